// Copyright (c) 2024, Jay Shah, Ganesh Bikshandi, Ying Zhang, Vijay Thakkar, Pradeep Ramani, Tri Dao.
// Splitting the different template instantiations to different files to speed up compilation.
// This file is auto-generated. See "generate_kernels.py"

#include "flash_fwd_launch_template.h"

#ifndef FLASHATTENTION_DISABLE_SM8x
#ifndef FLASHATTENTION_DISABLE_HDIM192
template void run_mha_fwd_<80, cutlass::half_t, 192, 192, true, true, true, true>(Flash_fwd_params &params, cudaStream_t stream);
template void run_mha_fwd_<86, cutlass::half_t, 192, 192, true, true, true, true>(Flash_fwd_params &params, cudaStream_t stream);
#endif
#endif


// ===== COMPILED SASS (sm_80) =====

	.target	sm_80

	.elftype	@"ET_EXEC"


//--------------------- .note.nv.tkinfo           --------------------------
	.section	.note.nv.tkinfo,"",@"SHT_NOTE"
	.sectionflags	@"SHF_NOTE_NV_TKINFO"
	.tkinfo
        /*0018*/ 	.word	0x00000002
        /*0030*/ 	.string	""
        /*0030*/ 	.string	"ptxas"
        /*0030*/ 	.string	"Cuda compilation tools, release 13.0, V13.0.88"
        /*0030*/ 	.string	"Build cuda_13.0.r13.0/compiler.36424714_0"
        /*0030*/ 	.string	"-arch sm_80 -m 64 "



//--------------------- .note.nv.cuinfo           --------------------------
	.section	.note.nv.cuinfo,"",@"SHT_NOTE"
	.sectionflags	@"SHF_NOTE_NV_CUINFO"
        /*0018*/ 	.short	0x0002
        /*001a*/ 	.short	0x0050
        /*001c*/ 	.short	0x0082
	.zero		2


//--------------------- .nv.info                  --------------------------
	.section	.nv.info,"",@"SHT_CUDA_INFO"
	.align	4


	//----- nvinfo : EIATTR_REGCOUNT
	.align		4
        /*0000*/ 	.byte	0x04, 0x2f
        /*0002*/ 	.short	(.L_12 - .L_11)
	.align		4
.L_11:
        /*0004*/ 	.word	index@(_ZN7cutlass13device_kernelIN5flash19enable_sm80_to_sm89INS1_16FlashAttnFwdSm80INS1_25CollectiveMainloopFwdSm80ILi8ELi2ELb0EN4cute5tupleIJNS5_1CILi128EEENS7_ILi64EEENS7_ILi192EEEEEELi192ENS_6half_tEfNS_4arch4Sm80ELb1ELb0ELb1ELb1ELb1ELb1ELb1ELb1EEENS1_21CollectiveEpilogueFwdINS6_IJS8_SA_S9_EEENS6_IJNS7_ILi1EEESI_SI_EEESC_SE_Li256ELb1ELb1ELb1ELb0EEENS1_36VarlenDynamicPersistentTileSchedulerILi128ELi64ELi256ELi256ELb1ELb1ELb0ELb1ELb1ELb1EEEEEEEEEvNT_6ParamsE)
        /*0008*/ 	.word	0x000000ff


	//----- nvinfo : EIATTR_FRAME_SIZE
	.align		4
.L_12:
        /*000c*/ 	.byte	0x04, 0x11
        /*000e*/ 	.short	(.L_14 - .L_13)
	.align		4
.L_13:
        /*0010*/ 	.word	index@($__internal_51_$__cuda_sm70_votesync_ballot)
        /*0014*/ 	.word	0x00000000


	//----- nvinfo : EIATTR_FRAME_SIZE
	.align		4
.L_14:
        /*0018*/ 	.byte	0x04, 0x11
        /*001a*/ 	.short	(.L_16 - .L_15)
	.align		4
.L_15:
        /*001c*/ 	.word	index@($__internal_50_$__cuda_sm70_shflsync_up_p)
        /*0020*/ 	.word	0x00000000


	//----- nvinfo : EIATTR_FRAME_SIZE
	.align		4
.L_16:
        /*0024*/ 	.byte	0x04, 0x11
        /*0026*/ 	.short	(.L_18 - .L_17)
	.align		4
.L_17:
        /*0028*/ 	.word	index@($__internal_49_$__cuda_sm70_shflsync_idx_p)
        /*002c*/ 	.word	0x00000000


	//----- nvinfo : EIATTR_FRAME_SIZE
	.align		4
.L_18:
        /*0030*/ 	.byte	0x04, 0x11
        /*0032*/ 	.short	(.L_20 - .L_19)
	.align		4
.L_19:
        /*0034*/ 	.word	index@($__internal_48_$__cuda_sm70_shflsync_bfly_p)
        /*0038*/ 	.word	0x00000000


	//----- nvinfo : EIATTR_FRAME_SIZE
	.align		4
.L_20:
        /*003c*/ 	.byte	0x04, 0x11
        /*003e*/ 	.short	(.L_22 - .L_21)
	.align		4
.L_21:
        /*0040*/ 	.word	index@(_ZN7cutlass13device_kernelIN5flash19enable_sm80_to_sm89INS1_16FlashAttnFwdSm80INS1_25CollectiveMainloopFwdSm80ILi8ELi2ELb0EN4cute5tupleIJNS5_1CILi128EEENS7_ILi64EEENS7_ILi192EEEEEELi192ENS_6half_tEfNS_4arch4Sm80ELb1ELb0ELb1ELb1ELb1ELb1ELb1ELb1EEENS1_21CollectiveEpilogueFwdINS6_IJS8_SA_S9_EEENS6_IJNS7_ILi1EEESI_SI_EEESC_SE_Li256ELb1ELb1ELb1ELb0EEENS1_36VarlenDynamicPersistentTileSchedulerILi128ELi64ELi256ELi256ELb1ELb1ELb0ELb1ELb1ELb1EEEEEEEEEvNT_6ParamsE)
        /*0044*/ 	.word	0x00000070


	//----- nvinfo : EIATTR_REGCOUNT
	.align		4
.L_22:
        /*0048*/ 	.byte	0x04, 0x2f
        /*004a*/ 	.short	(.L_24 - .L_23)
	.align		4
.L_23:
        /*004c*/ 	.word	index@(_ZN7cutlass13device_kernelIN5flash19enable_sm80_to_sm89INS1_16FlashAttnFwdSm80INS1_25CollectiveMainloopFwdSm80ILi8ELi2ELb0EN4cute5tupleIJNS5_1CILi128EEENS7_ILi64EEENS7_ILi192EEEEEELi192ENS_6half_tEfNS_4arch4Sm80ELb1ELb0ELb1ELb1ELb1ELb0ELb1ELb1EEENS1_21CollectiveEpilogueFwdINS6_IJS8_SA_S9_EEENS6_IJNS7_ILi1EEESI_SI_EEESC_SE_Li256ELb1ELb1ELb1ELb0EEENS1_36VarlenDynamicPersistentTileSchedulerILi128ELi64ELi256ELi256ELb1ELb1ELb0ELb1ELb1ELb1EEEEEEEEEvNT_6ParamsE)
        /*0050*/ 	.word	0x000000ff


	//----- nvinfo : EIATTR_FRAME_SIZE
	.align		4
.L_24:
        /*0054*/ 	.byte	0x04, 0x11
        /*0056*/ 	.short	(.L_26 - .L_25)
	.align		4
.L_25:
        /*0058*/ 	.word	index@($__internal_47_$__cuda_sm70_votesync_ballot)
        /*005c*/ 	.word	0x00000000


	//----- nvinfo : EIATTR_FRAME_SIZE
	.align		4
.L_26:
        /*0060*/ 	.byte	0x04, 0x11
        /*0062*/ 	.short	(.L_28 - .L_27)
	.align		4
.L_27:
        /*0064*/ 	.word	index@($__internal_46_$__cuda_sm70_shflsync_up_p)
        /*0068*/ 	.word	0x00000000


	//----- nvinfo : EIATTR_FRAME_SIZE
	.align		4
.L_28:
        /*006c*/ 	.byte	0x04, 0x11
        /*006e*/ 	.short	(.L_30 - .L_29)
	.align		4
.L_29:
        /*0070*/ 	.word	index@($__internal_45_$__cuda_sm70_shflsync_idx_p)
        /*0074*/ 	.word	0x00000000


	//----- nvinfo : EIATTR_FRAME_SIZE
	.align		4
.L_30:
        /*0078*/ 	.byte	0x04, 0x11
        /*007a*/ 	.short	(.L_32 - .L_31)
	.align		4
.L_31:
        /*007c*/ 	.word	index@($__internal_44_$__cuda_sm70_shflsync_bfly_p)
        /*0080*/ 	.word	0x00000000


	//----- nvinfo : EIATTR_FRAME_SIZE
	.align		4
.L_32:
        /*0084*/ 	.byte	0x04, 0x11
        /*0086*/ 	.short	(.L_34 - .L_33)
	.align		4
.L_33:
        /*0088*/ 	.word	index@(_ZN7cutlass13device_kernelIN5flash19enable_sm80_to_sm89INS1_16FlashAttnFwdSm80INS1_25CollectiveMainloopFwdSm80ILi8ELi2ELb0EN4cute5tupleIJNS5_1CILi128EEENS7_ILi64EEENS7_ILi192EEEEEELi192ENS_6half_tEfNS_4arch4Sm80ELb1ELb0ELb1ELb1ELb1ELb0ELb1ELb1EEENS1_21CollectiveEpilogueFwdINS6_IJS8_SA_S9_EEENS6_IJNS7_ILi1EEESI_SI_EEESC_SE_Li256ELb1ELb1ELb1ELb0EEENS1_36VarlenDynamicPersistentTileSchedulerILi128ELi64ELi256ELi256ELb1ELb1ELb0ELb1ELb1ELb1EEEEEEEEEvNT_6ParamsE)
        /*008c*/ 	.word	0x00000020


	//----- nvinfo : EIATTR_REGCOUNT
	.align		4
.L_34:
        /*0090*/ 	.byte	0x04, 0x2f
        /*0092*/ 	.short	(.L_36 - .L_35)
	.align		4
.L_35:
        /*0094*/ 	.word	index@(_ZN7cutlass13device_kernelIN5flash19enable_sm80_to_sm89INS1_16FlashAttnFwdSm80INS1_25CollectiveMainloopFwdSm80ILi8ELi2ELb0EN4cute5tupleIJNS5_1CILi128EEENS7_ILi64EEENS7_ILi192EEEEEELi192ENS_6half_tEfNS_4arch4Sm80ELb1ELb0ELb1ELb0ELb1ELb0ELb1ELb1EEENS1_21CollectiveEpilogueFwdINS6_IJS8_SA_S9_EEENS6_IJNS7_ILi1EEESI_SI_EEESC_SE_Li256ELb0ELb1ELb1ELb0EEENS1_30DynamicPersistentTileSchedulerILi256ELi256ELb1ELb1ELb0EEEEEEEEEvNT_6ParamsE)
        /*0098*/ 	.word	0x000000ff


	//----- nvinfo : EIATTR_FRAME_SIZE
	.align		4
.L_36:
        /*009c*/ 	.byte	0x04, 0x11
        /*009e*/ 	.short	(.L_38 - .L_37)
	.align		4
.L_37:
        /*00a0*/ 	.word	index@($__internal_43_$__cuda_sm70_shflsync_idx_p)
        /*00a4*/ 	.word	0x00000000


	//----- nvinfo : EIATTR_FRAME_SIZE
	.align		4
.L_38:
        /*00a8*/ 	.byte	0x04, 0x11
        /*00aa*/ 	.short	(.L_40 - .L_39)
	.align		4
.L_39:
        /*00ac*/ 	.word	index@($__internal_42_$__cuda_sm70_shflsync_bfly_p)
        /*00b0*/ 	.word	0x00000000


	//----- nvinfo : EIATTR_FRAME_SIZE
	.align		4
.L_40:
        /*00b4*/ 	.byte	0x04, 0x11
        /*00b6*/ 	.short	(.L_42 - .L_41)
	.align		4
.L_41:
        /*00b8*/ 	.word	index@(_ZN7cutlass13device_kernelIN5flash19enable_sm80_to_sm89INS1_16FlashAttnFwdSm80INS1_25CollectiveMainloopFwdSm80ILi8ELi2ELb0EN4cute5tupleIJNS5_1CILi128EEENS7_ILi64EEENS7_ILi192EEEEEELi192ENS_6half_tEfNS_4arch4Sm80ELb1ELb0ELb1ELb0ELb1ELb0ELb1ELb1EEENS1_21CollectiveEpilogueFwdINS6_IJS8_SA_S9_EEENS6_IJNS7_ILi1EEESI_SI_EEESC_SE_Li256ELb0ELb1ELb1ELb0EEENS1_30DynamicPersistentTileSchedulerILi256ELi256ELb1ELb1ELb0EEEEEEEEEvNT_6ParamsE)
        /*00bc*/ 	.word	0x00000010


	//----- nvinfo : EIATTR_REGCOUNT
	.align		4
.L_42:
        /*00c0*/ 	.byte	0x04, 0x2f
        /*00c2*/ 	.short	(.L_44 - .L_43)
	.align		4
.L_43:
        /*00c4*/ 	.word	index@(_ZN7cutlass13device_kernelIN5flash19enable_sm80_to_sm89INS1_16FlashAttnFwdSm80INS1_25CollectiveMainloopFwdSm80ILi8ELi2ELb0EN4cute5tupleIJNS5_1CILi128EEENS7_ILi64EEENS7_ILi192EEEEEELi192ENS_6half_tEfNS_4arch4Sm80ELb0ELb1ELb1ELb1ELb1ELb1ELb1ELb1EEENS1_21CollectiveEpilogueFwdINS6_IJS8_SA_S9_EEENS6_IJNS7_ILi1EEESI_SI_EEESC_SE_Li256ELb1ELb1ELb1ELb0EEENS1_36VarlenDynamicPersistentTileSchedulerILi128ELi64ELi256ELi256ELb1ELb1ELb0ELb1ELb0ELb1EEEEEEEEEvNT_6ParamsE)
        /*00c8*/ 	.word	0x000000ff


	//----- nvinfo : EIATTR_FRAME_SIZE
	.align		4
.L_44:
        /*00cc*/ 	.byte	0x04, 0x11
        /*00ce*/ 	.short	(.L_46 - .L_45)
	.align		4
.L_45:
        /*00d0*/ 	.word	index@($__internal_41_$__cuda_sm70_votesync_ballot)
        /*00d4*/ 	.word	0x00000000


	//----- nvinfo : EIATTR_FRAME_SIZE
	.align		4
.L_46:
        /*00d8*/ 	.byte	0x04, 0x11
        /*00da*/ 	.short	(.L_48 - .L_47)
	.align		4
.L_47:
        /*00dc*/ 	.word	index@($__internal_40_$__cuda_sm70_shflsync_up_p)
        /*00e0*/ 	.word	0x00000000


	//----- nvinfo : EIATTR_FRAME_SIZE
	.align		4
.L_48:
        /*00e4*/ 	.byte	0x04, 0x11
        /*00e6*/ 	.short	(.L_50 - .L_49)
	.align		4
.L_49:
        /*00e8*/ 	.word	index@($__internal_39_$__cuda_sm70_shflsync_idx_p)
        /*00ec*/ 	.word	0x00000000


	//----- nvinfo : EIATTR_FRAME_SIZE
	.align		4
.L_50:
        /*00f0*/ 	.byte	0x04, 0x11
        /*00f2*/ 	.short	(.L_52 - .L_51)
	.align		4
.L_51:
        /*00f4*/ 	.word	index@($__internal_38_$__cuda_sm70_shflsync_bfly_p)
        /*00f8*/ 	.word	0x00000000


	//----- nvinfo : EIATTR_FRAME_SIZE
	.align		4
.L_52:
        /*00fc*/ 	.byte	0x04, 0x11
        /*00fe*/ 	.short	(.L_54 - .L_53)
	.align		4
.L_53:
        /*0100*/ 	.word	index@(_ZN7cutlass13device_kernelIN5flash19enable_sm80_to_sm89INS1_16FlashAttnFwdSm80INS1_25CollectiveMainloopFwdSm80ILi8ELi2ELb0EN4cute5tupleIJNS5_1CILi128EEENS7_ILi64EEENS7_ILi192EEEEEELi192ENS_6half_tEfNS_4arch4Sm80ELb0ELb1ELb1ELb1ELb1ELb1ELb1ELb1EEENS1_21CollectiveEpilogueFwdINS6_IJS8_SA_S9_EEENS6_IJNS7_ILi1EEESI_SI_EEESC_SE_Li256ELb1ELb1ELb1ELb0EEENS1_36VarlenDynamicPersistentTileSchedulerILi128ELi64ELi256ELi256ELb1ELb1ELb0ELb1ELb0ELb1EEEEEEEEEvNT_6ParamsE)
        /*0104*/ 	.word	0x00000038


	//----- nvinfo : EIATTR_REGCOUNT
	.align		4
.L_54:
        /*0108*/ 	.byte	0x04, 0x2f
        /*010a*/ 	.short	(.L_56 - .L_55)
	.align		4
.L_55:
        /*010c*/ 	.word	index@(_ZN7cutlass13device_kernelIN5flash19enable_sm80_to_sm89INS1_16FlashAttnFwdSm80INS1_25CollectiveMainloopFwdSm80ILi8ELi2ELb0EN4cute5tupleIJNS5_1CILi128EEENS7_ILi64EEENS7_ILi192EEEEEELi192ENS_6half_tEfNS_4arch4Sm80ELb0ELb1ELb1ELb1ELb1ELb0ELb1ELb1EEENS1_21CollectiveEpilogueFwdINS6_IJS8_SA_S9_EEENS6_IJNS7_ILi1EEESI_SI_EEESC_SE_Li256ELb1ELb1ELb1ELb0EEENS1_36VarlenDynamicPersistentTileSchedulerILi128ELi64ELi256ELi256ELb1ELb1ELb0ELb1ELb0ELb1EEEEEEEEEvNT_6ParamsE)
        /*0110*/ 	.word	0x000000ff


	//----- nvinfo : EIATTR_FRAME_SIZE
	.align		4
.L_56:
        /*0114*/ 	.byte	0x04, 0x11
        /*0116*/ 	.short	(.L_58 - .L_57)
	.align		4
.L_57:
        /*0118*/ 	.word	index@($__internal_37_$__cuda_sm70_votesync_ballot)
        /*011c*/ 	.word	0x00000000


	//----- nvinfo : EIATTR_FRAME_SIZE
	.align		4
.L_58:
        /*0120*/ 	.byte	0x04, 0x11
        /*0122*/ 	.short	(.L_60 - .L_59)
	.align		4
.L_59:
        /*0124*/ 	.word	index@($__internal_36_$__cuda_sm70_shflsync_up_p)
        /*0128*/ 	.word	0x00000000


	//----- nvinfo : EIATTR_FRAME_SIZE
	.align		4
.L_60:
        /*012c*/ 	.byte	0x04, 0x11
        /*012e*/ 	.short	(.L_62 - .L_61)
	.align		4
.L_61:
        /*0130*/ 	.word	index@($__internal_35_$__cuda_sm70_shflsync_idx_p)
        /*0134*/ 	.word	0x00000000


	//----- nvinfo : EIATTR_FRAME_SIZE
	.align		4
.L_62:
        /*0138*/ 	.byte	0x04, 0x11
        /*013a*/ 	.short	(.L_64 - .L_63)
	.align		4
.L_63:
        /*013c*/ 	.word	index@($__internal_34_$__cuda_sm70_shflsync_bfly_p)
        /*0140*/ 	.word	0x00000000


	//----- nvinfo : EIATTR_FRAME_SIZE
	.align		4
.L_64:
        /*0144*/ 	.byte	0x04, 0x11
        /*0146*/ 	.short	(.L_66 - .L_65)
	.align		4
.L_65:
        /*0148*/ 	.word	index@(_ZN7cutlass13device_kernelIN5flash19enable_sm80_to_sm89INS1_16FlashAttnFwdSm80INS1_25CollectiveMainloopFwdSm80ILi8ELi2ELb0EN4cute5tupleIJNS5_1CILi128EEENS7_ILi64EEENS7_ILi192EEEEEELi192ENS_6half_tEfNS_4arch4Sm80ELb0ELb1ELb1ELb1ELb1ELb0ELb1ELb1EEENS1_21CollectiveEpilogueFwdINS6_IJS8_SA_S9_EEENS6_IJNS7_ILi1EEESI_SI_EEESC_SE_Li256ELb1ELb1ELb1ELb0EEENS1_36VarlenDynamicPersistentTileSchedulerILi128ELi64ELi256ELi256ELb1ELb1ELb0ELb1ELb0ELb1EEEEEEEEEvNT_6ParamsE)
        /*014c*/ 	.word	0x00000010


	//----- nvinfo : EIATTR_REGCOUNT
	.align		4
.L_66:
        /*0150*/ 	.byte	0x04, 0x2f
        /*0152*/ 	.short	(.L_68 - .L_67)
	.align		4
.L_67:
        /*0154*/ 	.word	index@(_ZN7cutlass13device_kernelIN5flash19enable_sm80_to_sm89INS1_16FlashAttnFwdSm80INS1_25CollectiveMainloopFwdSm80ILi8ELi2ELb0EN4cute5tupleIJNS5_1CILi128EEENS7_ILi64EEENS7_ILi192EEEEEELi192ENS_6half_tEfNS_4arch4Sm80ELb0ELb1ELb1ELb0ELb1ELb0ELb1ELb1EEENS1_21CollectiveEpilogueFwdINS6_IJS8_SA_S9_EEENS6_IJNS7_ILi1EEESI_SI_EEESC_SE_Li256ELb0ELb1ELb1ELb0EEENS1_19SingleTileSchedulerILb0ELb1ELb1ELi128EEEEEEEEEvNT_6ParamsE)
        /*0158*/ 	.word	0x000000fa


	//----- nvinfo : EIATTR_FRAME_SIZE
	.align		4
.L_68:
        /*015c*/ 	.byte	0x04, 0x11
        /*015e*/ 	.short	(.L_70 - .L_69)
	.align		4
.L_69:
        /*0160*/ 	.word	index@(_ZN7cutlass13device_kernelIN5flash19enable_sm80_to_sm89INS1_16FlashAttnFwdSm80INS1_25CollectiveMainloopFwdSm80ILi8ELi2ELb0EN4cute5tupleIJNS5_1CILi128EEENS7_ILi64EEENS7_ILi192EEEEEELi192ENS_6half_tEfNS_4arch4Sm80ELb0ELb1ELb1ELb0ELb1ELb0ELb1ELb1EEENS1_21CollectiveEpilogueFwdINS6_IJS8_SA_S9_EEENS6_IJNS7_ILi1EEESI_SI_EEESC_SE_Li256ELb0ELb1ELb1ELb0EEENS1_19SingleTileSchedulerILb0ELb1ELb1ELi128EEEEEEEEEvNT_6ParamsE)
        /*0164*/ 	.word	0x00000000


	//----- nvinfo : EIATTR_REGCOUNT
	.align		4
.L_70:
        /*0168*/ 	.byte	0x04, 0x2f
        /*016a*/ 	.short	(.L_72 - .L_71)
	.align		4
.L_71:
        /*016c*/ 	.word	index@(_ZN7cutlass13device_kernelIN5flash19enable_sm80_to_sm89INS1_16FlashAttnFwdSm80INS1_25CollectiveMainloopFwdSm80ILi8ELi2ELb0EN4cute5tupleIJNS5_1CILi128EEENS7_ILi64EEENS7_ILi192EEEEEELi192ENS_6half_tEfNS_4arch4Sm80ELb0ELb0ELb1ELb1ELb1ELb1ELb1ELb1EEENS1_21CollectiveEpilogueFwdINS6_IJS8_SA_S9_EEENS6_IJNS7_ILi1EEESI_SI_EEESC_SE_Li256ELb1ELb1ELb1ELb0EEENS1_36VarlenDynamicPersistentTileSchedulerILi128ELi64ELi256ELi256ELb1ELb1ELb0ELb0ELb1ELb1EEEEEEEEEvNT_6ParamsE)
        /*0170*/ 	.word	0x000000ff


	//----- nvinfo : EIATTR_FRAME_SIZE
	.align		4
.L_72:
        /*0174*/ 	.byte	0x04, 0x11
        /*0176*/ 	.short	(.L_74 - .L_73)
	.align		4
.L_73:
        /*0178*/ 	.word	index@($__internal_33_$__cuda_sm70_votesync_ballot)
        /*017c*/ 	.word	0x00000000


	//----- nvinfo : EIATTR_FRAME_SIZE
	.align		4
.L_74:
        /*0180*/ 	.byte	0x04, 0x11
        /*0182*/ 	.short	(.L_76 - .L_75)
	.align		4
.L_75:
        /*0184*/ 	.word	index@($__internal_32_$__cuda_sm70_shflsync_up_p)
        /*0188*/ 	.word	0x00000000


	//----- nvinfo : EIATTR_FRAME_SIZE
	.align		4
.L_76:
        /*018c*/ 	.byte	0x04, 0x11
        /*018e*/ 	.short	(.L_78 - .L_77)
	.align		4
.L_77:
        /*0190*/ 	.word	index@($__internal_31_$__cuda_sm70_shflsync_idx_p)
        /*0194*/ 	.word	0x00000000


	//----- nvinfo : EIATTR_FRAME_SIZE
	.align		4
.L_78:
        /*0198*/ 	.byte	0x04, 0x11
        /*019a*/ 	.short	(.L_80 - .L_79)
	.align		4
.L_79:
        /*019c*/ 	.word	index@($__internal_30_$__cuda_sm70_shflsync_bfly_p)
        /*01a0*/ 	.word	0x00000000


	//----- nvinfo : EIATTR_FRAME_SIZE
	.align		4
.L_80:
        /*01a4*/ 	.byte	0x04, 0x11
        /*01a6*/ 	.short	(.L_82 - .L_81)
	.align		4
.L_81:
        /*01a8*/ 	.word	index@(_ZN7cutlass13device_kernelIN5flash19enable_sm80_to_sm89INS1_16FlashAttnFwdSm80INS1_25CollectiveMainloopFwdSm80ILi8ELi2ELb0EN4cute5tupleIJNS5_1CILi128EEENS7_ILi64EEENS7_ILi192EEEEEELi192ENS_6half_tEfNS_4arch4Sm80ELb0ELb0ELb1ELb1ELb1ELb1ELb1ELb1EEENS1_21CollectiveEpilogueFwdINS6_IJS8_SA_S9_EEENS6_IJNS7_ILi1EEESI_SI_EEESC_SE_Li256ELb1ELb1ELb1ELb0EEENS1_36VarlenDynamicPersistentTileSchedulerILi128ELi64ELi256ELi256ELb1ELb1ELb0ELb0ELb1ELb1EEEEEEEEEvNT_6ParamsE)
        /*01ac*/ 	.word	0x00000050


	//----- nvinfo : EIATTR_REGCOUNT
	.align		4
.L_82:
        /*01b0*/ 	.byte	0x04, 0x2f
        /*01b2*/ 	.short	(.L_84 - .L_83)
	.align		4
.L_83:
        /*01b4*/ 	.word	index@(_ZN7cutlass13device_kernelIN5flash19enable_sm80_to_sm89INS1_16FlashAttnFwdSm80INS1_25CollectiveMainloopFwdSm80ILi8ELi2ELb0EN4cute5tupleIJNS5_1CILi128EEENS7_ILi64EEENS7_ILi192EEEEEELi192ENS_6half_tEfNS_4arch4Sm80ELb0ELb0ELb1ELb1ELb1ELb0ELb1ELb1EEENS1_21CollectiveEpilogueFwdINS6_IJS8_SA_S9_EEENS6_IJNS7_ILi1EEESI_SI_EEESC_SE_Li256ELb1ELb1ELb1ELb0EEENS1_36VarlenDynamicPersistentTileSchedulerILi128ELi64ELi256ELi256ELb1ELb1ELb0ELb0ELb1ELb1EEEEEEEEEvNT_6ParamsE)
        /*01b8*/ 	.word	0x000000ff


	//----- nvinfo : EIATTR_FRAME_SIZE
	.align		4
.L_84:
        /*01bc*/ 	.byte	0x04, 0x11
        /*01be*/ 	.short	(.L_86 - .L_85)
	.align		4
.L_85:
        /*01c0*/ 	.word	index@($__internal_29_$__cuda_sm70_votesync_ballot)
        /*01c4*/ 	.word	0x00000000


	//----- nvinfo : EIATTR_FRAME_SIZE
	.align		4
.L_86:
        /*01c8*/ 	.byte	0x04, 0x11
        /*01ca*/ 	.short	(.L_88 - .L_87)
	.align		4
.L_87:
        /*01cc*/ 	.word	index@($__internal_28_$__cuda_sm70_shflsync_up_p)
        /*01d0*/ 	.word	0x00000000


	//----- nvinfo : EIATTR_FRAME_SIZE
	.align		4
.L_88:
        /*01d4*/ 	.byte	0x04, 0x11
        /*01d6*/ 	.short	(.L_90 - .L_89)
	.align		4
.L_89:
        /*01d8*/ 	.word	index@($__internal_27_$__cuda_sm70_shflsync_idx_p)
        /*01dc*/ 	.word	0x00000000


	//----- nvinfo : EIATTR_FRAME_SIZE
	.align		4
.L_90:
        /*01e0*/ 	.byte	0x04, 0x11
        /*01e2*/ 	.short	(.L_92 - .L_91)
	.align		4
.L_91:
        /*01e4*/ 	.word	index@($__internal_26_$__cuda_sm70_shflsync_bfly_p)
        /*01e8*/ 	.word	0x00000000


	//----- nvinfo : EIATTR_FRAME_SIZE
	.align		4
.L_92:
        /*01ec*/ 	.byte	0x04, 0x11
        /*01ee*/ 	.short	(.L_94 - .L_93)
	.align		4
.L_93:
        /*01f0*/ 	.word	index@(_ZN7cutlass13device_kernelIN5flash19enable_sm80_to_sm89INS1_16FlashAttnFwdSm80INS1_25CollectiveMainloopFwdSm80ILi8ELi2ELb0EN4cute5tupleIJNS5_1CILi128EEENS7_ILi64EEENS7_ILi192EEEEEELi192ENS_6half_tEfNS_4arch4Sm80ELb0ELb0ELb1ELb1ELb1ELb0ELb1ELb1EEENS1_21CollectiveEpilogueFwdINS6_IJS8_SA_S9_EEENS6_IJNS7_ILi1EEESI_SI_EEESC_SE_Li256ELb1ELb1ELb1ELb0EEENS1_36VarlenDynamicPersistentTileSchedulerILi128ELi64ELi256ELi256ELb1ELb1ELb0ELb0ELb1ELb1EEEEEEEEEvNT_6ParamsE)
        /*01f4*/ 	.word	0x00000010


	//----- nvinfo : EIATTR_REGCOUNT
	.align		4
.L_94:
        /*01f8*/ 	.byte	0x04, 0x2f
        /*01fa*/ 	.short	(.L_96 - .L_95)
	.align		4
.L_95:
        /*01fc*/ 	.word	index@(_ZN7cutlass13device_kernelIN5flash19enable_sm80_to_sm89INS1_16FlashAttnFwdSm80INS1_25CollectiveMainloopFwdSm80ILi8ELi2ELb0EN4cute5tupleIJNS5_1CILi128EEENS7_ILi64EEENS7_ILi192EEEEEELi192ENS_6half_tEfNS_4arch4Sm80ELb0ELb0ELb1ELb0ELb1ELb0ELb1ELb1EEENS1_21CollectiveEpilogueFwdINS6_IJS8_SA_S9_EEENS6_IJNS7_ILi1EEESI_SI_EEESC_SE_Li256ELb0ELb1ELb1ELb0EEENS1_19SingleTileSchedulerILb0ELb1ELb1ELi128EEEEEEEEEvNT_6ParamsE)
        /*0200*/ 	.word	0x000000f2


	//----- nvinfo : EIATTR_FRAME_SIZE
	.align		4
.L_96:
        /*0204*/ 	.byte	0x04, 0x11
        /*0206*/ 	.short	(.L_98 - .L_97)
	.align		4
.L_97:
        /*0208*/ 	.word	index@(_ZN7cutlass13device_kernelIN5flash19enable_sm80_to_sm89INS1_16FlashAttnFwdSm80INS1_25CollectiveMainloopFwdSm80ILi8ELi2ELb0EN4cute5tupleIJNS5_1CILi128EEENS7_ILi64EEENS7_ILi192EEEEEELi192ENS_6half_tEfNS_4arch4Sm80ELb0ELb0ELb1ELb0ELb1ELb0ELb1ELb1EEENS1_21CollectiveEpilogueFwdINS6_IJS8_SA_S9_EEENS6_IJNS7_ILi1EEESI_SI_EEESC_SE_Li256ELb0ELb1ELb1ELb0EEENS1_19SingleTileSchedulerILb0ELb1ELb1ELi128EEEEEEEEEvNT_6ParamsE)
        /*020c*/ 	.word	0x00000000


	//----- nvinfo : EIATTR_REGCOUNT
	.align		4
.L_98:
        /*0210*/ 	.byte	0x04, 0x2f
        /*0212*/ 	.short	(.L_100 - .L_99)
	.align		4
.L_99:
        /*0214*/ 	.word	index@(_ZN7cutlass13device_kernelIN5flash19enable_sm80_to_sm89INS1_16FlashAttnFwdSm80INS1_25CollectiveMainloopFwdSm80ILi8ELi1ELb0EN4cute5tupleIJNS5_1CILi128EEENS7_ILi64EEENS7_ILi192EEEEEELi192ENS_6half_tEfNS_4arch4Sm80ELb1ELb0ELb1ELb1ELb1ELb1ELb1ELb1EEENS1_21CollectiveEpilogueFwdINS6_IJS8_SA_S9_EEENS6_IJNS7_ILi1EEESI_SI_EEESC_SE_Li256ELb1ELb1ELb1ELb0EEENS1_36VarlenDynamicPersistentTileSchedulerILi128ELi64ELi256ELi256ELb1ELb1ELb0ELb1ELb1ELb1EEEEEEEEEvNT_6ParamsE)
        /*0218*/ 	.word	0x000000ff


	//----- nvinfo : EIATTR_FRAME_SIZE
	.align		4
.L_100:
        /*021c*/ 	.byte	0x04, 0x11
        /*021e*/ 	.short	(.L_102 - .L_101)
	.align		4
.L_101:
        /*0220*/ 	.word	index@($__internal_25_$__cuda_sm70_votesync_ballot)
        /*0224*/ 	.word	0x00000000


	//----- nvinfo : EIATTR_FRAME_SIZE
	.align		4
.L_102:
        /*0228*/ 	.byte	0x04, 0x11
        /*022a*/ 	.short	(.L_104 - .L_103)
	.align		4
.L_103:
        /*022c*/ 	.word	index@($__internal_24_$__cuda_sm70_shflsync_up_p)
        /*0230*/ 	.word	0x00000000


	//----- nvinfo : EIATTR_FRAME_SIZE
	.align		4
.L_104:
        /*0234*/ 	.byte	0x04, 0x11
        /*0236*/ 	.short	(.L_106 - .L_105)
	.align		4
.L_105:
        /*0238*/ 	.word	index@($__internal_23_$__cuda_sm70_shflsync_idx_p)
        /*023c*/ 	.word	0x00000000


	//----- nvinfo : EIATTR_FRAME_SIZE
	.align		4
.L_106:
        /*0240*/ 	.byte	0x04, 0x11
        /*0242*/ 	.short	(.L_108 - .L_107)
	.align		4
.L_107:
        /*0244*/ 	.word	index@($__internal_22_$__cuda_sm70_shflsync_bfly_p)
        /*0248*/ 	.word	0x00000000


	//----- nvinfo : EIATTR_FRAME_SIZE
	.align		4
.L_108:
        /*024c*/ 	.byte	0x04, 0x11
        /*024e*/ 	.short	(.L_110 - .L_109)
	.align		4
.L_109:
        /*0250*/ 	.word	index@(_ZN7cutlass13device_kernelIN5flash19enable_sm80_to_sm89INS1_16FlashAttnFwdSm80INS1_25CollectiveMainloopFwdSm80ILi8ELi1ELb0EN4cute5tupleIJNS5_1CILi128EEENS7_ILi64EEENS7_ILi192EEEEEELi192ENS_6half_tEfNS_4arch4Sm80ELb1ELb0ELb1ELb1ELb1ELb1ELb1ELb1EEENS1_21CollectiveEpilogueFwdINS6_IJS8_SA_S9_EEENS6_IJNS7_ILi1EEESI_SI_EEESC_SE_Li256ELb1ELb1ELb1ELb0EEENS1_36VarlenDynamicPersistentTileSchedulerILi128ELi64ELi256ELi256ELb1ELb1ELb0ELb1ELb1ELb1EEEEEEEEEvNT_6ParamsE)
        /*0254*/ 	.word	0x00000060


	//----- nvinfo : EIATTR_REGCOUNT
	.align		4
.L_110:
        /*0258*/ 	.byte	0x04, 0x2f
        /*025a*/ 	.short	(.L_112 - .L_111)
	.align		4
.L_111:
        /*025c*/ 	.word	index@(_ZN7cutlass13device_kernelIN5flash19enable_sm80_to_sm89INS1_16FlashAttnFwdSm80INS1_25CollectiveMainloopFwdSm80ILi8ELi1ELb0EN4cute5tupleIJNS5_1CILi128EEENS7_ILi64EEENS7_ILi192EEEEEELi192ENS_6half_tEfNS_4arch4Sm80ELb1ELb0ELb1ELb1ELb1ELb0ELb1ELb1EEENS1_21CollectiveEpilogueFwdINS6_IJS8_SA_S9_EEENS6_IJNS7_ILi1EEESI_SI_EEESC_SE_Li256ELb1ELb1ELb1ELb0EEENS1_36VarlenDynamicPersistentTileSchedulerILi128ELi64ELi256ELi256ELb1ELb1ELb0ELb1ELb1ELb1EEEEEEEEEvNT_6ParamsE)
        /*0260*/ 	.word	0x000000ff


	//----- nvinfo : EIATTR_FRAME_SIZE
	.align		4
.L_112:
        /*0264*/ 	.byte	0x04, 0x11
        /*0266*/ 	.short	(.L_114 - .L_113)
	.align		4
.L_113:
        /*0268*/ 	.word	index@($__internal_21_$__cuda_sm70_votesync_ballot)
        /*026c*/ 	.word	0x00000000


	//----- nvinfo : EIATTR_FRAME_SIZE
	.align		4
.L_114:
        /*0270*/ 	.byte	0x04, 0x11
        /*0272*/ 	.short	(.L_116 - .L_115)
	.align		4
.L_115:
        /*0274*/ 	.word	index@($__internal_20_$__cuda_sm70_shflsync_up_p)
        /*0278*/ 	.word	0x00000000


	//----- nvinfo : EIATTR_FRAME_SIZE
	.align		4
.L_116:
        /*027c*/ 	.byte	0x04, 0x11
        /*027e*/ 	.short	(.L_118 - .L_117)
	.align		4
.L_117:
        /*0280*/ 	.word	index@($__internal_19_$__cuda_sm70_shflsync_idx_p)
        /*0284*/ 	.word	0x00000000


	//----- nvinfo : EIATTR_FRAME_SIZE
	.align		4
.L_118:
        /*0288*/ 	.byte	0x04, 0x11
        /*028a*/ 	.short	(.L_120 - .L_119)
	.align		4
.L_119:
        /*028c*/ 	.word	index@($__internal_18_$__cuda_sm70_shflsync_bfly_p)
        /*0290*/ 	.word	0x00000000


	//----- nvinfo : EIATTR_FRAME_SIZE
	.align		4
.L_120:
        /*0294*/ 	.byte	0x04, 0x11
        /*0296*/ 	.short	(.L_122 - .L_121)
	.align		4
.L_121:
        /*0298*/ 	.word	index@(_ZN7cutlass13device_kernelIN5flash19enable_sm80_to_sm89INS1_16FlashAttnFwdSm80INS1_25CollectiveMainloopFwdSm80ILi8ELi1ELb0EN4cute5tupleIJNS5_1CILi128EEENS7_ILi64EEENS7_ILi192EEEEEELi192ENS_6half_tEfNS_4arch4Sm80ELb1ELb0ELb1ELb1ELb1ELb0ELb1ELb1EEENS1_21CollectiveEpilogueFwdINS6_IJS8_SA_S9_EEENS6_IJNS7_ILi1EEESI_SI_EEESC_SE_Li256ELb1ELb1ELb1ELb0EEENS1_36VarlenDynamicPersistentTileSchedulerILi128ELi64ELi256ELi256ELb1ELb1ELb0ELb1ELb1ELb1EEEEEEEEEvNT_6ParamsE)
        /*029c*/ 	.word	0x00000018


	//----- nvinfo : EIATTR_REGCOUNT
	.align		4
.L_122:
        /*02a0*/ 	.byte	0x04, 0x2f
        /*02a2*/ 	.short	(.L_124 - .L_123)
	.align		4
.L_123:
        /*02a4*/ 	.word	index@(_ZN7cutlass13device_kernelIN5flash19enable_sm80_to_sm89INS1_16FlashAttnFwdSm80INS1_25CollectiveMainloopFwdSm80ILi8ELi1ELb0EN4cute5tupleIJNS5_1CILi128EEENS7_ILi64EEENS7_ILi192EEEEEELi192ENS_6half_tEfNS_4arch4Sm80ELb1ELb0ELb1ELb0ELb1ELb0ELb1ELb1EEENS1_21CollectiveEpilogueFwdINS6_IJS8_SA_S9_EEENS6_IJNS7_ILi1EEESI_SI_EEESC_SE_Li256ELb0ELb1ELb1ELb0EEENS1_30DynamicPersistentTileSchedulerILi256ELi256ELb1ELb1ELb0EEEEEEEEEvNT_6ParamsE)
        /*02a8*/ 	.word	0x000000ff


	//----- nvinfo : EIATTR_FRAME_SIZE
	.align		4
.L_124:
        /*02ac*/ 	.byte	0x04, 0x11
        /*02ae*/ 	.short	(.L_126 - .L_125)
	.align		4
.L_125:
        /*02b0*/ 	.word	index@($__internal_17_$__cuda_sm70_shflsync_idx_p)
        /*02b4*/ 	.word	0x00000000


	//----- nvinfo : EIATTR_FRAME_SIZE
	.align		4
.L_126:
        /*02b8*/ 	.byte	0x04, 0x11
        /*02ba*/ 	.short	(.L_128 - .L_127)
	.align		4
.L_127:
        /*02bc*/ 	.word	index@($__internal_16_$__cuda_sm70_shflsync_bfly_p)
        /*02c0*/ 	.word	0x00000000


	//----- nvinfo : EIATTR_FRAME_SIZE
	.align		4
.L_128:
        /*02c4*/ 	.byte	0x04, 0x11
        /*02c6*/ 	.short	(.L_130 - .L_129)
	.align		4
.L_129:
        /*02c8*/ 	.word	index@(_ZN7cutlass13device_kernelIN5flash19enable_sm80_to_sm89INS1_16FlashAttnFwdSm80INS1_25CollectiveMainloopFwdSm80ILi8ELi1ELb0EN4cute5tupleIJNS5_1CILi128EEENS7_ILi64EEENS7_ILi192EEEEEELi192ENS_6half_tEfNS_4arch4Sm80ELb1ELb0ELb1ELb0ELb1ELb0ELb1ELb1EEENS1_21CollectiveEpilogueFwdINS6_IJS8_SA_S9_EEENS6_IJNS7_ILi1EEESI_SI_EEESC_SE_Li256ELb0ELb1ELb1ELb0EEENS1_30DynamicPersistentTileSchedulerILi256ELi256ELb1ELb1ELb0EEEEEEEEEvNT_6ParamsE)
        /*02cc*/ 	.word	0x00000010


	//----- nvinfo : EIATTR_REGCOUNT
	.align		4
.L_130:
        /*02d0*/ 	.byte	0x04, 0x2f
        /*02d2*/ 	.short	(.L_132 - .L_131)
	.align		4
.L_131:
        /*02d4*/ 	.word	index@(_ZN7cutlass13device_kernelIN5flash19enable_sm80_to_sm89INS1_16FlashAttnFwdSm80INS1_25CollectiveMainloopFwdSm80ILi8ELi1ELb0EN4cute5tupleIJNS5_1CILi128EEENS7_ILi64EEENS7_ILi192EEEEEELi192ENS_6half_tEfNS_4arch4Sm80ELb0ELb1ELb1ELb1ELb1ELb1ELb1ELb1EEENS1_21CollectiveEpilogueFwdINS6_IJS8_SA_S9_EEENS6_IJNS7_ILi1EEESI_SI_EEESC_SE_Li256ELb1ELb1ELb1ELb0EEENS1_36VarlenDynamicPersistentTileSchedulerILi128ELi64ELi256ELi256ELb1ELb1ELb0ELb1ELb0ELb1EEEEEEEEEvNT_6ParamsE)
        /*02d8*/ 	.word	0x000000ff


	//----- nvinfo : EIATTR_FRAME_SIZE
	.align		4
.L_132:
        /*02dc*/ 	.byte	0x04, 0x11
        /*02de*/ 	.short	(.L_134 - .L_133)
	.align		4
.L_133:
        /*02e0*/ 	.word	index@($__internal_15_$__cuda_sm70_votesync_ballot)
        /*02e4*/ 	.word	0x00000000


	//----- nvinfo : EIATTR_FRAME_SIZE
	.align		4
.L_134:
        /*02e8*/ 	.byte	0x04, 0x11
        /*02ea*/ 	.short	(.L_136 - .L_135)
	.align		4
.L_135:
        /*02ec*/ 	.word	index@($__internal_14_$__cuda_sm70_shflsync_up_p)
        /*02f0*/ 	.word	0x00000000


	//----- nvinfo : EIATTR_FRAME_SIZE
	.align		4
.L_136:
        /*02f4*/ 	.byte	0x04, 0x11
        /*02f6*/ 	.short	(.L_138 - .L_137)
	.align		4
.L_137:
        /*02f8*/ 	.word	index@($__internal_13_$__cuda_sm70_shflsync_idx_p)
        /*02fc*/ 	.word	0x00000000


	//----- nvinfo : EIATTR_FRAME_SIZE
	.align		4
.L_138:
        /*0300*/ 	.byte	0x04, 0x11
        /*0302*/ 	.short	(.L_140 - .L_139)
	.align		4
.L_139:
        /*0304*/ 	.word	index@($__internal_12_$__cuda_sm70_shflsync_bfly_p)
        /*0308*/ 	.word	0x00000000


	//----- nvinfo : EIATTR_FRAME_SIZE
	.align		4
.L_140:
        /*030c*/ 	.byte	0x04, 0x11
        /*030e*/ 	.short	(.L_142 - .L_141)
	.align		4
.L_141:
        /*0310*/ 	.word	index@(_ZN7cutlass13device_kernelIN5flash19enable_sm80_to_sm89INS1_16FlashAttnFwdSm80INS1_25CollectiveMainloopFwdSm80ILi8ELi1ELb0EN4cute5tupleIJNS5_1CILi128EEENS7_ILi64EEENS7_ILi192EEEEEELi192ENS_6half_tEfNS_4arch4Sm80ELb0ELb1ELb1ELb1ELb1ELb1ELb1ELb1EEENS1_21CollectiveEpilogueFwdINS6_IJS8_SA_S9_EEENS6_IJNS7_ILi1EEESI_SI_EEESC_SE_Li256ELb1ELb1ELb1ELb0EEENS1_36VarlenDynamicPersistentTileSchedulerILi128ELi64ELi256ELi256ELb1ELb1ELb0ELb1ELb0ELb1EEEEEEEEEvNT_6ParamsE)
        /*0314*/ 	.word	0x00000050


	//----- nvinfo : EIATTR_REGCOUNT
	.align		4
.L_142:
        /*0318*/ 	.byte	0x04, 0x2f
        /*031a*/ 	.short	(.L_144 - .L_143)
	.align		4
.L_143:
        /*031c*/ 	.word	index@(_ZN7cutlass13device_kernelIN5flash19enable_sm80_to_sm89INS1_16FlashAttnFwdSm80INS1_25CollectiveMainloopFwdSm80ILi8ELi1ELb0EN4cute5tupleIJNS5_1CILi128EEENS7_ILi64EEENS7_ILi192EEEEEELi192ENS_6half_tEfNS_4arch4Sm80ELb0ELb1ELb1ELb1ELb1ELb0ELb1ELb1EEENS1_21CollectiveEpilogueFwdINS6_IJS8_SA_S9_EEENS6_IJNS7_ILi1EEESI_SI_EEESC_SE_Li256ELb1ELb1ELb1ELb0EEENS1_36VarlenDynamicPersistentTileSchedulerILi128ELi64ELi256ELi256ELb1ELb1ELb0ELb1ELb0ELb1EEEEEEEEEvNT_6ParamsE)
        /*0320*/ 	.word	0x000000ff


	//----- nvinfo : EIATTR_FRAME_SIZE
	.align		4
.L_144:
        /*0324*/ 	.byte	0x04, 0x11
        /*0326*/ 	.short	(.L_146 - .L_145)
	.align		4
.L_145:
        /*0328*/ 	.word	index@($__internal_11_$__cuda_sm70_votesync_ballot)
        /*032c*/ 	.word	0x00000000


	//----- nvinfo : EIATTR_FRAME_SIZE
	.align		4
.L_146:
        /*0330*/ 	.byte	0x04, 0x11
        /*0332*/ 	.short	(.L_148 - .L_147)
	.align		4
.L_147:
        /*0334*/ 	.word	index@($__internal_10_$__cuda_sm70_shflsync_up_p)
        /*0338*/ 	.word	0x00000000


	//----- nvinfo : EIATTR_FRAME_SIZE
	.align		4
.L_148:
        /*033c*/ 	.byte	0x04, 0x11
        /*033e*/ 	.short	(.L_150 - .L_149)
	.align		4
.L_149:
        /*0340*/ 	.word	index@($__internal_9_$__cuda_sm70_shflsync_idx_p)
        /*0344*/ 	.word	0x00000000


	//----- nvinfo : EIATTR_FRAME_SIZE
	.align		4
.L_150:
        /*0348*/ 	.byte	0x04, 0x11
        /*034a*/ 	.short	(.L_152 - .L_151)
	.align		4
.L_151:
        /*034c*/ 	.word	index@($__internal_8_$__cuda_sm70_shflsync_bfly_p)
        /*0350*/ 	.word	0x00000000


	//----- nvinfo : EIATTR_FRAME_SIZE
	.align		4
.L_152:
        /*0354*/ 	.byte	0x04, 0x11
        /*0356*/ 	.short	(.L_154 - .L_153)
	.align		4
.L_153:
        /*0358*/ 	.word	index@(_ZN7cutlass13device_kernelIN5flash19enable_sm80_to_sm89INS1_16FlashAttnFwdSm80INS1_25CollectiveMainloopFwdSm80ILi8ELi1ELb0EN4cute5tupleIJNS5_1CILi128EEENS7_ILi64EEENS7_ILi192EEEEEELi192ENS_6half_tEfNS_4arch4Sm80ELb0ELb1ELb1ELb1ELb1ELb0ELb1ELb1EEENS1_21CollectiveEpilogueFwdINS6_IJS8_SA_S9_EEENS6_IJNS7_ILi1EEESI_SI_EEESC_SE_Li256ELb1ELb1ELb1ELb0EEENS1_36VarlenDynamicPersistentTileSchedulerILi128ELi64ELi256ELi256ELb1ELb1ELb0ELb1ELb0ELb1EEEEEEEEEvNT_6ParamsE)
        /*035c*/ 	.word	0x00000018


	//----- nvinfo : EIATTR_REGCOUNT
	.align		4
.L_154:
        /*0360*/ 	.byte	0x04, 0x2f
        /*0362*/ 	.short	(.L_156 - .L_155)
	.align		4
.L_155:
        /*0364*/ 	.word	index@(_ZN7cutlass13device_kernelIN5flash19enable_sm80_to_sm89INS1_16FlashAttnFwdSm80INS1_25CollectiveMainloopFwdSm80ILi8ELi1ELb0EN4cute5tupleIJNS5_1CILi128EEENS7_ILi64EEENS7_ILi192EEEEEELi192ENS_6half_tEfNS_4arch4Sm80ELb0ELb1ELb1ELb0ELb1ELb0ELb1ELb1EEENS1_21CollectiveEpilogueFwdINS6_IJS8_SA_S9_EEENS6_IJNS7_ILi1EEESI_SI_EEESC_SE_Li256ELb0ELb1ELb1ELb0EEENS1_19SingleTileSchedulerILb0ELb1ELb1ELi128EEEEEEEEEvNT_6ParamsE)
        /*0368*/ 	.word	0x000000ff


	//----- nvinfo : EIATTR_FRAME_SIZE
	.align		4
.L_156:
        /*036c*/ 	.byte	0x04, 0x11
        /*036e*/ 	.short	(.L_158 - .L_157)
	.align		4
.L_157:
        /*0370*/ 	.word	index@(_ZN7cutlass13device_kernelIN5flash19enable_sm80_to_sm89INS1_16FlashAttnFwdSm80INS1_25CollectiveMainloopFwdSm80ILi8ELi1ELb0EN4cute5tupleIJNS5_1CILi128EEENS7_ILi64EEENS7_ILi192EEEEEELi192ENS_6half_tEfNS_4arch4Sm80ELb0ELb1ELb1ELb0ELb1ELb0ELb1ELb1EEENS1_21CollectiveEpilogueFwdINS6_IJS8_SA_S9_EEENS6_IJNS7_ILi1EEESI_SI_EEESC_SE_Li256ELb0ELb1ELb1ELb0EEENS1_19SingleTileSchedulerILb0ELb1ELb1ELi128EEEEEEEEEvNT_6ParamsE)
        /*0374*/ 	.word	0x00000000


	//----- nvinfo : EIATTR_REGCOUNT
	.align		4
.L_158:
        /*0378*/ 	.byte	0x04, 0x2f
        /*037a*/ 	.short	(.L_160 - .L_159)
	.align		4
.L_159:
        /*037c*/ 	.word	index@(_ZN7cutlass13device_kernelIN5flash19enable_sm80_to_sm89INS1_16FlashAttnFwdSm80INS1_25CollectiveMainloopFwdSm80ILi8ELi1ELb0EN4cute5tupleIJNS5_1CILi128EEENS7_ILi64EEENS7_ILi192EEEEEELi192ENS_6half_tEfNS_4arch4Sm80ELb0ELb0ELb1ELb1ELb1ELb1ELb1ELb1EEENS1_21CollectiveEpilogueFwdINS6_IJS8_SA_S9_EEENS6_IJNS7_ILi1EEESI_SI_EEESC_SE_Li256ELb1ELb1ELb1ELb0EEENS1_36VarlenDynamicPersistentTileSchedulerILi128ELi64ELi256ELi256ELb1ELb1ELb0ELb0ELb1ELb1EEEEEEEEEvNT_6ParamsE)
        /*0380*/ 	.word	0x000000ff


	//----- nvinfo : EIATTR_FRAME_SIZE
	.align		4
.L_160:
        /*0384*/ 	.byte	0x04, 0x11
        /*0386*/ 	.short	(.L_162 - .L_161)
	.align		4
.L_161:
        /*0388*/ 	.word	index@($__internal_7_$__cuda_sm70_votesync_ballot)
        /*038c*/ 	.word	0x00000000


	//----- nvinfo : EIATTR_FRAME_SIZE
	.align		4
.L_162:
        /*0390*/ 	.byte	0x04, 0x11
        /*0392*/ 	.short	(.L_164 - .L_163)
	.align		4
.L_163:
        /*0394*/ 	.word	index@($__internal_6_$__cuda_sm70_shflsync_up_p)
        /*0398*/ 	.word	0x00000000


	//----- nvinfo : EIATTR_FRAME_SIZE
	.align		4
.L_164:
        /*039c*/ 	.byte	0x04, 0x11
        /*039e*/ 	.short	(.L_166 - .L_165)
	.align		4
.L_165:
        /*03a0*/ 	.word	index@($__internal_5_$__cuda_sm70_shflsync_idx_p)
        /*03a4*/ 	.word	0x00000000


	//----- nvinfo : EIATTR_FRAME_SIZE
	.align		4
.L_166:
        /*03a8*/ 	.byte	0x04, 0x11
        /*03aa*/ 	.short	(.L_168 - .L_167)
	.align		4
.L_167:
        /*03ac*/ 	.word	index@($__internal_4_$__cuda_sm70_shflsync_bfly_p)
        /*03b0*/ 	.word	0x00000000


	//----- nvinfo : EIATTR_FRAME_SIZE
	.align		4
.L_168:
        /*03b4*/ 	.byte	0x04, 0x11
        /*03b6*/ 	.short	(.L_170 - .L_169)
	.align		4
.L_169:
        /*03b8*/ 	.word	index@(_ZN7cutlass13device_kernelIN5flash19enable_sm80_to_sm89INS1_16FlashAttnFwdSm80INS1_25CollectiveMainloopFwdSm80ILi8ELi1ELb0EN4cute5tupleIJNS5_1CILi128EEENS7_ILi64EEENS7_ILi192EEEEEELi192ENS_6half_tEfNS_4arch4Sm80ELb0ELb0ELb1ELb1ELb1ELb1ELb1ELb1EEENS1_21CollectiveEpilogueFwdINS6_IJS8_SA_S9_EEENS6_IJNS7_ILi1EEESI_SI_EEESC_SE_Li256ELb1ELb1ELb1ELb0EEENS1_36VarlenDynamicPersistentTileSchedulerILi128ELi64ELi256ELi256ELb1ELb1ELb0ELb0ELb1ELb1EEEEEEEEEvNT_6ParamsE)
        /*03bc*/ 	.word	0x00000060


	//----- nvinfo : EIATTR_REGCOUNT
	.align		4
.L_170:
        /*03c0*/ 	.byte	0x04, 0x2f
        /*03c2*/ 	.short	(.L_172 - .L_171)
	.align		4
.L_171:
        /*03c4*/ 	.word	index@(_ZN7cutlass13device_kernelIN5flash19enable_sm80_to_sm89INS1_16FlashAttnFwdSm80INS1_25CollectiveMainloopFwdSm80ILi8ELi1ELb0EN4cute5tupleIJNS5_1CILi128EEENS7_ILi64EEENS7_ILi192EEEEEELi192ENS_6half_tEfNS_4arch4Sm80ELb0ELb0ELb1ELb1ELb1ELb0ELb1ELb1EEENS1_21CollectiveEpilogueFwdINS6_IJS8_SA_S9_EEENS6_IJNS7_ILi1EEESI_SI_EEESC_SE_Li256ELb1ELb1ELb1ELb0EEENS1_36VarlenDynamicPersistentTileSchedulerILi128ELi64ELi256ELi256ELb1ELb1ELb0ELb0ELb1ELb1EEEEEEEEEvNT_6ParamsE)
        /*03c8*/ 	.word	0x000000ff


	//----- nvinfo : EIATTR_FRAME_SIZE
	.align		4
.L_172:
        /*03cc*/ 	.byte	0x04, 0x11
        /*03ce*/ 	.short	(.L_174 - .L_173)
	.align		4
.L_173:
        /*03d0*/ 	.word	index@($__internal_3_$__cuda_sm70_votesync_ballot)
        /*03d4*/ 	.word	0x00000000


	//----- nvinfo : EIATTR_FRAME_SIZE
	.align		4
.L_174:
        /*03d8*/ 	.byte	0x04, 0x11
        /*03da*/ 	.short	(.L_176 - .L_175)
	.align		4
.L_175:
        /*03dc*/ 	.word	index@($__internal_2_$__cuda_sm70_shflsync_up_p)
        /*03e0*/ 	.word	0x00000000


	//----- nvinfo : EIATTR_FRAME_SIZE
	.align		4
.L_176:
        /*03e4*/ 	.byte	0x04, 0x11
        /*03e6*/ 	.short	(.L_178 - .L_177)
	.align		4
.L_177:
        /*03e8*/ 	.word	index@($__internal_1_$__cuda_sm70_shflsync_idx_p)
        /*03ec*/ 	.word	0x00000000


	//----- nvinfo : EIATTR_FRAME_SIZE
	.align		4
.L_178:
        /*03f0*/ 	.byte	0x04, 0x11
        /*03f2*/ 	.short	(.L_180 - .L_179)
	.align		4
.L_179:
        /*03f4*/ 	.word	index@($__internal_0_$__cuda_sm70_shflsync_bfly_p)
        /*03f8*/ 	.word	0x00000000


	//----- nvinfo : EIATTR_FRAME_SIZE
	.align		4
.L_180:
        /*03fc*/ 	.byte	0x04, 0x11
        /*03fe*/ 	.short	(.L_182 - .L_181)
	.align		4
.L_181:
        /*0400*/ 	.word	index@(_ZN7cutlass13device_kernelIN5flash19enable_sm80_to_sm89INS1_16FlashAttnFwdSm80INS1_25CollectiveMainloopFwdSm80ILi8ELi1ELb0EN4cute5tupleIJNS5_1CILi128EEENS7_ILi64EEENS7_ILi192EEEEEELi192ENS_6half_tEfNS_4arch4Sm80ELb0ELb0ELb1ELb1ELb1ELb0ELb1ELb1EEENS1_21CollectiveEpilogueFwdINS6_IJS8_SA_S9_EEENS6_IJNS7_ILi1EEESI_SI_EEESC_SE_Li256ELb1ELb1ELb1ELb0EEENS1_36VarlenDynamicPersistentTileSchedulerILi128ELi64ELi256ELi256ELb1ELb1ELb0ELb0ELb1ELb1EEEEEEEEEvNT_6ParamsE)
        /*0404*/ 	.word	0x00000010


	//----- nvinfo : EIATTR_REGCOUNT
	.align		4
.L_182:
        /*0408*/ 	.byte	0x04, 0x2f
        /*040a*/ 	.short	(.L_184 - .L_183)
	.align		4
.L_183:
        /*040c*/ 	.word	index@(_ZN7cutlass13device_kernelIN5flash19enable_sm80_to_sm89INS1_16FlashAttnFwdSm80INS1_25CollectiveMainloopFwdSm80ILi8ELi1ELb0EN4cute5tupleIJNS5_1CILi128EEENS7_ILi64EEENS7_ILi192EEEEEELi192ENS_6half_tEfNS_4arch4Sm80ELb0ELb0ELb1ELb0ELb1ELb0ELb1ELb1EEENS1_21CollectiveEpilogueFwdINS6_IJS8_SA_S9_EEENS6_IJNS7_ILi1EEESI_SI_EEESC_SE_Li256ELb0ELb1ELb1ELb0EEENS1_19SingleTileSchedulerILb0ELb1ELb1ELi128EEEEEEEEEvNT_6ParamsE)
        /*0410*/ 	.word	0x000000fc


	//----- nvinfo : EIATTR_FRAME_SIZE
	.align		4
.L_184:
        /*0414*/ 	.byte	0x04, 0x11
        /*0416*/ 	.short	(.L_186 - .L_185)
	.align		4
.L_185:
        /*0418*/ 	.word	index@(_ZN7cutlass13device_kernelIN5flash19enable_sm80_to_sm89INS1_16FlashAttnFwdSm80INS1_25CollectiveMainloopFwdSm80ILi8ELi1ELb0EN4cute5tupleIJNS5_1CILi128EEENS7_ILi64EEENS7_ILi192EEEEEELi192ENS_6half_tEfNS_4arch4Sm80ELb0ELb0ELb1ELb0ELb1ELb0ELb1ELb1EEENS1_21CollectiveEpilogueFwdINS6_IJS8_SA_S9_EEENS6_IJNS7_ILi1EEESI_SI_EEESC_SE_Li256ELb0ELb1ELb1ELb0EEENS1_19SingleTileSchedulerILb0ELb1ELb1ELi128EEEEEEEEEvNT_6ParamsE)
        /*041c*/ 	.word	0x00000000


	//----- nvinfo : EIATTR_MIN_STACK_SIZE
	.align		4
.L_186:
        /*0420*/ 	.byte	0x04, 0x12
        /*0422*/ 	.short	(.L_188 - .L_187)
	.align		4
.L_187:
        /*0424*/ 	.word	index@(_ZN7cutlass13device_kernelIN5flash19enable_sm80_to_sm89INS1_16FlashAttnFwdSm80INS1_25CollectiveMainloopFwdSm80ILi8ELi1ELb0EN4cute5tupleIJNS5_1CILi128EEENS7_ILi64EEENS7_ILi192EEEEEELi192ENS_6half_tEfNS_4arch4Sm80ELb0ELb0ELb1ELb0ELb1ELb0ELb1ELb1EEENS1_21CollectiveEpilogueFwdINS6_IJS8_SA_S9_EEENS6_IJNS7_ILi1EEESI_SI_EEESC_SE_Li256ELb0ELb1ELb1ELb0EEENS1_19SingleTileSchedulerILb0ELb1ELb1ELi128EEEEEEEEEvNT_6ParamsE)
        /*0428*/ 	.word	0x00000000


	//----- nvinfo : EIATTR_MIN_STACK_SIZE
	.align		4
.L_188:
        /*042c*/ 	.byte	0x04, 0x12
        /*042e*/ 	.short	(.L_190 - .L_189)
	.align		4
.L_189:
        /*0430*/ 	.word	index@(_ZN7cutlass13device_kernelIN5flash19enable_sm80_to_sm89INS1_16FlashAttnFwdSm80INS1_25CollectiveMainloopFwdSm80ILi8ELi1ELb0EN4cute5tupleIJNS5_1CILi128EEENS7_ILi64EEENS7_ILi192EEEEEELi192ENS_6half_tEfNS_4arch4Sm80ELb0ELb0ELb1ELb1ELb1ELb0ELb1ELb1EEENS1_21CollectiveEpilogueFwdINS6_IJS8_SA_S9_EEENS6_IJNS7_ILi1EEESI_SI_EEESC_SE_Li256ELb1ELb1ELb1ELb0EEENS1_36VarlenDynamicPersistentTileSchedulerILi128ELi64ELi256ELi256ELb1ELb1ELb0ELb0ELb1ELb1EEEEEEEEEvNT_6ParamsE)
        /*0434*/ 	.word	0x00000010


	//----- nvinfo : EIATTR_MIN_STACK_SIZE
	.align		4
.L_190:
        /*0438*/ 	.byte	0x04, 0x12
        /*043a*/ 	.short	(.L_192 - .L_191)
	.align		4
.L_191:
        /*043c*/ 	.word	index@(_ZN7cutlass13device_kernelIN5flash19enable_sm80_to_sm89INS1_16FlashAttnFwdSm80INS1_25CollectiveMainloopFwdSm80ILi8ELi1ELb0EN4cute5tupleIJNS5_1CILi128EEENS7_ILi64EEENS7_ILi192EEEEEELi192ENS_6half_tEfNS_4arch4Sm80ELb0ELb0ELb1ELb1ELb1ELb1ELb1ELb1EEENS1_21CollectiveEpilogueFwdINS6_IJS8_SA_S9_EEENS6_IJNS7_ILi1EEESI_SI_EEESC_SE_Li256ELb1ELb1ELb1ELb0EEENS1_36VarlenDynamicPersistentTileSchedulerILi128ELi64ELi256ELi256ELb1ELb1ELb0ELb0ELb1ELb1EEEEEEEEEvNT_6ParamsE)
        /*0440*/ 	.word	0x00000060


	//----- nvinfo : EIATTR_MIN_STACK_SIZE
	.align		4
.L_192:
        /*0444*/ 	.byte	0x04, 0x12
        /*0446*/ 	.short	(.L_194 - .L_193)
	.align		4
.L_193:
        /*0448*/ 	.word	index@(_ZN7cutlass13device_kernelIN5flash19enable_sm80_to_sm89INS1_16FlashAttnFwdSm80INS1_25CollectiveMainloopFwdSm80ILi8ELi1ELb0EN4cute5tupleIJNS5_1CILi128EEENS7_ILi64EEENS7_ILi192EEEEEELi192ENS_6half_tEfNS_4arch4Sm80ELb0ELb1ELb1ELb0ELb1ELb0ELb1ELb1EEENS1_21CollectiveEpilogueFwdINS6_IJS8_SA_S9_EEENS6_IJNS7_ILi1EEESI_SI_EEESC_SE_Li256ELb0ELb1ELb1ELb0EEENS1_19SingleTileSchedulerILb0ELb1ELb1ELi128EEEEEEEEEvNT_6ParamsE)
        /*044c*/ 	.word	0x00000000


	//----- nvinfo : EIATTR_MIN_STACK_SIZE
	.align		4
.L_194:
        /*0450*/ 	.byte	0x04, 0x12
        /*0452*/ 	.short	(.L_196 - .L_195)
	.align		4
.L_195:
        /*0454*/ 	.word	index@(_ZN7cutlass13device_kernelIN5flash19enable_sm80_to_sm89INS1_16FlashAttnFwdSm80INS1_25CollectiveMainloopFwdSm80ILi8ELi1ELb0EN4cute5tupleIJNS5_1CILi128EEENS7_ILi64EEENS7_ILi192EEEEEELi192ENS_6half_tEfNS_4arch4Sm80ELb0ELb1ELb1ELb1ELb1ELb0ELb1ELb1EEENS1_21CollectiveEpilogueFwdINS6_IJS8_SA_S9_EEENS6_IJNS7_ILi1EEESI_SI_EEESC_SE_Li256ELb1ELb1ELb1ELb0EEENS1_36VarlenDynamicPersistentTileSchedulerILi128ELi64ELi256ELi256ELb1ELb1ELb0ELb1ELb0ELb1EEEEEEEEEvNT_6ParamsE)
        /*0458*/ 	.word	0x00000018


	//----- nvinfo : EIATTR_MIN_STACK_SIZE
	.align		4
.L_196:
        /*045c*/ 	.byte	0x04, 0x12
        /*045e*/ 	.short	(.L_198 - .L_197)
	.align		4
.L_197:
        /*0460*/ 	.word	index@(_ZN7cutlass13device_kernelIN5flash19enable_sm80_to_sm89INS1_16FlashAttnFwdSm80INS1_25CollectiveMainloopFwdSm80ILi8ELi1ELb0EN4cute5tupleIJNS5_1CILi128EEENS7_ILi64EEENS7_ILi192EEEEEELi192ENS_6half_tEfNS_4arch4Sm80ELb0ELb1ELb1ELb1ELb1ELb1ELb1ELb1EEENS1_21CollectiveEpilogueFwdINS6_IJS8_SA_S9_EEENS6_IJNS7_ILi1EEESI_SI_EEESC_SE_Li256ELb1ELb1ELb1ELb0EEENS1_36VarlenDynamicPersistentTileSchedulerILi128ELi64ELi256ELi256ELb1ELb1ELb0ELb1ELb0ELb1EEEEEEEEEvNT_6ParamsE)
        /*0464*/ 	.word	0x00000050


	//----- nvinfo : EIATTR_MIN_STACK_SIZE
	.align		4
.L_198:
        /*0468*/ 	.byte	0x04, 0x12
        /*046a*/ 	.short	(.L_200 - .L_199)
	.align		4
.L_199:
        /*046c*/ 	.word	index@(_ZN7cutlass13device_kernelIN5flash19enable_sm80_to_sm89INS1_16FlashAttnFwdSm80INS1_25CollectiveMainloopFwdSm80ILi8ELi1ELb0EN4cute5tupleIJNS5_1CILi128EEENS7_ILi64EEENS7_ILi192EEEEEELi192ENS_6half_tEfNS_4arch4Sm80ELb1ELb0ELb1ELb0ELb1ELb0ELb1ELb1EEENS1_21CollectiveEpilogueFwdINS6_IJS8_SA_S9_EEENS6_IJNS7_ILi1EEESI_SI_EEESC_SE_Li256ELb0ELb1ELb1ELb0EEENS1_30DynamicPersistentTileSchedulerILi256ELi256ELb1ELb1ELb0EEEEEEEEEvNT_6ParamsE)
        /*0470*/ 	.word	0x00000010


	//----- nvinfo : EIATTR_MIN_STACK_SIZE
	.align		4
.L_200:
        /*0474*/ 	.byte	0x04, 0x12
        /*0476*/ 	.short	(.L_202 - .L_201)
	.align		4
.L_201:
        /*0478*/ 	.word	index@(_ZN7cutlass13device_kernelIN5flash19enable_sm80_to_sm89INS1_16FlashAttnFwdSm80INS1_25CollectiveMainloopFwdSm80ILi8ELi1ELb0EN4cute5tupleIJNS5_1CILi128EEENS7_ILi64EEENS7_ILi192EEEEEELi192ENS_6half_tEfNS_4arch4Sm80ELb1ELb0ELb1ELb1ELb1ELb0ELb1ELb1EEENS1_21CollectiveEpilogueFwdINS6_IJS8_SA_S9_EEENS6_IJNS7_ILi1EEESI_SI_EEESC_SE_Li256ELb1ELb1ELb1ELb0EEENS1_36VarlenDynamicPersistentTileSchedulerILi128ELi64ELi256ELi256ELb1ELb1ELb0ELb1ELb1ELb1EEEEEEEEEvNT_6ParamsE)
        /*047c*/ 	.word	0x00000018


	//----- nvinfo : EIATTR_MIN_STACK_SIZE
	.align		4
.L_202:
        /*0480*/ 	.byte	0x04, 0x12
        /*0482*/ 	.short	(.L_204 - .L_203)
	.align		4
.L_203:
        /*0484*/ 	.word	index@(_ZN7cutlass13device_kernelIN5flash19enable_sm80_to_sm89INS1_16FlashAttnFwdSm80INS1_25CollectiveMainloopFwdSm80ILi8ELi1ELb0EN4cute5tupleIJNS5_1CILi128EEENS7_ILi64EEENS7_ILi192EEEEEELi192ENS_6half_tEfNS_4arch4Sm80ELb1ELb0ELb1ELb1ELb1ELb1ELb1ELb1EEENS1_21CollectiveEpilogueFwdINS6_IJS8_SA_S9_EEENS6_IJNS7_ILi1EEESI_SI_EEESC_SE_Li256ELb1ELb1ELb1ELb0EEENS1_36VarlenDynamicPersistentTileSchedulerILi128ELi64ELi256ELi256ELb1ELb1ELb0ELb1ELb1ELb1EEEEEEEEEvNT_6ParamsE)
        /*0488*/ 	.word	0x00000060


	//----- nvinfo : EIATTR_MIN_STACK_SIZE
	.align		4
.L_204:
        /*048c*/ 	.byte	0x04, 0x12
        /*048e*/ 	.short	(.L_206 - .L_205)
	.align		4
.L_205:
        /*0490*/ 	.word	index@(_ZN7cutlass13device_kernelIN5flash19enable_sm80_to_sm89INS1_16FlashAttnFwdSm80INS1_25CollectiveMainloopFwdSm80ILi8ELi2ELb0EN4cute5tupleIJNS5_1CILi128EEENS7_ILi64EEENS7_ILi192EEEEEELi192ENS_6half_tEfNS_4arch4Sm80ELb0ELb0ELb1ELb0ELb1ELb0ELb1ELb1EEENS1_21CollectiveEpilogueFwdINS6_IJS8_SA_S9_EEENS6_IJNS7_ILi1EEESI_SI_EEESC_SE_Li256ELb0ELb1ELb1ELb0EEENS1_19SingleTileSchedulerILb0ELb1ELb1ELi128EEEEEEEEEvNT_6ParamsE)
        /*0494*/ 	.word	0x00000000


	//----- nvinfo : EIATTR_MIN_STACK_SIZE
	.align		4
.L_206:
        /*0498*/ 	.byte	0x04, 0x12
        /*049a*/ 	.short	(.L_208 - .L_207)
	.align		4
.L_207:
        /*049c*/ 	.word	index@(_ZN7cutlass13device_kernelIN5flash19enable_sm80_to_sm89INS1_16FlashAttnFwdSm80INS1_25CollectiveMainloopFwdSm80ILi8ELi2ELb0EN4cute5tupleIJNS5_1CILi128EEENS7_ILi64EEENS7_ILi192EEEEEELi192ENS_6half_tEfNS_4arch4Sm80ELb0ELb0ELb1ELb1ELb1ELb0ELb1ELb1EEENS1_21CollectiveEpilogueFwdINS6_IJS8_SA_S9_EEENS6_IJNS7_ILi1EEESI_SI_EEESC_SE_Li256ELb1ELb1ELb1ELb0EEENS1_36VarlenDynamicPersistentTileSchedulerILi128ELi64ELi256ELi256ELb1ELb1ELb0ELb0ELb1ELb1EEEEEEEEEvNT_6ParamsE)
        /*04a0*/ 	.word	0x00000010


	//----- nvinfo : EIATTR_MIN_STACK_SIZE
	.align		4
.L_208:
        /*04a4*/ 	.byte	0x04, 0x12
        /*04a6*/ 	.short	(.L_210 - .L_209)
	.align		4
.L_209:
        /*04a8*/ 	.word	index@(_ZN7cutlass13device_kernelIN5flash19enable_sm80_to_sm89INS1_16FlashAttnFwdSm80INS1_25CollectiveMainloopFwdSm80ILi8ELi2ELb0EN4cute5tupleIJNS5_1CILi128EEENS7_ILi64EEENS7_ILi192EEEEEELi192ENS_6half_tEfNS_4arch4Sm80ELb0ELb0ELb1ELb1ELb1ELb1ELb1ELb1EEENS1_21CollectiveEpilogueFwdINS6_IJS8_SA_S9_EEENS6_IJNS7_ILi1EEESI_SI_EEESC_SE_Li256ELb1ELb1ELb1ELb0EEENS1_36VarlenDynamicPersistentTileSchedulerILi128ELi64ELi256ELi256ELb1ELb1ELb0ELb0ELb1ELb1EEEEEEEEEvNT_6ParamsE)
        /*04ac*/ 	.word	0x00000050


	//----- nvinfo : EIATTR_MIN_STACK_SIZE
	.align		4
.L_210:
        /*04b0*/ 	.byte	0x04, 0x12
        /*04b2*/ 	.short	(.L_212 - .L_211)
	.align		4
.L_211:
        /*04b4*/ 	.word	index@(_ZN7cutlass13device_kernelIN5flash19enable_sm80_to_sm89INS1_16FlashAttnFwdSm80INS1_25CollectiveMainloopFwdSm80ILi8ELi2ELb0EN4cute5tupleIJNS5_1CILi128EEENS7_ILi64EEENS7_ILi192EEEEEELi192ENS_6half_tEfNS_4arch4Sm80ELb0ELb1ELb1ELb0ELb1ELb0ELb1ELb1EEENS1_21CollectiveEpilogueFwdINS6_IJS8_SA_S9_EEENS6_IJNS7_ILi1EEESI_SI_EEESC_SE_Li256ELb0ELb1ELb1ELb0EEENS1_19SingleTileSchedulerILb0ELb1ELb1ELi128EEEEEEEEEvNT_6ParamsE)
        /*04b8*/ 	.word	0x00000000


	//----- nvinfo : EIATTR_MIN_STACK_SIZE
	.align		4
.L_212:
        /*04bc*/ 	.byte	0x04, 0x12
        /*04be*/ 	.short	(.L_214 - .L_213)
	.align		4
.L_213:
        /*04c0*/ 	.word	index@(_ZN7cutlass13device_kernelIN5flash19enable_sm80_to_sm89INS1_16FlashAttnFwdSm80INS1_25CollectiveMainloopFwdSm80ILi8ELi2ELb0EN4cute5tupleIJNS5_1CILi128EEENS7_ILi64EEENS7_ILi192EEEEEELi192ENS_6half_tEfNS_4arch4Sm80ELb0ELb1ELb1ELb1ELb1ELb0ELb1ELb1EEENS1_21CollectiveEpilogueFwdINS6_IJS8_SA_S9_EEENS6_IJNS7_ILi1EEESI_SI_EEESC_SE_Li256ELb1ELb1ELb1ELb0EEENS1_36VarlenDynamicPersistentTileSchedulerILi128ELi64ELi256ELi256ELb1ELb1ELb0ELb1ELb0ELb1EEEEEEEEEvNT_6ParamsE)
        /*04c4*/ 	.word	0x00000010


	//----- nvinfo : EIATTR_MIN_STACK_SIZE
	.align		4
.L_214:
        /*04c8*/ 	.byte	0x04, 0x12
        /*04ca*/ 	.short	(.L_216 - .L_215)
	.align		4
.L_215:
        /*04cc*/ 	.word	index@(_ZN7cutlass13device_kernelIN5flash19enable_sm80_to_sm89INS1_16FlashAttnFwdSm80INS1_25CollectiveMainloopFwdSm80ILi8ELi2ELb0EN4cute5tupleIJNS5_1CILi128EEENS7_ILi64EEENS7_ILi192EEEEEELi192ENS_6half_tEfNS_4arch4Sm80ELb0ELb1ELb1ELb1ELb1ELb1ELb1ELb1EEENS1_21CollectiveEpilogueFwdINS6_IJS8_SA_S9_EEENS6_IJNS7_ILi1EEESI_SI_EEESC_SE_Li256ELb1ELb1ELb1ELb0EEENS1_36VarlenDynamicPersistentTileSchedulerILi128ELi64ELi256ELi256ELb1ELb1ELb0ELb1ELb0ELb1EEEEEEEEEvNT_6ParamsE)
        /*04d0*/ 	.word	0x00000038


	//----- nvinfo : EIATTR_MIN_STACK_SIZE
	.align		4
.L_216:
        /*04d4*/ 	.byte	0x04, 0x12
        /*04d6*/ 	.short	(.L_218 - .L_217)
	.align		4
.L_217:
        /*04d8*/ 	.word	index@(_ZN7cutlass13device_kernelIN5flash19enable_sm80_to_sm89INS1_16FlashAttnFwdSm80INS1_25CollectiveMainloopFwdSm80ILi8ELi2ELb0EN4cute5tupleIJNS5_1CILi128EEENS7_ILi64EEENS7_ILi192EEEEEELi192ENS_6half_tEfNS_4arch4Sm80ELb1ELb0ELb1ELb0ELb1ELb0ELb1ELb1EEENS1_21CollectiveEpilogueFwdINS6_IJS8_SA_S9_EEENS6_IJNS7_ILi1EEESI_SI_EEESC_SE_Li256ELb0ELb1ELb1ELb0EEENS1_30DynamicPersistentTileSchedulerILi256ELi256ELb1ELb1ELb0EEEEEEEEEvNT_6ParamsE)
        /*04dc*/ 	.word	0x00000010


	//----- nvinfo : EIATTR_MIN_STACK_SIZE
	.align		4
.L_218:
        /*04e0*/ 	.byte	0x04, 0x12
        /*04e2*/ 	.short	(.L_220 - .L_219)
	.align		4
.L_219:
        /*04e4*/ 	.word	index@(_ZN7cutlass13device_kernelIN5flash19enable_sm80_to_sm89INS1_16FlashAttnFwdSm80INS1_25CollectiveMainloopFwdSm80ILi8ELi2ELb0EN4cute5tupleIJNS5_1CILi128EEENS7_ILi64EEENS7_ILi192EEEEEELi192ENS_6half_tEfNS_4arch4Sm80ELb1ELb0ELb1ELb1ELb1ELb0ELb1ELb1EEENS1_21CollectiveEpilogueFwdINS6_IJS8_SA_S9_EEENS6_IJNS7_ILi1EEESI_SI_EEESC_SE_Li256ELb1ELb1ELb1ELb0EEENS1_36VarlenDynamicPersistentTileSchedulerILi128ELi64ELi256ELi256ELb1ELb1ELb0ELb1ELb1ELb1EEEEEEEEEvNT_6ParamsE)
        /*04e8*/ 	.word	0x00000020


	//----- nvinfo : EIATTR_MIN_STACK_SIZE
	.align		4
.L_220:
        /*04ec*/ 	.byte	0x04, 0x12
        /*04ee*/ 	.short	(.L_222 - .L_221)
	.align		4
.L_221:
        /*04f0*/ 	.word	index@(_ZN7cutlass13device_kernelIN5flash19enable_sm80_to_sm89INS1_16FlashAttnFwdSm80INS1_25CollectiveMainloopFwdSm80ILi8ELi2ELb0EN4cute5tupleIJNS5_1CILi128EEENS7_ILi64EEENS7_ILi192EEEEEELi192ENS_6half_tEfNS_4arch4Sm80ELb1ELb0ELb1ELb1ELb1ELb1ELb1ELb1EEENS1_21CollectiveEpilogueFwdINS6_IJS8_SA_S9_EEENS6_IJNS7_ILi1EEESI_SI_EEESC_SE_Li256ELb1ELb1ELb1ELb0EEENS1_36VarlenDynamicPersistentTileSchedulerILi128ELi64ELi256ELi256ELb1ELb1ELb0ELb1ELb1ELb1EEEEEEEEEvNT_6ParamsE)
        /*04f4*/ 	.word	0x00000070
.L_222:


//--------------------- .nv.info._ZN7cutlass13device_kernelIN5flash19enable_sm80_to_sm89INS1_16FlashAttnFwdSm80INS1_25CollectiveMainloopFwdSm80ILi8ELi1ELb0EN4cute5tupleIJNS5_1CILi128EEENS7_ILi64EEENS7_ILi192EEEEEELi192ENS_6half_tEfNS_4arch4Sm80ELb0ELb0ELb1ELb0ELb1ELb0ELb1ELb1EEENS1_21CollectiveEpilogueFwdINS6_IJS8_SA_S9_EEENS6_IJNS7_ILi1EEESI_SI_EEESC_SE_Li256ELb0ELb1ELb1ELb0EEENS1_19SingleTileSchedulerILb0ELb1ELb1ELi128EEEEEEEEEvNT_6ParamsE --------------------------
	.section	.nv.info._ZN7cutlass13device_kernelIN5flash19enable_sm80_to_sm89INS1_16FlashAttnFwdSm80INS1_25CollectiveMainloopFwdSm80ILi8ELi1ELb0EN4cute5tupleIJNS5_1CILi128EEENS7_ILi64EEENS7_ILi192EEEEEELi192ENS_6half_tEfNS_4arch4Sm80ELb0ELb0ELb1ELb0ELb1ELb0ELb1ELb1EEENS1_21CollectiveEpilogueFwdINS6_IJS8_SA_S9_EEENS6_IJNS7_ILi1EEESI_SI_EEESC_SE_Li256ELb0ELb1ELb1ELb0EEENS1_19SingleTileSchedulerILb0ELb1ELb1ELi128EEEEEEEEEvNT_6ParamsE,"",@"SHT_CUDA_INFO"
	.sectionflags	@""
	.align	4


	//----- nvinfo : EIATTR_CUDA_API_VERSION
	.align		4
        /*0000*/ 	.byte	0x04, 0x37
        /*0002*/ 	.short	(.L_224 - .L_223)
.L_223:
        /*0004*/ 	.word	0x00000082


	//----- nvinfo : EIATTR_SW2861232_WAR
	.align		4
.L_224:
        /*0008*/ 	.byte	0x01, 0x35
	.zero		2


	//----- nvinfo : EIATTR_PARAM_CBANK
	.align		4
        /*000c*/ 	.byte	0x04, 0x0a
        /*000e*/ 	.short	(.L_226 - .L_225)
	.align		4
.L_225:
        /*0010*/ 	.word	index@(.nv.constant0._ZN7cutlass13device_kernelIN5flash19enable_sm80_to_sm89INS1_16FlashAttnFwdSm80INS1_25CollectiveMainloopFwdSm80ILi8ELi1ELb0EN4cute5tupleIJNS5_1CILi128EEENS7_ILi64EEENS7_ILi192EEEEEELi192ENS_6half_tEfNS_4arch4Sm80ELb0ELb0ELb1ELb0ELb1ELb0ELb1ELb1EEENS1_21CollectiveEpilogueFwdINS6_IJS8_SA_S9_EEENS6_IJNS7_ILi1EEESI_SI_EEESC_SE_Li256ELb0ELb1ELb1ELb0EEENS1_19SingleTileSchedulerILb0ELb1ELb1ELi128EEEEEEEEEvNT_6ParamsE)
        /*0014*/ 	.short	0x0160
        /*0016*/ 	.short	0x0418


	//----- nvinfo : EIATTR_CBANK_PARAM_SIZE
	.align		4
.L_226:
        /*0018*/ 	.byte	0x03, 0x19
        /*001a*/ 	.short	0x0418


	//----- nvinfo : EIATTR_KPARAM_INFO
	.align		4
        /*001c*/ 	.byte	0x04, 0x17
        /*001e*/ 	.short	(.L_228 - .L_227)
.L_227:
        /*0020*/ 	.word	0x00000000
        /*0024*/ 	.short	0x0000
        /*0026*/ 	.short	0x0000
        /*0028*/ 	.byte	0x00, 0xf0, 0x61, 0x10


	//----- nvinfo : EIATTR_MAXREG_COUNT
	.align		4
.L_228:
        /*002c*/ 	.byte	0x03, 0x1b
        /*002e*/ 	.short	0x00ff


	//----- nvinfo : EIATTR_NUM_BARRIERS
	.align		4
        /*0030*/ 	.byte	0x02, 0x4c
        /*0032*/ 	.byte	0x02
	.zero		1


	//----- nvinfo : EIATTR_MERCURY_ISA_VERSION
	.align		4
        /*0034*/ 	.byte	0x03, 0x5f
        /*0036*/ 	.short	0x0000


	//----- nvinfo : EIATTR_COOP_GROUP_MASK_REGIDS
	.align		4
        /*0038*/ 	.byte	0x04, 0x29
        /*003a*/ 	.short	(.L_230 - .L_229)


	//   ....[0]....
.L_229:
        /*003c*/ 	.word	0xffffffff


	//   ....[1]....
        /*0040*/ 	.word	0xffffffff


	//   ....[2]....
        /*0044*/ 	.word	0xffffffff


	//   ....[3]....
        /*0048*/ 	.word	0xffffffff


	//   ....[4]....
        /*004c*/ 	.word	0xffffffff


	//   ....[5]....
        /*0050*/ 	.word	0xffffffff


	//   ....[6]....
        /*0054*/ 	.word	0xffffffff


	//   ....[7]....
        /*0058*/ 	.word	0xffffffff


	//   ....[8]....
        /*005c*/ 	.word	0xffffffff


	//   ....[9]....
        /*0060*/ 	.word	0xffffffff


	//   ....[10]....
        /*0064*/ 	.word	0xffffffff


	//   ....[11]....
        /*0068*/ 	.word	0xffffffff


	//   ....[12]....
        /*006c*/ 	.word	0xffffffff


	//   ....[13]....
        /*0070*/ 	.word	0xffffffff


	//   ....[14]....
        /*0074*/ 	.word	0xffffffff


	//   ....[15]....
        /*0078*/ 	.word	0xffffffff


	//   ....[16]....
        /*007c*/ 	.word	0xffffffff


	//   ....[17]....
        /*0080*/ 	.word	0xffffffff


	//   ....[18]....
        /*0084*/ 	.word	0xffffffff


	//   ....[19]....
        /*0088*/ 	.word	0xffffffff


	//   ....[20]....
        /*008c*/ 	.word	0xffffffff


	//   ....[21]....
        /*0090*/ 	.word	0xffffffff


	//   ....[22]....
        /*0094*/ 	.word	0xffffffff


	//   ....[23]....
        /*0098*/ 	.word	0xffffffff


	//   ....[24]....
        /*009c*/ 	.word	0xffffffff


	//   ....[25]....
        /*00a0*/ 	.word	0xffffffff


	//   ....[26]....
        /*00a4*/ 	.word	0xffffffff


	//   ....[27]....
        /*00a8*/ 	.word	0xffffffff


	//   ....[28]....
        /*00ac*/ 	.word	0xffffffff


	//   ....[29]....
        /*00b0*/ 	.word	0xffffffff


	//   ....[30]....
        /*00b4*/ 	.word	0xffffffff


	//   ....[31]....
        /*00b8*/ 	.word	0xffffffff


	//   ....[32]....
        /*00bc*/ 	.word	0xffffffff


	//   ....[33]....
        /*00c0*/ 	.word	0xffffffff


	//   ....[34]....
        /*00c4*/ 	.word	0xffffffff


	//   ....[35]....
        /*00c8*/ 	.word	0xffffffff


	//   ....[36]....
        /*00cc*/ 	.word	0xffffffff


	//   ....[37]....
        /*00d0*/ 	.word	0xffffffff


	//   ....[38]....
        /*00d4*/ 	.word	0xffffffff


	//   ....[39]....
        /*00d8*/ 	.word	0xffffffff


	//   ....[40]....
        /*00dc*/ 	.word	0xffffffff


	//   ....[41]....
        /*00e0*/ 	.word	0xffffffff


	//   ....[42]....
        /*00e4*/ 	.word	0xffffffff


	//   ....[43]....
        /*00e8*/ 	.word	0xffffffff


	//   ....[44]....
        /*00ec*/ 	.word	0xffffffff


	//   ....[45]....
        /*00f0*/ 	.word	0xffffffff


	//   ....[46]....
        /*00f4*/ 	.word	0xffffffff


	//   ....[47]....
        /*00f8*/ 	.word	0xffffffff


	//   ....[48]....
        /*00fc*/ 	.word	0xffffffff


	//----- nvinfo : EIATTR_COOP_GROUP_INSTR_OFFSETS
	.align		4
.L_230:
        /*0100*/ 	.byte	0x04, 0x28
        /*0102*/ 	.short	(.L_232 - .L_231)


	//   ....[0]....
.L_231:
        /*0104*/ 	.word	0x00000050


	//   ....[1]....
        /*0108*/ 	.word	0x00000d80


	//   ....[2]....
        /*010c*/ 	.word	0x00000de0


	//   ....[3]....
        /*0110*/ 	.word	0x00000fc0


	//   ....[4]....
        /*0114*/ 	.word	0x00000ff0


	//   ....[5]....
        /*0118*/ 	.word	0x00001110


	//   ....[6]....
        /*011c*/ 	.word	0x00001140


	//   ....[7]....
        /*0120*/ 	.word	0x00001270


	//   ....[8]....
        /*0124*/ 	.word	0x000012b0


	//   ....[9]....
        /*0128*/ 	.word	0x00001990


	//   ....[10]....
        /*012c*/ 	.word	0x000019b0


	//   ....[11]....
        /*0130*/ 	.word	0x000019e0


	//   ....[12]....
        /*0134*/ 	.word	0x00001a10


	//   ....[13]....
        /*0138*/ 	.word	0x00001a50


	//   ....[14]....
        /*013c*/ 	.word	0x00001a80


	//   ....[15]....
        /*0140*/ 	.word	0x00001a90


	//   ....[16]....
        /*0144*/ 	.word	0x00001aa0


	//   ....[17]....
        /*0148*/ 	.word	0x00002f50


	//   ....[18]....
        /*014c*/ 	.word	0x00002f80


	//   ....[19]....
        /*0150*/ 	.word	0x00002fa0


	//   ....[20]....
        /*0154*/ 	.word	0x00002fb0


	//   ....[21]....
        /*0158*/ 	.word	0x000037c0


	//   ....[22]....
        /*015c*/ 	.word	0x000037e0


	//   ....[23]....
        /*0160*/ 	.word	0x00003800


	//   ....[24]....
        /*0164*/ 	.word	0x00003820


	//   ....[25]....
        /*0168*/ 	.word	0x00004a20


	//   ....[26]....
        /*016c*/ 	.word	0x00004a30


	//   ....[27]....
        /*0170*/ 	.word	0x00004a40


	//   ....[28]....
        /*0174*/ 	.word	0x00004a50


	//   ....[29]....
        /*0178*/ 	.word	0x00004d30


	//   ....[30]....
        /*017c*/ 	.word	0x00004d50


	//   ....[31]....
        /*0180*/ 	.word	0x00004d90


	//   ....[32]....
        /*0184*/ 	.word	0x00004dd0


	//   ....[33]....
        /*0188*/ 	.word	0x00005ee0


	//   ....[34]....
        /*018c*/ 	.word	0x00005ef0


	//   ....[35]....
        /*0190*/ 	.word	0x00005f50


	//   ....[36]....
        /*0194*/ 	.word	0x00005f60


	//   ....[37]....
        /*0198*/ 	.word	0x000075a0


	//   ....[38]....
        /*019c*/ 	.word	0x000075c0


	//   ....[39]....
        /*01a0*/ 	.word	0x000075f0


	//   ....[40]....
        /*01a4*/ 	.word	0x00007610


	//   ....[41]....
        /*01a8*/ 	.word	0x00008340


	//   ....[42]....
        /*01ac*/ 	.word	0x00008370


	//   ....[43]....
        /*01b0*/ 	.word	0x000083a0


	//   ....[44]....
        /*01b4*/ 	.word	0x000083d0


	//   ....[45]....
        /*01b8*/ 	.word	0x00008440


	//   ....[46]....
        /*01bc*/ 	.word	0x000084a0


	//   ....[47]....
        /*01c0*/ 	.word	0x00008da0


	//   ....[48]....
        /*01c4*/ 	.word	0x00008db0


	//----- nvinfo : EIATTR_EXIT_INSTR_OFFSETS
	.align		4
.L_232:
        /*01c8*/ 	.byte	0x04, 0x1c
        /*01ca*/ 	.short	(.L_234 - .L_233)


	//   ....[0]....
.L_233:
        /*01cc*/ 	.word	0x000001b0


	//   ....[1]....
        /*01d0*/ 	.word	0x00008dc0


	//   ....[2]....
        /*01d4*/ 	.word	0x00009660


	//   ....[3]....
        /*01d8*/ 	.word	0x000096b0


	//   ....[4]....
        /*01dc*/ 	.word	0x000096e0


	//   ....[5]....
        /*01e0*/ 	.word	0x00009740


	//   ....[6]....
        /*01e4*/ 	.word	0x000099d0


	//----- nvinfo : EIATTR_CTAIDZ_USED
	.align		4
.L_234:
        /*01e8*/ 	.byte	0x01, 0x04
	.zero		2


	//----- nvinfo : EIATTR_MAX_THREADS
	.align		4
        /*01ec*/ 	.byte	0x04, 0x05
        /*01ee*/ 	.short	(.L_236 - .L_235)
.L_235:
        /*01f0*/ 	.word	0x00000100
        /*01f4*/ 	.word	0x00000001
        /*01f8*/ 	.word	0x00000001


	//----- nvinfo : EIATTR_CRS_STACK_SIZE
	.align		4
.L_236:
        /*01fc*/ 	.byte	0x04, 0x1e
        /*01fe*/ 	.short	(.L_238 - .L_237)
.L_237:
        /*0200*/ 	.word	0x00000000
.L_238:


//--------------------- .nv.info._ZN7cutlass13device_kernelIN5flash19enable_sm80_to_sm89INS1_16FlashAttnFwdSm80INS1_25CollectiveMainloopFwdSm80ILi8ELi1ELb0EN4cute5tupleIJNS5_1CILi128EEENS7_ILi64EEENS7_ILi192EEEEEELi192ENS_6half_tEfNS_4arch4Sm80ELb0ELb0ELb1ELb1ELb1ELb0ELb1ELb1EEENS1_21CollectiveEpilogueFwdINS6_IJS8_SA_S9_EEENS6_IJNS7_ILi1EEESI_SI_EEESC_SE_Li256ELb1ELb1ELb1ELb0EEENS1_36VarlenDynamicPersistentTileSchedulerILi128ELi64ELi256ELi256ELb1ELb1ELb0ELb0ELb1ELb1EEEEEEEEEvNT_6ParamsE --------------------------
	.section	.nv.info._ZN7cutlass13device_kernelIN5flash19enable_sm80_to_sm89INS1_16FlashAttnFwdSm80INS1_25CollectiveMainloopFwdSm80ILi8ELi1ELb0EN4cute5tupleIJNS5_1CILi128EEENS7_ILi64EEENS7_ILi192EEEEEELi192ENS_6half_tEfNS_4arch4Sm80ELb0ELb0ELb1ELb1ELb1ELb0ELb1ELb1EEENS1_21CollectiveEpilogueFwdINS6_IJS8_SA_S9_EEENS6_IJNS7_ILi1EEESI_SI_EEESC_SE_Li256ELb1ELb1ELb1ELb0EEENS1_36VarlenDynamicPersistentTileSchedulerILi128ELi64ELi256ELi256ELb1ELb1ELb0ELb0ELb1ELb1EEEEEEEEEvNT_6ParamsE,"",@"SHT_CUDA_INFO"
	.sectionflags	@""
	.align	4


	//----- nvinfo : EIATTR_CUDA_API_VERSION
	.align		4
        /*0000*/ 	.byte	0x04, 0x37
        /*0002*/ 	.short	(.L_240 - .L_239)
.L_239:
        /*0004*/ 	.word	0x00000082


	//----- nvinfo : EIATTR_SW2861232_WAR
	.align		4
.L_240:
        /*0008*/ 	.byte	0x01, 0x35
	.zero		2


	//----- nvinfo : EIATTR_PARAM_CBANK
	.align		4
        /*000c*/ 	.byte	0x04, 0x0a
        /*000e*/ 	.short	(.L_242 - .L_241)
	.align		4
.L_241:
        /*0010*/ 	.word	index@(.nv.constant0._ZN7cutlass13device_kernelIN5flash19enable_sm80_to_sm89INS1_16FlashAttnFwdSm80INS1_25CollectiveMainloopFwdSm80ILi8ELi1ELb0EN4cute5tupleIJNS5_1CILi128EEENS7_ILi64EEENS7_ILi192EEEEEELi192ENS_6half_tEfNS_4arch4Sm80ELb0ELb0ELb1ELb1ELb1ELb0ELb1ELb1EEENS1_21CollectiveEpilogueFwdINS6_IJS8_SA_S9_EEENS6_IJNS7_ILi1EEESI_SI_EEESC_SE_Li256ELb1ELb1ELb1ELb0EEENS1_36VarlenDynamicPersistentTileSchedulerILi128ELi64ELi256ELi256ELb1ELb1ELb0ELb0ELb1ELb1EEEEEEEEEvNT_6ParamsE)
        /*0014*/ 	.short	0x0160
        /*0016*/ 	.short	0x0438


	//----- nvinfo : EIATTR_CBANK_PARAM_SIZE
	.align		4
.L_242:
        /*0018*/ 	.byte	0x03, 0x19
        /*001a*/ 	.short	0x0438


	//----- nvinfo : EIATTR_KPARAM_INFO
	.align		4
        /*001c*/ 	.byte	0x04, 0x17
        /*001e*/ 	.short	(.L_244 - .L_243)
.L_243:
        /*0020*/ 	.word	0x00000000
        /*0024*/ 	.short	0x0000
        /*0026*/ 	.short	0x0000
        /*0028*/ 	.byte	0x00, 0xf0, 0xe1, 0x10


	//----- nvinfo : EIATTR_MAXREG_COUNT
	.align		4
.L_244:
        /*002c*/ 	.byte	0x03, 0x1b
        /*002e*/ 	.short	0x00ff


	//----- nvinfo : EIATTR_NUM_BARRIERS
	.align		4
        /*0030*/ 	.byte	0x02, 0x4c
        /*0032*/ 	.byte	0x06
	.zero		1


	//----- nvinfo : EIATTR_ANNOTATIONS
	.align		4
        /*0034*/ 	.byte	0x04, 0x55
        /*0036*/ 	.short	(.L_246 - .L_245)


	//   ....[0]....
.L_245:
        /*0038*/ 	.word	0x00000001
        /*003c*/ 	.byte	0x70, 0x00, 0x00, 0x00, 0x01, 0x00, 0x00, 0x00, 0xe0, 0x0f, 0x00, 0x00, 0x01, 0x00, 0x00, 0x00
        /*004c*/ 	.byte	0x60, 0x10, 0x00, 0x00, 0x01, 0x00, 0x00, 0x00, 0xa0, 0x12, 0x00, 0x00, 0x01, 0x00, 0x00, 0x00
        /*005c*/ 	.byte	0xc0, 0x93, 0x00, 0x00, 0x01, 0x00, 0x00, 0x00, 0x30, 0x9b, 0x00, 0x00, 0x01, 0x00, 0x00, 0x00
        /*006c*/ 	.byte	0x70, 0x9b, 0x00, 0x00, 0x01, 0x00, 0x00, 0x00, 0x60, 0xc6, 0x00, 0x00


	//----- nvinfo : EIATTR_MERCURY_ISA_VERSION
	.align		4
.L_246:
        /*0078*/ 	.byte	0x03, 0x5f
        /*007a*/ 	.short	0x0000


	//----- nvinfo : EIATTR_INT_WARP_WIDE_INSTR_OFFSETS
	.align		4
        /*007c*/ 	.byte	0x04, 0x31
        /*007e*/ 	.short	(.L_248 - .L_247)


	//   ....[0]....
.L_247:
        /*0080*/ 	.word	0x000092a0


	//   ....[1]....
        /*0084*/ 	.word	0x00009320


	//----- nvinfo : EIATTR_COOP_GROUP_MASK_REGIDS
	.align		4
.L_248:
        /*0088*/ 	.byte	0x04, 0x29
        /*008a*/ 	.short	(.L_250 - .L_249)


	//   ....[0]....
.L_249:
        /*008c*/ 	.word	0xffffffff


	//   ....[1]....
        /*0090*/ 	.word	0xffffffff


	//   ....[2]....
        /*0094*/ 	.word	0xffffffff


	//   ....[3]....
        /*0098*/ 	.word	0xffffffff


	//   ....[4]....
        /*009c*/ 	.word	0xffffffff


	//   ....[5]....
        /*00a0*/ 	.word	0xffffffff


	//   ....[6]....
        /*00a4*/ 	.word	0xffffffff


	//   ....[7]....
        /*00a8*/ 	.word	0xffffffff


	//   ....[8]....
        /*00ac*/ 	.word	0xffffffff


	//   ....[9]....
        /*00b0*/ 	.word	0xffffffff


	//   ....[10]....
        /*00b4*/ 	.word	0xffffffff


	//   ....[11]....
        /*00b8*/ 	.word	0xffffffff


	//   ....[12]....
        /*00bc*/ 	.word	0xffffffff


	//   ....[13]....
        /*00c0*/ 	.word	0xffffffff


	//   ....[14]....
        /*00c4*/ 	.word	0xffffffff


	//   ....[15]....
        /*00c8*/ 	.word	0xffffffff


	//   ....[16]....
        /*00cc*/ 	.word	0xffffffff


	//   ....[17]....
        /*00d0*/ 	.word	0xffffffff


	//   ....[18]....
        /*00d4*/ 	.word	0xffffffff


	//   ....[19]....
        /*00d8*/ 	.word	0xffffffff


	//   ....[20]....
        /*00dc*/ 	.word	0xffffffff


	//   ....[21]....
        /*00e0*/ 	.word	0xffffffff


	//   ....[22]....
        /*00e4*/ 	.word	0xffffffff


	//   ....[23]....
        /*00e8*/ 	.word	0xffffffff


	//   ....[24]....
        /*00ec*/ 	.word	0xffffffff


	//   ....[25]....
        /*00f0*/ 	.word	0xffffffff


	//   ....[26]....
        /*00f4*/ 	.word	0xffffffff


	//   ....[27]....
        /*00f8*/ 	.word	0xffffffff


	//   ....[28]....
        /*00fc*/ 	.word	0xffffffff


	//   ....[29]....
        /*0100*/ 	.word	0xffffffff


	//   ....[30]....
        /*0104*/ 	.word	0xffffffff


	//   ....[31]....
        /*0108*/ 	.word	0xffffffff


	//   ....[32]....
        /*010c*/ 	.word	0xffffffff


	//   ....[33]....
        /*0110*/ 	.word	0xffffffff


	//   ....[34]....
        /*0114*/ 	.word	0xffffffff


	//   ....[35]....
        /*0118*/ 	.word	0xffffffff


	//   ....[36]....
        /*011c*/ 	.word	0xffffffff


	//   ....[37]....
        /*0120*/ 	.word	0xffffffff


	//   ....[38]....
        /*0124*/ 	.word	0xffffffff


	//   ....[39]....
        /*0128*/ 	.word	0xffffffff


	//   ....[40]....
        /*012c*/ 	.word	0xffffffff


	//   ....[41]....
        /*0130*/ 	.word	0xffffffff


	//   ....[42]....
        /*0134*/ 	.word	0xffffffff


	//   ....[43]....
        /*0138*/ 	.word	0xffffffff


	//   ....[44]....
        /*013c*/ 	.word	0xffffffff


	//   ....[45]....
        /*0140*/ 	.word	0xffffffff


	//   ....[46]....
        /*0144*/ 	.word	0xffffffff


	//   ....[47]....
        /*0148*/ 	.word	0xffffffff


	//   ....[48]....
        /*014c*/ 	.word	0xffffffff


	//   ....[49]....
        /*0150*/ 	.word	0xffffffff


	//   ....[50]....
        /*0154*/ 	.word	0xffffffff


	//   ....[51]....
        /*0158*/ 	.word	0xffffffff


	//   ....[52]....
        /*015c*/ 	.word	0xffffffff


	//   ....[53]....
        /*0160*/ 	.word	0xffffffff


	//   ....[54]....
        /*0164*/ 	.word	0xffffffff


	//   ....[55]....
        /*0168*/ 	.word	0xffffffff


	//   ....[56]....
        /*016c*/ 	.word	0xffffffff


	//   ....[57]....
        /*0170*/ 	.word	0xffffffff


	//   ....[58]....
        /*0174*/ 	.word	0xffffffff


	//   ....[59]....
        /*0178*/ 	.word	0xffffffff


	//   ....[60]....
        /*017c*/ 	.word	0xffffffff


	//   ....[61]....
        /*0180*/ 	.word	0xffffffff


	//   ....[62]....
        /*0184*/ 	.word	0xffffffff


	//   ....[63]....
        /*0188*/ 	.word	0xffffffff


	//   ....[64]....
        /*018c*/ 	.word	0xffffffff


	//   ....[65]....
        /*0190*/ 	.word	0xffffffff


	//   ....[66]....
        /*0194*/ 	.word	0xffffffff


	//   ....[67]....
        /*0198*/ 	.word	0xffffffff


	//   ....[68]....
        /*019c*/ 	.word	0xffffffff


	//   ....[69]....
        /*01a0*/ 	.word	0xffffffff


	//   ....[70]....
        /*01a4*/ 	.word	0xffffffff


	//   ....[71]....
        /*01a8*/ 	.word	0xffffffff


	//   ....[72]....
        /*01ac*/ 	.word	0xffffffff


	//   ....[73]....
        /*01b0*/ 	.word	0xffffffff


	//   ....[74]....
        /*01b4*/ 	.word	0xffffffff


	//   ....[75]....
        /*01b8*/ 	.word	0xffffffff


	//   ....[76]....
        /*01bc*/ 	.word	0xffffffff


	//   ....[77]....
        /*01c0*/ 	.word	0xffffffff


	//   ....[78]....
        /*01c4*/ 	.word	0xffffffff


	//   ....[79]....
        /*01c8*/ 	.word	0xffffffff


	//   ....[80]....
        /*01cc*/ 	.word	0xffffffff


	//   ....[81]....
        /*01d0*/ 	.word	0xffffffff


	//   ....[82]....
        /*01d4*/ 	.word	0xffffffff


	//   ....[83]....
        /*01d8*/ 	.word	0xffffffff


	//   ....[84]....
        /*01dc*/ 	.word	0xffffffff


	//   ....[85]....
        /*01e0*/ 	.word	0xffffffff


	//   ....[86]....
        /*01e4*/ 	.word	0xffffffff


	//   ....[87]....
        /*01e8*/ 	.word	0xffffffff


	//   ....[88]....
        /*01ec*/ 	.word	0xffffffff


	//   ....[89]....
        /*01f0*/ 	.word	0xffffffff


	//   ....[90]....
        /*01f4*/ 	.word	0xffffffff


	//   ....[91]....
        /*01f8*/ 	.word	0xffffffff


	//   ....[92]....
        /*01fc*/ 	.word	0xffffffff


	//   ....[93]....
        /*0200*/ 	.word	0xffffffff


	//   ....[94]....
        /*0204*/ 	.word	0xffffffff


	//   ....[95]....
        /*0208*/ 	.word	0xffffffff


	//   ....[96]....
        /*020c*/ 	.word	0xffffffff


	//   ....[97]....
        /*0210*/ 	.word	0xffffffff


	//   ....[98]....
        /*0214*/ 	.word	0xffffffff


	//   ....[99]....
        /*0218*/ 	.word	0xffffffff


	//   ....[100]....
        /*021c*/ 	.word	0xffffffff


	//   ....[101]....
        /*0220*/ 	.word	0xffffffff


	//   ....[102]....
        /*0224*/ 	.word	0xffffffff


	//   ....[103]....
        /*0228*/ 	.word	0xffffffff


	//   ....[104]....
        /*022c*/ 	.word	0xffffffff


	//   ....[105]....
        /*0230*/ 	.word	0xffffffff


	//   ....[106]....
        /*0234*/ 	.word	0xffffffff


	//   ....[107]....
        /*0238*/ 	.word	0xffffffff


	//   ....[108]....
        /*023c*/ 	.word	0xffffffff


	//   ....[109]....
        /*0240*/ 	.word	0xffffffff


	//   ....[110]....
        /*0244*/ 	.word	0xffffffff


	//   ....[111]....
        /*0248*/ 	.word	0xffffffff


	//   ....[112]....
        /*024c*/ 	.word	0xffffffff


	//   ....[113]....
        /*0250*/ 	.word	0xffffffff


	//   ....[114]....
        /*0254*/ 	.word	0xffffffff


	//   ....[115]....
        /*0258*/ 	.word	0xffffffff


	//   ....[116]....
        /*025c*/ 	.word	0xffffffff


	//   ....[117]....
        /*0260*/ 	.word	0xffffffff


	//   ....[118]....
        /*0264*/ 	.word	0xffffffff


	//   ....[119]....
        /*0268*/ 	.word	0xffffffff


	//   ....[120]....
        /*026c*/ 	.word	0xffffffff


	//   ....[121]....
        /*0270*/ 	.word	0xffffffff


	//   ....[122]....
        /*0274*/ 	.word	0xffffffff


	//   ....[123]....
        /*0278*/ 	.word	0xffffffff


	//   ....[124]....
        /*027c*/ 	.word	0xffffffff


	//   ....[125]....
        /*0280*/ 	.word	0xffffffff


	//   ....[126]....
        /*0284*/ 	.word	0xffffffff


	//   ....[127]....
        /*0288*/ 	.word	0xffffffff


	//   ....[128]....
        /*028c*/ 	.word	0xffffffff


	//   ....[129]....
        /*0290*/ 	.word	0xffffffff


	//   ....[130]....
        /*0294*/ 	.word	0xffffffff


	//   ....[131]....
        /*0298*/ 	.word	0xffffffff


	//   ....[132]....
        /*029c*/ 	.word	0xffffffff


	//   ....[133]....
        /*02a0*/ 	.word	0xffffffff


	//   ....[134]....
        /*02a4*/ 	.word	0xffffffff


	//   ....[135]....
        /*02a8*/ 	.word	0xffffffff


	//   ....[136]....
        /*02ac*/ 	.word	0xffffffff


	//   ....[137]....
        /*02b0*/ 	.word	0xffffffff


	//   ....[138]....
        /*02b4*/ 	.word	0xffffffff


	//   ....[139]....
        /*02b8*/ 	.word	0xffffffff


	//   ....[140]....
        /*02bc*/ 	.word	0xffffffff


	//   ....[141]....
        /*02c0*/ 	.word	0xffffffff


	//   ....[142]....
        /*02c4*/ 	.word	0xffffffff


	//   ....[143]....
        /*02c8*/ 	.word	0xffffffff


	//   ....[144]....
        /*02cc*/ 	.word	0xffffffff


	//   ....[145]....
        /*02d0*/ 	.word	0xffffffff


	//   ....[146]....
        /*02d4*/ 	.word	0xffffffff


	//   ....[147]....
        /*02d8*/ 	.word	0xffffffff


	//   ....[148]....
        /*02dc*/ 	.word	0xffffffff


	//   ....[149]....
        /*02e0*/ 	.word	0xffffffff


	//   ....[150]....
        /*02e4*/ 	.word	0xffffffff


	//   ....[151]....
        /*02e8*/ 	.word	0xffffffff


	//   ....[152]....
        /*02ec*/ 	.word	0xffffffff


	//   ....[153]....
        /*02f0*/ 	.word	0xffffffff


	//   ....[154]....
        /*02f4*/ 	.word	0xffffffff


	//   ....[155]....
        /*02f8*/ 	.word	0xffffffff


	//   ....[156]....
        /*02fc*/ 	.word	0xffffffff


	//   ....[157]....
        /*0300*/ 	.word	0xffffffff


	//   ....[158]....
        /*0304*/ 	.word	0xffffffff


	//   ....[159]....
        /*0308*/ 	.word	0xffffffff


	//   ....[160]....
        /*030c*/ 	.word	0xffffffff


	//   ....[161]....
        /*0310*/ 	.word	0xffffffff


	//   ....[162]....
        /*0314*/ 	.word	0xffffffff


	//   ....[163]....
        /*0318*/ 	.word	0xffffffff


	//   ....[164]....
        /*031c*/ 	.word	0xffffffff


	//   ....[165]....
        /*0320*/ 	.word	0xffffffff


	//   ....[166]....
        /*0324*/ 	.word	0xffffffff


	//   ....[167]....
        /*0328*/ 	.word	0xffffffff


	//   ....[168]....
        /*032c*/ 	.word	0xffffffff


	//   ....[169]....
        /*0330*/ 	.word	0xffffffff


	//   ....[170]....
        /*0334*/ 	.word	0xffffffff


	//   ....[171]....
        /*0338*/ 	.word	0xffffffff


	//   ....[172]....
        /*033c*/ 	.word	0xffffffff


	//   ....[173]....
        /*0340*/ 	.word	0xffffffff


	//   ....[174]....
        /*0344*/ 	.word	0xffffffff


	//   ....[175]....
        /*0348*/ 	.word	0xffffffff


	//----- nvinfo : EIATTR_COOP_GROUP_INSTR_OFFSETS
	.align		4
.L_250:
        /*034c*/ 	.byte	0x04, 0x28
        /*034e*/ 	.short	(.L_252 - .L_251)


	//   ....[0]....
.L_251:
        /*0350*/ 	.word	0x00000050


	//   ....[1]....
        /*0354*/ 	.word	0x000001e0


	//   ....[2]....
        /*0358*/ 	.word	0x00000210


	//   ....[3]....
        /*035c*/ 	.word	0x00000240


	//   ....[4]....
        /*0360*/ 	.word	0x00000270


	//   ....[5]....
        /*0364*/ 	.word	0x000002a0


	//   ....[6]....
        /*0368*/ 	.word	0x000002d0


	//   ....[7]....
        /*036c*/ 	.word	0x00000440


	//   ....[8]....
        /*0370*/ 	.word	0x00000480


	//   ....[9]....
        /*0374*/ 	.word	0x000004b0


	//   ....[10]....
        /*0378*/ 	.word	0x000004e0


	//   ....[11]....
        /*037c*/ 	.word	0x00000510


	//   ....[12]....
        /*0380*/ 	.word	0x00000540


	//   ....[13]....
        /*0384*/ 	.word	0x000005d0


	//   ....[14]....
        /*0388*/ 	.word	0x00000600


	//   ....[15]....
        /*038c*/ 	.word	0x00000620


	//   ....[16]....
        /*0390*/ 	.word	0x00000680


	//   ....[17]....
        /*0394*/ 	.word	0x00002170


	//   ....[18]....
        /*0398*/ 	.word	0x00002190


	//   ....[19]....
        /*039c*/ 	.word	0x00002300


	//   ....[20]....
        /*03a0*/ 	.word	0x00002310


	//   ....[21]....
        /*03a4*/ 	.word	0x00002470


	//   ....[22]....
        /*03a8*/ 	.word	0x00002490


	//   ....[23]....
        /*03ac*/ 	.word	0x000025f0


	//   ....[24]....
        /*03b0*/ 	.word	0x00002600


	//   ....[25]....
        /*03b4*/ 	.word	0x00002af0


	//   ....[26]....
        /*03b8*/ 	.word	0x00002b00


	//   ....[27]....
        /*03bc*/ 	.word	0x00002b20


	//   ....[28]....
        /*03c0*/ 	.word	0x00002b40


	//   ....[29]....
        /*03c4*/ 	.word	0x00002c30


	//   ....[30]....
        /*03c8*/ 	.word	0x00002c40


	//   ....[31]....
        /*03cc*/ 	.word	0x00002c50


	//   ....[32]....
        /*03d0*/ 	.word	0x00002c60


	//   ....[33]....
        /*03d4*/ 	.word	0x00003fc0


	//   ....[34]....
        /*03d8*/ 	.word	0x00003fe0


	//   ....[35]....
        /*03dc*/ 	.word	0x00004030


	//   ....[36]....
        /*03e0*/ 	.word	0x000040b0


	//   ....[37]....
        /*03e4*/ 	.word	0x00004750


	//   ....[38]....
        /*03e8*/ 	.word	0x00004760


	//   ....[39]....
        /*03ec*/ 	.word	0x00004790


	//   ....[40]....
        /*03f0*/ 	.word	0x000047a0


	//   ....[41]....
        /*03f4*/ 	.word	0x00005c70


	//   ....[42]....
        /*03f8*/ 	.word	0x00005c80


	//   ....[43]....
        /*03fc*/ 	.word	0x00005cb0


	//   ....[44]....
        /*0400*/ 	.word	0x00005cc0


	//   ....[45]....
        /*0404*/ 	.word	0x00006e80


	//   ....[46]....
        /*0408*/ 	.word	0x00006ea0


	//   ....[47]....
        /*040c*/ 	.word	0x00006f70


	//   ....[48]....
        /*0410*/ 	.word	0x00006f90


	//   ....[49]....
        /*0414*/ 	.word	0x000072e0


	//   ....[50]....
        /*0418*/ 	.word	0x000072f0


	//   ....[51]....
        /*041c*/ 	.word	0x00007320


	//   ....[52]....
        /*0420*/ 	.word	0x00007330


	//   ....[53]....
        /*0424*/ 	.word	0x00008a80


	//   ....[54]....
        /*0428*/ 	.word	0x00008ab0


	//   ....[55]....
        /*042c*/ 	.word	0x00008ac0


	//   ....[56]....
        /*0430*/ 	.word	0x00008af0


	//   ....[57]....
        /*0434*/ 	.word	0x00009ea0


	//   ....[58]....
        /*0438*/ 	.word	0x00009eb0


	//   ....[59]....
        /*043c*/ 	.word	0x00009ec0


	//   ....[60]....
        /*0440*/ 	.word	0x00009ed0


	//   ....[61]....
        /*0444*/ 	.word	0x0000a240


	//   ....[62]....
        /*0448*/ 	.word	0x0000a260


	//   ....[63]....
        /*044c*/ 	.word	0x0000a3c0


	//   ....[64]....
        /*0450*/ 	.word	0x0000a3d0


	//   ....[65]....
        /*0454*/ 	.word	0x0000a530


	//   ....[66]....
        /*0458*/ 	.word	0x0000a550


	//   ....[67]....
        /*045c*/ 	.word	0x0000a6b0


	//   ....[68]....
        /*0460*/ 	.word	0x0000a6c0


	//   ....[69]....
        /*0464*/ 	.word	0x0000aa00


	//   ....[70]....
        /*0468*/ 	.word	0x0000aa20


	//   ....[71]....
        /*046c*/ 	.word	0x0000b1f0


	//   ....[72]....
        /*0470*/ 	.word	0x0000b200


	//   ....[73]....
        /*0474*/ 	.word	0x0000c090


	//   ....[74]....
        /*0478*/ 	.word	0x0000c0b0


	//   ....[75]....
        /*047c*/ 	.word	0x0000c220


	//   ....[76]....
        /*0480*/ 	.word	0x0000c230


	//   ....[77]....
        /*0484*/ 	.word	0x0000c390


	//   ....[78]....
        /*0488*/ 	.word	0x0000c3b0


	//   ....[79]....
        /*048c*/ 	.word	0x0000c510


	//   ....[80]....
        /*0490*/ 	.word	0x0000c520


	//   ....[81]....
        /*0494*/ 	.word	0x0000c720


	//   ....[82]....
        /*0498*/ 	.word	0x0000c740


	//   ....[83]....
        /*049c*/ 	.word	0x0000c860


	//   ....[84]....
        /*04a0*/ 	.word	0x0000c8a0


	//   ....[85]....
        /*04a4*/ 	.word	0x0000c8d0


	//   ....[86]....
        /*04a8*/ 	.word	0x0000c900


	//   ....[87]....
        /*04ac*/ 	.word	0x0000c930


	//   ....[88]....
        /*04b0*/ 	.word	0x0000c960


	//   ....[89]....
        /*04b4*/ 	.word	0x0000cab0


	//   ....[90]....
        /*04b8*/ 	.word	0x0000caf0


	//   ....[91]....
        /*04bc*/ 	.word	0x0000cb20


	//   ....[92]....
        /*04c0*/ 	.word	0x0000cb50


	//   ....[93]....
        /*04c4*/ 	.word	0x0000cb80


	//   ....[94]....
        /*04c8*/ 	.word	0x0000cbb0


	//   ....[95]....
        /*04cc*/ 	.word	0x0000cc40


	//   ....[96]....
        /*04d0*/ 	.word	0x0000cc70


	//   ....[97]....
        /*04d4*/ 	.word	0x0000cc80


	//   ....[98]....
        /*04d8*/ 	.word	0x0000cce0


	//   ....[99]....
        /*04dc*/ 	.word	0x0000d210


	//   ....[100]....
        /*04e0*/ 	.word	0x0000d270


	//   ....[101]....
        /*04e4*/ 	.word	0x0000d2c0


	//   ....[102]....
        /*04e8*/ 	.word	0x0000d310


	//   ....[103]....
        /*04ec*/ 	.word	0x0000d360


	//   ....[104]....
        /*04f0*/ 	.word	0x0000d3d0


	//   ....[105]....
        /*04f4*/ 	.word	0x0000d420


	//   ....[106]....
        /*04f8*/ 	.word	0x0000d480


	//   ....[107]....
        /*04fc*/ 	.word	0x0000d4f0


	//   ....[108]....
        /*0500*/ 	.word	0x0000d550


	//   ....[109]....
        /*0504*/ 	.word	0x0000d5c0


	//   ....[110]....
        /*0508*/ 	.word	0x0000d630


	//   ....[111]....
        /*050c*/ 	.word	0x0000d6a0


	//   ....[112]....
        /*0510*/ 	.word	0x0000d700


	//   ....[113]....
        /*0514*/ 	.word	0x0000d770


	//   ....[114]....
        /*0518*/ 	.word	0x0000d7e0


	//   ....[115]....
        /*051c*/ 	.word	0x0000d850


	//   ....[116]....
        /*0520*/ 	.word	0x0000d8b0


	//   ....[117]....
        /*0524*/ 	.word	0x0000d920


	//   ....[118]....
        /*0528*/ 	.word	0x0000d990


	//   ....[119]....
        /*052c*/ 	.word	0x0000dad0


	//   ....[120]....
        /*0530*/ 	.word	0x0000db30


	//   ....[121]....
        /*0534*/ 	.word	0x0000db80


	//   ....[122]....
        /*0538*/ 	.word	0x0000dbc0


	//   ....[123]....
        /*053c*/ 	.word	0x0000dc10


	//   ....[124]....
        /*0540*/ 	.word	0x0000dc60


	//   ....[125]....
        /*0544*/ 	.word	0x0000dcd0


	//   ....[126]....
        /*0548*/ 	.word	0x0000dd40


	//   ....[127]....
        /*054c*/ 	.word	0x0000ddb0


	//   ....[128]....
        /*0550*/ 	.word	0x0000def0


	//   ....[129]....
        /*0554*/ 	.word	0x0000df50


	//   ....[130]....
        /*0558*/ 	.word	0x0000dfa0


	//   ....[131]....
        /*055c*/ 	.word	0x0000dfe0


	//   ....[132]....
        /*0560*/ 	.word	0x0000e030


	//   ....[133]....
        /*0564*/ 	.word	0x0000e070


	//   ....[134]....
        /*0568*/ 	.word	0x0000e0c0


	//   ....[135]....
        /*056c*/ 	.word	0x0000e110


	//   ....[136]....
        /*0570*/ 	.word	0x0000e160


	//   ....[137]....
        /*0574*/ 	.word	0x0000e1a0


	//   ....[138]....
        /*0578*/ 	.word	0x0000e210


	//   ....[139]....
        /*057c*/ 	.word	0x0000e280


	//   ....[140]....
        /*0580*/ 	.word	0x0000e2f0


	//   ....[141]....
        /*0584*/ 	.word	0x0000e350


	//   ....[142]....
        /*0588*/ 	.word	0x0000e3c0


	//   ....[143]....
        /*058c*/ 	.word	0x0000e430


	//   ....[144]....
        /*0590*/ 	.word	0x0000e4a0


	//   ....[145]....
        /*0594*/ 	.word	0x0000e500


	//   ....[146]....
        /*0598*/ 	.word	0x0000e570


	//   ....[147]....
        /*059c*/ 	.word	0x0000e5e0


	//   ....[148]....
        /*05a0*/ 	.word	0x0000e650


	//   ....[149]....
        /*05a4*/ 	.word	0x0000e6b0


	//   ....[150]....
        /*05a8*/ 	.word	0x0000e720


	//   ....[151]....
        /*05ac*/ 	.word	0x0000e790


	//   ....[152]....
        /*05b0*/ 	.word	0x0000e800


	//   ....[153]....
        /*05b4*/ 	.word	0x0000e860


	//   ....[154]....
        /*05b8*/ 	.word	0x0000e8d0


	//   ....[155]....
        /*05bc*/ 	.word	0x0000e940


	//   ....[156]....
        /*05c0*/ 	.word	0x0000e9b0


	//   ....[157]....
        /*05c4*/ 	.word	0x0000ea10


	//   ....[158]....
        /*05c8*/ 	.word	0x0000ea80


	//   ....[159]....
        /*05cc*/ 	.word	0x0000eaf0


	//   ....[160]....
        /*05d0*/ 	.word	0x0000eb40


	//   ....[161]....
        /*05d4*/ 	.word	0x0000eb80


	//   ....[162]....
        /*05d8*/ 	.word	0x0000ebd0


	//   ....[163]....
        /*05dc*/ 	.word	0x0000ec20


	//   ....[164]....
        /*05e0*/ 	.word	0x0000ec70


	//   ....[165]....
        /*05e4*/ 	.word	0x0000ece0


	//   ....[166]....
        /*05e8*/ 	.word	0x0000ed30


	//   ....[167]....
        /*05ec*/ 	.word	0x0000ed80


	//   ....[168]....
        /*05f0*/ 	.word	0x0000edd0


	//   ....[169]....
        /*05f4*/ 	.word	0x0000ee20


	//   ....[170]....
        /*05f8*/ 	.word	0x0000ee70


	//   ....[171]....
        /*05fc*/ 	.word	0x0000eee0


	//   ....[172]....
        /*0600*/ 	.word	0x0000ef30


	//   ....[173]....
        /*0604*/ 	.word	0x0000ef90


	//   ....[174]....
        /*0608*/ 	.word	0x0000eff0


	//   ....[175]....
        /*060c*/ 	.word	0x0000f060


	//----- nvinfo : EIATTR_EXIT_INSTR_OFFSETS
	.align		4
.L_252:
        /*0610*/ 	.byte	0x04, 0x1c
        /*0612*/ 	.short	(.L_254 - .L_253)


	//   ....[0]....
.L_253:
        /*0614*/ 	.word	0x00000b40


	//   ....[1]....
        /*0618*/ 	.word	0x0000d1d0


	//----- nvinfo : EIATTR_MAX_THREADS
	.align		4
.L_254:
        /*061c*/ 	.byte	0x04, 0x05
        /*061e*/ 	.short	(.L_256 - .L_255)
.L_255:
        /*0620*/ 	.word	0x00000100
        /*0624*/ 	.word	0x00000001
        /*0628*/ 	.word	0x00000001


	//----- nvinfo : EIATTR_CRS_STACK_SIZE
	.align		4
.L_256:
        /*062c*/ 	.byte	0x04, 0x1e
        /*062e*/ 	.short	(.L_258 - .L_257)
.L_257:
        /*0630*/ 	.word	0x00000000
.L_258:


//--------------------- .nv.info._ZN7cutlass13device_kernelIN5flash19enable_sm80_to_sm89INS1_16FlashAttnFwdSm80INS1_25CollectiveMainloopFwdSm80ILi8ELi1ELb0EN4cute5tupleIJNS5_1CILi128EEENS7_ILi64EEENS7_ILi192EEEEEELi192ENS_6half_tEfNS_4arch4Sm80ELb0ELb0ELb1ELb1ELb1ELb1ELb1ELb1EEENS1_21CollectiveEpilogueFwdINS6_IJS8_SA_S9_EEENS6_IJNS7_ILi1EEESI_SI_EEESC_SE_Li256ELb1ELb1ELb1ELb0EEENS1_36VarlenDynamicPersistentTileSchedulerILi128ELi64ELi256ELi256ELb1ELb1ELb0ELb0ELb1ELb1EEEEEEEEEvNT_6ParamsE --------------------------
	.section	.nv.info._ZN7cutlass13device_kernelIN5flash19enable_sm80_to_sm89INS1_16FlashAttnFwdSm80INS1_25CollectiveMainloopFwdSm80ILi8ELi1ELb0EN4cute5tupleIJNS5_1CILi128EEENS7_ILi64EEENS7_ILi192EEEEEELi192ENS_6half_tEfNS_4arch4Sm80ELb0ELb0ELb1ELb1ELb1ELb1ELb1ELb1EEENS1_21CollectiveEpilogueFwdINS6_IJS8_SA_S9_EEENS6_IJNS7_ILi1EEESI_SI_EEESC_SE_Li256ELb1ELb1ELb1ELb0EEENS1_36VarlenDynamicPersistentTileSchedulerILi128ELi64ELi256ELi256ELb1ELb1ELb0ELb0ELb1ELb1EEEEEEEEEvNT_6ParamsE,"",@"SHT_CUDA_INFO"
	.sectionflags	@""
	.align	4


	//----- nvinfo : EIATTR_CUDA_API_VERSION
	.align		4
        /*0000*/ 	.byte	0x04, 0x37
        /*0002*/ 	.short	(.L_260 - .L_259)
.L_259:
        /*0004*/ 	.word	0x00000082


	//----- nvinfo : EIATTR_SW2861232_WAR
	.align		4
.L_260:
        /*0008*/ 	.byte	0x01, 0x35
	.zero		2


	//----- nvinfo : EIATTR_PARAM_CBANK
	.align		4
        /*000c*/ 	.byte	0x04, 0x0a
        /*000e*/ 	.short	(.L_262 - .L_261)
	.align		4
.L_261:
        /*0010*/ 	.word	index@(.nv.constant0._ZN7cutlass13device_kernelIN5flash19enable_sm80_to_sm89INS1_16FlashAttnFwdSm80INS1_25CollectiveMainloopFwdSm80ILi8ELi1ELb0EN4cute5tupleIJNS5_1CILi128EEENS7_ILi64EEENS7_ILi192EEEEEELi192ENS_6half_tEfNS_4arch4Sm80ELb0ELb0ELb1ELb1ELb1ELb1ELb1ELb1EEENS1_21CollectiveEpilogueFwdINS6_IJS8_SA_S9_EEENS6_IJNS7_ILi1EEESI_SI_EEESC_SE_Li256ELb1ELb1ELb1ELb0EEENS1_36VarlenDynamicPersistentTileSchedulerILi128ELi64ELi256ELi256ELb1ELb1ELb0ELb0ELb1ELb1EEEEEEEEEvNT_6ParamsE)
        /*0014*/ 	.short	0x0160
        /*0016*/ 	.short	0x0438


	//----- nvinfo : EIATTR_CBANK_PARAM_SIZE
	.align		4
.L_262:
        /*0018*/ 	.byte	0x03, 0x19
        /*001a*/ 	.short	0x0438


	//----- nvinfo : EIATTR_KPARAM_INFO
	.align		4
        /*001c*/ 	.byte	0x04, 0x17
        /*001e*/ 	.short	(.L_264 - .L_263)
.L_263:
        /*0020*/ 	.word	0x00000000
        /*0024*/ 	.short	0x0000
        /*0026*/ 	.short	0x0000
        /*0028*/ 	.byte	0x00, 0xf0, 0xe1, 0x10


	//----- nvinfo : EIATTR_MAXREG_COUNT
	.align		4
.L_264:
        /*002c*/ 	.byte	0x03, 0x1b
        /*002e*/ 	.short	0x00ff


	//----- nvinfo : EIATTR_NUM_BARRIERS
	.align		4
        /*0030*/ 	.byte	0x02, 0x4c
        /*0032*/ 	.byte	0x06
	.zero		1


	//----- nvinfo : EIATTR_ANNOTATIONS
	.align		4
        /*0034*/ 	.byte	0x04, 0x55
        /*0036*/ 	.short	(.L_266 - .L_265)


	//   ....[0]....
.L_265:
        /*0038*/ 	.word	0x00000001
        /*003c*/ 	.byte	0x40, 0x10, 0x00, 0x00, 0x01, 0x00, 0x00, 0x00, 0x00, 0x12, 0x00, 0x00, 0x01, 0x00, 0x00, 0x00
        /* <DEDUP_REMOVED lines=21> */
        /*019c*/ 	.byte	0x00, 0x4d, 0x01, 0x00, 0x01, 0x00, 0x00, 0x00, 0x90, 0x4e, 0x01, 0x00


	//----- nvinfo : EIATTR_MERCURY_ISA_VERSION
	.align		4
.L_266:
        /*01a8*/ 	.byte	0x03, 0x5f
        /*01aa*/ 	.short	0x0000


	//----- nvinfo : EIATTR_INT_WARP_WIDE_INSTR_OFFSETS
	.align		4
        /*01ac*/ 	.byte	0x04, 0x31
        /*01ae*/ 	.short	(.L_268 - .L_267)


	//   ....[0]....
.L_267:
        /*01b0*/ 	.word	0x00014440


	//   ....[1]....
        /*01b4*/ 	.word	0x000144c0


	//----- nvinfo : EIATTR_COOP_GROUP_MASK_REGIDS
	.align		4
.L_268:
        /*01b8*/ 	.byte	0x04, 0x29
        /*01ba*/ 	.short	(.L_270 - .L_269)


	//   ....[0]....
.L_269:
        /*01bc*/ 	.word	0xffffffff


	//   ....[1]....
        /*01c0*/ 	.word	0xffffffff


	//   ....[2]....
        /*01c4*/ 	.word	0xffffffff


	//   ....[3]....
        /*01c8*/ 	.word	0xffffffff


	//   ....[4]....
        /*01cc*/ 	.word	0xffffffff


	//   ....[5]....
        /*01d0*/ 	.word	0xffffffff


	//   ....[6]....
        /*01d4*/ 	.word	0xffffffff


	//   ....[7]....
        /*01d8*/ 	.word	0xffffffff


	//   ....[8]....
        /*01dc*/ 	.word	0xffffffff


	//   ....[9]....
        /*01e0*/ 	.word	0xffffffff


	//   ....[10]....
        /*01e4*/ 	.word	0xffffffff


	//   ....[11]....
        /*01e8*/ 	.word	0xffffffff


	//   ....[12]....
        /*01ec*/ 	.word	0xffffffff


	//   ....[13]....
        /*01f0*/ 	.word	0xffffffff


	//   ....[14]....
        /*01f4*/ 	.word	0xffffffff


	//   ....[15]....
        /*01f8*/ 	.word	0xffffffff


	//   ....[16]....
        /*01fc*/ 	.word	0xffffffff


	//   ....[17]....
        /*0200*/ 	.word	0xffffffff


	//   ....[18]....
        /*0204*/ 	.word	0xffffffff


	//   ....[19]....
        /*0208*/ 	.word	0xffffffff


	//   ....[20]....
        /*020c*/ 	.word	0xffffffff


	//   ....[21]....
        /*0210*/ 	.word	0xffffffff


	//   ....[22]....
        /*0214*/ 	.word	0xffffffff


	//   ....[23]....
        /*0218*/ 	.word	0xffffffff


	//   ....[24]....
        /*021c*/ 	.word	0xffffffff


	//   ....[25]....
        /*0220*/ 	.word	0xffffffff


	//   ....[26]....
        /*0224*/ 	.word	0xffffffff


	//   ....[27]....
        /*0228*/ 	.word	0xffffffff


	//   ....[28]....
        /*022c*/ 	.word	0xffffffff


	//   ....[29]....
        /*0230*/ 	.word	0xffffffff


	//   ....[30]....
        /*0234*/ 	.word	0xffffffff


	//   ....[31]....
        /*0238*/ 	.word	0xffffffff


	//   ....[32]....
        /*023c*/ 	.word	0xffffffff


	//   ....[33]....
        /*0240*/ 	.word	0xffffffff


	//   ....[34]....
        /*0244*/ 	.word	0xffffffff


	//   ....[35]....
        /*0248*/ 	.word	0xffffffff


	//   ....[36]....
        /*024c*/ 	.word	0xffffffff


	//   ....[37]....
        /*0250*/ 	.word	0xffffffff


	//   ....[38]....
        /*0254*/ 	.word	0xffffffff


	//   ....[39]....
        /*0258*/ 	.word	0xffffffff


	//   ....[40]....
        /*025c*/ 	.word	0xffffffff


	//   ....[41]....
        /*0260*/ 	.word	0xffffffff


	//   ....[42]....
        /*0264*/ 	.word	0xffffffff


	//   ....[43]....
        /*0268*/ 	.word	0xffffffff


	//   ....[44]....
        /*026c*/ 	.word	0xffffffff


	//   ....[45]....
        /*0270*/ 	.word	0xffffffff


	//   ....[46]....
        /*0274*/ 	.word	0xffffffff


	//   ....[47]....
        /*0278*/ 	.word	0xffffffff


	//   ....[48]....
        /*027c*/ 	.word	0xffffffff


	//   ....[49]....
        /*0280*/ 	.word	0xffffffff


	//   ....[50]....
        /*0284*/ 	.word	0xffffffff


	//   ....[51]....
        /*0288*/ 	.word	0xffffffff


	//   ....[52]....
        /*028c*/ 	.word	0xffffffff


	//   ....[53]....
        /*0290*/ 	.word	0xffffffff


	//   ....[54]....
        /*0294*/ 	.word	0xffffffff


	//   ....[55]....
        /*0298*/ 	.word	0xffffffff


	//   ....[56]....
        /*029c*/ 	.word	0xffffffff


	//   ....[57]....
        /*02a0*/ 	.word	0xffffffff


	//   ....[58]....
        /*02a4*/ 	.word	0xffffffff


	//   ....[59]....
        /*02a8*/ 	.word	0xffffffff


	//   ....[60]....
        /*02ac*/ 	.word	0xffffffff


	//   ....[61]....
        /*02b0*/ 	.word	0xffffffff


	//   ....[62]....
        /*02b4*/ 	.word	0xffffffff


	//   ....[63]....
        /*02b8*/ 	.word	0xffffffff


	//   ....[64]....
        /*02bc*/ 	.word	0xffffffff


	//   ....[65]....
        /*02c0*/ 	.word	0xffffffff


	//   ....[66]....
        /*02c4*/ 	.word	0xffffffff


	//   ....[67]....
        /*02c8*/ 	.word	0xffffffff


	//   ....[68]....
        /*02cc*/ 	.word	0xffffffff


	//   ....[69]....
        /*02d0*/ 	.word	0xffffffff


	//   ....[70]....
        /*02d4*/ 	.word	0xffffffff


	//   ....[71]....
        /*02d8*/ 	.word	0xffffffff


	//   ....[72]....
        /*02dc*/ 	.word	0xffffffff


	//   ....[73]....
        /*02e0*/ 	.word	0xffffffff


	//   ....[74]....
        /*02e4*/ 	.word	0xffffffff


	//   ....[75]....
        /*02e8*/ 	.word	0xffffffff


	//   ....[76]....
        /*02ec*/ 	.word	0xffffffff


	//   ....[77]....
        /*02f0*/ 	.word	0xffffffff


	//   ....[78]....
        /*02f4*/ 	.word	0xffffffff


	//   ....[79]....
        /*02f8*/ 	.word	0xffffffff


	//   ....[80]....
        /*02fc*/ 	.word	0xffffffff


	//   ....[81]....
        /*0300*/ 	.word	0xffffffff


	//   ....[82]....
        /*0304*/ 	.word	0xffffffff


	//   ....[83]....
        /*0308*/ 	.word	0xffffffff


	//   ....[84]....
        /*030c*/ 	.word	0xffffffff


	//   ....[85]....
        /*0310*/ 	.word	0xffffffff


	//   ....[86]....
        /*0314*/ 	.word	0xffffffff


	//   ....[87]....
        /*0318*/ 	.word	0xffffffff


	//   ....[88]....
        /*031c*/ 	.word	0xffffffff


	//   ....[89]....
        /*0320*/ 	.word	0xffffffff


	//   ....[90]....
        /*0324*/ 	.word	0xffffffff


	//   ....[91]....
        /*0328*/ 	.word	0xffffffff


	//   ....[92]....
        /*032c*/ 	.word	0xffffffff


	//   ....[93]....
        /*0330*/ 	.word	0xffffffff


	//   ....[94]....
        /*0334*/ 	.word	0xffffffff


	//   ....[95]....
        /*0338*/ 	.word	0xffffffff


	//   ....[96]....
        /*033c*/ 	.word	0xffffffff


	//   ....[97]....
        /*0340*/ 	.word	0xffffffff


	//   ....[98]....
        /*0344*/ 	.word	0xffffffff


	//   ....[99]....
        /*0348*/ 	.word	0xffffffff


	//   ....[100]....
        /*034c*/ 	.word	0xffffffff


	//   ....[101]....
        /*0350*/ 	.word	0xffffffff


	//   ....[102]....
        /*0354*/ 	.word	0xffffffff


	//   ....[103]....
        /*0358*/ 	.word	0xffffffff


	//   ....[104]....
        /*035c*/ 	.word	0xffffffff


	//   ....[105]....
        /*0360*/ 	.word	0xffffffff


	//   ....[106]....
        /*0364*/ 	.word	0xffffffff


	//   ....[107]....
        /*0368*/ 	.word	0xffffffff


	//   ....[108]....
        /*036c*/ 	.word	0xffffffff


	//   ....[109]....
        /*0370*/ 	.word	0xffffffff


	//   ....[110]....
        /*0374*/ 	.word	0xffffffff


	//   ....[111]....
        /*0378*/ 	.word	0xffffffff


	//   ....[112]....
        /*037c*/ 	.word	0xffffffff


	//   ....[113]....
        /*0380*/ 	.word	0xffffffff


	//   ....[114]....
        /*0384*/ 	.word	0xffffffff


	//   ....[115]....
        /*0388*/ 	.word	0xffffffff


	//   ....[116]....
        /*038c*/ 	.word	0xffffffff


	//   ....[117]....
        /*0390*/ 	.word	0xffffffff


	//   ....[118]....
        /*0394*/ 	.word	0xffffffff


	//   ....[119]....
        /*0398*/ 	.word	0xffffffff


	//   ....[120]....
        /*039c*/ 	.word	0xffffffff


	//   ....[121]....
        /*03a0*/ 	.word	0xffffffff


	//   ....[122]....
        /*03a4*/ 	.word	0xffffffff


	//   ....[123]....
        /*03a8*/ 	.word	0xffffffff


	//   ....[124]....
        /*03ac*/ 	.word	0xffffffff


	//   ....[125]....
        /*03b0*/ 	.word	0xffffffff


	//   ....[126]....
        /*03b4*/ 	.word	0xffffffff


	//   ....[127]....
        /*03b8*/ 	.word	0xffffffff


	//   ....[128]....
        /*03bc*/ 	.word	0xffffffff


	//   ....[129]....
        /*03c0*/ 	.word	0xffffffff


	//   ....[130]....
        /*03c4*/ 	.word	0xffffffff


	//   ....[131]....
        /*03c8*/ 	.word	0xffffffff


	//   ....[132]....
        /*03cc*/ 	.word	0xffffffff


	//   ....[133]....
        /*03d0*/ 	.word	0xffffffff


	//   ....[134]....
        /*03d4*/ 	.word	0xffffffff


	//   ....[135]....
        /*03d8*/ 	.word	0xffffffff


	//   ....[136]....
        /*03dc*/ 	.word	0xffffffff


	//   ....[137]....
        /*03e0*/ 	.word	0xffffffff


	//   ....[138]....
        /*03e4*/ 	.word	0xffffffff


	//   ....[139]....
        /*03e8*/ 	.word	0xffffffff


	//   ....[140]....
        /*03ec*/ 	.word	0xffffffff


	//   ....[141]....
        /*03f0*/ 	.word	0xffffffff


	//   ....[142]....
        /*03f4*/ 	.word	0xffffffff


	//   ....[143]....
        /*03f8*/ 	.word	0xffffffff


	//   ....[144]....
        /*03fc*/ 	.word	0xffffffff


	//   ....[145]....
        /*0400*/ 	.word	0xffffffff


	//   ....[146]....
        /*0404*/ 	.word	0xffffffff


	//   ....[147]....
        /*0408*/ 	.word	0xffffffff


	//   ....[148]....
        /*040c*/ 	.word	0xffffffff


	//   ....[149]....
        /*0410*/ 	.word	0xffffffff


	//   ....[150]....
        /*0414*/ 	.word	0xffffffff


	//   ....[151]....
        /*0418*/ 	.word	0xffffffff


	//   ....[152]....
        /*041c*/ 	.word	0xffffffff


	//   ....[153]....
        /*0420*/ 	.word	0xffffffff


	//   ....[154]....
        /*0424*/ 	.word	0xffffffff


	//   ....[155]....
        /*0428*/ 	.word	0xffffffff


	//   ....[156]....
        /*042c*/ 	.word	0xffffffff


	//   ....[157]....
        /*0430*/ 	.word	0xffffffff


	//   ....[158]....
        /*0434*/ 	.word	0xffffffff


	//   ....[159]....
        /*0438*/ 	.word	0xffffffff


	//   ....[160]....
        /*043c*/ 	.word	0xffffffff


	//   ....[161]....
        /*0440*/ 	.word	0xffffffff


	//   ....[162]....
        /*0444*/ 	.word	0xffffffff


	//   ....[163]....
        /*0448*/ 	.word	0xffffffff


	//   ....[164]....
        /*044c*/ 	.word	0xffffffff


	//   ....[165]....
        /*0450*/ 	.word	0xffffffff


	//   ....[166]....
        /*0454*/ 	.word	0xffffffff


	//   ....[167]....
        /*0458*/ 	.word	0xffffffff


	//   ....[168]....
        /*045c*/ 	.word	0xffffffff


	//   ....[169]....
        /*0460*/ 	.word	0xffffffff


	//   ....[170]....
        /*0464*/ 	.word	0xffffffff


	//   ....[171]....
        /*0468*/ 	.word	0xffffffff


	//   ....[172]....
        /*046c*/ 	.word	0xffffffff


	//   ....[173]....
        /*0470*/ 	.word	0xffffffff


	//   ....[174]....
        /*0474*/ 	.word	0xffffffff


	//   ....[175]....
        /*0478*/ 	.word	0xffffffff


	//   ....[176]....
        /*047c*/ 	.word	0xffffffff


	//   ....[177]....
        /*0480*/ 	.word	0xffffffff


	//   ....[178]....
        /*0484*/ 	.word	0xffffffff


	//   ....[179]....
        /*0488*/ 	.word	0xffffffff


	//   ....[180]....
        /*048c*/ 	.word	0xffffffff


	//   ....[181]....
        /*0490*/ 	.word	0xffffffff


	//   ....[182]....
        /*0494*/ 	.word	0xffffffff


	//   ....[183]....
        /*0498*/ 	.word	0xffffffff


	//   ....[184]....
        /*049c*/ 	.word	0xffffffff


	//   ....[185]....
        /*04a0*/ 	.word	0xffffffff


	//   ....[186]....
        /*04a4*/ 	.word	0xffffffff


	//   ....[187]....
        /*04a8*/ 	.word	0xffffffff


	//   ....[188]....
        /*04ac*/ 	.word	0xffffffff


	//   ....[189]....
        /*04b0*/ 	.word	0xffffffff


	//   ....[190]....
        /*04b4*/ 	.word	0xffffffff


	//   ....[191]....
        /*04b8*/ 	.word	0xffffffff


	//----- nvinfo : EIATTR_COOP_GROUP_INSTR_OFFSETS
	.align		4
.L_270:
        /*04bc*/ 	.byte	0x04, 0x28
        /*04be*/ 	.short	(.L_272 - .L_271)


	//   ....[0]....
.L_271:
        /*04c0*/ 	.word	0x00000050


	//   ....[1]....
        /*04c4*/ 	.word	0x000001e0


	//   ....[2]....
        /*04c8*/ 	.word	0x00000210


	//   ....[3]....
        /*04cc*/ 	.word	0x00000240


	//   ....[4]....
        /*04d0*/ 	.word	0x00000270


	//   ....[5]....
        /*04d4*/ 	.word	0x000002a0


	//   ....[6]....
        /*04d8*/ 	.word	0x000002d0


	//   ....[7]....
        /*04dc*/ 	.word	0x00000440


	//   ....[8]....
        /*04e0*/ 	.word	0x00000480


	//   ....[9]....
        /*04e4*/ 	.word	0x000004b0


	//   ....[10]....
        /*04e8*/ 	.word	0x000004e0


	//   ....[11]....
        /*04ec*/ 	.word	0x00000510


	//   ....[12]....
        /*04f0*/ 	.word	0x00000540


	//   ....[13]....
        /*04f4*/ 	.word	0x000005d0


	//   ....[14]....
        /*04f8*/ 	.word	0x00000600


	//   ....[15]....
        /*04fc*/ 	.word	0x00000620


	//   ....[16]....
        /*0500*/ 	.word	0x00000680


	//   ....[17]....
        /*0504*/ 	.word	0x00003710


	//   ....[18]....
        /*0508*/ 	.word	0x00003720


	//   ....[19]....
        /*050c*/ 	.word	0x000052c0


	//   ....[20]....
        /*0510*/ 	.word	0x000052d0


	//   ....[21]....
        /*0514*/ 	.word	0x00006c60


	//   ....[22]....
        /*0518*/ 	.word	0x00006c80


	//   ....[23]....
        /*051c*/ 	.word	0x000071d0


	//   ....[24]....
        /*0520*/ 	.word	0x000071f0


	//   ....[25]....
        /*0524*/ 	.word	0x00007e60


	//   ....[26]....
        /*0528*/ 	.word	0x00007e80


	//   ....[27]....
        /*052c*/ 	.word	0x00007fb0


	//   ....[28]....
        /*0530*/ 	.word	0x00007fc0


	//   ....[29]....
        /*0534*/ 	.word	0x000080f0


	//   ....[30]....
        /*0538*/ 	.word	0x00008110


	//   ....[31]....
        /*053c*/ 	.word	0x00008240


	//   ....[32]....
        /*0540*/ 	.word	0x00008250


	//   ....[33]....
        /*0544*/ 	.word	0x00008660


	//   ....[34]....
        /*0548*/ 	.word	0x00008670


	//   ....[35]....
        /*054c*/ 	.word	0x00008680


	//   ....[36]....
        /*0550*/ 	.word	0x00008690


	//   ....[37]....
        /*0554*/ 	.word	0x00008940


	//   ....[38]....
        /*0558*/ 	.word	0x00008980


	//   ....[39]....
        /*055c*/ 	.word	0x000089c0


	//   ....[40]....
        /*0560*/ 	.word	0x00008a00


	//   ....[41]....
        /*0564*/ 	.word	0x0000b3a0


	//   ....[42]....
        /*0568*/ 	.word	0x0000b3e0


	//   ....[43]....
        /*056c*/ 	.word	0x0000b420


	//   ....[44]....
        /*0570*/ 	.word	0x0000b460


	//   ....[45]....
        /*0574*/ 	.word	0x0000e100


	//   ....[46]....
        /*0578*/ 	.word	0x0000e110


	//   ....[47]....
        /*057c*/ 	.word	0x0000e120


	//   ....[48]....
        /*0580*/ 	.word	0x0000e130


	//   ....[49]....
        /*0584*/ 	.word	0x0000f2e0


	//   ....[50]....
        /*0588*/ 	.word	0x0000f300


	//   ....[51]....
        /*058c*/ 	.word	0x0000f360


	//   ....[52]....
        /*0590*/ 	.word	0x0000f3c0


	//   ....[53]....
        /*0594*/ 	.word	0x0000fa80


	//   ....[54]....
        /*0598*/ 	.word	0x0000fa90


	//   ....[55]....
        /*059c*/ 	.word	0x0000fac0


	//   ....[56]....
        /*05a0*/ 	.word	0x0000fad0


	//   ....[57]....
        /*05a4*/ 	.word	0x00010e50


	//   ....[58]....
        /*05a8*/ 	.word	0x00010e60


	//   ....[59]....
        /*05ac*/ 	.word	0x00010ea0


	//   ....[60]....
        /*05b0*/ 	.word	0x00010eb0


	//   ....[61]....
        /*05b4*/ 	.word	0x00012040


	//   ....[62]....
        /*05b8*/ 	.word	0x00012060


	//   ....[63]....
        /*05bc*/ 	.word	0x00012130


	//   ....[64]....
        /*05c0*/ 	.word	0x00012150


	//   ....[65]....
        /*05c4*/ 	.word	0x00012490


	//   ....[66]....
        /*05c8*/ 	.word	0x000124b0


	//   ....[67]....
        /*05cc*/ 	.word	0x000124d0


	//   ....[68]....
        /*05d0*/ 	.word	0x000124f0


	//   ....[69]....
        /*05d4*/ 	.word	0x00013c30


	//   ....[70]....
        /*05d8*/ 	.word	0x00013c60


	//   ....[71]....
        /*05dc*/ 	.word	0x00013c80


	//   ....[72]....
        /*05e0*/ 	.word	0x00013ca0


	//   ....[73]....
        /*05e4*/ 	.word	0x00015060


	//   ....[74]....
        /*05e8*/ 	.word	0x00015080


	//   ....[75]....
        /*05ec*/ 	.word	0x000150a0


	//   ....[76]....
        /*05f0*/ 	.word	0x000150c0


	//   ....[77]....
        /*05f4*/ 	.word	0x00015430


	//   ....[78]....
        /*05f8*/ 	.word	0x00015450


	//   ....[79]....
        /*05fc*/ 	.word	0x00015570


	//   ....[80]....
        /*0600*/ 	.word	0x00015580


	//   ....[81]....
        /*0604*/ 	.word	0x000156b0


	//   ....[82]....
        /*0608*/ 	.word	0x000156d0


	//   ....[83]....
        /*060c*/ 	.word	0x00015800


	//   ....[84]....
        /*0610*/ 	.word	0x00015810


	//   ....[85]....
        /*0614*/ 	.word	0x00015b40


	//   ....[86]....
        /*0618*/ 	.word	0x00015b60


	//   ....[87]....
        /*061c*/ 	.word	0x000165f0


	//   ....[88]....
        /*0620*/ 	.word	0x00016600


	//   ....[89]....
        /*0624*/ 	.word	0x00017840


	//   ....[90]....
        /*0628*/ 	.word	0x00017860


	//   ....[91]....
        /*062c*/ 	.word	0x00017990


	//   ....[92]....
        /*0630*/ 	.word	0x000179a0


	//   ....[93]....
        /*0634*/ 	.word	0x00017ad0


	//   ....[94]....
        /*0638*/ 	.word	0x00017af0


	//   ....[95]....
        /*063c*/ 	.word	0x00017c20


	//   ....[96]....
        /*0640*/ 	.word	0x00017c30


	//   ....[97]....
        /*0644*/ 	.word	0x00017df0


	//   ....[98]....
        /*0648*/ 	.word	0x00017e10


	//   ....[99]....
        /*064c*/ 	.word	0x00017f30


	//   ....[100]....
        /*0650*/ 	.word	0x00017f70


	//   ....[101]....
        /*0654*/ 	.word	0x00017fa0


	//   ....[102]....
        /*0658*/ 	.word	0x00017fd0


	//   ....[103]....
        /*065c*/ 	.word	0x00018000


	//   ....[104]....
        /*0660*/ 	.word	0x00018030


	//   ....[105]....
        /*0664*/ 	.word	0x00018190


	//   ....[106]....
        /*0668*/ 	.word	0x000181d0


	//   ....[107]....
        /*066c*/ 	.word	0x00018200


	//   ....[108]....
        /*0670*/ 	.word	0x00018230


	//   ....[109]....
        /*0674*/ 	.word	0x00018260


	//   ....[110]....
        /*0678*/ 	.word	0x00018290


	//   ....[111]....
        /*067c*/ 	.word	0x00018320


	//   ....[112]....
        /*0680*/ 	.word	0x00018350


	//   ....[113]....
        /*0684*/ 	.word	0x00018360


	//   ....[114]....
        /*0688*/ 	.word	0x000183c0


	//   ....[115]....
        /*068c*/ 	.word	0x000188f0


	//   ....[116]....
        /*0690*/ 	.word	0x00018950


	//   ....[117]....
        /*0694*/ 	.word	0x000189a0


	//   ....[118]....
        /*0698*/ 	.word	0x000189f0


	//   ....[119]....
        /*069c*/ 	.word	0x00018a40


	//   ....[120]....
        /*06a0*/ 	.word	0x00018ab0


	//   ....[121]....
        /*06a4*/ 	.word	0x00018af0


	//   ....[122]....
        /*06a8*/ 	.word	0x00018b60


	//   ....[123]....
        /*06ac*/ 	.word	0x00018bd0


	//   ....[124]....
        /*06b0*/ 	.word	0x00018c30


	//   ....[125]....
        /*06b4*/ 	.word	0x00018ca0


	//   ....[126]....
        /*06b8*/ 	.word	0x00018d10


	//   ....[127]....
        /*06bc*/ 	.word	0x00018d70


	//   ....[128]....
        /*06c0*/ 	.word	0x00018dd0


	//   ....[129]....
        /*06c4*/ 	.word	0x00018e30


	//   ....[130]....
        /*06c8*/ 	.word	0x00018ea0


	//   ....[131]....
        /*06cc*/ 	.word	0x00018f00


	//   ....[132]....
        /*06d0*/ 	.word	0x00018f60


	//   ....[133]....
        /*06d4*/ 	.word	0x00018fc0


	//   ....[134]....
        /*06d8*/ 	.word	0x00019030


	//   ....[135]....
        /*06dc*/ 	.word	0x00019180


	//   ....[136]....
        /*06e0*/ 	.word	0x000191e0


	//   ....[137]....
        /*06e4*/ 	.word	0x00019220


	//   ....[138]....
        /*06e8*/ 	.word	0x00019260


	//   ....[139]....
        /*06ec*/ 	.word	0x000192b0


	//   ....[140]....
        /*06f0*/ 	.word	0x000192f0


	//   ....[141]....
        /*06f4*/ 	.word	0x00019360


	//   ....[142]....
        /*06f8*/ 	.word	0x000193c0


	//   ....[143]....
        /*06fc*/ 	.word	0x00019430


	//   ....[144]....
        /*0700*/ 	.word	0x00019570


	//   ....[145]....
        /*0704*/ 	.word	0x000195d0


	//   ....[146]....
        /*0708*/ 	.word	0x00019610


	//   ....[147]....
        /*070c*/ 	.word	0x00019650


	//   ....[148]....
        /*0710*/ 	.word	0x000196a0


	//   ....[149]....
        /*0714*/ 	.word	0x000196e0


	//   ....[150]....
        /*0718*/ 	.word	0x00019730


	//   ....[151]....
        /*071c*/ 	.word	0x00019780


	//   ....[152]....
        /*0720*/ 	.word	0x000197d0


	//   ....[153]....
        /*0724*/ 	.word	0x00019810


	//   ....[154]....
        /*0728*/ 	.word	0x00019880


	//   ....[155]....
        /*072c*/ 	.word	0x000198f0


	//   ....[156]....
        /*0730*/ 	.word	0x00019950


	//   ....[157]....
        /*0734*/ 	.word	0x000199b0


	//   ....[158]....
        /*0738*/ 	.word	0x00019a10


	//   ....[159]....
        /*073c*/ 	.word	0x00019a80


	//   ....[160]....
        /*0740*/ 	.word	0x00019ae0


	//   ....[161]....
        /*0744*/ 	.word	0x00019b40


	//   ....[162]....
        /*0748*/ 	.word	0x00019ba0


	//   ....[163]....
        /*074c*/ 	.word	0x00019c10


	//   ....[164]....
        /*0750*/ 	.word	0x00019c70


	//   ....[165]....
        /*0754*/ 	.word	0x00019cd0


	//   ....[166]....
        /*0758*/ 	.word	0x00019d30


	//   ....[167]....
        /*075c*/ 	.word	0x00019da0


	//   ....[168]....
        /*0760*/ 	.word	0x00019e00


	//   ....[169]....
        /*0764*/ 	.word	0x00019e60


	//   ....[170]....
        /*0768*/ 	.word	0x00019ec0


	//   ....[171]....
        /*076c*/ 	.word	0x00019f30


	//   ....[172]....
        /*0770*/ 	.word	0x00019f90


	//   ....[173]....
        /*0774*/ 	.word	0x00019ff0


	//   ....[174]....
        /*0778*/ 	.word	0x0001a050


	//   ....[175]....
        /*077c*/ 	.word	0x0001a0c0


	//   ....[176]....
        /*0780*/ 	.word	0x0001a110


	//   ....[177]....
        /*0784*/ 	.word	0x0001a150


	//   ....[178]....
        /*0788*/ 	.word	0x0001a1a0


	//   ....[179]....
        /*078c*/ 	.word	0x0001a1f0


	//   ....[180]....
        /*0790*/ 	.word	0x0001a240


	//   ....[181]....
        /*0794*/ 	.word	0x0001a2b0


	//   ....[182]....
        /*0798*/ 	.word	0x0001a2f0


	//   ....[183]....
        /*079c*/ 	.word	0x0001a340


	//   ....[184]....
        /*07a0*/ 	.word	0x0001a390


	//   ....[185]....
        /*07a4*/ 	.word	0x0001a3e0


	//   ....[186]....
        /*07a8*/ 	.word	0x0001a430


	//   ....[187]....
        /*07ac*/ 	.word	0x0001a4a0


	//   ....[188]....
        /*07b0*/ 	.word	0x0001a4e0


	//   ....[189]....
        /*07b4*/ 	.word	0x0001a550


	//   ....[190]....
        /*07b8*/ 	.word	0x0001a5b0


	//   ....[191]....
        /*07bc*/ 	.word	0x0001a610


	//----- nvinfo : EIATTR_EXIT_INSTR_OFFSETS
	.align		4
.L_272:
        /*07c0*/ 	.byte	0x04, 0x1c
        /*07c2*/ 	.short	(.L_274 - .L_273)


	//   ....[0]....
.L_273:
        /*07c4*/ 	.word	0x00000b40


	//   ....[1]....
        /*07c8*/ 	.word	0x000188b0


	//----- nvinfo : EIATTR_MAX_THREADS
	.align		4
.L_274:
        /*07cc*/ 	.byte	0x04, 0x05
        /*07ce*/ 	.short	(.L_276 - .L_275)
.L_275:
        /*07d0*/ 	.word	0x00000100
        /*07d4*/ 	.word	0x00000001
        /*07d8*/ 	.word	0x00000001


	//----- nvinfo : EIATTR_CRS_STACK_SIZE
	.align		4
.L_276:
        /*07dc*/ 	.byte	0x04, 0x1e
        /*07de*/ 	.short	(.L_278 - .L_277)
.L_277:
        /*07e0*/ 	.word	0x00000000
.L_278:


//--------------------- .nv.info._ZN7cutlass13device_kernelIN5flash19enable_sm80_to_sm89INS1_16FlashAttnFwdSm80INS1_25CollectiveMainloopFwdSm80ILi8ELi1ELb0EN4cute5tupleIJNS5_1CILi128EEENS7_ILi64EEENS7_ILi192EEEEEELi192ENS_6half_tEfNS_4arch4Sm80ELb0ELb1ELb1ELb0ELb1ELb0ELb1ELb1EEENS1_21CollectiveEpilogueFwdINS6_IJS8_SA_S9_EEENS6_IJNS7_ILi1EEESI_SI_EEESC_SE_Li256ELb0ELb1ELb1ELb0EEENS1_19SingleTileSchedulerILb0ELb1ELb1ELi128EEEEEEEEEvNT_6ParamsE --------------------------
	.section	.nv.info._ZN7cutlass13device_kernelIN5flash19enable_sm80_to_sm89INS1_16FlashAttnFwdSm80INS1_25CollectiveMainloopFwdSm80ILi8ELi1ELb0EN4cute5tupleIJNS5_1CILi128EEENS7_ILi64EEENS7_ILi192EEEEEELi192ENS_6half_tEfNS_4arch4Sm80ELb0ELb1ELb1ELb0ELb1ELb0ELb1ELb1EEENS1_21CollectiveEpilogueFwdINS6_IJS8_SA_S9_EEENS6_IJNS7_ILi1EEESI_SI_EEESC_SE_Li256ELb0ELb1ELb1ELb0EEENS1_19SingleTileSchedulerILb0ELb1ELb1ELi128EEEEEEEEEvNT_6ParamsE,"",@"SHT_CUDA_INFO"
	.sectionflags	@""
	.align	4


	//----- nvinfo : EIATTR_CUDA_API_VERSION
	.align		4
        /*0000*/ 	.byte	0x04, 0x37
        /*0002*/ 	.short	(.L_280 - .L_279)
.L_279:
        /*0004*/ 	.word	0x00000082


	//----- nvinfo : EIATTR_SW2861232_WAR
	.align		4
.L_280:
        /*0008*/ 	.byte	0x01, 0x35
	.zero		2


	//----- nvinfo : EIATTR_PARAM_CBANK
	.align		4
        /*000c*/ 	.byte	0x04, 0x0a
        /*000e*/ 	.short	(.L_282 - .L_281)
	.align		4
.L_281:
        /*0010*/ 	.word	index@(.nv.constant0._ZN7cutlass13device_kernelIN5flash19enable_sm80_to_sm89INS1_16FlashAttnFwdSm80INS1_25CollectiveMainloopFwdSm80ILi8ELi1ELb0EN4cute5tupleIJNS5_1CILi128EEENS7_ILi64EEENS7_ILi192EEEEEELi192ENS_6half_tEfNS_4arch4Sm80ELb0ELb1ELb1ELb0ELb1ELb0ELb1ELb1EEENS1_21CollectiveEpilogueFwdINS6_IJS8_SA_S9_EEENS6_IJNS7_ILi1EEESI_SI_EEESC_SE_Li256ELb0ELb1ELb1ELb0EEENS1_19SingleTileSchedulerILb0ELb1ELb1ELi128EEEEEEEEEvNT_6ParamsE)
        /*0014*/ 	.short	0x0160
        /*0016*/ 	.short	0x0418


	//----- nvinfo : EIATTR_CBANK_PARAM_SIZE
	.align		4
.L_282:
        /*0018*/ 	.byte	0x03, 0x19
        /*001a*/ 	.short	0x0418


	//----- nvinfo : EIATTR_KPARAM_INFO
	.align		4
        /*001c*/ 	.byte	0x04, 0x17
        /*001e*/ 	.short	(.L_284 - .L_283)
.L_283:
        /*0020*/ 	.word	0x00000000
        /*0024*/ 	.short	0x0000
        /*0026*/ 	.short	0x0000
        /*0028*/ 	.byte	0x00, 0xf0, 0x61, 0x10


	//----- nvinfo : EIATTR_MAXREG_COUNT
	.align		4
.L_284:
        /*002c*/ 	.byte	0x03, 0x1b
        /*002e*/ 	.short	0x00ff


	//----- nvinfo : EIATTR_NUM_BARRIERS
	.align		4
        /*0030*/ 	.byte	0x02, 0x4c
        /*0032*/ 	.byte	0x02
	.zero		1


	//----- nvinfo : EIATTR_MERCURY_ISA_VERSION
	.align		4
        /*0034*/ 	.byte	0x03, 0x5f
        /*0036*/ 	.short	0x0000


	//----- nvinfo : EIATTR_COOP_GROUP_MASK_REGIDS
	.align		4
        /*0038*/ 	.byte	0x04, 0x29
        /*003a*/ 	.short	(.L_286 - .L_285)


	//   ....[0]....
.L_285:
        /*003c*/ 	.word	0xffffffff


	//   ....[1]....
        /*0040*/ 	.word	0xffffffff


	//   ....[2]....
        /*0044*/ 	.word	0xffffffff


	//   ....[3]....
        /*0048*/ 	.word	0xffffffff


	//   ....[4]....
        /*004c*/ 	.word	0xffffffff


	//   ....[5]....
        /*0050*/ 	.word	0xffffffff


	//   ....[6]....
        /*0054*/ 	.word	0xffffffff


	//   ....[7]....
        /*0058*/ 	.word	0xffffffff


	//   ....[8]....
        /*005c*/ 	.word	0xffffffff


	//   ....[9]....
        /*0060*/ 	.word	0xffffffff


	//   ....[10]....
        /*0064*/ 	.word	0xffffffff


	//   ....[11]....
        /*0068*/ 	.word	0xffffffff


	//   ....[12]....
        /*006c*/ 	.word	0xffffffff


	//   ....[13]....
        /*0070*/ 	.word	0xffffffff


	//   ....[14]....
        /*0074*/ 	.word	0xffffffff


	//   ....[15]....
        /*0078*/ 	.word	0xffffffff


	//   ....[16]....
        /*007c*/ 	.word	0xffffffff


	//   ....[17]....
        /*0080*/ 	.word	0xffffffff


	//   ....[18]....
        /*0084*/ 	.word	0xffffffff


	//   ....[19]....
        /*0088*/ 	.word	0xffffffff


	//   ....[20]....
        /*008c*/ 	.word	0xffffffff


	//   ....[21]....
        /*0090*/ 	.word	0xffffffff


	//   ....[22]....
        /*0094*/ 	.word	0xffffffff


	//   ....[23]....
        /*0098*/ 	.word	0xffffffff


	//   ....[24]....
        /*009c*/ 	.word	0xffffffff


	//   ....[25]....
        /*00a0*/ 	.word	0xffffffff


	//   ....[26]....
        /*00a4*/ 	.word	0xffffffff


	//   ....[27]....
        /*00a8*/ 	.word	0xffffffff


	//   ....[28]....
        /*00ac*/ 	.word	0xffffffff


	//   ....[29]....
        /*00b0*/ 	.word	0xffffffff


	//   ....[30]....
        /*00b4*/ 	.word	0xffffffff


	//   ....[31]....
        /*00b8*/ 	.word	0xffffffff


	//   ....[32]....
        /*00bc*/ 	.word	0xffffffff


	//   ....[33]....
        /*00c0*/ 	.word	0xffffffff


	//   ....[34]....
        /*00c4*/ 	.word	0xffffffff


	//   ....[35]....
        /*00c8*/ 	.word	0xffffffff


	//   ....[36]....
        /*00cc*/ 	.word	0xffffffff


	//   ....[37]....
        /*00d0*/ 	.word	0xffffffff


	//   ....[38]....
        /*00d4*/ 	.word	0xffffffff


	//   ....[39]....
        /*00d8*/ 	.word	0xffffffff


	//   ....[40]....
        /*00dc*/ 	.word	0xffffffff


	//   ....[41]....
        /*00e0*/ 	.word	0xffffffff


	//   ....[42]....
        /*00e4*/ 	.word	0xffffffff


	//   ....[43]....
        /*00e8*/ 	.word	0xffffffff


	//   ....[44]....
        /*00ec*/ 	.word	0xffffffff


	//   ....[45]....
        /*00f0*/ 	.word	0xffffffff


	//   ....[46]....
        /*00f4*/ 	.word	0xffffffff


	//   ....[47]....
        /*00f8*/ 	.word	0xffffffff


	//   ....[48]....
        /*00fc*/ 	.word	0xffffffff


	//   ....[49]....
        /*0100*/ 	.word	0xffffffff


	//   ....[50]....
        /*0104*/ 	.word	0xffffffff


	//   ....[51]....
        /*0108*/ 	.word	0xffffffff


	//   ....[52]....
        /*010c*/ 	.word	0xffffffff


	//   ....[53]....
        /*0110*/ 	.word	0xffffffff


	//   ....[54]....
        /*0114*/ 	.word	0xffffffff


	//   ....[55]....
        /*0118*/ 	.word	0xffffffff


	//   ....[56]....
        /*011c*/ 	.word	0xffffffff


	//   ....[57]....
        /*0120*/ 	.word	0xffffffff


	//   ....[58]....
        /*0124*/ 	.word	0xffffffff


	//   ....[59]....
        /*0128*/ 	.word	0xffffffff


	//   ....[60]....
        /*012c*/ 	.word	0xffffffff


	//   ....[61]....
        /*0130*/ 	.word	0xffffffff


	//   ....[62]....
        /*0134*/ 	.word	0xffffffff


	//   ....[63]....
        /*0138*/ 	.word	0xffffffff


	//   ....[64]....
        /*013c*/ 	.word	0xffffffff


	//   ....[65]....
        /*0140*/ 	.word	0xffffffff


	//   ....[66]....
        /*0144*/ 	.word	0xffffffff


	//   ....[67]....
        /*0148*/ 	.word	0xffffffff


	//   ....[68]....
        /*014c*/ 	.word	0xffffffff


	//   ....[69]....
        /*0150*/ 	.word	0xffffffff


	//   ....[70]....
        /*0154*/ 	.word	0xffffffff


	//   ....[71]....
        /*0158*/ 	.word	0xffffffff


	//   ....[72]....
        /*015c*/ 	.word	0xffffffff


	//   ....[73]....
        /*0160*/ 	.word	0xffffffff


	//   ....[74]....
        /*0164*/ 	.word	0xffffffff


	//   ....[75]....
        /*0168*/ 	.word	0xffffffff


	//   ....[76]....
        /*016c*/ 	.word	0xffffffff


	//   ....[77]....
        /*0170*/ 	.word	0xffffffff


	//   ....[78]....
        /*0174*/ 	.word	0xffffffff


	//----- nvinfo : EIATTR_COOP_GROUP_INSTR_OFFSETS
	.align		4
.L_286:
        /*0178*/ 	.byte	0x04, 0x28
        /*017a*/ 	.short	(.L_288 - .L_287)


	//   ....[0]....
.L_287:
        /*017c*/ 	.word	0x00000050


	//   ....[1]....
        /*0180*/ 	.word	0x000012f0


	//   ....[2]....
        /*0184*/ 	.word	0x00001340


	//   ....[3]....
        /*0188*/ 	.word	0x00001530


	//   ....[4]....
        /*018c*/ 	.word	0x00001560


	//   ....[5]....
        /*0190*/ 	.word	0x00001680


	//   ....[6]....
        /*0194*/ 	.word	0x000016b0


	//   ....[7]....
        /*0198*/ 	.word	0x000017c0


	//   ....[8]....
        /*019c*/ 	.word	0x00001800


	//   ....[9]....
        /*01a0*/ 	.word	0x00001f20


	//   ....[10]....
        /*01a4*/ 	.word	0x00001f30


	//   ....[11]....
        /*01a8*/ 	.word	0x00001f50


	//   ....[12]....
        /*01ac*/ 	.word	0x00001f80


	//   ....[13]....
        /*01b0*/ 	.word	0x00001fc0


	//   ....[14]....
        /*01b4*/ 	.word	0x00001ff0


	//   ....[15]....
        /*01b8*/ 	.word	0x00002020


	//   ....[16]....
        /*01bc*/ 	.word	0x00002050


	//   ....[17]....
        /*01c0*/ 	.word	0x00003120


	//   ....[18]....
        /*01c4*/ 	.word	0x00003150


	//   ....[19]....
        /*01c8*/ 	.word	0x00003160


	//   ....[20]....
        /*01cc*/ 	.word	0x00003170


	//   ....[21]....
        /*01d0*/ 	.word	0x000035d0


	//   ....[22]....
        /*01d4*/ 	.word	0x000038e0


	//   ....[23]....
        /*01d8*/ 	.word	0x00004530


	//   ....[24]....
        /*01dc*/ 	.word	0x00004620


	//   ....[25]....
        /*01e0*/ 	.word	0x00004630


	//   ....[26]....
        /*01e4*/ 	.word	0x00004660


	//   ....[27]....
        /*01e8*/ 	.word	0x00005a70


	//   ....[28]....
        /*01ec*/ 	.word	0x00005a90


	//   ....[29]....
        /*01f0*/ 	.word	0x00005aa0


	//   ....[30]....
        /*01f4*/ 	.word	0x00005ab0


	//   ....[31]....
        /*01f8*/ 	.word	0x00006b70


	//   ....[32]....
        /*01fc*/ 	.word	0x00006ba0


	//   ....[33]....
        /*0200*/ 	.word	0x00006bb0


	//   ....[34]....
        /*0204*/ 	.word	0x00006bc0


	//   ....[35]....
        /*0208*/ 	.word	0x00006dc0


	//   ....[36]....
        /*020c*/ 	.word	0x00007000


	//   ....[37]....
        /*0210*/ 	.word	0x00007a50


	//   ....[38]....
        /*0214*/ 	.word	0x00007c20


	//   ....[39]....
        /*0218*/ 	.word	0x00007c70


	//   ....[40]....
        /*021c*/ 	.word	0x00007d00


	//   ....[41]....
        /*0220*/ 	.word	0x00009940


	//   ....[42]....
        /*0224*/ 	.word	0x00009960


	//   ....[43]....
        /*0228*/ 	.word	0x00009970


	//   ....[44]....
        /*022c*/ 	.word	0x00009980


	//   ....[45]....
        /*0230*/ 	.word	0x0000aa50


	//   ....[46]....
        /*0234*/ 	.word	0x0000aa70


	//   ....[47]....
        /*0238*/ 	.word	0x0000aa80


	//   ....[48]....
        /*023c*/ 	.word	0x0000aa90


	//   ....[49]....
        /*0240*/ 	.word	0x0000ae60


	//   ....[50]....
        /*0244*/ 	.word	0x0000ae80


	//   ....[51]....
        /*0248*/ 	.word	0x0000aeb0


	//   ....[52]....
        /*024c*/ 	.word	0x0000aec0


	//   ....[53]....
        /*0250*/ 	.word	0x0000c720


	//   ....[54]....
        /*0254*/ 	.word	0x0000c730


	//   ....[55]....
        /*0258*/ 	.word	0x0000c750


	//   ....[56]....
        /*025c*/ 	.word	0x0000c760


	//   ....[57]....
        /*0260*/ 	.word	0x0000d860


	//   ....[58]....
        /*0264*/ 	.word	0x0000d870


	//   ....[59]....
        /*0268*/ 	.word	0x0000d880


	//   ....[60]....
        /*026c*/ 	.word	0x0000d890


	//   ....[61]....
        /*0270*/ 	.word	0x0000da70


	//   ....[62]....
        /*0274*/ 	.word	0x0000de00


	//   ....[63]....
        /*0278*/ 	.word	0x0000e6f0


	//   ....[64]....
        /*027c*/ 	.word	0x0000e8d0


	//   ....[65]....
        /*0280*/ 	.word	0x0000e910


	//   ....[66]....
        /*0284*/ 	.word	0x0000e990


	//   ....[67]....
        /*0288*/ 	.word	0x00010060


	//   ....[68]....
        /*028c*/ 	.word	0x00010090


	//   ....[69]....
        /*0290*/ 	.word	0x000100d0


	//   ....[70]....
        /*0294*/ 	.word	0x000100e0


	//   ....[71]....
        /*0298*/ 	.word	0x00010df0


	//   ....[72]....
        /*029c*/ 	.word	0x00010e30


	//   ....[73]....
        /*02a0*/ 	.word	0x00010e50


	//   ....[74]....
        /*02a4*/ 	.word	0x00010e80


	//   ....[75]....
        /*02a8*/ 	.word	0x00010ef0


	//   ....[76]....
        /*02ac*/ 	.word	0x00010f60


	//   ....[77]....
        /*02b0*/ 	.word	0x00011870


	//   ....[78]....
        /*02b4*/ 	.word	0x00011880


	//----- nvinfo : EIATTR_EXIT_INSTR_OFFSETS
	.align		4
.L_288:
        /*02b8*/ 	.byte	0x04, 0x1c
        /*02ba*/ 	.short	(.L_290 - .L_289)


	//   ....[0]....
.L_289:
        /*02bc*/ 	.word	0x000001b0


	//   ....[1]....
        /*02c0*/ 	.word	0x00011890


	//   ....[2]....
        /*02c4*/ 	.word	0x00012130


	//   ....[3]....
        /*02c8*/ 	.word	0x00012180


	//   ....[4]....
        /*02cc*/ 	.word	0x000121b0


	//   ....[5]....
        /*02d0*/ 	.word	0x00012210


	//   ....[6]....
        /*02d4*/ 	.word	0x000124a0


	//----- nvinfo : EIATTR_CTAIDZ_USED
	.align		4
.L_290:
        /*02d8*/ 	.byte	0x01, 0x04
	.zero		2


	//----- nvinfo : EIATTR_MAX_THREADS
	.align		4
        /*02dc*/ 	.byte	0x04, 0x05
        /*02de*/ 	.short	(.L_292 - .L_291)
.L_291:
        /*02e0*/ 	.word	0x00000100
        /*02e4*/ 	.word	0x00000001
        /*02e8*/ 	.word	0x00000001


	//----- nvinfo : EIATTR_CRS_STACK_SIZE
	.align		4
.L_292:
        /*02ec*/ 	.byte	0x04, 0x1e
        /*02ee*/ 	.short	(.L_294 - .L_293)
.L_293:
        /*02f0*/ 	.word	0x00000000
.L_294:


//--------------------- .nv.info._ZN7cutlass13device_kernelIN5flash19enable_sm80_to_sm89INS1_16FlashAttnFwdSm80INS1_25CollectiveMainloopFwdSm80ILi8ELi1ELb0EN4cute5tupleIJNS5_1CILi128EEENS7_ILi64EEENS7_ILi192EEEEEELi192ENS_6half_tEfNS_4arch4Sm80ELb0ELb1ELb1ELb1ELb1ELb0ELb1ELb1EEENS1_21CollectiveEpilogueFwdINS6_IJS8_SA_S9_EEENS6_IJNS7_ILi1EEESI_SI_EEESC_SE_Li256ELb1ELb1ELb1ELb0EEENS1_36VarlenDynamicPersistentTileSchedulerILi128ELi64ELi256ELi256ELb1ELb1ELb0ELb1ELb0ELb1EEEEEEEEEvNT_6ParamsE --------------------------
	.section	.nv.info._ZN7cutlass13device_kernelIN5flash19enable_sm80_to_sm89INS1_16FlashAttnFwdSm80INS1_25CollectiveMainloopFwdSm80ILi8ELi1ELb0EN4cute5tupleIJNS5_1CILi128EEENS7_ILi64EEENS7_ILi192EEEEEELi192ENS_6half_tEfNS_4arch4Sm80ELb0ELb1ELb1ELb1ELb1ELb0ELb1ELb1EEENS1_21CollectiveEpilogueFwdINS6_IJS8_SA_S9_EEENS6_IJNS7_ILi1EEESI_SI_EEESC_SE_Li256ELb1ELb1ELb1ELb0EEENS1_36VarlenDynamicPersistentTileSchedulerILi128ELi64ELi256ELi256ELb1ELb1ELb0ELb1ELb0ELb1EEEEEEEEEvNT_6ParamsE,"",@"SHT_CUDA_INFO"
	.sectionflags	@""
	.align	4


	//----- nvinfo : EIATTR_CUDA_API_VERSION
	.align		4
        /*0000*/ 	.byte	0x04, 0x37
        /*0002*/ 	.short	(.L_296 - .L_295)
.L_295:
        /*0004*/ 	.word	0x00000082


	//----- nvinfo : EIATTR_SW2861232_WAR
	.align		4
.L_296:
        /*0008*/ 	.byte	0x01, 0x35
	.zero		2


	//----- nvinfo : EIATTR_PARAM_CBANK
	.align		4
        /*000c*/ 	.byte	0x04, 0x0a
        /*000e*/ 	.short	(.L_298 - .L_297)
	.align		4
.L_297:
        /*0010*/ 	.word	index@(.nv.constant0._ZN7cutlass13device_kernelIN5flash19enable_sm80_to_sm89INS1_16FlashAttnFwdSm80INS1_25CollectiveMainloopFwdSm80ILi8ELi1ELb0EN4cute5tupleIJNS5_1CILi128EEENS7_ILi64EEENS7_ILi192EEEEEELi192ENS_6half_tEfNS_4arch4Sm80ELb0ELb1ELb1ELb1ELb1ELb0ELb1ELb1EEENS1_21CollectiveEpilogueFwdINS6_IJS8_SA_S9_EEENS6_IJNS7_ILi1EEESI_SI_EEESC_SE_Li256ELb1ELb1ELb1ELb0EEENS1_36VarlenDynamicPersistentTileSchedulerILi128ELi64ELi256ELi256ELb1ELb1ELb0ELb1ELb0ELb1EEEEEEEEEvNT_6ParamsE)
        /*0014*/ 	.short	0x0160
        /*0016*/ 	.short	0x0438


	//----- nvinfo : EIATTR_CBANK_PARAM_SIZE
	.align		4
.L_298:
        /*0018*/ 	.byte	0x03, 0x19
        /*001a*/ 	.short	0x0438


	//----- nvinfo : EIATTR_KPARAM_INFO
	.align		4
        /*001c*/ 	.byte	0x04, 0x17
        /*001e*/ 	.short	(.L_300 - .L_299)
.L_299:
        /*0020*/ 	.word	0x00000000
        /*0024*/ 	.short	0x0000
        /*0026*/ 	.short	0x0000
        /*0028*/ 	.byte	0x00, 0xf0, 0xe1, 0x10


	//----- nvinfo : EIATTR_MAXREG_COUNT
	.align		4
.L_300:
        /*002c*/ 	.byte	0x03, 0x1b
        /*002e*/ 	.short	0x00ff


	//----- nvinfo : EIATTR_NUM_BARRIERS
	.align		4
        /*0030*/ 	.byte	0x02, 0x4c
        /*0032*/ 	.byte	0x06
	.zero		1


	//----- nvinfo : EIATTR_ANNOTATIONS
	.align		4
        /*0034*/ 	.byte	0x04, 0x55
        /*0036*/ 	.short	(.L_302 - .L_301)


	//   ....[0]....
.L_301:
        /*0038*/ 	.word	0x00000001
        /*003c*/ 	.byte	0x70, 0x14, 0x00, 0x00, 0x01, 0x00, 0x00, 0x00, 0xc0, 0x18, 0x00, 0x00, 0x01, 0x00, 0x00, 0x00
        /*004c*/ 	.byte	0xf0, 0x18, 0x00, 0x00, 0x01, 0x00, 0x00, 0x00, 0x20, 0x19, 0x00, 0x00, 0x01, 0x00, 0x00, 0x00
        /*005c*/ 	.byte	0x50, 0x19, 0x00, 0x00, 0x01, 0x00, 0x00, 0x00, 0xb0, 0x20, 0x01, 0x00, 0x01, 0x00, 0x00, 0x00
        /*006c*/ 	.byte	0xc0, 0x20, 0x01, 0x00, 0x01, 0x00, 0x00, 0x00, 0xd0, 0x20, 0x01, 0x00, 0x01, 0x00, 0x00, 0x00
        /*007c*/ 	.byte	0xe0, 0x20, 0x01, 0x00, 0x01, 0x00, 0x00, 0x00, 0x40, 0x28, 0x01, 0x00


	//----- nvinfo : EIATTR_MERCURY_ISA_VERSION
	.align		4
.L_302:
        /*0088*/ 	.byte	0x03, 0x5f
        /*008a*/ 	.short	0x0000


	//----- nvinfo : EIATTR_INT_WARP_WIDE_INSTR_OFFSETS
	.align		4
        /*008c*/ 	.byte	0x04, 0x31
        /*008e*/ 	.short	(.L_304 - .L_303)


	//   ....[0]....
.L_303:
        /*0090*/ 	.word	0x00011f90


	//   ....[1]....
        /*0094*/ 	.word	0x00012010


	//----- nvinfo : EIATTR_COOP_GROUP_MASK_REGIDS
	.align		4
.L_304:
        /*0098*/ 	.byte	0x04, 0x29
        /*009a*/ 	.short	(.L_306 - .L_305)


	//   ....[0]....
.L_305:
        /*009c*/ 	.word	0xffffffff


	//   ....[1]....
        /*00a0*/ 	.word	0xffffffff


	//   ....[2]....
        /*00a4*/ 	.word	0xffffffff


	//   ....[3]....
        /*00a8*/ 	.word	0xffffffff


	//   ....[4]....
        /*00ac*/ 	.word	0xffffffff


	//   ....[5]....
        /*00b0*/ 	.word	0xffffffff


	//   ....[6]....
        /*00b4*/ 	.word	0xffffffff


	//   ....[7]....
        /*00b8*/ 	.word	0xffffffff


	//   ....[8]....
        /*00bc*/ 	.word	0xffffffff


	//   ....[9]....
        /*00c0*/ 	.word	0xffffffff


	//   ....[10]....
        /*00c4*/ 	.word	0xffffffff


	//   ....[11]....
        /*00c8*/ 	.word	0xffffffff


	//   ....[12]....
        /*00cc*/ 	.word	0xffffffff


	//   ....[13]....
        /*00d0*/ 	.word	0xffffffff


	//   ....[14]....
        /*00d4*/ 	.word	0xffffffff


	//   ....[15]....
        /*00d8*/ 	.word	0xffffffff


	//   ....[16]....
        /*00dc*/ 	.word	0xffffffff


	//   ....[17]....
        /*00e0*/ 	.word	0xffffffff


	//   ....[18]....
        /*00e4*/ 	.word	0xffffffff


	//   ....[19]....
        /*00e8*/ 	.word	0xffffffff


	//   ....[20]....
        /*00ec*/ 	.word	0xffffffff


	//   ....[21]....
        /*00f0*/ 	.word	0xffffffff


	//   ....[22]....
        /*00f4*/ 	.word	0xffffffff


	//   ....[23]....
        /*00f8*/ 	.word	0xffffffff


	//   ....[24]....
        /*00fc*/ 	.word	0xffffffff


	//   ....[25]....
        /*0100*/ 	.word	0xffffffff


	//   ....[26]....
        /*0104*/ 	.word	0xffffffff


	//   ....[27]....
        /*0108*/ 	.word	0xffffffff


	//   ....[28]....
        /*010c*/ 	.word	0xffffffff


	//   ....[29]....
        /*0110*/ 	.word	0xffffffff


	//   ....[30]....
        /*0114*/ 	.word	0xffffffff


	//   ....[31]....
        /*0118*/ 	.word	0xffffffff


	//   ....[32]....
        /*011c*/ 	.word	0xffffffff


	//   ....[33]....
        /*0120*/ 	.word	0xffffffff


	//   ....[34]....
        /*0124*/ 	.word	0xffffffff


	//   ....[35]....
        /*0128*/ 	.word	0xffffffff


	//   ....[36]....
        /*012c*/ 	.word	0xffffffff


	//   ....[37]....
        /*0130*/ 	.word	0xffffffff


	//   ....[38]....
        /*0134*/ 	.word	0xffffffff


	//   ....[39]....
        /*0138*/ 	.word	0xffffffff


	//   ....[40]....
        /*013c*/ 	.word	0xffffffff


	//   ....[41]....
        /*0140*/ 	.word	0xffffffff


	//   ....[42]....
        /*0144*/ 	.word	0xffffffff


	//   ....[43]....
        /*0148*/ 	.word	0xffffffff


	//   ....[44]....
        /*014c*/ 	.word	0xffffffff


	//   ....[45]....
        /*0150*/ 	.word	0xffffffff


	//   ....[46]....
        /*0154*/ 	.word	0xffffffff


	//   ....[47]....
        /*0158*/ 	.word	0xffffffff


	//   ....[48]....
        /*015c*/ 	.word	0xffffffff


	//   ....[49]....
        /*0160*/ 	.word	0xffffffff


	//   ....[50]....
        /*0164*/ 	.word	0xffffffff


	//   ....[51]....
        /*0168*/ 	.word	0xffffffff


	//   ....[52]....
        /*016c*/ 	.word	0xffffffff


	//   ....[53]....
        /*0170*/ 	.word	0xffffffff


	//   ....[54]....
        /*0174*/ 	.word	0xffffffff


	//   ....[55]....
        /*0178*/ 	.word	0xffffffff


	//   ....[56]....
        /*017c*/ 	.word	0xffffffff


	//   ....[57]....
        /*0180*/ 	.word	0xffffffff


	//   ....[58]....
        /*0184*/ 	.word	0xffffffff


	//   ....[59]....
        /*0188*/ 	.word	0xffffffff


	//   ....[60]....
        /*018c*/ 	.word	0xffffffff


	//   ....[61]....
        /*0190*/ 	.word	0xffffffff


	//   ....[62]....
        /*0194*/ 	.word	0xffffffff


	//   ....[63]....
        /*0198*/ 	.word	0xffffffff


	//   ....[64]....
        /*019c*/ 	.word	0xffffffff


	//   ....[65]....
        /*01a0*/ 	.word	0xffffffff


	//   ....[66]....
        /*01a4*/ 	.word	0xffffffff


	//   ....[67]....
        /*01a8*/ 	.word	0xffffffff


	//   ....[68]....
        /*01ac*/ 	.word	0xffffffff


	//   ....[69]....
        /*01b0*/ 	.word	0xffffffff


	//   ....[70]....
        /*01b4*/ 	.word	0xffffffff


	//   ....[71]....
        /*01b8*/ 	.word	0xffffffff


	//   ....[72]....
        /*01bc*/ 	.word	0xffffffff


	//   ....[73]....
        /*01c0*/ 	.word	0xffffffff


	//   ....[74]....
        /*01c4*/ 	.word	0xffffffff


	//   ....[75]....
        /*01c8*/ 	.word	0xffffffff


	//   ....[76]....
        /*01cc*/ 	.word	0xffffffff


	//   ....[77]....
        /*01d0*/ 	.word	0xffffffff


	//   ....[78]....
        /*01d4*/ 	.word	0xffffffff


	//   ....[79]....
        /*01d8*/ 	.word	0xffffffff


	//   ....[80]....
        /*01dc*/ 	.word	0xffffffff


	//   ....[81]....
        /*01e0*/ 	.word	0xffffffff


	//   ....[82]....
        /*01e4*/ 	.word	0xffffffff


	//   ....[83]....
        /*01e8*/ 	.word	0xffffffff


	//   ....[84]....
        /*01ec*/ 	.word	0xffffffff


	//   ....[85]....
        /*01f0*/ 	.word	0xffffffff


	//   ....[86]....
        /*01f4*/ 	.word	0xffffffff


	//   ....[87]....
        /*01f8*/ 	.word	0xffffffff


	//   ....[88]....
        /*01fc*/ 	.word	0xffffffff


	//   ....[89]....
        /*0200*/ 	.word	0xffffffff


	//   ....[90]....
        /*0204*/ 	.word	0xffffffff


	//   ....[91]....
        /*0208*/ 	.word	0xffffffff


	//   ....[92]....
        /*020c*/ 	.word	0xffffffff


	//   ....[93]....
        /*0210*/ 	.word	0xffffffff


	//   ....[94]....
        /*0214*/ 	.word	0xffffffff


	//   ....[95]....
        /*0218*/ 	.word	0xffffffff


	//   ....[96]....
        /*021c*/ 	.word	0xffffffff


	//   ....[97]....
        /*0220*/ 	.word	0xffffffff


	//   ....[98]....
        /*0224*/ 	.word	0xffffffff


	//   ....[99]....
        /*0228*/ 	.word	0xffffffff


	//   ....[100]....
        /*022c*/ 	.word	0xffffffff


	//   ....[101]....
        /*0230*/ 	.word	0xffffffff


	//   ....[102]....
        /*0234*/ 	.word	0xffffffff


	//   ....[103]....
        /*0238*/ 	.word	0xffffffff


	//   ....[104]....
        /*023c*/ 	.word	0xffffffff


	//   ....[105]....
        /*0240*/ 	.word	0xffffffff


	//   ....[106]....
        /*0244*/ 	.word	0xffffffff


	//   ....[107]....
        /*0248*/ 	.word	0xffffffff


	//   ....[108]....
        /*024c*/ 	.word	0xffffffff


	//   ....[109]....
        /*0250*/ 	.word	0xffffffff


	//   ....[110]....
        /*0254*/ 	.word	0xffffffff


	//   ....[111]....
        /*0258*/ 	.word	0xffffffff


	//   ....[112]....
        /*025c*/ 	.word	0xffffffff


	//   ....[113]....
        /*0260*/ 	.word	0xffffffff


	//   ....[114]....
        /*0264*/ 	.word	0xffffffff


	//   ....[115]....
        /*0268*/ 	.word	0xffffffff


	//   ....[116]....
        /*026c*/ 	.word	0xffffffff


	//   ....[117]....
        /*0270*/ 	.word	0xffffffff


	//   ....[118]....
        /*0274*/ 	.word	0xffffffff


	//   ....[119]....
        /*0278*/ 	.word	0xffffffff


	//   ....[120]....
        /*027c*/ 	.word	0xffffffff


	//   ....[121]....
        /*0280*/ 	.word	0xffffffff


	//   ....[122]....
        /*0284*/ 	.word	0xffffffff


	//   ....[123]....
        /*0288*/ 	.word	0xffffffff


	//   ....[124]....
        /*028c*/ 	.word	0xffffffff


	//   ....[125]....
        /*0290*/ 	.word	0xffffffff


	//   ....[126]....
        /*0294*/ 	.word	0xffffffff


	//   ....[127]....
        /*0298*/ 	.word	0xffffffff


	//   ....[128]....
        /*029c*/ 	.word	0xffffffff


	//   ....[129]....
        /*02a0*/ 	.word	0xffffffff


	//   ....[130]....
        /*02a4*/ 	.word	0xffffffff


	//   ....[131]....
        /*02a8*/ 	.word	0xffffffff


	//   ....[132]....
        /*02ac*/ 	.word	0xffffffff


	//   ....[133]....
        /*02b0*/ 	.word	0xffffffff


	//   ....[134]....
        /*02b4*/ 	.word	0xffffffff


	//   ....[135]....
        /*02b8*/ 	.word	0xffffffff


	//   ....[136]....
        /*02bc*/ 	.word	0xffffffff


	//   ....[137]....
        /*02c0*/ 	.word	0xffffffff


	//   ....[138]....
        /*02c4*/ 	.word	0xffffffff


	//   ....[139]....
        /*02c8*/ 	.word	0xffffffff


	//   ....[140]....
        /*02cc*/ 	.word	0xffffffff


	//   ....[141]....
        /*02d0*/ 	.word	0xffffffff


	//   ....[142]....
        /*02d4*/ 	.word	0xffffffff


	//   ....[143]....
        /*02d8*/ 	.word	0xffffffff


	//   ....[144]....
        /*02dc*/ 	.word	0xffffffff


	//   ....[145]....
        /*02e0*/ 	.word	0xffffffff


	//   ....[146]....
        /*02e4*/ 	.word	0xffffffff


	//   ....[147]....
        /*02e8*/ 	.word	0xffffffff


	//   ....[148]....
        /*02ec*/ 	.word	0xffffffff


	//   ....[149]....
        /*02f0*/ 	.word	0xffffffff


	//   ....[150]....
        /*02f4*/ 	.word	0xffffffff


	//   ....[151]....
        /*02f8*/ 	.word	0xffffffff


	//   ....[152]....
        /*02fc*/ 	.word	0xffffffff


	//   ....[153]....
        /*0300*/ 	.word	0xffffffff


	//   ....[154]....
        /*0304*/ 	.word	0xffffffff


	//   ....[155]....
        /*0308*/ 	.word	0xffffffff


	//   ....[156]....
        /*030c*/ 	.word	0xffffffff


	//   ....[157]....
        /*0310*/ 	.word	0xffffffff


	//   ....[158]....
        /*0314*/ 	.word	0xffffffff


	//   ....[159]....
        /*0318*/ 	.word	0xffffffff


	//   ....[160]....
        /*031c*/ 	.word	0xffffffff


	//   ....[161]....
        /*0320*/ 	.word	0xffffffff


	//   ....[162]....
        /*0324*/ 	.word	0xffffffff


	//   ....[163]....
        /*0328*/ 	.word	0xffffffff


	//   ....[164]....
        /*032c*/ 	.word	0xffffffff


	//   ....[165]....
        /*0330*/ 	.word	0xffffffff


	//   ....[166]....
        /*0334*/ 	.word	0xffffffff


	//   ....[167]....
        /*0338*/ 	.word	0xffffffff


	//   ....[168]....
        /*033c*/ 	.word	0xffffffff


	//   ....[169]....
        /*0340*/ 	.word	0xffffffff


	//   ....[170]....
        /*0344*/ 	.word	0xffffffff


	//   ....[171]....
        /*0348*/ 	.word	0xffffffff


	//   ....[172]....
        /*034c*/ 	.word	0xffffffff


	//   ....[173]....
        /*0350*/ 	.word	0xffffffff


	//   ....[174]....
        /*0354*/ 	.word	0xffffffff


	//   ....[175]....
        /*0358*/ 	.word	0xffffffff


	//   ....[176]....
        /*035c*/ 	.word	0xffffffff


	//   ....[177]....
        /*0360*/ 	.word	0xffffffff


	//   ....[178]....
        /*0364*/ 	.word	0xffffffff


	//   ....[179]....
        /*0368*/ 	.word	0xffffffff


	//   ....[180]....
        /*036c*/ 	.word	0xffffffff


	//   ....[181]....
        /*0370*/ 	.word	0xffffffff


	//   ....[182]....
        /*0374*/ 	.word	0xffffffff


	//   ....[183]....
        /*0378*/ 	.word	0xffffffff


	//   ....[184]....
        /*037c*/ 	.word	0xffffffff


	//   ....[185]....
        /*0380*/ 	.word	0xffffffff


	//   ....[186]....
        /*0384*/ 	.word	0xffffffff


	//   ....[187]....
        /*0388*/ 	.word	0xffffffff


	//   ....[188]....
        /*038c*/ 	.word	0xffffffff


	//   ....[189]....
        /*0390*/ 	.word	0xffffffff


	//   ....[190]....
        /*0394*/ 	.word	0xffffffff


	//   ....[191]....
        /*0398*/ 	.word	0xffffffff


	//   ....[192]....
        /*039c*/ 	.word	0xffffffff


	//   ....[193]....
        /*03a0*/ 	.word	0xffffffff


	//   ....[194]....
        /*03a4*/ 	.word	0xffffffff


	//   ....[195]....
        /*03a8*/ 	.word	0xffffffff


	//   ....[196]....
        /*03ac*/ 	.word	0xffffffff


	//   ....[197]....
        /*03b0*/ 	.word	0xffffffff


	//   ....[198]....
        /*03b4*/ 	.word	0xffffffff


	//   ....[199]....
        /*03b8*/ 	.word	0xffffffff


	//   ....[200]....
        /*03bc*/ 	.word	0xffffffff


	//   ....[201]....
        /*03c0*/ 	.word	0xffffffff


	//   ....[202]....
        /*03c4*/ 	.word	0xffffffff


	//   ....[203]....
        /*03c8*/ 	.word	0xffffffff


	//   ....[204]....
        /*03cc*/ 	.word	0xffffffff


	//   ....[205]....
        /*03d0*/ 	.word	0xffffffff


	//   ....[206]....
        /*03d4*/ 	.word	0xffffffff


	//   ....[207]....
        /*03d8*/ 	.word	0xffffffff


	//   ....[208]....
        /*03dc*/ 	.word	0xffffffff


	//   ....[209]....
        /*03e0*/ 	.word	0xffffffff


	//   ....[210]....
        /*03e4*/ 	.word	0xffffffff


	//   ....[211]....
        /*03e8*/ 	.word	0xffffffff


	//   ....[212]....
        /*03ec*/ 	.word	0xffffffff


	//   ....[213]....
        /*03f0*/ 	.word	0xffffffff


	//   ....[214]....
        /*03f4*/ 	.word	0xffffffff


	//   ....[215]....
        /*03f8*/ 	.word	0xffffffff


	//   ....[216]....
        /*03fc*/ 	.word	0xffffffff


	//   ....[217]....
        /*0400*/ 	.word	0xffffffff


	//   ....[218]....
        /*0404*/ 	.word	0xffffffff


	//   ....[219]....
        /*0408*/ 	.word	0xffffffff


	//   ....[220]....
        /*040c*/ 	.word	0xffffffff


	//   ....[221]....
        /*0410*/ 	.word	0xffffffff


	//   ....[222]....
        /*0414*/ 	.word	0xffffffff


	//   ....[223]....
        /*0418*/ 	.word	0xffffffff


	//   ....[224]....
        /*041c*/ 	.word	0xffffffff


	//   ....[225]....
        /*0420*/ 	.word	0xffffffff


	//   ....[226]....
        /*0424*/ 	.word	0xffffffff


	//   ....[227]....
        /*0428*/ 	.word	0xffffffff


	//   ....[228]....
        /*042c*/ 	.word	0xffffffff


	//   ....[229]....
        /*0430*/ 	.word	0xffffffff


	//   ....[230]....
        /*0434*/ 	.word	0xffffffff


	//   ....[231]....
        /*0438*/ 	.word	0xffffffff


	//   ....[232]....
        /*043c*/ 	.word	0xffffffff


	//   ....[233]....
        /*0440*/ 	.word	0xffffffff


	//   ....[234]....
        /*0444*/ 	.word	0xffffffff


	//   ....[235]....
        /*0448*/ 	.word	0xffffffff


	//----- nvinfo : EIATTR_COOP_GROUP_INSTR_OFFSETS
	.align		4
.L_306:
        /*044c*/ 	.byte	0x04, 0x28
        /*044e*/ 	.short	(.L_308 - .L_307)


	//   ....[0]....
.L_307:
        /*0450*/ 	.word	0x00000050


	//   ....[1]....
        /*0454*/ 	.word	0x000001e0


	//   ....[2]....
        /*0458*/ 	.word	0x00000210


	//   ....[3]....
        /*045c*/ 	.word	0x00000240


	//   ....[4]....
        /*0460*/ 	.word	0x00000270


	//   ....[5]....
        /*0464*/ 	.word	0x000002a0


	//   ....[6]....
        /*0468*/ 	.word	0x000002d0


	//   ....[7]....
        /*046c*/ 	.word	0x00000430


	//   ....[8]....
        /*0470*/ 	.word	0x00000470


	//   ....[9]....
        /*0474*/ 	.word	0x000004a0


	//   ....[10]....
        /*0478*/ 	.word	0x000004d0


	//   ....[11]....
        /*047c*/ 	.word	0x00000500


	//   ....[12]....
        /*0480*/ 	.word	0x00000530


	//   ....[13]....
        /*0484*/ 	.word	0x000005c0


	//   ....[14]....
        /*0488*/ 	.word	0x00000600


	//   ....[15]....
        /*048c*/ 	.word	0x00000620


	//   ....[16]....
        /*0490*/ 	.word	0x00000680


	//   ....[17]....
        /*0494*/ 	.word	0x000029a0


	//   ....[18]....
        /*0498*/ 	.word	0x000029c0


	//   ....[19]....
        /*049c*/ 	.word	0x00002b30


	//   ....[20]....
        /*04a0*/ 	.word	0x00002b40


	//   ....[21]....
        /*04a4*/ 	.word	0x00002ca0


	//   ....[22]....
        /*04a8*/ 	.word	0x00002cc0


	//   ....[23]....
        /*04ac*/ 	.word	0x00002e20


	//   ....[24]....
        /*04b0*/ 	.word	0x00002e30


	//   ....[25]....
        /*04b4*/ 	.word	0x000032b0


	//   ....[26]....
        /*04b8*/ 	.word	0x000032e0


	//   ....[27]....
        /*04bc*/ 	.word	0x000032f0


	//   ....[28]....
        /*04c0*/ 	.word	0x00003300


	//   ....[29]....
        /*04c4*/ 	.word	0x000034a0


	//   ....[30]....
        /*04c8*/ 	.word	0x000034b0


	//   ....[31]....
        /*04cc*/ 	.word	0x00003500


	//   ....[32]....
        /*04d0*/ 	.word	0x00003510


	//   ....[33]....
        /*04d4*/ 	.word	0x000047d0


	//   ....[34]....
        /*04d8*/ 	.word	0x000047f0


	//   ....[35]....
        /*04dc*/ 	.word	0x00004880


	//   ....[36]....
        /*04e0*/ 	.word	0x000048e0


	//   ....[37]....
        /*04e4*/ 	.word	0x00004b70


	//   ....[38]....
        /*04e8*/ 	.word	0x00005050


	//   ....[39]....
        /*04ec*/ 	.word	0x00005700


	//   ....[40]....
        /*04f0*/ 	.word	0x00005730


	//   ....[41]....
        /*04f4*/ 	.word	0x00005740


	//   ....[42]....
        /*04f8*/ 	.word	0x00005770


	//   ....[43]....
        /*04fc*/ 	.word	0x00006cc0


	//   ....[44]....
        /*0500*/ 	.word	0x00006ce0


	//   ....[45]....
        /*0504*/ 	.word	0x00006da0


	//   ....[46]....
        /*0508*/ 	.word	0x00006dd0


	//   ....[47]....
        /*050c*/ 	.word	0x00007f80


	//   ....[48]....
        /*0510*/ 	.word	0x00007fa0


	//   ....[49]....
        /*0514*/ 	.word	0x00008060


	//   ....[50]....
        /*0518*/ 	.word	0x00008090


	//   ....[51]....
        /*051c*/ 	.word	0x00008330


	//   ....[52]....
        /*0520*/ 	.word	0x00008840


	//   ....[53]....
        /*0524*/ 	.word	0x00008f40


	//   ....[54]....
        /*0528*/ 	.word	0x00008f70


	//   ....[55]....
        /*052c*/ 	.word	0x00008f80


	//   ....[56]....
        /*0530*/ 	.word	0x00008fb0


	//   ....[57]....
        /*0534*/ 	.word	0x0000abe0


	//   ....[58]....
        /*0538*/ 	.word	0x0000ac00


	//   ....[59]....
        /*053c*/ 	.word	0x0000acc0


	//   ....[60]....
        /*0540*/ 	.word	0x0000acf0


	//   ....[61]....
        /*0544*/ 	.word	0x0000be90


	//   ....[62]....
        /*0548*/ 	.word	0x0000beb0


	//   ....[63]....
        /*054c*/ 	.word	0x0000bf70


	//   ....[64]....
        /*0550*/ 	.word	0x0000bfa0


	//   ....[65]....
        /*0554*/ 	.word	0x0000c380


	//   ....[66]....
        /*0558*/ 	.word	0x0000c3b0


	//   ....[67]....
        /*055c*/ 	.word	0x0000c3c0


	//   ....[68]....
        /*0560*/ 	.word	0x0000c3f0


	//   ....[69]....
        /*0564*/ 	.word	0x0000de00


	//   ....[70]....
        /*0568*/ 	.word	0x0000de10


	//   ....[71]....
        /*056c*/ 	.word	0x0000de70


	//   ....[72]....
        /*0570*/ 	.word	0x0000de80


	//   ....[73]....
        /*0574*/ 	.word	0x0000f050


	//   ....[74]....
        /*0578*/ 	.word	0x0000f070


	//   ....[75]....
        /*057c*/ 	.word	0x0000f150


	//   ....[76]....
        /*0580*/ 	.word	0x0000f170


	//   ....[77]....
        /*0584*/ 	.word	0x0000f350


	//   ....[78]....
        /*0588*/ 	.word	0x0000f860


	//   ....[79]....
        /*058c*/ 	.word	0x0000ff60


	//   ....[80]....
        /*0590*/ 	.word	0x0000ff90


	//   ....[81]....
        /*0594*/ 	.word	0x0000ffa0


	//   ....[82]....
        /*0598*/ 	.word	0x0000ffd0


	//   ....[83]....
        /*059c*/ 	.word	0x00011770


	//   ....[84]....
        /*05a0*/ 	.word	0x000117a0


	//   ....[85]....
        /*05a4*/ 	.word	0x000117b0


	//   ....[86]....
        /*05a8*/ 	.word	0x000117e0


	//   ....[87]....
        /*05ac*/ 	.word	0x00012bb0


	//   ....[88]....
        /*05b0*/ 	.word	0x00012bd0


	//   ....[89]....
        /*05b4*/ 	.word	0x00012bf0


	//   ....[90]....
        /*05b8*/ 	.word	0x00012c00


	//   ....[91]....
        /*05bc*/ 	.word	0x00012f50


	//   ....[92]....
        /*05c0*/ 	.word	0x00012f70


	//   ....[93]....
        /*05c4*/ 	.word	0x000130d0


	//   ....[94]....
        /*05c8*/ 	.word	0x000130e0


	//   ....[95]....
        /*05cc*/ 	.word	0x00013240


	//   ....[96]....
        /*05d0*/ 	.word	0x00013260


	//   ....[97]....
        /*05d4*/ 	.word	0x000133c0


	//   ....[98]....
        /*05d8*/ 	.word	0x000133d0


	//   ....[99]....
        /*05dc*/ 	.word	0x00013710


	//   ....[100]....
        /*05e0*/ 	.word	0x00013730


	//   ....[101]....
        /*05e4*/ 	.word	0x00013f00


	//   ....[102]....
        /*05e8*/ 	.word	0x00013f10


	//   ....[103]....
        /*05ec*/ 	.word	0x00014e60


	//   ....[104]....
        /*05f0*/ 	.word	0x00014e80


	//   ....[105]....
        /*05f4*/ 	.word	0x00014ff0


	//   ....[106]....
        /*05f8*/ 	.word	0x00015000


	//   ....[107]....
        /*05fc*/ 	.word	0x00015160


	//   ....[108]....
        /*0600*/ 	.word	0x00015180


	//   ....[109]....
        /*0604*/ 	.word	0x000152e0


	//   ....[110]....
        /*0608*/ 	.word	0x000152f0


	//   ....[111]....
        /*060c*/ 	.word	0x000154e0


	//   ....[112]....
        /*0610*/ 	.word	0x00015500


	//   ....[113]....
        /*0614*/ 	.word	0x00015620


	//   ....[114]....
        /*0618*/ 	.word	0x00015660


	//   ....[115]....
        /*061c*/ 	.word	0x00015690


	//   ....[116]....
        /*0620*/ 	.word	0x000156c0


	//   ....[117]....
        /*0624*/ 	.word	0x000156f0


	//   ....[118]....
        /*0628*/ 	.word	0x00015720


	//   ....[119]....
        /*062c*/ 	.word	0x00015870


	//   ....[120]....
        /*0630*/ 	.word	0x000158b0


	//   ....[121]....
        /*0634*/ 	.word	0x000158e0


	//   ....[122]....
        /*0638*/ 	.word	0x00015910


	//   ....[123]....
        /*063c*/ 	.word	0x00015940


	//   ....[124]....
        /*0640*/ 	.word	0x00015970


	//   ....[125]....
        /*0644*/ 	.word	0x00015a00


	//   ....[126]....
        /*0648*/ 	.word	0x00015a40


	//   ....[127]....
        /*064c*/ 	.word	0x00015a50


	//   ....[128]....
        /*0650*/ 	.word	0x00015ab0


	//   ....[129]....
        /*0654*/ 	.word	0x00016460


	//   ....[130]....
        /*0658*/ 	.word	0x000164c0


	//   ....[131]....
        /*065c*/ 	.word	0x00016510


	//   ....[132]....
        /*0660*/ 	.word	0x00016560


	//   ....[133]....
        /*0664*/ 	.word	0x000165b0


	//   ....[134]....
        /*0668*/ 	.word	0x00016620


	//   ....[135]....
        /*066c*/ 	.word	0x00016670


	//   ....[136]....
        /*0670*/ 	.word	0x000166e0


	//   ....[137]....
        /*0674*/ 	.word	0x00016750


	//   ....[138]....
        /*0678*/ 	.word	0x000167c0


	//   ....[139]....
        /*067c*/ 	.word	0x00016830


	//   ....[140]....
        /*0680*/ 	.word	0x000168a0


	//   ....[141]....
        /*0684*/ 	.word	0x00016910


	//   ....[142]....
        /*0688*/ 	.word	0x00016970


	//   ....[143]....
        /*068c*/ 	.word	0x000169e0


	//   ....[144]....
        /*0690*/ 	.word	0x00016a50


	//   ....[145]....
        /*0694*/ 	.word	0x00016ac0


	//   ....[146]....
        /*0698*/ 	.word	0x00016b20


	//   ....[147]....
        /*069c*/ 	.word	0x00016b90


	//   ....[148]....
        /*06a0*/ 	.word	0x00016c00


	//   ....[149]....
        /*06a4*/ 	.word	0x00016d70


	//   ....[150]....
        /*06a8*/ 	.word	0x00016dd0


	//   ....[151]....
        /*06ac*/ 	.word	0x00016e40


	//   ....[152]....
        /*06b0*/ 	.word	0x00016eb0


	//   ....[153]....
        /*06b4*/ 	.word	0x00016f00


	//   ....[154]....
        /*06b8*/ 	.word	0x00016f40


	//   ....[155]....
        /*06bc*/ 	.word	0x00016f90


	//   ....[156]....
        /*06c0*/ 	.word	0x00016fe0


	//   ....[157]....
        /*06c4*/ 	.word	0x00017050


	//   ....[158]....
        /*06c8*/ 	.word	0x000170c0


	//   ....[159]....
        /*06cc*/ 	.word	0x00017230


	//   ....[160]....
        /*06d0*/ 	.word	0x00017290


	//   ....[161]....
        /*06d4*/ 	.word	0x00017300


	//   ....[162]....
        /*06d8*/ 	.word	0x00017370


	//   ....[163]....
        /*06dc*/ 	.word	0x000174e0


	//   ....[164]....
        /*06e0*/ 	.word	0x00017540


	//   ....[165]....
        /*06e4*/ 	.word	0x000175b0


	//   ....[166]....
        /*06e8*/ 	.word	0x00017620


	//   ....[167]....
        /*06ec*/ 	.word	0x00017670


	//   ....[168]....
        /*06f0*/ 	.word	0x000176c0


	//   ....[169]....
        /*06f4*/ 	.word	0x00017710


	//   ....[170]....
        /*06f8*/ 	.word	0x00017750


	//   ....[171]....
        /*06fc*/ 	.word	0x000177b0


	//   ....[172]....
        /*0700*/ 	.word	0x00017820


	//   ....[173]....
        /*0704*/ 	.word	0x00017990


	//   ....[174]....
        /*0708*/ 	.word	0x000179f0


	//   ....[175]....
        /*070c*/ 	.word	0x00017a60


	//   ....[176]....
        /*0710*/ 	.word	0x00017ad0


	//   ....[177]....
        /*0714*/ 	.word	0x00017c40


	//   ....[178]....
        /*0718*/ 	.word	0x00017ca0


	//   ....[179]....
        /*071c*/ 	.word	0x00017cf0


	//   ....[180]....
        /*0720*/ 	.word	0x00017d40


	//   ....[181]....
        /*0724*/ 	.word	0x00017d90


	//   ....[182]....
        /*0728*/ 	.word	0x00017dd0


	//   ....[183]....
        /*072c*/ 	.word	0x00017e30


	//   ....[184]....
        /*0730*/ 	.word	0x00017ea0


	//   ....[185]....
        /*0734*/ 	.word	0x00017f10


	//   ....[186]....
        /*0738*/ 	.word	0x00018060


	//   ....[187]....
        /*073c*/ 	.word	0x000180c0


	//   ....[188]....
        /*0740*/ 	.word	0x00018130


	//   ....[189]....
        /*0744*/ 	.word	0x000181a0


	//   ....[190]....
        /*0748*/ 	.word	0x000181f0


	//   ....[191]....
        /*074c*/ 	.word	0x00018240


	//   ....[192]....
        /*0750*/ 	.word	0x00018290


	//   ....[193]....
        /*0754*/ 	.word	0x000182d0


	//   ....[194]....
        /*0758*/ 	.word	0x00018320


	//   ....[195]....
        /*075c*/ 	.word	0x00018370


	//   ....[196]....
        /*0760*/ 	.word	0x000183c0


	//   ....[197]....
        /*0764*/ 	.word	0x00018400


	//   ....[198]....
        /*0768*/ 	.word	0x00018470


	//   ....[199]....
        /*076c*/ 	.word	0x000184e0


	//   ....[200]....
        /*0770*/ 	.word	0x00018550


	//   ....[201]....
        /*0774*/ 	.word	0x000185b0


	//   ....[202]....
        /*0778*/ 	.word	0x00018620


	//   ....[203]....
        /*077c*/ 	.word	0x00018690


	//   ....[204]....
        /*0780*/ 	.word	0x00018700


	//   ....[205]....
        /*0784*/ 	.word	0x00018760


	//   ....[206]....
        /*0788*/ 	.word	0x000187d0


	//   ....[207]....
        /*078c*/ 	.word	0x00018840


	//   ....[208]....
        /*0790*/ 	.word	0x000188b0


	//   ....[209]....
        /*0794*/ 	.word	0x00018910


	//   ....[210]....
        /*0798*/ 	.word	0x00018980


	//   ....[211]....
        /*079c*/ 	.word	0x000189f0


	//   ....[212]....
        /*07a0*/ 	.word	0x00018a60


	//   ....[213]....
        /*07a4*/ 	.word	0x00018ac0


	//   ....[214]....
        /*07a8*/ 	.word	0x00018b30


	//   ....[215]....
        /*07ac*/ 	.word	0x00018ba0


	//   ....[216]....
        /*07b0*/ 	.word	0x00018c10


	//   ....[217]....
        /*07b4*/ 	.word	0x00018c70


	//   ....[218]....
        /*07b8*/ 	.word	0x00018ce0


	//   ....[219]....
        /*07bc*/ 	.word	0x00018d50


	//   ....[220]....
        /*07c0*/ 	.word	0x00018da0


	//   ....[221]....
        /*07c4*/ 	.word	0x00018de0


	//   ....[222]....
        /*07c8*/ 	.word	0x00018e30


	//   ....[223]....
        /*07cc*/ 	.word	0x00018e80


	//   ....[224]....
        /*07d0*/ 	.word	0x00018ed0


	//   ....[225]....
        /*07d4*/ 	.word	0x00018f40


	//   ....[226]....
        /*07d8*/ 	.word	0x00018f90


	//   ....[227]....
        /*07dc*/ 	.word	0x00018fe0


	//   ....[228]....
        /*07e0*/ 	.word	0x00019030


	//   ....[229]....
        /*07e4*/ 	.word	0x00019080


	//   ....[230]....
        /*07e8*/ 	.word	0x000190d0


	//   ....[231]....
        /*07ec*/ 	.word	0x00019140


	//   ....[232]....
        /*07f0*/ 	.word	0x00019190


	//   ....[233]....
        /*07f4*/ 	.word	0x00019200


	//   ....[234]....
        /*07f8*/ 	.word	0x00019260


	//   ....[235]....
        /*07fc*/ 	.word	0x000192d0


	//----- nvinfo : EIATTR_EXIT_INSTR_OFFSETS
	.align		4
.L_308:
        /*0800*/ 	.byte	0x04, 0x1c
        /*0802*/ 	.short	(.L_310 - .L_309)


	//   ....[0]....
.L_309:
        /*0804*/ 	.word	0x00000fe0


	//   ....[1]....
        /*0808*/ 	.word	0x00016420


	//----- nvinfo : EIATTR_MAX_THREADS
	.align		4
.L_310:
        /*080c*/ 	.byte	0x04, 0x05
        /*080e*/ 	.short	(.L_312 - .L_311)
.L_311:
        /*0810*/ 	.word	0x00000100
        /*0814*/ 	.word	0x00000001
        /*0818*/ 	.word	0x00000001


	//----- nvinfo : EIATTR_CRS_STACK_SIZE
	.align		4
.L_312:
        /*081c*/ 	.byte	0x04, 0x1e
        /*081e*/ 	.short	(.L_314 - .L_313)
.L_313:
        /*0820*/ 	.word	0x00000000
.L_314:


//--------------------- .nv.info._ZN7cutlass13device_kernelIN5flash19enable_sm80_to_sm89INS1_16FlashAttnFwdSm80INS1_25CollectiveMainloopFwdSm80ILi8ELi1ELb0EN4cute5tupleIJNS5_1CILi128EEENS7_ILi64EEENS7_ILi192EEEEEELi192ENS_6half_tEfNS_4arch4Sm80ELb0ELb1ELb1ELb1ELb1ELb1ELb1ELb1EEENS1_21CollectiveEpilogueFwdINS6_IJS8_SA_S9_EEENS6_IJNS7_ILi1EEESI_SI_EEESC_SE_Li256ELb1ELb1ELb1ELb0EEENS1_36VarlenDynamicPersistentTileSchedulerILi128ELi64ELi256ELi256ELb1ELb1ELb0ELb1ELb0ELb1EEEEEEEEEvNT_6ParamsE --------------------------
	.section	.nv.info._ZN7cutlass13device_kernelIN5flash19enable_sm80_to_sm89INS1_16FlashAttnFwdSm80INS1_25CollectiveMainloopFwdSm80ILi8ELi1ELb0EN4cute5tupleIJNS5_1CILi128EEENS7_ILi64EEENS7_ILi192EEEEEELi192ENS_6half_tEfNS_4arch4Sm80ELb0ELb1ELb1ELb1ELb1ELb1ELb1ELb1EEENS1_21CollectiveEpilogueFwdINS6_IJS8_SA_S9_EEENS6_IJNS7_ILi1EEESI_SI_EEESC_SE_Li256ELb1ELb1ELb1ELb0EEENS1_36VarlenDynamicPersistentTileSchedulerILi128ELi64ELi256ELi256ELb1ELb1ELb0ELb1ELb0ELb1EEEEEEEEEvNT_6ParamsE,"",@"SHT_CUDA_INFO"
	.sectionflags	@""
	.align	4


	//----- nvinfo : EIATTR_CUDA_API_VERSION
	.align		4
        /*0000*/ 	.byte	0x04, 0x37
        /*0002*/ 	.short	(.L_316 - .L_315)
.L_315:
        /*0004*/ 	.word	0x00000082


	//----- nvinfo : EIATTR_SW2861232_WAR
	.align		4
.L_316:
        /*0008*/ 	.byte	0x01, 0x35
	.zero		2


	//----- nvinfo : EIATTR_PARAM_CBANK
	.align		4
        /*000c*/ 	.byte	0x04, 0x0a
        /*000e*/ 	.short	(.L_318 - .L_317)
	.align		4
.L_317:
        /*0010*/ 	.word	index@(.nv.constant0._ZN7cutlass13device_kernelIN5flash19enable_sm80_to_sm89INS1_16FlashAttnFwdSm80INS1_25CollectiveMainloopFwdSm80ILi8ELi1ELb0EN4cute5tupleIJNS5_1CILi128EEENS7_ILi64EEENS7_ILi192EEEEEELi192ENS_6half_tEfNS_4arch4Sm80ELb0ELb1ELb1ELb1ELb1ELb1ELb1ELb1EEENS1_21CollectiveEpilogueFwdINS6_IJS8_SA_S9_EEENS6_IJNS7_ILi1EEESI_SI_EEESC_SE_Li256ELb1ELb1ELb1ELb0EEENS1_36VarlenDynamicPersistentTileSchedulerILi128ELi64ELi256ELi256ELb1ELb1ELb0ELb1ELb0ELb1EEEEEEEEEvNT_6ParamsE)
        /*0014*/ 	.short	0x0160
        /*0016*/ 	.short	0x0438


	//----- nvinfo : EIATTR_CBANK_PARAM_SIZE
	.align		4
.L_318:
        /*0018*/ 	.byte	0x03, 0x19
        /*001a*/ 	.short	0x0438


	//----- nvinfo : EIATTR_KPARAM_INFO
	.align		4
        /*001c*/ 	.byte	0x04, 0x17
        /*001e*/ 	.short	(.L_320 - .L_319)
.L_319:
        /*0020*/ 	.word	0x00000000
        /*0024*/ 	.short	0x0000
        /*0026*/ 	.short	0x0000
        /*0028*/ 	.byte	0x00, 0xf0, 0xe1, 0x10


	//----- nvinfo : EIATTR_MAXREG_COUNT
	.align		4
.L_320:
        /*002c*/ 	.byte	0x03, 0x1b
        /*002e*/ 	.short	0x00ff


	//----- nvinfo : EIATTR_NUM_BARRIERS
	.align		4
        /*0030*/ 	.byte	0x02, 0x4c
        /*0032*/ 	.byte	0x06
	.zero		1


	//----- nvinfo : EIATTR_ANNOTATIONS
	.align		4
        /*0034*/ 	.byte	0x04, 0x55
        /*0036*/ 	.short	(.L_322 - .L_321)


	//   ....[0]....
.L_321:
        /* <DEDUP_REMOVED lines=21> */


	//----- nvinfo : EIATTR_MERCURY_ISA_VERSION
	.align		4
.L_322:
        /*0178*/ 	.byte	0x03, 0x5f
        /*017a*/ 	.short	0x0000


	//----- nvinfo : EIATTR_INT_WARP_WIDE_INSTR_OFFSETS
	.align		4
        /*017c*/ 	.byte	0x04, 0x31
        /*017e*/ 	.short	(.L_324 - .L_323)


	//   ....[0]....
.L_323:
        /*0180*/ 	.word	0x0001e440


	//   ....[1]....
        /*0184*/ 	.word	0x0001e4c0


	//----- nvinfo : EIATTR_COOP_GROUP_MASK_REGIDS
	.align		4
.L_324:
        /*0188*/ 	.byte	0x04, 0x29
        /*018a*/ 	.short	(.L_326 - .L_325)


	//   ....[0]....
.L_325:
        /*018c*/ 	.word	0xffffffff


	//   ....[1]....
        /*0190*/ 	.word	0xffffffff


	//   ....[2]....
        /*0194*/ 	.word	0xffffffff


	//   ....[3]....
        /*0198*/ 	.word	0xffffffff


	//   ....[4]....
        /*019c*/ 	.word	0xffffffff


	//   ....[5]....
        /*01a0*/ 	.word	0xffffffff


	//   ....[6]....
        /*01a4*/ 	.word	0xffffffff


	//   ....[7]....
        /*01a8*/ 	.word	0xffffffff


	//   ....[8]....
        /*01ac*/ 	.word	0xffffffff


	//   ....[9]....
        /*01b0*/ 	.word	0xffffffff


	//   ....[10]....
        /*01b4*/ 	.word	0xffffffff


	//   ....[11]....
        /*01b8*/ 	.word	0xffffffff


	//   ....[12]....
        /*01bc*/ 	.word	0xffffffff


	//   ....[13]....
        /*01c0*/ 	.word	0xffffffff


	//   ....[14]....
        /*01c4*/ 	.word	0xffffffff


	//   ....[15]....
        /*01c8*/ 	.word	0xffffffff


	//   ....[16]....
        /*01cc*/ 	.word	0xffffffff


	//   ....[17]....
        /*01d0*/ 	.word	0xffffffff


	//   ....[18]....
        /*01d4*/ 	.word	0xffffffff


	//   ....[19]....
        /*01d8*/ 	.word	0xffffffff


	//   ....[20]....
        /*01dc*/ 	.word	0xffffffff


	//   ....[21]....
        /*01e0*/ 	.word	0xffffffff


	//   ....[22]....
        /*01e4*/ 	.word	0xffffffff


	//   ....[23]....
        /*01e8*/ 	.word	0xffffffff


	//   ....[24]....
        /*01ec*/ 	.word	0xffffffff


	//   ....[25]....
        /*01f0*/ 	.word	0xffffffff


	//   ....[26]....
        /*01f4*/ 	.word	0xffffffff


	//   ....[27]....
        /*01f8*/ 	.word	0xffffffff


	//   ....[28]....
        /*01fc*/ 	.word	0xffffffff


	//   ....[29]....
        /*0200*/ 	.word	0xffffffff


	//   ....[30]....
        /*0204*/ 	.word	0xffffffff


	//   ....[31]....
        /*0208*/ 	.word	0xffffffff


	//   ....[32]....
        /*020c*/ 	.word	0xffffffff


	//   ....[33]....
        /*0210*/ 	.word	0xffffffff


	//   ....[34]....
        /*0214*/ 	.word	0xffffffff


	//   ....[35]....
        /*0218*/ 	.word	0xffffffff


	//   ....[36]....
        /*021c*/ 	.word	0xffffffff


	//   ....[37]....
        /*0220*/ 	.word	0xffffffff


	//   ....[38]....
        /*0224*/ 	.word	0xffffffff


	//   ....[39]....
        /*0228*/ 	.word	0xffffffff


	//   ....[40]....
        /*022c*/ 	.word	0xffffffff


	//   ....[41]....
        /*0230*/ 	.word	0xffffffff


	//   ....[42]....
        /*0234*/ 	.word	0xffffffff


	//   ....[43]....
        /*0238*/ 	.word	0xffffffff


	//   ....[44]....
        /*023c*/ 	.word	0xffffffff


	//   ....[45]....
        /*0240*/ 	.word	0xffffffff


	//   ....[46]....
        /*0244*/ 	.word	0xffffffff


	//   ....[47]....
        /*0248*/ 	.word	0xffffffff


	//   ....[48]....
        /*024c*/ 	.word	0xffffffff


	//   ....[49]....
        /*0250*/ 	.word	0xffffffff


	//   ....[50]....
        /*0254*/ 	.word	0xffffffff


	//   ....[51]....
        /*0258*/ 	.word	0xffffffff


	//   ....[52]....
        /*025c*/ 	.word	0xffffffff


	//   ....[53]....
        /*0260*/ 	.word	0xffffffff


	//   ....[54]....
        /*0264*/ 	.word	0xffffffff


	//   ....[55]....
        /*0268*/ 	.word	0xffffffff


	//   ....[56]....
        /*026c*/ 	.word	0xffffffff


	//   ....[57]....
        /*0270*/ 	.word	0xffffffff


	//   ....[58]....
        /*0274*/ 	.word	0xffffffff


	//   ....[59]....
        /*0278*/ 	.word	0xffffffff


	//   ....[60]....
        /*027c*/ 	.word	0xffffffff


	//   ....[61]....
        /*0280*/ 	.word	0xffffffff


	//   ....[62]....
        /*0284*/ 	.word	0xffffffff


	//   ....[63]....
        /*0288*/ 	.word	0xffffffff


	//   ....[64]....
        /*028c*/ 	.word	0xffffffff


	//   ....[65]....
        /*0290*/ 	.word	0xffffffff


	//   ....[66]....
        /*0294*/ 	.word	0xffffffff


	//   ....[67]....
        /*0298*/ 	.word	0xffffffff


	//   ....[68]....
        /*029c*/ 	.word	0xffffffff


	//   ....[69]....
        /*02a0*/ 	.word	0xffffffff


	//   ....[70]....
        /*02a4*/ 	.word	0xffffffff


	//   ....[71]....
        /*02a8*/ 	.word	0xffffffff


	//   ....[72]....
        /*02ac*/ 	.word	0xffffffff


	//   ....[73]....
        /*02b0*/ 	.word	0xffffffff


	//   ....[74]....
        /*02b4*/ 	.word	0xffffffff


	//   ....[75]....
        /*02b8*/ 	.word	0xffffffff


	//   ....[76]....
        /*02bc*/ 	.word	0xffffffff


	//   ....[77]....
        /*02c0*/ 	.word	0xffffffff


	//   ....[78]....
        /*02c4*/ 	.word	0xffffffff


	//   ....[79]....
        /*02c8*/ 	.word	0xffffffff


	//   ....[80]....
        /*02cc*/ 	.word	0xffffffff


	//   ....[81]....
        /*02d0*/ 	.word	0xffffffff


	//   ....[82]....
        /*02d4*/ 	.word	0xffffffff


	//   ....[83]....
        /*02d8*/ 	.word	0xffffffff


	//   ....[84]....
        /*02dc*/ 	.word	0xffffffff


	//   ....[85]....
        /*02e0*/ 	.word	0xffffffff


	//   ....[86]....
        /*02e4*/ 	.word	0xffffffff


	//   ....[87]....
        /*02e8*/ 	.word	0xffffffff


	//   ....[88]....
        /*02ec*/ 	.word	0xffffffff


	//   ....[89]....
        /*02f0*/ 	.word	0xffffffff


	//   ....[90]....
        /*02f4*/ 	.word	0xffffffff


	//   ....[91]....
        /*02f8*/ 	.word	0xffffffff


	//   ....[92]....
        /*02fc*/ 	.word	0xffffffff


	//   ....[93]....
        /*0300*/ 	.word	0xffffffff


	//   ....[94]....
        /*0304*/ 	.word	0xffffffff


	//   ....[95]....
        /*0308*/ 	.word	0xffffffff


	//   ....[96]....
        /*030c*/ 	.word	0xffffffff


	//   ....[97]....
        /*0310*/ 	.word	0xffffffff


	//   ....[98]....
        /*0314*/ 	.word	0xffffffff


	//   ....[99]....
        /*0318*/ 	.word	0xffffffff


	//   ....[100]....
        /*031c*/ 	.word	0xffffffff


	//   ....[101]....
        /*0320*/ 	.word	0xffffffff


	//   ....[102]....
        /*0324*/ 	.word	0xffffffff


	//   ....[103]....
        /*0328*/ 	.word	0xffffffff


	//   ....[104]....
        /*032c*/ 	.word	0xffffffff


	//   ....[105]....
        /*0330*/ 	.word	0xffffffff


	//   ....[106]....
        /*0334*/ 	.word	0xffffffff


	//   ....[107]....
        /*0338*/ 	.word	0xffffffff


	//   ....[108]....
        /*033c*/ 	.word	0xffffffff


	//   ....[109]....
        /*0340*/ 	.word	0xffffffff


	//   ....[110]....
        /*0344*/ 	.word	0xffffffff


	//   ....[111]....
        /*0348*/ 	.word	0xffffffff


	//   ....[112]....
        /*034c*/ 	.word	0xffffffff


	//   ....[113]....
        /*0350*/ 	.word	0xffffffff


	//   ....[114]....
        /*0354*/ 	.word	0xffffffff


	//   ....[115]....
        /*0358*/ 	.word	0xffffffff


	//   ....[116]....
        /*035c*/ 	.word	0xffffffff


	//   ....[117]....
        /*0360*/ 	.word	0xffffffff


	//   ....[118]....
        /*0364*/ 	.word	0xffffffff


	//   ....[119]....
        /*0368*/ 	.word	0xffffffff


	//   ....[120]....
        /*036c*/ 	.word	0xffffffff


	//   ....[121]....
        /*0370*/ 	.word	0xffffffff


	//   ....[122]....
        /*0374*/ 	.word	0xffffffff


	//   ....[123]....
        /*0378*/ 	.word	0xffffffff


	//   ....[124]....
        /*037c*/ 	.word	0xffffffff


	//   ....[125]....
        /*0380*/ 	.word	0xffffffff


	//   ....[126]....
        /*0384*/ 	.word	0xffffffff


	//   ....[127]....
        /*0388*/ 	.word	0xffffffff


	//   ....[128]....
        /*038c*/ 	.word	0xffffffff


	//   ....[129]....
        /*0390*/ 	.word	0xffffffff


	//   ....[130]....
        /*0394*/ 	.word	0xffffffff


	//   ....[131]....
        /*0398*/ 	.word	0xffffffff


	//   ....[132]....
        /*039c*/ 	.word	0xffffffff


	//   ....[133]....
        /*03a0*/ 	.word	0xffffffff


	//   ....[134]....
        /*03a4*/ 	.word	0xffffffff


	//   ....[135]....
        /*03a8*/ 	.word	0xffffffff


	//   ....[136]....
        /*03ac*/ 	.word	0xffffffff


	//   ....[137]....
        /*03b0*/ 	.word	0xffffffff


	//   ....[138]....
        /*03b4*/ 	.word	0xffffffff


	//   ....[139]....
        /*03b8*/ 	.word	0xffffffff


	//   ....[140]....
        /*03bc*/ 	.word	0xffffffff


	//   ....[141]....
        /*03c0*/ 	.word	0xffffffff


	//   ....[142]....
        /*03c4*/ 	.word	0xffffffff


	//   ....[143]....
        /*03c8*/ 	.word	0xffffffff


	//   ....[144]....
        /*03cc*/ 	.word	0xffffffff


	//   ....[145]....
        /*03d0*/ 	.word	0xffffffff


	//   ....[146]....
        /*03d4*/ 	.word	0xffffffff


	//   ....[147]....
        /*03d8*/ 	.word	0xffffffff


	//   ....[148]....
        /*03dc*/ 	.word	0xffffffff


	//   ....[149]....
        /*03e0*/ 	.word	0xffffffff


	//   ....[150]....
        /*03e4*/ 	.word	0xffffffff


	//   ....[151]....
        /*03e8*/ 	.word	0xffffffff


	//   ....[152]....
        /*03ec*/ 	.word	0xffffffff


	//   ....[153]....
        /*03f0*/ 	.word	0xffffffff


	//   ....[154]....
        /*03f4*/ 	.word	0xffffffff


	//   ....[155]....
        /*03f8*/ 	.word	0xffffffff


	//   ....[156]....
        /*03fc*/ 	.word	0xffffffff


	//   ....[157]....
        /*0400*/ 	.word	0xffffffff


	//   ....[158]....
        /*0404*/ 	.word	0xffffffff


	//   ....[159]....
        /*0408*/ 	.word	0xffffffff


	//   ....[160]....
        /*040c*/ 	.word	0xffffffff


	//   ....[161]....
        /*0410*/ 	.word	0xffffffff


	//   ....[162]....
        /*0414*/ 	.word	0xffffffff


	//   ....[163]....
        /*0418*/ 	.word	0xffffffff


	//   ....[164]....
        /*041c*/ 	.word	0xffffffff


	//   ....[165]....
        /*0420*/ 	.word	0xffffffff


	//   ....[166]....
        /*0424*/ 	.word	0xffffffff


	//   ....[167]....
        /*0428*/ 	.word	0xffffffff


	//   ....[168]....
        /*042c*/ 	.word	0xffffffff


	//   ....[169]....
        /*0430*/ 	.word	0xffffffff


	//   ....[170]....
        /*0434*/ 	.word	0xffffffff


	//   ....[171]....
        /*0438*/ 	.word	0xffffffff


	//   ....[172]....
        /*043c*/ 	.word	0xffffffff


	//   ....[173]....
        /*0440*/ 	.word	0xffffffff


	//   ....[174]....
        /*0444*/ 	.word	0xffffffff


	//   ....[175]....
        /*0448*/ 	.word	0xffffffff


	//   ....[176]....
        /*044c*/ 	.word	0xffffffff


	//   ....[177]....
        /*0450*/ 	.word	0xffffffff


	//   ....[178]....
        /*0454*/ 	.word	0xffffffff


	//   ....[179]....
        /*0458*/ 	.word	0xffffffff


	//   ....[180]....
        /*045c*/ 	.word	0xffffffff


	//   ....[181]....
        /*0460*/ 	.word	0xffffffff


	//   ....[182]....
        /*0464*/ 	.word	0xffffffff


	//   ....[183]....
        /*0468*/ 	.word	0xffffffff


	//   ....[184]....
        /*046c*/ 	.word	0xffffffff


	//   ....[185]....
        /*0470*/ 	.word	0xffffffff


	//   ....[186]....
        /*0474*/ 	.word	0xffffffff


	//   ....[187]....
        /*0478*/ 	.word	0xffffffff


	//   ....[188]....
        /*047c*/ 	.word	0xffffffff


	//   ....[189]....
        /*0480*/ 	.word	0xffffffff


	//   ....[190]....
        /*0484*/ 	.word	0xffffffff


	//   ....[191]....
        /*0488*/ 	.word	0xffffffff


	//   ....[192]....
        /*048c*/ 	.word	0xffffffff


	//   ....[193]....
        /*0490*/ 	.word	0xffffffff


	//   ....[194]....
        /*0494*/ 	.word	0xffffffff


	//   ....[195]....
        /*0498*/ 	.word	0xffffffff


	//   ....[196]....
        /*049c*/ 	.word	0xffffffff


	//   ....[197]....
        /*04a0*/ 	.word	0xffffffff


	//   ....[198]....
        /*04a4*/ 	.word	0xffffffff


	//   ....[199]....
        /*04a8*/ 	.word	0xffffffff


	//   ....[200]....
        /*04ac*/ 	.word	0xffffffff


	//   ....[201]....
        /*04b0*/ 	.word	0xffffffff


	//   ....[202]....
        /*04b4*/ 	.word	0xffffffff


	//   ....[203]....
        /*04b8*/ 	.word	0xffffffff


	//   ....[204]....
        /*04bc*/ 	.word	0xffffffff


	//   ....[205]....
        /*04c0*/ 	.word	0xffffffff


	//   ....[206]....
        /*04c4*/ 	.word	0xffffffff


	//   ....[207]....
        /*04c8*/ 	.word	0xffffffff


	//   ....[208]....
        /*04cc*/ 	.word	0xffffffff


	//   ....[209]....
        /*04d0*/ 	.word	0xffffffff


	//   ....[210]....
        /*04d4*/ 	.word	0xffffffff


	//   ....[211]....
        /*04d8*/ 	.word	0xffffffff


	//   ....[212]....
        /*04dc*/ 	.word	0xffffffff


	//   ....[213]....
        /*04e0*/ 	.word	0xffffffff


	//   ....[214]....
        /*04e4*/ 	.word	0xffffffff


	//   ....[215]....
        /*04e8*/ 	.word	0xffffffff


	//   ....[216]....
        /*04ec*/ 	.word	0xffffffff


	//   ....[217]....
        /*04f0*/ 	.word	0xffffffff


	//   ....[218]....
        /*04f4*/ 	.word	0xffffffff


	//   ....[219]....
        /*04f8*/ 	.word	0xffffffff


	//   ....[220]....
        /*04fc*/ 	.word	0xffffffff


	//   ....[221]....
        /*0500*/ 	.word	0xffffffff


	//   ....[222]....
        /*0504*/ 	.word	0xffffffff


	//   ....[223]....
        /*0508*/ 	.word	0xffffffff


	//   ....[224]....
        /*050c*/ 	.word	0xffffffff


	//   ....[225]....
        /*0510*/ 	.word	0xffffffff


	//   ....[226]....
        /*0514*/ 	.word	0xffffffff


	//   ....[227]....
        /*0518*/ 	.word	0xffffffff


	//   ....[228]....
        /*051c*/ 	.word	0xffffffff


	//   ....[229]....
        /*0520*/ 	.word	0xffffffff


	//   ....[230]....
        /*0524*/ 	.word	0xffffffff


	//   ....[231]....
        /*0528*/ 	.word	0xffffffff


	//   ....[232]....
        /*052c*/ 	.word	0xffffffff


	//   ....[233]....
        /*0530*/ 	.word	0xffffffff


	//   ....[234]....
        /*0534*/ 	.word	0xffffffff


	//   ....[235]....
        /*0538*/ 	.word	0xffffffff


	//   ....[236]....
        /*053c*/ 	.word	0xffffffff


	//   ....[237]....
        /*0540*/ 	.word	0xffffffff


	//   ....[238]....
        /*0544*/ 	.word	0xffffffff


	//   ....[239]....
        /*0548*/ 	.word	0xffffffff


	//   ....[240]....
        /*054c*/ 	.word	0xffffffff


	//   ....[241]....
        /*0550*/ 	.word	0xffffffff


	//   ....[242]....
        /*0554*/ 	.word	0xffffffff


	//   ....[243]....
        /*0558*/ 	.word	0xffffffff


	//   ....[244]....
        /*055c*/ 	.word	0xffffffff


	//   ....[245]....
        /*0560*/ 	.word	0xffffffff


	//   ....[246]....
        /*0564*/ 	.word	0xffffffff


	//   ....[247]....
        /*0568*/ 	.word	0xffffffff


	//   ....[248]....
        /*056c*/ 	.word	0xffffffff


	//   ....[249]....
        /*0570*/ 	.word	0xffffffff


	//   ....[250]....
        /*0574*/ 	.word	0xffffffff


	//   ....[251]....
        /*0578*/ 	.word	0xffffffff


	//   ....[252]....
        /*057c*/ 	.word	0xffffffff


	//   ....[253]....
        /*0580*/ 	.word	0xffffffff


	//   ....[254]....
        /*0584*/ 	.word	0xffffffff


	//   ....[255]....
        /*0588*/ 	.word	0xffffffff


	//   ....[0]....
        /*058c*/ 	.word	0xffffffff


	//   ....[1]....
        /*0590*/ 	.word	0xffffffff


	//   ....[2]....
        /*0594*/ 	.word	0xffffffff


	//   ....[3]....
        /*0598*/ 	.word	0xffffffff


	//----- nvinfo : EIATTR_COOP_GROUP_INSTR_OFFSETS
	.align		4
.L_326:
        /*059c*/ 	.byte	0x04, 0x28
        /*059e*/ 	.short	(.L_328 - .L_327)


	//   ....[0]....
.L_327:
        /*05a0*/ 	.word	0x00000050


	//   ....[1]....
        /*05a4*/ 	.word	0x000001e0


	//   ....[2]....
        /*05a8*/ 	.word	0x00000210


	//   ....[3]....
        /*05ac*/ 	.word	0x00000240


	//   ....[4]....
        /*05b0*/ 	.word	0x00000270


	//   ....[5]....
        /*05b4*/ 	.word	0x000002a0


	//   ....[6]....
        /*05b8*/ 	.word	0x000002d0


	//   ....[7]....
        /*05bc*/ 	.word	0x00000430


	//   ....[8]....
        /*05c0*/ 	.word	0x00000470


	//   ....[9]....
        /*05c4*/ 	.word	0x000004a0


	//   ....[10]....
        /*05c8*/ 	.word	0x000004d0


	//   ....[11]....
        /*05cc*/ 	.word	0x00000500


	//   ....[12]....
        /*05d0*/ 	.word	0x00000530


	//   ....[13]....
        /*05d4*/ 	.word	0x000005c0


	//   ....[14]....
        /*05d8*/ 	.word	0x00000600


	//   ....[15]....
        /*05dc*/ 	.word	0x00000620


	//   ....[16]....
        /*05e0*/ 	.word	0x00000680


	//   ....[17]....
        /*05e4*/ 	.word	0x00003db0


	//   ....[18]....
        /*05e8*/ 	.word	0x00003dc0


	//   ....[19]....
        /*05ec*/ 	.word	0x00005950


	//   ....[20]....
        /*05f0*/ 	.word	0x00005960


	//   ....[21]....
        /*05f4*/ 	.word	0x000072e0


	//   ....[22]....
        /*05f8*/ 	.word	0x00007300


	//   ....[23]....
        /*05fc*/ 	.word	0x00007850


	//   ....[24]....
        /*0600*/ 	.word	0x00007870


	//   ....[25]....
        /*0604*/ 	.word	0x00008890


	//   ....[26]....
        /*0608*/ 	.word	0x000088b0


	//   ....[27]....
        /*060c*/ 	.word	0x000089e0


	//   ....[28]....
        /*0610*/ 	.word	0x000089f0


	//   ....[29]....
        /*0614*/ 	.word	0x00008b20


	//   ....[30]....
        /*0618*/ 	.word	0x00008b40


	//   ....[31]....
        /*061c*/ 	.word	0x00008c70


	//   ....[32]....
        /*0620*/ 	.word	0x00008c80


	//   ....[33]....
        /*0624*/ 	.word	0x00009060


	//   ....[34]....
        /*0628*/ 	.word	0x00009070


	//   ....[35]....
        /*062c*/ 	.word	0x00009080


	//   ....[36]....
        /*0630*/ 	.word	0x00009090


	//   ....[37]....
        /*0634*/ 	.word	0x000094f0


	//   ....[38]....
        /*0638*/ 	.word	0x00009510


	//   ....[39]....
        /*063c*/ 	.word	0x00009530


	//   ....[40]....
        /*0640*/ 	.word	0x00009550


	//   ....[41]....
        /*0644*/ 	.word	0x00009a70


	//   ....[42]....
        /*0648*/ 	.word	0x00009ce0


	//   ....[43]....
        /*064c*/ 	.word	0x00009d20


	//   ....[44]....
        /*0650*/ 	.word	0x00009d40


	//   ....[45]....
        /*0654*/ 	.word	0x0000c850


	//   ....[46]....
        /*0658*/ 	.word	0x0000c900


	//   ....[47]....
        /*065c*/ 	.word	0x0000c920


	//   ....[48]....
        /*0660*/ 	.word	0x0000c930


	//   ....[49]....
        /*0664*/ 	.word	0x0000cc90


	//   ....[50]....
        /*0668*/ 	.word	0x0000ce70


	//   ....[51]....
        /*066c*/ 	.word	0x0000ceb0


	//   ....[52]....
        /*0670*/ 	.word	0x0000cef0


	//   ....[53]....
        /*0674*/ 	.word	0x0000fc20


	//   ....[54]....
        /*0678*/ 	.word	0x0000fc30


	//   ....[55]....
        /*067c*/ 	.word	0x0000fc40


	//   ....[56]....
        /*0680*/ 	.word	0x0000fc50


	//   ....[57]....
        /*0684*/ 	.word	0x00010de0


	//   ....[58]....
        /*0688*/ 	.word	0x00010e00


	//   ....[59]....
        /*068c*/ 	.word	0x00010e90


	//   ....[60]....
        /*0690*/ 	.word	0x00010ef0


	//   ....[61]....
        /*0694*/ 	.word	0x00011180


	//   ....[62]....
        /*0698*/ 	.word	0x00011660


	//   ....[63]....
        /*069c*/ 	.word	0x00011d10


	//   ....[64]....
        /*06a0*/ 	.word	0x00011d40


	//   ....[65]....
        /*06a4*/ 	.word	0x00011d50


	//   ....[66]....
        /*06a8*/ 	.word	0x00011d80


	//   ....[67]....
        /*06ac*/ 	.word	0x000132f0


	//   ....[68]....
        /*06b0*/ 	.word	0x00013310


	//   ....[69]....
        /*06b4*/ 	.word	0x000133d0


	//   ....[70]....
        /*06b8*/ 	.word	0x00013400


	//   ....[71]....
        /*06bc*/ 	.word	0x00014560


	//   ....[72]....
        /*06c0*/ 	.word	0x00014580


	//   ....[73]....
        /*06c4*/ 	.word	0x00014640


	//   ....[74]....
        /*06c8*/ 	.word	0x00014670


	//   ....[75]....
        /*06cc*/ 	.word	0x00014920


	//   ....[76]....
        /*06d0*/ 	.word	0x00014e30


	//   ....[77]....
        /*06d4*/ 	.word	0x00015530


	//   ....[78]....
        /*06d8*/ 	.word	0x00015560


	//   ....[79]....
        /*06dc*/ 	.word	0x00015580


	//   ....[80]....
        /*06e0*/ 	.word	0x000155a0


	//   ....[81]....
        /*06e4*/ 	.word	0x000171b0


	//   ....[82]....
        /*06e8*/ 	.word	0x000171d0


	//   ....[83]....
        /*06ec*/ 	.word	0x00017290


	//   ....[84]....
        /*06f0*/ 	.word	0x000172c0


	//   ....[85]....
        /*06f4*/ 	.word	0x00018420


	//   ....[86]....
        /*06f8*/ 	.word	0x00018440


	//   ....[87]....
        /*06fc*/ 	.word	0x00018500


	//   ....[88]....
        /*0700*/ 	.word	0x00018530


	//   ....[89]....
        /*0704*/ 	.word	0x00018910


	//   ....[90]....
        /*0708*/ 	.word	0x00018940


	//   ....[91]....
        /*070c*/ 	.word	0x00018960


	//   ....[92]....
        /*0710*/ 	.word	0x00018980


	//   ....[93]....
        /*0714*/ 	.word	0x0001a2f0


	//   ....[94]....
        /*0718*/ 	.word	0x0001a300


	//   ....[95]....
        /*071c*/ 	.word	0x0001a360


	//   ....[96]....
        /*0720*/ 	.word	0x0001a390


	//   ....[97]....
        /*0724*/ 	.word	0x0001b500


	//   ....[98]....
        /*0728*/ 	.word	0x0001b520


	//   ....[99]....
        /*072c*/ 	.word	0x0001b600


	//   ....[100]....
        /*0730*/ 	.word	0x0001b620


	//   ....[101]....
        /*0734*/ 	.word	0x0001b810


	//   ....[102]....
        /*0738*/ 	.word	0x0001bd20


	//   ....[103]....
        /*073c*/ 	.word	0x0001c420


	//   ....[104]....
        /*0740*/ 	.word	0x0001c450


	//   ....[105]....
        /*0744*/ 	.word	0x0001c470


	//   ....[106]....
        /*0748*/ 	.word	0x0001c490


	//   ....[107]....
        /*074c*/ 	.word	0x0001dc30


	//   ....[108]....
        /*0750*/ 	.word	0x0001dc60


	//   ....[109]....
        /*0754*/ 	.word	0x0001dc80


	//   ....[110]....
        /*0758*/ 	.word	0x0001dc90


	//   ....[111]....
        /*075c*/ 	.word	0x0001f080


	//   ....[112]....
        /*0760*/ 	.word	0x0001f0b0


	//   ....[113]....
        /*0764*/ 	.word	0x0001f0c0


	//   ....[114]....
        /*0768*/ 	.word	0x0001f0d0


	//   ....[115]....
        /*076c*/ 	.word	0x0001f440


	//   ....[116]....
        /*0770*/ 	.word	0x0001f460


	//   ....[117]....
        /*0774*/ 	.word	0x0001f580


	//   ....[118]....
        /*0778*/ 	.word	0x0001f590


	//   ....[119]....
        /*077c*/ 	.word	0x0001f6c0


	//   ....[120]....
        /*0780*/ 	.word	0x0001f6e0


	//   ....[121]....
        /*0784*/ 	.word	0x0001f810


	//   ....[122]....
        /*0788*/ 	.word	0x0001f820


	//   ....[123]....
        /*078c*/ 	.word	0x0001fb50


	//   ....[124]....
        /*0790*/ 	.word	0x0001fb70


	//   ....[125]....
        /*0794*/ 	.word	0x00020620


	//   ....[126]....
        /*0798*/ 	.word	0x00020630


	//   ....[127]....
        /*079c*/ 	.word	0x00021890


	//   ....[128]....
        /*07a0*/ 	.word	0x000218b0


	//   ....[129]....
        /*07a4*/ 	.word	0x000219e0


	//   ....[130]....
        /*07a8*/ 	.word	0x000219f0


	//   ....[131]....
        /*07ac*/ 	.word	0x00021b20


	//   ....[132]....
        /*07b0*/ 	.word	0x00021b40


	//   ....[133]....
        /*07b4*/ 	.word	0x00021c70


	//   ....[134]....
        /*07b8*/ 	.word	0x00021c80


	//   ....[135]....
        /*07bc*/ 	.word	0x00021e50


	//   ....[136]....
        /*07c0*/ 	.word	0x00021e70


	//   ....[137]....
        /*07c4*/ 	.word	0x00021f90


	//   ....[138]....
        /*07c8*/ 	.word	0x00021fd0


	//   ....[139]....
        /*07cc*/ 	.word	0x00022000


	//   ....[140]....
        /*07d0*/ 	.word	0x00022030


	//   ....[141]....
        /*07d4*/ 	.word	0x00022060


	//   ....[142]....
        /*07d8*/ 	.word	0x00022090


	//   ....[143]....
        /*07dc*/ 	.word	0x000221f0


	//   ....[144]....
        /*07e0*/ 	.word	0x00022230


	//   ....[145]....
        /*07e4*/ 	.word	0x00022260


	//   ....[146]....
        /*07e8*/ 	.word	0x00022290


	//   ....[147]....
        /*07ec*/ 	.word	0x000222c0


	//   ....[148]....
        /*07f0*/ 	.word	0x000222f0


	//   ....[149]....
        /*07f4*/ 	.word	0x00022380


	//   ....[150]....
        /*07f8*/ 	.word	0x000223c0


	//   ....[151]....
        /*07fc*/ 	.word	0x000223d0


	//   ....[152]....
        /*0800*/ 	.word	0x00022430


	//   ....[153]....
        /*0804*/ 	.word	0x00022dd0


	//   ....[154]....
        /*0808*/ 	.word	0x00022e30


	//   ....[155]....
        /*080c*/ 	.word	0x00022e80


	//   ....[156]....
        /*0810*/ 	.word	0x00022ed0


	//   ....[157]....
        /*0814*/ 	.word	0x00022f20


	//   ....[158]....
        /*0818*/ 	.word	0x00022f90


	//   ....[159]....
        /*081c*/ 	.word	0x00022fd0


	//   ....[160]....
        /*0820*/ 	.word	0x00023040


	//   ....[161]....
        /*0824*/ 	.word	0x000230b0


	//   ....[162]....
        /*0828*/ 	.word	0x00023110


	//   ....[163]....
        /*082c*/ 	.word	0x00023180


	//   ....[164]....
        /*0830*/ 	.word	0x000231f0


	//   ....[165]....
        /*0834*/ 	.word	0x00023250


	//   ....[166]....
        /*0838*/ 	.word	0x000232b0


	//   ....[167]....
        /*083c*/ 	.word	0x00023310


	//   ....[168]....
        /*0840*/ 	.word	0x00023380


	//   ....[169]....
        /*0844*/ 	.word	0x000233e0


	//   ....[170]....
        /*0848*/ 	.word	0x00023440


	//   ....[171]....
        /*084c*/ 	.word	0x000234a0


	//   ....[172]....
        /*0850*/ 	.word	0x00023510


	//   ....[173]....
        /*0854*/ 	.word	0x00023680


	//   ....[174]....
        /*0858*/ 	.word	0x000236e0


	//   ....[175]....
        /*085c*/ 	.word	0x00023740


	//   ....[176]....
        /*0860*/ 	.word	0x000237b0


	//   ....[177]....
        /*0864*/ 	.word	0x00023800


	//   ....[178]....
        /*0868*/ 	.word	0x00023840


	//   ....[179]....
        /*086c*/ 	.word	0x00023890


	//   ....[180]....
        /*0870*/ 	.word	0x000238e0


	//   ....[181]....
        /*0874*/ 	.word	0x00023950


	//   ....[182]....
        /*0878*/ 	.word	0x000239c0


	//   ....[183]....
        /*087c*/ 	.word	0x00023b30


	//   ....[184]....
        /*0880*/ 	.word	0x00023b90


	//   ....[185]....
        /*0884*/ 	.word	0x00023bf0


	//   ....[186]....
        /*0888*/ 	.word	0x00023c60


	//   ....[187]....
        /*088c*/ 	.word	0x00023dd0


	//   ....[188]....
        /*0890*/ 	.word	0x00023e30


	//   ....[189]....
        /*0894*/ 	.word	0x00023e90


	//   ....[190]....
        /*0898*/ 	.word	0x00023f00


	//   ....[191]....
        /*089c*/ 	.word	0x00023f50


	//   ....[192]....
        /*08a0*/ 	.word	0x00023f90


	//   ....[193]....
        /*08a4*/ 	.word	0x00023fe0


	//   ....[194]....
        /*08a8*/ 	.word	0x00024020


	//   ....[195]....
        /*08ac*/ 	.word	0x00024080


	//   ....[196]....
        /*08b0*/ 	.word	0x000240f0


	//   ....[197]....
        /*08b4*/ 	.word	0x00024260


	//   ....[198]....
        /*08b8*/ 	.word	0x000242c0


	//   ....[199]....
        /*08bc*/ 	.word	0x00024320


	//   ....[200]....
        /*08c0*/ 	.word	0x00024390


	//   ....[201]....
        /*08c4*/ 	.word	0x00024500


	//   ....[202]....
        /*08c8*/ 	.word	0x00024560


	//   ....[203]....
        /*08cc*/ 	.word	0x000245a0


	//   ....[204]....
        /*08d0*/ 	.word	0x000245e0


	//   ....[205]....
        /*08d4*/ 	.word	0x00024630


	//   ....[206]....
        /*08d8*/ 	.word	0x00024670


	//   ....[207]....
        /*08dc*/ 	.word	0x000246d0


	//   ....[208]....
        /*08e0*/ 	.word	0x00024730


	//   ....[209]....
        /*08e4*/ 	.word	0x000247a0


	//   ....[210]....
        /*08e8*/ 	.word	0x000248f0


	//   ....[211]....
        /*08ec*/ 	.word	0x00024950


	//   ....[212]....
        /*08f0*/ 	.word	0x000249b0


	//   ....[213]....
        /*08f4*/ 	.word	0x00024a20


	//   ....[214]....
        /*08f8*/ 	.word	0x00024a70


	//   ....[215]....
        /*08fc*/ 	.word	0x00024ab0


	//   ....[216]....
        /*0900*/ 	.word	0x00024b00


	//   ....[217]....
        /*0904*/ 	.word	0x00024b40


	//   ....[218]....
        /*0908*/ 	.word	0x00024b90


	//   ....[219]....
        /*090c*/ 	.word	0x00024be0


	//   ....[220]....
        /*0910*/ 	.word	0x00024c30


	//   ....[221]....
        /*0914*/ 	.word	0x00024c70


	//   ....[222]....
        /*0918*/ 	.word	0x00024ce0


	//   ....[223]....
        /*091c*/ 	.word	0x00024d50


	//   ....[224]....
        /*0920*/ 	.word	0x00024db0


	//   ....[225]....
        /*0924*/ 	.word	0x00024e10


	//   ....[226]....
        /*0928*/ 	.word	0x00024e70


	//   ....[227]....
        /*092c*/ 	.word	0x00024ee0


	//   ....[228]....
        /*0930*/ 	.word	0x00024f40


	//   ....[229]....
        /*0934*/ 	.word	0x00024fa0


	//   ....[230]....
        /*0938*/ 	.word	0x00025000


	//   ....[231]....
        /*093c*/ 	.word	0x00025070


	//   ....[232]....
        /*0940*/ 	.word	0x000250d0


	//   ....[233]....
        /*0944*/ 	.word	0x00025130


	//   ....[234]....
        /*0948*/ 	.word	0x00025190


	//   ....[235]....
        /*094c*/ 	.word	0x00025200


	//   ....[236]....
        /*0950*/ 	.word	0x00025260


	//   ....[237]....
        /*0954*/ 	.word	0x000252c0


	//   ....[238]....
        /*0958*/ 	.word	0x00025320


	//   ....[239]....
        /*095c*/ 	.word	0x00025390


	//   ....[240]....
        /*0960*/ 	.word	0x000253f0


	//   ....[241]....
        /*0964*/ 	.word	0x00025450


	//   ....[242]....
        /*0968*/ 	.word	0x000254c0


	//   ....[243]....
        /*096c*/ 	.word	0x00025530


	//   ....[244]....
        /*0970*/ 	.word	0x00025580


	//   ....[245]....
        /*0974*/ 	.word	0x000255c0


	//   ....[246]....
        /*0978*/ 	.word	0x00025610


	//   ....[247]....
        /*097c*/ 	.word	0x00025660


	//   ....[248]....
        /*0980*/ 	.word	0x000256b0


	//   ....[249]....
        /*0984*/ 	.word	0x00025720


	//   ....[250]....
        /*0988*/ 	.word	0x00025760


	//   ....[251]....
        /*098c*/ 	.word	0x000257b0


	//   ....[252]....
        /*0990*/ 	.word	0x00025800


	//   ....[253]....
        /*0994*/ 	.word	0x00025850


	//   ....[254]....
        /*0998*/ 	.word	0x000258a0


	//   ....[255]....
        /*099c*/ 	.word	0x00025910


	//   ....[0]....
        /*09a0*/ 	.word	0x00025950


	//   ....[1]....
        /*09a4*/ 	.word	0x000259c0


	//   ....[2]....
        /*09a8*/ 	.word	0x00025a20


	//   ....[3]....
        /*09ac*/ 	.word	0x00025a90


	//----- nvinfo : EIATTR_EXIT_INSTR_OFFSETS
	.align		4
.L_328:
        /*09b0*/ 	.byte	0x04, 0x1c
        /*09b2*/ 	.short	(.L_330 - .L_329)


	//   ....[0]....
.L_329:
        /*09b4*/ 	.word	0x00000fe0


	//   ....[1]....
        /*09b8*/ 	.word	0x00022d90


	//----- nvinfo : EIATTR_MAX_THREADS
	.align		4
.L_330:
        /*09bc*/ 	.byte	0x04, 0x05
        /*09be*/ 	.short	(.L_332 - .L_331)
.L_331:
        /*09c0*/ 	.word	0x00000100
        /*09c4*/ 	.word	0x00000001
        /*09c8*/ 	.word	0x00000001


	//----- nvinfo : EIATTR_CRS_STACK_SIZE
	.align		4
.L_332:
        /*09cc*/ 	.byte	0x04, 0x1e
        /*09ce*/ 	.short	(.L_334 - .L_333)
.L_333:
        /*09d0*/ 	.word	0x00000000
.L_334:


//--------------------- .nv.info._ZN7cutlass13device_kernelIN5flash19enable_sm80_to_sm89INS1_16FlashAttnFwdSm80INS1_25CollectiveMainloopFwdSm80ILi8ELi1ELb0EN4cute5tupleIJNS5_1CILi128EEENS7_ILi64EEENS7_ILi192EEEEEELi192ENS_6half_tEfNS_4arch4Sm80ELb1ELb0ELb1ELb0ELb1ELb0ELb1ELb1EEENS1_21CollectiveEpilogueFwdINS6_IJS8_SA_S9_EEENS6_IJNS7_ILi1EEESI_SI_EEESC_SE_Li256ELb0ELb1ELb1ELb0EEENS1_30DynamicPersistentTileSchedulerILi256ELi256ELb1ELb1ELb0EEEEEEEEEvNT_6ParamsE --------------------------
	.section	.nv.info._ZN7cutlass13device_kernelIN5flash19enable_sm80_to_sm89INS1_16FlashAttnFwdSm80INS1_25CollectiveMainloopFwdSm80ILi8ELi1ELb0EN4cute5tupleIJNS5_1CILi128EEENS7_ILi64EEENS7_ILi192EEEEEELi192ENS_6half_tEfNS_4arch4Sm80ELb1ELb0ELb1ELb0ELb1ELb0ELb1ELb1EEENS1_21CollectiveEpilogueFwdINS6_IJS8_SA_S9_EEENS6_IJNS7_ILi1EEESI_SI_EEESC_SE_Li256ELb0ELb1ELb1ELb0EEENS1_30DynamicPersistentTileSchedulerILi256ELi256ELb1ELb1ELb0EEEEEEEEEvNT_6ParamsE,"",@"SHT_CUDA_INFO"
	.sectionflags	@""
	.align	4


	//----- nvinfo : EIATTR_CUDA_API_VERSION
	.align		4
        /*0000*/ 	.byte	0x04, 0x37
        /*0002*/ 	.short	(.L_336 - .L_335)
.L_335:
        /*0004*/ 	.word	0x00000082


	//----- nvinfo : EIATTR_SW2861232_WAR
	.align		4
.L_336:
        /*0008*/ 	.byte	0x01, 0x35
	.zero		2


	//----- nvinfo : EIATTR_PARAM_CBANK
	.align		4
        /*000c*/ 	.byte	0x04, 0x0a
        /*000e*/ 	.short	(.L_338 - .L_337)
	.align		4
.L_337:
        /*0010*/ 	.word	index@(.nv.constant0._ZN7cutlass13device_kernelIN5flash19enable_sm80_to_sm89INS1_16FlashAttnFwdSm80INS1_25CollectiveMainloopFwdSm80ILi8ELi1ELb0EN4cute5tupleIJNS5_1CILi128EEENS7_ILi64EEENS7_ILi192EEEEEELi192ENS_6half_tEfNS_4arch4Sm80ELb1ELb0ELb1ELb0ELb1ELb0ELb1ELb1EEENS1_21CollectiveEpilogueFwdINS6_IJS8_SA_S9_EEENS6_IJNS7_ILi1EEESI_SI_EEESC_SE_Li256ELb0ELb1ELb1ELb0EEENS1_30DynamicPersistentTileSchedulerILi256ELi256ELb1ELb1ELb0EEEEEEEEEvNT_6ParamsE)
        /*0014*/ 	.short	0x0160
        /*0016*/ 	.short	0x0428


	//----- nvinfo : EIATTR_CBANK_PARAM_SIZE
	.align		4
.L_338:
        /*0018*/ 	.byte	0x03, 0x19
        /*001a*/ 	.short	0x0428


	//----- nvinfo : EIATTR_KPARAM_INFO
	.align		4
        /*001c*/ 	.byte	0x04, 0x17
        /*001e*/ 	.short	(.L_340 - .L_339)
.L_339:
        /*0020*/ 	.word	0x00000000
        /*0024*/ 	.short	0x0000
        /*0026*/ 	.short	0x0000
        /*0028*/ 	.byte	0x00, 0xf0, 0xa1, 0x10


	//----- nvinfo : EIATTR_MAXREG_COUNT
	.align		4
.L_340:
        /*002c*/ 	.byte	0x03, 0x1b
        /*002e*/ 	.short	0x00ff


	//----- nvinfo : EIATTR_NUM_BARRIERS
	.align		4
        /*0030*/ 	.byte	0x02, 0x4c
        /*0032*/ 	.byte	0x06
	.zero		1


	//----- nvinfo : EIATTR_ANNOTATIONS
	.align		4
        /*0034*/ 	.byte	0x04, 0x55
        /*0036*/ 	.short	(.L_342 - .L_341)


	//   ....[0]....
.L_341:
        /*0038*/ 	.word	0x00000001
        /*003c*/ 	.byte	0x70, 0x00, 0x00, 0x00, 0x01, 0x00, 0x00, 0x00, 0xd0, 0x04, 0x00, 0x00, 0x01, 0x00, 0x00, 0x00
        /*004c*/ 	.byte	0xa0, 0x05, 0x00, 0x00, 0x01, 0x00, 0x00, 0x00, 0xb0, 0x37, 0x00, 0x00, 0x01, 0x00, 0x00, 0x00
        /*005c*/ 	.byte	0x00, 0xc2, 0x00, 0x00, 0x01, 0x00, 0x00, 0x00, 0x40, 0xc2, 0x00, 0x00, 0x01, 0x00, 0x00, 0x00
        /*006c*/ 	.byte	0xa0, 0xd8, 0x00, 0x00


	//----- nvinfo : EIATTR_MERCURY_ISA_VERSION
	.align		4
.L_342:
        /*0070*/ 	.byte	0x03, 0x5f
        /*0072*/ 	.short	0x0000


	//----- nvinfo : EIATTR_INT_WARP_WIDE_INSTR_OFFSETS
	.align		4
        /*0074*/ 	.byte	0x04, 0x31
        /*0076*/ 	.short	(.L_344 - .L_343)


	//   ....[0]....
.L_343:
        /*0078*/ 	.word	0x0000c030


	//   ....[1]....
        /*007c*/ 	.word	0x0000c0b0


	//----- nvinfo : EIATTR_COOP_GROUP_MASK_REGIDS
	.align		4
.L_344:
        /*0080*/ 	.byte	0x04, 0x29
        /*0082*/ 	.short	(.L_346 - .L_345)


	//   ....[0]....
.L_345:
        /*0084*/ 	.word	0xffffffff


	//   ....[1]....
        /*0088*/ 	.word	0xffffffff


	//   ....[2]....
        /*008c*/ 	.word	0xffffffff


	//   ....[3]....
        /*0090*/ 	.word	0xffffffff


	//   ....[4]....
        /*0094*/ 	.word	0xffffffff


	//   ....[5]....
        /*0098*/ 	.word	0xffffffff


	//   ....[6]....
        /*009c*/ 	.word	0xffffffff


	//   ....[7]....
        /*00a0*/ 	.word	0xffffffff


	//   ....[8]....
        /*00a4*/ 	.word	0xffffffff


	//   ....[9]....
        /*00a8*/ 	.word	0xffffffff


	//   ....[10]....
        /*00ac*/ 	.word	0xffffffff


	//   ....[11]....
        /*00b0*/ 	.word	0xffffffff


	//   ....[12]....
        /*00b4*/ 	.word	0xffffffff


	//   ....[13]....
        /*00b8*/ 	.word	0xffffffff


	//   ....[14]....
        /*00bc*/ 	.word	0xffffffff


	//   ....[15]....
        /*00c0*/ 	.word	0xffffffff


	//   ....[16]....
        /*00c4*/ 	.word	0xffffffff


	//   ....[17]....
        /*00c8*/ 	.word	0xffffffff


	//   ....[18]....
        /*00cc*/ 	.word	0xffffffff


	//   ....[19]....
        /*00d0*/ 	.word	0xffffffff


	//   ....[20]....
        /*00d4*/ 	.word	0xffffffff


	//   ....[21]....
        /*00d8*/ 	.word	0xffffffff


	//   ....[22]....
        /*00dc*/ 	.word	0xffffffff


	//   ....[23]....
        /*00e0*/ 	.word	0xffffffff


	//   ....[24]....
        /*00e4*/ 	.word	0xffffffff


	//   ....[25]....
        /*00e8*/ 	.word	0xffffffff


	//   ....[26]....
        /*00ec*/ 	.word	0xffffffff


	//   ....[27]....
        /*00f0*/ 	.word	0xffffffff


	//   ....[28]....
        /*00f4*/ 	.word	0xffffffff


	//   ....[29]....
        /*00f8*/ 	.word	0xffffffff


	//   ....[30]....
        /*00fc*/ 	.word	0xffffffff


	//   ....[31]....
        /*0100*/ 	.word	0xffffffff


	//   ....[32]....
        /*0104*/ 	.word	0xffffffff


	//   ....[33]....
        /*0108*/ 	.word	0xffffffff


	//   ....[34]....
        /*010c*/ 	.word	0xffffffff


	//   ....[35]....
        /*0110*/ 	.word	0xffffffff


	//   ....[36]....
        /*0114*/ 	.word	0xffffffff


	//   ....[37]....
        /*0118*/ 	.word	0xffffffff


	//   ....[38]....
        /*011c*/ 	.word	0xffffffff


	//   ....[39]....
        /*0120*/ 	.word	0xffffffff


	//   ....[40]....
        /*0124*/ 	.word	0xffffffff


	//   ....[41]....
        /*0128*/ 	.word	0xffffffff


	//   ....[42]....
        /*012c*/ 	.word	0xffffffff


	//   ....[43]....
        /*0130*/ 	.word	0xffffffff


	//   ....[44]....
        /*0134*/ 	.word	0xffffffff


	//   ....[45]....
        /*0138*/ 	.word	0xffffffff


	//   ....[46]....
        /*013c*/ 	.word	0xffffffff


	//   ....[47]....
        /*0140*/ 	.word	0xffffffff


	//   ....[48]....
        /*0144*/ 	.word	0xffffffff


	//   ....[49]....
        /*0148*/ 	.word	0xffffffff


	//   ....[50]....
        /*014c*/ 	.word	0xffffffff


	//   ....[51]....
        /*0150*/ 	.word	0xffffffff


	//   ....[52]....
        /*0154*/ 	.word	0xffffffff


	//   ....[53]....
        /*0158*/ 	.word	0xffffffff


	//   ....[54]....
        /*015c*/ 	.word	0xffffffff


	//   ....[55]....
        /*0160*/ 	.word	0xffffffff


	//   ....[56]....
        /*0164*/ 	.word	0xffffffff


	//   ....[57]....
        /*0168*/ 	.word	0xffffffff


	//   ....[58]....
        /*016c*/ 	.word	0xffffffff


	//   ....[59]....
        /*0170*/ 	.word	0xffffffff


	//   ....[60]....
        /*0174*/ 	.word	0xffffffff


	//   ....[61]....
        /*0178*/ 	.word	0xffffffff


	//   ....[62]....
        /*017c*/ 	.word	0xffffffff


	//   ....[63]....
        /*0180*/ 	.word	0xffffffff


	//   ....[64]....
        /*0184*/ 	.word	0xffffffff


	//   ....[65]....
        /*0188*/ 	.word	0xffffffff


	//   ....[66]....
        /*018c*/ 	.word	0xffffffff


	//   ....[67]....
        /*0190*/ 	.word	0xffffffff


	//   ....[68]....
        /*0194*/ 	.word	0xffffffff


	//   ....[69]....
        /*0198*/ 	.word	0xffffffff


	//   ....[70]....
        /*019c*/ 	.word	0xffffffff


	//   ....[71]....
        /*01a0*/ 	.word	0xffffffff


	//   ....[72]....
        /*01a4*/ 	.word	0xffffffff


	//   ....[73]....
        /*01a8*/ 	.word	0xffffffff


	//   ....[74]....
        /*01ac*/ 	.word	0xffffffff


	//   ....[75]....
        /*01b0*/ 	.word	0xffffffff


	//   ....[76]....
        /*01b4*/ 	.word	0xffffffff


	//   ....[77]....
        /*01b8*/ 	.word	0xffffffff


	//   ....[78]....
        /*01bc*/ 	.word	0xffffffff


	//   ....[79]....
        /*01c0*/ 	.word	0xffffffff


	//   ....[80]....
        /*01c4*/ 	.word	0xffffffff


	//   ....[81]....
        /*01c8*/ 	.word	0xffffffff


	//   ....[82]....
        /*01cc*/ 	.word	0xffffffff


	//   ....[83]....
        /*01d0*/ 	.word	0xffffffff


	//   ....[84]....
        /*01d4*/ 	.word	0xffffffff


	//   ....[85]....
        /*01d8*/ 	.word	0xffffffff


	//   ....[86]....
        /*01dc*/ 	.word	0xffffffff


	//   ....[87]....
        /*01e0*/ 	.word	0xffffffff


	//   ....[88]....
        /*01e4*/ 	.word	0xffffffff


	//   ....[89]....
        /*01e8*/ 	.word	0xffffffff


	//   ....[90]....
        /*01ec*/ 	.word	0xffffffff


	//   ....[91]....
        /*01f0*/ 	.word	0xffffffff


	//   ....[92]....
        /*01f4*/ 	.word	0xffffffff


	//   ....[93]....
        /*01f8*/ 	.word	0xffffffff


	//   ....[94]....
        /*01fc*/ 	.word	0xffffffff


	//   ....[95]....
        /*0200*/ 	.word	0xffffffff


	//   ....[96]....
        /*0204*/ 	.word	0xffffffff


	//   ....[97]....
        /*0208*/ 	.word	0xffffffff


	//   ....[98]....
        /*020c*/ 	.word	0xffffffff


	//   ....[99]....
        /*0210*/ 	.word	0xffffffff


	//   ....[100]....
        /*0214*/ 	.word	0xffffffff


	//   ....[101]....
        /*0218*/ 	.word	0xffffffff


	//   ....[102]....
        /*021c*/ 	.word	0xffffffff


	//   ....[103]....
        /*0220*/ 	.word	0xffffffff


	//   ....[104]....
        /*0224*/ 	.word	0xffffffff


	//   ....[105]....
        /*0228*/ 	.word	0xffffffff


	//   ....[106]....
        /*022c*/ 	.word	0xffffffff


	//   ....[107]....
        /*0230*/ 	.word	0xffffffff


	//   ....[108]....
        /*0234*/ 	.word	0xffffffff


	//   ....[109]....
        /*0238*/ 	.word	0xffffffff


	//   ....[110]....
        /*023c*/ 	.word	0xffffffff


	//   ....[111]....
        /*0240*/ 	.word	0xffffffff


	//   ....[112]....
        /*0244*/ 	.word	0xffffffff


	//----- nvinfo : EIATTR_COOP_GROUP_INSTR_OFFSETS
	.align		4
.L_346:
        /*0248*/ 	.byte	0x04, 0x28
        /*024a*/ 	.short	(.L_348 - .L_347)


	//   ....[0]....
.L_347:
        /*024c*/ 	.word	0x00000050


	//   ....[1]....
        /*0250*/ 	.word	0x000015b0


	//   ....[2]....
        /*0254*/ 	.word	0x000015d0


	//   ....[3]....
        /*0258*/ 	.word	0x00001750


	//   ....[4]....
        /*025c*/ 	.word	0x00001760


	//   ....[5]....
        /*0260*/ 	.word	0x000018c0


	//   ....[6]....
        /*0264*/ 	.word	0x000018e0


	//   ....[7]....
        /*0268*/ 	.word	0x00001a40


	//   ....[8]....
        /*026c*/ 	.word	0x00001a50


	//   ....[9]....
        /*0270*/ 	.word	0x00001f90


	//   ....[10]....
        /*0274*/ 	.word	0x00001fb0


	//   ....[11]....
        /*0278*/ 	.word	0x00001fd0


	//   ....[12]....
        /*027c*/ 	.word	0x00001fe0


	//   ....[13]....
        /*0280*/ 	.word	0x00002110


	//   ....[14]....
        /*0284*/ 	.word	0x00002210


	//   ....[15]....
        /*0288*/ 	.word	0x000022a0


	//   ....[16]....
        /*028c*/ 	.word	0x00002330


	//   ....[17]....
        /*0290*/ 	.word	0x000034f0


	//   ....[18]....
        /*0294*/ 	.word	0x00003510


	//   ....[19]....
        /*0298*/ 	.word	0x00003610


	//   ....[20]....
        /*029c*/ 	.word	0x00003630


	//   ....[21]....
        /*02a0*/ 	.word	0x00003880


	//   ....[22]....
        /*02a4*/ 	.word	0x00003ac0


	//   ....[23]....
        /*02a8*/ 	.word	0x00003ec0


	//   ....[24]....
        /*02ac*/ 	.word	0x00003ee0


	//   ....[25]....
        /*02b0*/ 	.word	0x00003f00


	//   ....[26]....
        /*02b4*/ 	.word	0x00003f20


	//   ....[27]....
        /*02b8*/ 	.word	0x00005320


	//   ....[28]....
        /*02bc*/ 	.word	0x00005340


	//   ....[29]....
        /*02c0*/ 	.word	0x00005410


	//   ....[30]....
        /*02c4*/ 	.word	0x00005450


	//   ....[31]....
        /*02c8*/ 	.word	0x000065d0


	//   ....[32]....
        /*02cc*/ 	.word	0x000065f0


	//   ....[33]....
        /*02d0*/ 	.word	0x000066c0


	//   ....[34]....
        /*02d4*/ 	.word	0x00006700


	//   ....[35]....
        /*02d8*/ 	.word	0x00006940


	//   ....[36]....
        /*02dc*/ 	.word	0x00006b80


	//   ....[37]....
        /*02e0*/ 	.word	0x00006f80


	//   ....[38]....
        /*02e4*/ 	.word	0x00006fa0


	//   ....[39]....
        /*02e8*/ 	.word	0x00006fc0


	//   ....[40]....
        /*02ec*/ 	.word	0x00006fe0


	//   ....[41]....
        /*02f0*/ 	.word	0x000089f0


	//   ....[42]....
        /*02f4*/ 	.word	0x00008a00


	//   ....[43]....
        /*02f8*/ 	.word	0x00008a50


	//   ....[44]....
        /*02fc*/ 	.word	0x00008a80


	//   ....[45]....
        /*0300*/ 	.word	0x00009c20


	//   ....[46]....
        /*0304*/ 	.word	0x00009c40


	//   ....[47]....
        /*0308*/ 	.word	0x00009d10


	//   ....[48]....
        /*030c*/ 	.word	0x00009d30


	//   ....[49]....
        /*0310*/ 	.word	0x0000a070


	//   ....[50]....
        /*0314*/ 	.word	0x0000a080


	//   ....[51]....
        /*0318*/ 	.word	0x0000a0b0


	//   ....[52]....
        /*031c*/ 	.word	0x0000a0c0


	//   ....[53]....
        /*0320*/ 	.word	0x0000b810


	//   ....[54]....
        /*0324*/ 	.word	0x0000b840


	//   ....[55]....
        /*0328*/ 	.word	0x0000b850


	//   ....[56]....
        /*032c*/ 	.word	0x0000b880


	//   ....[57]....
        /*0330*/ 	.word	0x0000c1f0


	//   ....[58]....
        /*0334*/ 	.word	0x0000c7f0


	//   ....[59]....
        /*0338*/ 	.word	0x0000c820


	//   ....[60]....
        /*033c*/ 	.word	0x0000c840


	//   ....[61]....
        /*0340*/ 	.word	0x0000c860


	//   ....[62]....
        /*0344*/ 	.word	0x0000c950


	//   ....[63]....
        /*0348*/ 	.word	0x0000c970


	//   ....[64]....
        /*034c*/ 	.word	0x0000cfd0


	//   ....[65]....
        /*0350*/ 	.word	0x0000cfe0


	//   ....[66]....
        /*0354*/ 	.word	0x0000d920


	//   ....[67]....
        /*0358*/ 	.word	0x0000da00


	//   ....[68]....
        /*035c*/ 	.word	0x0000da70


	//   ....[69]....
        /*0360*/ 	.word	0x0000dad0


	//   ....[70]....
        /*0364*/ 	.word	0x0000db30


	//   ....[71]....
        /*0368*/ 	.word	0x0000db90


	//   ....[72]....
        /*036c*/ 	.word	0x0000dc00


	//   ....[73]....
        /*0370*/ 	.word	0x0000dc60


	//   ....[74]....
        /*0374*/ 	.word	0x0000dcc0


	//   ....[75]....
        /*0378*/ 	.word	0x0000dd20


	//   ....[76]....
        /*037c*/ 	.word	0x0000dd90


	//   ....[77]....
        /*0380*/ 	.word	0x0000df00


	//   ....[78]....
        /*0384*/ 	.word	0x0000df60


	//   ....[79]....
        /*0388*/ 	.word	0x0000dfc0


	//   ....[80]....
        /*038c*/ 	.word	0x0000e020


	//   ....[81]....
        /*0390*/ 	.word	0x0000e460


	//   ....[82]....
        /*0394*/ 	.word	0x0000e4b0


	//   ....[83]....
        /*0398*/ 	.word	0x0000e500


	//   ....[84]....
        /*039c*/ 	.word	0x0000e550


	//   ....[85]....
        /*03a0*/ 	.word	0x0000e5c0


	//   ....[86]....
        /*03a4*/ 	.word	0x0000e630


	//   ....[87]....
        /*03a8*/ 	.word	0x0000e7a0


	//   ....[88]....
        /*03ac*/ 	.word	0x0000e800


	//   ....[89]....
        /*03b0*/ 	.word	0x0000e860


	//   ....[90]....
        /*03b4*/ 	.word	0x0000e8d0


	//   ....[91]....
        /*03b8*/ 	.word	0x0000ea40


	//   ....[92]....
        /*03bc*/ 	.word	0x0000eaa0


	//   ....[93]....
        /*03c0*/ 	.word	0x0000eb00


	//   ....[94]....
        /*03c4*/ 	.word	0x0000eb60


	//   ....[95]....
        /*03c8*/ 	.word	0x0000efa0


	//   ....[96]....
        /*03cc*/ 	.word	0x0000efe0


	//   ....[97]....
        /*03d0*/ 	.word	0x0000f030


	//   ....[98]....
        /*03d4*/ 	.word	0x0000f070


	//   ....[99]....
        /*03d8*/ 	.word	0x0000f0c0


	//   ....[100]....
        /*03dc*/ 	.word	0x0000f120


	//   ....[101]....
        /*03e0*/ 	.word	0x0000f190


	//   ....[102]....
        /*03e4*/ 	.word	0x0000f2d0


	//   ....[103]....
        /*03e8*/ 	.word	0x0000f330


	//   ....[104]....
        /*03ec*/ 	.word	0x0000f370


	//   ....[105]....
        /*03f0*/ 	.word	0x0000f3b0


	//   ....[106]....
        /*03f4*/ 	.word	0x0000f400


	//   ....[107]....
        /*03f8*/ 	.word	0x0000f440


	//   ....[108]....
        /*03fc*/ 	.word	0x0000f490


	//   ....[109]....
        /*0400*/ 	.word	0x0000f4f0


	//   ....[110]....
        /*0404*/ 	.word	0x0000f540


	//   ....[111]....
        /*0408*/ 	.word	0x0000f590


	//   ....[112]....
        /*040c*/ 	.word	0x0000f600


	//----- nvinfo : EIATTR_EXIT_INSTR_OFFSETS
	.align		4
.L_348:
        /*0410*/ 	.byte	0x04, 0x1c
        /*0412*/ 	.short	(.L_350 - .L_349)


	//   ....[0]....
.L_349:
        /*0414*/ 	.word	0x000000a0


	//   ....[1]....
        /*0418*/ 	.word	0x0000d9b0


	//----- nvinfo : EIATTR_MAX_THREADS
	.align		4
.L_350:
        /*041c*/ 	.byte	0x04, 0x05
        /*041e*/ 	.short	(.L_352 - .L_351)
.L_351:
        /*0420*/ 	.word	0x00000100
        /*0424*/ 	.word	0x00000001
        /*0428*/ 	.word	0x00000001


	//----- nvinfo : EIATTR_CRS_STACK_SIZE
	.align		4
.L_352:
        /*042c*/ 	.byte	0x04, 0x1e
        /*042e*/ 	.short	(.L_354 - .L_353)
.L_353:
        /*0430*/ 	.word	0x00000000
.L_354:


//--------------------- .nv.info._ZN7cutlass13device_kernelIN5flash19enable_sm80_to_sm89INS1_16FlashAttnFwdSm80INS1_25CollectiveMainloopFwdSm80ILi8ELi1ELb0EN4cute5tupleIJNS5_1CILi128EEENS7_ILi64EEENS7_ILi192EEEEEELi192ENS_6half_tEfNS_4arch4Sm80ELb1ELb0ELb1ELb1ELb1ELb0ELb1ELb1EEENS1_21CollectiveEpilogueFwdINS6_IJS8_SA_S9_EEENS6_IJNS7_ILi1EEESI_SI_EEESC_SE_Li256ELb1ELb1ELb1ELb0EEENS1_36VarlenDynamicPersistentTileSchedulerILi128ELi64ELi256ELi256ELb1ELb1ELb0ELb1ELb1ELb1EEEEEEEEEvNT_6ParamsE --------------------------
	.section	.nv.info._ZN7cutlass13device_kernelIN5flash19enable_sm80_to_sm89INS1_16FlashAttnFwdSm80INS1_25CollectiveMainloopFwdSm80ILi8ELi1ELb0EN4cute5tupleIJNS5_1CILi128EEENS7_ILi64EEENS7_ILi192EEEEEELi192ENS_6half_tEfNS_4arch4Sm80ELb1ELb0ELb1ELb1ELb1ELb0ELb1ELb1EEENS1_21CollectiveEpilogueFwdINS6_IJS8_SA_S9_EEENS6_IJNS7_ILi1EEESI_SI_EEESC_SE_Li256ELb1ELb1ELb1ELb0EEENS1_36VarlenDynamicPersistentTileSchedulerILi128ELi64ELi256ELi256ELb1ELb1ELb0ELb1ELb1ELb1EEEEEEEEEvNT_6ParamsE,"",@"SHT_CUDA_INFO"
	.sectionflags	@""
	.align	4


	//----- nvinfo : EIATTR_CUDA_API_VERSION
	.align		4
        /*0000*/ 	.byte	0x04, 0x37
        /*0002*/ 	.short	(.L_356 - .L_355)
.L_355:
        /*0004*/ 	.word	0x00000082


	//----- nvinfo : EIATTR_SW2861232_WAR
	.align		4
.L_356:
        /*0008*/ 	.byte	0x01, 0x35
	.zero		2


	//----- nvinfo : EIATTR_PARAM_CBANK
	.align		4
        /*000c*/ 	.byte	0x04, 0x0a
        /*000e*/ 	.short	(.L_358 - .L_357)
	.align		4
.L_357:
        /*0010*/ 	.word	index@(.nv.constant0._ZN7cutlass13device_kernelIN5flash19enable_sm80_to_sm89INS1_16FlashAttnFwdSm80INS1_25CollectiveMainloopFwdSm80ILi8ELi1ELb0EN4cute5tupleIJNS5_1CILi128EEENS7_ILi64EEENS7_ILi192EEEEEELi192ENS_6half_tEfNS_4arch4Sm80ELb1ELb0ELb1ELb1ELb1ELb0ELb1ELb1EEENS1_21CollectiveEpilogueFwdINS6_IJS8_SA_S9_EEENS6_IJNS7_ILi1EEESI_SI_EEESC_SE_Li256ELb1ELb1ELb1ELb0EEENS1_36VarlenDynamicPersistentTileSchedulerILi128ELi64ELi256ELi256ELb1ELb1ELb0ELb1ELb1ELb1EEEEEEEEEvNT_6ParamsE)
        /*0014*/ 	.short	0x0160
        /*0016*/ 	.short	0x0438


	//----- nvinfo : EIATTR_CBANK_PARAM_SIZE
	.align		4
.L_358:
        /*0018*/ 	.byte	0x03, 0x19
        /*001a*/ 	.short	0x0438


	//----- nvinfo : EIATTR_KPARAM_INFO
	.align		4
        /*001c*/ 	.byte	0x04, 0x17
        /*001e*/ 	.short	(.L_360 - .L_359)
.L_359:
        /*0020*/ 	.word	0x00000000
        /*0024*/ 	.short	0x0000
        /*0026*/ 	.short	0x0000
        /*0028*/ 	.byte	0x00, 0xf0, 0xe1, 0x10


	//----- nvinfo : EIATTR_MAXREG_COUNT
	.align		4
.L_360:
        /*002c*/ 	.byte	0x03, 0x1b
        /*002e*/ 	.short	0x00ff


	//----- nvinfo : EIATTR_NUM_BARRIERS
	.align		4
        /*0030*/ 	.byte	0x02, 0x4c
        /*0032*/ 	.byte	0x06
	.zero		1


	//----- nvinfo : EIATTR_ANNOTATIONS
	.align		4
        /*0034*/ 	.byte	0x04, 0x55
        /*0036*/ 	.short	(.L_362 - .L_361)


	//   ....[0]....
.L_361:
        /*0038*/ 	.word	0x00000001
        /*003c*/ 	.byte	0x70, 0x00, 0x00, 0x00, 0x01, 0x00, 0x00, 0x00, 0x90, 0x14, 0x00, 0x00, 0x01, 0x00, 0x00, 0x00
        /*004c*/ 	.byte	0x80, 0x18, 0x00, 0x00, 0x01, 0x00, 0x00, 0x00, 0xb0, 0x18, 0x00, 0x00, 0x01, 0x00, 0x00, 0x00
        /*005c*/ 	.byte	0xf0, 0x18, 0x00, 0x00, 0x01, 0x00, 0x00, 0x00, 0x80, 0xd1, 0x00, 0x00, 0x01, 0x00, 0x00, 0x00
        /*006c*/ 	.byte	0x90, 0xd1, 0x00, 0x00, 0x01, 0x00, 0x00, 0x00, 0xa0, 0xd1, 0x00, 0x00, 0x01, 0x00, 0x00, 0x00
        /*007c*/ 	.byte	0x10, 0xd9, 0x00, 0x00, 0x01, 0x00, 0x00, 0x00, 0x10, 0x04, 0x01, 0x00


	//----- nvinfo : EIATTR_MERCURY_ISA_VERSION
	.align		4
.L_362:
        /*0088*/ 	.byte	0x03, 0x5f
        /*008a*/ 	.short	0x0000


	//----- nvinfo : EIATTR_INT_WARP_WIDE_INSTR_OFFSETS
	.align		4
        /*008c*/ 	.byte	0x04, 0x31
        /*008e*/ 	.short	(.L_364 - .L_363)


	//   ....[0]....
.L_363:
        /*0090*/ 	.word	0x0000d060


	//   ....[1]....
        /*0094*/ 	.word	0x0000d0e0


	//----- nvinfo : EIATTR_COOP_GROUP_MASK_REGIDS
	.align		4
.L_364:
        /*0098*/ 	.byte	0x04, 0x29
        /*009a*/ 	.short	(.L_366 - .L_365)


	//   ....[0]....
.L_365:
        /*009c*/ 	.word	0xffffffff


	//   ....[1]....
        /*00a0*/ 	.word	0xffffffff


	//   ....[2]....
        /*00a4*/ 	.word	0xffffffff


	//   ....[3]....
        /*00a8*/ 	.word	0xffffffff


	//   ....[4]....
        /*00ac*/ 	.word	0xffffffff


	//   ....[5]....
        /*00b0*/ 	.word	0xffffffff


	//   ....[6]....
        /*00b4*/ 	.word	0xffffffff


	//   ....[7]....
        /*00b8*/ 	.word	0xffffffff


	//   ....[8]....
        /*00bc*/ 	.word	0xffffffff


	//   ....[9]....
        /*00c0*/ 	.word	0xffffffff


	//   ....[10]....
        /*00c4*/ 	.word	0xffffffff


	//   ....[11]....
        /*00c8*/ 	.word	0xffffffff


	//   ....[12]....
        /*00cc*/ 	.word	0xffffffff


	//   ....[13]....
        /*00d0*/ 	.word	0xffffffff


	//   ....[14]....
        /*00d4*/ 	.word	0xffffffff


	//   ....[15]....
        /*00d8*/ 	.word	0xffffffff


	//   ....[16]....
        /*00dc*/ 	.word	0xffffffff


	//   ....[17]....
        /*00e0*/ 	.word	0xffffffff


	//   ....[18]....
        /*00e4*/ 	.word	0xffffffff


	//   ....[19]....
        /*00e8*/ 	.word	0xffffffff


	//   ....[20]....
        /*00ec*/ 	.word	0xffffffff


	//   ....[21]....
        /*00f0*/ 	.word	0xffffffff


	//   ....[22]....
        /*00f4*/ 	.word	0xffffffff


	//   ....[23]....
        /*00f8*/ 	.word	0xffffffff


	//   ....[24]....
        /*00fc*/ 	.word	0xffffffff


	//   ....[25]....
        /*0100*/ 	.word	0xffffffff


	//   ....[26]....
        /*0104*/ 	.word	0xffffffff


	//   ....[27]....
        /*0108*/ 	.word	0xffffffff


	//   ....[28]....
        /*010c*/ 	.word	0xffffffff


	//   ....[29]....
        /*0110*/ 	.word	0xffffffff


	//   ....[30]....
        /*0114*/ 	.word	0xffffffff


	//   ....[31]....
        /*0118*/ 	.word	0xffffffff


	//   ....[32]....
        /*011c*/ 	.word	0xffffffff


	//   ....[33]....
        /*0120*/ 	.word	0xffffffff


	//   ....[34]....
        /*0124*/ 	.word	0xffffffff


	//   ....[35]....
        /*0128*/ 	.word	0xffffffff


	//   ....[36]....
        /*012c*/ 	.word	0xffffffff


	//   ....[37]....
        /*0130*/ 	.word	0xffffffff


	//   ....[38]....
        /*0134*/ 	.word	0xffffffff


	//   ....[39]....
        /*0138*/ 	.word	0xffffffff


	//   ....[40]....
        /*013c*/ 	.word	0xffffffff


	//   ....[41]....
        /*0140*/ 	.word	0xffffffff


	//   ....[42]....
        /*0144*/ 	.word	0xffffffff


	//   ....[43]....
        /*0148*/ 	.word	0xffffffff


	//   ....[44]....
        /*014c*/ 	.word	0xffffffff


	//   ....[45]....
        /*0150*/ 	.word	0xffffffff


	//   ....[46]....
        /*0154*/ 	.word	0xffffffff


	//   ....[47]....
        /*0158*/ 	.word	0xffffffff


	//   ....[48]....
        /*015c*/ 	.word	0xffffffff


	//   ....[49]....
        /*0160*/ 	.word	0xffffffff


	//   ....[50]....
        /*0164*/ 	.word	0xffffffff


	//   ....[51]....
        /*0168*/ 	.word	0xffffffff


	//   ....[52]....
        /*016c*/ 	.word	0xffffffff


	//   ....[53]....
        /*0170*/ 	.word	0xffffffff


	//   ....[54]....
        /*0174*/ 	.word	0xffffffff


	//   ....[55]....
        /*0178*/ 	.word	0xffffffff


	//   ....[56]....
        /*017c*/ 	.word	0xffffffff


	//   ....[57]....
        /*0180*/ 	.word	0xffffffff


	//   ....[58]....
        /*0184*/ 	.word	0xffffffff


	//   ....[59]....
        /*0188*/ 	.word	0xffffffff


	//   ....[60]....
        /*018c*/ 	.word	0xffffffff


	//   ....[61]....
        /*0190*/ 	.word	0xffffffff


	//   ....[62]....
        /*0194*/ 	.word	0xffffffff


	//   ....[63]....
        /*0198*/ 	.word	0xffffffff


	//   ....[64]....
        /*019c*/ 	.word	0xffffffff


	//   ....[65]....
        /*01a0*/ 	.word	0xffffffff


	//   ....[66]....
        /*01a4*/ 	.word	0xffffffff


	//   ....[67]....
        /*01a8*/ 	.word	0xffffffff


	//   ....[68]....
        /*01ac*/ 	.word	0xffffffff


	//   ....[69]....
        /*01b0*/ 	.word	0xffffffff


	//   ....[70]....
        /*01b4*/ 	.word	0xffffffff


	//   ....[71]....
        /*01b8*/ 	.word	0xffffffff


	//   ....[72]....
        /*01bc*/ 	.word	0xffffffff


	//   ....[73]....
        /*01c0*/ 	.word	0xffffffff


	//   ....[74]....
        /*01c4*/ 	.word	0xffffffff


	//   ....[75]....
        /*01c8*/ 	.word	0xffffffff


	//   ....[76]....
        /*01cc*/ 	.word	0xffffffff


	//   ....[77]....
        /*01d0*/ 	.word	0xffffffff


	//   ....[78]....
        /*01d4*/ 	.word	0xffffffff


	//   ....[79]....
        /*01d8*/ 	.word	0xffffffff


	//   ....[80]....
        /*01dc*/ 	.word	0xffffffff


	//   ....[81]....
        /*01e0*/ 	.word	0xffffffff


	//   ....[82]....
        /*01e4*/ 	.word	0xffffffff


	//   ....[83]....
        /*01e8*/ 	.word	0xffffffff


	//   ....[84]....
        /*01ec*/ 	.word	0xffffffff


	//   ....[85]....
        /*01f0*/ 	.word	0xffffffff


	//   ....[86]....
        /*01f4*/ 	.word	0xffffffff


	//   ....[87]....
        /*01f8*/ 	.word	0xffffffff


	//   ....[88]....
        /*01fc*/ 	.word	0xffffffff


	//   ....[89]....
        /*0200*/ 	.word	0xffffffff


	//   ....[90]....
        /*0204*/ 	.word	0xffffffff


	//   ....[91]....
        /*0208*/ 	.word	0xffffffff


	//   ....[92]....
        /*020c*/ 	.word	0xffffffff


	//   ....[93]....
        /*0210*/ 	.word	0xffffffff


	//   ....[94]....
        /*0214*/ 	.word	0xffffffff


	//   ....[95]....
        /*0218*/ 	.word	0xffffffff


	//   ....[96]....
        /*021c*/ 	.word	0xffffffff


	//   ....[97]....
        /*0220*/ 	.word	0xffffffff


	//   ....[98]....
        /*0224*/ 	.word	0xffffffff


	//   ....[99]....
        /*0228*/ 	.word	0xffffffff


	//   ....[100]....
        /*022c*/ 	.word	0xffffffff


	//   ....[101]....
        /*0230*/ 	.word	0xffffffff


	//   ....[102]....
        /*0234*/ 	.word	0xffffffff


	//   ....[103]....
        /*0238*/ 	.word	0xffffffff


	//   ....[104]....
        /*023c*/ 	.word	0xffffffff


	//   ....[105]....
        /*0240*/ 	.word	0xffffffff


	//   ....[106]....
        /*0244*/ 	.word	0xffffffff


	//   ....[107]....
        /*0248*/ 	.word	0xffffffff


	//   ....[108]....
        /*024c*/ 	.word	0xffffffff


	//   ....[109]....
        /*0250*/ 	.word	0xffffffff


	//   ....[110]....
        /*0254*/ 	.word	0xffffffff


	//   ....[111]....
        /*0258*/ 	.word	0xffffffff


	//   ....[112]....
        /*025c*/ 	.word	0xffffffff


	//   ....[113]....
        /*0260*/ 	.word	0xffffffff


	//   ....[114]....
        /*0264*/ 	.word	0xffffffff


	//   ....[115]....
        /*0268*/ 	.word	0xffffffff


	//   ....[116]....
        /*026c*/ 	.word	0xffffffff


	//   ....[117]....
        /*0270*/ 	.word	0xffffffff


	//   ....[118]....
        /*0274*/ 	.word	0xffffffff


	//   ....[119]....
        /*0278*/ 	.word	0xffffffff


	//   ....[120]....
        /*027c*/ 	.word	0xffffffff


	//   ....[121]....
        /*0280*/ 	.word	0xffffffff


	//   ....[122]....
        /*0284*/ 	.word	0xffffffff


	//   ....[123]....
        /*0288*/ 	.word	0xffffffff


	//   ....[124]....
        /*028c*/ 	.word	0xffffffff


	//   ....[125]....
        /*0290*/ 	.word	0xffffffff


	//   ....[126]....
        /*0294*/ 	.word	0xffffffff


	//   ....[127]....
        /*0298*/ 	.word	0xffffffff


	//   ....[128]....
        /*029c*/ 	.word	0xffffffff


	//   ....[129]....
        /*02a0*/ 	.word	0xffffffff


	//   ....[130]....
        /*02a4*/ 	.word	0xffffffff


	//   ....[131]....
        /*02a8*/ 	.word	0xffffffff


	//   ....[132]....
        /*02ac*/ 	.word	0xffffffff


	//   ....[133]....
        /*02b0*/ 	.word	0xffffffff


	//   ....[134]....
        /*02b4*/ 	.word	0xffffffff


	//   ....[135]....
        /*02b8*/ 	.word	0xffffffff


	//   ....[136]....
        /*02bc*/ 	.word	0xffffffff


	//   ....[137]....
        /*02c0*/ 	.word	0xffffffff


	//   ....[138]....
        /*02c4*/ 	.word	0xffffffff


	//   ....[139]....
        /*02c8*/ 	.word	0xffffffff


	//   ....[140]....
        /*02cc*/ 	.word	0xffffffff


	//   ....[141]....
        /*02d0*/ 	.word	0xffffffff


	//   ....[142]....
        /*02d4*/ 	.word	0xffffffff


	//   ....[143]....
        /*02d8*/ 	.word	0xffffffff


	//   ....[144]....
        /*02dc*/ 	.word	0xffffffff


	//   ....[145]....
        /*02e0*/ 	.word	0xffffffff


	//   ....[146]....
        /*02e4*/ 	.word	0xffffffff


	//   ....[147]....
        /*02e8*/ 	.word	0xffffffff


	//   ....[148]....
        /*02ec*/ 	.word	0xffffffff


	//   ....[149]....
        /*02f0*/ 	.word	0xffffffff


	//   ....[150]....
        /*02f4*/ 	.word	0xffffffff


	//   ....[151]....
        /*02f8*/ 	.word	0xffffffff


	//   ....[152]....
        /*02fc*/ 	.word	0xffffffff


	//   ....[153]....
        /*0300*/ 	.word	0xffffffff


	//   ....[154]....
        /*0304*/ 	.word	0xffffffff


	//   ....[155]....
        /*0308*/ 	.word	0xffffffff


	//   ....[156]....
        /*030c*/ 	.word	0xffffffff


	//   ....[157]....
        /*0310*/ 	.word	0xffffffff


	//   ....[158]....
        /*0314*/ 	.word	0xffffffff


	//   ....[159]....
        /*0318*/ 	.word	0xffffffff


	//   ....[160]....
        /*031c*/ 	.word	0xffffffff


	//   ....[161]....
        /*0320*/ 	.word	0xffffffff


	//   ....[162]....
        /*0324*/ 	.word	0xffffffff


	//   ....[163]....
        /*0328*/ 	.word	0xffffffff


	//   ....[164]....
        /*032c*/ 	.word	0xffffffff


	//   ....[165]....
        /*0330*/ 	.word	0xffffffff


	//   ....[166]....
        /*0334*/ 	.word	0xffffffff


	//   ....[167]....
        /*0338*/ 	.word	0xffffffff


	//   ....[168]....
        /*033c*/ 	.word	0xffffffff


	//   ....[169]....
        /*0340*/ 	.word	0xffffffff


	//   ....[170]....
        /*0344*/ 	.word	0xffffffff


	//   ....[171]....
        /*0348*/ 	.word	0xffffffff


	//   ....[172]....
        /*034c*/ 	.word	0xffffffff


	//   ....[173]....
        /*0350*/ 	.word	0xffffffff


	//   ....[174]....
        /*0354*/ 	.word	0xffffffff


	//   ....[175]....
        /*0358*/ 	.word	0xffffffff


	//   ....[176]....
        /*035c*/ 	.word	0xffffffff


	//   ....[177]....
        /*0360*/ 	.word	0xffffffff


	//   ....[178]....
        /*0364*/ 	.word	0xffffffff


	//   ....[179]....
        /*0368*/ 	.word	0xffffffff


	//   ....[180]....
        /*036c*/ 	.word	0xffffffff


	//   ....[181]....
        /*0370*/ 	.word	0xffffffff


	//   ....[182]....
        /*0374*/ 	.word	0xffffffff


	//   ....[183]....
        /*0378*/ 	.word	0xffffffff


	//   ....[184]....
        /*037c*/ 	.word	0xffffffff


	//   ....[185]....
        /*0380*/ 	.word	0xffffffff


	//   ....[186]....
        /*0384*/ 	.word	0xffffffff


	//   ....[187]....
        /*0388*/ 	.word	0xffffffff


	//   ....[188]....
        /*038c*/ 	.word	0xffffffff


	//   ....[189]....
        /*0390*/ 	.word	0xffffffff


	//   ....[190]....
        /*0394*/ 	.word	0xffffffff


	//   ....[191]....
        /*0398*/ 	.word	0xffffffff


	//   ....[192]....
        /*039c*/ 	.word	0xffffffff


	//   ....[193]....
        /*03a0*/ 	.word	0xffffffff


	//   ....[194]....
        /*03a4*/ 	.word	0xffffffff


	//   ....[195]....
        /*03a8*/ 	.word	0xffffffff


	//   ....[196]....
        /*03ac*/ 	.word	0xffffffff


	//   ....[197]....
        /*03b0*/ 	.word	0xffffffff


	//   ....[198]....
        /*03b4*/ 	.word	0xffffffff


	//   ....[199]....
        /*03b8*/ 	.word	0xffffffff


	//   ....[200]....
        /*03bc*/ 	.word	0xffffffff


	//   ....[201]....
        /*03c0*/ 	.word	0xffffffff


	//   ....[202]....
        /*03c4*/ 	.word	0xffffffff


	//   ....[203]....
        /*03c8*/ 	.word	0xffffffff


	//   ....[204]....
        /*03cc*/ 	.word	0xffffffff


	//   ....[205]....
        /*03d0*/ 	.word	0xffffffff


	//   ....[206]....
        /*03d4*/ 	.word	0xffffffff


	//   ....[207]....
        /*03d8*/ 	.word	0xffffffff


	//----- nvinfo : EIATTR_COOP_GROUP_INSTR_OFFSETS
	.align		4
.L_366:
        /*03dc*/ 	.byte	0x04, 0x28
        /*03de*/ 	.short	(.L_368 - .L_367)


	//   ....[0]....
.L_367:
        /*03e0*/ 	.word	0x00000050


	//   ....[1]....
        /*03e4*/ 	.word	0x000001e0


	//   ....[2]....
        /*03e8*/ 	.word	0x00000210


	//   ....[3]....
        /*03ec*/ 	.word	0x00000240


	//   ....[4]....
        /*03f0*/ 	.word	0x00000270


	//   ....[5]....
        /*03f4*/ 	.word	0x000002a0


	//   ....[6]....
        /*03f8*/ 	.word	0x000002d0


	//   ....[7]....
        /*03fc*/ 	.word	0x00000430


	//   ....[8]....
        /*0400*/ 	.word	0x00000470


	//   ....[9]....
        /*0404*/ 	.word	0x000004a0


	//   ....[10]....
        /*0408*/ 	.word	0x000004d0


	//   ....[11]....
        /*040c*/ 	.word	0x00000500


	//   ....[12]....
        /*0410*/ 	.word	0x00000530


	//   ....[13]....
        /*0414*/ 	.word	0x000005c0


	//   ....[14]....
        /*0418*/ 	.word	0x00000600


	//   ....[15]....
        /*041c*/ 	.word	0x00000620


	//   ....[16]....
        /*0420*/ 	.word	0x00000680


	//   ....[17]....
        /*0424*/ 	.word	0x000026d0


	//   ....[18]....
        /*0428*/ 	.word	0x000026f0


	//   ....[19]....
        /*042c*/ 	.word	0x00002860


	//   ....[20]....
        /*0430*/ 	.word	0x00002870


	//   ....[21]....
        /*0434*/ 	.word	0x000029d0


	//   ....[22]....
        /*0438*/ 	.word	0x000029f0


	//   ....[23]....
        /*043c*/ 	.word	0x00002b50


	//   ....[24]....
        /*0440*/ 	.word	0x00002b60


	//   ....[25]....
        /*0444*/ 	.word	0x00003000


	//   ....[26]....
        /*0448*/ 	.word	0x00003010


	//   ....[27]....
        /*044c*/ 	.word	0x00003020


	//   ....[28]....
        /*0450*/ 	.word	0x00003030


	//   ....[29]....
        /*0454*/ 	.word	0x00003290


	//   ....[30]....
        /*0458*/ 	.word	0x000032e0


	//   ....[31]....
        /*045c*/ 	.word	0x00003300


	//   ....[32]....
        /*0460*/ 	.word	0x00003320


	//   ....[33]....
        /*0464*/ 	.word	0x000044f0


	//   ....[34]....
        /*0468*/ 	.word	0x00004510


	//   ....[35]....
        /*046c*/ 	.word	0x00004610


	//   ....[36]....
        /*0470*/ 	.word	0x00004630


	//   ....[37]....
        /*0474*/ 	.word	0x00004860


	//   ....[38]....
        /*0478*/ 	.word	0x00004aa0


	//   ....[39]....
        /*047c*/ 	.word	0x00004ea0


	//   ....[40]....
        /*0480*/ 	.word	0x00004ec0


	//   ....[41]....
        /*0484*/ 	.word	0x00004ee0


	//   ....[42]....
        /*0488*/ 	.word	0x00004f00


	//   ....[43]....
        /*048c*/ 	.word	0x00006310


	//   ....[44]....
        /*0490*/ 	.word	0x00006330


	//   ....[45]....
        /*0494*/ 	.word	0x00006400


	//   ....[46]....
        /*0498*/ 	.word	0x00006440


	//   ....[47]....
        /*049c*/ 	.word	0x000075c0


	//   ....[48]....
        /*04a0*/ 	.word	0x000075e0


	//   ....[49]....
        /*04a4*/ 	.word	0x000076b0


	//   ....[50]....
        /*04a8*/ 	.word	0x000076f0


	//   ....[51]....
        /*04ac*/ 	.word	0x00007910


	//   ....[52]....
        /*04b0*/ 	.word	0x00007b50


	//   ....[53]....
        /*04b4*/ 	.word	0x00007e30


	//   ....[54]....
        /*04b8*/ 	.word	0x00007e80


	//   ....[55]....
        /*04bc*/ 	.word	0x00007fa0


	//   ....[56]....
        /*04c0*/ 	.word	0x00007fc0


	//   ....[57]....
        /*04c4*/ 	.word	0x00009a30


	//   ....[58]....
        /*04c8*/ 	.word	0x00009a40


	//   ....[59]....
        /*04cc*/ 	.word	0x00009a90


	//   ....[60]....
        /*04d0*/ 	.word	0x00009aa0


	//   ....[61]....
        /*04d4*/ 	.word	0x0000ac50


	//   ....[62]....
        /*04d8*/ 	.word	0x0000ac70


	//   ....[63]....
        /*04dc*/ 	.word	0x0000ad40


	//   ....[64]....
        /*04e0*/ 	.word	0x0000ad60


	//   ....[65]....
        /*04e4*/ 	.word	0x0000b0a0


	//   ....[66]....
        /*04e8*/ 	.word	0x0000b0b0


	//   ....[67]....
        /*04ec*/ 	.word	0x0000b0e0


	//   ....[68]....
        /*04f0*/ 	.word	0x0000b0f0


	//   ....[69]....
        /*04f4*/ 	.word	0x0000c840


	//   ....[70]....
        /*04f8*/ 	.word	0x0000c870


	//   ....[71]....
        /*04fc*/ 	.word	0x0000c880


	//   ....[72]....
        /*0500*/ 	.word	0x0000c8b0


	//   ....[73]....
        /*0504*/ 	.word	0x0000dc70


	//   ....[74]....
        /*0508*/ 	.word	0x0000dc90


	//   ....[75]....
        /*050c*/ 	.word	0x0000dcb0


	//   ....[76]....
        /*0510*/ 	.word	0x0000dcc0


	//   ....[77]....
        /*0514*/ 	.word	0x0000e000


	//   ....[78]....
        /*0518*/ 	.word	0x0000e020


	//   ....[79]....
        /*051c*/ 	.word	0x0000e180


	//   ....[80]....
        /*0520*/ 	.word	0x0000e190


	//   ....[81]....
        /*0524*/ 	.word	0x0000e2f0


	//   ....[82]....
        /*0528*/ 	.word	0x0000e310


	//   ....[83]....
        /*052c*/ 	.word	0x0000e470


	//   ....[84]....
        /*0530*/ 	.word	0x0000e480


	//   ....[85]....
        /*0534*/ 	.word	0x0000e7c0


	//   ....[86]....
        /*0538*/ 	.word	0x0000e7e0


	//   ....[87]....
        /*053c*/ 	.word	0x0000efb0


	//   ....[88]....
        /*0540*/ 	.word	0x0000efc0


	//   ....[89]....
        /*0544*/ 	.word	0x0000fe40


	//   ....[90]....
        /*0548*/ 	.word	0x0000fe60


	//   ....[91]....
        /*054c*/ 	.word	0x0000ffd0


	//   ....[92]....
        /*0550*/ 	.word	0x0000ffe0


	//   ....[93]....
        /*0554*/ 	.word	0x00010140


	//   ....[94]....
        /*0558*/ 	.word	0x00010160


	//   ....[95]....
        /*055c*/ 	.word	0x000102c0


	//   ....[96]....
        /*0560*/ 	.word	0x000102d0


	//   ....[97]....
        /*0564*/ 	.word	0x000104d0


	//   ....[98]....
        /*0568*/ 	.word	0x000104f0


	//   ....[99]....
        /*056c*/ 	.word	0x00010610


	//   ....[100]....
        /*0570*/ 	.word	0x00010650


	//   ....[101]....
        /*0574*/ 	.word	0x00010680


	//   ....[102]....
        /*0578*/ 	.word	0x000106b0


	//   ....[103]....
        /*057c*/ 	.word	0x000106e0


	//   ....[104]....
        /*0580*/ 	.word	0x00010710


	//   ....[105]....
        /*0584*/ 	.word	0x00010860


	//   ....[106]....
        /*0588*/ 	.word	0x000108a0


	//   ....[107]....
        /*058c*/ 	.word	0x000108d0


	//   ....[108]....
        /*0590*/ 	.word	0x00010900


	//   ....[109]....
        /*0594*/ 	.word	0x00010930


	//   ....[110]....
        /*0598*/ 	.word	0x00010960


	//   ....[111]....
        /*059c*/ 	.word	0x000109f0


	//   ....[112]....
        /*05a0*/ 	.word	0x00010a30


	//   ....[113]....
        /*05a4*/ 	.word	0x00010a40


	//   ....[114]....
        /*05a8*/ 	.word	0x00010aa0


	//   ....[115]....
        /*05ac*/ 	.word	0x00011450


	//   ....[116]....
        /*05b0*/ 	.word	0x000114b0


	//   ....[117]....
        /*05b4*/ 	.word	0x00011500


	//   ....[118]....
        /*05b8*/ 	.word	0x00011550


	//   ....[119]....
        /*05bc*/ 	.word	0x000115a0


	//   ....[120]....
        /*05c0*/ 	.word	0x00011610


	//   ....[121]....
        /*05c4*/ 	.word	0x00011660


	//   ....[122]....
        /*05c8*/ 	.word	0x000116d0


	//   ....[123]....
        /*05cc*/ 	.word	0x00011740


	//   ....[124]....
        /*05d0*/ 	.word	0x000117b0


	//   ....[125]....
        /*05d4*/ 	.word	0x00011820


	//   ....[126]....
        /*05d8*/ 	.word	0x00011890


	//   ....[127]....
        /*05dc*/ 	.word	0x00011900


	//   ....[128]....
        /*05e0*/ 	.word	0x00011960


	//   ....[129]....
        /*05e4*/ 	.word	0x000119d0


	//   ....[130]....
        /*05e8*/ 	.word	0x00011a40


	//   ....[131]....
        /*05ec*/ 	.word	0x00011ab0


	//   ....[132]....
        /*05f0*/ 	.word	0x00011b10


	//   ....[133]....
        /*05f4*/ 	.word	0x00011b80


	//   ....[134]....
        /*05f8*/ 	.word	0x00011bf0


	//   ....[135]....
        /*05fc*/ 	.word	0x00011d60


	//   ....[136]....
        /*0600*/ 	.word	0x00011dc0


	//   ....[137]....
        /*0604*/ 	.word	0x00011e30


	//   ....[138]....
        /*0608*/ 	.word	0x00011ea0


	//   ....[139]....
        /*060c*/ 	.word	0x000122e0


	//   ....[140]....
        /*0610*/ 	.word	0x00012330


	//   ....[141]....
        /*0614*/ 	.word	0x00012380


	//   ....[142]....
        /*0618*/ 	.word	0x000123c0


	//   ....[143]....
        /*061c*/ 	.word	0x00012430


	//   ....[144]....
        /*0620*/ 	.word	0x000124a0


	//   ....[145]....
        /*0624*/ 	.word	0x00012610


	//   ....[146]....
        /*0628*/ 	.word	0x00012670


	//   ....[147]....
        /*062c*/ 	.word	0x000126e0


	//   ....[148]....
        /*0630*/ 	.word	0x00012750


	//   ....[149]....
        /*0634*/ 	.word	0x000128c0


	//   ....[150]....
        /*0638*/ 	.word	0x00012920


	//   ....[151]....
        /*063c*/ 	.word	0x00012990


	//   ....[152]....
        /*0640*/ 	.word	0x00012a00


	//   ....[153]....
        /*0644*/ 	.word	0x00012e40


	//   ....[154]....
        /*0648*/ 	.word	0x00012e80


	//   ....[155]....
        /*064c*/ 	.word	0x00012ed0


	//   ....[156]....
        /*0650*/ 	.word	0x00012f10


	//   ....[157]....
        /*0654*/ 	.word	0x00012f70


	//   ....[158]....
        /*0658*/ 	.word	0x00012fe0


	//   ....[159]....
        /*065c*/ 	.word	0x00013050


	//   ....[160]....
        /*0660*/ 	.word	0x00013190


	//   ....[161]....
        /*0664*/ 	.word	0x000131f0


	//   ....[162]....
        /*0668*/ 	.word	0x00013240


	//   ....[163]....
        /*066c*/ 	.word	0x00013280


	//   ....[164]....
        /*0670*/ 	.word	0x000132d0


	//   ....[165]....
        /*0674*/ 	.word	0x00013310


	//   ....[166]....
        /*0678*/ 	.word	0x00013360


	//   ....[167]....
        /*067c*/ 	.word	0x000133b0


	//   ....[168]....
        /*0680*/ 	.word	0x00013400


	//   ....[169]....
        /*0684*/ 	.word	0x00013440


	//   ....[170]....
        /*0688*/ 	.word	0x000134b0


	//   ....[171]....
        /*068c*/ 	.word	0x00013520


	//   ....[172]....
        /*0690*/ 	.word	0x00013590


	//   ....[173]....
        /*0694*/ 	.word	0x000135f0


	//   ....[174]....
        /*0698*/ 	.word	0x00013660


	//   ....[175]....
        /*069c*/ 	.word	0x000136d0


	//   ....[176]....
        /*06a0*/ 	.word	0x00013740


	//   ....[177]....
        /*06a4*/ 	.word	0x000137a0


	//   ....[178]....
        /*06a8*/ 	.word	0x00013810


	//   ....[179]....
        /*06ac*/ 	.word	0x00013880


	//   ....[180]....
        /*06b0*/ 	.word	0x000138f0


	//   ....[181]....
        /*06b4*/ 	.word	0x00013950


	//   ....[182]....
        /*06b8*/ 	.word	0x000139c0


	//   ....[183]....
        /*06bc*/ 	.word	0x00013a30


	//   ....[184]....
        /*06c0*/ 	.word	0x00013aa0


	//   ....[185]....
        /*06c4*/ 	.word	0x00013b00


	//   ....[186]....
        /*06c8*/ 	.word	0x00013b70


	//   ....[187]....
        /*06cc*/ 	.word	0x00013be0


	//   ....[188]....
        /*06d0*/ 	.word	0x00013c50


	//   ....[189]....
        /*06d4*/ 	.word	0x00013cb0


	//   ....[190]....
        /*06d8*/ 	.word	0x00013d20


	//   ....[191]....
        /*06dc*/ 	.word	0x00013d90


	//   ....[192]....
        /*06e0*/ 	.word	0x00013de0


	//   ....[193]....
        /*06e4*/ 	.word	0x00013e20


	//   ....[194]....
        /*06e8*/ 	.word	0x00013e70


	//   ....[195]....
        /*06ec*/ 	.word	0x00013ec0


	//   ....[196]....
        /*06f0*/ 	.word	0x00013f10


	//   ....[197]....
        /*06f4*/ 	.word	0x00013f80


	//   ....[198]....
        /*06f8*/ 	.word	0x00013fd0


	//   ....[199]....
        /*06fc*/ 	.word	0x00014020


	//   ....[200]....
        /*0700*/ 	.word	0x00014070


	//   ....[201]....
        /*0704*/ 	.word	0x000140c0


	//   ....[202]....
        /*0708*/ 	.word	0x00014110


	//   ....[203]....
        /*070c*/ 	.word	0x00014180


	//   ....[204]....
        /*0710*/ 	.word	0x000141d0


	//   ....[205]....
        /*0714*/ 	.word	0x00014240


	//   ....[206]....
        /*0718*/ 	.word	0x000142a0


	//   ....[207]....
        /*071c*/ 	.word	0x00014310


	//----- nvinfo : EIATTR_EXIT_INSTR_OFFSETS
	.align		4
.L_368:
        /*0720*/ 	.byte	0x04, 0x1c
        /*0722*/ 	.short	(.L_370 - .L_369)


	//   ....[0]....
.L_369:
        /*0724*/ 	.word	0x00000fe0


	//   ....[1]....
        /*0728*/ 	.word	0x00011410


	//----- nvinfo : EIATTR_MAX_THREADS
	.align		4
.L_370:
        /*072c*/ 	.byte	0x04, 0x05
        /*072e*/ 	.short	(.L_372 - .L_371)
.L_371:
        /*0730*/ 	.word	0x00000100
        /*0734*/ 	.word	0x00000001
        /*0738*/ 	.word	0x00000001


	//----- nvinfo : EIATTR_CRS_STACK_SIZE
	.align		4
.L_372:
        /*073c*/ 	.byte	0x04, 0x1e
        /*073e*/ 	.short	(.L_374 - .L_373)
.L_373:
        /*0740*/ 	.word	0x00000000
.L_374:


//--------------------- .nv.info._ZN7cutlass13device_kernelIN5flash19enable_sm80_to_sm89INS1_16FlashAttnFwdSm80INS1_25CollectiveMainloopFwdSm80ILi8ELi1ELb0EN4cute5tupleIJNS5_1CILi128EEENS7_ILi64EEENS7_ILi192EEEEEELi192ENS_6half_tEfNS_4arch4Sm80ELb1ELb0ELb1ELb1ELb1ELb1ELb1ELb1EEENS1_21CollectiveEpilogueFwdINS6_IJS8_SA_S9_EEENS6_IJNS7_ILi1EEESI_SI_EEESC_SE_Li256ELb1ELb1ELb1ELb0EEENS1_36VarlenDynamicPersistentTileSchedulerILi128ELi64ELi256ELi256ELb1ELb1ELb0ELb1ELb1ELb1EEEEEEEEEvNT_6ParamsE --------------------------
	.section	.nv.info._ZN7cutlass13device_kernelIN5flash19enable_sm80_to_sm89INS1_16FlashAttnFwdSm80INS1_25CollectiveMainloopFwdSm80ILi8ELi1ELb0EN4cute5tupleIJNS5_1CILi128EEENS7_ILi64EEENS7_ILi192EEEEEELi192ENS_6half_tEfNS_4arch4Sm80ELb1ELb0ELb1ELb1ELb1ELb1ELb1ELb1EEENS1_21CollectiveEpilogueFwdINS6_IJS8_SA_S9_EEENS6_IJNS7_ILi1EEESI_SI_EEESC_SE_Li256ELb1ELb1ELb1ELb0EEENS1_36VarlenDynamicPersistentTileSchedulerILi128ELi64ELi256ELi256ELb1ELb1ELb0ELb1ELb1ELb1EEEEEEEEEvNT_6ParamsE,"",@"SHT_CUDA_INFO"
	.sectionflags	@""
	.align	4


	//----- nvinfo : EIATTR_CUDA_API_VERSION
	.align		4
        /*0000*/ 	.byte	0x04, 0x37
        /*0002*/ 	.short	(.L_376 - .L_375)
.L_375:
        /*0004*/ 	.word	0x00000082


	//----- nvinfo : EIATTR_SW2861232_WAR
	.align		4
.L_376:
        /*0008*/ 	.byte	0x01, 0x35
	.zero		2


	//----- nvinfo : EIATTR_PARAM_CBANK
	.align		4
        /*000c*/ 	.byte	0x04, 0x0a
        /*000e*/ 	.short	(.L_378 - .L_377)
	.align		4
.L_377:
        /*0010*/ 	.word	index@(.nv.constant0._ZN7cutlass13device_kernelIN5flash19enable_sm80_to_sm89INS1_16FlashAttnFwdSm80INS1_25CollectiveMainloopFwdSm80ILi8ELi1ELb0EN4cute5tupleIJNS5_1CILi128EEENS7_ILi64EEENS7_ILi192EEEEEELi192ENS_6half_tEfNS_4arch4Sm80ELb1ELb0ELb1ELb1ELb1ELb1ELb1ELb1EEENS1_21CollectiveEpilogueFwdINS6_IJS8_SA_S9_EEENS6_IJNS7_ILi1EEESI_SI_EEESC_SE_Li256ELb1ELb1ELb1ELb0EEENS1_36VarlenDynamicPersistentTileSchedulerILi128ELi64ELi256ELi256ELb1ELb1ELb0ELb1ELb1ELb1EEEEEEEEEvNT_6ParamsE)
        /*0014*/ 	.short	0x0160
        /*0016*/ 	.short	0x0438


	//----- nvinfo : EIATTR_CBANK_PARAM_SIZE
	.align		4
.L_378:
        /*0018*/ 	.byte	0x03, 0x19
        /*001a*/ 	.short	0x0438


	//----- nvinfo : EIATTR_KPARAM_INFO
	.align		4
        /*001c*/ 	.byte	0x04, 0x17
        /*001e*/ 	.short	(.L_380 - .L_379)
.L_379:
        /*0020*/ 	.word	0x00000000
        /*0024*/ 	.short	0x0000
        /*0026*/ 	.short	0x0000
        /*0028*/ 	.byte	0x00, 0xf0, 0xe1, 0x10


	//----- nvinfo : EIATTR_MAXREG_COUNT
	.align		4
.L_380:
        /*002c*/ 	.byte	0x03, 0x1b
        /*002e*/ 	.short	0x00ff


	//----- nvinfo : EIATTR_NUM_BARRIERS
	.align		4
        /*0030*/ 	.byte	0x02, 0x4c
        /*0032*/ 	.byte	0x06
	.zero		1


	//----- nvinfo : EIATTR_ANNOTATIONS
	.align		4
        /*0034*/ 	.byte	0x04, 0x55
        /*0036*/ 	.short	(.L_382 - .L_381)


	//   ....[0]....
.L_381:
        /* <DEDUP_REMOVED lines=25> */
        /*01bc*/ 	.byte	0xb0, 0xce, 0x01, 0x00


	//----- nvinfo : EIATTR_MERCURY_ISA_VERSION
	.align		4
.L_382:
        /*01c0*/ 	.byte	0x03, 0x5f
        /*01c2*/ 	.short	0x0000


	//----- nvinfo : EIATTR_INT_WARP_WIDE_INSTR_OFFSETS
	.align		4
        /*01c4*/ 	.byte	0x04, 0x31
        /*01c6*/ 	.short	(.L_384 - .L_383)


	//   ....[0]....
.L_383:
        /*01c8*/ 	.word	0x00019490


	//   ....[1]....
        /*01cc*/ 	.word	0x00019510


	//----- nvinfo : EIATTR_COOP_GROUP_MASK_REGIDS
	.align		4
.L_384:
        /*01d0*/ 	.byte	0x04, 0x29
        /*01d2*/ 	.short	(.L_386 - .L_385)


	//   ....[0]....
.L_385:
        /*01d4*/ 	.word	0xffffffff


	//   ....[1]....
        /*01d8*/ 	.word	0xffffffff


	//   ....[2]....
        /*01dc*/ 	.word	0xffffffff


	//   ....[3]....
        /*01e0*/ 	.word	0xffffffff


	//   ....[4]....
        /*01e4*/ 	.word	0xffffffff


	//   ....[5]....
        /*01e8*/ 	.word	0xffffffff


	//   ....[6]....
        /*01ec*/ 	.word	0xffffffff


	//   ....[7]....
        /*01f0*/ 	.word	0xffffffff


	//   ....[8]....
        /*01f4*/ 	.word	0xffffffff


	//   ....[9]....
        /*01f8*/ 	.word	0xffffffff


	//   ....[10]....
        /*01fc*/ 	.word	0xffffffff


	//   ....[11]....
        /*0200*/ 	.word	0xffffffff


	//   ....[12]....
        /*0204*/ 	.word	0xffffffff


	//   ....[13]....
        /*0208*/ 	.word	0xffffffff


	//   ....[14]....
        /*020c*/ 	.word	0xffffffff


	//   ....[15]....
        /*0210*/ 	.word	0xffffffff


	//   ....[16]....
        /*0214*/ 	.word	0xffffffff


	//   ....[17]....
        /*0218*/ 	.word	0xffffffff


	//   ....[18]....
        /*021c*/ 	.word	0xffffffff


	//   ....[19]....
        /*0220*/ 	.word	0xffffffff


	//   ....[20]....
        /*0224*/ 	.word	0xffffffff


	//   ....[21]....
        /*0228*/ 	.word	0xffffffff


	//   ....[22]....
        /*022c*/ 	.word	0xffffffff


	//   ....[23]....
        /*0230*/ 	.word	0xffffffff


	//   ....[24]....
        /*0234*/ 	.word	0xffffffff


	//   ....[25]....
        /*0238*/ 	.word	0xffffffff


	//   ....[26]....
        /*023c*/ 	.word	0xffffffff


	//   ....[27]....
        /*0240*/ 	.word	0xffffffff


	//   ....[28]....
        /*0244*/ 	.word	0xffffffff


	//   ....[29]....
        /*0248*/ 	.word	0xffffffff


	//   ....[30]....
        /*024c*/ 	.word	0xffffffff


	//   ....[31]....
        /*0250*/ 	.word	0xffffffff


	//   ....[32]....
        /*0254*/ 	.word	0xffffffff


	//   ....[33]....
        /*0258*/ 	.word	0xffffffff


	//   ....[34]....
        /*025c*/ 	.word	0xffffffff


	//   ....[35]....
        /*0260*/ 	.word	0xffffffff


	//   ....[36]....
        /*0264*/ 	.word	0xffffffff


	//   ....[37]....
        /*0268*/ 	.word	0xffffffff


	//   ....[38]....
        /*026c*/ 	.word	0xffffffff


	//   ....[39]....
        /*0270*/ 	.word	0xffffffff


	//   ....[40]....
        /*0274*/ 	.word	0xffffffff


	//   ....[41]....
        /*0278*/ 	.word	0xffffffff


	//   ....[42]....
        /*027c*/ 	.word	0xffffffff


	//   ....[43]....
        /*0280*/ 	.word	0xffffffff


	//   ....[44]....
        /*0284*/ 	.word	0xffffffff


	//   ....[45]....
        /*0288*/ 	.word	0xffffffff


	//   ....[46]....
        /*028c*/ 	.word	0xffffffff


	//   ....[47]....
        /*0290*/ 	.word	0xffffffff


	//   ....[48]....
        /*0294*/ 	.word	0xffffffff


	//   ....[49]....
        /*0298*/ 	.word	0xffffffff


	//   ....[50]....
        /*029c*/ 	.word	0xffffffff


	//   ....[51]....
        /*02a0*/ 	.word	0xffffffff


	//   ....[52]....
        /*02a4*/ 	.word	0xffffffff


	//   ....[53]....
        /*02a8*/ 	.word	0xffffffff


	//   ....[54]....
        /*02ac*/ 	.word	0xffffffff


	//   ....[55]....
        /*02b0*/ 	.word	0xffffffff


	//   ....[56]....
        /*02b4*/ 	.word	0xffffffff


	//   ....[57]....
        /*02b8*/ 	.word	0xffffffff


	//   ....[58]....
        /*02bc*/ 	.word	0xffffffff


	//   ....[59]....
        /*02c0*/ 	.word	0xffffffff


	//   ....[60]....
        /*02c4*/ 	.word	0xffffffff


	//   ....[61]....
        /*02c8*/ 	.word	0xffffffff


	//   ....[62]....
        /*02cc*/ 	.word	0xffffffff


	//   ....[63]....
        /*02d0*/ 	.word	0xffffffff


	//   ....[64]....
        /*02d4*/ 	.word	0xffffffff


	//   ....[65]....
        /*02d8*/ 	.word	0xffffffff


	//   ....[66]....
        /*02dc*/ 	.word	0xffffffff


	//   ....[67]....
        /*02e0*/ 	.word	0xffffffff


	//   ....[68]....
        /*02e4*/ 	.word	0xffffffff


	//   ....[69]....
        /*02e8*/ 	.word	0xffffffff


	//   ....[70]....
        /*02ec*/ 	.word	0xffffffff


	//   ....[71]....
        /*02f0*/ 	.word	0xffffffff


	//   ....[72]....
        /*02f4*/ 	.word	0xffffffff


	//   ....[73]....
        /*02f8*/ 	.word	0xffffffff


	//   ....[74]....
        /*02fc*/ 	.word	0xffffffff


	//   ....[75]....
        /*0300*/ 	.word	0xffffffff


	//   ....[76]....
        /*0304*/ 	.word	0xffffffff


	//   ....[77]....
        /*0308*/ 	.word	0xffffffff


	//   ....[78]....
        /*030c*/ 	.word	0xffffffff


	//   ....[79]....
        /*0310*/ 	.word	0xffffffff


	//   ....[80]....
        /*0314*/ 	.word	0xffffffff


	//   ....[81]....
        /*0318*/ 	.word	0xffffffff


	//   ....[82]....
        /*031c*/ 	.word	0xffffffff


	//   ....[83]....
        /*0320*/ 	.word	0xffffffff


	//   ....[84]....
        /*0324*/ 	.word	0xffffffff


	//   ....[85]....
        /*0328*/ 	.word	0xffffffff


	//   ....[86]....
        /*032c*/ 	.word	0xffffffff


	//   ....[87]....
        /*0330*/ 	.word	0xffffffff


	//   ....[88]....
        /*0334*/ 	.word	0xffffffff


	//   ....[89]....
        /*0338*/ 	.word	0xffffffff


	//   ....[90]....
        /*033c*/ 	.word	0xffffffff


	//   ....[91]....
        /*0340*/ 	.word	0xffffffff


	//   ....[92]....
        /*0344*/ 	.word	0xffffffff


	//   ....[93]....
        /*0348*/ 	.word	0xffffffff


	//   ....[94]....
        /*034c*/ 	.word	0xffffffff


	//   ....[95]....
        /*0350*/ 	.word	0xffffffff


	//   ....[96]....
        /*0354*/ 	.word	0xffffffff


	//   ....[97]....
        /*0358*/ 	.word	0xffffffff


	//   ....[98]....
        /*035c*/ 	.word	0xffffffff


	//   ....[99]....
        /*0360*/ 	.word	0xffffffff


	//   ....[100]....
        /*0364*/ 	.word	0xffffffff


	//   ....[101]....
        /*0368*/ 	.word	0xffffffff


	//   ....[102]....
        /*036c*/ 	.word	0xffffffff


	//   ....[103]....
        /*0370*/ 	.word	0xffffffff


	//   ....[104]....
        /*0374*/ 	.word	0xffffffff


	//   ....[105]....
        /*0378*/ 	.word	0xffffffff


	//   ....[106]....
        /*037c*/ 	.word	0xffffffff


	//   ....[107]....
        /*0380*/ 	.word	0xffffffff


	//   ....[108]....
        /*0384*/ 	.word	0xffffffff


	//   ....[109]....
        /*0388*/ 	.word	0xffffffff


	//   ....[110]....
        /*038c*/ 	.word	0xffffffff


	//   ....[111]....
        /*0390*/ 	.word	0xffffffff


	//   ....[112]....
        /*0394*/ 	.word	0xffffffff


	//   ....[113]....
        /*0398*/ 	.word	0xffffffff


	//   ....[114]....
        /*039c*/ 	.word	0xffffffff


	//   ....[115]....
        /*03a0*/ 	.word	0xffffffff


	//   ....[116]....
        /*03a4*/ 	.word	0xffffffff


	//   ....[117]....
        /*03a8*/ 	.word	0xffffffff


	//   ....[118]....
        /*03ac*/ 	.word	0xffffffff


	//   ....[119]....
        /*03b0*/ 	.word	0xffffffff


	//   ....[120]....
        /*03b4*/ 	.word	0xffffffff


	//   ....[121]....
        /*03b8*/ 	.word	0xffffffff


	//   ....[122]....
        /*03bc*/ 	.word	0xffffffff


	//   ....[123]....
        /*03c0*/ 	.word	0xffffffff


	//   ....[124]....
        /*03c4*/ 	.word	0xffffffff


	//   ....[125]....
        /*03c8*/ 	.word	0xffffffff


	//   ....[126]....
        /*03cc*/ 	.word	0xffffffff


	//   ....[127]....
        /*03d0*/ 	.word	0xffffffff


	//   ....[128]....
        /*03d4*/ 	.word	0xffffffff


	//   ....[129]....
        /*03d8*/ 	.word	0xffffffff


	//   ....[130]....
        /*03dc*/ 	.word	0xffffffff


	//   ....[131]....
        /*03e0*/ 	.word	0xffffffff


	//   ....[132]....
        /*03e4*/ 	.word	0xffffffff


	//   ....[133]....
        /*03e8*/ 	.word	0xffffffff


	//   ....[134]....
        /*03ec*/ 	.word	0xffffffff


	//   ....[135]....
        /*03f0*/ 	.word	0xffffffff


	//   ....[136]....
        /*03f4*/ 	.word	0xffffffff


	//   ....[137]....
        /*03f8*/ 	.word	0xffffffff


	//   ....[138]....
        /*03fc*/ 	.word	0xffffffff


	//   ....[139]....
        /*0400*/ 	.word	0xffffffff


	//   ....[140]....
        /*0404*/ 	.word	0xffffffff


	//   ....[141]....
        /*0408*/ 	.word	0xffffffff


	//   ....[142]....
        /*040c*/ 	.word	0xffffffff


	//   ....[143]....
        /*0410*/ 	.word	0xffffffff


	//   ....[144]....
        /*0414*/ 	.word	0xffffffff


	//   ....[145]....
        /*0418*/ 	.word	0xffffffff


	//   ....[146]....
        /*041c*/ 	.word	0xffffffff


	//   ....[147]....
        /*0420*/ 	.word	0xffffffff


	//   ....[148]....
        /*0424*/ 	.word	0xffffffff


	//   ....[149]....
        /*0428*/ 	.word	0xffffffff


	//   ....[150]....
        /*042c*/ 	.word	0xffffffff


	//   ....[151]....
        /*0430*/ 	.word	0xffffffff


	//   ....[152]....
        /*0434*/ 	.word	0xffffffff


	//   ....[153]....
        /*0438*/ 	.word	0xffffffff


	//   ....[154]....
        /*043c*/ 	.word	0xffffffff


	//   ....[155]....
        /*0440*/ 	.word	0xffffffff


	//   ....[156]....
        /*0444*/ 	.word	0xffffffff


	//   ....[157]....
        /*0448*/ 	.word	0xffffffff


	//   ....[158]....
        /*044c*/ 	.word	0xffffffff


	//   ....[159]....
        /*0450*/ 	.word	0xffffffff


	//   ....[160]....
        /*0454*/ 	.word	0xffffffff


	//   ....[161]....
        /*0458*/ 	.word	0xffffffff


	//   ....[162]....
        /*045c*/ 	.word	0xffffffff


	//   ....[163]....
        /*0460*/ 	.word	0xffffffff


	//   ....[164]....
        /*0464*/ 	.word	0xffffffff


	//   ....[165]....
        /*0468*/ 	.word	0xffffffff


	//   ....[166]....
        /*046c*/ 	.word	0xffffffff


	//   ....[167]....
        /*0470*/ 	.word	0xffffffff


	//   ....[168]....
        /*0474*/ 	.word	0xffffffff


	//   ....[169]....
        /*0478*/ 	.word	0xffffffff


	//   ....[170]....
        /*047c*/ 	.word	0xffffffff


	//   ....[171]....
        /*0480*/ 	.word	0xffffffff


	//   ....[172]....
        /*0484*/ 	.word	0xffffffff


	//   ....[173]....
        /*0488*/ 	.word	0xffffffff


	//   ....[174]....
        /*048c*/ 	.word	0xffffffff


	//   ....[175]....
        /*0490*/ 	.word	0xffffffff


	//   ....[176]....
        /*0494*/ 	.word	0xffffffff


	//   ....[177]....
        /*0498*/ 	.word	0xffffffff


	//   ....[178]....
        /*049c*/ 	.word	0xffffffff


	//   ....[179]....
        /*04a0*/ 	.word	0xffffffff


	//   ....[180]....
        /*04a4*/ 	.word	0xffffffff


	//   ....[181]....
        /*04a8*/ 	.word	0xffffffff


	//   ....[182]....
        /*04ac*/ 	.word	0xffffffff


	//   ....[183]....
        /*04b0*/ 	.word	0xffffffff


	//   ....[184]....
        /*04b4*/ 	.word	0xffffffff


	//   ....[185]....
        /*04b8*/ 	.word	0xffffffff


	//   ....[186]....
        /*04bc*/ 	.word	0xffffffff


	//   ....[187]....
        /*04c0*/ 	.word	0xffffffff


	//   ....[188]....
        /*04c4*/ 	.word	0xffffffff


	//   ....[189]....
        /*04c8*/ 	.word	0xffffffff


	//   ....[190]....
        /*04cc*/ 	.word	0xffffffff


	//   ....[191]....
        /*04d0*/ 	.word	0xffffffff


	//   ....[192]....
        /*04d4*/ 	.word	0xffffffff


	//   ....[193]....
        /*04d8*/ 	.word	0xffffffff


	//   ....[194]....
        /*04dc*/ 	.word	0xffffffff


	//   ....[195]....
        /*04e0*/ 	.word	0xffffffff


	//   ....[196]....
        /*04e4*/ 	.word	0xffffffff


	//   ....[197]....
        /*04e8*/ 	.word	0xffffffff


	//   ....[198]....
        /*04ec*/ 	.word	0xffffffff


	//   ....[199]....
        /*04f0*/ 	.word	0xffffffff


	//   ....[200]....
        /*04f4*/ 	.word	0xffffffff


	//   ....[201]....
        /*04f8*/ 	.word	0xffffffff


	//   ....[202]....
        /*04fc*/ 	.word	0xffffffff


	//   ....[203]....
        /*0500*/ 	.word	0xffffffff


	//   ....[204]....
        /*0504*/ 	.word	0xffffffff


	//   ....[205]....
        /*0508*/ 	.word	0xffffffff


	//   ....[206]....
        /*050c*/ 	.word	0xffffffff


	//   ....[207]....
        /*0510*/ 	.word	0xffffffff


	//   ....[208]....
        /*0514*/ 	.word	0xffffffff


	//   ....[209]....
        /*0518*/ 	.word	0xffffffff


	//   ....[210]....
        /*051c*/ 	.word	0xffffffff


	//   ....[211]....
        /*0520*/ 	.word	0xffffffff


	//   ....[212]....
        /*0524*/ 	.word	0xffffffff


	//   ....[213]....
        /*0528*/ 	.word	0xffffffff


	//   ....[214]....
        /*052c*/ 	.word	0xffffffff


	//   ....[215]....
        /*0530*/ 	.word	0xffffffff


	//   ....[216]....
        /*0534*/ 	.word	0xffffffff


	//   ....[217]....
        /*0538*/ 	.word	0xffffffff


	//   ....[218]....
        /*053c*/ 	.word	0xffffffff


	//   ....[219]....
        /*0540*/ 	.word	0xffffffff


	//   ....[220]....
        /*0544*/ 	.word	0xffffffff


	//   ....[221]....
        /*0548*/ 	.word	0xffffffff


	//   ....[222]....
        /*054c*/ 	.word	0xffffffff


	//   ....[223]....
        /*0550*/ 	.word	0xffffffff


	//   ....[224]....
        /*0554*/ 	.word	0xffffffff


	//   ....[225]....
        /*0558*/ 	.word	0xffffffff


	//   ....[226]....
        /*055c*/ 	.word	0xffffffff


	//   ....[227]....
        /*0560*/ 	.word	0xffffffff


	//   ....[228]....
        /*0564*/ 	.word	0xffffffff


	//   ....[229]....
        /*0568*/ 	.word	0xffffffff


	//   ....[230]....
        /*056c*/ 	.word	0xffffffff


	//   ....[231]....
        /*0570*/ 	.word	0xffffffff


	//----- nvinfo : EIATTR_COOP_GROUP_INSTR_OFFSETS
	.align		4
.L_386:
        /*0574*/ 	.byte	0x04, 0x28
        /*0576*/ 	.short	(.L_388 - .L_387)


	//   ....[0]....
.L_387:
        /*0578*/ 	.word	0x00000050


	//   ....[1]....
        /*057c*/ 	.word	0x000001e0


	//   ....[2]....
        /*0580*/ 	.word	0x00000210


	//   ....[3]....
        /*0584*/ 	.word	0x00000240


	//   ....[4]....
        /*0588*/ 	.word	0x00000270


	//   ....[5]....
        /*058c*/ 	.word	0x000002a0


	//   ....[6]....
        /*0590*/ 	.word	0x000002d0


	//   ....[7]....
        /*0594*/ 	.word	0x00000430


	//   ....[8]....
        /*0598*/ 	.word	0x00000470


	//   ....[9]....
        /*059c*/ 	.word	0x000004a0


	//   ....[10]....
        /*05a0*/ 	.word	0x000004d0


	//   ....[11]....
        /*05a4*/ 	.word	0x00000500


	//   ....[12]....
        /*05a8*/ 	.word	0x00000530


	//   ....[13]....
        /*05ac*/ 	.word	0x000005c0


	//   ....[14]....
        /*05b0*/ 	.word	0x00000600


	//   ....[15]....
        /*05b4*/ 	.word	0x00000620


	//   ....[16]....
        /*05b8*/ 	.word	0x00000680


	//   ....[17]....
        /*05bc*/ 	.word	0x00003bb0


	//   ....[18]....
        /*05c0*/ 	.word	0x00003bc0


	//   ....[19]....
        /*05c4*/ 	.word	0x00005760


	//   ....[20]....
        /*05c8*/ 	.word	0x00005770


	//   ....[21]....
        /*05cc*/ 	.word	0x00007100


	//   ....[22]....
        /*05d0*/ 	.word	0x00007120


	//   ....[23]....
        /*05d4*/ 	.word	0x00007670


	//   ....[24]....
        /*05d8*/ 	.word	0x00007690


	//   ....[25]....
        /*05dc*/ 	.word	0x000083d0


	//   ....[26]....
        /*05e0*/ 	.word	0x000083f0


	//   ....[27]....
        /*05e4*/ 	.word	0x00008520


	//   ....[28]....
        /*05e8*/ 	.word	0x00008530


	//   ....[29]....
        /*05ec*/ 	.word	0x00008660


	//   ....[30]....
        /*05f0*/ 	.word	0x00008680


	//   ....[31]....
        /*05f4*/ 	.word	0x000087b0


	//   ....[32]....
        /*05f8*/ 	.word	0x000087c0


	//   ....[33]....
        /*05fc*/ 	.word	0x00008c10


	//   ....[34]....
        /*0600*/ 	.word	0x00008c20


	//   ....[35]....
        /*0604*/ 	.word	0x00008c30


	//   ....[36]....
        /*0608*/ 	.word	0x00008c40


	//   ....[37]....
        /*060c*/ 	.word	0x000090a0


	//   ....[38]....
        /*0610*/ 	.word	0x000090c0


	//   ....[39]....
        /*0614*/ 	.word	0x000090e0


	//   ....[40]....
        /*0618*/ 	.word	0x00009100


	//   ....[41]....
        /*061c*/ 	.word	0x00009720


	//   ....[42]....
        /*0620*/ 	.word	0x00009880


	//   ....[43]....
        /*0624*/ 	.word	0x000098c0


	//   ....[44]....
        /*0628*/ 	.word	0x00009900


	//   ....[45]....
        /*062c*/ 	.word	0x0000c420


	//   ....[46]....
        /*0630*/ 	.word	0x0000c4d0


	//   ....[47]....
        /*0634*/ 	.word	0x0000c4f0


	//   ....[48]....
        /*0638*/ 	.word	0x0000c500


	//   ....[49]....
        /*063c*/ 	.word	0x0000c7c0


	//   ....[50]....
        /*0640*/ 	.word	0x0000ca30


	//   ....[51]....
        /*0644*/ 	.word	0x0000ca70


	//   ....[52]....
        /*0648*/ 	.word	0x0000cab0


	//   ....[53]....
        /*064c*/ 	.word	0x0000f7f0


	//   ....[54]....
        /*0650*/ 	.word	0x0000f800


	//   ....[55]....
        /*0654*/ 	.word	0x0000f810


	//   ....[56]....
        /*0658*/ 	.word	0x0000f820


	//   ....[57]....
        /*065c*/ 	.word	0x000109a0


	//   ....[58]....
        /*0660*/ 	.word	0x000109c0


	//   ....[59]....
        /*0664*/ 	.word	0x00010ac0


	//   ....[60]....
        /*0668*/ 	.word	0x00010ae0


	//   ....[61]....
        /*066c*/ 	.word	0x00010d30


	//   ....[62]....
        /*0670*/ 	.word	0x00010f70


	//   ....[63]....
        /*0674*/ 	.word	0x00011370


	//   ....[64]....
        /*0678*/ 	.word	0x00011390


	//   ....[65]....
        /*067c*/ 	.word	0x000113b0


	//   ....[66]....
        /*0680*/ 	.word	0x000113d0


	//   ....[67]....
        /*0684*/ 	.word	0x000127f0


	//   ....[68]....
        /*0688*/ 	.word	0x00012810


	//   ....[69]....
        /*068c*/ 	.word	0x000128e0


	//   ....[70]....
        /*0690*/ 	.word	0x00012920


	//   ....[71]....
        /*0694*/ 	.word	0x00013a80


	//   ....[72]....
        /*0698*/ 	.word	0x00013aa0


	//   ....[73]....
        /*069c*/ 	.word	0x00013b70


	//   ....[74]....
        /*06a0*/ 	.word	0x00013bb0


	//   ....[75]....
        /*06a4*/ 	.word	0x00013e00


	//   ....[76]....
        /*06a8*/ 	.word	0x00014030


	//   ....[77]....
        /*06ac*/ 	.word	0x00014350


	//   ....[78]....
        /*06b0*/ 	.word	0x00014370


	//   ....[79]....
        /*06b4*/ 	.word	0x00014490


	//   ....[80]....
        /*06b8*/ 	.word	0x000144b0


	//   ....[81]....
        /*06bc*/ 	.word	0x00015e80


	//   ....[82]....
        /*06c0*/ 	.word	0x00015e90


	//   ....[83]....
        /*06c4*/ 	.word	0x00015ef0


	//   ....[84]....
        /*06c8*/ 	.word	0x00015f10


	//   ....[85]....
        /*06cc*/ 	.word	0x00017090


	//   ....[86]....
        /*06d0*/ 	.word	0x000170b0


	//   ....[87]....
        /*06d4*/ 	.word	0x00017180


	//   ....[88]....
        /*06d8*/ 	.word	0x000171a0


	//   ....[89]....
        /*06dc*/ 	.word	0x000174e0


	//   ....[90]....
        /*06e0*/ 	.word	0x00017500


	//   ....[91]....
        /*06e4*/ 	.word	0x00017520


	//   ....[92]....
        /*06e8*/ 	.word	0x00017540


	//   ....[93]....
        /*06ec*/ 	.word	0x00018c80


	//   ....[94]....
        /*06f0*/ 	.word	0x00018cb0


	//   ....[95]....
        /*06f4*/ 	.word	0x00018cd0


	//   ....[96]....
        /*06f8*/ 	.word	0x00018ce0


	//   ....[97]....
        /*06fc*/ 	.word	0x0001a0f0


	//   ....[98]....
        /*0700*/ 	.word	0x0001a110


	//   ....[99]....
        /*0704*/ 	.word	0x0001a130


	//   ....[100]....
        /*0708*/ 	.word	0x0001a150


	//   ....[101]....
        /*070c*/ 	.word	0x0001a500


	//   ....[102]....
        /*0710*/ 	.word	0x0001a520


	//   ....[103]....
        /*0714*/ 	.word	0x0001a640


	//   ....[104]....
        /*0718*/ 	.word	0x0001a650


	//   ....[105]....
        /*071c*/ 	.word	0x0001a780


	//   ....[106]....
        /*0720*/ 	.word	0x0001a7a0


	//   ....[107]....
        /*0724*/ 	.word	0x0001a8d0


	//   ....[108]....
        /*0728*/ 	.word	0x0001a8e0


	//   ....[109]....
        /*072c*/ 	.word	0x0001ac20


	//   ....[110]....
        /*0730*/ 	.word	0x0001ac40


	//   ....[111]....
        /*0734*/ 	.word	0x0001b6f0


	//   ....[112]....
        /*0738*/ 	.word	0x0001b700


	//   ....[113]....
        /*073c*/ 	.word	0x0001c9b0


	//   ....[114]....
        /*0740*/ 	.word	0x0001c9d0


	//   ....[115]....
        /*0744*/ 	.word	0x0001cb00


	//   ....[116]....
        /*0748*/ 	.word	0x0001cb10


	//   ....[117]....
        /*074c*/ 	.word	0x0001cc40


	//   ....[118]....
        /*0750*/ 	.word	0x0001cc60


	//   ....[119]....
        /*0754*/ 	.word	0x0001cd90


	//   ....[120]....
        /*0758*/ 	.word	0x0001cda0


	//   ....[121]....
        /*075c*/ 	.word	0x0001cf70


	//   ....[122]....
        /*0760*/ 	.word	0x0001cf90


	//   ....[123]....
        /*0764*/ 	.word	0x0001d0b0


	//   ....[124]....
        /*0768*/ 	.word	0x0001d0f0


	//   ....[125]....
        /*076c*/ 	.word	0x0001d120


	//   ....[126]....
        /*0770*/ 	.word	0x0001d150


	//   ....[127]....
        /*0774*/ 	.word	0x0001d180


	//   ....[128]....
        /*0778*/ 	.word	0x0001d1b0


	//   ....[129]....
        /*077c*/ 	.word	0x0001d310


	//   ....[130]....
        /*0780*/ 	.word	0x0001d350


	//   ....[131]....
        /*0784*/ 	.word	0x0001d380


	//   ....[132]....
        /*0788*/ 	.word	0x0001d3b0


	//   ....[133]....
        /*078c*/ 	.word	0x0001d3e0


	//   ....[134]....
        /*0790*/ 	.word	0x0001d410


	//   ....[135]....
        /*0794*/ 	.word	0x0001d4a0


	//   ....[136]....
        /*0798*/ 	.word	0x0001d4e0


	//   ....[137]....
        /*079c*/ 	.word	0x0001d4f0


	//   ....[138]....
        /*07a0*/ 	.word	0x0001d550


	//   ....[139]....
        /*07a4*/ 	.word	0x0001def0


	//   ....[140]....
        /*07a8*/ 	.word	0x0001df50


	//   ....[141]....
        /*07ac*/ 	.word	0x0001dfa0


	//   ....[142]....
        /*07b0*/ 	.word	0x0001dff0


	//   ....[143]....
        /*07b4*/ 	.word	0x0001e040


	//   ....[144]....
        /*07b8*/ 	.word	0x0001e0b0


	//   ....[145]....
        /*07bc*/ 	.word	0x0001e0f0


	//   ....[146]....
        /*07c0*/ 	.word	0x0001e160


	//   ....[147]....
        /*07c4*/ 	.word	0x0001e1d0


	//   ....[148]....
        /*07c8*/ 	.word	0x0001e230


	//   ....[149]....
        /*07cc*/ 	.word	0x0001e2a0


	//   ....[150]....
        /*07d0*/ 	.word	0x0001e310


	//   ....[151]....
        /*07d4*/ 	.word	0x0001e370


	//   ....[152]....
        /*07d8*/ 	.word	0x0001e3d0


	//   ....[153]....
        /*07dc*/ 	.word	0x0001e430


	//   ....[154]....
        /*07e0*/ 	.word	0x0001e4a0


	//   ....[155]....
        /*07e4*/ 	.word	0x0001e500


	//   ....[156]....
        /*07e8*/ 	.word	0x0001e560


	//   ....[157]....
        /*07ec*/ 	.word	0x0001e5c0


	//   ....[158]....
        /*07f0*/ 	.word	0x0001e630


	//   ....[159]....
        /*07f4*/ 	.word	0x0001e7a0


	//   ....[160]....
        /*07f8*/ 	.word	0x0001e800


	//   ....[161]....
        /*07fc*/ 	.word	0x0001e860


	//   ....[162]....
        /*0800*/ 	.word	0x0001e8c0


	//   ....[163]....
        /*0804*/ 	.word	0x0001ed00


	//   ....[164]....
        /*0808*/ 	.word	0x0001ed50


	//   ....[165]....
        /*080c*/ 	.word	0x0001eda0


	//   ....[166]....
        /*0810*/ 	.word	0x0001ede0


	//   ....[167]....
        /*0814*/ 	.word	0x0001ee50


	//   ....[168]....
        /*0818*/ 	.word	0x0001eec0


	//   ....[169]....
        /*081c*/ 	.word	0x0001f030


	//   ....[170]....
        /*0820*/ 	.word	0x0001f090


	//   ....[171]....
        /*0824*/ 	.word	0x0001f0f0


	//   ....[172]....
        /*0828*/ 	.word	0x0001f160


	//   ....[173]....
        /*082c*/ 	.word	0x0001f2d0


	//   ....[174]....
        /*0830*/ 	.word	0x0001f330


	//   ....[175]....
        /*0834*/ 	.word	0x0001f390


	//   ....[176]....
        /*0838*/ 	.word	0x0001f3f0


	//   ....[177]....
        /*083c*/ 	.word	0x0001f830


	//   ....[178]....
        /*0840*/ 	.word	0x0001f870


	//   ....[179]....
        /*0844*/ 	.word	0x0001f8c0


	//   ....[180]....
        /*0848*/ 	.word	0x0001f900


	//   ....[181]....
        /*084c*/ 	.word	0x0001f960


	//   ....[182]....
        /*0850*/ 	.word	0x0001f9c0


	//   ....[183]....
        /*0854*/ 	.word	0x0001fa30


	//   ....[184]....
        /*0858*/ 	.word	0x0001fb70


	//   ....[185]....
        /*085c*/ 	.word	0x0001fbd0


	//   ....[186]....
        /*0860*/ 	.word	0x0001fc10


	//   ....[187]....
        /*0864*/ 	.word	0x0001fc50


	//   ....[188]....
        /*0868*/ 	.word	0x0001fca0


	//   ....[189]....
        /*086c*/ 	.word	0x0001fce0


	//   ....[190]....
        /*0870*/ 	.word	0x0001fd30


	//   ....[191]....
        /*0874*/ 	.word	0x0001fd80


	//   ....[192]....
        /*0878*/ 	.word	0x0001fdd0


	//   ....[193]....
        /*087c*/ 	.word	0x0001fe10


	//   ....[194]....
        /*0880*/ 	.word	0x0001fe80


	//   ....[195]....
        /*0884*/ 	.word	0x0001fef0


	//   ....[196]....
        /*0888*/ 	.word	0x0001ff50


	//   ....[197]....
        /*088c*/ 	.word	0x0001ffb0


	//   ....[198]....
        /*0890*/ 	.word	0x00020010


	//   ....[199]....
        /*0894*/ 	.word	0x00020080


	//   ....[200]....
        /*0898*/ 	.word	0x000200e0


	//   ....[201]....
        /*089c*/ 	.word	0x00020140


	//   ....[202]....
        /*08a0*/ 	.word	0x000201a0


	//   ....[203]....
        /*08a4*/ 	.word	0x00020210


	//   ....[204]....
        /*08a8*/ 	.word	0x00020270


	//   ....[205]....
        /*08ac*/ 	.word	0x000202d0


	//   ....[206]....
        /*08b0*/ 	.word	0x00020330


	//   ....[207]....
        /*08b4*/ 	.word	0x000203a0


	//   ....[208]....
        /*08b8*/ 	.word	0x00020400


	//   ....[209]....
        /*08bc*/ 	.word	0x00020460


	//   ....[210]....
        /*08c0*/ 	.word	0x000204c0


	//   ....[211]....
        /*08c4*/ 	.word	0x00020530


	//   ....[212]....
        /*08c8*/ 	.word	0x00020590


	//   ....[213]....
        /*08cc*/ 	.word	0x000205f0


	//   ....[214]....
        /*08d0*/ 	.word	0x00020660


	//   ....[215]....
        /*08d4*/ 	.word	0x000206d0


	//   ....[216]....
        /*08d8*/ 	.word	0x00020720


	//   ....[217]....
        /*08dc*/ 	.word	0x00020760


	//   ....[218]....
        /*08e0*/ 	.word	0x000207b0


	//   ....[219]....
        /*08e4*/ 	.word	0x00020800


	//   ....[220]....
        /*08e8*/ 	.word	0x00020850


	//   ....[221]....
        /*08ec*/ 	.word	0x000208c0


	//   ....[222]....
        /*08f0*/ 	.word	0x00020900


	//   ....[223]....
        /*08f4*/ 	.word	0x00020950


	//   ....[224]....
        /*08f8*/ 	.word	0x000209a0


	//   ....[225]....
        /*08fc*/ 	.word	0x000209f0


	//   ....[226]....
        /*0900*/ 	.word	0x00020a40


	//   ....[227]....
        /*0904*/ 	.word	0x00020ab0


	//   ....[228]....
        /*0908*/ 	.word	0x00020af0


	//   ....[229]....
        /*090c*/ 	.word	0x00020b60


	//   ....[230]....
        /*0910*/ 	.word	0x00020bc0


	//   ....[231]....
        /*0914*/ 	.word	0x00020c30


	//----- nvinfo : EIATTR_EXIT_INSTR_OFFSETS
	.align		4
.L_388:
        /*0918*/ 	.byte	0x04, 0x1c
        /*091a*/ 	.short	(.L_390 - .L_389)


	//   ....[0]....
.L_389:
        /*091c*/ 	.word	0x00000fe0


	//   ....[1]....
        /*0920*/ 	.word	0x0001deb0


	//----- nvinfo : EIATTR_MAX_THREADS
	.align		4
.L_390:
        /*0924*/ 	.byte	0x04, 0x05
        /*0926*/ 	.short	(.L_392 - .L_391)
.L_391:
        /*0928*/ 	.word	0x00000100
        /*092c*/ 	.word	0x00000001
        /*0930*/ 	.word	0x00000001


	//----- nvinfo : EIATTR_CRS_STACK_SIZE
	.align		4
.L_392:
        /*0934*/ 	.byte	0x04, 0x1e
        /*0936*/ 	.short	(.L_394 - .L_393)
.L_393:
        /*0938*/ 	.word	0x00000000
.L_394:


//--------------------- .nv.info._ZN7cutlass13device_kernelIN5flash19enable_sm80_to_sm89INS1_16FlashAttnFwdSm80INS1_25CollectiveMainloopFwdSm80ILi8ELi2ELb0EN4cute5tupleIJNS5_1CILi128EEENS7_ILi64EEENS7_ILi192EEEEEELi192ENS_6half_tEfNS_4arch4Sm80ELb0ELb0ELb1ELb0ELb1ELb0ELb1ELb1EEENS1_21CollectiveEpilogueFwdINS6_IJS8_SA_S9_EEENS6_IJNS7_ILi1EEESI_SI_EEESC_SE_Li256ELb0ELb1ELb1ELb0EEENS1_19SingleTileSchedulerILb0ELb1ELb1ELi128EEEEEEEEEvNT_6ParamsE --------------------------
	.section	.nv.info._ZN7cutlass13device_kernelIN5flash19enable_sm80_to_sm89INS1_16FlashAttnFwdSm80INS1_25CollectiveMainloopFwdSm80ILi8ELi2ELb0EN4cute5tupleIJNS5_1CILi128EEENS7_ILi64EEENS7_ILi192EEEEEELi192ENS_6half_tEfNS_4arch4Sm80ELb0ELb0ELb1ELb0ELb1ELb0ELb1ELb1EEENS1_21CollectiveEpilogueFwdINS6_IJS8_SA_S9_EEENS6_IJNS7_ILi1EEESI_SI_EEESC_SE_Li256ELb0ELb1ELb1ELb0EEENS1_19SingleTileSchedulerILb0ELb1ELb1ELi128EEEEEEEEEvNT_6ParamsE,"",@"SHT_CUDA_INFO"
	.sectionflags	@""
	.align	4


	//----- nvinfo : EIATTR_CUDA_API_VERSION
	.align		4
        /*0000*/ 	.byte	0x04, 0x37
        /*0002*/ 	.short	(.L_396 - .L_395)
.L_395:
        /*0004*/ 	.word	0x00000082


	//----- nvinfo : EIATTR_SW2861232_WAR
	.align		4
.L_396:
        /*0008*/ 	.byte	0x01, 0x35
	.zero		2


	//----- nvinfo : EIATTR_PARAM_CBANK
	.align		4
        /*000c*/ 	.byte	0x04, 0x0a
        /*000e*/ 	.short	(.L_398 - .L_397)
	.align		4
.L_397:
        /*0010*/ 	.word	index@(.nv.constant0._ZN7cutlass13device_kernelIN5flash19enable_sm80_to_sm89INS1_16FlashAttnFwdSm80INS1_25CollectiveMainloopFwdSm80ILi8ELi2ELb0EN4cute5tupleIJNS5_1CILi128EEENS7_ILi64EEENS7_ILi192EEEEEELi192ENS_6half_tEfNS_4arch4Sm80ELb0ELb0ELb1ELb0ELb1ELb0ELb1ELb1EEENS1_21CollectiveEpilogueFwdINS6_IJS8_SA_S9_EEENS6_IJNS7_ILi1EEESI_SI_EEESC_SE_Li256ELb0ELb1ELb1ELb0EEENS1_19SingleTileSchedulerILb0ELb1ELb1ELi128EEEEEEEEEvNT_6ParamsE)
        /*0014*/ 	.short	0x0160
        /*0016*/ 	.short	0x0418


	//----- nvinfo : EIATTR_CBANK_PARAM_SIZE
	.align		4
.L_398:
        /*0018*/ 	.byte	0x03, 0x19
        /*001a*/ 	.short	0x0418


	//----- nvinfo : EIATTR_KPARAM_INFO
	.align		4
        /*001c*/ 	.byte	0x04, 0x17
        /*001e*/ 	.short	(.L_400 - .L_399)
.L_399:
        /*0020*/ 	.word	0x00000000
        /*0024*/ 	.short	0x0000
        /*0026*/ 	.short	0x0000
        /*0028*/ 	.byte	0x00, 0xf0, 0x61, 0x10


	//----- nvinfo : EIATTR_MAXREG_COUNT
	.align		4
.L_400:
        /*002c*/ 	.byte	0x03, 0x1b
        /*002e*/ 	.short	0x00ff


	//----- nvinfo : EIATTR_NUM_BARRIERS
	.align		4
        /*0030*/ 	.byte	0x02, 0x4c
        /*0032*/ 	.byte	0x02
	.zero		1


	//----- nvinfo : EIATTR_MERCURY_ISA_VERSION
	.align		4
        /*0034*/ 	.byte	0x03, 0x5f
        /*0036*/ 	.short	0x0000


	//----- nvinfo : EIATTR_COOP_GROUP_MASK_REGIDS
	.align		4
        /*0038*/ 	.byte	0x04, 0x29
        /*003a*/ 	.short	(.L_402 - .L_401)


	//   ....[0]....
.L_401:
        /*003c*/ 	.word	0xffffffff


	//   ....[1]....
        /*0040*/ 	.word	0xffffffff


	//   ....[2]....
        /*0044*/ 	.word	0xffffffff


	//   ....[3]....
        /*0048*/ 	.word	0xffffffff


	//   ....[4]....
        /*004c*/ 	.word	0xffffffff


	//   ....[5]....
        /*0050*/ 	.word	0xffffffff


	//   ....[6]....
        /*0054*/ 	.word	0xffffffff


	//   ....[7]....
        /*0058*/ 	.word	0xffffffff


	//   ....[8]....
        /*005c*/ 	.word	0xffffffff


	//   ....[9]....
        /*0060*/ 	.word	0xffffffff


	//   ....[10]....
        /*0064*/ 	.word	0xffffffff


	//   ....[11]....
        /*0068*/ 	.word	0xffffffff


	//   ....[12]....
        /*006c*/ 	.word	0xffffffff


	//   ....[13]....
        /*0070*/ 	.word	0xffffffff


	//   ....[14]....
        /*0074*/ 	.word	0xffffffff


	//   ....[15]....
        /*0078*/ 	.word	0xffffffff


	//   ....[16]....
        /*007c*/ 	.word	0xffffffff


	//   ....[17]....
        /*0080*/ 	.word	0xffffffff


	//   ....[18]....
        /*0084*/ 	.word	0xffffffff


	//   ....[19]....
        /*0088*/ 	.word	0xffffffff


	//   ....[20]....
        /*008c*/ 	.word	0xffffffff


	//   ....[21]....
        /*0090*/ 	.word	0xffffffff


	//   ....[22]....
        /*0094*/ 	.word	0xffffffff


	//   ....[23]....
        /*0098*/ 	.word	0xffffffff


	//   ....[24]....
        /*009c*/ 	.word	0xffffffff


	//   ....[25]....
        /*00a0*/ 	.word	0xffffffff


	//   ....[26]....
        /*00a4*/ 	.word	0xffffffff


	//   ....[27]....
        /*00a8*/ 	.word	0xffffffff


	//   ....[28]....
        /*00ac*/ 	.word	0xffffffff


	//   ....[29]....
        /*00b0*/ 	.word	0xffffffff


	//   ....[30]....
        /*00b4*/ 	.word	0xffffffff


	//   ....[31]....
        /*00b8*/ 	.word	0xffffffff


	//   ....[32]....
        /*00bc*/ 	.word	0xffffffff


	//   ....[33]....
        /*00c0*/ 	.word	0xffffffff


	//   ....[34]....
        /*00c4*/ 	.word	0xffffffff


	//   ....[35]....
        /*00c8*/ 	.word	0xffffffff


	//   ....[36]....
        /*00cc*/ 	.word	0xffffffff


	//   ....[37]....
        /*00d0*/ 	.word	0xffffffff


	//   ....[38]....
        /*00d4*/ 	.word	0xffffffff


	//   ....[39]....
        /*00d8*/ 	.word	0xffffffff


	//   ....[40]....
        /*00dc*/ 	.word	0xffffffff


	//   ....[41]....
        /*00e0*/ 	.word	0xffffffff


	//   ....[42]....
        /*00e4*/ 	.word	0xffffffff


	//   ....[43]....
        /*00e8*/ 	.word	0xffffffff


	//   ....[44]....
        /*00ec*/ 	.word	0xffffffff


	//   ....[45]....
        /*00f0*/ 	.word	0xffffffff


	//   ....[46]....
        /*00f4*/ 	.word	0xffffffff


	//   ....[47]....
        /*00f8*/ 	.word	0xffffffff


	//   ....[48]....
        /*00fc*/ 	.word	0xffffffff


	//   ....[49]....
        /*0100*/ 	.word	0xffffffff


	//   ....[50]....
        /*0104*/ 	.word	0xffffffff


	//   ....[51]....
        /*0108*/ 	.word	0xffffffff


	//   ....[52]....
        /*010c*/ 	.word	0xffffffff


	//   ....[53]....
        /*0110*/ 	.word	0xffffffff


	//   ....[54]....
        /*0114*/ 	.word	0xffffffff


	//   ....[55]....
        /*0118*/ 	.word	0xffffffff


	//   ....[56]....
        /*011c*/ 	.word	0xffffffff


	//----- nvinfo : EIATTR_COOP_GROUP_INSTR_OFFSETS
	.align		4
.L_402:
        /*0120*/ 	.byte	0x04, 0x28
        /*0122*/ 	.short	(.L_404 - .L_403)


	//   ....[0]....
.L_403:
        /*0124*/ 	.word	0x00000050


	//   ....[1]....
        /*0128*/ 	.word	0x00000b80


	//   ....[2]....
        /*012c*/ 	.word	0x00000bc0


	//   ....[3]....
        /*0130*/ 	.word	0x00000d70


	//   ....[4]....
        /*0134*/ 	.word	0x00000da0


	//   ....[5]....
        /*0138*/ 	.word	0x00000ec0


	//   ....[6]....
        /*013c*/ 	.word	0x00000ef0


	//   ....[7]....
        /*0140*/ 	.word	0x00001020


	//   ....[8]....
        /*0144*/ 	.word	0x00001060


	//   ....[9]....
        /*0148*/ 	.word	0x00001580


	//   ....[10]....
        /*014c*/ 	.word	0x000015b0


	//   ....[11]....
        /*0150*/ 	.word	0x000015e0


	//   ....[12]....
        /*0154*/ 	.word	0x00001600


	//   ....[13]....
        /*0158*/ 	.word	0x00001620


	//   ....[14]....
        /*015c*/ 	.word	0x00001630


	//   ....[15]....
        /*0160*/ 	.word	0x00001640


	//   ....[16]....
        /*0164*/ 	.word	0x00001750


	//   ....[17]....
        /*0168*/ 	.word	0x00001bd0


	//   ....[18]....
        /*016c*/ 	.word	0x00001c00


	//   ....[19]....
        /*0170*/ 	.word	0x00001c20


	//   ....[20]....
        /*0174*/ 	.word	0x00001c80


	//   ....[21]....
        /*0178*/ 	.word	0x00002210


	//   ....[22]....
        /*017c*/ 	.word	0x00002240


	//   ....[23]....
        /*0180*/ 	.word	0x00002250


	//   ....[24]....
        /*0184*/ 	.word	0x000022b0


	//   ....[25]....
        /*0188*/ 	.word	0x000037e0


	//   ....[26]....
        /*018c*/ 	.word	0x00003830


	//   ....[27]....
        /*0190*/ 	.word	0x00003850


	//   ....[28]....
        /*0194*/ 	.word	0x00003870


	//   ....[29]....
        /*0198*/ 	.word	0x00004ab0


	//   ....[30]....
        /*019c*/ 	.word	0x00004ad0


	//   ....[31]....
        /*01a0*/ 	.word	0x00004b50


	//   ....[32]....
        /*01a4*/ 	.word	0x00004b70


	//   ....[33]....
        /*01a8*/ 	.word	0x00004f60


	//   ....[34]....
        /*01ac*/ 	.word	0x00004f90


	//   ....[35]....
        /*01b0*/ 	.word	0x00004fc0


	//   ....[36]....
        /*01b4*/ 	.word	0x00004fe0


	//   ....[37]....
        /*01b8*/ 	.word	0x00006130


	//   ....[38]....
        /*01bc*/ 	.word	0x00006160


	//   ....[39]....
        /*01c0*/ 	.word	0x00006180


	//   ....[40]....
        /*01c4*/ 	.word	0x000061a0


	//   ....[41]....
        /*01c8*/ 	.word	0x00007a90


	//   ....[42]....
        /*01cc*/ 	.word	0x00007ac0


	//   ....[43]....
        /*01d0*/ 	.word	0x00007ae0


	//   ....[44]....
        /*01d4*/ 	.word	0x00007af0


	//   ....[45]....
        /*01d8*/ 	.word	0x00007d10


	//   ....[46]....
        /*01dc*/ 	.word	0x00007d30


	//   ....[47]....
        /*01e0*/ 	.word	0x00007d60


	//   ....[48]....
        /*01e4*/ 	.word	0x00007d80


	//   ....[49]....
        /*01e8*/ 	.word	0x00008a20


	//   ....[50]....
        /*01ec*/ 	.word	0x00008a60


	//   ....[51]....
        /*01f0*/ 	.word	0x00008a90


	//   ....[52]....
        /*01f4*/ 	.word	0x00008ad0


	//   ....[53]....
        /*01f8*/ 	.word	0x00008b20


	//   ....[54]....
        /*01fc*/ 	.word	0x00008b40


	//   ....[55]....
        /*0200*/ 	.word	0x000094a0


	//   ....[56]....
        /*0204*/ 	.word	0x000094b0


	//----- nvinfo : EIATTR_EXIT_INSTR_OFFSETS
	.align		4
.L_404:
        /*0208*/ 	.byte	0x04, 0x1c
        /*020a*/ 	.short	(.L_406 - .L_405)


	//   ....[0]....
.L_405:
        /*020c*/ 	.word	0x00000170


	//   ....[1]....
        /*0210*/ 	.word	0x000094c0


	//   ....[2]....
        /*0214*/ 	.word	0x00009d60


	//   ....[3]....
        /*0218*/ 	.word	0x00009db0


	//   ....[4]....
        /*021c*/ 	.word	0x00009de0


	//   ....[5]....
        /*0220*/ 	.word	0x00009e40


	//   ....[6]....
        /*0224*/ 	.word	0x0000a090


	//----- nvinfo : EIATTR_CTAIDZ_USED
	.align		4
.L_406:
        /*0228*/ 	.byte	0x01, 0x04
	.zero		2


	//----- nvinfo : EIATTR_MAX_THREADS
	.align		4
        /*022c*/ 	.byte	0x04, 0x05
        /*022e*/ 	.short	(.L_408 - .L_407)
.L_407:
        /*0230*/ 	.word	0x00000100
        /*0234*/ 	.word	0x00000001
        /*0238*/ 	.word	0x00000001


	//----- nvinfo : EIATTR_CRS_STACK_SIZE
	.align		4
.L_408:
        /*023c*/ 	.byte	0x04, 0x1e
        /*023e*/ 	.short	(.L_410 - .L_409)
.L_409:
        /*0240*/ 	.word	0x00000000
.L_410:


//--------------------- .nv.info._ZN7cutlass13device_kernelIN5flash19enable_sm80_to_sm89INS1_16FlashAttnFwdSm80INS1_25CollectiveMainloopFwdSm80ILi8ELi2ELb0EN4cute5tupleIJNS5_1CILi128EEENS7_ILi64EEENS7_ILi192EEEEEELi192ENS_6half_tEfNS_4arch4Sm80ELb0ELb0ELb1ELb1ELb1ELb0ELb1ELb1EEENS1_21CollectiveEpilogueFwdINS6_IJS8_SA_S9_EEENS6_IJNS7_ILi1EEESI_SI_EEESC_SE_Li256ELb1ELb1ELb1ELb0EEENS1_36VarlenDynamicPersistentTileSchedulerILi128ELi64ELi256ELi256ELb1ELb1ELb0ELb0ELb1ELb1EEEEEEEEEvNT_6ParamsE --------------------------
	.section	.nv.info._ZN7cutlass13device_kernelIN5flash19enable_sm80_to_sm89INS1_16FlashAttnFwdSm80INS1_25CollectiveMainloopFwdSm80ILi8ELi2ELb0EN4cute5tupleIJNS5_1CILi128EEENS7_ILi64EEENS7_ILi192EEEEEELi192ENS_6half_tEfNS_4arch4Sm80ELb0ELb0ELb1ELb1ELb1ELb0ELb1ELb1EEENS1_21CollectiveEpilogueFwdINS6_IJS8_SA_S9_EEENS6_IJNS7_ILi1EEESI_SI_EEESC_SE_Li256ELb1ELb1ELb1ELb0EEENS1_36VarlenDynamicPersistentTileSchedulerILi128ELi64ELi256ELi256ELb1ELb1ELb0ELb0ELb1ELb1EEEEEEEEEvNT_6ParamsE,"",@"SHT_CUDA_INFO"
	.sectionflags	@""
	.align	4


	//----- nvinfo : EIATTR_CUDA_API_VERSION
	.align		4
        /*0000*/ 	.byte	0x04, 0x37
        /*0002*/ 	.short	(.L_412 - .L_411)
.L_411:
        /*0004*/ 	.word	0x00000082


	//----- nvinfo : EIATTR_SW2861232_WAR
	.align		4
.L_412:
        /*0008*/ 	.byte	0x01, 0x35
	.zero		2


	//----- nvinfo : EIATTR_PARAM_CBANK
	.align		4
        /*000c*/ 	.byte	0x04, 0x0a
        /*000e*/ 	.short	(.L_414 - .L_413)
	.align		4
.L_413:
        /*0010*/ 	.word	index@(.nv.constant0._ZN7cutlass13device_kernelIN5flash19enable_sm80_to_sm89INS1_16FlashAttnFwdSm80INS1_25CollectiveMainloopFwdSm80ILi8ELi2ELb0EN4cute5tupleIJNS5_1CILi128EEENS7_ILi64EEENS7_ILi192EEEEEELi192ENS_6half_tEfNS_4arch4Sm80ELb0ELb0ELb1ELb1ELb1ELb0ELb1ELb1EEENS1_21CollectiveEpilogueFwdINS6_IJS8_SA_S9_EEENS6_IJNS7_ILi1EEESI_SI_EEESC_SE_Li256ELb1ELb1ELb1ELb0EEENS1_36VarlenDynamicPersistentTileSchedulerILi128ELi64ELi256ELi256ELb1ELb1ELb0ELb0ELb1ELb1EEEEEEEEEvNT_6ParamsE)
        /*0014*/ 	.short	0x0160
        /*0016*/ 	.short	0x0438


	//----- nvinfo : EIATTR_CBANK_PARAM_SIZE
	.align		4
.L_414:
        /*0018*/ 	.byte	0x03, 0x19
        /*001a*/ 	.short	0x0438


	//----- nvinfo : EIATTR_KPARAM_INFO
	.align		4
        /*001c*/ 	.byte	0x04, 0x17
        /*001e*/ 	.short	(.L_416 - .L_415)
.L_415:
        /*0020*/ 	.word	0x00000000
        /*0024*/ 	.short	0x0000
        /*0026*/ 	.short	0x0000
        /*0028*/ 	.byte	0x00, 0xf0, 0xe1, 0x10


	//----- nvinfo : EIATTR_MAXREG_COUNT
	.align		4
.L_416:
        /*002c*/ 	.byte	0x03, 0x1b
        /*002e*/ 	.short	0x00ff


	//----- nvinfo : EIATTR_NUM_BARRIERS
	.align		4
        /*0030*/ 	.byte	0x02, 0x4c
        /*0032*/ 	.byte	0x06
	.zero		1


	//----- nvinfo : EIATTR_ANNOTATIONS
	.align		4
        /*0034*/ 	.byte	0x04, 0x55
        /*0036*/ 	.short	(.L_418 - .L_417)


	//   ....[0]....
.L_417:
        /*0038*/ 	.word	0x00000001
        /*003c*/ 	.byte	0x70, 0x00, 0x00, 0x00, 0x01, 0x00, 0x00, 0x00, 0xc0, 0x0f, 0x00, 0x00, 0x01, 0x00, 0x00, 0x00
        /*004c*/ 	.byte	0xa0, 0x11, 0x00, 0x00, 0x01, 0x00, 0x00, 0x00, 0x10, 0x12, 0x00, 0x00, 0x01, 0x00, 0x00, 0x00
        /*005c*/ 	.byte	0x70, 0x4b, 0x00, 0x00, 0x01, 0x00, 0x00, 0x00, 0x80, 0xa5, 0x00, 0x00, 0x01, 0x00, 0x00, 0x00
        /*006c*/ 	.byte	0xb0, 0xa5, 0x00, 0x00, 0x01, 0x00, 0x00, 0x00, 0x50, 0xd1, 0x00, 0x00


	//----- nvinfo : EIATTR_MERCURY_ISA_VERSION
	.align		4
.L_418:
        /*0078*/ 	.byte	0x03, 0x5f
        /*007a*/ 	.short	0x0000


	//----- nvinfo : EIATTR_INT_WARP_WIDE_INSTR_OFFSETS
	.align		4
        /*007c*/ 	.byte	0x04, 0x31
        /*007e*/ 	.short	(.L_420 - .L_419)


	//   ....[0]....
.L_419:
        /*0080*/ 	.word	0x00009d00


	//   ....[1]....
        /*0084*/ 	.word	0x00009d80


	//----- nvinfo : EIATTR_COOP_GROUP_MASK_REGIDS
	.align		4
.L_420:
        /*0088*/ 	.byte	0x04, 0x29
        /*008a*/ 	.short	(.L_422 - .L_421)


	//   ....[0]....
.L_421:
        /*008c*/ 	.word	0xffffffff


	//   ....[1]....
        /*0090*/ 	.word	0xffffffff


	//   ....[2]....
        /*0094*/ 	.word	0xffffffff


	//   ....[3]....
        /*0098*/ 	.word	0xffffffff


	//   ....[4]....
        /*009c*/ 	.word	0xffffffff


	//   ....[5]....
        /*00a0*/ 	.word	0xffffffff


	//   ....[6]....
        /*00a4*/ 	.word	0xffffffff


	//   ....[7]....
        /*00a8*/ 	.word	0xffffffff


	//   ....[8]....
        /*00ac*/ 	.word	0xffffffff


	//   ....[9]....
        /*00b0*/ 	.word	0xffffffff


	//   ....[10]....
        /*00b4*/ 	.word	0xffffffff


	//   ....[11]....
        /*00b8*/ 	.word	0xffffffff


	//   ....[12]....
        /*00bc*/ 	.word	0xffffffff


	//   ....[13]....
        /*00c0*/ 	.word	0xffffffff


	//   ....[14]....
        /*00c4*/ 	.word	0xffffffff


	//   ....[15]....
        /*00c8*/ 	.word	0xffffffff


	//   ....[16]....
        /*00cc*/ 	.word	0xffffffff


	//   ....[17]....
        /*00d0*/ 	.word	0xffffffff


	//   ....[18]....
        /*00d4*/ 	.word	0xffffffff


	//   ....[19]....
        /*00d8*/ 	.word	0xffffffff


	//   ....[20]....
        /*00dc*/ 	.word	0xffffffff


	//   ....[21]....
        /*00e0*/ 	.word	0xffffffff


	//   ....[22]....
        /*00e4*/ 	.word	0xffffffff


	//   ....[23]....
        /*00e8*/ 	.word	0xffffffff


	//   ....[24]....
        /*00ec*/ 	.word	0xffffffff


	//   ....[25]....
        /*00f0*/ 	.word	0xffffffff


	//   ....[26]....
        /*00f4*/ 	.word	0xffffffff


	//   ....[27]....
        /*00f8*/ 	.word	0xffffffff


	//   ....[28]....
        /*00fc*/ 	.word	0xffffffff


	//   ....[29]....
        /*0100*/ 	.word	0xffffffff


	//   ....[30]....
        /*0104*/ 	.word	0xffffffff


	//   ....[31]....
        /*0108*/ 	.word	0xffffffff


	//   ....[32]....
        /*010c*/ 	.word	0xffffffff


	//   ....[33]....
        /*0110*/ 	.word	0xffffffff


	//   ....[34]....
        /*0114*/ 	.word	0xffffffff


	//   ....[35]....
        /*0118*/ 	.word	0xffffffff


	//   ....[36]....
        /*011c*/ 	.word	0xffffffff


	//   ....[37]....
        /*0120*/ 	.word	0xffffffff


	//   ....[38]....
        /*0124*/ 	.word	0xffffffff


	//   ....[39]....
        /*0128*/ 	.word	0xffffffff


	//   ....[40]....
        /*012c*/ 	.word	0xffffffff


	//   ....[41]....
        /*0130*/ 	.word	0xffffffff


	//   ....[42]....
        /*0134*/ 	.word	0xffffffff


	//   ....[43]....
        /*0138*/ 	.word	0xffffffff


	//   ....[44]....
        /*013c*/ 	.word	0xffffffff


	//   ....[45]....
        /*0140*/ 	.word	0xffffffff


	//   ....[46]....
        /*0144*/ 	.word	0xffffffff


	//   ....[47]....
        /*0148*/ 	.word	0xffffffff


	//   ....[48]....
        /*014c*/ 	.word	0xffffffff


	//   ....[49]....
        /*0150*/ 	.word	0xffffffff


	//   ....[50]....
        /*0154*/ 	.word	0xffffffff


	//   ....[51]....
        /*0158*/ 	.word	0xffffffff


	//   ....[52]....
        /*015c*/ 	.word	0xffffffff


	//   ....[53]....
        /*0160*/ 	.word	0xffffffff


	//   ....[54]....
        /*0164*/ 	.word	0xffffffff


	//   ....[55]....
        /*0168*/ 	.word	0xffffffff


	//   ....[56]....
        /*016c*/ 	.word	0xffffffff


	//   ....[57]....
        /*0170*/ 	.word	0xffffffff


	//   ....[58]....
        /*0174*/ 	.word	0xffffffff


	//   ....[59]....
        /*0178*/ 	.word	0xffffffff


	//   ....[60]....
        /*017c*/ 	.word	0xffffffff


	//   ....[61]....
        /*0180*/ 	.word	0xffffffff


	//   ....[62]....
        /*0184*/ 	.word	0xffffffff


	//   ....[63]....
        /*0188*/ 	.word	0xffffffff


	//   ....[64]....
        /*018c*/ 	.word	0xffffffff


	//   ....[65]....
        /*0190*/ 	.word	0xffffffff


	//   ....[66]....
        /*0194*/ 	.word	0xffffffff


	//   ....[67]....
        /*0198*/ 	.word	0xffffffff


	//   ....[68]....
        /*019c*/ 	.word	0xffffffff


	//   ....[69]....
        /*01a0*/ 	.word	0xffffffff


	//   ....[70]....
        /*01a4*/ 	.word	0xffffffff


	//   ....[71]....
        /*01a8*/ 	.word	0xffffffff


	//   ....[72]....
        /*01ac*/ 	.word	0xffffffff


	//   ....[73]....
        /*01b0*/ 	.word	0xffffffff


	//   ....[74]....
        /*01b4*/ 	.word	0xffffffff


	//   ....[75]....
        /*01b8*/ 	.word	0xffffffff


	//   ....[76]....
        /*01bc*/ 	.word	0xffffffff


	//   ....[77]....
        /*01c0*/ 	.word	0xffffffff


	//   ....[78]....
        /*01c4*/ 	.word	0xffffffff


	//   ....[79]....
        /*01c8*/ 	.word	0xffffffff


	//   ....[80]....
        /*01cc*/ 	.word	0xffffffff


	//   ....[81]....
        /*01d0*/ 	.word	0xffffffff


	//   ....[82]....
        /*01d4*/ 	.word	0xffffffff


	//   ....[83]....
        /*01d8*/ 	.word	0xffffffff


	//   ....[84]....
        /*01dc*/ 	.word	0xffffffff


	//   ....[85]....
        /*01e0*/ 	.word	0xffffffff


	//   ....[86]....
        /*01e4*/ 	.word	0xffffffff


	//   ....[87]....
        /*01e8*/ 	.word	0xffffffff


	//   ....[88]....
        /*01ec*/ 	.word	0xffffffff


	//   ....[89]....
        /*01f0*/ 	.word	0xffffffff


	//   ....[90]....
        /*01f4*/ 	.word	0xffffffff


	//   ....[91]....
        /*01f8*/ 	.word	0xffffffff


	//   ....[92]....
        /*01fc*/ 	.word	0xffffffff


	//   ....[93]....
        /*0200*/ 	.word	0xffffffff


	//   ....[94]....
        /*0204*/ 	.word	0xffffffff


	//   ....[95]....
        /*0208*/ 	.word	0xffffffff


	//   ....[96]....
        /*020c*/ 	.word	0xffffffff


	//   ....[97]....
        /*0210*/ 	.word	0xffffffff


	//   ....[98]....
        /*0214*/ 	.word	0xffffffff


	//   ....[99]....
        /*0218*/ 	.word	0xffffffff


	//   ....[100]....
        /*021c*/ 	.word	0xffffffff


	//   ....[101]....
        /*0220*/ 	.word	0xffffffff


	//   ....[102]....
        /*0224*/ 	.word	0xffffffff


	//   ....[103]....
        /*0228*/ 	.word	0xffffffff


	//   ....[104]....
        /*022c*/ 	.word	0xffffffff


	//   ....[105]....
        /*0230*/ 	.word	0xffffffff


	//   ....[106]....
        /*0234*/ 	.word	0xffffffff


	//   ....[107]....
        /*0238*/ 	.word	0xffffffff


	//   ....[108]....
        /*023c*/ 	.word	0xffffffff


	//   ....[109]....
        /*0240*/ 	.word	0xffffffff


	//   ....[110]....
        /*0244*/ 	.word	0xffffffff


	//   ....[111]....
        /*0248*/ 	.word	0xffffffff


	//   ....[112]....
        /*024c*/ 	.word	0xffffffff


	//   ....[113]....
        /*0250*/ 	.word	0xffffffff


	//   ....[114]....
        /*0254*/ 	.word	0xffffffff


	//   ....[115]....
        /*0258*/ 	.word	0xffffffff


	//   ....[116]....
        /*025c*/ 	.word	0xffffffff


	//   ....[117]....
        /*0260*/ 	.word	0xffffffff


	//   ....[118]....
        /*0264*/ 	.word	0xffffffff


	//   ....[119]....
        /*0268*/ 	.word	0xffffffff


	//   ....[120]....
        /*026c*/ 	.word	0xffffffff


	//   ....[121]....
        /*0270*/ 	.word	0xffffffff


	//   ....[122]....
        /*0274*/ 	.word	0xffffffff


	//   ....[123]....
        /*0278*/ 	.word	0xffffffff


	//   ....[124]....
        /*027c*/ 	.word	0xffffffff


	//   ....[125]....
        /*0280*/ 	.word	0xffffffff


	//   ....[126]....
        /*0284*/ 	.word	0xffffffff


	//   ....[127]....
        /*0288*/ 	.word	0xffffffff


	//   ....[128]....
        /*028c*/ 	.word	0xffffffff


	//   ....[129]....
        /*0290*/ 	.word	0xffffffff


	//   ....[130]....
        /*0294*/ 	.word	0xffffffff


	//   ....[131]....
        /*0298*/ 	.word	0xffffffff


	//   ....[132]....
        /*029c*/ 	.word	0xffffffff


	//   ....[133]....
        /*02a0*/ 	.word	0xffffffff


	//   ....[134]....
        /*02a4*/ 	.word	0xffffffff


	//   ....[135]....
        /*02a8*/ 	.word	0xffffffff


	//   ....[136]....
        /*02ac*/ 	.word	0xffffffff


	//   ....[137]....
        /*02b0*/ 	.word	0xffffffff


	//   ....[138]....
        /*02b4*/ 	.word	0xffffffff


	//   ....[139]....
        /*02b8*/ 	.word	0xffffffff


	//   ....[140]....
        /*02bc*/ 	.word	0xffffffff


	//   ....[141]....
        /*02c0*/ 	.word	0xffffffff


	//   ....[142]....
        /*02c4*/ 	.word	0xffffffff


	//   ....[143]....
        /*02c8*/ 	.word	0xffffffff


	//   ....[144]....
        /*02cc*/ 	.word	0xffffffff


	//   ....[145]....
        /*02d0*/ 	.word	0xffffffff


	//   ....[146]....
        /*02d4*/ 	.word	0xffffffff


	//   ....[147]....
        /*02d8*/ 	.word	0xffffffff


	//   ....[148]....
        /*02dc*/ 	.word	0xffffffff


	//   ....[149]....
        /*02e0*/ 	.word	0xffffffff


	//   ....[150]....
        /*02e4*/ 	.word	0xffffffff


	//   ....[151]....
        /*02e8*/ 	.word	0xffffffff


	//   ....[152]....
        /*02ec*/ 	.word	0xffffffff


	//   ....[153]....
        /*02f0*/ 	.word	0xffffffff


	//   ....[154]....
        /*02f4*/ 	.word	0xffffffff


	//   ....[155]....
        /*02f8*/ 	.word	0xffffffff


	//   ....[156]....
        /*02fc*/ 	.word	0xffffffff


	//   ....[157]....
        /*0300*/ 	.word	0xffffffff


	//   ....[158]....
        /*0304*/ 	.word	0xffffffff


	//   ....[159]....
        /*0308*/ 	.word	0xffffffff


	//   ....[160]....
        /*030c*/ 	.word	0xffffffff


	//   ....[161]....
        /*0310*/ 	.word	0xffffffff


	//   ....[162]....
        /*0314*/ 	.word	0xffffffff


	//   ....[163]....
        /*0318*/ 	.word	0xffffffff


	//   ....[164]....
        /*031c*/ 	.word	0xffffffff


	//   ....[165]....
        /*0320*/ 	.word	0xffffffff


	//   ....[166]....
        /*0324*/ 	.word	0xffffffff


	//   ....[167]....
        /*0328*/ 	.word	0xffffffff


	//   ....[168]....
        /*032c*/ 	.word	0xffffffff


	//   ....[169]....
        /*0330*/ 	.word	0xffffffff


	//   ....[170]....
        /*0334*/ 	.word	0xffffffff


	//   ....[171]....
        /*0338*/ 	.word	0xffffffff


	//   ....[172]....
        /*033c*/ 	.word	0xffffffff


	//   ....[173]....
        /*0340*/ 	.word	0xffffffff


	//   ....[174]....
        /*0344*/ 	.word	0xffffffff


	//   ....[175]....
        /*0348*/ 	.word	0xffffffff


	//   ....[176]....
        /*034c*/ 	.word	0xffffffff


	//   ....[177]....
        /*0350*/ 	.word	0xffffffff


	//   ....[178]....
        /*0354*/ 	.word	0xffffffff


	//   ....[179]....
        /*0358*/ 	.word	0xffffffff


	//   ....[180]....
        /*035c*/ 	.word	0xffffffff


	//   ....[181]....
        /*0360*/ 	.word	0xffffffff


	//   ....[182]....
        /*0364*/ 	.word	0xffffffff


	//   ....[183]....
        /*0368*/ 	.word	0xffffffff


	//   ....[184]....
        /*036c*/ 	.word	0xffffffff


	//   ....[185]....
        /*0370*/ 	.word	0xffffffff


	//   ....[186]....
        /*0374*/ 	.word	0xffffffff


	//   ....[187]....
        /*0378*/ 	.word	0xffffffff


	//   ....[188]....
        /*037c*/ 	.word	0xffffffff


	//----- nvinfo : EIATTR_COOP_GROUP_INSTR_OFFSETS
	.align		4
.L_422:
        /*0380*/ 	.byte	0x04, 0x28
        /*0382*/ 	.short	(.L_424 - .L_423)


	//   ....[0]....
.L_423:
        /*0384*/ 	.word	0x00000050


	//   ....[1]....
        /*0388*/ 	.word	0x000001e0


	//   ....[2]....
        /*038c*/ 	.word	0x00000210


	//   ....[3]....
        /*0390*/ 	.word	0x00000240


	//   ....[4]....
        /*0394*/ 	.word	0x00000270


	//   ....[5]....
        /*0398*/ 	.word	0x000002a0


	//   ....[6]....
        /*039c*/ 	.word	0x000002d0


	//   ....[7]....
        /*03a0*/ 	.word	0x00000440


	//   ....[8]....
        /*03a4*/ 	.word	0x00000480


	//   ....[9]....
        /*03a8*/ 	.word	0x000004b0


	//   ....[10]....
        /*03ac*/ 	.word	0x000004e0


	//   ....[11]....
        /*03b0*/ 	.word	0x00000510


	//   ....[12]....
        /*03b4*/ 	.word	0x00000540


	//   ....[13]....
        /*03b8*/ 	.word	0x000005d0


	//   ....[14]....
        /*03bc*/ 	.word	0x00000600


	//   ....[15]....
        /*03c0*/ 	.word	0x00000620


	//   ....[16]....
        /*03c4*/ 	.word	0x00000680


	//   ....[17]....
        /*03c8*/ 	.word	0x00002190


	//   ....[18]....
        /*03cc*/ 	.word	0x000021b0


	//   ....[19]....
        /*03d0*/ 	.word	0x00002320


	//   ....[20]....
        /*03d4*/ 	.word	0x00002330


	//   ....[21]....
        /*03d8*/ 	.word	0x00002490


	//   ....[22]....
        /*03dc*/ 	.word	0x000024b0


	//   ....[23]....
        /*03e0*/ 	.word	0x00002610


	//   ....[24]....
        /*03e4*/ 	.word	0x00002620


	//   ....[25]....
        /*03e8*/ 	.word	0x00002ab0


	//   ....[26]....
        /*03ec*/ 	.word	0x00002ad0


	//   ....[27]....
        /*03f0*/ 	.word	0x00002b00


	//   ....[28]....
        /*03f4*/ 	.word	0x00002b20


	//   ....[29]....
        /*03f8*/ 	.word	0x00002c10


	//   ....[30]....
        /*03fc*/ 	.word	0x00002c20


	//   ....[31]....
        /*0400*/ 	.word	0x00002c30


	//   ....[32]....
        /*0404*/ 	.word	0x00002d40


	//   ....[33]....
        /*0408*/ 	.word	0x000030e0


	//   ....[34]....
        /*040c*/ 	.word	0x00003100


	//   ....[35]....
        /*0410*/ 	.word	0x000031b0


	//   ....[36]....
        /*0414*/ 	.word	0x000031f0


	//   ....[37]....
        /*0418*/ 	.word	0x00003630


	//   ....[38]....
        /*041c*/ 	.word	0x00003650


	//   ....[39]....
        /*0420*/ 	.word	0x000036d0


	//   ....[40]....
        /*0424*/ 	.word	0x00003730


	//   ....[41]....
        /*0428*/ 	.word	0x00004b60


	//   ....[42]....
        /*042c*/ 	.word	0x00004ba0


	//   ....[43]....
        /*0430*/ 	.word	0x00004bc0


	//   ....[44]....
        /*0434*/ 	.word	0x00004c00


	//   ....[45]....
        /*0438*/ 	.word	0x00005f50


	//   ....[46]....
        /*043c*/ 	.word	0x00005f70


	//   ....[47]....
        /*0440*/ 	.word	0x00005ff0


	//   ....[48]....
        /*0444*/ 	.word	0x00006050


	//   ....[49]....
        /*0448*/ 	.word	0x00006500


	//   ....[50]....
        /*044c*/ 	.word	0x00006520


	//   ....[51]....
        /*0450*/ 	.word	0x00006600


	//   ....[52]....
        /*0454*/ 	.word	0x00006630


	//   ....[53]....
        /*0458*/ 	.word	0x00007790


	//   ....[54]....
        /*045c*/ 	.word	0x000077c0


	//   ....[55]....
        /*0460*/ 	.word	0x00007a90


	//   ....[56]....
        /*0464*/ 	.word	0x00007bd0


	//   ....[57]....
        /*0468*/ 	.word	0x000091a0


	//   ....[58]....
        /*046c*/ 	.word	0x000091c0


	//   ....[59]....
        /*0470*/ 	.word	0x000092a0


	//   ....[60]....
        /*0474*/ 	.word	0x000092c0


	//   ....[61]....
        /*0478*/ 	.word	0x000094f0


	//   ....[62]....
        /*047c*/ 	.word	0x00009520


	//   ....[63]....
        /*0480*/ 	.word	0x00009530


	//   ....[64]....
        /*0484*/ 	.word	0x00009560


	//   ....[65]....
        /*0488*/ 	.word	0x0000a8e0


	//   ....[66]....
        /*048c*/ 	.word	0x0000a8f0


	//   ....[67]....
        /*0490*/ 	.word	0x0000a910


	//   ....[68]....
        /*0494*/ 	.word	0x0000a930


	//   ....[69]....
        /*0498*/ 	.word	0x0000ac80


	//   ....[70]....
        /*049c*/ 	.word	0x0000aca0


	//   ....[71]....
        /*04a0*/ 	.word	0x0000ae00


	//   ....[72]....
        /*04a4*/ 	.word	0x0000ae10


	//   ....[73]....
        /*04a8*/ 	.word	0x0000af70


	//   ....[74]....
        /*04ac*/ 	.word	0x0000af90


	//   ....[75]....
        /*04b0*/ 	.word	0x0000b0f0


	//   ....[76]....
        /*04b4*/ 	.word	0x0000b100


	//   ....[77]....
        /*04b8*/ 	.word	0x0000b440


	//   ....[78]....
        /*04bc*/ 	.word	0x0000b460


	//   ....[79]....
        /*04c0*/ 	.word	0x0000bc30


	//   ....[80]....
        /*04c4*/ 	.word	0x0000bc40


	//   ....[81]....
        /*04c8*/ 	.word	0x0000cb80


	//   ....[82]....
        /*04cc*/ 	.word	0x0000cba0


	//   ....[83]....
        /*04d0*/ 	.word	0x0000cd10


	//   ....[84]....
        /*04d4*/ 	.word	0x0000cd20


	//   ....[85]....
        /*04d8*/ 	.word	0x0000ce80


	//   ....[86]....
        /*04dc*/ 	.word	0x0000cea0


	//   ....[87]....
        /*04e0*/ 	.word	0x0000d000


	//   ....[88]....
        /*04e4*/ 	.word	0x0000d010


	//   ....[89]....
        /*04e8*/ 	.word	0x0000d200


	//   ....[90]....
        /*04ec*/ 	.word	0x0000d220


	//   ....[91]....
        /*04f0*/ 	.word	0x0000d340


	//   ....[92]....
        /*04f4*/ 	.word	0x0000d380


	//   ....[93]....
        /*04f8*/ 	.word	0x0000d3b0


	//   ....[94]....
        /*04fc*/ 	.word	0x0000d3e0


	//   ....[95]....
        /*0500*/ 	.word	0x0000d410


	//   ....[96]....
        /*0504*/ 	.word	0x0000d440


	//   ....[97]....
        /*0508*/ 	.word	0x0000d590


	//   ....[98]....
        /*050c*/ 	.word	0x0000d5d0


	//   ....[99]....
        /*0510*/ 	.word	0x0000d600


	//   ....[100]....
        /*0514*/ 	.word	0x0000d630


	//   ....[101]....
        /*0518*/ 	.word	0x0000d660


	//   ....[102]....
        /*051c*/ 	.word	0x0000d690


	//   ....[103]....
        /*0520*/ 	.word	0x0000d720


	//   ....[104]....
        /*0524*/ 	.word	0x0000d750


	//   ....[105]....
        /*0528*/ 	.word	0x0000d760


	//   ....[106]....
        /*052c*/ 	.word	0x0000d7c0


	//   ....[107]....
        /*0530*/ 	.word	0x0000dcf0


	//   ....[108]....
        /*0534*/ 	.word	0x0000dd50


	//   ....[109]....
        /*0538*/ 	.word	0x0000dda0


	//   ....[110]....
        /*053c*/ 	.word	0x0000ddf0


	//   ....[111]....
        /*0540*/ 	.word	0x0000de40


	//   ....[112]....
        /*0544*/ 	.word	0x0000deb0


	//   ....[113]....
        /*0548*/ 	.word	0x0000df00


	//   ....[114]....
        /*054c*/ 	.word	0x0000df60


	//   ....[115]....
        /*0550*/ 	.word	0x0000dfd0


	//   ....[116]....
        /*0554*/ 	.word	0x0000e030


	//   ....[117]....
        /*0558*/ 	.word	0x0000e0a0


	//   ....[118]....
        /*055c*/ 	.word	0x0000e110


	//   ....[119]....
        /*0560*/ 	.word	0x0000e180


	//   ....[120]....
        /*0564*/ 	.word	0x0000e1e0


	//   ....[121]....
        /*0568*/ 	.word	0x0000e250


	//   ....[122]....
        /*056c*/ 	.word	0x0000e2c0


	//   ....[123]....
        /*0570*/ 	.word	0x0000e330


	//   ....[124]....
        /*0574*/ 	.word	0x0000e390


	//   ....[125]....
        /*0578*/ 	.word	0x0000e400


	//   ....[126]....
        /*057c*/ 	.word	0x0000e470


	//   ....[127]....
        /*0580*/ 	.word	0x0000e5b0


	//   ....[128]....
        /*0584*/ 	.word	0x0000e610


	//   ....[129]....
        /*0588*/ 	.word	0x0000e680


	//   ....[130]....
        /*058c*/ 	.word	0x0000e6f0


	//   ....[131]....
        /*0590*/ 	.word	0x0000e830


	//   ....[132]....
        /*0594*/ 	.word	0x0000e890


	//   ....[133]....
        /*0598*/ 	.word	0x0000e8f0


	//   ....[134]....
        /*059c*/ 	.word	0x0000e960


	//   ....[135]....
        /*05a0*/ 	.word	0x0000e9d0


	//   ....[136]....
        /*05a4*/ 	.word	0x0000eb10


	//   ....[137]....
        /*05a8*/ 	.word	0x0000eb70


	//   ....[138]....
        /*05ac*/ 	.word	0x0000ebe0


	//   ....[139]....
        /*05b0*/ 	.word	0x0000ec50


	//   ....[140]....
        /*05b4*/ 	.word	0x0000eda0


	//   ....[141]....
        /*05b8*/ 	.word	0x0000ee00


	//   ....[142]....
        /*05bc*/ 	.word	0x0000ee50


	//   ....[143]....
        /*05c0*/ 	.word	0x0000eec0


	//   ....[144]....
        /*05c4*/ 	.word	0x0000ef30


	//   ....[145]....
        /*05c8*/ 	.word	0x0000f080


	//   ....[146]....
        /*05cc*/ 	.word	0x0000f0e0


	//   ....[147]....
        /*05d0*/ 	.word	0x0000f140


	//   ....[148]....
        /*05d4*/ 	.word	0x0000f1a0


	//   ....[149]....
        /*05d8*/ 	.word	0x0000f1f0


	//   ....[150]....
        /*05dc*/ 	.word	0x0000f230


	//   ....[151]....
        /*05e0*/ 	.word	0x0000f2a0


	//   ....[152]....
        /*05e4*/ 	.word	0x0000f310


	//   ....[153]....
        /*05e8*/ 	.word	0x0000f380


	//   ....[154]....
        /*05ec*/ 	.word	0x0000f3e0


	//   ....[155]....
        /*05f0*/ 	.word	0x0000f450


	//   ....[156]....
        /*05f4*/ 	.word	0x0000f4c0


	//   ....[157]....
        /*05f8*/ 	.word	0x0000f530


	//   ....[158]....
        /*05fc*/ 	.word	0x0000f590


	//   ....[159]....
        /*0600*/ 	.word	0x0000f600


	//   ....[160]....
        /*0604*/ 	.word	0x0000f670


	//   ....[161]....
        /*0608*/ 	.word	0x0000f6e0


	//   ....[162]....
        /*060c*/ 	.word	0x0000f740


	//   ....[163]....
        /*0610*/ 	.word	0x0000f7b0


	//   ....[164]....
        /*0614*/ 	.word	0x0000f820


	//   ....[165]....
        /*0618*/ 	.word	0x0000f890


	//   ....[166]....
        /*061c*/ 	.word	0x0000f8f0


	//   ....[167]....
        /*0620*/ 	.word	0x0000f960


	//   ....[168]....
        /*0624*/ 	.word	0x0000f9d0


	//   ....[169]....
        /*0628*/ 	.word	0x0000fa40


	//   ....[170]....
        /*062c*/ 	.word	0x0000faa0


	//   ....[171]....
        /*0630*/ 	.word	0x0000fb10


	//   ....[172]....
        /*0634*/ 	.word	0x0000fb80


	//   ....[173]....
        /*0638*/ 	.word	0x0000fbd0


	//   ....[174]....
        /*063c*/ 	.word	0x0000fc10


	//   ....[175]....
        /*0640*/ 	.word	0x0000fc60


	//   ....[176]....
        /*0644*/ 	.word	0x0000fcb0


	//   ....[177]....
        /*0648*/ 	.word	0x0000fd00


	//   ....[178]....
        /*064c*/ 	.word	0x0000fd70


	//   ....[179]....
        /*0650*/ 	.word	0x0000fdc0


	//   ....[180]....
        /*0654*/ 	.word	0x0000fe10


	//   ....[181]....
        /*0658*/ 	.word	0x0000fe60


	//   ....[182]....
        /*065c*/ 	.word	0x0000feb0


	//   ....[183]....
        /*0660*/ 	.word	0x0000ff00


	//   ....[184]....
        /*0664*/ 	.word	0x0000ff70


	//   ....[185]....
        /*0668*/ 	.word	0x0000ffc0


	//   ....[186]....
        /*066c*/ 	.word	0x00010020


	//   ....[187]....
        /*0670*/ 	.word	0x00010080


	//   ....[188]....
        /*0674*/ 	.word	0x000100f0


	//----- nvinfo : EIATTR_EXIT_INSTR_OFFSETS
	.align		4
.L_424:
        /*0678*/ 	.byte	0x04, 0x1c
        /*067a*/ 	.short	(.L_426 - .L_425)


	//   ....[0]....
.L_425:
        /*067c*/ 	.word	0x00000b40


	//   ....[1]....
        /*0680*/ 	.word	0x0000dcb0


	//----- nvinfo : EIATTR_MAX_THREADS
	.align		4
.L_426:
        /*0684*/ 	.byte	0x04, 0x05
        /*0686*/ 	.short	(.L_428 - .L_427)
.L_427:
        /*0688*/ 	.word	0x00000100
        /*068c*/ 	.word	0x00000001
        /*0690*/ 	.word	0x00000001


	//----- nvinfo : EIATTR_CRS_STACK_SIZE
	.align		4
.L_428:
        /*0694*/ 	.byte	0x04, 0x1e
        /*0696*/ 	.short	(.L_430 - .L_429)
.L_429:
        /*0698*/ 	.word	0x00000000
.L_430:


//--------------------- .nv.info._ZN7cutlass13device_kernelIN5flash19enable_sm80_to_sm89INS1_16FlashAttnFwdSm80INS1_25CollectiveMainloopFwdSm80ILi8ELi2ELb0EN4cute5tupleIJNS5_1CILi128EEENS7_ILi64EEENS7_ILi192EEEEEELi192ENS_6half_tEfNS_4arch4Sm80ELb0ELb0ELb1ELb1ELb1ELb1ELb1ELb1EEENS1_21CollectiveEpilogueFwdINS6_IJS8_SA_S9_EEENS6_IJNS7_ILi1EEESI_SI_EEESC_SE_Li256ELb1ELb1ELb1ELb0EEENS1_36VarlenDynamicPersistentTileSchedulerILi128ELi64ELi256ELi256ELb1ELb1ELb0ELb0ELb1ELb1EEEEEEEEEvNT_6ParamsE --------------------------
	.section	.nv.info._ZN7cutlass13device_kernelIN5flash19enable_sm80_to_sm89INS1_16FlashAttnFwdSm80INS1_25CollectiveMainloopFwdSm80ILi8ELi2ELb0EN4cute5tupleIJNS5_1CILi128EEENS7_ILi64EEENS7_ILi192EEEEEELi192ENS_6half_tEfNS_4arch4Sm80ELb0ELb0ELb1ELb1ELb1ELb1ELb1ELb1EEENS1_21CollectiveEpilogueFwdINS6_IJS8_SA_S9_EEENS6_IJNS7_ILi1EEESI_SI_EEESC_SE_Li256ELb1ELb1ELb1ELb0EEENS1_36VarlenDynamicPersistentTileSchedulerILi128ELi64ELi256ELi256ELb1ELb1ELb0ELb0ELb1ELb1EEEEEEEEEvNT_6ParamsE,"",@"SHT_CUDA_INFO"
	.sectionflags	@""
	.align	4


	//----- nvinfo : EIATTR_CUDA_API_VERSION
	.align		4
        /*0000*/ 	.byte	0x04, 0x37
        /*0002*/ 	.short	(.L_432 - .L_431)
.L_431:
        /*0004*/ 	.word	0x00000082


	//----- nvinfo : EIATTR_SW2861232_WAR
	.align		4
.L_432:
        /*0008*/ 	.byte	0x01, 0x35
	.zero		2


	//----- nvinfo : EIATTR_PARAM_CBANK
	.align		4
        /*000c*/ 	.byte	0x04, 0x0a
        /*000e*/ 	.short	(.L_434 - .L_433)
	.align		4
.L_433:
        /*0010*/ 	.word	index@(.nv.constant0._ZN7cutlass13device_kernelIN5flash19enable_sm80_to_sm89INS1_16FlashAttnFwdSm80INS1_25CollectiveMainloopFwdSm80ILi8ELi2ELb0EN4cute5tupleIJNS5_1CILi128EEENS7_ILi64EEENS7_ILi192EEEEEELi192ENS_6half_tEfNS_4arch4Sm80ELb0ELb0ELb1ELb1ELb1ELb1ELb1ELb1EEENS1_21CollectiveEpilogueFwdINS6_IJS8_SA_S9_EEENS6_IJNS7_ILi1EEESI_SI_EEESC_SE_Li256ELb1ELb1ELb1ELb0EEENS1_36VarlenDynamicPersistentTileSchedulerILi128ELi64ELi256ELi256ELb1ELb1ELb0ELb0ELb1ELb1EEEEEEEEEvNT_6ParamsE)
        /*0014*/ 	.short	0x0160
        /*0016*/ 	.short	0x0438


	//----- nvinfo : EIATTR_CBANK_PARAM_SIZE
	.align		4
.L_434:
        /*0018*/ 	.byte	0x03, 0x19
        /*001a*/ 	.short	0x0438


	//----- nvinfo : EIATTR_KPARAM_INFO
	.align		4
        /*001c*/ 	.byte	0x04, 0x17
        /*001e*/ 	.short	(.L_436 - .L_435)
.L_435:
        /*0020*/ 	.word	0x00000000
        /*0024*/ 	.short	0x0000
        /*0026*/ 	.short	0x0000
        /*0028*/ 	.byte	0x00, 0xf0, 0xe1, 0x10


	//----- nvinfo : EIATTR_MAXREG_COUNT
	.align		4
.L_436:
        /*002c*/ 	.byte	0x03, 0x1b
        /*002e*/ 	.short	0x00ff


	//----- nvinfo : EIATTR_NUM_BARRIERS
	.align		4
        /*0030*/ 	.byte	0x02, 0x4c
        /*0032*/ 	.byte	0x06
	.zero		1


	//----- nvinfo : EIATTR_ANNOTATIONS
	.align		4
        /*0034*/ 	.byte	0x04, 0x55
        /*0036*/ 	.short	(.L_438 - .L_437)


	//   ....[0]....
.L_437:
        /* <DEDUP_REMOVED lines=21> */


	//----- nvinfo : EIATTR_MERCURY_ISA_VERSION
	.align		4
.L_438:
        /*0178*/ 	.byte	0x03, 0x5f
        /*017a*/ 	.short	0x0000


	//----- nvinfo : EIATTR_INT_WARP_WIDE_INSTR_OFFSETS
	.align		4
        /*017c*/ 	.byte	0x04, 0x31
        /*017e*/ 	.short	(.L_440 - .L_439)


	//   ....[0]....
.L_439:
        /*0180*/ 	.word	0x00015520


	//   ....[1]....
        /*0184*/ 	.word	0x000155a0


	//----- nvinfo : EIATTR_COOP_GROUP_MASK_REGIDS
	.align		4
.L_440:
        /*0188*/ 	.byte	0x04, 0x29
        /*018a*/ 	.short	(.L_442 - .L_441)


	//   ....[0]....
.L_441:
        /*018c*/ 	.word	0xffffffff


	//   ....[1]....
        /*0190*/ 	.word	0xffffffff


	//   ....[2]....
        /*0194*/ 	.word	0xffffffff


	//   ....[3]....
        /*0198*/ 	.word	0xffffffff


	//   ....[4]....
        /*019c*/ 	.word	0xffffffff


	//   ....[5]....
        /*01a0*/ 	.word	0xffffffff


	//   ....[6]....
        /*01a4*/ 	.word	0xffffffff


	//   ....[7]....
        /*01a8*/ 	.word	0xffffffff


	//   ....[8]....
        /*01ac*/ 	.word	0xffffffff


	//   ....[9]....
        /*01b0*/ 	.word	0xffffffff


	//   ....[10]....
        /*01b4*/ 	.word	0xffffffff


	//   ....[11]....
        /*01b8*/ 	.word	0xffffffff


	//   ....[12]....
        /*01bc*/ 	.word	0xffffffff


	//   ....[13]....
        /*01c0*/ 	.word	0xffffffff


	//   ....[14]....
        /*01c4*/ 	.word	0xffffffff


	//   ....[15]....
        /*01c8*/ 	.word	0xffffffff


	//   ....[16]....
        /*01cc*/ 	.word	0xffffffff


	//   ....[17]....
        /*01d0*/ 	.word	0xffffffff


	//   ....[18]....
        /*01d4*/ 	.word	0xffffffff


	//   ....[19]....
        /*01d8*/ 	.word	0xffffffff


	//   ....[20]....
        /*01dc*/ 	.word	0xffffffff


	//   ....[21]....
        /*01e0*/ 	.word	0xffffffff


	//   ....[22]....
        /*01e4*/ 	.word	0xffffffff


	//   ....[23]....
        /*01e8*/ 	.word	0xffffffff


	//   ....[24]....
        /*01ec*/ 	.word	0xffffffff


	//   ....[25]....
        /*01f0*/ 	.word	0xffffffff


	//   ....[26]....
        /*01f4*/ 	.word	0xffffffff


	//   ....[27]....
        /*01f8*/ 	.word	0xffffffff


	//   ....[28]....
        /*01fc*/ 	.word	0xffffffff


	//   ....[29]....
        /*0200*/ 	.word	0xffffffff


	//   ....[30]....
        /*0204*/ 	.word	0xffffffff


	//   ....[31]....
        /*0208*/ 	.word	0xffffffff


	//   ....[32]....
        /*020c*/ 	.word	0xffffffff


	//   ....[33]....
        /*0210*/ 	.word	0xffffffff


	//   ....[34]....
        /*0214*/ 	.word	0xffffffff


	//   ....[35]....
        /*0218*/ 	.word	0xffffffff


	//   ....[36]....
        /*021c*/ 	.word	0xffffffff


	//   ....[37]....
        /*0220*/ 	.word	0xffffffff


	//   ....[38]....
        /*0224*/ 	.word	0xffffffff


	//   ....[39]....
        /*0228*/ 	.word	0xffffffff


	//   ....[40]....
        /*022c*/ 	.word	0xffffffff


	//   ....[41]....
        /*0230*/ 	.word	0xffffffff


	//   ....[42]....
        /*0234*/ 	.word	0xffffffff


	//   ....[43]....
        /*0238*/ 	.word	0xffffffff


	//   ....[44]....
        /*023c*/ 	.word	0xffffffff


	//   ....[45]....
        /*0240*/ 	.word	0xffffffff


	//   ....[46]....
        /*0244*/ 	.word	0xffffffff


	//   ....[47]....
        /*0248*/ 	.word	0xffffffff


	//   ....[48]....
        /*024c*/ 	.word	0xffffffff


	//   ....[49]....
        /*0250*/ 	.word	0xffffffff


	//   ....[50]....
        /*0254*/ 	.word	0xffffffff


	//   ....[51]....
        /*0258*/ 	.word	0xffffffff


	//   ....[52]....
        /*025c*/ 	.word	0xffffffff


	//   ....[53]....
        /*0260*/ 	.word	0xffffffff


	//   ....[54]....
        /*0264*/ 	.word	0xffffffff


	//   ....[55]....
        /*0268*/ 	.word	0xffffffff


	//   ....[56]....
        /*026c*/ 	.word	0xffffffff


	//   ....[57]....
        /*0270*/ 	.word	0xffffffff


	//   ....[58]....
        /*0274*/ 	.word	0xffffffff


	//   ....[59]....
        /*0278*/ 	.word	0xffffffff


	//   ....[60]....
        /*027c*/ 	.word	0xffffffff


	//   ....[61]....
        /*0280*/ 	.word	0xffffffff


	//   ....[62]....
        /*0284*/ 	.word	0xffffffff


	//   ....[63]....
        /*0288*/ 	.word	0xffffffff


	//   ....[64]....
        /*028c*/ 	.word	0xffffffff


	//   ....[65]....
        /*0290*/ 	.word	0xffffffff


	//   ....[66]....
        /*0294*/ 	.word	0xffffffff


	//   ....[67]....
        /*0298*/ 	.word	0xffffffff


	//   ....[68]....
        /*029c*/ 	.word	0xffffffff


	//   ....[69]....
        /*02a0*/ 	.word	0xffffffff


	//   ....[70]....
        /*02a4*/ 	.word	0xffffffff


	//   ....[71]....
        /*02a8*/ 	.word	0xffffffff


	//   ....[72]....
        /*02ac*/ 	.word	0xffffffff


	//   ....[73]....
        /*02b0*/ 	.word	0xffffffff


	//   ....[74]....
        /*02b4*/ 	.word	0xffffffff


	//   ....[75]....
        /*02b8*/ 	.word	0xffffffff


	//   ....[76]....
        /*02bc*/ 	.word	0xffffffff


	//   ....[77]....
        /*02c0*/ 	.word	0xffffffff


	//   ....[78]....
        /*02c4*/ 	.word	0xffffffff


	//   ....[79]....
        /*02c8*/ 	.word	0xffffffff


	//   ....[80]....
        /*02cc*/ 	.word	0xffffffff


	//   ....[81]....
        /*02d0*/ 	.word	0xffffffff


	//   ....[82]....
        /*02d4*/ 	.word	0xffffffff


	//   ....[83]....
        /*02d8*/ 	.word	0xffffffff


	//   ....[84]....
        /*02dc*/ 	.word	0xffffffff


	//   ....[85]....
        /*02e0*/ 	.word	0xffffffff


	//   ....[86]....
        /*02e4*/ 	.word	0xffffffff


	//   ....[87]....
        /*02e8*/ 	.word	0xffffffff


	//   ....[88]....
        /*02ec*/ 	.word	0xffffffff


	//   ....[89]....
        /*02f0*/ 	.word	0xffffffff


	//   ....[90]....
        /*02f4*/ 	.word	0xffffffff


	//   ....[91]....
        /*02f8*/ 	.word	0xffffffff


	//   ....[92]....
        /*02fc*/ 	.word	0xffffffff


	//   ....[93]....
        /*0300*/ 	.word	0xffffffff


	//   ....[94]....
        /*0304*/ 	.word	0xffffffff


	//   ....[95]....
        /*0308*/ 	.word	0xffffffff


	//   ....[96]....
        /*030c*/ 	.word	0xffffffff


	//   ....[97]....
        /*0310*/ 	.word	0xffffffff


	//   ....[98]....
        /*0314*/ 	.word	0xffffffff


	//   ....[99]....
        /*0318*/ 	.word	0xffffffff


	//   ....[100]....
        /*031c*/ 	.word	0xffffffff


	//   ....[101]....
        /*0320*/ 	.word	0xffffffff


	//   ....[102]....
        /*0324*/ 	.word	0xffffffff


	//   ....[103]....
        /*0328*/ 	.word	0xffffffff


	//   ....[104]....
        /*032c*/ 	.word	0xffffffff


	//   ....[105]....
        /*0330*/ 	.word	0xffffffff


	//   ....[106]....
        /*0334*/ 	.word	0xffffffff


	//   ....[107]....
        /*0338*/ 	.word	0xffffffff


	//   ....[108]....
        /*033c*/ 	.word	0xffffffff


	//   ....[109]....
        /*0340*/ 	.word	0xffffffff


	//   ....[110]....
        /*0344*/ 	.word	0xffffffff


	//   ....[111]....
        /*0348*/ 	.word	0xffffffff


	//   ....[112]....
        /*034c*/ 	.word	0xffffffff


	//   ....[113]....
        /*0350*/ 	.word	0xffffffff


	//   ....[114]....
        /*0354*/ 	.word	0xffffffff


	//   ....[115]....
        /*0358*/ 	.word	0xffffffff


	//   ....[116]....
        /*035c*/ 	.word	0xffffffff


	//   ....[117]....
        /*0360*/ 	.word	0xffffffff


	//   ....[118]....
        /*0364*/ 	.word	0xffffffff


	//   ....[119]....
        /*0368*/ 	.word	0xffffffff


	//   ....[120]....
        /*036c*/ 	.word	0xffffffff


	//   ....[121]....
        /*0370*/ 	.word	0xffffffff


	//   ....[122]....
        /*0374*/ 	.word	0xffffffff


	//   ....[123]....
        /*0378*/ 	.word	0xffffffff


	//   ....[124]....
        /*037c*/ 	.word	0xffffffff


	//   ....[125]....
        /*0380*/ 	.word	0xffffffff


	//   ....[126]....
        /*0384*/ 	.word	0xffffffff


	//   ....[127]....
        /*0388*/ 	.word	0xffffffff


	//   ....[128]....
        /*038c*/ 	.word	0xffffffff


	//   ....[129]....
        /*0390*/ 	.word	0xffffffff


	//   ....[130]....
        /*0394*/ 	.word	0xffffffff


	//   ....[131]....
        /*0398*/ 	.word	0xffffffff


	//   ....[132]....
        /*039c*/ 	.word	0xffffffff


	//   ....[133]....
        /*03a0*/ 	.word	0xffffffff


	//   ....[134]....
        /*03a4*/ 	.word	0xffffffff


	//   ....[135]....
        /*03a8*/ 	.word	0xffffffff


	//   ....[136]....
        /*03ac*/ 	.word	0xffffffff


	//   ....[137]....
        /*03b0*/ 	.word	0xffffffff


	//   ....[138]....
        /*03b4*/ 	.word	0xffffffff


	//   ....[139]....
        /*03b8*/ 	.word	0xffffffff


	//   ....[140]....
        /*03bc*/ 	.word	0xffffffff


	//   ....[141]....
        /*03c0*/ 	.word	0xffffffff


	//   ....[142]....
        /*03c4*/ 	.word	0xffffffff


	//   ....[143]....
        /*03c8*/ 	.word	0xffffffff


	//   ....[144]....
        /*03cc*/ 	.word	0xffffffff


	//   ....[145]....
        /*03d0*/ 	.word	0xffffffff


	//   ....[146]....
        /*03d4*/ 	.word	0xffffffff


	//   ....[147]....
        /*03d8*/ 	.word	0xffffffff


	//   ....[148]....
        /*03dc*/ 	.word	0xffffffff


	//   ....[149]....
        /*03e0*/ 	.word	0xffffffff


	//   ....[150]....
        /*03e4*/ 	.word	0xffffffff


	//   ....[151]....
        /*03e8*/ 	.word	0xffffffff


	//   ....[152]....
        /*03ec*/ 	.word	0xffffffff


	//   ....[153]....
        /*03f0*/ 	.word	0xffffffff


	//   ....[154]....
        /*03f4*/ 	.word	0xffffffff


	//   ....[155]....
        /*03f8*/ 	.word	0xffffffff


	//   ....[156]....
        /*03fc*/ 	.word	0xffffffff


	//   ....[157]....
        /*0400*/ 	.word	0xffffffff


	//   ....[158]....
        /*0404*/ 	.word	0xffffffff


	//   ....[159]....
        /*0408*/ 	.word	0xffffffff


	//   ....[160]....
        /*040c*/ 	.word	0xffffffff


	//   ....[161]....
        /*0410*/ 	.word	0xffffffff


	//   ....[162]....
        /*0414*/ 	.word	0xffffffff


	//   ....[163]....
        /*0418*/ 	.word	0xffffffff


	//   ....[164]....
        /*041c*/ 	.word	0xffffffff


	//   ....[165]....
        /*0420*/ 	.word	0xffffffff


	//   ....[166]....
        /*0424*/ 	.word	0xffffffff


	//   ....[167]....
        /*0428*/ 	.word	0xffffffff


	//   ....[168]....
        /*042c*/ 	.word	0xffffffff


	//   ....[169]....
        /*0430*/ 	.word	0xffffffff


	//   ....[170]....
        /*0434*/ 	.word	0xffffffff


	//   ....[171]....
        /*0438*/ 	.word	0xffffffff


	//   ....[172]....
        /*043c*/ 	.word	0xffffffff


	//   ....[173]....
        /*0440*/ 	.word	0xffffffff


	//   ....[174]....
        /*0444*/ 	.word	0xffffffff


	//   ....[175]....
        /*0448*/ 	.word	0xffffffff


	//   ....[176]....
        /*044c*/ 	.word	0xffffffff


	//   ....[177]....
        /*0450*/ 	.word	0xffffffff


	//   ....[178]....
        /*0454*/ 	.word	0xffffffff


	//   ....[179]....
        /*0458*/ 	.word	0xffffffff


	//   ....[180]....
        /*045c*/ 	.word	0xffffffff


	//   ....[181]....
        /*0460*/ 	.word	0xffffffff


	//   ....[182]....
        /*0464*/ 	.word	0xffffffff


	//   ....[183]....
        /*0468*/ 	.word	0xffffffff


	//   ....[184]....
        /*046c*/ 	.word	0xffffffff


	//   ....[185]....
        /*0470*/ 	.word	0xffffffff


	//   ....[186]....
        /*0474*/ 	.word	0xffffffff


	//   ....[187]....
        /*0478*/ 	.word	0xffffffff


	//   ....[188]....
        /*047c*/ 	.word	0xffffffff


	//   ....[189]....
        /*0480*/ 	.word	0xffffffff


	//   ....[190]....
        /*0484*/ 	.word	0xffffffff


	//   ....[191]....
        /*0488*/ 	.word	0xffffffff


	//   ....[192]....
        /*048c*/ 	.word	0xffffffff


	//   ....[193]....
        /*0490*/ 	.word	0xffffffff


	//   ....[194]....
        /*0494*/ 	.word	0xffffffff


	//   ....[195]....
        /*0498*/ 	.word	0xffffffff


	//   ....[196]....
        /*049c*/ 	.word	0xffffffff


	//   ....[197]....
        /*04a0*/ 	.word	0xffffffff


	//   ....[198]....
        /*04a4*/ 	.word	0xffffffff


	//   ....[199]....
        /*04a8*/ 	.word	0xffffffff


	//   ....[200]....
        /*04ac*/ 	.word	0xffffffff


	//   ....[201]....
        /*04b0*/ 	.word	0xffffffff


	//   ....[202]....
        /*04b4*/ 	.word	0xffffffff


	//   ....[203]....
        /*04b8*/ 	.word	0xffffffff


	//   ....[204]....
        /*04bc*/ 	.word	0xffffffff


	//   ....[205]....
        /*04c0*/ 	.word	0xffffffff


	//   ....[206]....
        /*04c4*/ 	.word	0xffffffff


	//   ....[207]....
        /*04c8*/ 	.word	0xffffffff


	//   ....[208]....
        /*04cc*/ 	.word	0xffffffff


	//   ....[209]....
        /*04d0*/ 	.word	0xffffffff


	//   ....[210]....
        /*04d4*/ 	.word	0xffffffff


	//   ....[211]....
        /*04d8*/ 	.word	0xffffffff


	//----- nvinfo : EIATTR_COOP_GROUP_INSTR_OFFSETS
	.align		4
.L_442:
        /*04dc*/ 	.byte	0x04, 0x28
        /*04de*/ 	.short	(.L_444 - .L_443)


	//   ....[0]....
.L_443:
        /*04e0*/ 	.word	0x00000050


	//   ....[1]....
        /*04e4*/ 	.word	0x000001e0


	//   ....[2]....
        /*04e8*/ 	.word	0x00000210


	//   ....[3]....
        /*04ec*/ 	.word	0x00000240


	//   ....[4]....
        /*04f0*/ 	.word	0x00000270


	//   ....[5]....
        /*04f4*/ 	.word	0x000002a0


	//   ....[6]....
        /*04f8*/ 	.word	0x000002d0


	//   ....[7]....
        /*04fc*/ 	.word	0x00000440


	//   ....[8]....
        /*0500*/ 	.word	0x00000480


	//   ....[9]....
        /*0504*/ 	.word	0x000004b0


	//   ....[10]....
        /*0508*/ 	.word	0x000004e0


	//   ....[11]....
        /*050c*/ 	.word	0x00000510


	//   ....[12]....
        /*0510*/ 	.word	0x00000540


	//   ....[13]....
        /*0514*/ 	.word	0x000005d0


	//   ....[14]....
        /*0518*/ 	.word	0x00000600


	//   ....[15]....
        /*051c*/ 	.word	0x00000620


	//   ....[16]....
        /*0520*/ 	.word	0x00000680


	//   ....[17]....
        /*0524*/ 	.word	0x000037b0


	//   ....[18]....
        /*0528*/ 	.word	0x000037c0


	//   ....[19]....
        /*052c*/ 	.word	0x00005380


	//   ....[20]....
        /*0530*/ 	.word	0x00005390


	//   ....[21]....
        /*0534*/ 	.word	0x00006e80


	//   ....[22]....
        /*0538*/ 	.word	0x00006e90


	//   ....[23]....
        /*053c*/ 	.word	0x00007380


	//   ....[24]....
        /*0540*/ 	.word	0x00007390


	//   ....[25]....
        /*0544*/ 	.word	0x00008080


	//   ....[26]....
        /*0548*/ 	.word	0x000080a0


	//   ....[27]....
        /*054c*/ 	.word	0x000081d0


	//   ....[28]....
        /*0550*/ 	.word	0x000081e0


	//   ....[29]....
        /*0554*/ 	.word	0x00008310


	//   ....[30]....
        /*0558*/ 	.word	0x00008330


	//   ....[31]....
        /*055c*/ 	.word	0x00008460


	//   ....[32]....
        /*0560*/ 	.word	0x00008470


	//   ....[33]....
        /*0564*/ 	.word	0x00008990


	//   ....[34]....
        /*0568*/ 	.word	0x000089b0


	//   ....[35]....
        /*056c*/ 	.word	0x000089d0


	//   ....[36]....
        /*0570*/ 	.word	0x000089e0


	//   ....[37]....
        /*0574*/ 	.word	0x00008ad0


	//   ....[38]....
        /*0578*/ 	.word	0x00008b00


	//   ....[39]....
        /*057c*/ 	.word	0x00008b20


	//   ....[40]....
        /*0580*/ 	.word	0x00008c30


	//   ....[41]....
        /*0584*/ 	.word	0x00008fa0


	//   ....[42]....
        /*0588*/ 	.word	0x00008fc0


	//   ....[43]....
        /*058c*/ 	.word	0x000090a0


	//   ....[44]....
        /*0590*/ 	.word	0x000090e0


	//   ....[45]....
        /*0594*/ 	.word	0x000093e0


	//   ....[46]....
        /*0598*/ 	.word	0x00009400


	//   ....[47]....
        /*059c*/ 	.word	0x00009410


	//   ....[48]....
        /*05a0*/ 	.word	0x00009420


	//   ....[49]....
        /*05a4*/ 	.word	0x0000bf30


	//   ....[50]....
        /*05a8*/ 	.word	0x0000bf50


	//   ....[51]....
        /*05ac*/ 	.word	0x0000bf70


	//   ....[52]....
        /*05b0*/ 	.word	0x0000bf80


	//   ....[53]....
        /*05b4*/ 	.word	0x0000ee00


	//   ....[54]....
        /*05b8*/ 	.word	0x0000ee20


	//   ....[55]....
        /*05bc*/ 	.word	0x0000eed0


	//   ....[56]....
        /*05c0*/ 	.word	0x0000ef30


	//   ....[57]....
        /*05c4*/ 	.word	0x000103b0


	//   ....[58]....
        /*05c8*/ 	.word	0x00010410


	//   ....[59]....
        /*05cc*/ 	.word	0x00010420


	//   ....[60]....
        /*05d0*/ 	.word	0x00010450


	//   ....[61]....
        /*05d4*/ 	.word	0x00011740


	//   ....[62]....
        /*05d8*/ 	.word	0x00011760


	//   ....[63]....
        /*05dc*/ 	.word	0x00011850


	//   ....[64]....
        /*05e0*/ 	.word	0x00011870


	//   ....[65]....
        /*05e4*/ 	.word	0x00011d00


	//   ....[66]....
        /*05e8*/ 	.word	0x00011d20


	//   ....[67]....
        /*05ec*/ 	.word	0x00011e20


	//   ....[68]....
        /*05f0*/ 	.word	0x00011e60


	//   ....[69]....
        /*05f4*/ 	.word	0x00012fc0


	//   ....[70]....
        /*05f8*/ 	.word	0x00012ff0


	//   ....[71]....
        /*05fc*/ 	.word	0x000132b0


	//   ....[72]....
        /*0600*/ 	.word	0x000133e0


	//   ....[73]....
        /*0604*/ 	.word	0x00014990


	//   ....[74]....
        /*0608*/ 	.word	0x000149b0


	//   ....[75]....
        /*060c*/ 	.word	0x00014ac0


	//   ....[76]....
        /*0610*/ 	.word	0x00014af0


	//   ....[77]....
        /*0614*/ 	.word	0x00014d10


	//   ....[78]....
        /*0618*/ 	.word	0x00014d40


	//   ....[79]....
        /*061c*/ 	.word	0x00014d50


	//   ....[80]....
        /*0620*/ 	.word	0x00014d80


	//   ....[81]....
        /*0624*/ 	.word	0x00016270


	//   ....[82]....
        /*0628*/ 	.word	0x00016280


	//   ....[83]....
        /*062c*/ 	.word	0x000162a0


	//   ....[84]....
        /*0630*/ 	.word	0x000162c0


	//   ....[85]....
        /*0634*/ 	.word	0x00016640


	//   ....[86]....
        /*0638*/ 	.word	0x00016660


	//   ....[87]....
        /*063c*/ 	.word	0x00016780


	//   ....[88]....
        /*0640*/ 	.word	0x00016790


	//   ....[89]....
        /*0644*/ 	.word	0x000168c0


	//   ....[90]....
        /*0648*/ 	.word	0x000168e0


	//   ....[91]....
        /*064c*/ 	.word	0x00016a10


	//   ....[92]....
        /*0650*/ 	.word	0x00016a20


	//   ....[93]....
        /*0654*/ 	.word	0x00016d40


	//   ....[94]....
        /*0658*/ 	.word	0x00016d60


	//   ....[95]....
        /*065c*/ 	.word	0x00017750


	//   ....[96]....
        /*0660*/ 	.word	0x00017760


	//   ....[97]....
        /*0664*/ 	.word	0x000188d0


	//   ....[98]....
        /*0668*/ 	.word	0x000188f0


	//   ....[99]....
        /*066c*/ 	.word	0x00018a20


	//   ....[100]....
        /*0670*/ 	.word	0x00018a30


	//   ....[101]....
        /*0674*/ 	.word	0x00018b60


	//   ....[102]....
        /*0678*/ 	.word	0x00018b80


	//   ....[103]....
        /*067c*/ 	.word	0x00018cb0


	//   ....[104]....
        /*0680*/ 	.word	0x00018cc0


	//   ....[105]....
        /*0684*/ 	.word	0x00018e80


	//   ....[106]....
        /*0688*/ 	.word	0x00018ea0


	//   ....[107]....
        /*068c*/ 	.word	0x00018fc0


	//   ....[108]....
        /*0690*/ 	.word	0x00019000


	//   ....[109]....
        /*0694*/ 	.word	0x00019030


	//   ....[110]....
        /*0698*/ 	.word	0x00019060


	//   ....[111]....
        /*069c*/ 	.word	0x00019090


	//   ....[112]....
        /*06a0*/ 	.word	0x000190c0


	//   ....[113]....
        /*06a4*/ 	.word	0x00019220


	//   ....[114]....
        /*06a8*/ 	.word	0x00019260


	//   ....[115]....
        /*06ac*/ 	.word	0x00019290


	//   ....[116]....
        /*06b0*/ 	.word	0x000192c0


	//   ....[117]....
        /*06b4*/ 	.word	0x000192f0


	//   ....[118]....
        /*06b8*/ 	.word	0x00019320


	//   ....[119]....
        /*06bc*/ 	.word	0x000193b0


	//   ....[120]....
        /*06c0*/ 	.word	0x000193e0


	//   ....[121]....
        /*06c4*/ 	.word	0x000193f0


	//   ....[122]....
        /*06c8*/ 	.word	0x00019450


	//   ....[123]....
        /*06cc*/ 	.word	0x00019990


	//   ....[124]....
        /*06d0*/ 	.word	0x000199f0


	//   ....[125]....
        /*06d4*/ 	.word	0x00019a40


	//   ....[126]....
        /*06d8*/ 	.word	0x00019a90


	//   ....[127]....
        /*06dc*/ 	.word	0x00019ae0


	//   ....[128]....
        /*06e0*/ 	.word	0x00019b50


	//   ....[129]....
        /*06e4*/ 	.word	0x00019ba0


	//   ....[130]....
        /*06e8*/ 	.word	0x00019c00


	//   ....[131]....
        /*06ec*/ 	.word	0x00019c70


	//   ....[132]....
        /*06f0*/ 	.word	0x00019cd0


	//   ....[133]....
        /*06f4*/ 	.word	0x00019d40


	//   ....[134]....
        /*06f8*/ 	.word	0x00019db0


	//   ....[135]....
        /*06fc*/ 	.word	0x00019e20


	//   ....[136]....
        /*0700*/ 	.word	0x00019e80


	//   ....[137]....
        /*0704*/ 	.word	0x00019ef0


	//   ....[138]....
        /*0708*/ 	.word	0x00019f60


	//   ....[139]....
        /*070c*/ 	.word	0x00019fd0


	//   ....[140]....
        /*0710*/ 	.word	0x0001a030


	//   ....[141]....
        /*0714*/ 	.word	0x0001a0a0


	//   ....[142]....
        /*0718*/ 	.word	0x0001a110


	//   ....[143]....
        /*071c*/ 	.word	0x0001a280


	//   ....[144]....
        /*0720*/ 	.word	0x0001a2e0


	//   ....[145]....
        /*0724*/ 	.word	0x0001a350


	//   ....[146]....
        /*0728*/ 	.word	0x0001a3c0


	//   ....[147]....
        /*072c*/ 	.word	0x0001a430


	//   ....[148]....
        /*0730*/ 	.word	0x0001a490


	//   ....[149]....
        /*0734*/ 	.word	0x0001a500


	//   ....[150]....
        /*0738*/ 	.word	0x0001a570


	//   ....[151]....
        /*073c*/ 	.word	0x0001a5e0


	//   ....[152]....
        /*0740*/ 	.word	0x0001a640


	//   ....[153]....
        /*0744*/ 	.word	0x0001a6b0


	//   ....[154]....
        /*0748*/ 	.word	0x0001a720


	//   ....[155]....
        /*074c*/ 	.word	0x0001a890


	//   ....[156]....
        /*0750*/ 	.word	0x0001a8f0


	//   ....[157]....
        /*0754*/ 	.word	0x0001a960


	//   ....[158]....
        /*0758*/ 	.word	0x0001a9d0


	//   ....[159]....
        /*075c*/ 	.word	0x0001ab40


	//   ....[160]....
        /*0760*/ 	.word	0x0001aba0


	//   ....[161]....
        /*0764*/ 	.word	0x0001ac10


	//   ....[162]....
        /*0768*/ 	.word	0x0001ac80


	//   ....[163]....
        /*076c*/ 	.word	0x0001ae00


	//   ....[164]....
        /*0770*/ 	.word	0x0001ae60


	//   ....[165]....
        /*0774*/ 	.word	0x0001aeb0


	//   ....[166]....
        /*0778*/ 	.word	0x0001af20


	//   ....[167]....
        /*077c*/ 	.word	0x0001af90


	//   ....[168]....
        /*0780*/ 	.word	0x0001b110


	//   ....[169]....
        /*0784*/ 	.word	0x0001b170


	//   ....[170]....
        /*0788*/ 	.word	0x0001b1d0


	//   ....[171]....
        /*078c*/ 	.word	0x0001b230


	//   ....[172]....
        /*0790*/ 	.word	0x0001b280


	//   ....[173]....
        /*0794*/ 	.word	0x0001b2c0


	//   ....[174]....
        /*0798*/ 	.word	0x0001b330


	//   ....[175]....
        /*079c*/ 	.word	0x0001b3a0


	//   ....[176]....
        /*07a0*/ 	.word	0x0001b410


	//   ....[177]....
        /*07a4*/ 	.word	0x0001b470


	//   ....[178]....
        /*07a8*/ 	.word	0x0001b4e0


	//   ....[179]....
        /*07ac*/ 	.word	0x0001b550


	//   ....[180]....
        /*07b0*/ 	.word	0x0001b5c0


	//   ....[181]....
        /*07b4*/ 	.word	0x0001b620


	//   ....[182]....
        /*07b8*/ 	.word	0x0001b690


	//   ....[183]....
        /*07bc*/ 	.word	0x0001b700


	//   ....[184]....
        /*07c0*/ 	.word	0x0001b770


	//   ....[185]....
        /*07c4*/ 	.word	0x0001b7d0


	//   ....[186]....
        /*07c8*/ 	.word	0x0001b840


	//   ....[187]....
        /*07cc*/ 	.word	0x0001b8b0


	//   ....[188]....
        /*07d0*/ 	.word	0x0001b920


	//   ....[189]....
        /*07d4*/ 	.word	0x0001b980


	//   ....[190]....
        /*07d8*/ 	.word	0x0001b9f0


	//   ....[191]....
        /*07dc*/ 	.word	0x0001ba60


	//   ....[192]....
        /*07e0*/ 	.word	0x0001bad0


	//   ....[193]....
        /*07e4*/ 	.word	0x0001bb30


	//   ....[194]....
        /*07e8*/ 	.word	0x0001bba0


	//   ....[195]....
        /*07ec*/ 	.word	0x0001bc10


	//   ....[196]....
        /*07f0*/ 	.word	0x0001bc60


	//   ....[197]....
        /*07f4*/ 	.word	0x0001bca0


	//   ....[198]....
        /*07f8*/ 	.word	0x0001bcf0


	//   ....[199]....
        /*07fc*/ 	.word	0x0001bd40


	//   ....[200]....
        /*0800*/ 	.word	0x0001bd90


	//   ....[201]....
        /*0804*/ 	.word	0x0001be00


	//   ....[202]....
        /*0808*/ 	.word	0x0001be50


	//   ....[203]....
        /*080c*/ 	.word	0x0001bea0


	//   ....[204]....
        /*0810*/ 	.word	0x0001bef0


	//   ....[205]....
        /*0814*/ 	.word	0x0001bf40


	//   ....[206]....
        /*0818*/ 	.word	0x0001bf90


	//   ....[207]....
        /*081c*/ 	.word	0x0001c000


	//   ....[208]....
        /*0820*/ 	.word	0x0001c050


	//   ....[209]....
        /*0824*/ 	.word	0x0001c0b0


	//   ....[210]....
        /*0828*/ 	.word	0x0001c110


	//   ....[211]....
        /*082c*/ 	.word	0x0001c180


	//----- nvinfo : EIATTR_EXIT_INSTR_OFFSETS
	.align		4
.L_444:
        /*0830*/ 	.byte	0x04, 0x1c
        /*0832*/ 	.short	(.L_446 - .L_445)


	//   ....[0]....
.L_445:
        /*0834*/ 	.word	0x00000b40


	//   ....[1]....
        /*0838*/ 	.word	0x00019950


	//----- nvinfo : EIATTR_MAX_THREADS
	.align		4
.L_446:
        /*083c*/ 	.byte	0x04, 0x05
        /*083e*/ 	.short	(.L_448 - .L_447)
.L_447:
        /*0840*/ 	.word	0x00000100
        /*0844*/ 	.word	0x00000001
        /*0848*/ 	.word	0x00000001


	//----- nvinfo : EIATTR_CRS_STACK_SIZE
	.align		4
.L_448:
        /*084c*/ 	.byte	0x04, 0x1e
        /*084e*/ 	.short	(.L_450 - .L_449)
.L_449:
        /*0850*/ 	.word	0x00000000
.L_450:


//--------------------- .nv.info._ZN7cutlass13device_kernelIN5flash19enable_sm80_to_sm89INS1_16FlashAttnFwdSm80INS1_25CollectiveMainloopFwdSm80ILi8ELi2ELb0EN4cute5tupleIJNS5_1CILi128EEENS7_ILi64EEENS7_ILi192EEEEEELi192ENS_6half_tEfNS_4arch4Sm80ELb0ELb1ELb1ELb0ELb1ELb0ELb1ELb1EEENS1_21CollectiveEpilogueFwdINS6_IJS8_SA_S9_EEENS6_IJNS7_ILi1EEESI_SI_EEESC_SE_Li256ELb0ELb1ELb1ELb0EEENS1_19SingleTileSchedulerILb0ELb1ELb1ELi128EEEEEEEEEvNT_6ParamsE --------------------------
	.section	.nv.info._ZN7cutlass13device_kernelIN5flash19enable_sm80_to_sm89INS1_16FlashAttnFwdSm80INS1_25CollectiveMainloopFwdSm80ILi8ELi2ELb0EN4cute5tupleIJNS5_1CILi128EEENS7_ILi64EEENS7_ILi192EEEEEELi192ENS_6half_tEfNS_4arch4Sm80ELb0ELb1ELb1ELb0ELb1ELb0ELb1ELb1EEENS1_21CollectiveEpilogueFwdINS6_IJS8_SA_S9_EEENS6_IJNS7_ILi1EEESI_SI_EEESC_SE_Li256ELb0ELb1ELb1ELb0EEENS1_19SingleTileSchedulerILb0ELb1ELb1ELi128EEEEEEEEEvNT_6ParamsE,"",@"SHT_CUDA_INFO"
	.sectionflags	@""
	.align	4


	//----- nvinfo : EIATTR_CUDA_API_VERSION
	.align		4
        /*0000*/ 	.byte	0x04, 0x37
        /*0002*/ 	.short	(.L_452 - .L_451)
.L_451:
        /*0004*/ 	.word	0x00000082


	//----- nvinfo : EIATTR_SW2861232_WAR
	.align		4
.L_452:
        /*0008*/ 	.byte	0x01, 0x35
	.zero		2


	//----- nvinfo : EIATTR_PARAM_CBANK
	.align		4
        /*000c*/ 	.byte	0x04, 0x0a
        /*000e*/ 	.short	(.L_454 - .L_453)
	.align		4
.L_453:
        /*0010*/ 	.word	index@(.nv.constant0._ZN7cutlass13device_kernelIN5flash19enable_sm80_to_sm89INS1_16FlashAttnFwdSm80INS1_25CollectiveMainloopFwdSm80ILi8ELi2ELb0EN4cute5tupleIJNS5_1CILi128EEENS7_ILi64EEENS7_ILi192EEEEEELi192ENS_6half_tEfNS_4arch4Sm80ELb0ELb1ELb1ELb0ELb1ELb0ELb1ELb1EEENS1_21CollectiveEpilogueFwdINS6_IJS8_SA_S9_EEENS6_IJNS7_ILi1EEESI_SI_EEESC_SE_Li256ELb0ELb1ELb1ELb0EEENS1_19SingleTileSchedulerILb0ELb1ELb1ELi128EEEEEEEEEvNT_6ParamsE)
        /*0014*/ 	.short	0x0160
        /*0016*/ 	.short	0x0418


	//----- nvinfo : EIATTR_CBANK_PARAM_SIZE
	.align		4
.L_454:
        /*0018*/ 	.byte	0x03, 0x19
        /*001a*/ 	.short	0x0418


	//----- nvinfo : EIATTR_KPARAM_INFO
	.align		4
        /*001c*/ 	.byte	0x04, 0x17
        /*001e*/ 	.short	(.L_456 - .L_455)
.L_455:
        /*0020*/ 	.word	0x00000000
        /*0024*/ 	.short	0x0000
        /*0026*/ 	.short	0x0000
        /*0028*/ 	.byte	0x00, 0xf0, 0x61, 0x10


	//----- nvinfo : EIATTR_MAXREG_COUNT
	.align		4
.L_456:
        /*002c*/ 	.byte	0x03, 0x1b
        /*002e*/ 	.short	0x00ff


	//----- nvinfo : EIATTR_NUM_BARRIERS
	.align		4
        /*0030*/ 	.byte	0x02, 0x4c
        /*0032*/ 	.byte	0x02
	.zero		1


	//----- nvinfo : EIATTR_MERCURY_ISA_VERSION
	.align		4
        /*0034*/ 	.byte	0x03, 0x5f
        /*0036*/ 	.short	0x0000


	//----- nvinfo : EIATTR_COOP_GROUP_MASK_REGIDS
	.align		4
        /*0038*/ 	.byte	0x04, 0x29
        /*003a*/ 	.short	(.L_458 - .L_457)


	//   ....[0]....
.L_457:
        /*003c*/ 	.word	0xffffffff


	//   ....[1]....
        /*0040*/ 	.word	0xffffffff


	//   ....[2]....
        /*0044*/ 	.word	0xffffffff


	//   ....[3]....
        /*0048*/ 	.word	0xffffffff


	//   ....[4]....
        /*004c*/ 	.word	0xffffffff


	//   ....[5]....
        /*0050*/ 	.word	0xffffffff


	//   ....[6]....
        /*0054*/ 	.word	0xffffffff


	//   ....[7]....
        /*0058*/ 	.word	0xffffffff


	//   ....[8]....
        /*005c*/ 	.word	0xffffffff


	//   ....[9]....
        /*0060*/ 	.word	0xffffffff


	//   ....[10]....
        /*0064*/ 	.word	0xffffffff


	//   ....[11]....
        /*0068*/ 	.word	0xffffffff


	//   ....[12]....
        /*006c*/ 	.word	0xffffffff


	//   ....[13]....
        /*0070*/ 	.word	0xffffffff


	//   ....[14]....
        /*0074*/ 	.word	0xffffffff


	//   ....[15]....
        /*0078*/ 	.word	0xffffffff


	//   ....[16]....
        /*007c*/ 	.word	0xffffffff


	//   ....[17]....
        /*0080*/ 	.word	0xffffffff


	//   ....[18]....
        /*0084*/ 	.word	0xffffffff


	//   ....[19]....
        /*0088*/ 	.word	0xffffffff


	//   ....[20]....
        /*008c*/ 	.word	0xffffffff


	//   ....[21]....
        /*0090*/ 	.word	0xffffffff


	//   ....[22]....
        /*0094*/ 	.word	0xffffffff


	//   ....[23]....
        /*0098*/ 	.word	0xffffffff


	//   ....[24]....
        /*009c*/ 	.word	0xffffffff


	//   ....[25]....
        /*00a0*/ 	.word	0xffffffff


	//   ....[26]....
        /*00a4*/ 	.word	0xffffffff


	//   ....[27]....
        /*00a8*/ 	.word	0xffffffff


	//   ....[28]....
        /*00ac*/ 	.word	0xffffffff


	//   ....[29]....
        /*00b0*/ 	.word	0xffffffff


	//   ....[30]....
        /*00b4*/ 	.word	0xffffffff


	//   ....[31]....
        /*00b8*/ 	.word	0xffffffff


	//   ....[32]....
        /*00bc*/ 	.word	0xffffffff


	//   ....[33]....
        /*00c0*/ 	.word	0xffffffff


	//   ....[34]....
        /*00c4*/ 	.word	0xffffffff


	//   ....[35]....
        /*00c8*/ 	.word	0xffffffff


	//   ....[36]....
        /*00cc*/ 	.word	0xffffffff


	//   ....[37]....
        /*00d0*/ 	.word	0xffffffff


	//   ....[38]....
        /*00d4*/ 	.word	0xffffffff


	//   ....[39]....
        /*00d8*/ 	.word	0xffffffff


	//   ....[40]....
        /*00dc*/ 	.word	0xffffffff


	//   ....[41]....
        /*00e0*/ 	.word	0xffffffff


	//   ....[42]....
        /*00e4*/ 	.word	0xffffffff


	//   ....[43]....
        /*00e8*/ 	.word	0xffffffff


	//   ....[44]....
        /*00ec*/ 	.word	0xffffffff


	//   ....[45]....
        /*00f0*/ 	.word	0xffffffff


	//   ....[46]....
        /*00f4*/ 	.word	0xffffffff


	//   ....[47]....
        /*00f8*/ 	.word	0xffffffff


	//   ....[48]....
        /*00fc*/ 	.word	0xffffffff


	//   ....[49]....
        /*0100*/ 	.word	0xffffffff


	//   ....[50]....
        /*0104*/ 	.word	0xffffffff


	//   ....[51]....
        /*0108*/ 	.word	0xffffffff


	//   ....[52]....
        /*010c*/ 	.word	0xffffffff


	//   ....[53]....
        /*0110*/ 	.word	0xffffffff


	//   ....[54]....
        /*0114*/ 	.word	0xffffffff


	//   ....[55]....
        /*0118*/ 	.word	0xffffffff


	//   ....[56]....
        /*011c*/ 	.word	0xffffffff


	//   ....[57]....
        /*0120*/ 	.word	0xffffffff


	//   ....[58]....
        /*0124*/ 	.word	0xffffffff


	//   ....[59]....
        /*0128*/ 	.word	0xffffffff


	//   ....[60]....
        /*012c*/ 	.word	0xffffffff


	//   ....[61]....
        /*0130*/ 	.word	0xffffffff


	//   ....[62]....
        /*0134*/ 	.word	0xffffffff


	//   ....[63]....
        /*0138*/ 	.word	0xffffffff


	//   ....[64]....
        /*013c*/ 	.word	0xffffffff


	//   ....[65]....
        /*0140*/ 	.word	0xffffffff


	//   ....[66]....
        /*0144*/ 	.word	0xffffffff


	//   ....[67]....
        /*0148*/ 	.word	0xffffffff


	//   ....[68]....
        /*014c*/ 	.word	0xffffffff


	//   ....[69]....
        /*0150*/ 	.word	0xffffffff


	//   ....[70]....
        /*0154*/ 	.word	0xffffffff


	//   ....[71]....
        /*0158*/ 	.word	0xffffffff


	//   ....[72]....
        /*015c*/ 	.word	0xffffffff


	//   ....[73]....
        /*0160*/ 	.word	0xffffffff


	//   ....[74]....
        /*0164*/ 	.word	0xffffffff


	//   ....[75]....
        /*0168*/ 	.word	0xffffffff


	//   ....[76]....
        /*016c*/ 	.word	0xffffffff


	//   ....[77]....
        /*0170*/ 	.word	0xffffffff


	//   ....[78]....
        /*0174*/ 	.word	0xffffffff


	//   ....[79]....
        /*0178*/ 	.word	0xffffffff


	//   ....[80]....
        /*017c*/ 	.word	0xffffffff


	//   ....[81]....
        /*0180*/ 	.word	0xffffffff


	//   ....[82]....
        /*0184*/ 	.word	0xffffffff


	//   ....[83]....
        /*0188*/ 	.word	0xffffffff


	//   ....[84]....
        /*018c*/ 	.word	0xffffffff


	//   ....[85]....
        /*0190*/ 	.word	0xffffffff


	//   ....[86]....
        /*0194*/ 	.word	0xffffffff


	//----- nvinfo : EIATTR_COOP_GROUP_INSTR_OFFSETS
	.align		4
.L_458:
        /*0198*/ 	.byte	0x04, 0x28
        /*019a*/ 	.short	(.L_460 - .L_459)


	//   ....[0]....
.L_459:
        /*019c*/ 	.word	0x00000050


	//   ....[1]....
        /*01a0*/ 	.word	0x000012e0


	//   ....[2]....
        /*01a4*/ 	.word	0x00001310


	//   ....[3]....
        /*01a8*/ 	.word	0x00001540


	//   ....[4]....
        /*01ac*/ 	.word	0x00001570


	//   ....[5]....
        /*01b0*/ 	.word	0x00001690


	//   ....[6]....
        /*01b4*/ 	.word	0x000016c0


	//   ....[7]....
        /*01b8*/ 	.word	0x000017d0


	//   ....[8]....
        /*01bc*/ 	.word	0x00001810


	//   ....[9]....
        /*01c0*/ 	.word	0x00001d70


	//   ....[10]....
        /*01c4*/ 	.word	0x00001d90


	//   ....[11]....
        /*01c8*/ 	.word	0x00001db0


	//   ....[12]....
        /*01cc*/ 	.word	0x00001dd0


	//   ....[13]....
        /*01d0*/ 	.word	0x00001e90


	//   ....[14]....
        /*01d4*/ 	.word	0x00001eb0


	//   ....[15]....
        /*01d8*/ 	.word	0x00001ed0


	//   ....[16]....
        /*01dc*/ 	.word	0x00001ef0


	//   ....[17]....
        /*01e0*/ 	.word	0x000023e0


	//   ....[18]....
        /*01e4*/ 	.word	0x00002410


	//   ....[19]....
        /*01e8*/ 	.word	0x00002430


	//   ....[20]....
        /*01ec*/ 	.word	0x00002440


	//   ....[21]....
        /*01f0*/ 	.word	0x00002a00


	//   ....[22]....
        /*01f4*/ 	.word	0x00002a30


	//   ....[23]....
        /*01f8*/ 	.word	0x00002a50


	//   ....[24]....
        /*01fc*/ 	.word	0x00002ab0


	//   ....[25]....
        /*0200*/ 	.word	0x00003880


	//   ....[26]....
        /*0204*/ 	.word	0x00003ba0


	//   ....[27]....
        /*0208*/ 	.word	0x00004770


	//   ....[28]....
        /*020c*/ 	.word	0x000048b0


	//   ....[29]....
        /*0210*/ 	.word	0x000048d0


	//   ....[30]....
        /*0214*/ 	.word	0x00004940


	//   ....[31]....
        /*0218*/ 	.word	0x00005b10


	//   ....[32]....
        /*021c*/ 	.word	0x00005b40


	//   ....[33]....
        /*0220*/ 	.word	0x00005b60


	//   ....[34]....
        /*0224*/ 	.word	0x00005b70


	//   ....[35]....
        /*0228*/ 	.word	0x00006280


	//   ....[36]....
        /*022c*/ 	.word	0x000062a0


	//   ....[37]....
        /*0230*/ 	.word	0x000062b0


	//   ....[38]....
        /*0234*/ 	.word	0x000062c0


	//   ....[39]....
        /*0238*/ 	.word	0x00007020


	//   ....[40]....
        /*023c*/ 	.word	0x000074a0


	//   ....[41]....
        /*0240*/ 	.word	0x00007dc0


	//   ....[42]....
        /*0244*/ 	.word	0x00007ef0


	//   ....[43]....
        /*0248*/ 	.word	0x00007f10


	//   ....[44]....
        /*024c*/ 	.word	0x00007fb0


	//   ....[45]....
        /*0250*/ 	.word	0x00009880


	//   ....[46]....
        /*0254*/ 	.word	0x000098b0


	//   ....[47]....
        /*0258*/ 	.word	0x000098c0


	//   ....[48]....
        /*025c*/ 	.word	0x000098d0


	//   ....[49]....
        /*0260*/ 	.word	0x0000a050


	//   ....[50]....
        /*0264*/ 	.word	0x0000a070


	//   ....[51]....
        /*0268*/ 	.word	0x0000a080


	//   ....[52]....
        /*026c*/ 	.word	0x0000a090


	//   ....[53]....
        /*0270*/ 	.word	0x0000b1f0


	//   ....[54]....
        /*0274*/ 	.word	0x0000b220


	//   ....[55]....
        /*0278*/ 	.word	0x0000b240


	//   ....[56]....
        /*027c*/ 	.word	0x0000b280


	//   ....[57]....
        /*0280*/ 	.word	0x0000cb50


	//   ....[58]....
        /*0284*/ 	.word	0x0000cb80


	//   ....[59]....
        /*0288*/ 	.word	0x0000cb90


	//   ....[60]....
        /*028c*/ 	.word	0x0000cba0


	//   ....[61]....
        /*0290*/ 	.word	0x0000d0a0


	//   ....[62]....
        /*0294*/ 	.word	0x0000d0d0


	//   ....[63]....
        /*0298*/ 	.word	0x0000d0f0


	//   ....[64]....
        /*029c*/ 	.word	0x0000d100


	//   ....[65]....
        /*02a0*/ 	.word	0x0000ded0


	//   ....[66]....
        /*02a4*/ 	.word	0x0000e280


	//   ....[67]....
        /*02a8*/ 	.word	0x0000ebc0


	//   ....[68]....
        /*02ac*/ 	.word	0x0000ecd0


	//   ....[69]....
        /*02b0*/ 	.word	0x0000ece0


	//   ....[70]....
        /*02b4*/ 	.word	0x0000ed50


	//   ....[71]....
        /*02b8*/ 	.word	0x00010630


	//   ....[72]....
        /*02bc*/ 	.word	0x00010660


	//   ....[73]....
        /*02c0*/ 	.word	0x00010680


	//   ....[74]....
        /*02c4*/ 	.word	0x00010690


	//   ....[75]....
        /*02c8*/ 	.word	0x00010860


	//   ....[76]....
        /*02cc*/ 	.word	0x00010890


	//   ....[77]....
        /*02d0*/ 	.word	0x000108d0


	//   ....[78]....
        /*02d4*/ 	.word	0x000108e0


	//   ....[79]....
        /*02d8*/ 	.word	0x000115f0


	//   ....[80]....
        /*02dc*/ 	.word	0x00011630


	//   ....[81]....
        /*02e0*/ 	.word	0x00011660


	//   ....[82]....
        /*02e4*/ 	.word	0x000116a0


	//   ....[83]....
        /*02e8*/ 	.word	0x00011710


	//   ....[84]....
        /*02ec*/ 	.word	0x00011770


	//   ....[85]....
        /*02f0*/ 	.word	0x00012080


	//   ....[86]....
        /*02f4*/ 	.word	0x00012090


	//----- nvinfo : EIATTR_EXIT_INSTR_OFFSETS
	.align		4
.L_460:
        /*02f8*/ 	.byte	0x04, 0x1c
        /*02fa*/ 	.short	(.L_462 - .L_461)


	//   ....[0]....
.L_461:
        /*02fc*/ 	.word	0x000001b0


	//   ....[1]....
        /*0300*/ 	.word	0x000120a0


	//   ....[2]....
        /*0304*/ 	.word	0x00012940


	//   ....[3]....
        /*0308*/ 	.word	0x00012990


	//   ....[4]....
        /*030c*/ 	.word	0x000129c0


	//   ....[5]....
        /*0310*/ 	.word	0x00012a20


	//   ....[6]....
        /*0314*/ 	.word	0x00012cb0


	//----- nvinfo : EIATTR_CTAIDZ_USED
	.align		4
.L_462:
        /*0318*/ 	.byte	0x01, 0x04
	.zero		2


	//----- nvinfo : EIATTR_MAX_THREADS
	.align		4
        /*031c*/ 	.byte	0x04, 0x05
        /*031e*/ 	.short	(.L_464 - .L_463)
.L_463:
        /*0320*/ 	.word	0x00000100
        /*0324*/ 	.word	0x00000001
        /*0328*/ 	.word	0x00000001


	//----- nvinfo : EIATTR_CRS_STACK_SIZE
	.align		4
.L_464:
        /*032c*/ 	.byte	0x04, 0x1e
        /*032e*/ 	.short	(.L_466 - .L_465)
.L_465:
        /*0330*/ 	.word	0x00000000
.L_466:


//--------------------- .nv.info._ZN7cutlass13device_kernelIN5flash19enable_sm80_to_sm89INS1_16FlashAttnFwdSm80INS1_25CollectiveMainloopFwdSm80ILi8ELi2ELb0EN4cute5tupleIJNS5_1CILi128EEENS7_ILi64EEENS7_ILi192EEEEEELi192ENS_6half_tEfNS_4arch4Sm80ELb0ELb1ELb1ELb1ELb1ELb0ELb1ELb1EEENS1_21CollectiveEpilogueFwdINS6_IJS8_SA_S9_EEENS6_IJNS7_ILi1EEESI_SI_EEESC_SE_Li256ELb1ELb1ELb1ELb0EEENS1_36VarlenDynamicPersistentTileSchedulerILi128ELi64ELi256ELi256ELb1ELb1ELb0ELb1ELb0ELb1EEEEEEEEEvNT_6ParamsE --------------------------
	.section	.nv.info._ZN7cutlass13device_kernelIN5flash19enable_sm80_to_sm89INS1_16FlashAttnFwdSm80INS1_25CollectiveMainloopFwdSm80ILi8ELi2ELb0EN4cute5tupleIJNS5_1CILi128EEENS7_ILi64EEENS7_ILi192EEEEEELi192ENS_6half_tEfNS_4arch4Sm80ELb0ELb1ELb1ELb1ELb1ELb0ELb1ELb1EEENS1_21CollectiveEpilogueFwdINS6_IJS8_SA_S9_EEENS6_IJNS7_ILi1EEESI_SI_EEESC_SE_Li256ELb1ELb1ELb1ELb0EEENS1_36VarlenDynamicPersistentTileSchedulerILi128ELi64ELi256ELi256ELb1ELb1ELb0ELb1ELb0ELb1EEEEEEEEEvNT_6ParamsE,"",@"SHT_CUDA_INFO"
	.sectionflags	@""
	.align	4


	//----- nvinfo : EIATTR_CUDA_API_VERSION
	.align		4
        /*0000*/ 	.byte	0x04, 0x37
        /*0002*/ 	.short	(.L_468 - .L_467)
.L_467:
        /*0004*/ 	.word	0x00000082


	//----- nvinfo : EIATTR_SW2861232_WAR
	.align		4
.L_468:
        /*0008*/ 	.byte	0x01, 0x35
	.zero		2


	//----- nvinfo : EIATTR_PARAM_CBANK
	.align		4
        /*000c*/ 	.byte	0x04, 0x0a
        /*000e*/ 	.short	(.L_470 - .L_469)
	.align		4
.L_469:
        /*0010*/ 	.word	index@(.nv.constant0._ZN7cutlass13device_kernelIN5flash19enable_sm80_to_sm89INS1_16FlashAttnFwdSm80INS1_25CollectiveMainloopFwdSm80ILi8ELi2ELb0EN4cute5tupleIJNS5_1CILi128EEENS7_ILi64EEENS7_ILi192EEEEEELi192ENS_6half_tEfNS_4arch4Sm80ELb0ELb1ELb1ELb1ELb1ELb0ELb1ELb1EEENS1_21CollectiveEpilogueFwdINS6_IJS8_SA_S9_EEENS6_IJNS7_ILi1EEESI_SI_EEESC_SE_Li256ELb1ELb1ELb1ELb0EEENS1_36VarlenDynamicPersistentTileSchedulerILi128ELi64ELi256ELi256ELb1ELb1ELb0ELb1ELb0ELb1EEEEEEEEEvNT_6ParamsE)
        /*0014*/ 	.short	0x0160
        /*0016*/ 	.short	0x0438


	//----- nvinfo : EIATTR_CBANK_PARAM_SIZE
	.align		4
.L_470:
        /*0018*/ 	.byte	0x03, 0x19
        /*001a*/ 	.short	0x0438


	//----- nvinfo : EIATTR_KPARAM_INFO
	.align		4
        /*001c*/ 	.byte	0x04, 0x17
        /*001e*/ 	.short	(.L_472 - .L_471)
.L_471:
        /*0020*/ 	.word	0x00000000
        /*0024*/ 	.short	0x0000
        /*0026*/ 	.short	0x0000
        /*0028*/ 	.byte	0x00, 0xf0, 0xe1, 0x10


	//----- nvinfo : EIATTR_MAXREG_COUNT
	.align		4
.L_472:
        /*002c*/ 	.byte	0x03, 0x1b
        /*002e*/ 	.short	0x00ff


	//----- nvinfo : EIATTR_NUM_BARRIERS
	.align		4
        /*0030*/ 	.byte	0x02, 0x4c
        /*0032*/ 	.byte	0x06
	.zero		1


	//----- nvinfo : EIATTR_ANNOTATIONS
	.align		4
        /*0034*/ 	.byte	0x04, 0x55
        /*0036*/ 	.short	(.L_474 - .L_473)


	//   ....[0]....
.L_473:
        /*0038*/ 	.word	0x00000001
        /*003c*/ 	.byte	0x70, 0x00, 0x00, 0x00, 0x01, 0x00, 0x00, 0x00, 0x40, 0x14, 0x00, 0x00, 0x01, 0x00, 0x00, 0x00
        /*004c*/ 	.byte	0xf0, 0x17, 0x00, 0x00, 0x01, 0x00, 0x00, 0x00, 0x20, 0x18, 0x00, 0x00, 0x01, 0x00, 0x00, 0x00
        /*005c*/ 	.byte	0xb0, 0x56, 0x00, 0x00, 0x01, 0x00, 0x00, 0x00, 0x00, 0x31, 0x01, 0x00, 0x01, 0x00, 0x00, 0x00
        /*006c*/ 	.byte	0x60, 0x38, 0x01, 0x00, 0x01, 0x00, 0x00, 0x00, 0x70, 0x64, 0x01, 0x00


	//----- nvinfo : EIATTR_MERCURY_ISA_VERSION
	.align		4
.L_474:
        /*0078*/ 	.byte	0x03, 0x5f
        /*007a*/ 	.short	0x0000


	//----- nvinfo : EIATTR_INT_WARP_WIDE_INSTR_OFFSETS
	.align		4
        /*007c*/ 	.byte	0x04, 0x31
        /*007e*/ 	.short	(.L_476 - .L_475)


	//   ....[0]....
.L_475:
        /*0080*/ 	.word	0x00012fe0


	//   ....[1]....
        /*0084*/ 	.word	0x00013060


	//----- nvinfo : EIATTR_COOP_GROUP_MASK_REGIDS
	.align		4
.L_476:
        /*0088*/ 	.byte	0x04, 0x29
        /*008a*/ 	.short	(.L_478 - .L_477)


	//   ....[0]....
.L_477:
        /*008c*/ 	.word	0xffffffff


	//   ....[1]....
        /*0090*/ 	.word	0xffffffff


	//   ....[2]....
        /*0094*/ 	.word	0xffffffff


	//   ....[3]....
        /*0098*/ 	.word	0xffffffff


	//   ....[4]....
        /*009c*/ 	.word	0xffffffff


	//   ....[5]....
        /*00a0*/ 	.word	0xffffffff


	//   ....[6]....
        /*00a4*/ 	.word	0xffffffff


	//   ....[7]....
        /*00a8*/ 	.word	0xffffffff


	//   ....[8]....
        /*00ac*/ 	.word	0xffffffff


	//   ....[9]....
        /*00b0*/ 	.word	0xffffffff


	//   ....[10]....
        /*00b4*/ 	.word	0xffffffff


	//   ....[11]....
        /*00b8*/ 	.word	0xffffffff


	//   ....[12]....
        /*00bc*/ 	.word	0xffffffff


	//   ....[13]....
        /*00c0*/ 	.word	0xffffffff


	//   ....[14]....
        /*00c4*/ 	.word	0xffffffff


	//   ....[15]....
        /*00c8*/ 	.word	0xffffffff


	//   ....[16]....
        /*00cc*/ 	.word	0xffffffff


	//   ....[17]....
        /*00d0*/ 	.word	0xffffffff


	//   ....[18]....
        /*00d4*/ 	.word	0xffffffff


	//   ....[19]....
        /*00d8*/ 	.word	0xffffffff


	//   ....[20]....
        /*00dc*/ 	.word	0xffffffff


	//   ....[21]....
        /*00e0*/ 	.word	0xffffffff


	//   ....[22]....
        /*00e4*/ 	.word	0xffffffff


	//   ....[23]....
        /*00e8*/ 	.word	0xffffffff


	//   ....[24]....
        /*00ec*/ 	.word	0xffffffff


	//   ....[25]....
        /*00f0*/ 	.word	0xffffffff


	//   ....[26]....
        /*00f4*/ 	.word	0xffffffff


	//   ....[27]....
        /*00f8*/ 	.word	0xffffffff


	//   ....[28]....
        /*00fc*/ 	.word	0xffffffff


	//   ....[29]....
        /*0100*/ 	.word	0xffffffff


	//   ....[30]....
        /*0104*/ 	.word	0xffffffff


	//   ....[31]....
        /*0108*/ 	.word	0xffffffff


	//   ....[32]....
        /*010c*/ 	.word	0xffffffff


	//   ....[33]....
        /*0110*/ 	.word	0xffffffff


	//   ....[34]....
        /*0114*/ 	.word	0xffffffff


	//   ....[35]....
        /*0118*/ 	.word	0xffffffff


	//   ....[36]....
        /*011c*/ 	.word	0xffffffff


	//   ....[37]....
        /*0120*/ 	.word	0xffffffff


	//   ....[38]....
        /*0124*/ 	.word	0xffffffff


	//   ....[39]....
        /*0128*/ 	.word	0xffffffff


	//   ....[40]....
        /*012c*/ 	.word	0xffffffff


	//   ....[41]....
        /*0130*/ 	.word	0xffffffff


	//   ....[42]....
        /*0134*/ 	.word	0xffffffff


	//   ....[43]....
        /*0138*/ 	.word	0xffffffff


	//   ....[44]....
        /*013c*/ 	.word	0xffffffff


	//   ....[45]....
        /*0140*/ 	.word	0xffffffff


	//   ....[46]....
        /*0144*/ 	.word	0xffffffff


	//   ....[47]....
        /*0148*/ 	.word	0xffffffff


	//   ....[48]....
        /*014c*/ 	.word	0xffffffff


	//   ....[49]....
        /*0150*/ 	.word	0xffffffff


	//   ....[50]....
        /*0154*/ 	.word	0xffffffff


	//   ....[51]....
        /*0158*/ 	.word	0xffffffff


	//   ....[52]....
        /*015c*/ 	.word	0xffffffff


	//   ....[53]....
        /*0160*/ 	.word	0xffffffff


	//   ....[54]....
        /*0164*/ 	.word	0xffffffff


	//   ....[55]....
        /*0168*/ 	.word	0xffffffff


	//   ....[56]....
        /*016c*/ 	.word	0xffffffff


	//   ....[57]....
        /*0170*/ 	.word	0xffffffff


	//   ....[58]....
        /*0174*/ 	.word	0xffffffff


	//   ....[59]....
        /*0178*/ 	.word	0xffffffff


	//   ....[60]....
        /*017c*/ 	.word	0xffffffff


	//   ....[61]....
        /*0180*/ 	.word	0xffffffff


	//   ....[62]....
        /*0184*/ 	.word	0xffffffff


	//   ....[63]....
        /*0188*/ 	.word	0xffffffff


	//   ....[64]....
        /*018c*/ 	.word	0xffffffff


	//   ....[65]....
        /*0190*/ 	.word	0xffffffff


	//   ....[66]....
        /*0194*/ 	.word	0xffffffff


	//   ....[67]....
        /*0198*/ 	.word	0xffffffff


	//   ....[68]....
        /*019c*/ 	.word	0xffffffff


	//   ....[69]....
        /*01a0*/ 	.word	0xffffffff


	//   ....[70]....
        /*01a4*/ 	.word	0xffffffff


	//   ....[71]....
        /*01a8*/ 	.word	0xffffffff


	//   ....[72]....
        /*01ac*/ 	.word	0xffffffff


	//   ....[73]....
        /*01b0*/ 	.word	0xffffffff


	//   ....[74]....
        /*01b4*/ 	.word	0xffffffff


	//   ....[75]....
        /*01b8*/ 	.word	0xffffffff


	//   ....[76]....
        /*01bc*/ 	.word	0xffffffff


	//   ....[77]....
        /*01c0*/ 	.word	0xffffffff


	//   ....[78]....
        /*01c4*/ 	.word	0xffffffff


	//   ....[79]....
        /*01c8*/ 	.word	0xffffffff


	//   ....[80]....
        /*01cc*/ 	.word	0xffffffff


	//   ....[81]....
        /*01d0*/ 	.word	0xffffffff


	//   ....[82]....
        /*01d4*/ 	.word	0xffffffff


	//   ....[83]....
        /*01d8*/ 	.word	0xffffffff


	//   ....[84]....
        /*01dc*/ 	.word	0xffffffff


	//   ....[85]....
        /*01e0*/ 	.word	0xffffffff


	//   ....[86]....
        /*01e4*/ 	.word	0xffffffff


	//   ....[87]....
        /*01e8*/ 	.word	0xffffffff


	//   ....[88]....
        /*01ec*/ 	.word	0xffffffff


	//   ....[89]....
        /*01f0*/ 	.word	0xffffffff


	//   ....[90]....
        /*01f4*/ 	.word	0xffffffff


	//   ....[91]....
        /*01f8*/ 	.word	0xffffffff


	//   ....[92]....
        /*01fc*/ 	.word	0xffffffff


	//   ....[93]....
        /*0200*/ 	.word	0xffffffff


	//   ....[94]....
        /*0204*/ 	.word	0xffffffff


	//   ....[95]....
        /*0208*/ 	.word	0xffffffff


	//   ....[96]....
        /*020c*/ 	.word	0xffffffff


	//   ....[97]....
        /*0210*/ 	.word	0xffffffff


	//   ....[98]....
        /*0214*/ 	.word	0xffffffff


	//   ....[99]....
        /*0218*/ 	.word	0xffffffff


	//   ....[100]....
        /*021c*/ 	.word	0xffffffff


	//   ....[101]....
        /*0220*/ 	.word	0xffffffff


	//   ....[102]....
        /*0224*/ 	.word	0xffffffff


	//   ....[103]....
        /*0228*/ 	.word	0xffffffff


	//   ....[104]....
        /*022c*/ 	.word	0xffffffff


	//   ....[105]....
        /*0230*/ 	.word	0xffffffff


	//   ....[106]....
        /*0234*/ 	.word	0xffffffff


	//   ....[107]....
        /*0238*/ 	.word	0xffffffff


	//   ....[108]....
        /*023c*/ 	.word	0xffffffff


	//   ....[109]....
        /*0240*/ 	.word	0xffffffff


	//   ....[110]....
        /*0244*/ 	.word	0xffffffff


	//   ....[111]....
        /*0248*/ 	.word	0xffffffff


	//   ....[112]....
        /*024c*/ 	.word	0xffffffff


	//   ....[113]....
        /*0250*/ 	.word	0xffffffff


	//   ....[114]....
        /*0254*/ 	.word	0xffffffff


	//   ....[115]....
        /*0258*/ 	.word	0xffffffff


	//   ....[116]....
        /*025c*/ 	.word	0xffffffff


	//   ....[117]....
        /*0260*/ 	.word	0xffffffff


	//   ....[118]....
        /*0264*/ 	.word	0xffffffff


	//   ....[119]....
        /*0268*/ 	.word	0xffffffff


	//   ....[120]....
        /*026c*/ 	.word	0xffffffff


	//   ....[121]....
        /*0270*/ 	.word	0xffffffff


	//   ....[122]....
        /*0274*/ 	.word	0xffffffff


	//   ....[123]....
        /*0278*/ 	.word	0xffffffff


	//   ....[124]....
        /*027c*/ 	.word	0xffffffff


	//   ....[125]....
        /*0280*/ 	.word	0xffffffff


	//   ....[126]....
        /*0284*/ 	.word	0xffffffff


	//   ....[127]....
        /*0288*/ 	.word	0xffffffff


	//   ....[128]....
        /*028c*/ 	.word	0xffffffff


	//   ....[129]....
        /*0290*/ 	.word	0xffffffff


	//   ....[130]....
        /*0294*/ 	.word	0xffffffff


	//   ....[131]....
        /*0298*/ 	.word	0xffffffff


	//   ....[132]....
        /*029c*/ 	.word	0xffffffff


	//   ....[133]....
        /*02a0*/ 	.word	0xffffffff


	//   ....[134]....
        /*02a4*/ 	.word	0xffffffff


	//   ....[135]....
        /*02a8*/ 	.word	0xffffffff


	//   ....[136]....
        /*02ac*/ 	.word	0xffffffff


	//   ....[137]....
        /*02b0*/ 	.word	0xffffffff


	//   ....[138]....
        /*02b4*/ 	.word	0xffffffff


	//   ....[139]....
        /*02b8*/ 	.word	0xffffffff


	//   ....[140]....
        /*02bc*/ 	.word	0xffffffff


	//   ....[141]....
        /*02c0*/ 	.word	0xffffffff


	//   ....[142]....
        /*02c4*/ 	.word	0xffffffff


	//   ....[143]....
        /*02c8*/ 	.word	0xffffffff


	//   ....[144]....
        /*02cc*/ 	.word	0xffffffff


	//   ....[145]....
        /*02d0*/ 	.word	0xffffffff


	//   ....[146]....
        /*02d4*/ 	.word	0xffffffff


	//   ....[147]....
        /*02d8*/ 	.word	0xffffffff


	//   ....[148]....
        /*02dc*/ 	.word	0xffffffff


	//   ....[149]....
        /*02e0*/ 	.word	0xffffffff


	//   ....[150]....
        /*02e4*/ 	.word	0xffffffff


	//   ....[151]....
        /*02e8*/ 	.word	0xffffffff


	//   ....[152]....
        /*02ec*/ 	.word	0xffffffff


	//   ....[153]....
        /*02f0*/ 	.word	0xffffffff


	//   ....[154]....
        /*02f4*/ 	.word	0xffffffff


	//   ....[155]....
        /*02f8*/ 	.word	0xffffffff


	//   ....[156]....
        /*02fc*/ 	.word	0xffffffff


	//   ....[157]....
        /*0300*/ 	.word	0xffffffff


	//   ....[158]....
        /*0304*/ 	.word	0xffffffff


	//   ....[159]....
        /*0308*/ 	.word	0xffffffff


	//   ....[160]....
        /*030c*/ 	.word	0xffffffff


	//   ....[161]....
        /*0310*/ 	.word	0xffffffff


	//   ....[162]....
        /*0314*/ 	.word	0xffffffff


	//   ....[163]....
        /*0318*/ 	.word	0xffffffff


	//   ....[164]....
        /*031c*/ 	.word	0xffffffff


	//   ....[165]....
        /*0320*/ 	.word	0xffffffff


	//   ....[166]....
        /*0324*/ 	.word	0xffffffff


	//   ....[167]....
        /*0328*/ 	.word	0xffffffff


	//   ....[168]....
        /*032c*/ 	.word	0xffffffff


	//   ....[169]....
        /*0330*/ 	.word	0xffffffff


	//   ....[170]....
        /*0334*/ 	.word	0xffffffff


	//   ....[171]....
        /*0338*/ 	.word	0xffffffff


	//   ....[172]....
        /*033c*/ 	.word	0xffffffff


	//   ....[173]....
        /*0340*/ 	.word	0xffffffff


	//   ....[174]....
        /*0344*/ 	.word	0xffffffff


	//   ....[175]....
        /*0348*/ 	.word	0xffffffff


	//   ....[176]....
        /*034c*/ 	.word	0xffffffff


	//   ....[177]....
        /*0350*/ 	.word	0xffffffff


	//   ....[178]....
        /*0354*/ 	.word	0xffffffff


	//   ....[179]....
        /*0358*/ 	.word	0xffffffff


	//   ....[180]....
        /*035c*/ 	.word	0xffffffff


	//   ....[181]....
        /*0360*/ 	.word	0xffffffff


	//   ....[182]....
        /*0364*/ 	.word	0xffffffff


	//   ....[183]....
        /*0368*/ 	.word	0xffffffff


	//   ....[184]....
        /*036c*/ 	.word	0xffffffff


	//   ....[185]....
        /*0370*/ 	.word	0xffffffff


	//   ....[186]....
        /*0374*/ 	.word	0xffffffff


	//   ....[187]....
        /*0378*/ 	.word	0xffffffff


	//   ....[188]....
        /*037c*/ 	.word	0xffffffff


	//   ....[189]....
        /*0380*/ 	.word	0xffffffff


	//   ....[190]....
        /*0384*/ 	.word	0xffffffff


	//   ....[191]....
        /*0388*/ 	.word	0xffffffff


	//   ....[192]....
        /*038c*/ 	.word	0xffffffff


	//   ....[193]....
        /*0390*/ 	.word	0xffffffff


	//   ....[194]....
        /*0394*/ 	.word	0xffffffff


	//   ....[195]....
        /*0398*/ 	.word	0xffffffff


	//   ....[196]....
        /*039c*/ 	.word	0xffffffff


	//   ....[197]....
        /*03a0*/ 	.word	0xffffffff


	//   ....[198]....
        /*03a4*/ 	.word	0xffffffff


	//   ....[199]....
        /*03a8*/ 	.word	0xffffffff


	//   ....[200]....
        /*03ac*/ 	.word	0xffffffff


	//   ....[201]....
        /*03b0*/ 	.word	0xffffffff


	//   ....[202]....
        /*03b4*/ 	.word	0xffffffff


	//   ....[203]....
        /*03b8*/ 	.word	0xffffffff


	//   ....[204]....
        /*03bc*/ 	.word	0xffffffff


	//   ....[205]....
        /*03c0*/ 	.word	0xffffffff


	//   ....[206]....
        /*03c4*/ 	.word	0xffffffff


	//   ....[207]....
        /*03c8*/ 	.word	0xffffffff


	//   ....[208]....
        /*03cc*/ 	.word	0xffffffff


	//   ....[209]....
        /*03d0*/ 	.word	0xffffffff


	//   ....[210]....
        /*03d4*/ 	.word	0xffffffff


	//   ....[211]....
        /*03d8*/ 	.word	0xffffffff


	//   ....[212]....
        /*03dc*/ 	.word	0xffffffff


	//   ....[213]....
        /*03e0*/ 	.word	0xffffffff


	//   ....[214]....
        /*03e4*/ 	.word	0xffffffff


	//   ....[215]....
        /*03e8*/ 	.word	0xffffffff


	//   ....[216]....
        /*03ec*/ 	.word	0xffffffff


	//   ....[217]....
        /*03f0*/ 	.word	0xffffffff


	//   ....[218]....
        /*03f4*/ 	.word	0xffffffff


	//   ....[219]....
        /*03f8*/ 	.word	0xffffffff


	//   ....[220]....
        /*03fc*/ 	.word	0xffffffff


	//   ....[221]....
        /*0400*/ 	.word	0xffffffff


	//   ....[222]....
        /*0404*/ 	.word	0xffffffff


	//   ....[223]....
        /*0408*/ 	.word	0xffffffff


	//   ....[224]....
        /*040c*/ 	.word	0xffffffff


	//   ....[225]....
        /*0410*/ 	.word	0xffffffff


	//   ....[226]....
        /*0414*/ 	.word	0xffffffff


	//   ....[227]....
        /*0418*/ 	.word	0xffffffff


	//   ....[228]....
        /*041c*/ 	.word	0xffffffff


	//   ....[229]....
        /*0420*/ 	.word	0xffffffff


	//   ....[230]....
        /*0424*/ 	.word	0xffffffff


	//   ....[231]....
        /*0428*/ 	.word	0xffffffff


	//   ....[232]....
        /*042c*/ 	.word	0xffffffff


	//   ....[233]....
        /*0430*/ 	.word	0xffffffff


	//----- nvinfo : EIATTR_COOP_GROUP_INSTR_OFFSETS
	.align		4
.L_478:
        /*0434*/ 	.byte	0x04, 0x28
        /*0436*/ 	.short	(.L_480 - .L_479)


	//   ....[0]....
.L_479:
        /*0438*/ 	.word	0x00000050


	//   ....[1]....
        /*043c*/ 	.word	0x000001e0


	//   ....[2]....
        /*0440*/ 	.word	0x00000210


	//   ....[3]....
        /*0444*/ 	.word	0x00000240


	//   ....[4]....
        /*0448*/ 	.word	0x00000270


	//   ....[5]....
        /*044c*/ 	.word	0x000002a0


	//   ....[6]....
        /*0450*/ 	.word	0x000002d0


	//   ....[7]....
        /*0454*/ 	.word	0x00000430


	//   ....[8]....
        /*0458*/ 	.word	0x00000470


	//   ....[9]....
        /*045c*/ 	.word	0x000004a0


	//   ....[10]....
        /*0460*/ 	.word	0x000004d0


	//   ....[11]....
        /*0464*/ 	.word	0x00000500


	//   ....[12]....
        /*0468*/ 	.word	0x00000530


	//   ....[13]....
        /*046c*/ 	.word	0x000005c0


	//   ....[14]....
        /*0470*/ 	.word	0x00000600


	//   ....[15]....
        /*0474*/ 	.word	0x00000620


	//   ....[16]....
        /*0478*/ 	.word	0x00000680


	//   ....[17]....
        /*047c*/ 	.word	0x000029d0


	//   ....[18]....
        /*0480*/ 	.word	0x000029f0


	//   ....[19]....
        /*0484*/ 	.word	0x00002b60


	//   ....[20]....
        /*0488*/ 	.word	0x00002b70


	//   ....[21]....
        /*048c*/ 	.word	0x00002cd0


	//   ....[22]....
        /*0490*/ 	.word	0x00002cf0


	//   ....[23]....
        /*0494*/ 	.word	0x00002e50


	//   ....[24]....
        /*0498*/ 	.word	0x00002e60


	//   ....[25]....
        /*049c*/ 	.word	0x00003330


	//   ....[26]....
        /*04a0*/ 	.word	0x00003350


	//   ....[27]....
        /*04a4*/ 	.word	0x00003360


	//   ....[28]....
        /*04a8*/ 	.word	0x00003370


	//   ....[29]....
        /*04ac*/ 	.word	0x00003510


	//   ....[30]....
        /*04b0*/ 	.word	0x00003520


	//   ....[31]....
        /*04b4*/ 	.word	0x00003570


	//   ....[32]....
        /*04b8*/ 	.word	0x00003580


	//   ....[33]....
        /*04bc*/ 	.word	0x00003990


	//   ....[34]....
        /*04c0*/ 	.word	0x000039b0


	//   ....[35]....
        /*04c4*/ 	.word	0x00003a80


	//   ....[36]....
        /*04c8*/ 	.word	0x00003ac0


	//   ....[37]....
        /*04cc*/ 	.word	0x00003f10


	//   ....[38]....
        /*04d0*/ 	.word	0x00003f30


	//   ....[39]....
        /*04d4*/ 	.word	0x00004000


	//   ....[40]....
        /*04d8*/ 	.word	0x00004040


	//   ....[41]....
        /*04dc*/ 	.word	0x00004f90


	//   ....[42]....
        /*04e0*/ 	.word	0x00005200


	//   ....[43]....
        /*04e4*/ 	.word	0x00005980


	//   ....[44]....
        /*04e8*/ 	.word	0x00005c30


	//   ....[45]....
        /*04ec*/ 	.word	0x00005c50


	//   ....[46]....
        /*04f0*/ 	.word	0x00005cb0


	//   ....[47]....
        /*04f4*/ 	.word	0x00006f80


	//   ....[48]....
        /*04f8*/ 	.word	0x00006fa0


	//   ....[49]....
        /*04fc*/ 	.word	0x00007000


	//   ....[50]....
        /*0500*/ 	.word	0x00007030


	//   ....[51]....
        /*0504*/ 	.word	0x000077e0


	//   ....[52]....
        /*0508*/ 	.word	0x00007800


	//   ....[53]....
        /*050c*/ 	.word	0x00007900


	//   ....[54]....
        /*0510*/ 	.word	0x00007940


	//   ....[55]....
        /*0514*/ 	.word	0x00008910


	//   ....[56]....
        /*0518*/ 	.word	0x00008e20


	//   ....[57]....
        /*051c*/ 	.word	0x00009120


	//   ....[58]....
        /*0520*/ 	.word	0x00009150


	//   ....[59]....
        /*0524*/ 	.word	0x00009a90


	//   ....[60]....
        /*0528*/ 	.word	0x00009ab0


	//   ....[61]....
        /*052c*/ 	.word	0x0000af90


	//   ....[62]....
        /*0530*/ 	.word	0x0000afb0


	//   ....[63]....
        /*0534*/ 	.word	0x0000b0c0


	//   ....[64]....
        /*0538*/ 	.word	0x0000b0f0


	//   ....[65]....
        /*053c*/ 	.word	0x0000b880


	//   ....[66]....
        /*0540*/ 	.word	0x0000b8a0


	//   ....[67]....
        /*0544*/ 	.word	0x0000b9a0


	//   ....[68]....
        /*0548*/ 	.word	0x0000b9e0


	//   ....[69]....
        /*054c*/ 	.word	0x0000cb50


	//   ....[70]....
        /*0550*/ 	.word	0x0000cb80


	//   ....[71]....
        /*0554*/ 	.word	0x0000ce50


	//   ....[72]....
        /*0558*/ 	.word	0x0000cfa0


	//   ....[73]....
        /*055c*/ 	.word	0x0000e580


	//   ....[74]....
        /*0560*/ 	.word	0x0000e5a0


	//   ....[75]....
        /*0564*/ 	.word	0x0000e6b0


	//   ....[76]....
        /*0568*/ 	.word	0x0000e6f0


	//   ....[77]....
        /*056c*/ 	.word	0x0000ec20


	//   ....[78]....
        /*0570*/ 	.word	0x0000ec40


	//   ....[79]....
        /*0574*/ 	.word	0x0000ed40


	//   ....[80]....
        /*0578*/ 	.word	0x0000ed80


	//   ....[81]....
        /*057c*/ 	.word	0x0000fd80


	//   ....[82]....
        /*0580*/ 	.word	0x00010290


	//   ....[83]....
        /*0584*/ 	.word	0x00010590


	//   ....[84]....
        /*0588*/ 	.word	0x000105c0


	//   ....[85]....
        /*058c*/ 	.word	0x00010ef0


	//   ....[86]....
        /*0590*/ 	.word	0x00010f10


	//   ....[87]....
        /*0594*/ 	.word	0x00012400


	//   ....[88]....
        /*0598*/ 	.word	0x00012420


	//   ....[89]....
        /*059c*/ 	.word	0x00012530


	//   ....[90]....
        /*05a0*/ 	.word	0x00012570


	//   ....[91]....
        /*05a4*/ 	.word	0x000127c0


	//   ....[92]....
        /*05a8*/ 	.word	0x000127f0


	//   ....[93]....
        /*05ac*/ 	.word	0x00012800


	//   ....[94]....
        /*05b0*/ 	.word	0x00012830


	//   ....[95]....
        /*05b4*/ 	.word	0x00013bd0


	//   ....[96]....
        /*05b8*/ 	.word	0x00013c00


	//   ....[97]....
        /*05bc*/ 	.word	0x00013c10


	//   ....[98]....
        /*05c0*/ 	.word	0x00013c20


	//   ....[99]....
        /*05c4*/ 	.word	0x00013f80


	//   ....[100]....
        /*05c8*/ 	.word	0x00013fa0


	//   ....[101]....
        /*05cc*/ 	.word	0x00014100


	//   ....[102]....
        /*05d0*/ 	.word	0x00014110


	//   ....[103]....
        /*05d4*/ 	.word	0x00014270


	//   ....[104]....
        /*05d8*/ 	.word	0x00014290


	//   ....[105]....
        /*05dc*/ 	.word	0x000143f0


	//   ....[106]....
        /*05e0*/ 	.word	0x00014400


	//   ....[107]....
        /*05e4*/ 	.word	0x00014740


	//   ....[108]....
        /*05e8*/ 	.word	0x00014760


	//   ....[109]....
        /*05ec*/ 	.word	0x00014f30


	//   ....[110]....
        /*05f0*/ 	.word	0x00014f40


	//   ....[111]....
        /*05f4*/ 	.word	0x00015ea0


	//   ....[112]....
        /*05f8*/ 	.word	0x00015ec0


	//   ....[113]....
        /*05fc*/ 	.word	0x00016030


	//   ....[114]....
        /*0600*/ 	.word	0x00016040


	//   ....[115]....
        /*0604*/ 	.word	0x000161a0


	//   ....[116]....
        /*0608*/ 	.word	0x000161c0


	//   ....[117]....
        /*060c*/ 	.word	0x00016320


	//   ....[118]....
        /*0610*/ 	.word	0x00016330


	//   ....[119]....
        /*0614*/ 	.word	0x00016530


	//   ....[120]....
        /*0618*/ 	.word	0x00016550


	//   ....[121]....
        /*061c*/ 	.word	0x00016670


	//   ....[122]....
        /*0620*/ 	.word	0x000166b0


	//   ....[123]....
        /*0624*/ 	.word	0x000166e0


	//   ....[124]....
        /*0628*/ 	.word	0x00016710


	//   ....[125]....
        /*062c*/ 	.word	0x00016740


	//   ....[126]....
        /*0630*/ 	.word	0x00016770


	//   ....[127]....
        /*0634*/ 	.word	0x000168c0


	//   ....[128]....
        /*0638*/ 	.word	0x00016900


	//   ....[129]....
        /*063c*/ 	.word	0x00016930


	//   ....[130]....
        /*0640*/ 	.word	0x00016960


	//   ....[131]....
        /*0644*/ 	.word	0x00016990


	//   ....[132]....
        /*0648*/ 	.word	0x000169c0


	//   ....[133]....
        /*064c*/ 	.word	0x00016a50


	//   ....[134]....
        /*0650*/ 	.word	0x00016a90


	//   ....[135]....
        /*0654*/ 	.word	0x00016aa0


	//   ....[136]....
        /*0658*/ 	.word	0x00016b00


	//   ....[137]....
        /*065c*/ 	.word	0x000174c0


	//   ....[138]....
        /*0660*/ 	.word	0x00017520


	//   ....[139]....
        /*0664*/ 	.word	0x00017570


	//   ....[140]....
        /*0668*/ 	.word	0x000175c0


	//   ....[141]....
        /*066c*/ 	.word	0x00017610


	//   ....[142]....
        /*0670*/ 	.word	0x00017680


	//   ....[143]....
        /*0674*/ 	.word	0x000176d0


	//   ....[144]....
        /*0678*/ 	.word	0x00017740


	//   ....[145]....
        /*067c*/ 	.word	0x000177b0


	//   ....[146]....
        /*0680*/ 	.word	0x00017820


	//   ....[147]....
        /*0684*/ 	.word	0x00017890


	//   ....[148]....
        /*0688*/ 	.word	0x00017900


	//   ....[149]....
        /*068c*/ 	.word	0x00017970


	//   ....[150]....
        /*0690*/ 	.word	0x000179d0


	//   ....[151]....
        /*0694*/ 	.word	0x00017a40


	//   ....[152]....
        /*0698*/ 	.word	0x00017ab0


	//   ....[153]....
        /*069c*/ 	.word	0x00017b20


	//   ....[154]....
        /*06a0*/ 	.word	0x00017b80


	//   ....[155]....
        /*06a4*/ 	.word	0x00017bf0


	//   ....[156]....
        /*06a8*/ 	.word	0x00017c60


	//   ....[157]....
        /*06ac*/ 	.word	0x00017dd0


	//   ....[158]....
        /*06b0*/ 	.word	0x00017e30


	//   ....[159]....
        /*06b4*/ 	.word	0x00017ea0


	//   ....[160]....
        /*06b8*/ 	.word	0x00017f10


	//   ....[161]....
        /*06bc*/ 	.word	0x00018080


	//   ....[162]....
        /*06c0*/ 	.word	0x000180e0


	//   ....[163]....
        /*06c4*/ 	.word	0x00018150


	//   ....[164]....
        /*06c8*/ 	.word	0x000181c0


	//   ....[165]....
        /*06cc*/ 	.word	0x00018330


	//   ....[166]....
        /*06d0*/ 	.word	0x00018390


	//   ....[167]....
        /*06d4*/ 	.word	0x00018400


	//   ....[168]....
        /*06d8*/ 	.word	0x00018470


	//   ....[169]....
        /*06dc*/ 	.word	0x000185f0


	//   ....[170]....
        /*06e0*/ 	.word	0x00018650


	//   ....[171]....
        /*06e4*/ 	.word	0x000186c0


	//   ....[172]....
        /*06e8*/ 	.word	0x00018730


	//   ....[173]....
        /*06ec*/ 	.word	0x000188b0


	//   ....[174]....
        /*06f0*/ 	.word	0x00018910


	//   ....[175]....
        /*06f4*/ 	.word	0x00018980


	//   ....[176]....
        /*06f8*/ 	.word	0x000189f0


	//   ....[177]....
        /*06fc*/ 	.word	0x00018b70


	//   ....[178]....
        /*0700*/ 	.word	0x00018bd0


	//   ....[179]....
        /*0704*/ 	.word	0x00018c20


	//   ....[180]....
        /*0708*/ 	.word	0x00018c90


	//   ....[181]....
        /*070c*/ 	.word	0x00018d00


	//   ....[182]....
        /*0710*/ 	.word	0x00018e80


	//   ....[183]....
        /*0714*/ 	.word	0x00018ee0


	//   ....[184]....
        /*0718*/ 	.word	0x00018f50


	//   ....[185]....
        /*071c*/ 	.word	0x00018fc0


	//   ....[186]....
        /*0720*/ 	.word	0x00019140


	//   ....[187]....
        /*0724*/ 	.word	0x000191a0


	//   ....[188]....
        /*0728*/ 	.word	0x00019210


	//   ....[189]....
        /*072c*/ 	.word	0x00019280


	//   ....[190]....
        /*0730*/ 	.word	0x00019400


	//   ....[191]....
        /*0734*/ 	.word	0x00019460


	//   ....[192]....
        /*0738*/ 	.word	0x000194c0


	//   ....[193]....
        /*073c*/ 	.word	0x00019520


	//   ....[194]....
        /*0740*/ 	.word	0x00019570


	//   ....[195]....
        /*0744*/ 	.word	0x000195b0


	//   ....[196]....
        /*0748*/ 	.word	0x00019620


	//   ....[197]....
        /*074c*/ 	.word	0x00019690


	//   ....[198]....
        /*0750*/ 	.word	0x00019700


	//   ....[199]....
        /*0754*/ 	.word	0x00019760


	//   ....[200]....
        /*0758*/ 	.word	0x000197d0


	//   ....[201]....
        /*075c*/ 	.word	0x00019840


	//   ....[202]....
        /*0760*/ 	.word	0x000198b0


	//   ....[203]....
        /*0764*/ 	.word	0x00019910


	//   ....[204]....
        /*0768*/ 	.word	0x00019980


	//   ....[205]....
        /*076c*/ 	.word	0x000199f0


	//   ....[206]....
        /*0770*/ 	.word	0x00019a60


	//   ....[207]....
        /*0774*/ 	.word	0x00019ac0


	//   ....[208]....
        /*0778*/ 	.word	0x00019b30


	//   ....[209]....
        /*077c*/ 	.word	0x00019ba0


	//   ....[210]....
        /*0780*/ 	.word	0x00019c10


	//   ....[211]....
        /*0784*/ 	.word	0x00019c70


	//   ....[212]....
        /*0788*/ 	.word	0x00019ce0


	//   ....[213]....
        /*078c*/ 	.word	0x00019d50


	//   ....[214]....
        /*0790*/ 	.word	0x00019dc0


	//   ....[215]....
        /*0794*/ 	.word	0x00019e20


	//   ....[216]....
        /*0798*/ 	.word	0x00019e90


	//   ....[217]....
        /*079c*/ 	.word	0x00019f00


	//   ....[218]....
        /*07a0*/ 	.word	0x00019f50


	//   ....[219]....
        /*07a4*/ 	.word	0x00019f90


	//   ....[220]....
        /*07a8*/ 	.word	0x00019fe0


	//   ....[221]....
        /*07ac*/ 	.word	0x0001a030


	//   ....[222]....
        /*07b0*/ 	.word	0x0001a080


	//   ....[223]....
        /*07b4*/ 	.word	0x0001a0f0


	//   ....[224]....
        /*07b8*/ 	.word	0x0001a140


	//   ....[225]....
        /*07bc*/ 	.word	0x0001a190


	//   ....[226]....
        /*07c0*/ 	.word	0x0001a1e0


	//   ....[227]....
        /*07c4*/ 	.word	0x0001a230


	//   ....[228]....
        /*07c8*/ 	.word	0x0001a280


	//   ....[229]....
        /*07cc*/ 	.word	0x0001a2f0


	//   ....[230]....
        /*07d0*/ 	.word	0x0001a340


	//   ....[231]....
        /*07d4*/ 	.word	0x0001a3b0


	//   ....[232]....
        /*07d8*/ 	.word	0x0001a410


	//   ....[233]....
        /*07dc*/ 	.word	0x0001a480


	//----- nvinfo : EIATTR_EXIT_INSTR_OFFSETS
	.align		4
.L_480:
        /*07e0*/ 	.byte	0x04, 0x1c
        /*07e2*/ 	.short	(.L_482 - .L_481)


	//   ....[0]....
.L_481:
        /*07e4*/ 	.word	0x00000fe0


	//   ....[1]....
        /*07e8*/ 	.word	0x00017480


	//----- nvinfo : EIATTR_MAX_THREADS
	.align		4
.L_482:
        /*07ec*/ 	.byte	0x04, 0x05
        /*07ee*/ 	.short	(.L_484 - .L_483)
.L_483:
        /*07f0*/ 	.word	0x00000100
        /*07f4*/ 	.word	0x00000001
        /*07f8*/ 	.word	0x00000001


	//----- nvinfo : EIATTR_CRS_STACK_SIZE
	.align		4
.L_484:
        /*07fc*/ 	.byte	0x04, 0x1e
        /*07fe*/ 	.short	(.L_486 - .L_485)
.L_485:
        /*0800*/ 	.word	0x00000000
.L_486:


//--------------------- .nv.info._ZN7cutlass13device_kernelIN5flash19enable_sm80_to_sm89INS1_16FlashAttnFwdSm80INS1_25CollectiveMainloopFwdSm80ILi8ELi2ELb0EN4cute5tupleIJNS5_1CILi128EEENS7_ILi64EEENS7_ILi192EEEEEELi192ENS_6half_tEfNS_4arch4Sm80ELb0ELb1ELb1ELb1ELb1ELb1ELb1ELb1EEENS1_21CollectiveEpilogueFwdINS6_IJS8_SA_S9_EEENS6_IJNS7_ILi1EEESI_SI_EEESC_SE_Li256ELb1ELb1ELb1ELb0EEENS1_36VarlenDynamicPersistentTileSchedulerILi128ELi64ELi256ELi256ELb1ELb1ELb0ELb1ELb0ELb1EEEEEEEEEvNT_6ParamsE --------------------------
	.section	.nv.info._ZN7cutlass13device_kernelIN5flash19enable_sm80_to_sm89INS1_16FlashAttnFwdSm80INS1_25CollectiveMainloopFwdSm80ILi8ELi2ELb0EN4cute5tupleIJNS5_1CILi128EEENS7_ILi64EEENS7_ILi192EEEEEELi192ENS_6half_tEfNS_4arch4Sm80ELb0ELb1ELb1ELb1ELb1ELb1ELb1ELb1EEENS1_21CollectiveEpilogueFwdINS6_IJS8_SA_S9_EEENS6_IJNS7_ILi1EEESI_SI_EEESC_SE_Li256ELb1ELb1ELb1ELb0EEENS1_36VarlenDynamicPersistentTileSchedulerILi128ELi64ELi256ELi256ELb1ELb1ELb0ELb1ELb0ELb1EEEEEEEEEvNT_6ParamsE,"",@"SHT_CUDA_INFO"
	.sectionflags	@""
	.align	4


	//----- nvinfo : EIATTR_CUDA_API_VERSION
	.align		4
        /*0000*/ 	.byte	0x04, 0x37
        /*0002*/ 	.short	(.L_488 - .L_487)
.L_487:
        /*0004*/ 	.word	0x00000082


	//----- nvinfo : EIATTR_SW2861232_WAR
	.align		4
.L_488:
        /*0008*/ 	.byte	0x01, 0x35
	.zero		2


	//----- nvinfo : EIATTR_PARAM_CBANK
	.align		4
        /*000c*/ 	.byte	0x04, 0x0a
        /*000e*/ 	.short	(.L_490 - .L_489)
	.align		4
.L_489:
        /*0010*/ 	.word	index@(.nv.constant0._ZN7cutlass13device_kernelIN5flash19enable_sm80_to_sm89INS1_16FlashAttnFwdSm80INS1_25CollectiveMainloopFwdSm80ILi8ELi2ELb0EN4cute5tupleIJNS5_1CILi128EEENS7_ILi64EEENS7_ILi192EEEEEELi192ENS_6half_tEfNS_4arch4Sm80ELb0ELb1ELb1ELb1ELb1ELb1ELb1ELb1EEENS1_21CollectiveEpilogueFwdINS6_IJS8_SA_S9_EEENS6_IJNS7_ILi1EEESI_SI_EEESC_SE_Li256ELb1ELb1ELb1ELb0EEENS1_36VarlenDynamicPersistentTileSchedulerILi128ELi64ELi256ELi256ELb1ELb1ELb0ELb1ELb0ELb1EEEEEEEEEvNT_6ParamsE)
        /*0014*/ 	.short	0x0160
        /*0016*/ 	.short	0x0438


	//----- nvinfo : EIATTR_CBANK_PARAM_SIZE
	.align		4
.L_490:
        /*0018*/ 	.byte	0x03, 0x19
        /*001a*/ 	.short	0x0438


	//----- nvinfo : EIATTR_KPARAM_INFO
	.align		4
        /*001c*/ 	.byte	0x04, 0x17
        /*001e*/ 	.short	(.L_492 - .L_491)
.L_491:
        /*0020*/ 	.word	0x00000000
        /*0024*/ 	.short	0x0000
        /*0026*/ 	.short	0x0000
        /*0028*/ 	.byte	0x00, 0xf0, 0xe1, 0x10


	//----- nvinfo : EIATTR_MAXREG_COUNT
	.align		4
.L_492:
        /*002c*/ 	.byte	0x03, 0x1b
        /*002e*/ 	.short	0x00ff


	//----- nvinfo : EIATTR_NUM_BARRIERS
	.align		4
        /*0030*/ 	.byte	0x02, 0x4c
        /*0032*/ 	.byte	0x06
	.zero		1


	//----- nvinfo : EIATTR_ANNOTATIONS
	.align		4
        /*0034*/ 	.byte	0x04, 0x55
        /*0036*/ 	.short	(.L_494 - .L_493)


	//   ....[0]....
.L_493:
        /* <DEDUP_REMOVED lines=17> */


	//----- nvinfo : EIATTR_MERCURY_ISA_VERSION
	.align		4
.L_494:
        /*0130*/ 	.byte	0x03, 0x5f
        /*0132*/ 	.short	0x0000


	//----- nvinfo : EIATTR_INT_WARP_WIDE_INSTR_OFFSETS
	.align		4
        /*0134*/ 	.byte	0x04, 0x31
        /*0136*/ 	.short	(.L_496 - .L_495)


	//   ....[0]....
.L_495:
        /*0138*/ 	.word	0x0001f970


	//   ....[1]....
        /*013c*/ 	.word	0x0001f9f0


	//----- nvinfo : EIATTR_COOP_GROUP_MASK_REGIDS
	.align		4
.L_496:
        /*0140*/ 	.byte	0x04, 0x29
        /*0142*/ 	.short	(.L_498 - .L_497)


	//   ....[0]....
.L_497:
        /*0144*/ 	.word	0xffffffff


	//   ....[1]....
        /*0148*/ 	.word	0xffffffff


	//   ....[2]....
        /*014c*/ 	.word	0xffffffff


	//   ....[3]....
        /*0150*/ 	.word	0xffffffff


	//   ....[4]....
        /*0154*/ 	.word	0xffffffff


	//   ....[5]....
        /*0158*/ 	.word	0xffffffff


	//   ....[6]....
        /*015c*/ 	.word	0xffffffff


	//   ....[7]....
        /*0160*/ 	.word	0xffffffff


	//   ....[8]....
        /*0164*/ 	.word	0xffffffff


	//   ....[9]....
        /*0168*/ 	.word	0xffffffff


	//   ....[10]....
        /*016c*/ 	.word	0xffffffff


	//   ....[11]....
        /*0170*/ 	.word	0xffffffff


	//   ....[12]....
        /*0174*/ 	.word	0xffffffff


	//   ....[13]....
        /*0178*/ 	.word	0xffffffff


	//   ....[14]....
        /*017c*/ 	.word	0xffffffff


	//   ....[15]....
        /*0180*/ 	.word	0xffffffff


	//   ....[16]....
        /*0184*/ 	.word	0xffffffff


	//   ....[17]....
        /*0188*/ 	.word	0xffffffff


	//   ....[18]....
        /*018c*/ 	.word	0xffffffff


	//   ....[19]....
        /*0190*/ 	.word	0xffffffff


	//   ....[20]....
        /*0194*/ 	.word	0xffffffff


	//   ....[21]....
        /*0198*/ 	.word	0xffffffff


	//   ....[22]....
        /*019c*/ 	.word	0xffffffff


	//   ....[23]....
        /*01a0*/ 	.word	0xffffffff


	//   ....[24]....
        /*01a4*/ 	.word	0xffffffff


	//   ....[25]....
        /*01a8*/ 	.word	0xffffffff


	//   ....[26]....
        /*01ac*/ 	.word	0xffffffff


	//   ....[27]....
        /*01b0*/ 	.word	0xffffffff


	//   ....[28]....
        /*01b4*/ 	.word	0xffffffff


	//   ....[29]....
        /*01b8*/ 	.word	0xffffffff


	//   ....[30]....
        /*01bc*/ 	.word	0xffffffff


	//   ....[31]....
        /*01c0*/ 	.word	0xffffffff


	//   ....[32]....
        /*01c4*/ 	.word	0xffffffff


	//   ....[33]....
        /*01c8*/ 	.word	0xffffffff


	//   ....[34]....
        /*01cc*/ 	.word	0xffffffff


	//   ....[35]....
        /*01d0*/ 	.word	0xffffffff


	//   ....[36]....
        /*01d4*/ 	.word	0xffffffff


	//   ....[37]....
        /*01d8*/ 	.word	0xffffffff


	//   ....[38]....
        /*01dc*/ 	.word	0xffffffff


	//   ....[39]....
        /*01e0*/ 	.word	0xffffffff


	//   ....[40]....
        /*01e4*/ 	.word	0xffffffff


	//   ....[41]....
        /*01e8*/ 	.word	0xffffffff


	//   ....[42]....
        /*01ec*/ 	.word	0xffffffff


	//   ....[43]....
        /*01f0*/ 	.word	0xffffffff


	//   ....[44]....
        /*01f4*/ 	.word	0xffffffff


	//   ....[45]....
        /*01f8*/ 	.word	0xffffffff


	//   ....[46]....
        /*01fc*/ 	.word	0xffffffff


	//   ....[47]....
        /*0200*/ 	.word	0xffffffff


	//   ....[48]....
        /*0204*/ 	.word	0xffffffff


	//   ....[49]....
        /*0208*/ 	.word	0xffffffff


	//   ....[50]....
        /*020c*/ 	.word	0xffffffff


	//   ....[51]....
        /*0210*/ 	.word	0xffffffff


	//   ....[52]....
        /*0214*/ 	.word	0xffffffff


	//   ....[53]....
        /*0218*/ 	.word	0xffffffff


	//   ....[54]....
        /*021c*/ 	.word	0xffffffff


	//   ....[55]....
        /*0220*/ 	.word	0xffffffff


	//   ....[56]....
        /*0224*/ 	.word	0xffffffff


	//   ....[57]....
        /*0228*/ 	.word	0xffffffff


	//   ....[58]....
        /*022c*/ 	.word	0xffffffff


	//   ....[59]....
        /*0230*/ 	.word	0xffffffff


	//   ....[60]....
        /*0234*/ 	.word	0xffffffff


	//   ....[61]....
        /*0238*/ 	.word	0xffffffff


	//   ....[62]....
        /*023c*/ 	.word	0xffffffff


	//   ....[63]....
        /*0240*/ 	.word	0xffffffff


	//   ....[64]....
        /*0244*/ 	.word	0xffffffff


	//   ....[65]....
        /*0248*/ 	.word	0xffffffff


	//   ....[66]....
        /*024c*/ 	.word	0xffffffff


	//   ....[67]....
        /*0250*/ 	.word	0xffffffff


	//   ....[68]....
        /*0254*/ 	.word	0xffffffff


	//   ....[69]....
        /*0258*/ 	.word	0xffffffff


	//   ....[70]....
        /*025c*/ 	.word	0xffffffff


	//   ....[71]....
        /*0260*/ 	.word	0xffffffff


	//   ....[72]....
        /*0264*/ 	.word	0xffffffff


	//   ....[73]....
        /*0268*/ 	.word	0xffffffff


	//   ....[74]....
        /*026c*/ 	.word	0xffffffff


	//   ....[75]....
        /*0270*/ 	.word	0xffffffff


	//   ....[76]....
        /*0274*/ 	.word	0xffffffff


	//   ....[77]....
        /*0278*/ 	.word	0xffffffff


	//   ....[78]....
        /*027c*/ 	.word	0xffffffff


	//   ....[79]....
        /*0280*/ 	.word	0xffffffff


	//   ....[80]....
        /*0284*/ 	.word	0xffffffff


	//   ....[81]....
        /*0288*/ 	.word	0xffffffff


	//   ....[82]....
        /*028c*/ 	.word	0xffffffff


	//   ....[83]....
        /*0290*/ 	.word	0xffffffff


	//   ....[84]....
        /*0294*/ 	.word	0xffffffff


	//   ....[85]....
        /*0298*/ 	.word	0xffffffff


	//   ....[86]....
        /*029c*/ 	.word	0xffffffff


	//   ....[87]....
        /*02a0*/ 	.word	0xffffffff


	//   ....[88]....
        /*02a4*/ 	.word	0xffffffff


	//   ....[89]....
        /*02a8*/ 	.word	0xffffffff


	//   ....[90]....
        /*02ac*/ 	.word	0xffffffff


	//   ....[91]....
        /*02b0*/ 	.word	0xffffffff


	//   ....[92]....
        /*02b4*/ 	.word	0xffffffff


	//   ....[93]....
        /*02b8*/ 	.word	0xffffffff


	//   ....[94]....
        /*02bc*/ 	.word	0xffffffff


	//   ....[95]....
        /*02c0*/ 	.word	0xffffffff


	//   ....[96]....
        /*02c4*/ 	.word	0xffffffff


	//   ....[97]....
        /*02c8*/ 	.word	0xffffffff


	//   ....[98]....
        /*02cc*/ 	.word	0xffffffff


	//   ....[99]....
        /*02d0*/ 	.word	0xffffffff


	//   ....[100]....
        /*02d4*/ 	.word	0xffffffff


	//   ....[101]....
        /*02d8*/ 	.word	0xffffffff


	//   ....[102]....
        /*02dc*/ 	.word	0xffffffff


	//   ....[103]....
        /*02e0*/ 	.word	0xffffffff


	//   ....[104]....
        /*02e4*/ 	.word	0xffffffff


	//   ....[105]....
        /*02e8*/ 	.word	0xffffffff


	//   ....[106]....
        /*02ec*/ 	.word	0xffffffff


	//   ....[107]....
        /*02f0*/ 	.word	0xffffffff


	//   ....[108]....
        /*02f4*/ 	.word	0xffffffff


	//   ....[109]....
        /*02f8*/ 	.word	0xffffffff


	//   ....[110]....
        /*02fc*/ 	.word	0xffffffff


	//   ....[111]....
        /*0300*/ 	.word	0xffffffff


	//   ....[112]....
        /*0304*/ 	.word	0xffffffff


	//   ....[113]....
        /*0308*/ 	.word	0xffffffff


	//   ....[114]....
        /*030c*/ 	.word	0xffffffff


	//   ....[115]....
        /*0310*/ 	.word	0xffffffff


	//   ....[116]....
        /*0314*/ 	.word	0xffffffff


	//   ....[117]....
        /*0318*/ 	.word	0xffffffff


	//   ....[118]....
        /*031c*/ 	.word	0xffffffff


	//   ....[119]....
        /*0320*/ 	.word	0xffffffff


	//   ....[120]....
        /*0324*/ 	.word	0xffffffff


	//   ....[121]....
        /*0328*/ 	.word	0xffffffff


	//   ....[122]....
        /*032c*/ 	.word	0xffffffff


	//   ....[123]....
        /*0330*/ 	.word	0xffffffff


	//   ....[124]....
        /*0334*/ 	.word	0xffffffff


	//   ....[125]....
        /*0338*/ 	.word	0xffffffff


	//   ....[126]....
        /*033c*/ 	.word	0xffffffff


	//   ....[127]....
        /*0340*/ 	.word	0xffffffff


	//   ....[128]....
        /*0344*/ 	.word	0xffffffff


	//   ....[129]....
        /*0348*/ 	.word	0xffffffff


	//   ....[130]....
        /*034c*/ 	.word	0xffffffff


	//   ....[131]....
        /*0350*/ 	.word	0xffffffff


	//   ....[132]....
        /*0354*/ 	.word	0xffffffff


	//   ....[133]....
        /*0358*/ 	.word	0xffffffff


	//   ....[134]....
        /*035c*/ 	.word	0xffffffff


	//   ....[135]....
        /*0360*/ 	.word	0xffffffff


	//   ....[136]....
        /*0364*/ 	.word	0xffffffff


	//   ....[137]....
        /*0368*/ 	.word	0xffffffff


	//   ....[138]....
        /*036c*/ 	.word	0xffffffff


	//   ....[139]....
        /*0370*/ 	.word	0xffffffff


	//   ....[140]....
        /*0374*/ 	.word	0xffffffff


	//   ....[141]....
        /*0378*/ 	.word	0xffffffff


	//   ....[142]....
        /*037c*/ 	.word	0xffffffff


	//   ....[143]....
        /*0380*/ 	.word	0xffffffff


	//   ....[144]....
        /*0384*/ 	.word	0xffffffff


	//   ....[145]....
        /*0388*/ 	.word	0xffffffff


	//   ....[146]....
        /*038c*/ 	.word	0xffffffff


	//   ....[147]....
        /*0390*/ 	.word	0xffffffff


	//   ....[148]....
        /*0394*/ 	.word	0xffffffff


	//   ....[149]....
        /*0398*/ 	.word	0xffffffff


	//   ....[150]....
        /*039c*/ 	.word	0xffffffff


	//   ....[151]....
        /*03a0*/ 	.word	0xffffffff


	//   ....[152]....
        /*03a4*/ 	.word	0xffffffff


	//   ....[153]....
        /*03a8*/ 	.word	0xffffffff


	//   ....[154]....
        /*03ac*/ 	.word	0xffffffff


	//   ....[155]....
        /*03b0*/ 	.word	0xffffffff


	//   ....[156]....
        /*03b4*/ 	.word	0xffffffff


	//   ....[157]....
        /*03b8*/ 	.word	0xffffffff


	//   ....[158]....
        /*03bc*/ 	.word	0xffffffff


	//   ....[159]....
        /*03c0*/ 	.word	0xffffffff


	//   ....[160]....
        /*03c4*/ 	.word	0xffffffff


	//   ....[161]....
        /*03c8*/ 	.word	0xffffffff


	//   ....[162]....
        /*03cc*/ 	.word	0xffffffff


	//   ....[163]....
        /*03d0*/ 	.word	0xffffffff


	//   ....[164]....
        /*03d4*/ 	.word	0xffffffff


	//   ....[165]....
        /*03d8*/ 	.word	0xffffffff


	//   ....[166]....
        /*03dc*/ 	.word	0xffffffff


	//   ....[167]....
        /*03e0*/ 	.word	0xffffffff


	//   ....[168]....
        /*03e4*/ 	.word	0xffffffff


	//   ....[169]....
        /*03e8*/ 	.word	0xffffffff


	//   ....[170]....
        /*03ec*/ 	.word	0xffffffff


	//   ....[171]....
        /*03f0*/ 	.word	0xffffffff


	//   ....[172]....
        /*03f4*/ 	.word	0xffffffff


	//   ....[173]....
        /*03f8*/ 	.word	0xffffffff


	//   ....[174]....
        /*03fc*/ 	.word	0xffffffff


	//   ....[175]....
        /*0400*/ 	.word	0xffffffff


	//   ....[176]....
        /*0404*/ 	.word	0xffffffff


	//   ....[177]....
        /*0408*/ 	.word	0xffffffff


	//   ....[178]....
        /*040c*/ 	.word	0xffffffff


	//   ....[179]....
        /*0410*/ 	.word	0xffffffff


	//   ....[180]....
        /*0414*/ 	.word	0xffffffff


	//   ....[181]....
        /*0418*/ 	.word	0xffffffff


	//   ....[182]....
        /*041c*/ 	.word	0xffffffff


	//   ....[183]....
        /*0420*/ 	.word	0xffffffff


	//   ....[184]....
        /*0424*/ 	.word	0xffffffff


	//   ....[185]....
        /*0428*/ 	.word	0xffffffff


	//   ....[186]....
        /*042c*/ 	.word	0xffffffff


	//   ....[187]....
        /*0430*/ 	.word	0xffffffff


	//   ....[188]....
        /*0434*/ 	.word	0xffffffff


	//   ....[189]....
        /*0438*/ 	.word	0xffffffff


	//   ....[190]....
        /*043c*/ 	.word	0xffffffff


	//   ....[191]....
        /*0440*/ 	.word	0xffffffff


	//   ....[192]....
        /*0444*/ 	.word	0xffffffff


	//   ....[193]....
        /*0448*/ 	.word	0xffffffff


	//   ....[194]....
        /*044c*/ 	.word	0xffffffff


	//   ....[195]....
        /*0450*/ 	.word	0xffffffff


	//   ....[196]....
        /*0454*/ 	.word	0xffffffff


	//   ....[197]....
        /*0458*/ 	.word	0xffffffff


	//   ....[198]....
        /*045c*/ 	.word	0xffffffff


	//   ....[199]....
        /*0460*/ 	.word	0xffffffff


	//   ....[200]....
        /*0464*/ 	.word	0xffffffff


	//   ....[201]....
        /*0468*/ 	.word	0xffffffff


	//   ....[202]....
        /*046c*/ 	.word	0xffffffff


	//   ....[203]....
        /*0470*/ 	.word	0xffffffff


	//   ....[204]....
        /*0474*/ 	.word	0xffffffff


	//   ....[205]....
        /*0478*/ 	.word	0xffffffff


	//   ....[206]....
        /*047c*/ 	.word	0xffffffff


	//   ....[207]....
        /*0480*/ 	.word	0xffffffff


	//   ....[208]....
        /*0484*/ 	.word	0xffffffff


	//   ....[209]....
        /*0488*/ 	.word	0xffffffff


	//   ....[210]....
        /*048c*/ 	.word	0xffffffff


	//   ....[211]....
        /*0490*/ 	.word	0xffffffff


	//   ....[212]....
        /*0494*/ 	.word	0xffffffff


	//   ....[213]....
        /*0498*/ 	.word	0xffffffff


	//   ....[214]....
        /*049c*/ 	.word	0xffffffff


	//   ....[215]....
        /*04a0*/ 	.word	0xffffffff


	//   ....[216]....
        /*04a4*/ 	.word	0xffffffff


	//   ....[217]....
        /*04a8*/ 	.word	0xffffffff


	//   ....[218]....
        /*04ac*/ 	.word	0xffffffff


	//   ....[219]....
        /*04b0*/ 	.word	0xffffffff


	//   ....[220]....
        /*04b4*/ 	.word	0xffffffff


	//   ....[221]....
        /*04b8*/ 	.word	0xffffffff


	//   ....[222]....
        /*04bc*/ 	.word	0xffffffff


	//   ....[223]....
        /*04c0*/ 	.word	0xffffffff


	//   ....[224]....
        /*04c4*/ 	.word	0xffffffff


	//   ....[225]....
        /*04c8*/ 	.word	0xffffffff


	//   ....[226]....
        /*04cc*/ 	.word	0xffffffff


	//   ....[227]....
        /*04d0*/ 	.word	0xffffffff


	//   ....[228]....
        /*04d4*/ 	.word	0xffffffff


	//   ....[229]....
        /*04d8*/ 	.word	0xffffffff


	//   ....[230]....
        /*04dc*/ 	.word	0xffffffff


	//   ....[231]....
        /*04e0*/ 	.word	0xffffffff


	//   ....[232]....
        /*04e4*/ 	.word	0xffffffff


	//   ....[233]....
        /*04e8*/ 	.word	0xffffffff


	//   ....[234]....
        /*04ec*/ 	.word	0xffffffff


	//   ....[235]....
        /*04f0*/ 	.word	0xffffffff


	//   ....[236]....
        /*04f4*/ 	.word	0xffffffff


	//   ....[237]....
        /*04f8*/ 	.word	0xffffffff


	//   ....[238]....
        /*04fc*/ 	.word	0xffffffff


	//   ....[239]....
        /*0500*/ 	.word	0xffffffff


	//   ....[240]....
        /*0504*/ 	.word	0xffffffff


	//   ....[241]....
        /*0508*/ 	.word	0xffffffff


	//   ....[242]....
        /*050c*/ 	.word	0xffffffff


	//   ....[243]....
        /*0510*/ 	.word	0xffffffff


	//   ....[244]....
        /*0514*/ 	.word	0xffffffff


	//   ....[245]....
        /*0518*/ 	.word	0xffffffff


	//   ....[246]....
        /*051c*/ 	.word	0xffffffff


	//   ....[247]....
        /*0520*/ 	.word	0xffffffff


	//   ....[248]....
        /*0524*/ 	.word	0xffffffff


	//   ....[249]....
        /*0528*/ 	.word	0xffffffff


	//   ....[250]....
        /*052c*/ 	.word	0xffffffff


	//   ....[251]....
        /*0530*/ 	.word	0xffffffff


	//   ....[252]....
        /*0534*/ 	.word	0xffffffff


	//   ....[253]....
        /*0538*/ 	.word	0xffffffff


	//   ....[254]....
        /*053c*/ 	.word	0xffffffff


	//   ....[255]....
        /*0540*/ 	.word	0xffffffff


	//   ....[0]....
        /*0544*/ 	.word	0xffffffff


	//   ....[1]....
        /*0548*/ 	.word	0xffffffff


	//   ....[2]....
        /*054c*/ 	.word	0xffffffff


	//   ....[3]....
        /*0550*/ 	.word	0xffffffff


	//   ....[4]....
        /*0554*/ 	.word	0xffffffff


	//   ....[5]....
        /*0558*/ 	.word	0xffffffff


	//   ....[6]....
        /*055c*/ 	.word	0xffffffff


	//   ....[7]....
        /*0560*/ 	.word	0xffffffff


	//   ....[8]....
        /*0564*/ 	.word	0xffffffff


	//   ....[9]....
        /*0568*/ 	.word	0xffffffff


	//   ....[10]....
        /*056c*/ 	.word	0xffffffff


	//   ....[11]....
        /*0570*/ 	.word	0xffffffff


	//   ....[12]....
        /*0574*/ 	.word	0xffffffff


	//   ....[13]....
        /*0578*/ 	.word	0xffffffff


	//   ....[14]....
        /*057c*/ 	.word	0xffffffff


	//   ....[15]....
        /*0580*/ 	.word	0xffffffff


	//   ....[16]....
        /*0584*/ 	.word	0xffffffff


	//   ....[17]....
        /*0588*/ 	.word	0xffffffff


	//----- nvinfo : EIATTR_COOP_GROUP_INSTR_OFFSETS
	.align		4
.L_498:
        /*058c*/ 	.byte	0x04, 0x28
        /*058e*/ 	.short	(.L_500 - .L_499)


	//   ....[0]....
.L_499:
        /*0590*/ 	.word	0x00000050


	//   ....[1]....
        /*0594*/ 	.word	0x000001e0


	//   ....[2]....
        /*0598*/ 	.word	0x00000210


	//   ....[3]....
        /*059c*/ 	.word	0x00000240


	//   ....[4]....
        /*05a0*/ 	.word	0x00000270


	//   ....[5]....
        /*05a4*/ 	.word	0x000002a0


	//   ....[6]....
        /*05a8*/ 	.word	0x000002d0


	//   ....[7]....
        /*05ac*/ 	.word	0x00000430


	//   ....[8]....
        /*05b0*/ 	.word	0x00000470


	//   ....[9]....
        /*05b4*/ 	.word	0x000004a0


	//   ....[10]....
        /*05b8*/ 	.word	0x000004d0


	//   ....[11]....
        /*05bc*/ 	.word	0x00000500


	//   ....[12]....
        /*05c0*/ 	.word	0x00000530


	//   ....[13]....
        /*05c4*/ 	.word	0x000005c0


	//   ....[14]....
        /*05c8*/ 	.word	0x00000600


	//   ....[15]....
        /*05cc*/ 	.word	0x00000620


	//   ....[16]....
        /*05d0*/ 	.word	0x00000680


	//   ....[17]....
        /*05d4*/ 	.word	0x00003ee0


	//   ....[18]....
        /*05d8*/ 	.word	0x00003ef0


	//   ....[19]....
        /*05dc*/ 	.word	0x00005a60


	//   ....[20]....
        /*05e0*/ 	.word	0x00005a70


	//   ....[21]....
        /*05e4*/ 	.word	0x00007560


	//   ....[22]....
        /*05e8*/ 	.word	0x00007570


	//   ....[23]....
        /*05ec*/ 	.word	0x00007a60


	//   ....[24]....
        /*05f0*/ 	.word	0x00007a70


	//   ....[25]....
        /*05f4*/ 	.word	0x00008b40


	//   ....[26]....
        /*05f8*/ 	.word	0x00008b60


	//   ....[27]....
        /*05fc*/ 	.word	0x00008c90


	//   ....[28]....
        /*0600*/ 	.word	0x00008ca0


	//   ....[29]....
        /*0604*/ 	.word	0x00008dd0


	//   ....[30]....
        /*0608*/ 	.word	0x00008df0


	//   ....[31]....
        /*060c*/ 	.word	0x00008f20


	//   ....[32]....
        /*0610*/ 	.word	0x00008f30


	//   ....[33]....
        /*0614*/ 	.word	0x00009410


	//   ....[34]....
        /*0618*/ 	.word	0x00009420


	//   ....[35]....
        /*061c*/ 	.word	0x00009430


	//   ....[36]....
        /*0620*/ 	.word	0x00009440


	//   ....[37]....
        /*0624*/ 	.word	0x000095b0


	//   ....[38]....
        /*0628*/ 	.word	0x000095d0


	//   ....[39]....
        /*062c*/ 	.word	0x00009620


	//   ....[40]....
        /*0630*/ 	.word	0x000097d0


	//   ....[41]....
        /*0634*/ 	.word	0x00009a30


	//   ....[42]....
        /*0638*/ 	.word	0x00009a50


	//   ....[43]....
        /*063c*/ 	.word	0x00009b20


	//   ....[44]....
        /*0640*/ 	.word	0x00009b60


	//   ....[45]....
        /*0644*/ 	.word	0x00009f80


	//   ....[46]....
        /*0648*/ 	.word	0x00009fa0


	//   ....[47]....
        /*064c*/ 	.word	0x00009fb0


	//   ....[48]....
        /*0650*/ 	.word	0x00009fc0


	//   ....[49]....
        /*0654*/ 	.word	0x0000a7d0


	//   ....[50]....
        /*0658*/ 	.word	0x0000a7e0


	//   ....[51]....
        /*065c*/ 	.word	0x0000a7f0


	//   ....[52]....
        /*0660*/ 	.word	0x0000a800


	//   ....[53]....
        /*0664*/ 	.word	0x0000d4c0


	//   ....[54]....
        /*0668*/ 	.word	0x0000d4e0


	//   ....[55]....
        /*066c*/ 	.word	0x0000d500


	//   ....[56]....
        /*0670*/ 	.word	0x0000d510


	//   ....[57]....
        /*0674*/ 	.word	0x0000daf0


	//   ....[58]....
        /*0678*/ 	.word	0x0000db00


	//   ....[59]....
        /*067c*/ 	.word	0x0000db10


	//   ....[60]....
        /*0680*/ 	.word	0x0000db20


	//   ....[61]....
        /*0684*/ 	.word	0x00010a40


	//   ....[62]....
        /*0688*/ 	.word	0x00010a60


	//   ....[63]....
        /*068c*/ 	.word	0x00010b30


	//   ....[64]....
        /*0690*/ 	.word	0x00010b70


	//   ....[65]....
        /*0694*/ 	.word	0x00011af0


	//   ....[66]....
        /*0698*/ 	.word	0x00011d50


	//   ....[67]....
        /*069c*/ 	.word	0x000124e0


	//   ....[68]....
        /*06a0*/ 	.word	0x00012790


	//   ....[69]....
        /*06a4*/ 	.word	0x000127a0


	//   ....[70]....
        /*06a8*/ 	.word	0x000127f0


	//   ....[71]....
        /*06ac*/ 	.word	0x00013a90


	//   ....[72]....
        /*06b0*/ 	.word	0x00013ab0


	//   ....[73]....
        /*06b4*/ 	.word	0x00013b90


	//   ....[74]....
        /*06b8*/ 	.word	0x00013bc0


	//   ....[75]....
        /*06bc*/ 	.word	0x000142e0


	//   ....[76]....
        /*06c0*/ 	.word	0x00014300


	//   ....[77]....
        /*06c4*/ 	.word	0x00014400


	//   ....[78]....
        /*06c8*/ 	.word	0x00014440


	//   ....[79]....
        /*06cc*/ 	.word	0x00015400


	//   ....[80]....
        /*06d0*/ 	.word	0x00015910


	//   ....[81]....
        /*06d4*/ 	.word	0x00015c10


	//   ....[82]....
        /*06d8*/ 	.word	0x00015c40


	//   ....[83]....
        /*06dc*/ 	.word	0x00016580


	//   ....[84]....
        /*06e0*/ 	.word	0x000165a0


	//   ....[85]....
        /*06e4*/ 	.word	0x00017a50


	//   ....[86]....
        /*06e8*/ 	.word	0x00017a70


	//   ....[87]....
        /*06ec*/ 	.word	0x00017b70


	//   ....[88]....
        /*06f0*/ 	.word	0x00017bb0


	//   ....[89]....
        /*06f4*/ 	.word	0x000182f0


	//   ....[90]....
        /*06f8*/ 	.word	0x00018310


	//   ....[91]....
        /*06fc*/ 	.word	0x00018410


	//   ....[92]....
        /*0700*/ 	.word	0x00018450


	//   ....[93]....
        /*0704*/ 	.word	0x000195c0


	//   ....[94]....
        /*0708*/ 	.word	0x000195f0


	//   ....[95]....
        /*070c*/ 	.word	0x000198c0


	//   ....[96]....
        /*0710*/ 	.word	0x00019a00


	//   ....[97]....
        /*0714*/ 	.word	0x0001afb0


	//   ....[98]....
        /*0718*/ 	.word	0x0001afd0


	//   ....[99]....
        /*071c*/ 	.word	0x0001b0e0


	//   ....[100]....
        /*0720*/ 	.word	0x0001b110


	//   ....[101]....
        /*0724*/ 	.word	0x0001b600


	//   ....[102]....
        /*0728*/ 	.word	0x0001b620


	//   ....[103]....
        /*072c*/ 	.word	0x0001b720


	//   ....[104]....
        /*0730*/ 	.word	0x0001b760


	//   ....[105]....
        /*0734*/ 	.word	0x0001c760


	//   ....[106]....
        /*0738*/ 	.word	0x0001cc70


	//   ....[107]....
        /*073c*/ 	.word	0x0001cf70


	//   ....[108]....
        /*0740*/ 	.word	0x0001cfa0


	//   ....[109]....
        /*0744*/ 	.word	0x0001d8d0


	//   ....[110]....
        /*0748*/ 	.word	0x0001d8f0


	//   ....[111]....
        /*074c*/ 	.word	0x0001edb0


	//   ....[112]....
        /*0750*/ 	.word	0x0001edd0


	//   ....[113]....
        /*0754*/ 	.word	0x0001eee0


	//   ....[114]....
        /*0758*/ 	.word	0x0001ef10


	//   ....[115]....
        /*075c*/ 	.word	0x0001f150


	//   ....[116]....
        /*0760*/ 	.word	0x0001f180


	//   ....[117]....
        /*0764*/ 	.word	0x0001f190


	//   ....[118]....
        /*0768*/ 	.word	0x0001f1c0


	//   ....[119]....
        /*076c*/ 	.word	0x000206d0


	//   ....[120]....
        /*0770*/ 	.word	0x00020700


	//   ....[121]....
        /*0774*/ 	.word	0x00020710


	//   ....[122]....
        /*0778*/ 	.word	0x00020720


	//   ....[123]....
        /*077c*/ 	.word	0x00020aa0


	//   ....[124]....
        /*0780*/ 	.word	0x00020ac0


	//   ....[125]....
        /*0784*/ 	.word	0x00020be0


	//   ....[126]....
        /*0788*/ 	.word	0x00020bf0


	//   ....[127]....
        /*078c*/ 	.word	0x00020d20


	//   ....[128]....
        /*0790*/ 	.word	0x00020d40


	//   ....[129]....
        /*0794*/ 	.word	0x00020e70


	//   ....[130]....
        /*0798*/ 	.word	0x00020e80


	//   ....[131]....
        /*079c*/ 	.word	0x000211a0


	//   ....[132]....
        /*07a0*/ 	.word	0x000211c0


	//   ....[133]....
        /*07a4*/ 	.word	0x00021bb0


	//   ....[134]....
        /*07a8*/ 	.word	0x00021bc0


	//   ....[135]....
        /*07ac*/ 	.word	0x00022d50


	//   ....[136]....
        /*07b0*/ 	.word	0x00022d70


	//   ....[137]....
        /*07b4*/ 	.word	0x00022ea0


	//   ....[138]....
        /*07b8*/ 	.word	0x00022eb0


	//   ....[139]....
        /*07bc*/ 	.word	0x00022fe0


	//   ....[140]....
        /*07c0*/ 	.word	0x00023000


	//   ....[141]....
        /*07c4*/ 	.word	0x00023130


	//   ....[142]....
        /*07c8*/ 	.word	0x00023140


	//   ....[143]....
        /*07cc*/ 	.word	0x00023300


	//   ....[144]....
        /*07d0*/ 	.word	0x00023320


	//   ....[145]....
        /*07d4*/ 	.word	0x00023440


	//   ....[146]....
        /*07d8*/ 	.word	0x00023480


	//   ....[147]....
        /*07dc*/ 	.word	0x000234b0


	//   ....[148]....
        /*07e0*/ 	.word	0x000234e0


	//   ....[149]....
        /*07e4*/ 	.word	0x00023510


	//   ....[150]....
        /*07e8*/ 	.word	0x00023540


	//   ....[151]....
        /*07ec*/ 	.word	0x000236a0


	//   ....[152]....
        /*07f0*/ 	.word	0x000236e0


	//   ....[153]....
        /*07f4*/ 	.word	0x00023710


	//   ....[154]....
        /*07f8*/ 	.word	0x00023740


	//   ....[155]....
        /*07fc*/ 	.word	0x00023770


	//   ....[156]....
        /*0800*/ 	.word	0x000237a0


	//   ....[157]....
        /*0804*/ 	.word	0x00023830


	//   ....[158]....
        /*0808*/ 	.word	0x00023870


	//   ....[159]....
        /*080c*/ 	.word	0x00023880


	//   ....[160]....
        /*0810*/ 	.word	0x000238e0


	//   ....[161]....
        /*0814*/ 	.word	0x00024290


	//   ....[162]....
        /*0818*/ 	.word	0x000242f0


	//   ....[163]....
        /*081c*/ 	.word	0x00024340


	//   ....[164]....
        /*0820*/ 	.word	0x00024390


	//   ....[165]....
        /*0824*/ 	.word	0x000243e0


	//   ....[166]....
        /*0828*/ 	.word	0x00024450


	//   ....[167]....
        /*082c*/ 	.word	0x000244a0


	//   ....[168]....
        /*0830*/ 	.word	0x00024510


	//   ....[169]....
        /*0834*/ 	.word	0x00024580


	//   ....[170]....
        /*0838*/ 	.word	0x000245f0


	//   ....[171]....
        /*083c*/ 	.word	0x00024660


	//   ....[172]....
        /*0840*/ 	.word	0x000246d0


	//   ....[173]....
        /*0844*/ 	.word	0x00024740


	//   ....[174]....
        /*0848*/ 	.word	0x000247a0


	//   ....[175]....
        /*084c*/ 	.word	0x00024810


	//   ....[176]....
        /*0850*/ 	.word	0x00024880


	//   ....[177]....
        /*0854*/ 	.word	0x000248f0


	//   ....[178]....
        /*0858*/ 	.word	0x00024950


	//   ....[179]....
        /*085c*/ 	.word	0x000249c0


	//   ....[180]....
        /*0860*/ 	.word	0x00024a30


	//   ....[181]....
        /*0864*/ 	.word	0x00024ba0


	//   ....[182]....
        /*0868*/ 	.word	0x00024c00


	//   ....[183]....
        /*086c*/ 	.word	0x00024c70


	//   ....[184]....
        /*0870*/ 	.word	0x00024ce0


	//   ....[185]....
        /*0874*/ 	.word	0x00024d40


	//   ....[186]....
        /*0878*/ 	.word	0x00024da0


	//   ....[187]....
        /*087c*/ 	.word	0x00024e10


	//   ....[188]....
        /*0880*/ 	.word	0x00024e70


	//   ....[189]....
        /*0884*/ 	.word	0x00024ed0


	//   ....[190]....
        /*0888*/ 	.word	0x00024f30


	//   ....[191]....
        /*088c*/ 	.word	0x00024fa0


	//   ....[192]....
        /*0890*/ 	.word	0x00025010


	//   ....[193]....
        /*0894*/ 	.word	0x00025080


	//   ....[194]....
        /*0898*/ 	.word	0x000250e0


	//   ....[195]....
        /*089c*/ 	.word	0x00025150


	//   ....[196]....
        /*08a0*/ 	.word	0x000251b0


	//   ....[197]....
        /*08a4*/ 	.word	0x00025220


	//   ....[198]....
        /*08a8*/ 	.word	0x00025280


	//   ....[199]....
        /*08ac*/ 	.word	0x000252f0


	//   ....[200]....
        /*08b0*/ 	.word	0x00025360


	//   ....[201]....
        /*08b4*/ 	.word	0x000254d0


	//   ....[202]....
        /*08b8*/ 	.word	0x00025530


	//   ....[203]....
        /*08bc*/ 	.word	0x000255a0


	//   ....[204]....
        /*08c0*/ 	.word	0x00025610


	//   ....[205]....
        /*08c4*/ 	.word	0x00025780


	//   ....[206]....
        /*08c8*/ 	.word	0x000257e0


	//   ....[207]....
        /*08cc*/ 	.word	0x00025850


	//   ....[208]....
        /*08d0*/ 	.word	0x000258c0


	//   ....[209]....
        /*08d4*/ 	.word	0x00025a40


	//   ....[210]....
        /*08d8*/ 	.word	0x00025aa0


	//   ....[211]....
        /*08dc*/ 	.word	0x00025b10


	//   ....[212]....
        /*08e0*/ 	.word	0x00025b80


	//   ....[213]....
        /*08e4*/ 	.word	0x00025d00


	//   ....[214]....
        /*08e8*/ 	.word	0x00025d60


	//   ....[215]....
        /*08ec*/ 	.word	0x00025dd0


	//   ....[216]....
        /*08f0*/ 	.word	0x00025e40


	//   ....[217]....
        /*08f4*/ 	.word	0x00025fc0


	//   ....[218]....
        /*08f8*/ 	.word	0x00026020


	//   ....[219]....
        /*08fc*/ 	.word	0x00026070


	//   ....[220]....
        /*0900*/ 	.word	0x000260e0


	//   ....[221]....
        /*0904*/ 	.word	0x00026150


	//   ....[222]....
        /*0908*/ 	.word	0x000262d0


	//   ....[223]....
        /*090c*/ 	.word	0x00026330


	//   ....[224]....
        /*0910*/ 	.word	0x000263a0


	//   ....[225]....
        /*0914*/ 	.word	0x00026410


	//   ....[226]....
        /*0918*/ 	.word	0x00026590


	//   ....[227]....
        /*091c*/ 	.word	0x000265f0


	//   ....[228]....
        /*0920*/ 	.word	0x00026660


	//   ....[229]....
        /*0924*/ 	.word	0x000266d0


	//   ....[230]....
        /*0928*/ 	.word	0x00026850


	//   ....[231]....
        /*092c*/ 	.word	0x000268b0


	//   ....[232]....
        /*0930*/ 	.word	0x00026910


	//   ....[233]....
        /*0934*/ 	.word	0x00026970


	//   ....[234]....
        /*0938*/ 	.word	0x000269c0


	//   ....[235]....
        /*093c*/ 	.word	0x00026a00


	//   ....[236]....
        /*0940*/ 	.word	0x00026a70


	//   ....[237]....
        /*0944*/ 	.word	0x00026ae0


	//   ....[238]....
        /*0948*/ 	.word	0x00026b50


	//   ....[239]....
        /*094c*/ 	.word	0x00026bb0


	//   ....[240]....
        /*0950*/ 	.word	0x00026c20


	//   ....[241]....
        /*0954*/ 	.word	0x00026c90


	//   ....[242]....
        /*0958*/ 	.word	0x00026d00


	//   ....[243]....
        /*095c*/ 	.word	0x00026d60


	//   ....[244]....
        /*0960*/ 	.word	0x00026dd0


	//   ....[245]....
        /*0964*/ 	.word	0x00026e40


	//   ....[246]....
        /*0968*/ 	.word	0x00026eb0


	//   ....[247]....
        /*096c*/ 	.word	0x00026f10


	//   ....[248]....
        /*0970*/ 	.word	0x00026f80


	//   ....[249]....
        /*0974*/ 	.word	0x00026ff0


	//   ....[250]....
        /*0978*/ 	.word	0x00027060


	//   ....[251]....
        /*097c*/ 	.word	0x000270c0


	//   ....[252]....
        /*0980*/ 	.word	0x00027130


	//   ....[253]....
        /*0984*/ 	.word	0x000271a0


	//   ....[254]....
        /*0988*/ 	.word	0x00027210


	//   ....[255]....
        /*098c*/ 	.word	0x00027270


	//   ....[0]....
        /*0990*/ 	.word	0x000272e0


	//   ....[1]....
        /*0994*/ 	.word	0x00027350


	//   ....[2]....
        /*0998*/ 	.word	0x000273a0


	//   ....[3]....
        /*099c*/ 	.word	0x000273e0


	//   ....[4]....
        /*09a0*/ 	.word	0x00027430


	//   ....[5]....
        /*09a4*/ 	.word	0x00027480


	//   ....[6]....
        /*09a8*/ 	.word	0x000274d0


	//   ....[7]....
        /*09ac*/ 	.word	0x00027540


	//   ....[8]....
        /*09b0*/ 	.word	0x00027590


	//   ....[9]....
        /*09b4*/ 	.word	0x000275e0


	//   ....[10]....
        /*09b8*/ 	.word	0x00027630


	//   ....[11]....
        /*09bc*/ 	.word	0x00027680


	//   ....[12]....
        /*09c0*/ 	.word	0x000276d0


	//   ....[13]....
        /*09c4*/ 	.word	0x00027740


	//   ....[14]....
        /*09c8*/ 	.word	0x00027790


	//   ....[15]....
        /*09cc*/ 	.word	0x00027800


	//   ....[16]....
        /*09d0*/ 	.word	0x00027860


	//   ....[17]....
        /*09d4*/ 	.word	0x000278d0


	//----- nvinfo : EIATTR_EXIT_INSTR_OFFSETS
	.align		4
.L_500:
        /*09d8*/ 	.byte	0x04, 0x1c
        /*09da*/ 	.short	(.L_502 - .L_501)


	//   ....[0]....
.L_501:
        /*09dc*/ 	.word	0x00000fe0


	//   ....[1]....
        /*09e0*/ 	.word	0x00024250


	//----- nvinfo : EIATTR_MAX_THREADS
	.align		4
.L_502:
        /*09e4*/ 	.byte	0x04, 0x05
        /*09e6*/ 	.short	(.L_504 - .L_503)
.L_503:
        /*09e8*/ 	.word	0x00000100
        /*09ec*/ 	.word	0x00000001
        /*09f0*/ 	.word	0x00000001


	//----- nvinfo : EIATTR_CRS_STACK_SIZE
	.align		4
.L_504:
        /*09f4*/ 	.byte	0x04, 0x1e
        /*09f6*/ 	.short	(.L_506 - .L_505)
.L_505:
        /*09f8*/ 	.word	0x00000000
.L_506:


//--------------------- .nv.info._ZN7cutlass13device_kernelIN5flash19enable_sm80_to_sm89INS1_16FlashAttnFwdSm80INS1_25CollectiveMainloopFwdSm80ILi8ELi2ELb0EN4cute5tupleIJNS5_1CILi128EEENS7_ILi64EEENS7_ILi192EEEEEELi192ENS_6half_tEfNS_4arch4Sm80ELb1ELb0ELb1ELb0ELb1ELb0ELb1ELb1EEENS1_21CollectiveEpilogueFwdINS6_IJS8_SA_S9_EEENS6_IJNS7_ILi1EEESI_SI_EEESC_SE_Li256ELb0ELb1ELb1ELb0EEENS1_30DynamicPersistentTileSchedulerILi256ELi256ELb1ELb1ELb0EEEEEEEEEvNT_6ParamsE --------------------------
	.section	.nv.info._ZN7cutlass13device_kernelIN5flash19enable_sm80_to_sm89INS1_16FlashAttnFwdSm80INS1_25CollectiveMainloopFwdSm80ILi8ELi2ELb0EN4cute5tupleIJNS5_1CILi128EEENS7_ILi64EEENS7_ILi192EEEEEELi192ENS_6half_tEfNS_4arch4Sm80ELb1ELb0ELb1ELb0ELb1ELb0ELb1ELb1EEENS1_21CollectiveEpilogueFwdINS6_IJS8_SA_S9_EEENS6_IJNS7_ILi1EEESI_SI_EEESC_SE_Li256ELb0ELb1ELb1ELb0EEENS1_30DynamicPersistentTileSchedulerILi256ELi256ELb1ELb1ELb0EEEEEEEEEvNT_6ParamsE,"",@"SHT_CUDA_INFO"
	.sectionflags	@""
	.align	4


	//----- nvinfo : EIATTR_CUDA_API_VERSION
	.align		4
        /*0000*/ 	.byte	0x04, 0x37
        /*0002*/ 	.short	(.L_508 - .L_507)
.L_507:
        /*0004*/ 	.word	0x00000082


	//----- nvinfo : EIATTR_SW2861232_WAR
	.align		4
.L_508:
        /*0008*/ 	.byte	0x01, 0x35
	.zero		2


	//----- nvinfo : EIATTR_PARAM_CBANK
	.align		4
        /*000c*/ 	.byte	0x04, 0x0a
        /*000e*/ 	.short	(.L_510 - .L_509)
	.align		4
.L_509:
        /*0010*/ 	.word	index@(.nv.constant0._ZN7cutlass13device_kernelIN5flash19enable_sm80_to_sm89INS1_16FlashAttnFwdSm80INS1_25CollectiveMainloopFwdSm80ILi8ELi2ELb0EN4cute5tupleIJNS5_1CILi128EEENS7_ILi64EEENS7_ILi192EEEEEELi192ENS_6half_tEfNS_4arch4Sm80ELb1ELb0ELb1ELb0ELb1ELb0ELb1ELb1EEENS1_21CollectiveEpilogueFwdINS6_IJS8_SA_S9_EEENS6_IJNS7_ILi1EEESI_SI_EEESC_SE_Li256ELb0ELb1ELb1ELb0EEENS1_30DynamicPersistentTileSchedulerILi256ELi256ELb1ELb1ELb0EEEEEEEEEvNT_6ParamsE)
        /*0014*/ 	.short	0x0160
        /*0016*/ 	.short	0x0428


	//----- nvinfo : EIATTR_CBANK_PARAM_SIZE
	.align		4
.L_510:
        /*0018*/ 	.byte	0x03, 0x19
        /*001a*/ 	.short	0x0428


	//----- nvinfo : EIATTR_KPARAM_INFO
	.align		4
        /*001c*/ 	.byte	0x04, 0x17
        /*001e*/ 	.short	(.L_512 - .L_511)
.L_511:
        /*0020*/ 	.word	0x00000000
        /*0024*/ 	.short	0x0000
        /*0026*/ 	.short	0x0000
        /*0028*/ 	.byte	0x00, 0xf0, 0xa1, 0x10


	//----- nvinfo : EIATTR_MAXREG_COUNT
	.align		4
.L_512:
        /*002c*/ 	.byte	0x03, 0x1b
        /*002e*/ 	.short	0x00ff


	//----- nvinfo : EIATTR_NUM_BARRIERS
	.align		4
        /*0030*/ 	.byte	0x02, 0x4c
        /*0032*/ 	.byte	0x06
	.zero		1


	//----- nvinfo : EIATTR_ANNOTATIONS
	.align		4
        /*0034*/ 	.byte	0x04, 0x55
        /*0036*/ 	.short	(.L_514 - .L_513)


	//   ....[0]....
.L_513:
        /*0038*/ 	.word	0x00000001
        /*003c*/ 	.byte	0x70, 0x00, 0x00, 0x00, 0x01, 0x00, 0x00, 0x00, 0xf0, 0x04, 0x00, 0x00, 0x01, 0x00, 0x00, 0x00
        /*004c*/ 	.byte	0xf0, 0x05, 0x00, 0x00, 0x01, 0x00, 0x00, 0x00, 0x70, 0x06, 0x00, 0x00, 0x01, 0x00, 0x00, 0x00
        /*005c*/ 	.byte	0x70, 0x2e, 0x00, 0x00, 0x01, 0x00, 0x00, 0x00, 0x10, 0x38, 0x00, 0x00, 0x01, 0x00, 0x00, 0x00
        /*006c*/ 	.byte	0x60, 0xce, 0x00, 0x00, 0x01, 0x00, 0x00, 0x00, 0xa0, 0xce, 0x00, 0x00, 0x01, 0x00, 0x00, 0x00
        /*007c*/ 	.byte	0x90, 0xe5, 0x00, 0x00


	//----- nvinfo : EIATTR_MERCURY_ISA_VERSION
	.align		4
.L_514:
        /*0080*/ 	.byte	0x03, 0x5f
        /*0082*/ 	.short	0x0000


	//----- nvinfo : EIATTR_INT_WARP_WIDE_INSTR_OFFSETS
	.align		4
        /*0084*/ 	.byte	0x04, 0x31
        /*0086*/ 	.short	(.L_516 - .L_515)


	//   ....[0]....
.L_515:
        /*0088*/ 	.word	0x0000cc90


	//   ....[1]....
        /*008c*/ 	.word	0x0000cd10


	//----- nvinfo : EIATTR_COOP_GROUP_MASK_REGIDS
	.align		4
.L_516:
        /*0090*/ 	.byte	0x04, 0x29
        /*0092*/ 	.short	(.L_518 - .L_517)


	//   ....[0]....
.L_517:
        /*0094*/ 	.word	0xffffffff


	//   ....[1]....
        /*0098*/ 	.word	0xffffffff


	//   ....[2]....
        /*009c*/ 	.word	0xffffffff


	//   ....[3]....
        /*00a0*/ 	.word	0xffffffff


	//   ....[4]....
        /*00a4*/ 	.word	0xffffffff


	//   ....[5]....
        /*00a8*/ 	.word	0xffffffff


	//   ....[6]....
        /*00ac*/ 	.word	0xffffffff


	//   ....[7]....
        /*00b0*/ 	.word	0xffffffff


	//   ....[8]....
        /*00b4*/ 	.word	0xffffffff


	//   ....[9]....
        /*00b8*/ 	.word	0xffffffff


	//   ....[10]....
        /*00bc*/ 	.word	0xffffffff


	//   ....[11]....
        /*00c0*/ 	.word	0xffffffff


	//   ....[12]....
        /*00c4*/ 	.word	0xffffffff


	//   ....[13]....
        /*00c8*/ 	.word	0xffffffff


	//   ....[14]....
        /*00cc*/ 	.word	0xffffffff


	//   ....[15]....
        /*00d0*/ 	.word	0xffffffff


	//   ....[16]....
        /*00d4*/ 	.word	0xffffffff


	//   ....[17]....
        /*00d8*/ 	.word	0xffffffff


	//   ....[18]....
        /*00dc*/ 	.word	0xffffffff


	//   ....[19]....
        /*00e0*/ 	.word	0xffffffff


	//   ....[20]....
        /*00e4*/ 	.word	0xffffffff


	//   ....[21]....
        /*00e8*/ 	.word	0xffffffff


	//   ....[22]....
        /*00ec*/ 	.word	0xffffffff


	//   ....[23]....
        /*00f0*/ 	.word	0xffffffff


	//   ....[24]....
        /*00f4*/ 	.word	0xffffffff


	//   ....[25]....
        /*00f8*/ 	.word	0xffffffff


	//   ....[26]....
        /*00fc*/ 	.word	0xffffffff


	//   ....[27]....
        /*0100*/ 	.word	0xffffffff


	//   ....[28]....
        /*0104*/ 	.word	0xffffffff


	//   ....[29]....
        /*0108*/ 	.word	0xffffffff


	//   ....[30]....
        /*010c*/ 	.word	0xffffffff


	//   ....[31]....
        /*0110*/ 	.word	0xffffffff


	//   ....[32]....
        /*0114*/ 	.word	0xffffffff


	//   ....[33]....
        /*0118*/ 	.word	0xffffffff


	//   ....[34]....
        /*011c*/ 	.word	0xffffffff


	//   ....[35]....
        /*0120*/ 	.word	0xffffffff


	//   ....[36]....
        /*0124*/ 	.word	0xffffffff


	//   ....[37]....
        /*0128*/ 	.word	0xffffffff


	//   ....[38]....
        /*012c*/ 	.word	0xffffffff


	//   ....[39]....
        /*0130*/ 	.word	0xffffffff


	//   ....[40]....
        /*0134*/ 	.word	0xffffffff


	//   ....[41]....
        /*0138*/ 	.word	0xffffffff


	//   ....[42]....
        /*013c*/ 	.word	0xffffffff


	//   ....[43]....
        /*0140*/ 	.word	0xffffffff


	//   ....[44]....
        /*0144*/ 	.word	0xffffffff


	//   ....[45]....
        /*0148*/ 	.word	0xffffffff


	//   ....[46]....
        /*014c*/ 	.word	0xffffffff


	//   ....[47]....
        /*0150*/ 	.word	0xffffffff


	//   ....[48]....
        /*0154*/ 	.word	0xffffffff


	//   ....[49]....
        /*0158*/ 	.word	0xffffffff


	//   ....[50]....
        /*015c*/ 	.word	0xffffffff


	//   ....[51]....
        /*0160*/ 	.word	0xffffffff


	//   ....[52]....
        /*0164*/ 	.word	0xffffffff


	//   ....[53]....
        /*0168*/ 	.word	0xffffffff


	//   ....[54]....
        /*016c*/ 	.word	0xffffffff


	//   ....[55]....
        /*0170*/ 	.word	0xffffffff


	//   ....[56]....
        /*0174*/ 	.word	0xffffffff


	//   ....[57]....
        /*0178*/ 	.word	0xffffffff


	//   ....[58]....
        /*017c*/ 	.word	0xffffffff


	//   ....[59]....
        /*0180*/ 	.word	0xffffffff


	//   ....[60]....
        /*0184*/ 	.word	0xffffffff


	//   ....[61]....
        /*0188*/ 	.word	0xffffffff


	//   ....[62]....
        /*018c*/ 	.word	0xffffffff


	//   ....[63]....
        /*0190*/ 	.word	0xffffffff


	//   ....[64]....
        /*0194*/ 	.word	0xffffffff


	//   ....[65]....
        /*0198*/ 	.word	0xffffffff


	//   ....[66]....
        /*019c*/ 	.word	0xffffffff


	//   ....[67]....
        /*01a0*/ 	.word	0xffffffff


	//   ....[68]....
        /*01a4*/ 	.word	0xffffffff


	//   ....[69]....
        /*01a8*/ 	.word	0xffffffff


	//   ....[70]....
        /*01ac*/ 	.word	0xffffffff


	//   ....[71]....
        /*01b0*/ 	.word	0xffffffff


	//   ....[72]....
        /*01b4*/ 	.word	0xffffffff


	//   ....[73]....
        /*01b8*/ 	.word	0xffffffff


	//   ....[74]....
        /*01bc*/ 	.word	0xffffffff


	//   ....[75]....
        /*01c0*/ 	.word	0xffffffff


	//   ....[76]....
        /*01c4*/ 	.word	0xffffffff


	//   ....[77]....
        /*01c8*/ 	.word	0xffffffff


	//   ....[78]....
        /*01cc*/ 	.word	0xffffffff


	//   ....[79]....
        /*01d0*/ 	.word	0xffffffff


	//   ....[80]....
        /*01d4*/ 	.word	0xffffffff


	//   ....[81]....
        /*01d8*/ 	.word	0xffffffff


	//   ....[82]....
        /*01dc*/ 	.word	0xffffffff


	//   ....[83]....
        /*01e0*/ 	.word	0xffffffff


	//   ....[84]....
        /*01e4*/ 	.word	0xffffffff


	//   ....[85]....
        /*01e8*/ 	.word	0xffffffff


	//   ....[86]....
        /*01ec*/ 	.word	0xffffffff


	//   ....[87]....
        /*01f0*/ 	.word	0xffffffff


	//   ....[88]....
        /*01f4*/ 	.word	0xffffffff


	//   ....[89]....
        /*01f8*/ 	.word	0xffffffff


	//   ....[90]....
        /*01fc*/ 	.word	0xffffffff


	//   ....[91]....
        /*0200*/ 	.word	0xffffffff


	//   ....[92]....
        /*0204*/ 	.word	0xffffffff


	//   ....[93]....
        /*0208*/ 	.word	0xffffffff


	//   ....[94]....
        /*020c*/ 	.word	0xffffffff


	//   ....[95]....
        /*0210*/ 	.word	0xffffffff


	//   ....[96]....
        /*0214*/ 	.word	0xffffffff


	//   ....[97]....
        /*0218*/ 	.word	0xffffffff


	//   ....[98]....
        /*021c*/ 	.word	0xffffffff


	//   ....[99]....
        /*0220*/ 	.word	0xffffffff


	//   ....[100]....
        /*0224*/ 	.word	0xffffffff


	//   ....[101]....
        /*0228*/ 	.word	0xffffffff


	//   ....[102]....
        /*022c*/ 	.word	0xffffffff


	//   ....[103]....
        /*0230*/ 	.word	0xffffffff


	//   ....[104]....
        /*0234*/ 	.word	0xffffffff


	//   ....[105]....
        /*0238*/ 	.word	0xffffffff


	//   ....[106]....
        /*023c*/ 	.word	0xffffffff


	//   ....[107]....
        /*0240*/ 	.word	0xffffffff


	//   ....[108]....
        /*0244*/ 	.word	0xffffffff


	//   ....[109]....
        /*0248*/ 	.word	0xffffffff


	//   ....[110]....
        /*024c*/ 	.word	0xffffffff


	//   ....[111]....
        /*0250*/ 	.word	0xffffffff


	//   ....[112]....
        /*0254*/ 	.word	0xffffffff


	//   ....[113]....
        /*0258*/ 	.word	0xffffffff


	//   ....[114]....
        /*025c*/ 	.word	0xffffffff


	//   ....[115]....
        /*0260*/ 	.word	0xffffffff


	//   ....[116]....
        /*0264*/ 	.word	0xffffffff


	//----- nvinfo : EIATTR_COOP_GROUP_INSTR_OFFSETS
	.align		4
.L_518:
        /*0268*/ 	.byte	0x04, 0x28
        /*026a*/ 	.short	(.L_520 - .L_519)


	//   ....[0]....
.L_519:
        /*026c*/ 	.word	0x00000050


	//   ....[1]....
        /*0270*/ 	.word	0x000015e0


	//   ....[2]....
        /*0274*/ 	.word	0x00001600


	//   ....[3]....
        /*0278*/ 	.word	0x00001780


	//   ....[4]....
        /*027c*/ 	.word	0x00001790


	//   ....[5]....
        /*0280*/ 	.word	0x000018f0


	//   ....[6]....
        /*0284*/ 	.word	0x00001910


	//   ....[7]....
        /*0288*/ 	.word	0x00001a70


	//   ....[8]....
        /*028c*/ 	.word	0x00001a80


	//   ....[9]....
        /*0290*/ 	.word	0x00001f90


	//   ....[10]....
        /*0294*/ 	.word	0x00001fb0


	//   ....[11]....
        /*0298*/ 	.word	0x00001fd0


	//   ....[12]....
        /*029c*/ 	.word	0x00001fe0


	//   ....[13]....
        /*02a0*/ 	.word	0x000020d0


	//   ....[14]....
        /*02a4*/ 	.word	0x000020f0


	//   ....[15]....
        /*02a8*/ 	.word	0x00002120


	//   ....[16]....
        /*02ac*/ 	.word	0x000021f0


	//   ....[17]....
        /*02b0*/ 	.word	0x000025b0


	//   ....[18]....
        /*02b4*/ 	.word	0x000025d0


	//   ....[19]....
        /*02b8*/ 	.word	0x00002660


	//   ....[20]....
        /*02bc*/ 	.word	0x000026c0


	//   ....[21]....
        /*02c0*/ 	.word	0x00002b20


	//   ....[22]....
        /*02c4*/ 	.word	0x00002b40


	//   ....[23]....
        /*02c8*/ 	.word	0x00002c40


	//   ....[24]....
        /*02cc*/ 	.word	0x00002c60


	//   ....[25]....
        /*02d0*/ 	.word	0x000039d0


	//   ....[26]....
        /*02d4*/ 	.word	0x000039e0


	//   ....[27]....
        /*02d8*/ 	.word	0x00004180


	//   ....[28]....
        /*02dc*/ 	.word	0x00004340


	//   ....[29]....
        /*02e0*/ 	.word	0x00004380


	//   ....[30]....
        /*02e4*/ 	.word	0x000043f0


	//   ....[31]....
        /*02e8*/ 	.word	0x000055f0


	//   ....[32]....
        /*02ec*/ 	.word	0x00005610


	//   ....[33]....
        /*02f0*/ 	.word	0x00005710


	//   ....[34]....
        /*02f4*/ 	.word	0x00005730


	//   ....[35]....
        /*02f8*/ 	.word	0x00005c90


	//   ....[36]....
        /*02fc*/ 	.word	0x00005cb0


	//   ....[37]....
        /*0300*/ 	.word	0x00005db0


	//   ....[38]....
        /*0304*/ 	.word	0x00005df0


	//   ....[39]....
        /*0308*/ 	.word	0x00006b30


	//   ....[40]....
        /*030c*/ 	.word	0x00006b80


	//   ....[41]....
        /*0310*/ 	.word	0x000073c0


	//   ....[42]....
        /*0314*/ 	.word	0x000073e0


	//   ....[43]....
        /*0318*/ 	.word	0x00007400


	//   ....[44]....
        /*031c*/ 	.word	0x00007420


	//   ....[45]....
        /*0320*/ 	.word	0x00008e20


	//   ....[46]....
        /*0324*/ 	.word	0x00008e40


	//   ....[47]....
        /*0328*/ 	.word	0x00008f30


	//   ....[48]....
        /*032c*/ 	.word	0x00008f50


	//   ....[49]....
        /*0330*/ 	.word	0x00009480


	//   ....[50]....
        /*0334*/ 	.word	0x000094a0


	//   ....[51]....
        /*0338*/ 	.word	0x000095a0


	//   ....[52]....
        /*033c*/ 	.word	0x000095e0


	//   ....[53]....
        /*0340*/ 	.word	0x0000a710


	//   ....[54]....
        /*0344*/ 	.word	0x0000a730


	//   ....[55]....
        /*0348*/ 	.word	0x0000a760


	//   ....[56]....
        /*034c*/ 	.word	0x0000a7c0


	//   ....[57]....
        /*0350*/ 	.word	0x0000c100


	//   ....[58]....
        /*0354*/ 	.word	0x0000c120


	//   ....[59]....
        /*0358*/ 	.word	0x0000c1c0


	//   ....[60]....
        /*035c*/ 	.word	0x0000c220


	//   ....[61]....
        /*0360*/ 	.word	0x0000c470


	//   ....[62]....
        /*0364*/ 	.word	0x0000c4a0


	//   ....[63]....
        /*0368*/ 	.word	0x0000c4b0


	//   ....[64]....
        /*036c*/ 	.word	0x0000c4e0


	//   ....[65]....
        /*0370*/ 	.word	0x0000ce50


	//   ....[66]....
        /*0374*/ 	.word	0x0000d4d0


	//   ....[67]....
        /*0378*/ 	.word	0x0000d500


	//   ....[68]....
        /*037c*/ 	.word	0x0000d520


	//   ....[69]....
        /*0380*/ 	.word	0x0000d540


	//   ....[70]....
        /*0384*/ 	.word	0x0000d630


	//   ....[71]....
        /*0388*/ 	.word	0x0000d650


	//   ....[72]....
        /*038c*/ 	.word	0x0000dcc0


	//   ....[73]....
        /*0390*/ 	.word	0x0000dcd0


	//   ....[74]....
        /*0394*/ 	.word	0x0000e610


	//   ....[75]....
        /*0398*/ 	.word	0x0000e6f0


	//   ....[76]....
        /*039c*/ 	.word	0x0000e760


	//   ....[77]....
        /*03a0*/ 	.word	0x0000e7d0


	//   ....[78]....
        /*03a4*/ 	.word	0x0000e830


	//   ....[79]....
        /*03a8*/ 	.word	0x0000e8a0


	//   ....[80]....
        /*03ac*/ 	.word	0x0000e910


	//   ....[81]....
        /*03b0*/ 	.word	0x0000e980


	//   ....[82]....
        /*03b4*/ 	.word	0x0000e9e0


	//   ....[83]....
        /*03b8*/ 	.word	0x0000ea50


	//   ....[84]....
        /*03bc*/ 	.word	0x0000eac0


	//   ....[85]....
        /*03c0*/ 	.word	0x0000ec30


	//   ....[86]....
        /*03c4*/ 	.word	0x0000ec90


	//   ....[87]....
        /*03c8*/ 	.word	0x0000ed00


	//   ....[88]....
        /*03cc*/ 	.word	0x0000ed70


	//   ....[89]....
        /*03d0*/ 	.word	0x0000eee0


	//   ....[90]....
        /*03d4*/ 	.word	0x0000ef40


	//   ....[91]....
        /*03d8*/ 	.word	0x0000efb0


	//   ....[92]....
        /*03dc*/ 	.word	0x0000f020


	//   ....[93]....
        /*03e0*/ 	.word	0x0000f190


	//   ....[94]....
        /*03e4*/ 	.word	0x0000f1f0


	//   ....[95]....
        /*03e8*/ 	.word	0x0000f260


	//   ....[96]....
        /*03ec*/ 	.word	0x0000f2d0


	//   ....[97]....
        /*03f0*/ 	.word	0x0000f450


	//   ....[98]....
        /*03f4*/ 	.word	0x0000f4b0


	//   ....[99]....
        /*03f8*/ 	.word	0x0000f520


	//   ....[100]....
        /*03fc*/ 	.word	0x0000f590


	//   ....[101]....
        /*0400*/ 	.word	0x0000f710


	//   ....[102]....
        /*0404*/ 	.word	0x0000f770


	//   ....[103]....
        /*0408*/ 	.word	0x0000f7e0


	//   ....[104]....
        /*040c*/ 	.word	0x0000f850


	//   ....[105]....
        /*0410*/ 	.word	0x0000f9d0


	//   ....[106]....
        /*0414*/ 	.word	0x0000fa30


	//   ....[107]....
        /*0418*/ 	.word	0x0000fa90


	//   ....[108]....
        /*041c*/ 	.word	0x0000fb00


	//   ....[109]....
        /*0420*/ 	.word	0x0000fb70


	//   ....[110]....
        /*0424*/ 	.word	0x0000fcf0


	//   ....[111]....
        /*0428*/ 	.word	0x0000fd50


	//   ....[112]....
        /*042c*/ 	.word	0x0000fdb0


	//   ....[113]....
        /*0430*/ 	.word	0x0000fe10


	//   ....[114]....
        /*0434*/ 	.word	0x0000fe60


	//   ....[115]....
        /*0438*/ 	.word	0x0000feb0


	//   ....[116]....
        /*043c*/ 	.word	0x0000ff20


	//----- nvinfo : EIATTR_EXIT_INSTR_OFFSETS
	.align		4
.L_520:
        /*0440*/ 	.byte	0x04, 0x1c
        /*0442*/ 	.short	(.L_522 - .L_521)


	//   ....[0]....
.L_521:
        /*0444*/ 	.word	0x000000a0


	//   ....[1]....
        /*0448*/ 	.word	0x0000e6a0


	//----- nvinfo : EIATTR_MAX_THREADS
	.align		4
.L_522:
        /*044c*/ 	.byte	0x04, 0x05
        /*044e*/ 	.short	(.L_524 - .L_523)
.L_523:
        /*0450*/ 	.word	0x00000100
        /*0454*/ 	.word	0x00000001
        /*0458*/ 	.word	0x00000001


	//----- nvinfo : EIATTR_CRS_STACK_SIZE
	.align		4
.L_524:
        /*045c*/ 	.byte	0x04, 0x1e
        /*045e*/ 	.short	(.L_526 - .L_525)
.L_525:
        /*0460*/ 	.word	0x00000000
.L_526:


//--------------------- .nv.info._ZN7cutlass13device_kernelIN5flash19enable_sm80_to_sm89INS1_16FlashAttnFwdSm80INS1_25CollectiveMainloopFwdSm80ILi8ELi2ELb0EN4cute5tupleIJNS5_1CILi128EEENS7_ILi64EEENS7_ILi192EEEEEELi192ENS_6half_tEfNS_4arch4Sm80ELb1ELb0ELb1ELb1ELb1ELb0ELb1ELb1EEENS1_21CollectiveEpilogueFwdINS6_IJS8_SA_S9_EEENS6_IJNS7_ILi1EEESI_SI_EEESC_SE_Li256ELb1ELb1ELb1ELb0EEENS1_36VarlenDynamicPersistentTileSchedulerILi128ELi64ELi256ELi256ELb1ELb1ELb0ELb1ELb1ELb1EEEEEEEEEvNT_6ParamsE --------------------------
	.section	.nv.info._ZN7cutlass13device_kernelIN5flash19enable_sm80_to_sm89INS1_16FlashAttnFwdSm80INS1_25CollectiveMainloopFwdSm80ILi8ELi2ELb0EN4cute5tupleIJNS5_1CILi128EEENS7_ILi64EEENS7_ILi192EEEEEELi192ENS_6half_tEfNS_4arch4Sm80ELb1ELb0ELb1ELb1ELb1ELb0ELb1ELb1EEENS1_21CollectiveEpilogueFwdINS6_IJS8_SA_S9_EEENS6_IJNS7_ILi1EEESI_SI_EEESC_SE_Li256ELb1ELb1ELb1ELb0EEENS1_36VarlenDynamicPersistentTileSchedulerILi128ELi64ELi256ELi256ELb1ELb1ELb0ELb1ELb1ELb1EEEEEEEEEvNT_6ParamsE,"",@"SHT_CUDA_INFO"
	.sectionflags	@""
	.align	4


	//----- nvinfo : EIATTR_CUDA_API_VERSION
	.align		4
        /*0000*/ 	.byte	0x04, 0x37
        /*0002*/ 	.short	(.L_528 - .L_527)
.L_527:
        /*0004*/ 	.word	0x00000082


	//----- nvinfo : EIATTR_SW2861232_WAR
	.align		4
.L_528:
        /*0008*/ 	.byte	0x01, 0x35
	.zero		2


	//----- nvinfo : EIATTR_PARAM_CBANK
	.align		4
        /*000c*/ 	.byte	0x04, 0x0a
        /*000e*/ 	.short	(.L_530 - .L_529)
	.align		4
.L_529:
        /*0010*/ 	.word	index@(.nv.constant0._ZN7cutlass13device_kernelIN5flash19enable_sm80_to_sm89INS1_16FlashAttnFwdSm80INS1_25CollectiveMainloopFwdSm80ILi8ELi2ELb0EN4cute5tupleIJNS5_1CILi128EEENS7_ILi64EEENS7_ILi192EEEEEELi192ENS_6half_tEfNS_4arch4Sm80ELb1ELb0ELb1ELb1ELb1ELb0ELb1ELb1EEENS1_21CollectiveEpilogueFwdINS6_IJS8_SA_S9_EEENS6_IJNS7_ILi1EEESI_SI_EEESC_SE_Li256ELb1ELb1ELb1ELb0EEENS1_36VarlenDynamicPersistentTileSchedulerILi128ELi64ELi256ELi256ELb1ELb1ELb0ELb1ELb1ELb1EEEEEEEEEvNT_6ParamsE)
        /*0014*/ 	.short	0x0160
        /*0016*/ 	.short	0x0438


	//----- nvinfo : EIATTR_CBANK_PARAM_SIZE
	.align		4
.L_530:
        /*0018*/ 	.byte	0x03, 0x19
        /*001a*/ 	.short	0x0438


	//----- nvinfo : EIATTR_KPARAM_INFO
	.align		4
        /*001c*/ 	.byte	0x04, 0x17
        /*001e*/ 	.short	(.L_532 - .L_531)
.L_531:
        /*0020*/ 	.word	0x00000000
        /*0024*/ 	.short	0x0000
        /*0026*/ 	.short	0x0000
        /*0028*/ 	.byte	0x00, 0xf0, 0xe1, 0x10


	//----- nvinfo : EIATTR_MAXREG_COUNT
	.align		4
.L_532:
        /*002c*/ 	.byte	0x03, 0x1b
        /*002e*/ 	.short	0x00ff


	//----- nvinfo : EIATTR_NUM_BARRIERS
	.align		4
        /*0030*/ 	.byte	0x02, 0x4c
        /*0032*/ 	.byte	0x06
	.zero		1


	//----- nvinfo : EIATTR_ANNOTATIONS
	.align		4
        /*0034*/ 	.byte	0x04, 0x55
        /*0036*/ 	.short	(.L_534 - .L_533)


	//   ....[0]....
.L_533:
        /* <DEDUP_REMOVED lines=9> */


	//----- nvinfo : EIATTR_MERCURY_ISA_VERSION
	.align		4
.L_534:
        /*00b0*/ 	.byte	0x03, 0x5f
        /*00b2*/ 	.short	0x0000


	//----- nvinfo : EIATTR_INT_WARP_WIDE_INSTR_OFFSETS
	.align		4
        /*00b4*/ 	.byte	0x04, 0x31
        /*00b6*/ 	.short	(.L_536 - .L_535)


	//   ....[0]....
.L_535:
        /*00b8*/ 	.word	0x0000dd60


	//   ....[1]....
        /*00bc*/ 	.word	0x0000dde0


	//----- nvinfo : EIATTR_COOP_GROUP_MASK_REGIDS
	.align		4
.L_536:
        /*00c0*/ 	.byte	0x04, 0x29
        /*00c2*/ 	.short	(.L_538 - .L_537)


	//   ....[0]....
.L_537:
        /*00c4*/ 	.word	0xffffffff


	//   ....[1]....
        /*00c8*/ 	.word	0xffffffff


	//   ....[2]....
        /*00cc*/ 	.word	0xffffffff


	//   ....[3]....
        /*00d0*/ 	.word	0xffffffff


	//   ....[4]....
        /*00d4*/ 	.word	0xffffffff


	//   ....[5]....
        /*00d8*/ 	.word	0xffffffff


	//   ....[6]....
        /*00dc*/ 	.word	0xffffffff


	//   ....[7]....
        /*00e0*/ 	.word	0xffffffff


	//   ....[8]....
        /*00e4*/ 	.word	0xffffffff


	//   ....[9]....
        /*00e8*/ 	.word	0xffffffff


	//   ....[10]....
        /*00ec*/ 	.word	0xffffffff


	//   ....[11]....
        /*00f0*/ 	.word	0xffffffff


	//   ....[12]....
        /*00f4*/ 	.word	0xffffffff


	//   ....[13]....
        /*00f8*/ 	.word	0xffffffff


	//   ....[14]....
        /*00fc*/ 	.word	0xffffffff


	//   ....[15]....
        /*0100*/ 	.word	0xffffffff


	//   ....[16]....
        /*0104*/ 	.word	0xffffffff


	//   ....[17]....
        /*0108*/ 	.word	0xffffffff


	//   ....[18]....
        /*010c*/ 	.word	0xffffffff


	//   ....[19]....
        /*0110*/ 	.word	0xffffffff


	//   ....[20]....
        /*0114*/ 	.word	0xffffffff


	//   ....[21]....
        /*0118*/ 	.word	0xffffffff


	//   ....[22]....
        /*011c*/ 	.word	0xffffffff


	//   ....[23]....
        /*0120*/ 	.word	0xffffffff


	//   ....[24]....
        /*0124*/ 	.word	0xffffffff


	//   ....[25]....
        /*0128*/ 	.word	0xffffffff


	//   ....[26]....
        /*012c*/ 	.word	0xffffffff


	//   ....[27]....
        /*0130*/ 	.word	0xffffffff


	//   ....[28]....
        /*0134*/ 	.word	0xffffffff


	//   ....[29]....
        /*0138*/ 	.word	0xffffffff


	//   ....[30]....
        /*013c*/ 	.word	0xffffffff


	//   ....[31]....
        /*0140*/ 	.word	0xffffffff


	//   ....[32]....
        /*0144*/ 	.word	0xffffffff


	//   ....[33]....
        /*0148*/ 	.word	0xffffffff


	//   ....[34]....
        /*014c*/ 	.word	0xffffffff


	//   ....[35]....
        /*0150*/ 	.word	0xffffffff


	//   ....[36]....
        /*0154*/ 	.word	0xffffffff


	//   ....[37]....
        /*0158*/ 	.word	0xffffffff


	//   ....[38]....
        /*015c*/ 	.word	0xffffffff


	//   ....[39]....
        /*0160*/ 	.word	0xffffffff


	//   ....[40]....
        /*0164*/ 	.word	0xffffffff


	//   ....[41]....
        /*0168*/ 	.word	0xffffffff


	//   ....[42]....
        /*016c*/ 	.word	0xffffffff


	//   ....[43]....
        /*0170*/ 	.word	0xffffffff


	//   ....[44]....
        /*0174*/ 	.word	0xffffffff


	//   ....[45]....
        /*0178*/ 	.word	0xffffffff


	//   ....[46]....
        /*017c*/ 	.word	0xffffffff


	//   ....[47]....
        /*0180*/ 	.word	0xffffffff


	//   ....[48]....
        /*0184*/ 	.word	0xffffffff


	//   ....[49]....
        /*0188*/ 	.word	0xffffffff


	//   ....[50]....
        /*018c*/ 	.word	0xffffffff


	//   ....[51]....
        /*0190*/ 	.word	0xffffffff


	//   ....[52]....
        /*0194*/ 	.word	0xffffffff


	//   ....[53]....
        /*0198*/ 	.word	0xffffffff


	//   ....[54]....
        /*019c*/ 	.word	0xffffffff


	//   ....[55]....
        /*01a0*/ 	.word	0xffffffff


	//   ....[56]....
        /*01a4*/ 	.word	0xffffffff


	//   ....[57]....
        /*01a8*/ 	.word	0xffffffff


	//   ....[58]....
        /*01ac*/ 	.word	0xffffffff


	//   ....[59]....
        /*01b0*/ 	.word	0xffffffff


	//   ....[60]....
        /*01b4*/ 	.word	0xffffffff


	//   ....[61]....
        /*01b8*/ 	.word	0xffffffff


	//   ....[62]....
        /*01bc*/ 	.word	0xffffffff


	//   ....[63]....
        /*01c0*/ 	.word	0xffffffff


	//   ....[64]....
        /*01c4*/ 	.word	0xffffffff


	//   ....[65]....
        /*01c8*/ 	.word	0xffffffff


	//   ....[66]....
        /*01cc*/ 	.word	0xffffffff


	//   ....[67]....
        /*01d0*/ 	.word	0xffffffff


	//   ....[68]....
        /*01d4*/ 	.word	0xffffffff


	//   ....[69]....
        /*01d8*/ 	.word	0xffffffff


	//   ....[70]....
        /*01dc*/ 	.word	0xffffffff


	//   ....[71]....
        /*01e0*/ 	.word	0xffffffff


	//   ....[72]....
        /*01e4*/ 	.word	0xffffffff


	//   ....[73]....
        /*01e8*/ 	.word	0xffffffff


	//   ....[74]....
        /*01ec*/ 	.word	0xffffffff


	//   ....[75]....
        /*01f0*/ 	.word	0xffffffff


	//   ....[76]....
        /*01f4*/ 	.word	0xffffffff


	//   ....[77]....
        /*01f8*/ 	.word	0xffffffff


	//   ....[78]....
        /*01fc*/ 	.word	0xffffffff


	//   ....[79]....
        /*0200*/ 	.word	0xffffffff


	//   ....[80]....
        /*0204*/ 	.word	0xffffffff


	//   ....[81]....
        /*0208*/ 	.word	0xffffffff


	//   ....[82]....
        /*020c*/ 	.word	0xffffffff


	//   ....[83]....
        /*0210*/ 	.word	0xffffffff


	//   ....[84]....
        /*0214*/ 	.word	0xffffffff


	//   ....[85]....
        /*0218*/ 	.word	0xffffffff


	//   ....[86]....
        /*021c*/ 	.word	0xffffffff


	//   ....[87]....
        /*0220*/ 	.word	0xffffffff


	//   ....[88]....
        /*0224*/ 	.word	0xffffffff


	//   ....[89]....
        /*0228*/ 	.word	0xffffffff


	//   ....[90]....
        /*022c*/ 	.word	0xffffffff


	//   ....[91]....
        /*0230*/ 	.word	0xffffffff


	//   ....[92]....
        /*0234*/ 	.word	0xffffffff


	//   ....[93]....
        /*0238*/ 	.word	0xffffffff


	//   ....[94]....
        /*023c*/ 	.word	0xffffffff


	//   ....[95]....
        /*0240*/ 	.word	0xffffffff


	//   ....[96]....
        /*0244*/ 	.word	0xffffffff


	//   ....[97]....
        /*0248*/ 	.word	0xffffffff


	//   ....[98]....
        /*024c*/ 	.word	0xffffffff


	//   ....[99]....
        /*0250*/ 	.word	0xffffffff


	//   ....[100]....
        /*0254*/ 	.word	0xffffffff


	//   ....[101]....
        /*0258*/ 	.word	0xffffffff


	//   ....[102]....
        /*025c*/ 	.word	0xffffffff


	//   ....[103]....
        /*0260*/ 	.word	0xffffffff


	//   ....[104]....
        /*0264*/ 	.word	0xffffffff


	//   ....[105]....
        /*0268*/ 	.word	0xffffffff


	//   ....[106]....
        /*026c*/ 	.word	0xffffffff


	//   ....[107]....
        /*0270*/ 	.word	0xffffffff


	//   ....[108]....
        /*0274*/ 	.word	0xffffffff


	//   ....[109]....
        /*0278*/ 	.word	0xffffffff


	//   ....[110]....
        /*027c*/ 	.word	0xffffffff


	//   ....[111]....
        /*0280*/ 	.word	0xffffffff


	//   ....[112]....
        /*0284*/ 	.word	0xffffffff


	//   ....[113]....
        /*0288*/ 	.word	0xffffffff


	//   ....[114]....
        /*028c*/ 	.word	0xffffffff


	//   ....[115]....
        /*0290*/ 	.word	0xffffffff


	//   ....[116]....
        /*0294*/ 	.word	0xffffffff


	//   ....[117]....
        /*0298*/ 	.word	0xffffffff


	//   ....[118]....
        /*029c*/ 	.word	0xffffffff


	//   ....[119]....
        /*02a0*/ 	.word	0xffffffff


	//   ....[120]....
        /*02a4*/ 	.word	0xffffffff


	//   ....[121]....
        /*02a8*/ 	.word	0xffffffff


	//   ....[122]....
        /*02ac*/ 	.word	0xffffffff


	//   ....[123]....
        /*02b0*/ 	.word	0xffffffff


	//   ....[124]....
        /*02b4*/ 	.word	0xffffffff


	//   ....[125]....
        /*02b8*/ 	.word	0xffffffff


	//   ....[126]....
        /*02bc*/ 	.word	0xffffffff


	//   ....[127]....
        /*02c0*/ 	.word	0xffffffff


	//   ....[128]....
        /*02c4*/ 	.word	0xffffffff


	//   ....[129]....
        /*02c8*/ 	.word	0xffffffff


	//   ....[130]....
        /*02cc*/ 	.word	0xffffffff


	//   ....[131]....
        /*02d0*/ 	.word	0xffffffff


	//   ....[132]....
        /*02d4*/ 	.word	0xffffffff


	//   ....[133]....
        /*02d8*/ 	.word	0xffffffff


	//   ....[134]....
        /*02dc*/ 	.word	0xffffffff


	//   ....[135]....
        /*02e0*/ 	.word	0xffffffff


	//   ....[136]....
        /*02e4*/ 	.word	0xffffffff


	//   ....[137]....
        /*02e8*/ 	.word	0xffffffff


	//   ....[138]....
        /*02ec*/ 	.word	0xffffffff


	//   ....[139]....
        /*02f0*/ 	.word	0xffffffff


	//   ....[140]....
        /*02f4*/ 	.word	0xffffffff


	//   ....[141]....
        /*02f8*/ 	.word	0xffffffff


	//   ....[142]....
        /*02fc*/ 	.word	0xffffffff


	//   ....[143]....
        /*0300*/ 	.word	0xffffffff


	//   ....[144]....
        /*0304*/ 	.word	0xffffffff


	//   ....[145]....
        /*0308*/ 	.word	0xffffffff


	//   ....[146]....
        /*030c*/ 	.word	0xffffffff


	//   ....[147]....
        /*0310*/ 	.word	0xffffffff


	//   ....[148]....
        /*0314*/ 	.word	0xffffffff


	//   ....[149]....
        /*0318*/ 	.word	0xffffffff


	//   ....[150]....
        /*031c*/ 	.word	0xffffffff


	//   ....[151]....
        /*0320*/ 	.word	0xffffffff


	//   ....[152]....
        /*0324*/ 	.word	0xffffffff


	//   ....[153]....
        /*0328*/ 	.word	0xffffffff


	//   ....[154]....
        /*032c*/ 	.word	0xffffffff


	//   ....[155]....
        /*0330*/ 	.word	0xffffffff


	//   ....[156]....
        /*0334*/ 	.word	0xffffffff


	//   ....[157]....
        /*0338*/ 	.word	0xffffffff


	//   ....[158]....
        /*033c*/ 	.word	0xffffffff


	//   ....[159]....
        /*0340*/ 	.word	0xffffffff


	//   ....[160]....
        /*0344*/ 	.word	0xffffffff


	//   ....[161]....
        /*0348*/ 	.word	0xffffffff


	//   ....[162]....
        /*034c*/ 	.word	0xffffffff


	//   ....[163]....
        /*0350*/ 	.word	0xffffffff


	//   ....[164]....
        /*0354*/ 	.word	0xffffffff


	//   ....[165]....
        /*0358*/ 	.word	0xffffffff


	//   ....[166]....
        /*035c*/ 	.word	0xffffffff


	//   ....[167]....
        /*0360*/ 	.word	0xffffffff


	//   ....[168]....
        /*0364*/ 	.word	0xffffffff


	//   ....[169]....
        /*0368*/ 	.word	0xffffffff


	//   ....[170]....
        /*036c*/ 	.word	0xffffffff


	//   ....[171]....
        /*0370*/ 	.word	0xffffffff


	//   ....[172]....
        /*0374*/ 	.word	0xffffffff


	//   ....[173]....
        /*0378*/ 	.word	0xffffffff


	//   ....[174]....
        /*037c*/ 	.word	0xffffffff


	//   ....[175]....
        /*0380*/ 	.word	0xffffffff


	//   ....[176]....
        /*0384*/ 	.word	0xffffffff


	//   ....[177]....
        /*0388*/ 	.word	0xffffffff


	//   ....[178]....
        /*038c*/ 	.word	0xffffffff


	//   ....[179]....
        /*0390*/ 	.word	0xffffffff


	//   ....[180]....
        /*0394*/ 	.word	0xffffffff


	//   ....[181]....
        /*0398*/ 	.word	0xffffffff


	//   ....[182]....
        /*039c*/ 	.word	0xffffffff


	//   ....[183]....
        /*03a0*/ 	.word	0xffffffff


	//   ....[184]....
        /*03a4*/ 	.word	0xffffffff


	//   ....[185]....
        /*03a8*/ 	.word	0xffffffff


	//   ....[186]....
        /*03ac*/ 	.word	0xffffffff


	//   ....[187]....
        /*03b0*/ 	.word	0xffffffff


	//   ....[188]....
        /*03b4*/ 	.word	0xffffffff


	//   ....[189]....
        /*03b8*/ 	.word	0xffffffff


	//   ....[190]....
        /*03bc*/ 	.word	0xffffffff


	//   ....[191]....
        /*03c0*/ 	.word	0xffffffff


	//   ....[192]....
        /*03c4*/ 	.word	0xffffffff


	//   ....[193]....
        /*03c8*/ 	.word	0xffffffff


	//   ....[194]....
        /*03cc*/ 	.word	0xffffffff


	//   ....[195]....
        /*03d0*/ 	.word	0xffffffff


	//   ....[196]....
        /*03d4*/ 	.word	0xffffffff


	//   ....[197]....
        /*03d8*/ 	.word	0xffffffff


	//   ....[198]....
        /*03dc*/ 	.word	0xffffffff


	//   ....[199]....
        /*03e0*/ 	.word	0xffffffff


	//   ....[200]....
        /*03e4*/ 	.word	0xffffffff


	//   ....[201]....
        /*03e8*/ 	.word	0xffffffff


	//   ....[202]....
        /*03ec*/ 	.word	0xffffffff


	//   ....[203]....
        /*03f0*/ 	.word	0xffffffff


	//   ....[204]....
        /*03f4*/ 	.word	0xffffffff


	//   ....[205]....
        /*03f8*/ 	.word	0xffffffff


	//   ....[206]....
        /*03fc*/ 	.word	0xffffffff


	//   ....[207]....
        /*0400*/ 	.word	0xffffffff


	//   ....[208]....
        /*0404*/ 	.word	0xffffffff


	//   ....[209]....
        /*0408*/ 	.word	0xffffffff


	//   ....[210]....
        /*040c*/ 	.word	0xffffffff


	//   ....[211]....
        /*0410*/ 	.word	0xffffffff


	//----- nvinfo : EIATTR_COOP_GROUP_INSTR_OFFSETS
	.align		4
.L_538:
        /*0414*/ 	.byte	0x04, 0x28
        /*0416*/ 	.short	(.L_540 - .L_539)


	//   ....[0]....
.L_539:
        /*0418*/ 	.word	0x00000050


	//   ....[1]....
        /*041c*/ 	.word	0x000001e0


	//   ....[2]....
        /*0420*/ 	.word	0x00000210


	//   ....[3]....
        /*0424*/ 	.word	0x00000240


	//   ....[4]....
        /*0428*/ 	.word	0x00000270


	//   ....[5]....
        /*042c*/ 	.word	0x000002a0


	//   ....[6]....
        /*0430*/ 	.word	0x000002d0


	//   ....[7]....
        /*0434*/ 	.word	0x00000430


	//   ....[8]....
        /*0438*/ 	.word	0x00000470


	//   ....[9]....
        /*043c*/ 	.word	0x000004a0


	//   ....[10]....
        /*0440*/ 	.word	0x000004d0


	//   ....[11]....
        /*0444*/ 	.word	0x00000500


	//   ....[12]....
        /*0448*/ 	.word	0x00000530


	//   ....[13]....
        /*044c*/ 	.word	0x000005c0


	//   ....[14]....
        /*0450*/ 	.word	0x00000600


	//   ....[15]....
        /*0454*/ 	.word	0x00000620


	//   ....[16]....
        /*0458*/ 	.word	0x00000680


	//   ....[17]....
        /*045c*/ 	.word	0x00002740


	//   ....[18]....
        /*0460*/ 	.word	0x00002760


	//   ....[19]....
        /*0464*/ 	.word	0x000028d0


	//   ....[20]....
        /*0468*/ 	.word	0x000028e0


	//   ....[21]....
        /*046c*/ 	.word	0x00002a40


	//   ....[22]....
        /*0470*/ 	.word	0x00002a60


	//   ....[23]....
        /*0474*/ 	.word	0x00002bc0


	//   ....[24]....
        /*0478*/ 	.word	0x00002bd0


	//   ....[25]....
        /*047c*/ 	.word	0x00003080


	//   ....[26]....
        /*0480*/ 	.word	0x000030a0


	//   ....[27]....
        /*0484*/ 	.word	0x000030c0


	//   ....[28]....
        /*0488*/ 	.word	0x000030d0


	//   ....[29]....
        /*048c*/ 	.word	0x000031c0


	//   ....[30]....
        /*0490*/ 	.word	0x000031e0


	//   ....[31]....
        /*0494*/ 	.word	0x00003210


	//   ....[32]....
        /*0498*/ 	.word	0x000032e0


	//   ....[33]....
        /*049c*/ 	.word	0x000036a0


	//   ....[34]....
        /*04a0*/ 	.word	0x000036c0


	//   ....[35]....
        /*04a4*/ 	.word	0x00003750


	//   ....[36]....
        /*04a8*/ 	.word	0x000037b0


	//   ....[37]....
        /*04ac*/ 	.word	0x00003c10


	//   ....[38]....
        /*04b0*/ 	.word	0x00003c30


	//   ....[39]....
        /*04b4*/ 	.word	0x00003d30


	//   ....[40]....
        /*04b8*/ 	.word	0x00003d50


	//   ....[41]....
        /*04bc*/ 	.word	0x00004ae0


	//   ....[42]....
        /*04c0*/ 	.word	0x00004b10


	//   ....[43]....
        /*04c4*/ 	.word	0x00005370


	//   ....[44]....
        /*04c8*/ 	.word	0x000053e0


	//   ....[45]....
        /*04cc*/ 	.word	0x00005400


	//   ....[46]....
        /*04d0*/ 	.word	0x00005420


	//   ....[47]....
        /*04d4*/ 	.word	0x00006700


	//   ....[48]....
        /*04d8*/ 	.word	0x00006720


	//   ....[49]....
        /*04dc*/ 	.word	0x00006820


	//   ....[50]....
        /*04e0*/ 	.word	0x00006840


	//   ....[51]....
        /*04e4*/ 	.word	0x00006d80


	//   ....[52]....
        /*04e8*/ 	.word	0x00006da0


	//   ....[53]....
        /*04ec*/ 	.word	0x00006ea0


	//   ....[54]....
        /*04f0*/ 	.word	0x00006ee0


	//   ....[55]....
        /*04f4*/ 	.word	0x00007d80


	//   ....[56]....
        /*04f8*/ 	.word	0x00007d90


	//   ....[57]....
        /*04fc*/ 	.word	0x00008380


	//   ....[58]....
        /*0500*/ 	.word	0x00008450


	//   ....[59]....
        /*0504*/ 	.word	0x00008500


	//   ....[60]....
        /*0508*/ 	.word	0x00008550


	//   ....[61]....
        /*050c*/ 	.word	0x00009ef0


	//   ....[62]....
        /*0510*/ 	.word	0x00009f10


	//   ....[63]....
        /*0514*/ 	.word	0x0000a000


	//   ....[64]....
        /*0518*/ 	.word	0x0000a020


	//   ....[65]....
        /*051c*/ 	.word	0x0000a550


	//   ....[66]....
        /*0520*/ 	.word	0x0000a570


	//   ....[67]....
        /*0524*/ 	.word	0x0000a670


	//   ....[68]....
        /*0528*/ 	.word	0x0000a6b0


	//   ....[69]....
        /*052c*/ 	.word	0x0000b7e0


	//   ....[70]....
        /*0530*/ 	.word	0x0000b810


	//   ....[71]....
        /*0534*/ 	.word	0x0000bae0


	//   ....[72]....
        /*0538*/ 	.word	0x0000bc10


	//   ....[73]....
        /*053c*/ 	.word	0x0000d1d0


	//   ....[74]....
        /*0540*/ 	.word	0x0000d1f0


	//   ....[75]....
        /*0544*/ 	.word	0x0000d290


	//   ....[76]....
        /*0548*/ 	.word	0x0000d2f0


	//   ....[77]....
        /*054c*/ 	.word	0x0000d540


	//   ....[78]....
        /*0550*/ 	.word	0x0000d570


	//   ....[79]....
        /*0554*/ 	.word	0x0000d580


	//   ....[80]....
        /*0558*/ 	.word	0x0000d5b0


	//   ....[81]....
        /*055c*/ 	.word	0x0000e990


	//   ....[82]....
        /*0560*/ 	.word	0x0000e9a0


	//   ....[83]....
        /*0564*/ 	.word	0x0000e9b0


	//   ....[84]....
        /*0568*/ 	.word	0x0000e9c0


	//   ....[85]....
        /*056c*/ 	.word	0x0000ed20


	//   ....[86]....
        /*0570*/ 	.word	0x0000ed40


	//   ....[87]....
        /*0574*/ 	.word	0x0000eea0


	//   ....[88]....
        /*0578*/ 	.word	0x0000eeb0


	//   ....[89]....
        /*057c*/ 	.word	0x0000f010


	//   ....[90]....
        /*0580*/ 	.word	0x0000f030


	//   ....[91]....
        /*0584*/ 	.word	0x0000f190


	//   ....[92]....
        /*0588*/ 	.word	0x0000f1a0


	//   ....[93]....
        /*058c*/ 	.word	0x0000f4e0


	//   ....[94]....
        /*0590*/ 	.word	0x0000f500


	//   ....[95]....
        /*0594*/ 	.word	0x0000fe70


	//   ....[96]....
        /*0598*/ 	.word	0x0000fe80


	//   ....[97]....
        /*059c*/ 	.word	0x00010ea0


	//   ....[98]....
        /*05a0*/ 	.word	0x00010ec0


	//   ....[99]....
        /*05a4*/ 	.word	0x00011030


	//   ....[100]....
        /*05a8*/ 	.word	0x00011040


	//   ....[101]....
        /*05ac*/ 	.word	0x000111a0


	//   ....[102]....
        /*05b0*/ 	.word	0x000111c0


	//   ....[103]....
        /*05b4*/ 	.word	0x00011320


	//   ....[104]....
        /*05b8*/ 	.word	0x00011330


	//   ....[105]....
        /*05bc*/ 	.word	0x00011520


	//   ....[106]....
        /*05c0*/ 	.word	0x00011540


	//   ....[107]....
        /*05c4*/ 	.word	0x00011660


	//   ....[108]....
        /*05c8*/ 	.word	0x000116a0


	//   ....[109]....
        /*05cc*/ 	.word	0x000116d0


	//   ....[110]....
        /*05d0*/ 	.word	0x00011700


	//   ....[111]....
        /*05d4*/ 	.word	0x00011730


	//   ....[112]....
        /*05d8*/ 	.word	0x00011760


	//   ....[113]....
        /*05dc*/ 	.word	0x000118b0


	//   ....[114]....
        /*05e0*/ 	.word	0x000118f0


	//   ....[115]....
        /*05e4*/ 	.word	0x00011920


	//   ....[116]....
        /*05e8*/ 	.word	0x00011950


	//   ....[117]....
        /*05ec*/ 	.word	0x00011980


	//   ....[118]....
        /*05f0*/ 	.word	0x000119b0


	//   ....[119]....
        /*05f4*/ 	.word	0x00011a40


	//   ....[120]....
        /*05f8*/ 	.word	0x00011a80


	//   ....[121]....
        /*05fc*/ 	.word	0x00011a90


	//   ....[122]....
        /*0600*/ 	.word	0x00011af0


	//   ....[123]....
        /*0604*/ 	.word	0x000124b0


	//   ....[124]....
        /*0608*/ 	.word	0x00012510


	//   ....[125]....
        /*060c*/ 	.word	0x00012560


	//   ....[126]....
        /*0610*/ 	.word	0x000125b0


	//   ....[127]....
        /*0614*/ 	.word	0x00012600


	//   ....[128]....
        /*0618*/ 	.word	0x00012670


	//   ....[129]....
        /*061c*/ 	.word	0x000126c0


	//   ....[130]....
        /*0620*/ 	.word	0x00012730


	//   ....[131]....
        /*0624*/ 	.word	0x000127a0


	//   ....[132]....
        /*0628*/ 	.word	0x00012800


	//   ....[133]....
        /*062c*/ 	.word	0x00012870


	//   ....[134]....
        /*0630*/ 	.word	0x000128e0


	//   ....[135]....
        /*0634*/ 	.word	0x00012950


	//   ....[136]....
        /*0638*/ 	.word	0x000129b0


	//   ....[137]....
        /*063c*/ 	.word	0x00012a20


	//   ....[138]....
        /*0640*/ 	.word	0x00012a90


	//   ....[139]....
        /*0644*/ 	.word	0x00012b00


	//   ....[140]....
        /*0648*/ 	.word	0x00012b60


	//   ....[141]....
        /*064c*/ 	.word	0x00012bd0


	//   ....[142]....
        /*0650*/ 	.word	0x00012c40


	//   ....[143]....
        /*0654*/ 	.word	0x00012db0


	//   ....[144]....
        /*0658*/ 	.word	0x00012e10


	//   ....[145]....
        /*065c*/ 	.word	0x00012e80


	//   ....[146]....
        /*0660*/ 	.word	0x00012ef0


	//   ....[147]....
        /*0664*/ 	.word	0x00013060


	//   ....[148]....
        /*0668*/ 	.word	0x000130c0


	//   ....[149]....
        /*066c*/ 	.word	0x00013130


	//   ....[150]....
        /*0670*/ 	.word	0x000131a0


	//   ....[151]....
        /*0674*/ 	.word	0x00013310


	//   ....[152]....
        /*0678*/ 	.word	0x00013370


	//   ....[153]....
        /*067c*/ 	.word	0x000133e0


	//   ....[154]....
        /*0680*/ 	.word	0x00013450


	//   ....[155]....
        /*0684*/ 	.word	0x000135d0


	//   ....[156]....
        /*0688*/ 	.word	0x00013630


	//   ....[157]....
        /*068c*/ 	.word	0x000136a0


	//   ....[158]....
        /*0690*/ 	.word	0x00013710


	//   ....[159]....
        /*0694*/ 	.word	0x00013890


	//   ....[160]....
        /*0698*/ 	.word	0x000138f0


	//   ....[161]....
        /*069c*/ 	.word	0x00013960


	//   ....[162]....
        /*06a0*/ 	.word	0x000139d0


	//   ....[163]....
        /*06a4*/ 	.word	0x00013b50


	//   ....[164]....
        /*06a8*/ 	.word	0x00013bb0


	//   ....[165]....
        /*06ac*/ 	.word	0x00013c00


	//   ....[166]....
        /*06b0*/ 	.word	0x00013c70


	//   ....[167]....
        /*06b4*/ 	.word	0x00013ce0


	//   ....[168]....
        /*06b8*/ 	.word	0x00013e60


	//   ....[169]....
        /*06bc*/ 	.word	0x00013ec0


	//   ....[170]....
        /*06c0*/ 	.word	0x00013f20


	//   ....[171]....
        /*06c4*/ 	.word	0x00013f80


	//   ....[172]....
        /*06c8*/ 	.word	0x00013fd0


	//   ....[173]....
        /*06cc*/ 	.word	0x00014010


	//   ....[174]....
        /*06d0*/ 	.word	0x00014080


	//   ....[175]....
        /*06d4*/ 	.word	0x000140f0


	//   ....[176]....
        /*06d8*/ 	.word	0x00014160


	//   ....[177]....
        /*06dc*/ 	.word	0x000141c0


	//   ....[178]....
        /*06e0*/ 	.word	0x00014230


	//   ....[179]....
        /*06e4*/ 	.word	0x000142a0


	//   ....[180]....
        /*06e8*/ 	.word	0x00014310


	//   ....[181]....
        /*06ec*/ 	.word	0x00014370


	//   ....[182]....
        /*06f0*/ 	.word	0x000143e0


	//   ....[183]....
        /*06f4*/ 	.word	0x00014450


	//   ....[184]....
        /*06f8*/ 	.word	0x000144c0


	//   ....[185]....
        /*06fc*/ 	.word	0x00014520


	//   ....[186]....
        /*0700*/ 	.word	0x00014590


	//   ....[187]....
        /*0704*/ 	.word	0x00014600


	//   ....[188]....
        /*0708*/ 	.word	0x00014670


	//   ....[189]....
        /*070c*/ 	.word	0x000146d0


	//   ....[190]....
        /*0710*/ 	.word	0x00014740


	//   ....[191]....
        /*0714*/ 	.word	0x000147b0


	//   ....[192]....
        /*0718*/ 	.word	0x00014820


	//   ....[193]....
        /*071c*/ 	.word	0x00014880


	//   ....[194]....
        /*0720*/ 	.word	0x000148f0


	//   ....[195]....
        /*0724*/ 	.word	0x00014960


	//   ....[196]....
        /*0728*/ 	.word	0x000149b0


	//   ....[197]....
        /*072c*/ 	.word	0x000149f0


	//   ....[198]....
        /*0730*/ 	.word	0x00014a40


	//   ....[199]....
        /*0734*/ 	.word	0x00014a90


	//   ....[200]....
        /*0738*/ 	.word	0x00014ae0


	//   ....[201]....
        /*073c*/ 	.word	0x00014b50


	//   ....[202]....
        /*0740*/ 	.word	0x00014ba0


	//   ....[203]....
        /*0744*/ 	.word	0x00014bf0


	//   ....[204]....
        /*0748*/ 	.word	0x00014c40


	//   ....[205]....
        /*074c*/ 	.word	0x00014c90


	//   ....[206]....
        /*0750*/ 	.word	0x00014ce0


	//   ....[207]....
        /*0754*/ 	.word	0x00014d50


	//   ....[208]....
        /*0758*/ 	.word	0x00014da0


	//   ....[209]....
        /*075c*/ 	.word	0x00014e10


	//   ....[210]....
        /*0760*/ 	.word	0x00014e70


	//   ....[211]....
        /*0764*/ 	.word	0x00014ee0


	//----- nvinfo : EIATTR_EXIT_INSTR_OFFSETS
	.align		4
.L_540:
        /*0768*/ 	.byte	0x04, 0x1c
        /*076a*/ 	.short	(.L_542 - .L_541)


	//   ....[0]....
.L_541:
        /*076c*/ 	.word	0x00000fe0


	//   ....[1]....
        /*0770*/ 	.word	0x00012470


	//----- nvinfo : EIATTR_MAX_THREADS
	.align		4
.L_542:
        /*0774*/ 	.byte	0x04, 0x05
        /*0776*/ 	.short	(.L_544 - .L_543)
.L_543:
        /*0778*/ 	.word	0x00000100
        /*077c*/ 	.word	0x00000001
        /*0780*/ 	.word	0x00000001


	//----- nvinfo : EIATTR_CRS_STACK_SIZE
	.align		4
.L_544:
        /*0784*/ 	.byte	0x04, 0x1e
        /*0786*/ 	.short	(.L_546 - .L_545)
.L_545:
        /*0788*/ 	.word	0x00000000
.L_546:


//--------------------- .nv.info._ZN7cutlass13device_kernelIN5flash19enable_sm80_to_sm89INS1_16FlashAttnFwdSm80INS1_25CollectiveMainloopFwdSm80ILi8ELi2ELb0EN4cute5tupleIJNS5_1CILi128EEENS7_ILi64EEENS7_ILi192EEEEEELi192ENS_6half_tEfNS_4arch4Sm80ELb1ELb0ELb1ELb1ELb1ELb1ELb1ELb1EEENS1_21CollectiveEpilogueFwdINS6_IJS8_SA_S9_EEENS6_IJNS7_ILi1EEESI_SI_EEESC_SE_Li256ELb1ELb1ELb1ELb0EEENS1_36VarlenDynamicPersistentTileSchedulerILi128ELi64ELi256ELi256ELb1ELb1ELb0ELb1ELb1ELb1EEEEEEEEEvNT_6ParamsE --------------------------
	.section	.nv.info._ZN7cutlass13device_kernelIN5flash19enable_sm80_to_sm89INS1_16FlashAttnFwdSm80INS1_25CollectiveMainloopFwdSm80ILi8ELi2ELb0EN4cute5tupleIJNS5_1CILi128EEENS7_ILi64EEENS7_ILi192EEEEEELi192ENS_6half_tEfNS_4arch4Sm80ELb1ELb0ELb1ELb1ELb1ELb1ELb1ELb1EEENS1_21CollectiveEpilogueFwdINS6_IJS8_SA_S9_EEENS6_IJNS7_ILi1EEESI_SI_EEESC_SE_Li256ELb1ELb1ELb1ELb0EEENS1_36VarlenDynamicPersistentTileSchedulerILi128ELi64ELi256ELi256ELb1ELb1ELb0ELb1ELb1ELb1EEEEEEEEEvNT_6ParamsE,"",@"SHT_CUDA_INFO"
	.sectionflags	@""
	.align	4


	//----- nvinfo : EIATTR_CUDA_API_VERSION
	.align		4
        /*0000*/ 	.byte	0x04, 0x37
        /*0002*/ 	.short	(.L_548 - .L_547)
.L_547:
        /*0004*/ 	.word	0x00000082


	//----- nvinfo : EIATTR_SW2861232_WAR
	.align		4
.L_548:
        /*0008*/ 	.byte	0x01, 0x35
	.zero		2


	//----- nvinfo : EIATTR_PARAM_CBANK
	.align		4
        /*000c*/ 	.byte	0x04, 0x0a
        /*000e*/ 	.short	(.L_550 - .L_549)
	.align		4
.L_549:
        /*0010*/ 	.word	index@(.nv.constant0._ZN7cutlass13device_kernelIN5flash19enable_sm80_to_sm89INS1_16FlashAttnFwdSm80INS1_25CollectiveMainloopFwdSm80ILi8ELi2ELb0EN4cute5tupleIJNS5_1CILi128EEENS7_ILi64EEENS7_ILi192EEEEEELi192ENS_6half_tEfNS_4arch4Sm80ELb1ELb0ELb1ELb1ELb1ELb1ELb1ELb1EEENS1_21CollectiveEpilogueFwdINS6_IJS8_SA_S9_EEENS6_IJNS7_ILi1EEESI_SI_EEESC_SE_Li256ELb1ELb1ELb1ELb0EEENS1_36VarlenDynamicPersistentTileSchedulerILi128ELi64ELi256ELi256ELb1ELb1ELb0ELb1ELb1ELb1EEEEEEEEEvNT_6ParamsE)
        /*0014*/ 	.short	0x0160
        /*0016*/ 	.short	0x0438


	//----- nvinfo : EIATTR_CBANK_PARAM_SIZE
	.align		4
.L_550:
        /*0018*/ 	.byte	0x03, 0x19
        /*001a*/ 	.short	0x0438


	//----- nvinfo : EIATTR_KPARAM_INFO
	.align		4
        /*001c*/ 	.byte	0x04, 0x17
        /*001e*/ 	.short	(.L_552 - .L_551)
.L_551:
        /*0020*/ 	.word	0x00000000
        /*0024*/ 	.short	0x0000
        /*0026*/ 	.short	0x0000
        /*0028*/ 	.byte	0x00, 0xf0, 0xe1, 0x10


	//----- nvinfo : EIATTR_MAXREG_COUNT
	.align		4
.L_552:
        /*002c*/ 	.byte	0x03, 0x1b
        /*002e*/ 	.short	0x00ff


	//----- nvinfo : EIATTR_NUM_BARRIERS
	.align		4
        /*0030*/ 	.byte	0x02, 0x4c
        /*0032*/ 	.byte	0x06
	.zero		1


	//----- nvinfo : EIATTR_ANNOTATIONS
	.align		4
        /*0034*/ 	.byte	0x04, 0x55
        /*0036*/ 	.short	(.L_554 - .L_553)


	//   ....[0]....
.L_553:
        /* <DEDUP_REMOVED lines=64> */


	//----- nvinfo : EIATTR_MERCURY_ISA_VERSION
	.align		4
.L_554:
        /*0420*/ 	.byte	0x03, 0x5f
        /*0422*/ 	.short	0x0000


	//----- nvinfo : EIATTR_INT_WARP_WIDE_INSTR_OFFSETS
	.align		4
        /*0424*/ 	.byte	0x04, 0x31
        /*0426*/ 	.short	(.L_556 - .L_555)


	//   ....[0]....
.L_555:
        /*0428*/ 	.word	0x0001aa30


	//   ....[1]....
        /*042c*/ 	.word	0x0001aab0


	//----- nvinfo : EIATTR_COOP_GROUP_MASK_REGIDS
	.align		4
.L_556:
        /*0430*/ 	.byte	0x04, 0x29
        /*0432*/ 	.short	(.L_558 - .L_557)


	//   ....[0]....
.L_557:
        /*0434*/ 	.word	0xffffffff


	//   ....[1]....
        /*0438*/ 	.word	0xffffffff


	//   ....[2]....
        /*043c*/ 	.word	0xffffffff


	//   ....[3]....
        /*0440*/ 	.word	0xffffffff


	//   ....[4]....
        /*0444*/ 	.word	0xffffffff


	//   ....[5]....
        /*0448*/ 	.word	0xffffffff


	//   ....[6]....
        /*044c*/ 	.word	0xffffffff


	//   ....[7]....
        /*0450*/ 	.word	0xffffffff


	//   ....[8]....
        /*0454*/ 	.word	0xffffffff


	//   ....[9]....
        /*0458*/ 	.word	0xffffffff


	//   ....[10]....
        /*045c*/ 	.word	0xffffffff


	//   ....[11]....
        /*0460*/ 	.word	0xffffffff


	//   ....[12]....
        /*0464*/ 	.word	0xffffffff


	//   ....[13]....
        /*0468*/ 	.word	0xffffffff


	//   ....[14]....
        /*046c*/ 	.word	0xffffffff


	//   ....[15]....
        /*0470*/ 	.word	0xffffffff


	//   ....[16]....
        /*0474*/ 	.word	0xffffffff


	//   ....[17]....
        /*0478*/ 	.word	0xffffffff


	//   ....[18]....
        /*047c*/ 	.word	0xffffffff


	//   ....[19]....
        /*0480*/ 	.word	0xffffffff


	//   ....[20]....
        /*0484*/ 	.word	0xffffffff


	//   ....[21]....
        /*0488*/ 	.word	0xffffffff


	//   ....[22]....
        /*048c*/ 	.word	0xffffffff


	//   ....[23]....
        /*0490*/ 	.word	0xffffffff


	//   ....[24]....
        /*0494*/ 	.word	0xffffffff


	//   ....[25]....
        /*0498*/ 	.word	0xffffffff


	//   ....[26]....
        /*049c*/ 	.word	0xffffffff


	//   ....[27]....
        /*04a0*/ 	.word	0xffffffff


	//   ....[28]....
        /*04a4*/ 	.word	0xffffffff


	//   ....[29]....
        /*04a8*/ 	.word	0xffffffff


	//   ....[30]....
        /*04ac*/ 	.word	0xffffffff


	//   ....[31]....
        /*04b0*/ 	.word	0xffffffff


	//   ....[32]....
        /*04b4*/ 	.word	0xffffffff


	//   ....[33]....
        /*04b8*/ 	.word	0xffffffff


	//   ....[34]....
        /*04bc*/ 	.word	0xffffffff


	//   ....[35]....
        /*04c0*/ 	.word	0xffffffff


	//   ....[36]....
        /*04c4*/ 	.word	0xffffffff


	//   ....[37]....
        /*04c8*/ 	.word	0xffffffff


	//   ....[38]....
        /*04cc*/ 	.word	0xffffffff


	//   ....[39]....
        /*04d0*/ 	.word	0xffffffff


	//   ....[40]....
        /*04d4*/ 	.word	0xffffffff


	//   ....[41]....
        /*04d8*/ 	.word	0xffffffff


	//   ....[42]....
        /*04dc*/ 	.word	0xffffffff


	//   ....[43]....
        /*04e0*/ 	.word	0xffffffff


	//   ....[44]....
        /*04e4*/ 	.word	0xffffffff


	//   ....[45]....
        /*04e8*/ 	.word	0xffffffff


	//   ....[46]....
        /*04ec*/ 	.word	0xffffffff


	//   ....[47]....
        /*04f0*/ 	.word	0xffffffff


	//   ....[48]....
        /*04f4*/ 	.word	0xffffffff


	//   ....[49]....
        /*04f8*/ 	.word	0xffffffff


	//   ....[50]....
        /*04fc*/ 	.word	0xffffffff


	//   ....[51]....
        /*0500*/ 	.word	0xffffffff


	//   ....[52]....
        /*0504*/ 	.word	0xffffffff


	//   ....[53]....
        /*0508*/ 	.word	0xffffffff


	//   ....[54]....
        /*050c*/ 	.word	0xffffffff


	//   ....[55]....
        /*0510*/ 	.word	0xffffffff


	//   ....[56]....
        /*0514*/ 	.word	0xffffffff


	//   ....[57]....
        /*0518*/ 	.word	0xffffffff


	//   ....[58]....
        /*051c*/ 	.word	0xffffffff


	//   ....[59]....
        /*0520*/ 	.word	0xffffffff


	//   ....[60]....
        /*0524*/ 	.word	0xffffffff


	//   ....[61]....
        /*0528*/ 	.word	0xffffffff


	//   ....[62]....
        /*052c*/ 	.word	0xffffffff


	//   ....[63]....
        /*0530*/ 	.word	0xffffffff


	//   ....[64]....
        /*0534*/ 	.word	0xffffffff


	//   ....[65]....
        /*0538*/ 	.word	0xffffffff


	//   ....[66]....
        /*053c*/ 	.word	0xffffffff


	//   ....[67]....
        /*0540*/ 	.word	0xffffffff


	//   ....[68]....
        /*0544*/ 	.word	0xffffffff


	//   ....[69]....
        /*0548*/ 	.word	0xffffffff


	//   ....[70]....
        /*054c*/ 	.word	0xffffffff


	//   ....[71]....
        /*0550*/ 	.word	0xffffffff


	//   ....[72]....
        /*0554*/ 	.word	0xffffffff


	//   ....[73]....
        /*0558*/ 	.word	0xffffffff


	//   ....[74]....
        /*055c*/ 	.word	0xffffffff


	//   ....[75]....
        /*0560*/ 	.word	0xffffffff


	//   ....[76]....
        /*0564*/ 	.word	0xffffffff


	//   ....[77]....
        /*0568*/ 	.word	0xffffffff


	//   ....[78]....
        /*056c*/ 	.word	0xffffffff


	//   ....[79]....
        /*0570*/ 	.word	0xffffffff


	//   ....[80]....
        /*0574*/ 	.word	0xffffffff


	//   ....[81]....
        /*0578*/ 	.word	0xffffffff


	//   ....[82]....
        /*057c*/ 	.word	0xffffffff


	//   ....[83]....
        /*0580*/ 	.word	0xffffffff


	//   ....[84]....
        /*0584*/ 	.word	0xffffffff


	//   ....[85]....
        /*0588*/ 	.word	0xffffffff


	//   ....[86]....
        /*058c*/ 	.word	0xffffffff


	//   ....[87]....
        /*0590*/ 	.word	0xffffffff


	//   ....[88]....
        /*0594*/ 	.word	0xffffffff


	//   ....[89]....
        /*0598*/ 	.word	0xffffffff


	//   ....[90]....
        /*059c*/ 	.word	0xffffffff


	//   ....[91]....
        /*05a0*/ 	.word	0xffffffff


	//   ....[92]....
        /*05a4*/ 	.word	0xffffffff


	//   ....[93]....
        /*05a8*/ 	.word	0xffffffff


	//   ....[94]....
        /*05ac*/ 	.word	0xffffffff


	//   ....[95]....
        /*05b0*/ 	.word	0xffffffff


	//   ....[96]....
        /*05b4*/ 	.word	0xffffffff


	//   ....[97]....
        /*05b8*/ 	.word	0xffffffff


	//   ....[98]....
        /*05bc*/ 	.word	0xffffffff


	//   ....[99]....
        /*05c0*/ 	.word	0xffffffff


	//   ....[100]....
        /*05c4*/ 	.word	0xffffffff


	//   ....[101]....
        /*05c8*/ 	.word	0xffffffff


	//   ....[102]....
        /*05cc*/ 	.word	0xffffffff


	//   ....[103]....
        /*05d0*/ 	.word	0xffffffff


	//   ....[104]....
        /*05d4*/ 	.word	0xffffffff


	//   ....[105]....
        /*05d8*/ 	.word	0xffffffff


	//   ....[106]....
        /*05dc*/ 	.word	0xffffffff


	//   ....[107]....
        /*05e0*/ 	.word	0xffffffff


	//   ....[108]....
        /*05e4*/ 	.word	0xffffffff


	//   ....[109]....
        /*05e8*/ 	.word	0xffffffff


	//   ....[110]....
        /*05ec*/ 	.word	0xffffffff


	//   ....[111]....
        /*05f0*/ 	.word	0xffffffff


	//   ....[112]....
        /*05f4*/ 	.word	0xffffffff


	//   ....[113]....
        /*05f8*/ 	.word	0xffffffff


	//   ....[114]....
        /*05fc*/ 	.word	0xffffffff


	//   ....[115]....
        /*0600*/ 	.word	0xffffffff


	//   ....[116]....
        /*0604*/ 	.word	0xffffffff


	//   ....[117]....
        /*0608*/ 	.word	0xffffffff


	//   ....[118]....
        /*060c*/ 	.word	0xffffffff


	//   ....[119]....
        /*0610*/ 	.word	0xffffffff


	//   ....[120]....
        /*0614*/ 	.word	0xffffffff


	//   ....[121]....
        /*0618*/ 	.word	0xffffffff


	//   ....[122]....
        /*061c*/ 	.word	0xffffffff


	//   ....[123]....
        /*0620*/ 	.word	0xffffffff


	//   ....[124]....
        /*0624*/ 	.word	0xffffffff


	//   ....[125]....
        /*0628*/ 	.word	0xffffffff


	//   ....[126]....
        /*062c*/ 	.word	0xffffffff


	//   ....[127]....
        /*0630*/ 	.word	0xffffffff


	//   ....[128]....
        /*0634*/ 	.word	0xffffffff


	//   ....[129]....
        /*0638*/ 	.word	0xffffffff


	//   ....[130]....
        /*063c*/ 	.word	0xffffffff


	//   ....[131]....
        /*0640*/ 	.word	0xffffffff


	//   ....[132]....
        /*0644*/ 	.word	0xffffffff


	//   ....[133]....
        /*0648*/ 	.word	0xffffffff


	//   ....[134]....
        /*064c*/ 	.word	0xffffffff


	//   ....[135]....
        /*0650*/ 	.word	0xffffffff


	//   ....[136]....
        /*0654*/ 	.word	0xffffffff


	//   ....[137]....
        /*0658*/ 	.word	0xffffffff


	//   ....[138]....
        /*065c*/ 	.word	0xffffffff


	//   ....[139]....
        /*0660*/ 	.word	0xffffffff


	//   ....[140]....
        /*0664*/ 	.word	0xffffffff


	//   ....[141]....
        /*0668*/ 	.word	0xffffffff


	//   ....[142]....
        /*066c*/ 	.word	0xffffffff


	//   ....[143]....
        /*0670*/ 	.word	0xffffffff


	//   ....[144]....
        /*0674*/ 	.word	0xffffffff


	//   ....[145]....
        /*0678*/ 	.word	0xffffffff


	//   ....[146]....
        /*067c*/ 	.word	0xffffffff


	//   ....[147]....
        /*0680*/ 	.word	0xffffffff


	//   ....[148]....
        /*0684*/ 	.word	0xffffffff


	//   ....[149]....
        /*0688*/ 	.word	0xffffffff


	//   ....[150]....
        /*068c*/ 	.word	0xffffffff


	//   ....[151]....
        /*0690*/ 	.word	0xffffffff


	//   ....[152]....
        /*0694*/ 	.word	0xffffffff


	//   ....[153]....
        /*0698*/ 	.word	0xffffffff


	//   ....[154]....
        /*069c*/ 	.word	0xffffffff


	//   ....[155]....
        /*06a0*/ 	.word	0xffffffff


	//   ....[156]....
        /*06a4*/ 	.word	0xffffffff


	//   ....[157]....
        /*06a8*/ 	.word	0xffffffff


	//   ....[158]....
        /*06ac*/ 	.word	0xffffffff


	//   ....[159]....
        /*06b0*/ 	.word	0xffffffff


	//   ....[160]....
        /*06b4*/ 	.word	0xffffffff


	//   ....[161]....
        /*06b8*/ 	.word	0xffffffff


	//   ....[162]....
        /*06bc*/ 	.word	0xffffffff


	//   ....[163]....
        /*06c0*/ 	.word	0xffffffff


	//   ....[164]....
        /*06c4*/ 	.word	0xffffffff


	//   ....[165]....
        /*06c8*/ 	.word	0xffffffff


	//   ....[166]....
        /*06cc*/ 	.word	0xffffffff


	//   ....[167]....
        /*06d0*/ 	.word	0xffffffff


	//   ....[168]....
        /*06d4*/ 	.word	0xffffffff


	//   ....[169]....
        /*06d8*/ 	.word	0xffffffff


	//   ....[170]....
        /*06dc*/ 	.word	0xffffffff


	//   ....[171]....
        /*06e0*/ 	.word	0xffffffff


	//   ....[172]....
        /*06e4*/ 	.word	0xffffffff


	//   ....[173]....
        /*06e8*/ 	.word	0xffffffff


	//   ....[174]....
        /*06ec*/ 	.word	0xffffffff


	//   ....[175]....
        /*06f0*/ 	.word	0xffffffff


	//   ....[176]....
        /*06f4*/ 	.word	0xffffffff


	//   ....[177]....
        /*06f8*/ 	.word	0xffffffff


	//   ....[178]....
        /*06fc*/ 	.word	0xffffffff


	//   ....[179]....
        /*0700*/ 	.word	0xffffffff


	//   ....[180]....
        /*0704*/ 	.word	0xffffffff


	//   ....[181]....
        /*0708*/ 	.word	0xffffffff


	//   ....[182]....
        /*070c*/ 	.word	0xffffffff


	//   ....[183]....
        /*0710*/ 	.word	0xffffffff


	//   ....[184]....
        /*0714*/ 	.word	0xffffffff


	//   ....[185]....
        /*0718*/ 	.word	0xffffffff


	//   ....[186]....
        /*071c*/ 	.word	0xffffffff


	//   ....[187]....
        /*0720*/ 	.word	0xffffffff


	//   ....[188]....
        /*0724*/ 	.word	0xffffffff


	//   ....[189]....
        /*0728*/ 	.word	0xffffffff


	//   ....[190]....
        /*072c*/ 	.word	0xffffffff


	//   ....[191]....
        /*0730*/ 	.word	0xffffffff


	//   ....[192]....
        /*0734*/ 	.word	0xffffffff


	//   ....[193]....
        /*0738*/ 	.word	0xffffffff


	//   ....[194]....
        /*073c*/ 	.word	0xffffffff


	//   ....[195]....
        /*0740*/ 	.word	0xffffffff


	//   ....[196]....
        /*0744*/ 	.word	0xffffffff


	//   ....[197]....
        /*0748*/ 	.word	0xffffffff


	//   ....[198]....
        /*074c*/ 	.word	0xffffffff


	//   ....[199]....
        /*0750*/ 	.word	0xffffffff


	//   ....[200]....
        /*0754*/ 	.word	0xffffffff


	//   ....[201]....
        /*0758*/ 	.word	0xffffffff


	//   ....[202]....
        /*075c*/ 	.word	0xffffffff


	//   ....[203]....
        /*0760*/ 	.word	0xffffffff


	//   ....[204]....
        /*0764*/ 	.word	0xffffffff


	//   ....[205]....
        /*0768*/ 	.word	0xffffffff


	//   ....[206]....
        /*076c*/ 	.word	0xffffffff


	//   ....[207]....
        /*0770*/ 	.word	0xffffffff


	//   ....[208]....
        /*0774*/ 	.word	0xffffffff


	//   ....[209]....
        /*0778*/ 	.word	0xffffffff


	//   ....[210]....
        /*077c*/ 	.word	0xffffffff


	//   ....[211]....
        /*0780*/ 	.word	0xffffffff


	//   ....[212]....
        /*0784*/ 	.word	0xffffffff


	//   ....[213]....
        /*0788*/ 	.word	0xffffffff


	//   ....[214]....
        /*078c*/ 	.word	0xffffffff


	//   ....[215]....
        /*0790*/ 	.word	0xffffffff


	//   ....[216]....
        /*0794*/ 	.word	0xffffffff


	//   ....[217]....
        /*0798*/ 	.word	0xffffffff


	//   ....[218]....
        /*079c*/ 	.word	0xffffffff


	//   ....[219]....
        /*07a0*/ 	.word	0xffffffff


	//   ....[220]....
        /*07a4*/ 	.word	0xffffffff


	//   ....[221]....
        /*07a8*/ 	.word	0xffffffff


	//   ....[222]....
        /*07ac*/ 	.word	0xffffffff


	//   ....[223]....
        /*07b0*/ 	.word	0xffffffff


	//   ....[224]....
        /*07b4*/ 	.word	0xffffffff


	//   ....[225]....
        /*07b8*/ 	.word	0xffffffff


	//   ....[226]....
        /*07bc*/ 	.word	0xffffffff


	//   ....[227]....
        /*07c0*/ 	.word	0xffffffff


	//   ....[228]....
        /*07c4*/ 	.word	0xffffffff


	//   ....[229]....
        /*07c8*/ 	.word	0xffffffff


	//   ....[230]....
        /*07cc*/ 	.word	0xffffffff


	//   ....[231]....
        /*07d0*/ 	.word	0xffffffff


	//   ....[232]....
        /*07d4*/ 	.word	0xffffffff


	//   ....[233]....
        /*07d8*/ 	.word	0xffffffff


	//   ....[234]....
        /*07dc*/ 	.word	0xffffffff


	//   ....[235]....
        /*07e0*/ 	.word	0xffffffff


	//   ....[236]....
        /*07e4*/ 	.word	0xffffffff


	//   ....[237]....
        /*07e8*/ 	.word	0xffffffff


	//   ....[238]....
        /*07ec*/ 	.word	0xffffffff


	//   ....[239]....
        /*07f0*/ 	.word	0xffffffff


	//   ....[240]....
        /*07f4*/ 	.word	0xffffffff


	//   ....[241]....
        /*07f8*/ 	.word	0xffffffff


	//   ....[242]....
        /*07fc*/ 	.word	0xffffffff


	//   ....[243]....
        /*0800*/ 	.word	0xffffffff


	//   ....[244]....
        /*0804*/ 	.word	0xffffffff


	//   ....[245]....
        /*0808*/ 	.word	0xffffffff


	//   ....[246]....
        /*080c*/ 	.word	0xffffffff


	//   ....[247]....
        /*0810*/ 	.word	0xffffffff


	//   ....[248]....
        /*0814*/ 	.word	0xffffffff


	//   ....[249]....
        /*0818*/ 	.word	0xffffffff


	//   ....[250]....
        /*081c*/ 	.word	0xffffffff


	//   ....[251]....
        /*0820*/ 	.word	0xffffffff


	//----- nvinfo : EIATTR_COOP_GROUP_INSTR_OFFSETS
	.align		4
.L_558:
        /*0824*/ 	.byte	0x04, 0x28
        /*0826*/ 	.short	(.L_560 - .L_559)


	//   ....[0]....
.L_559:
        /*0828*/ 	.word	0x00000050


	//   ....[1]....
        /*082c*/ 	.word	0x00000200


	//   ....[2]....
        /*0830*/ 	.word	0x00000230


	//   ....[3]....
        /*0834*/ 	.word	0x00000260


	//   ....[4]....
        /*0838*/ 	.word	0x00000290


	//   ....[5]....
        /*083c*/ 	.word	0x000002c0


	//   ....[6]....
        /*0840*/ 	.word	0x000002f0


	//   ....[7]....
        /*0844*/ 	.word	0x00000450


	//   ....[8]....
        /*0848*/ 	.word	0x00000490


	//   ....[9]....
        /*084c*/ 	.word	0x000004c0


	//   ....[10]....
        /*0850*/ 	.word	0x000004f0


	//   ....[11]....
        /*0854*/ 	.word	0x00000520


	//   ....[12]....
        /*0858*/ 	.word	0x00000550


	//   ....[13]....
        /*085c*/ 	.word	0x000005e0


	//   ....[14]....
        /*0860*/ 	.word	0x00000630


	//   ....[15]....
        /*0864*/ 	.word	0x00000650


	//   ....[16]....
        /*0868*/ 	.word	0x000006b0


	//   ....[17]....
        /*086c*/ 	.word	0x00003e70


	//   ....[18]....
        /*0870*/ 	.word	0x00003e80


	//   ....[19]....
        /*0874*/ 	.word	0x000059f0


	//   ....[20]....
        /*0878*/ 	.word	0x00005a00


	//   ....[21]....
        /*087c*/ 	.word	0x000074f0


	//   ....[22]....
        /*0880*/ 	.word	0x00007500


	//   ....[23]....
        /*0884*/ 	.word	0x000079f0


	//   ....[24]....
        /*0888*/ 	.word	0x00007a00


	//   ....[25]....
        /*088c*/ 	.word	0x000087e0


	//   ....[26]....
        /*0890*/ 	.word	0x00008800


	//   ....[27]....
        /*0894*/ 	.word	0x00008930


	//   ....[28]....
        /*0898*/ 	.word	0x00008940


	//   ....[29]....
        /*089c*/ 	.word	0x00008a70


	//   ....[30]....
        /*08a0*/ 	.word	0x00008a90


	//   ....[31]....
        /*08a4*/ 	.word	0x00008bc0


	//   ....[32]....
        /*08a8*/ 	.word	0x00008bd0


	//   ....[33]....
        /*08ac*/ 	.word	0x00009070


	//   ....[34]....
        /*08b0*/ 	.word	0x000090a0


	//   ....[35]....
        /*08b4*/ 	.word	0x000090c0


	//   ....[36]....
        /*08b8*/ 	.word	0x000090d0


	//   ....[37]....
        /*08bc*/ 	.word	0x000091d0


	//   ....[38]....
        /*08c0*/ 	.word	0x00009200


	//   ....[39]....
        /*08c4*/ 	.word	0x00009230


	//   ....[40]....
        /*08c8*/ 	.word	0x000092d0


	//   ....[41]....
        /*08cc*/ 	.word	0x000096a0


	//   ....[42]....
        /*08d0*/ 	.word	0x000096c0


	//   ....[43]....
        /*08d4*/ 	.word	0x00009750


	//   ....[44]....
        /*08d8*/ 	.word	0x000097b0


	//   ....[45]....
        /*08dc*/ 	.word	0x00009c40


	//   ....[46]....
        /*08e0*/ 	.word	0x00009c60


	//   ....[47]....
        /*08e4*/ 	.word	0x00009c70


	//   ....[48]....
        /*08e8*/ 	.word	0x00009c80


	//   ....[49]....
        /*08ec*/ 	.word	0x0000a4a0


	//   ....[50]....
        /*08f0*/ 	.word	0x0000a4b0


	//   ....[51]....
        /*08f4*/ 	.word	0x0000a4c0


	//   ....[52]....
        /*08f8*/ 	.word	0x0000a4d0


	//   ....[53]....
        /*08fc*/ 	.word	0x0000d1c0


	//   ....[54]....
        /*0900*/ 	.word	0x0000d1e0


	//   ....[55]....
        /*0904*/ 	.word	0x0000d200


	//   ....[56]....
        /*0908*/ 	.word	0x0000d210


	//   ....[57]....
        /*090c*/ 	.word	0x0000d810


	//   ....[58]....
        /*0910*/ 	.word	0x0000d820


	//   ....[59]....
        /*0914*/ 	.word	0x0000d830


	//   ....[60]....
        /*0918*/ 	.word	0x0000d840


	//   ....[61]....
        /*091c*/ 	.word	0x00010860


	//   ....[62]....
        /*0920*/ 	.word	0x00010880


	//   ....[63]....
        /*0924*/ 	.word	0x00010980


	//   ....[64]....
        /*0928*/ 	.word	0x000109a0


	//   ....[65]....
        /*092c*/ 	.word	0x000117a0


	//   ....[66]....
        /*0930*/ 	.word	0x000117b0


	//   ....[67]....
        /*0934*/ 	.word	0x00011fe0


	//   ....[68]....
        /*0938*/ 	.word	0x00012100


	//   ....[69]....
        /*093c*/ 	.word	0x00012110


	//   ....[70]....
        /*0940*/ 	.word	0x00012140


	//   ....[71]....
        /*0944*/ 	.word	0x000133f0


	//   ....[72]....
        /*0948*/ 	.word	0x00013410


	//   ....[73]....
        /*094c*/ 	.word	0x00013500


	//   ....[74]....
        /*0950*/ 	.word	0x00013520


	//   ....[75]....
        /*0954*/ 	.word	0x00013a60


	//   ....[76]....
        /*0958*/ 	.word	0x00013a80


	//   ....[77]....
        /*095c*/ 	.word	0x00013b80


	//   ....[78]....
        /*0960*/ 	.word	0x00013bc0


	//   ....[79]....
        /*0964*/ 	.word	0x00014a70


	//   ....[80]....
        /*0968*/ 	.word	0x00014a80


	//   ....[81]....
        /*096c*/ 	.word	0x00014ff0


	//   ....[82]....
        /*0970*/ 	.word	0x00015110


	//   ....[83]....
        /*0974*/ 	.word	0x00015260


	//   ....[84]....
        /*0978*/ 	.word	0x000152a0


	//   ....[85]....
        /*097c*/ 	.word	0x00016bf0


	//   ....[86]....
        /*0980*/ 	.word	0x00016c10


	//   ....[87]....
        /*0984*/ 	.word	0x00016d20


	//   ....[88]....
        /*0988*/ 	.word	0x00016d50


	//   ....[89]....
        /*098c*/ 	.word	0x00017220


	//   ....[90]....
        /*0990*/ 	.word	0x00017240


	//   ....[91]....
        /*0994*/ 	.word	0x00017340


	//   ....[92]....
        /*0998*/ 	.word	0x00017380


	//   ....[93]....
        /*099c*/ 	.word	0x000184b0


	//   ....[94]....
        /*09a0*/ 	.word	0x000184e0


	//   ....[95]....
        /*09a4*/ 	.word	0x000187b0


	//   ....[96]....
        /*09a8*/ 	.word	0x000188d0


	//   ....[97]....
        /*09ac*/ 	.word	0x00019e80


	//   ....[98]....
        /*09b0*/ 	.word	0x00019ea0


	//   ....[99]....
        /*09b4*/ 	.word	0x00019fb0


	//   ....[100]....
        /*09b8*/ 	.word	0x00019fe0


	//   ....[101]....
        /*09bc*/ 	.word	0x0001a200


	//   ....[102]....
        /*09c0*/ 	.word	0x0001a230


	//   ....[103]....
        /*09c4*/ 	.word	0x0001a240


	//   ....[104]....
        /*09c8*/ 	.word	0x0001a270


	//   ....[105]....
        /*09cc*/ 	.word	0x0001b870


	//   ....[106]....
        /*09d0*/ 	.word	0x0001b880


	//   ....[107]....
        /*09d4*/ 	.word	0x0001b8a0


	//   ....[108]....
        /*09d8*/ 	.word	0x0001b8c0


	//   ....[109]....
        /*09dc*/ 	.word	0x0001bc40


	//   ....[110]....
        /*09e0*/ 	.word	0x0001bc60


	//   ....[111]....
        /*09e4*/ 	.word	0x0001bd80


	//   ....[112]....
        /*09e8*/ 	.word	0x0001bd90


	//   ....[113]....
        /*09ec*/ 	.word	0x0001bec0


	//   ....[114]....
        /*09f0*/ 	.word	0x0001bee0


	//   ....[115]....
        /*09f4*/ 	.word	0x0001c010


	//   ....[116]....
        /*09f8*/ 	.word	0x0001c020


	//   ....[117]....
        /*09fc*/ 	.word	0x0001c350


	//   ....[118]....
        /*0a00*/ 	.word	0x0001c370


	//   ....[119]....
        /*0a04*/ 	.word	0x0001ce20


	//   ....[120]....
        /*0a08*/ 	.word	0x0001ce30


	//   ....[121]....
        /*0a0c*/ 	.word	0x0001e100


	//   ....[122]....
        /*0a10*/ 	.word	0x0001e120


	//   ....[123]....
        /*0a14*/ 	.word	0x0001e250


	//   ....[124]....
        /*0a18*/ 	.word	0x0001e260


	//   ....[125]....
        /*0a1c*/ 	.word	0x0001e390


	//   ....[126]....
        /*0a20*/ 	.word	0x0001e3b0


	//   ....[127]....
        /*0a24*/ 	.word	0x0001e4e0


	//   ....[128]....
        /*0a28*/ 	.word	0x0001e4f0


	//   ....[129]....
        /*0a2c*/ 	.word	0x0001e6e0


	//   ....[130]....
        /*0a30*/ 	.word	0x0001e700


	//   ....[131]....
        /*0a34*/ 	.word	0x0001e830


	//   ....[132]....
        /*0a38*/ 	.word	0x0001e870


	//   ....[133]....
        /*0a3c*/ 	.word	0x0001e8a0


	//   ....[134]....
        /*0a40*/ 	.word	0x0001e8d0


	//   ....[135]....
        /*0a44*/ 	.word	0x0001e900


	//   ....[136]....
        /*0a48*/ 	.word	0x0001e930


	//   ....[137]....
        /*0a4c*/ 	.word	0x0001eaa0


	//   ....[138]....
        /*0a50*/ 	.word	0x0001eae0


	//   ....[139]....
        /*0a54*/ 	.word	0x0001eb10


	//   ....[140]....
        /*0a58*/ 	.word	0x0001eb40


	//   ....[141]....
        /*0a5c*/ 	.word	0x0001eb70


	//   ....[142]....
        /*0a60*/ 	.word	0x0001eba0


	//   ....[143]....
        /*0a64*/ 	.word	0x0001ec30


	//   ....[144]....
        /*0a68*/ 	.word	0x0001ec90


	//   ....[145]....
        /*0a6c*/ 	.word	0x0001eca0


	//   ....[146]....
        /*0a70*/ 	.word	0x0001ed00


	//   ....[147]....
        /*0a74*/ 	.word	0x0001f760


	//   ....[148]....
        /*0a78*/ 	.word	0x0001f7c0


	//   ....[149]....
        /*0a7c*/ 	.word	0x0001f810


	//   ....[150]....
        /*0a80*/ 	.word	0x0001f860


	//   ....[151]....
        /*0a84*/ 	.word	0x0001f8b0


	//   ....[152]....
        /*0a88*/ 	.word	0x0001f920


	//   ....[153]....
        /*0a8c*/ 	.word	0x0001f970


	//   ....[154]....
        /*0a90*/ 	.word	0x0001f9e0


	//   ....[155]....
        /*0a94*/ 	.word	0x0001fa50


	//   ....[156]....
        /*0a98*/ 	.word	0x0001fab0


	//   ....[157]....
        /*0a9c*/ 	.word	0x0001fb20


	//   ....[158]....
        /*0aa0*/ 	.word	0x0001fb90


	//   ....[159]....
        /*0aa4*/ 	.word	0x0001fc00


	//   ....[160]....
        /*0aa8*/ 	.word	0x0001fc60


	//   ....[161]....
        /*0aac*/ 	.word	0x0001fcd0


	//   ....[162]....
        /*0ab0*/ 	.word	0x0001fd40


	//   ....[163]....
        /*0ab4*/ 	.word	0x0001fdb0


	//   ....[164]....
        /*0ab8*/ 	.word	0x0001fe10


	//   ....[165]....
        /*0abc*/ 	.word	0x0001fe80


	//   ....[166]....
        /*0ac0*/ 	.word	0x0001fef0


	//   ....[167]....
        /*0ac4*/ 	.word	0x00020060


	//   ....[168]....
        /*0ac8*/ 	.word	0x000200c0


	//   ....[169]....
        /*0acc*/ 	.word	0x00020130


	//   ....[170]....
        /*0ad0*/ 	.word	0x000201a0


	//   ....[171]....
        /*0ad4*/ 	.word	0x00020200


	//   ....[172]....
        /*0ad8*/ 	.word	0x00020260


	//   ....[173]....
        /*0adc*/ 	.word	0x000202d0


	//   ....[174]....
        /*0ae0*/ 	.word	0x00020330


	//   ....[175]....
        /*0ae4*/ 	.word	0x00020390


	//   ....[176]....
        /*0ae8*/ 	.word	0x000203f0


	//   ....[177]....
        /*0aec*/ 	.word	0x00020460


	//   ....[178]....
        /*0af0*/ 	.word	0x000204d0


	//   ....[179]....
        /*0af4*/ 	.word	0x00020540


	//   ....[180]....
        /*0af8*/ 	.word	0x000205a0


	//   ....[181]....
        /*0afc*/ 	.word	0x00020610


	//   ....[182]....
        /*0b00*/ 	.word	0x00020670


	//   ....[183]....
        /*0b04*/ 	.word	0x000206e0


	//   ....[184]....
        /*0b08*/ 	.word	0x00020740


	//   ....[185]....
        /*0b0c*/ 	.word	0x000207b0


	//   ....[186]....
        /*0b10*/ 	.word	0x00020820


	//   ....[187]....
        /*0b14*/ 	.word	0x00020990


	//   ....[188]....
        /*0b18*/ 	.word	0x000209f0


	//   ....[189]....
        /*0b1c*/ 	.word	0x00020a60


	//   ....[190]....
        /*0b20*/ 	.word	0x00020ad0


	//   ....[191]....
        /*0b24*/ 	.word	0x00020c40


	//   ....[192]....
        /*0b28*/ 	.word	0x00020ca0


	//   ....[193]....
        /*0b2c*/ 	.word	0x00020d10


	//   ....[194]....
        /*0b30*/ 	.word	0x00020d80


	//   ....[195]....
        /*0b34*/ 	.word	0x00020f00


	//   ....[196]....
        /*0b38*/ 	.word	0x00020f60


	//   ....[197]....
        /*0b3c*/ 	.word	0x00020fd0


	//   ....[198]....
        /*0b40*/ 	.word	0x00021040


	//   ....[199]....
        /*0b44*/ 	.word	0x000211c0


	//   ....[200]....
        /*0b48*/ 	.word	0x00021220


	//   ....[201]....
        /*0b4c*/ 	.word	0x00021290


	//   ....[202]....
        /*0b50*/ 	.word	0x00021300


	//   ....[203]....
        /*0b54*/ 	.word	0x00021480


	//   ....[204]....
        /*0b58*/ 	.word	0x000214e0


	//   ....[205]....
        /*0b5c*/ 	.word	0x00021530


	//   ....[206]....
        /*0b60*/ 	.word	0x000215a0


	//   ....[207]....
        /*0b64*/ 	.word	0x00021610


	//   ....[208]....
        /*0b68*/ 	.word	0x00021790


	//   ....[209]....
        /*0b6c*/ 	.word	0x000217f0


	//   ....[210]....
        /*0b70*/ 	.word	0x00021850


	//   ....[211]....
        /*0b74*/ 	.word	0x000218b0


	//   ....[212]....
        /*0b78*/ 	.word	0x00021900


	//   ....[213]....
        /*0b7c*/ 	.word	0x00021940


	//   ....[214]....
        /*0b80*/ 	.word	0x000219b0


	//   ....[215]....
        /*0b84*/ 	.word	0x00021a20


	//   ....[216]....
        /*0b88*/ 	.word	0x00021a90


	//   ....[217]....
        /*0b8c*/ 	.word	0x00021af0


	//   ....[218]....
        /*0b90*/ 	.word	0x00021b60


	//   ....[219]....
        /*0b94*/ 	.word	0x00021bd0


	//   ....[220]....
        /*0b98*/ 	.word	0x00021c40


	//   ....[221]....
        /*0b9c*/ 	.word	0x00021ca0


	//   ....[222]....
        /*0ba0*/ 	.word	0x00021d10


	//   ....[223]....
        /*0ba4*/ 	.word	0x00021d80


	//   ....[224]....
        /*0ba8*/ 	.word	0x00021df0


	//   ....[225]....
        /*0bac*/ 	.word	0x00021e50


	//   ....[226]....
        /*0bb0*/ 	.word	0x00021ec0


	//   ....[227]....
        /*0bb4*/ 	.word	0x00021f30


	//   ....[228]....
        /*0bb8*/ 	.word	0x00021fa0


	//   ....[229]....
        /*0bbc*/ 	.word	0x00022000


	//   ....[230]....
        /*0bc0*/ 	.word	0x00022070


	//   ....[231]....
        /*0bc4*/ 	.word	0x000220e0


	//   ....[232]....
        /*0bc8*/ 	.word	0x00022150


	//   ....[233]....
        /*0bcc*/ 	.word	0x000221b0


	//   ....[234]....
        /*0bd0*/ 	.word	0x00022220


	//   ....[235]....
        /*0bd4*/ 	.word	0x00022290


	//   ....[236]....
        /*0bd8*/ 	.word	0x000222e0


	//   ....[237]....
        /*0bdc*/ 	.word	0x00022320


	//   ....[238]....
        /*0be0*/ 	.word	0x00022370


	//   ....[239]....
        /*0be4*/ 	.word	0x000223c0


	//   ....[240]....
        /*0be8*/ 	.word	0x00022410


	//   ....[241]....
        /*0bec*/ 	.word	0x00022480


	//   ....[242]....
        /*0bf0*/ 	.word	0x000224d0


	//   ....[243]....
        /*0bf4*/ 	.word	0x00022520


	//   ....[244]....
        /*0bf8*/ 	.word	0x00022570


	//   ....[245]....
        /*0bfc*/ 	.word	0x000225c0


	//   ....[246]....
        /*0c00*/ 	.word	0x00022610


	//   ....[247]....
        /*0c04*/ 	.word	0x00022680


	//   ....[248]....
        /*0c08*/ 	.word	0x000226d0


	//   ....[249]....
        /*0c0c*/ 	.word	0x00022740


	//   ....[250]....
        /*0c10*/ 	.word	0x000227a0


	//   ....[251]....
        /*0c14*/ 	.word	0x00022810


	//----- nvinfo : EIATTR_EXIT_INSTR_OFFSETS
	.align		4
.L_560:
        /*0c18*/ 	.byte	0x04, 0x1c
        /*0c1a*/ 	.short	(.L_562 - .L_561)


	//   ....[0]....
.L_561:
        /*0c1c*/ 	.word	0x000010d0


	//   ....[1]....
        /*0c20*/ 	.word	0x0001f720


	//----- nvinfo : EIATTR_MAX_THREADS
	.align		4
.L_562:
        /*0c24*/ 	.byte	0x04, 0x05
        /*0c26*/ 	.short	(.L_564 - .L_563)
.L_563:
        /*0c28*/ 	.word	0x00000100
        /*0c2c*/ 	.word	0x00000001
        /*0c30*/ 	.word	0x00000001


	//----- nvinfo : EIATTR_CRS_STACK_SIZE
	.align		4
.L_564:
        /*0c34*/ 	.byte	0x04, 0x1e
        /*0c36*/ 	.short	(.L_566 - .L_565)
.L_565:
        /*0c38*/ 	.word	0x00000000
.L_566:


//--------------------- .nv.callgraph             --------------------------
	.section	.nv.callgraph,"",@"SHT_CUDA_CALLGRAPH"
	.align	4
	.sectionentsize	8
	.align		4
        /*0000*/ 	.word	0x00000000
	.align		4
        /*0004*/ 	.word	0xffffffff
	.align		4
        /*0008*/ 	.word	0x00000000
	.align		4
        /*000c*/ 	.word	0xfffffffe
	.align		4
        /*0010*/ 	.word	0x00000000
	.align		4
        /*0014*/ 	.word	0xfffffffd
	.align		4
        /*0018*/ 	.word	0x00000000
	.align		4
        /*001c*/ 	.word	0xfffffffc


//--------------------- .nv.rel.action            --------------------------
	.section	.nv.rel.action,"",@"SHT_CUDA_RELOCINFO"
	.align	8
	.sectionentsize	8
        /*0000*/ 	.byte	0x73, 0x00, 0x00, 0x00, 0x00, 0x00, 0x00, 0x00, 0x00, 0x00, 0x00, 0x11, 0x25, 0x00, 0x05, 0x36


//--------------------- .nv.constant4             --------------------------
	.section	.nv.constant4,"a",@progbits
	.align	8
	.align		8
.nv.constant4:
        /*0000*/ 	.dword	_ZN86_INTERNAL_238bc430_50_flash_fwd_hdim192_fp16_paged_split_softcap_sm80_cu_3fbc093a_33174cuda3std3__45__cpo5beginE
	.align		8
        /*0008*/ 	.dword	_ZN86_INTERNAL_238bc430_50_flash_fwd_hdim192_fp16_paged_split_softcap_sm80_cu_3fbc093a_33174cuda3std3__45__cpo3endE
	.align		8
        /*0010*/ 	.dword	_ZN86_INTERNAL_238bc430_50_flash_fwd_hdim192_fp16_paged_split_softcap_sm80_cu_3fbc093a_33174cuda3std3__45__cpo6cbeginE
	.align		8
        /*0018*/ 	.dword	_ZN86_INTERNAL_238bc430_50_flash_fwd_hdim192_fp16_paged_split_softcap_sm80_cu_3fbc093a_33174cuda3std3__45__cpo4cendE
	.align		8
        /*0020*/ 	.dword	_ZN86_INTERNAL_238bc430_50_flash_fwd_hdim192_fp16_paged_split_softcap_sm80_cu_3fbc093a_33174cuda3std3__488_GLOBAL__N__238bc430_50_flash_fwd_hdim192_fp16_paged_split_softcap_sm80_cu_3fbc093a_33176ignoreE
	.align		8
        /*0028*/ 	.dword	_ZN86_INTERNAL_238bc430_50_flash_fwd_hdim192_fp16_paged_split_softcap_sm80_cu_3fbc093a_33174cuda3std3__419piecewise_constructE
	.align		8
        /*0030*/ 	.dword	_ZN86_INTERNAL_238bc430_50_flash_fwd_hdim192_fp16_paged_split_softcap_sm80_cu_3fbc093a_33174cuda3std3__48in_placeE
	.align		8
        /*0038*/ 	.dword	_ZN86_INTERNAL_238bc430_50_flash_fwd_hdim192_fp16_paged_split_softcap_sm80_cu_3fbc093a_33174cuda3std6ranges3__45__cpo4swapE
	.align		8
        /*0040*/ 	.dword	_ZN86_INTERNAL_238bc430_50_flash_fwd_hdim192_fp16_paged_split_softcap_sm80_cu_3fbc093a_33174cuda3std6ranges3__45__cpo9iter_moveE
	.align		8
        /*0048*/ 	.dword	_ZN86_INTERNAL_238bc430_50_flash_fwd_hdim192_fp16_paged_split_softcap_sm80_cu_3fbc093a_33174cute7productE
	.align		8
        /*0050*/ 	.dword	_ZN86_INTERNAL_238bc430_50_flash_fwd_hdim192_fp16_paged_split_softcap_sm80_cu_3fbc093a_33174cute1_E


//--------------------- .nv.constant0._ZN7cutlass13device_kernelIN5flash19enable_sm80_to_sm89INS1_16FlashAttnFwdSm80INS1_25CollectiveMainloopFwdSm80ILi8ELi1ELb0EN4cute5tupleIJNS5_1CILi128EEENS7_ILi64EEENS7_ILi192EEEEEELi192ENS_6half_tEfNS_4arch4Sm80ELb0ELb0ELb1ELb0ELb1ELb0ELb1ELb1EEENS1_21CollectiveEpilogueFwdINS6_IJS8_SA_S9_EEENS6_IJNS7_ILi1EEESI_SI_EEESC_SE_Li256ELb0ELb1ELb1ELb0EEENS1_19SingleTileSchedulerILb0ELb1ELb1ELi128EEEEEEEEEvNT_6ParamsE --------------------------
	.section	.nv.constant0._ZN7cutlass13device_kernelIN5flash19enable_sm80_to_sm89INS1_16FlashAttnFwdSm80INS1_25CollectiveMainloopFwdSm80ILi8ELi1ELb0EN4cute5tupleIJNS5_1CILi128EEENS7_ILi64EEENS7_ILi192EEEEEELi192ENS_6half_tEfNS_4arch4Sm80ELb0ELb0ELb1ELb0ELb1ELb0ELb1ELb1EEENS1_21CollectiveEpilogueFwdINS6_IJS8_SA_S9_EEENS6_IJNS7_ILi1EEESI_SI_EEESC_SE_Li256ELb0ELb1ELb1ELb0EEENS1_19SingleTileSchedulerILb0ELb1ELb1ELi128EEEEEEEEEvNT_6ParamsE,"a",@progbits
	.sectionflags	@""
	.align	4
.nv.constant0._ZN7cutlass13device_kernelIN5flash19enable_sm80_to_sm89INS1_16FlashAttnFwdSm80INS1_25CollectiveMainloopFwdSm80ILi8ELi1ELb0EN4cute5tupleIJNS5_1CILi128EEENS7_ILi64EEENS7_ILi192EEEEEELi192ENS_6half_tEfNS_4arch4Sm80ELb0ELb0ELb1ELb0ELb1ELb0ELb1ELb1EEENS1_21CollectiveEpilogueFwdINS6_IJS8_SA_S9_EEENS6_IJNS7_ILi1EEESI_SI_EEESC_SE_Li256ELb0ELb1ELb1ELb0EEENS1_19SingleTileSchedulerILb0ELb1ELb1ELi128EEEEEEEEEvNT_6ParamsE:
	.zero		1400


//--------------------- .nv.constant0._ZN7cutlass13device_kernelIN5flash19enable_sm80_to_sm89INS1_16FlashAttnFwdSm80INS1_25CollectiveMainloopFwdSm80ILi8ELi1ELb0EN4cute5tupleIJNS5_1CILi128EEENS7_ILi64EEENS7_ILi192EEEEEELi192ENS_6half_tEfNS_4arch4Sm80ELb0ELb0ELb1ELb1ELb1ELb0ELb1ELb1EEENS1_21CollectiveEpilogueFwdINS6_IJS8_SA_S9_EEENS6_IJNS7_ILi1EEESI_SI_EEESC_SE_Li256ELb1ELb1ELb1ELb0EEENS1_36VarlenDynamicPersistentTileSchedulerILi128ELi64ELi256ELi256ELb1ELb1ELb0ELb0ELb1ELb1EEEEEEEEEvNT_6ParamsE --------------------------
	.section	.nv.constant0._ZN7cutlass13device_kernelIN5flash19enable_sm80_to_sm89INS1_16FlashAttnFwdSm80INS1_25CollectiveMainloopFwdSm80ILi8ELi1ELb0EN4cute5tupleIJNS5_1CILi128EEENS7_ILi64EEENS7_ILi192EEEEEELi192ENS_6half_tEfNS_4arch4Sm80ELb0ELb0ELb1ELb1ELb1ELb0ELb1ELb1EEENS1_21CollectiveEpilogueFwdINS6_IJS8_SA_S9_EEENS6_IJNS7_ILi1EEESI_SI_EEESC_SE_Li256ELb1ELb1ELb1ELb0EEENS1_36VarlenDynamicPersistentTileSchedulerILi128ELi64ELi256ELi256ELb1ELb1ELb0ELb0ELb1ELb1EEEEEEEEEvNT_6ParamsE,"a",@progbits
	.sectionflags	@""
	.align	4
.nv.constant0._ZN7cutlass13device_kernelIN5flash19enable_sm80_to_sm89INS1_16FlashAttnFwdSm80INS1_25CollectiveMainloopFwdSm80ILi8ELi1ELb0EN4cute5tupleIJNS5_1CILi128EEENS7_ILi64EEENS7_ILi192EEEEEELi192ENS_6half_tEfNS_4arch4Sm80ELb0ELb0ELb1ELb1ELb1ELb0ELb1ELb1EEENS1_21CollectiveEpilogueFwdINS6_IJS8_SA_S9_EEENS6_IJNS7_ILi1EEESI_SI_EEESC_SE_Li256ELb1ELb1ELb1ELb0EEENS1_36VarlenDynamicPersistentTileSchedulerILi128ELi64ELi256ELi256ELb1ELb1ELb0ELb0ELb1ELb1EEEEEEEEEvNT_6ParamsE:
	.zero		1432


//--------------------- .nv.constant0._ZN7cutlass13device_kernelIN5flash19enable_sm80_to_sm89INS1_16FlashAttnFwdSm80INS1_25CollectiveMainloopFwdSm80ILi8ELi1ELb0EN4cute5tupleIJNS5_1CILi128EEENS7_ILi64EEENS7_ILi192EEEEEELi192ENS_6half_tEfNS_4arch4Sm80ELb0ELb0ELb1ELb1ELb1ELb1ELb1ELb1EEENS1_21CollectiveEpilogueFwdINS6_IJS8_SA_S9_EEENS6_IJNS7_ILi1EEESI_SI_EEESC_SE_Li256ELb1ELb1ELb1ELb0EEENS1_36VarlenDynamicPersistentTileSchedulerILi128ELi64ELi256ELi256ELb1ELb1ELb0ELb0ELb1ELb1EEEEEEEEEvNT_6ParamsE --------------------------
	.section	.nv.constant0._ZN7cutlass13device_kernelIN5flash19enable_sm80_to_sm89INS1_16FlashAttnFwdSm80INS1_25CollectiveMainloopFwdSm80ILi8ELi1ELb0EN4cute5tupleIJNS5_1CILi128EEENS7_ILi64EEENS7_ILi192EEEEEELi192ENS_6half_tEfNS_4arch4Sm80ELb0ELb0ELb1ELb1ELb1ELb1ELb1ELb1EEENS1_21CollectiveEpilogueFwdINS6_IJS8_SA_S9_EEENS6_IJNS7_ILi1EEESI_SI_EEESC_SE_Li256ELb1ELb1ELb1ELb0EEENS1_36VarlenDynamicPersistentTileSchedulerILi128ELi64ELi256ELi256ELb1ELb1ELb0ELb0ELb1ELb1EEEEEEEEEvNT_6ParamsE,"a",@progbits
	.sectionflags	@""
	.align	4
.nv.constant0._ZN7cutlass13device_kernelIN5flash19enable_sm80_to_sm89INS1_16FlashAttnFwdSm80INS1_25CollectiveMainloopFwdSm80ILi8ELi1ELb0EN4cute5tupleIJNS5_1CILi128EEENS7_ILi64EEENS7_ILi192EEEEEELi192ENS_6half_tEfNS_4arch4Sm80ELb0ELb0ELb1ELb1ELb1ELb1ELb1ELb1EEENS1_21CollectiveEpilogueFwdINS6_IJS8_SA_S9_EEENS6_IJNS7_ILi1EEESI_SI_EEESC_SE_Li256ELb1ELb1ELb1ELb0EEENS1_36VarlenDynamicPersistentTileSchedulerILi128ELi64ELi256ELi256ELb1ELb1ELb0ELb0ELb1ELb1EEEEEEEEEvNT_6ParamsE:
	.zero		1432


//--------------------- .nv.constant0._ZN7cutlass13device_kernelIN5flash19enable_sm80_to_sm89INS1_16FlashAttnFwdSm80INS1_25CollectiveMainloopFwdSm80ILi8ELi1ELb0EN4cute5tupleIJNS5_1CILi128EEENS7_ILi64EEENS7_ILi192EEEEEELi192ENS_6half_tEfNS_4arch4Sm80ELb0ELb1ELb1ELb0ELb1ELb0ELb1ELb1EEENS1_21CollectiveEpilogueFwdINS6_IJS8_SA_S9_EEENS6_IJNS7_ILi1EEESI_SI_EEESC_SE_Li256ELb0ELb1ELb1ELb0EEENS1_19SingleTileSchedulerILb0ELb1ELb1ELi128EEEEEEEEEvNT_6ParamsE --------------------------
	.section	.nv.constant0._ZN7cutlass13device_kernelIN5flash19enable_sm80_to_sm89INS1_16FlashAttnFwdSm80INS1_25CollectiveMainloopFwdSm80ILi8ELi1ELb0EN4cute5tupleIJNS5_1CILi128EEENS7_ILi64EEENS7_ILi192EEEEEELi192ENS_6half_tEfNS_4arch4Sm80ELb0ELb1ELb1ELb0ELb1ELb0ELb1ELb1EEENS1_21CollectiveEpilogueFwdINS6_IJS8_SA_S9_EEENS6_IJNS7_ILi1EEESI_SI_EEESC_SE_Li256ELb0ELb1ELb1ELb0EEENS1_19SingleTileSchedulerILb0ELb1ELb1ELi128EEEEEEEEEvNT_6ParamsE,"a",@progbits
	.sectionflags	@""
	.align	4
.nv.constant0._ZN7cutlass13device_kernelIN5flash19enable_sm80_to_sm89INS1_16FlashAttnFwdSm80INS1_25CollectiveMainloopFwdSm80ILi8ELi1ELb0EN4cute5tupleIJNS5_1CILi128EEENS7_ILi64EEENS7_ILi192EEEEEELi192ENS_6half_tEfNS_4arch4Sm80ELb0ELb1ELb1ELb0ELb1ELb0ELb1ELb1EEENS1_21CollectiveEpilogueFwdINS6_IJS8_SA_S9_EEENS6_IJNS7_ILi1EEESI_SI_EEESC_SE_Li256ELb0ELb1ELb1ELb0EEENS1_19SingleTileSchedulerILb0ELb1ELb1ELi128EEEEEEEEEvNT_6ParamsE:
	.zero		1400


//--------------------- .nv.constant0._ZN7cutlass13device_kernelIN5flash19enable_sm80_to_sm89INS1_16FlashAttnFwdSm80INS1_25CollectiveMainloopFwdSm80ILi8ELi1ELb0EN4cute5tupleIJNS5_1CILi128EEENS7_ILi64EEENS7_ILi192EEEEEELi192ENS_6half_tEfNS_4arch4Sm80ELb0ELb1ELb1ELb1ELb1ELb0ELb1ELb1EEENS1_21CollectiveEpilogueFwdINS6_IJS8_SA_S9_EEENS6_IJNS7_ILi1EEESI_SI_EEESC_SE_Li256ELb1ELb1ELb1ELb0EEENS1_36VarlenDynamicPersistentTileSchedulerILi128ELi64ELi256ELi256ELb1ELb1ELb0ELb1ELb0ELb1EEEEEEEEEvNT_6ParamsE --------------------------
	.section	.nv.constant0._ZN7cutlass13device_kernelIN5flash19enable_sm80_to_sm89INS1_16FlashAttnFwdSm80INS1_25CollectiveMainloopFwdSm80ILi8ELi1ELb0EN4cute5tupleIJNS5_1CILi128EEENS7_ILi64EEENS7_ILi192EEEEEELi192ENS_6half_tEfNS_4arch4Sm80ELb0ELb1ELb1ELb1ELb1ELb0ELb1ELb1EEENS1_21CollectiveEpilogueFwdINS6_IJS8_SA_S9_EEENS6_IJNS7_ILi1EEESI_SI_EEESC_SE_Li256ELb1ELb1ELb1ELb0EEENS1_36VarlenDynamicPersistentTileSchedulerILi128ELi64ELi256ELi256ELb1ELb1ELb0ELb1ELb0ELb1EEEEEEEEEvNT_6ParamsE,"a",@progbits
	.sectionflags	@""
	.align	4
.nv.constant0._ZN7cutlass13device_kernelIN5flash19enable_sm80_to_sm89INS1_16FlashAttnFwdSm80INS1_25CollectiveMainloopFwdSm80ILi8ELi1ELb0EN4cute5tupleIJNS5_1CILi128EEENS7_ILi64EEENS7_ILi192EEEEEELi192ENS_6half_tEfNS_4arch4Sm80ELb0ELb1ELb1ELb1ELb1ELb0ELb1ELb1EEENS1_21CollectiveEpilogueFwdINS6_IJS8_SA_S9_EEENS6_IJNS7_ILi1EEESI_SI_EEESC_SE_Li256ELb1ELb1ELb1ELb0EEENS1_36VarlenDynamicPersistentTileSchedulerILi128ELi64ELi256ELi256ELb1ELb1ELb0ELb1ELb0ELb1EEEEEEEEEvNT_6ParamsE:
	.zero		1432


//--------------------- .nv.constant0._ZN7cutlass13device_kernelIN5flash19enable_sm80_to_sm89INS1_16FlashAttnFwdSm80INS1_25CollectiveMainloopFwdSm80ILi8ELi1ELb0EN4cute5tupleIJNS5_1CILi128EEENS7_ILi64EEENS7_ILi192EEEEEELi192ENS_6half_tEfNS_4arch4Sm80ELb0ELb1ELb1ELb1ELb1ELb1ELb1ELb1EEENS1_21CollectiveEpilogueFwdINS6_IJS8_SA_S9_EEENS6_IJNS7_ILi1EEESI_SI_EEESC_SE_Li256ELb1ELb1ELb1ELb0EEENS1_36VarlenDynamicPersistentTileSchedulerILi128ELi64ELi256ELi256ELb1ELb1ELb0ELb1ELb0ELb1EEEEEEEEEvNT_6ParamsE --------------------------
	.section	.nv.constant0._ZN7cutlass13device_kernelIN5flash19enable_sm80_to_sm89INS1_16FlashAttnFwdSm80INS1_25CollectiveMainloopFwdSm80ILi8ELi1ELb0EN4cute5tupleIJNS5_1CILi128EEENS7_ILi64EEENS7_ILi192EEEEEELi192ENS_6half_tEfNS_4arch4Sm80ELb0ELb1ELb1ELb1ELb1ELb1ELb1ELb1EEENS1_21CollectiveEpilogueFwdINS6_IJS8_SA_S9_EEENS6_IJNS7_ILi1EEESI_SI_EEESC_SE_Li256ELb1ELb1ELb1ELb0EEENS1_36VarlenDynamicPersistentTileSchedulerILi128ELi64ELi256ELi256ELb1ELb1ELb0ELb1ELb0ELb1EEEEEEEEEvNT_6ParamsE,"a",@progbits
	.sectionflags	@""
	.align	4
.nv.constant0._ZN7cutlass13device_kernelIN5flash19enable_sm80_to_sm89INS1_16FlashAttnFwdSm80INS1_25CollectiveMainloopFwdSm80ILi8ELi1ELb0EN4cute5tupleIJNS5_1CILi128EEENS7_ILi64EEENS7_ILi192EEEEEELi192ENS_6half_tEfNS_4arch4Sm80ELb0ELb1ELb1ELb1ELb1ELb1ELb1ELb1EEENS1_21CollectiveEpilogueFwdINS6_IJS8_SA_S9_EEENS6_IJNS7_ILi1EEESI_SI_EEESC_SE_Li256ELb1ELb1ELb1ELb0EEENS1_36VarlenDynamicPersistentTileSchedulerILi128ELi64ELi256ELi256ELb1ELb1ELb0ELb1ELb0ELb1EEEEEEEEEvNT_6ParamsE:
	.zero		1432


//--------------------- .nv.constant0._ZN7cutlass13device_kernelIN5flash19enable_sm80_to_sm89INS1_16FlashAttnFwdSm80INS1_25CollectiveMainloopFwdSm80ILi8ELi1ELb0EN4cute5tupleIJNS5_1CILi128EEENS7_ILi64EEENS7_ILi192EEEEEELi192ENS_6half_tEfNS_4arch4Sm80ELb1ELb0ELb1ELb0ELb1ELb0ELb1ELb1EEENS1_21CollectiveEpilogueFwdINS6_IJS8_SA_S9_EEENS6_IJNS7_ILi1EEESI_SI_EEESC_SE_Li256ELb0ELb1ELb1ELb0EEENS1_30DynamicPersistentTileSchedulerILi256ELi256ELb1ELb1ELb0EEEEEEEEEvNT_6ParamsE --------------------------
	.section	.nv.constant0._ZN7cutlass13device_kernelIN5flash19enable_sm80_to_sm89INS1_16FlashAttnFwdSm80INS1_25CollectiveMainloopFwdSm80ILi8ELi1ELb0EN4cute5tupleIJNS5_1CILi128EEENS7_ILi64EEENS7_ILi192EEEEEELi192ENS_6half_tEfNS_4arch4Sm80ELb1ELb0ELb1ELb0ELb1ELb0ELb1ELb1EEENS1_21CollectiveEpilogueFwdINS6_IJS8_SA_S9_EEENS6_IJNS7_ILi1EEESI_SI_EEESC_SE_Li256ELb0ELb1ELb1ELb0EEENS1_30DynamicPersistentTileSchedulerILi256ELi256ELb1ELb1ELb0EEEEEEEEEvNT_6ParamsE,"a",@progbits
	.sectionflags	@""
	.align	4
.nv.constant0._ZN7cutlass13device_kernelIN5flash19enable_sm80_to_sm89INS1_16FlashAttnFwdSm80INS1_25CollectiveMainloopFwdSm80ILi8ELi1ELb0EN4cute5tupleIJNS5_1CILi128EEENS7_ILi64EEENS7_ILi192EEEEEELi192ENS_6half_tEfNS_4arch4Sm80ELb1ELb0ELb1ELb0ELb1ELb0ELb1ELb1EEENS1_21CollectiveEpilogueFwdINS6_IJS8_SA_S9_EEENS6_IJNS7_ILi1EEESI_SI_EEESC_SE_Li256ELb0ELb1ELb1ELb0EEENS1_30DynamicPersistentTileSchedulerILi256ELi256ELb1ELb1ELb0EEEEEEEEEvNT_6ParamsE:
	.zero		1416


//--------------------- .nv.constant0._ZN7cutlass13device_kernelIN5flash19enable_sm80_to_sm89INS1_16FlashAttnFwdSm80INS1_25CollectiveMainloopFwdSm80ILi8ELi1ELb0EN4cute5tupleIJNS5_1CILi128EEENS7_ILi64EEENS7_ILi192EEEEEELi192ENS_6half_tEfNS_4arch4Sm80ELb1ELb0ELb1ELb1ELb1ELb0ELb1ELb1EEENS1_21CollectiveEpilogueFwdINS6_IJS8_SA_S9_EEENS6_IJNS7_ILi1EEESI_SI_EEESC_SE_Li256ELb1ELb1ELb1ELb0EEENS1_36VarlenDynamicPersistentTileSchedulerILi128ELi64ELi256ELi256ELb1ELb1ELb0ELb1ELb1ELb1EEEEEEEEEvNT_6ParamsE --------------------------
	.section	.nv.constant0._ZN7cutlass13device_kernelIN5flash19enable_sm80_to_sm89INS1_16FlashAttnFwdSm80INS1_25CollectiveMainloopFwdSm80ILi8ELi1ELb0EN4cute5tupleIJNS5_1CILi128EEENS7_ILi64EEENS7_ILi192EEEEEELi192ENS_6half_tEfNS_4arch4Sm80ELb1ELb0ELb1ELb1ELb1ELb0ELb1ELb1EEENS1_21CollectiveEpilogueFwdINS6_IJS8_SA_S9_EEENS6_IJNS7_ILi1EEESI_SI_EEESC_SE_Li256ELb1ELb1ELb1ELb0EEENS1_36VarlenDynamicPersistentTileSchedulerILi128ELi64ELi256ELi256ELb1ELb1ELb0ELb1ELb1ELb1EEEEEEEEEvNT_6ParamsE,"a",@progbits
	.sectionflags	@""
	.align	4
.nv.constant0._ZN7cutlass13device_kernelIN5flash19enable_sm80_to_sm89INS1_16FlashAttnFwdSm80INS1_25CollectiveMainloopFwdSm80ILi8ELi1ELb0EN4cute5tupleIJNS5_1CILi128EEENS7_ILi64EEENS7_ILi192EEEEEELi192ENS_6half_tEfNS_4arch4Sm80ELb1ELb0ELb1ELb1ELb1ELb0ELb1ELb1EEENS1_21CollectiveEpilogueFwdINS6_IJS8_SA_S9_EEENS6_IJNS7_ILi1EEESI_SI_EEESC_SE_Li256ELb1ELb1ELb1ELb0EEENS1_36VarlenDynamicPersistentTileSchedulerILi128ELi64ELi256ELi256ELb1ELb1ELb0ELb1ELb1ELb1EEEEEEEEEvNT_6ParamsE:
	.zero		1432


//--------------------- .nv.constant0._ZN7cutlass13device_kernelIN5flash19enable_sm80_to_sm89INS1_16FlashAttnFwdSm80INS1_25CollectiveMainloopFwdSm80ILi8ELi1ELb0EN4cute5tupleIJNS5_1CILi128EEENS7_ILi64EEENS7_ILi192EEEEEELi192ENS_6half_tEfNS_4arch4Sm80ELb1ELb0ELb1ELb1ELb1ELb1ELb1ELb1EEENS1_21CollectiveEpilogueFwdINS6_IJS8_SA_S9_EEENS6_IJNS7_ILi1EEESI_SI_EEESC_SE_Li256ELb1ELb1ELb1ELb0EEENS1_36VarlenDynamicPersistentTileSchedulerILi128ELi64ELi256ELi256ELb1ELb1ELb0ELb1ELb1ELb1EEEEEEEEEvNT_6ParamsE --------------------------
	.section	.nv.constant0._ZN7cutlass13device_kernelIN5flash19enable_sm80_to_sm89INS1_16FlashAttnFwdSm80INS1_25CollectiveMainloopFwdSm80ILi8ELi1ELb0EN4cute5tupleIJNS5_1CILi128EEENS7_ILi64EEENS7_ILi192EEEEEELi192ENS_6half_tEfNS_4arch4Sm80ELb1ELb0ELb1ELb1ELb1ELb1ELb1ELb1EEENS1_21CollectiveEpilogueFwdINS6_IJS8_SA_S9_EEENS6_IJNS7_ILi1EEESI_SI_EEESC_SE_Li256ELb1ELb1ELb1ELb0EEENS1_36VarlenDynamicPersistentTileSchedulerILi128ELi64ELi256ELi256ELb1ELb1ELb0ELb1ELb1ELb1EEEEEEEEEvNT_6ParamsE,"a",@progbits
	.sectionflags	@""
	.align	4
.nv.constant0._ZN7cutlass13device_kernelIN5flash19enable_sm80_to_sm89INS1_16FlashAttnFwdSm80INS1_25CollectiveMainloopFwdSm80ILi8ELi1ELb0EN4cute5tupleIJNS5_1CILi128EEENS7_ILi64EEENS7_ILi192EEEEEELi192ENS_6half_tEfNS_4arch4Sm80ELb1ELb0ELb1ELb1ELb1ELb1ELb1ELb1EEENS1_21CollectiveEpilogueFwdINS6_IJS8_SA_S9_EEENS6_IJNS7_ILi1EEESI_SI_EEESC_SE_Li256ELb1ELb1ELb1ELb0EEENS1_36VarlenDynamicPersistentTileSchedulerILi128ELi64ELi256ELi256ELb1ELb1ELb0ELb1ELb1ELb1EEEEEEEEEvNT_6ParamsE:
	.zero		1432


//--------------------- .nv.constant0._ZN7cutlass13device_kernelIN5flash19enable_sm80_to_sm89INS1_16FlashAttnFwdSm80INS1_25CollectiveMainloopFwdSm80ILi8ELi2ELb0EN4cute5tupleIJNS5_1CILi128EEENS7_ILi64EEENS7_ILi192EEEEEELi192ENS_6half_tEfNS_4arch4Sm80ELb0ELb0ELb1ELb0ELb1ELb0ELb1ELb1EEENS1_21CollectiveEpilogueFwdINS6_IJS8_SA_S9_EEENS6_IJNS7_ILi1EEESI_SI_EEESC_SE_Li256ELb0ELb1ELb1ELb0EEENS1_19SingleTileSchedulerILb0ELb1ELb1ELi128EEEEEEEEEvNT_6ParamsE --------------------------
	.section	.nv.constant0._ZN7cutlass13device_kernelIN5flash19enable_sm80_to_sm89INS1_16FlashAttnFwdSm80INS1_25CollectiveMainloopFwdSm80ILi8ELi2ELb0EN4cute5tupleIJNS5_1CILi128EEENS7_ILi64EEENS7_ILi192EEEEEELi192ENS_6half_tEfNS_4arch4Sm80ELb0ELb0ELb1ELb0ELb1ELb0ELb1ELb1EEENS1_21CollectiveEpilogueFwdINS6_IJS8_SA_S9_EEENS6_IJNS7_ILi1EEESI_SI_EEESC_SE_Li256ELb0ELb1ELb1ELb0EEENS1_19SingleTileSchedulerILb0ELb1ELb1ELi128EEEEEEEEEvNT_6ParamsE,"a",@progbits
	.sectionflags	@""
	.align	4
.nv.constant0._ZN7cutlass13device_kernelIN5flash19enable_sm80_to_sm89INS1_16FlashAttnFwdSm80INS1_25CollectiveMainloopFwdSm80ILi8ELi2ELb0EN4cute5tupleIJNS5_1CILi128EEENS7_ILi64EEENS7_ILi192EEEEEELi192ENS_6half_tEfNS_4arch4Sm80ELb0ELb0ELb1ELb0ELb1ELb0ELb1ELb1EEENS1_21CollectiveEpilogueFwdINS6_IJS8_SA_S9_EEENS6_IJNS7_ILi1EEESI_SI_EEESC_SE_Li256ELb0ELb1ELb1ELb0EEENS1_19SingleTileSchedulerILb0ELb1ELb1ELi128EEEEEEEEEvNT_6ParamsE:
	.zero		1400


//--------------------- .nv.constant0._ZN7cutlass13device_kernelIN5flash19enable_sm80_to_sm89INS1_16FlashAttnFwdSm80INS1_25CollectiveMainloopFwdSm80ILi8ELi2ELb0EN4cute5tupleIJNS5_1CILi128EEENS7_ILi64EEENS7_ILi192EEEEEELi192ENS_6half_tEfNS_4arch4Sm80ELb0ELb0ELb1ELb1ELb1ELb0ELb1ELb1EEENS1_21CollectiveEpilogueFwdINS6_IJS8_SA_S9_EEENS6_IJNS7_ILi1EEESI_SI_EEESC_SE_Li256ELb1ELb1ELb1ELb0EEENS1_36VarlenDynamicPersistentTileSchedulerILi128ELi64ELi256ELi256ELb1ELb1ELb0ELb0ELb1ELb1EEEEEEEEEvNT_6ParamsE --------------------------
	.section	.nv.constant0._ZN7cutlass13device_kernelIN5flash19enable_sm80_to_sm89INS1_16FlashAttnFwdSm80INS1_25CollectiveMainloopFwdSm80ILi8ELi2ELb0EN4cute5tupleIJNS5_1CILi128EEENS7_ILi64EEENS7_ILi192EEEEEELi192ENS_6half_tEfNS_4arch4Sm80ELb0ELb0ELb1ELb1ELb1ELb0ELb1ELb1EEENS1_21CollectiveEpilogueFwdINS6_IJS8_SA_S9_EEENS6_IJNS7_ILi1EEESI_SI_EEESC_SE_Li256ELb1ELb1ELb1ELb0EEENS1_36VarlenDynamicPersistentTileSchedulerILi128ELi64ELi256ELi256ELb1ELb1ELb0ELb0ELb1ELb1EEEEEEEEEvNT_6ParamsE,"a",@progbits
	.sectionflags	@""
	.align	4
.nv.constant0._ZN7cutlass13device_kernelIN5flash19enable_sm80_to_sm89INS1_16FlashAttnFwdSm80INS1_25CollectiveMainloopFwdSm80ILi8ELi2ELb0EN4cute5tupleIJNS5_1CILi128EEENS7_ILi64EEENS7_ILi192EEEEEELi192ENS_6half_tEfNS_4arch4Sm80ELb0ELb0ELb1ELb1ELb1ELb0ELb1ELb1EEENS1_21CollectiveEpilogueFwdINS6_IJS8_SA_S9_EEENS6_IJNS7_ILi1EEESI_SI_EEESC_SE_Li256ELb1ELb1ELb1ELb0EEENS1_36VarlenDynamicPersistentTileSchedulerILi128ELi64ELi256ELi256ELb1ELb1ELb0ELb0ELb1ELb1EEEEEEEEEvNT_6ParamsE:
	.zero		1432


//--------------------- .nv.constant0._ZN7cutlass13device_kernelIN5flash19enable_sm80_to_sm89INS1_16FlashAttnFwdSm80INS1_25CollectiveMainloopFwdSm80ILi8ELi2ELb0EN4cute5tupleIJNS5_1CILi128EEENS7_ILi64EEENS7_ILi192EEEEEELi192ENS_6half_tEfNS_4arch4Sm80ELb0ELb0ELb1ELb1ELb1ELb1ELb1ELb1EEENS1_21CollectiveEpilogueFwdINS6_IJS8_SA_S9_EEENS6_IJNS7_ILi1EEESI_SI_EEESC_SE_Li256ELb1ELb1ELb1ELb0EEENS1_36VarlenDynamicPersistentTileSchedulerILi128ELi64ELi256ELi256ELb1ELb1ELb0ELb0ELb1ELb1EEEEEEEEEvNT_6ParamsE --------------------------
	.section	.nv.constant0._ZN7cutlass13device_kernelIN5flash19enable_sm80_to_sm89INS1_16FlashAttnFwdSm80INS1_25CollectiveMainloopFwdSm80ILi8ELi2ELb0EN4cute5tupleIJNS5_1CILi128EEENS7_ILi64EEENS7_ILi192EEEEEELi192ENS_6half_tEfNS_4arch4Sm80ELb0ELb0ELb1ELb1ELb1ELb1ELb1ELb1EEENS1_21CollectiveEpilogueFwdINS6_IJS8_SA_S9_EEENS6_IJNS7_ILi1EEESI_SI_EEESC_SE_Li256ELb1ELb1ELb1ELb0EEENS1_36VarlenDynamicPersistentTileSchedulerILi128ELi64ELi256ELi256ELb1ELb1ELb0ELb0ELb1ELb1EEEEEEEEEvNT_6ParamsE,"a",@progbits
	.sectionflags	@""
	.align	4
.nv.constant0._ZN7cutlass13device_kernelIN5flash19enable_sm80_to_sm89INS1_16FlashAttnFwdSm80INS1_25CollectiveMainloopFwdSm80ILi8ELi2ELb0EN4cute5tupleIJNS5_1CILi128EEENS7_ILi64EEENS7_ILi192EEEEEELi192ENS_6half_tEfNS_4arch4Sm80ELb0ELb0ELb1ELb1ELb1ELb1ELb1ELb1EEENS1_21CollectiveEpilogueFwdINS6_IJS8_SA_S9_EEENS6_IJNS7_ILi1EEESI_SI_EEESC_SE_Li256ELb1ELb1ELb1ELb0EEENS1_36VarlenDynamicPersistentTileSchedulerILi128ELi64ELi256ELi256ELb1ELb1ELb0ELb0ELb1ELb1EEEEEEEEEvNT_6ParamsE:
	.zero		1432


//--------------------- .nv.constant0._ZN7cutlass13device_kernelIN5flash19enable_sm80_to_sm89INS1_16FlashAttnFwdSm80INS1_25CollectiveMainloopFwdSm80ILi8ELi2ELb0EN4cute5tupleIJNS5_1CILi128EEENS7_ILi64EEENS7_ILi192EEEEEELi192ENS_6half_tEfNS_4arch4Sm80ELb0ELb1ELb1ELb0ELb1ELb0ELb1ELb1EEENS1_21CollectiveEpilogueFwdINS6_IJS8_SA_S9_EEENS6_IJNS7_ILi1EEESI_SI_EEESC_SE_Li256ELb0ELb1ELb1ELb0EEENS1_19SingleTileSchedulerILb0ELb1ELb1ELi128EEEEEEEEEvNT_6ParamsE --------------------------
	.section	.nv.constant0._ZN7cutlass13device_kernelIN5flash19enable_sm80_to_sm89INS1_16FlashAttnFwdSm80INS1_25CollectiveMainloopFwdSm80ILi8ELi2ELb0EN4cute5tupleIJNS5_1CILi128EEENS7_ILi64EEENS7_ILi192EEEEEELi192ENS_6half_tEfNS_4arch4Sm80ELb0ELb1ELb1ELb0ELb1ELb0ELb1ELb1EEENS1_21CollectiveEpilogueFwdINS6_IJS8_SA_S9_EEENS6_IJNS7_ILi1EEESI_SI_EEESC_SE_Li256ELb0ELb1ELb1ELb0EEENS1_19SingleTileSchedulerILb0ELb1ELb1ELi128EEEEEEEEEvNT_6ParamsE,"a",@progbits
	.sectionflags	@""
	.align	4
.nv.constant0._ZN7cutlass13device_kernelIN5flash19enable_sm80_to_sm89INS1_16FlashAttnFwdSm80INS1_25CollectiveMainloopFwdSm80ILi8ELi2ELb0EN4cute5tupleIJNS5_1CILi128EEENS7_ILi64EEENS7_ILi192EEEEEELi192ENS_6half_tEfNS_4arch4Sm80ELb0ELb1ELb1ELb0ELb1ELb0ELb1ELb1EEENS1_21CollectiveEpilogueFwdINS6_IJS8_SA_S9_EEENS6_IJNS7_ILi1EEESI_SI_EEESC_SE_Li256ELb0ELb1ELb1ELb0EEENS1_19SingleTileSchedulerILb0ELb1ELb1ELi128EEEEEEEEEvNT_6ParamsE:
	.zero		1400


//--------------------- .nv.constant0._ZN7cutlass13device_kernelIN5flash19enable_sm80_to_sm89INS1_16FlashAttnFwdSm80INS1_25CollectiveMainloopFwdSm80ILi8ELi2ELb0EN4cute5tupleIJNS5_1CILi128EEENS7_ILi64EEENS7_ILi192EEEEEELi192ENS_6half_tEfNS_4arch4Sm80ELb0ELb1ELb1ELb1ELb1ELb0ELb1ELb1EEENS1_21CollectiveEpilogueFwdINS6_IJS8_SA_S9_EEENS6_IJNS7_ILi1EEESI_SI_EEESC_SE_Li256ELb1ELb1ELb1ELb0EEENS1_36VarlenDynamicPersistentTileSchedulerILi128ELi64ELi256ELi256ELb1ELb1ELb0ELb1ELb0ELb1EEEEEEEEEvNT_6ParamsE --------------------------
	.section	.nv.constant0._ZN7cutlass13device_kernelIN5flash19enable_sm80_to_sm89INS1_16FlashAttnFwdSm80INS1_25CollectiveMainloopFwdSm80ILi8ELi2ELb0EN4cute5tupleIJNS5_1CILi128EEENS7_ILi64EEENS7_ILi192EEEEEELi192ENS_6half_tEfNS_4arch4Sm80ELb0ELb1ELb1ELb1ELb1ELb0ELb1ELb1EEENS1_21CollectiveEpilogueFwdINS6_IJS8_SA_S9_EEENS6_IJNS7_ILi1EEESI_SI_EEESC_SE_Li256ELb1ELb1ELb1ELb0EEENS1_36VarlenDynamicPersistentTileSchedulerILi128ELi64ELi256ELi256ELb1ELb1ELb0ELb1ELb0ELb1EEEEEEEEEvNT_6ParamsE,"a",@progbits
	.sectionflags	@""
	.align	4
.nv.constant0._ZN7cutlass13device_kernelIN5flash19enable_sm80_to_sm89INS1_16FlashAttnFwdSm80INS1_25CollectiveMainloopFwdSm80ILi8ELi2ELb0EN4cute5tupleIJNS5_1CILi128EEENS7_ILi64EEENS7_ILi192EEEEEELi192ENS_6half_tEfNS_4arch4Sm80ELb0ELb1ELb1ELb1ELb1ELb0ELb1ELb1EEENS1_21CollectiveEpilogueFwdINS6_IJS8_SA_S9_EEENS6_IJNS7_ILi1EEESI_SI_EEESC_SE_Li256ELb1ELb1ELb1ELb0EEENS1_36VarlenDynamicPersistentTileSchedulerILi128ELi64ELi256ELi256ELb1ELb1ELb0ELb1ELb0ELb1EEEEEEEEEvNT_6ParamsE:
	.zero		1432


//--------------------- .nv.constant0._ZN7cutlass13device_kernelIN5flash19enable_sm80_to_sm89INS1_16FlashAttnFwdSm80INS1_25CollectiveMainloopFwdSm80ILi8ELi2ELb0EN4cute5tupleIJNS5_1CILi128EEENS7_ILi64EEENS7_ILi192EEEEEELi192ENS_6half_tEfNS_4arch4Sm80ELb0ELb1ELb1ELb1ELb1ELb1ELb1ELb1EEENS1_21CollectiveEpilogueFwdINS6_IJS8_SA_S9_EEENS6_IJNS7_ILi1EEESI_SI_EEESC_SE_Li256ELb1ELb1ELb1ELb0EEENS1_36VarlenDynamicPersistentTileSchedulerILi128ELi64ELi256ELi256ELb1ELb1ELb0ELb1ELb0ELb1EEEEEEEEEvNT_6ParamsE --------------------------
	.section	.nv.constant0._ZN7cutlass13device_kernelIN5flash19enable_sm80_to_sm89INS1_16FlashAttnFwdSm80INS1_25CollectiveMainloopFwdSm80ILi8ELi2ELb0EN4cute5tupleIJNS5_1CILi128EEENS7_ILi64EEENS7_ILi192EEEEEELi192ENS_6half_tEfNS_4arch4Sm80ELb0ELb1ELb1ELb1ELb1ELb1ELb1ELb1EEENS1_21CollectiveEpilogueFwdINS6_IJS8_SA_S9_EEENS6_IJNS7_ILi1EEESI_SI_EEESC_SE_Li256ELb1ELb1ELb1ELb0EEENS1_36VarlenDynamicPersistentTileSchedulerILi128ELi64ELi256ELi256ELb1ELb1ELb0ELb1ELb0ELb1EEEEEEEEEvNT_6ParamsE,"a",@progbits
	.sectionflags	@""
	.align	4
.nv.constant0._ZN7cutlass13device_kernelIN5flash19enable_sm80_to_sm89INS1_16FlashAttnFwdSm80INS1_25CollectiveMainloopFwdSm80ILi8ELi2ELb0EN4cute5tupleIJNS5_1CILi128EEENS7_ILi64EEENS7_ILi192EEEEEELi192ENS_6half_tEfNS_4arch4Sm80ELb0ELb1ELb1ELb1ELb1ELb1ELb1ELb1EEENS1_21CollectiveEpilogueFwdINS6_IJS8_SA_S9_EEENS6_IJNS7_ILi1EEESI_SI_EEESC_SE_Li256ELb1ELb1ELb1ELb0EEENS1_36VarlenDynamicPersistentTileSchedulerILi128ELi64ELi256ELi256ELb1ELb1ELb0ELb1ELb0ELb1EEEEEEEEEvNT_6ParamsE:
	.zero		1432


//--------------------- .nv.constant0._ZN7cutlass13device_kernelIN5flash19enable_sm80_to_sm89INS1_16FlashAttnFwdSm80INS1_25CollectiveMainloopFwdSm80ILi8ELi2ELb0EN4cute5tupleIJNS5_1CILi128EEENS7_ILi64EEENS7_ILi192EEEEEELi192ENS_6half_tEfNS_4arch4Sm80ELb1ELb0ELb1ELb0ELb1ELb0ELb1ELb1EEENS1_21CollectiveEpilogueFwdINS6_IJS8_SA_S9_EEENS6_IJNS7_ILi1EEESI_SI_EEESC_SE_Li256ELb0ELb1ELb1ELb0EEENS1_30DynamicPersistentTileSchedulerILi256ELi256ELb1ELb1ELb0EEEEEEEEEvNT_6ParamsE --------------------------
	.section	.nv.constant0._ZN7cutlass13device_kernelIN5flash19enable_sm80_to_sm89INS1_16FlashAttnFwdSm80INS1_25CollectiveMainloopFwdSm80ILi8ELi2ELb0EN4cute5tupleIJNS5_1CILi128EEENS7_ILi64EEENS7_ILi192EEEEEELi192ENS_6half_tEfNS_4arch4Sm80ELb1ELb0ELb1ELb0ELb1ELb0ELb1ELb1EEENS1_21CollectiveEpilogueFwdINS6_IJS8_SA_S9_EEENS6_IJNS7_ILi1EEESI_SI_EEESC_SE_Li256ELb0ELb1ELb1ELb0EEENS1_30DynamicPersistentTileSchedulerILi256ELi256ELb1ELb1ELb0EEEEEEEEEvNT_6ParamsE,"a",@progbits
	.sectionflags	@""
	.align	4
.nv.constant0._ZN7cutlass13device_kernelIN5flash19enable_sm80_to_sm89INS1_16FlashAttnFwdSm80INS1_25CollectiveMainloopFwdSm80ILi8ELi2ELb0EN4cute5tupleIJNS5_1CILi128EEENS7_ILi64EEENS7_ILi192EEEEEELi192ENS_6half_tEfNS_4arch4Sm80ELb1ELb0ELb1ELb0ELb1ELb0ELb1ELb1EEENS1_21CollectiveEpilogueFwdINS6_IJS8_SA_S9_EEENS6_IJNS7_ILi1EEESI_SI_EEESC_SE_Li256ELb0ELb1ELb1ELb0EEENS1_30DynamicPersistentTileSchedulerILi256ELi256ELb1ELb1ELb0EEEEEEEEEvNT_6ParamsE:
	.zero		1416


//--------------------- .nv.constant0._ZN7cutlass13device_kernelIN5flash19enable_sm80_to_sm89INS1_16FlashAttnFwdSm80INS1_25CollectiveMainloopFwdSm80ILi8ELi2ELb0EN4cute5tupleIJNS5_1CILi128EEENS7_ILi64EEENS7_ILi192EEEEEELi192ENS_6half_tEfNS_4arch4Sm80ELb1ELb0ELb1ELb1ELb1ELb0ELb1ELb1EEENS1_21CollectiveEpilogueFwdINS6_IJS8_SA_S9_EEENS6_IJNS7_ILi1EEESI_SI_EEESC_SE_Li256ELb1ELb1ELb1ELb0EEENS1_36VarlenDynamicPersistentTileSchedulerILi128ELi64ELi256ELi256ELb1ELb1ELb0ELb1ELb1ELb1EEEEEEEEEvNT_6ParamsE --------------------------
	.section	.nv.constant0._ZN7cutlass13device_kernelIN5flash19enable_sm80_to_sm89INS1_16FlashAttnFwdSm80INS1_25CollectiveMainloopFwdSm80ILi8ELi2ELb0EN4cute5tupleIJNS5_1CILi128EEENS7_ILi64EEENS7_ILi192EEEEEELi192ENS_6half_tEfNS_4arch4Sm80ELb1ELb0ELb1ELb1ELb1ELb0ELb1ELb1EEENS1_21CollectiveEpilogueFwdINS6_IJS8_SA_S9_EEENS6_IJNS7_ILi1EEESI_SI_EEESC_SE_Li256ELb1ELb1ELb1ELb0EEENS1_36VarlenDynamicPersistentTileSchedulerILi128ELi64ELi256ELi256ELb1ELb1ELb0ELb1ELb1ELb1EEEEEEEEEvNT_6ParamsE,"a",@progbits
	.sectionflags	@""
	.align	4
.nv.constant0._ZN7cutlass13device_kernelIN5flash19enable_sm80_to_sm89INS1_16FlashAttnFwdSm80INS1_25CollectiveMainloopFwdSm80ILi8ELi2ELb0EN4cute5tupleIJNS5_1CILi128EEENS7_ILi64EEENS7_ILi192EEEEEELi192ENS_6half_tEfNS_4arch4Sm80ELb1ELb0ELb1ELb1ELb1ELb0ELb1ELb1EEENS1_21CollectiveEpilogueFwdINS6_IJS8_SA_S9_EEENS6_IJNS7_ILi1EEESI_SI_EEESC_SE_Li256ELb1ELb1ELb1ELb0EEENS1_36VarlenDynamicPersistentTileSchedulerILi128ELi64ELi256ELi256ELb1ELb1ELb0ELb1ELb1ELb1EEEEEEEEEvNT_6ParamsE:
	.zero		1432


//--------------------- .nv.constant0._ZN7cutlass13device_kernelIN5flash19enable_sm80_to_sm89INS1_16FlashAttnFwdSm80INS1_25CollectiveMainloopFwdSm80ILi8ELi2ELb0EN4cute5tupleIJNS5_1CILi128EEENS7_ILi64EEENS7_ILi192EEEEEELi192ENS_6half_tEfNS_4arch4Sm80ELb1ELb0ELb1ELb1ELb1ELb1ELb1ELb1EEENS1_21CollectiveEpilogueFwdINS6_IJS8_SA_S9_EEENS6_IJNS7_ILi1EEESI_SI_EEESC_SE_Li256ELb1ELb1ELb1ELb0EEENS1_36VarlenDynamicPersistentTileSchedulerILi128ELi64ELi256ELi256ELb1ELb1ELb0ELb1ELb1ELb1EEEEEEEEEvNT_6ParamsE --------------------------
	.section	.nv.constant0._ZN7cutlass13device_kernelIN5flash19enable_sm80_to_sm89INS1_16FlashAttnFwdSm80INS1_25CollectiveMainloopFwdSm80ILi8ELi2ELb0EN4cute5tupleIJNS5_1CILi128EEENS7_ILi64EEENS7_ILi192EEEEEELi192ENS_6half_tEfNS_4arch4Sm80ELb1ELb0ELb1ELb1ELb1ELb1ELb1ELb1EEENS1_21CollectiveEpilogueFwdINS6_IJS8_SA_S9_EEENS6_IJNS7_ILi1EEESI_SI_EEESC_SE_Li256ELb1ELb1ELb1ELb0EEENS1_36VarlenDynamicPersistentTileSchedulerILi128ELi64ELi256ELi256ELb1ELb1ELb0ELb1ELb1ELb1EEEEEEEEEvNT_6ParamsE,"a",@progbits
	.sectionflags	@""
	.align	4
.nv.constant0._ZN7cutlass13device_kernelIN5flash19enable_sm80_to_sm89INS1_16FlashAttnFwdSm80INS1_25CollectiveMainloopFwdSm80ILi8ELi2ELb0EN4cute5tupleIJNS5_1CILi128EEENS7_ILi64EEENS7_ILi192EEEEEELi192ENS_6half_tEfNS_4arch4Sm80ELb1ELb0ELb1ELb1ELb1ELb1ELb1ELb1EEENS1_21CollectiveEpilogueFwdINS6_IJS8_SA_S9_EEENS6_IJNS7_ILi1EEESI_SI_EEESC_SE_Li256ELb1ELb1ELb1ELb0EEENS1_36VarlenDynamicPersistentTileSchedulerILi128ELi64ELi256ELi256ELb1ELb1ELb0ELb1ELb1ELb1EEEEEEEEEvNT_6ParamsE:
	.zero		1432


//--------------------- .text._ZN7cutlass13device_kernelIN5flash19enable_sm80_to_sm89INS1_16FlashAttnFwdSm80INS1_25CollectiveMainloopFwdSm80ILi8ELi1ELb0EN4cute5tupleIJNS5_1CILi128EEENS7_ILi64EEENS7_ILi192EEEEEELi192ENS_6half_tEfNS_4arch4Sm80ELb0ELb0ELb1ELb0ELb1ELb0ELb1ELb1EEENS1_21CollectiveEpilogueFwdINS6_IJS8_SA_S9_EEENS6_IJNS7_ILi1EEESI_SI_EEESC_SE_Li256ELb0ELb1ELb1ELb0EEENS1_19SingleTileSchedulerILb0ELb1ELb1ELi128EEEEEEEEEvNT_6ParamsE --------------------------
	.section	.text._ZN7cutlass13device_kernelIN5flash19enable_sm80_to_sm89INS1_16FlashAttnFwdSm80INS1_25CollectiveMainloopFwdSm80ILi8ELi1ELb0EN4cute5tupleIJNS5_1CILi128EEENS7_ILi64EEENS7_ILi192EEEEEELi192ENS_6half_tEfNS_4arch4Sm80ELb0ELb0ELb1ELb0ELb1ELb0ELb1ELb1EEENS1_21CollectiveEpilogueFwdINS6_IJS8_SA_S9_EEENS6_IJNS7_ILi1EEESI_SI_EEESC_SE_Li256ELb0ELb1ELb1ELb0EEENS1_19SingleTileSchedulerILb0ELb1ELb1ELi128EEEEEEEEEvNT_6ParamsE,"ax",@progbits
	.sectioninfo	@"SHI_REGISTERS=252"
	.align	128
.text._ZN7cutlass13device_kernelIN5flash19enable_sm80_to_sm89INS1_16FlashAttnFwdSm80INS1_25CollectiveMainloopFwdSm80ILi8ELi1ELb0EN4cute5tupleIJNS5_1CILi128EEENS7_ILi64EEENS7_ILi192EEEEEELi192ENS_6half_tEfNS_4arch4Sm80ELb0ELb0ELb1ELb0ELb1ELb0ELb1ELb1EEENS1_21CollectiveEpilogueFwdINS6_IJS8_SA_S9_EEENS6_IJNS7_ILi1EEESI_SI_EEESC_SE_Li256ELb0ELb1ELb1ELb0EEENS1_19SingleTileSchedulerILb0ELb1ELb1ELi128EEEEEEEEEvNT_6ParamsE:
        .type           _ZN7cutlass13device_kernelIN5flash19enable_sm80_to_sm89INS1_16FlashAttnFwdSm80INS1_25CollectiveMainloopFwdSm80ILi8ELi1ELb0EN4cute5tupleIJNS5_1CILi128EEENS7_ILi64EEENS7_ILi192EEEEEELi192ENS_6half_tEfNS_4arch4Sm80ELb0ELb0ELb1ELb0ELb1ELb0ELb1ELb1EEENS1_21CollectiveEpilogueFwdINS6_IJS8_SA_S9_EEENS6_IJNS7_ILi1EEESI_SI_EEESC_SE_Li256ELb0ELb1ELb1ELb0EEENS1_19SingleTileSchedulerILb0ELb1ELb1ELi128EEEEEEEEEvNT_6ParamsE,@function
        .size           _ZN7cutlass13device_kernelIN5flash19enable_sm80_to_sm89INS1_16FlashAttnFwdSm80INS1_25CollectiveMainloopFwdSm80ILi8ELi1ELb0EN4cute5tupleIJNS5_1CILi128EEENS7_ILi64EEENS7_ILi192EEEEEELi192ENS_6half_tEfNS_4arch4Sm80ELb0ELb0ELb1ELb0ELb1ELb0ELb1ELb1EEENS1_21CollectiveEpilogueFwdINS6_IJS8_SA_S9_EEENS6_IJNS7_ILi1EEESI_SI_EEESC_SE_Li256ELb0ELb1ELb1ELb0EEENS1_19SingleTileSchedulerILb0ELb1ELb1ELi128EEEEEEEEEvNT_6ParamsE,(.L_x_3085 - _ZN7cutlass13device_kernelIN5flash19enable_sm80_to_sm89INS1_16FlashAttnFwdSm80INS1_25CollectiveMainloopFwdSm80ILi8ELi1ELb0EN4cute5tupleIJNS5_1CILi128EEENS7_ILi64EEENS7_ILi192EEEEEELi192ENS_6half_tEfNS_4arch4Sm80ELb0ELb0ELb1ELb0ELb1ELb0ELb1ELb1EEENS1_21CollectiveEpilogueFwdINS6_IJS8_SA_S9_EEENS6_IJNS7_ILi1EEESI_SI_EEESC_SE_Li256ELb0ELb1ELb1ELb0EEENS1_19SingleTileSchedulerILb0ELb1ELb1ELi128EEEEEEEEEvNT_6ParamsE)
        .other          _ZN7cutlass13device_kernelIN5flash19enable_sm80_to_sm89INS1_16FlashAttnFwdSm80INS1_25CollectiveMainloopFwdSm80ILi8ELi1ELb0EN4cute5tupleIJNS5_1CILi128EEENS7_ILi64EEENS7_ILi192EEEEEELi192ENS_6half_tEfNS_4arch4Sm80ELb0ELb0ELb1ELb0ELb1ELb0ELb1ELb1EEENS1_21CollectiveEpilogueFwdINS6_IJS8_SA_S9_EEENS6_IJNS7_ILi1EEESI_SI_EEESC_SE_Li256ELb0ELb1ELb1ELb0EEENS1_19SingleTileSchedulerILb0ELb1ELb1ELi128EEEEEEEEEvNT_6ParamsE,@"STO_CUDA_ENTRY STV_DEFAULT"
_ZN7cutlass13device_kernelIN5flash19enable_sm80_to_sm89INS1_16FlashAttnFwdSm80INS1_25CollectiveMainloopFwdSm80ILi8ELi1ELb0EN4cute5tupleIJNS5_1CILi128EEENS7_ILi64EEENS7_ILi192EEEEEELi192ENS_6half_tEfNS_4arch4Sm80ELb0ELb0ELb1ELb0ELb1ELb0ELb1ELb1EEENS1_21CollectiveEpilogueFwdINS6_IJS8_SA_S9_EEENS6_IJNS7_ILi1EEESI_SI_EEESC_SE_Li256ELb0ELb1ELb1ELb0EEENS1_19SingleTileSchedulerILb0ELb1ELb1ELi128EEEEEEEEEvNT_6ParamsE:
[----:B------:R-:W-:Y:S02]  /*0000*/  MOV R1, c[0x0][0x28] ;  /* 0x00000a0000017a02 */ /* 0x000fe40000000f00 */
[----:B------:R-:W1:Y:S01]  /*0010*/  S2R R3, SR_TID.X ;  /* 0x0000000000037919 */ /* 0x000e620000002100 */
[----:B------:R-:W2:Y:S08]  /*0020*/  S2UR UR6, SR_CTAID.Y ;  /* 0x00000000000679c3 */ /* 0x000eb00000002600 */
[----:B------:R-:W3:Y:S01]  /*0030*/  S2UR UR11, SR_CTAID.Z ;  /* 0x00000000000b79c3 */ /* 0x000ee20000002700 */
[----:B-1----:R-:W-:-:S06]  /*0040*/  SHF.R.U32.HI R0, RZ, 0x5, R3 ;  /* 0x00000005ff007819 */ /* 0x002fcc0000011603 */
[----:B------:R-:W1:Y:S02]  /*0050*/  SHFL.IDX PT, R0, R0, RZ, 0x1f ;  /* 0x00001fff00007589 */ /* 0x000e6400000e0000 */
[----:B-1----:R-:W-:-:S13]  /*0060*/  ISETP.NE.AND P0, PT, R0, RZ, PT ;  /* 0x000000ff0000720c */ /* 0x002fda0003f05270 */
[----:B--23--:R-:W-:Y:S05]  /*0070*/  @!P0 BRA `(.L_x_0) ;  /* 0x0000009000008947 */ /* 0x00cfea0003800000 */
[----:B------:R-:W-:Y:S01]  /*0080*/  MOV R0, c[0x0][0x550] ;  /* 0x0001540000007a02 */ /* 0x000fe20000000f00 */
[----:B------:R-:W-:-:S03]  /*0090*/  UMOV UR10, UR6 ;  /* 0x00000006000a7c82 */ /* 0x000fc60008000000 */
[----:B------:R-:W-:-:S13]  /*00a0*/  ISETP.NE.AND P0, PT, R0, 0x1, PT ;  /* 0x000000010000780c */ /* 0x000fda0003f05270 */
[----:B------:R-:W-:Y:S05]  /*00b0*/  @!P0 BRA `(.L_x_1) ;  /* 0x000000b000008947 */ /* 0x000fea0003800000 */
[----:B------:R-:W-:Y:S02]  /*00c0*/  ULDC UR4, c[0x0][0x554] ;  /* 0x0001550000047ab9 */ /* 0x000fe40000000800 */
[----:B------:R-:W-:Y:S02]  /*00d0*/  UIMAD.WIDE.U32 UR4, UR6, UR4, URZ ;  /* 0x00000004060472a5 */ /* 0x000fe4000f8e003f */
[----:B------:R-:W-:Y:S02]  /*00e0*/  ULDC UR10, c[0x0][0x558] ;  /* 0x00015600000a7ab9 */ /* 0x000fe40000000800 */
[----:B------:R-:W-:Y:S01]  /*00f0*/  USHF.R.U32.HI UR10, URZ, UR10, UR5 ;  /* 0x0000000a3f0a7299 */ /* 0x000fe20008011605 */
[----:B------:R-:W-:Y:S05]  /*0100*/  BRA `(.L_x_1) ;  /* 0x0000006000007947 */ /* 0x000fea0003800000 */
.L_x_0:
[----:B------:R-:W-:Y:S02]  /*0110*/  ULDC.64 UR4, c[0x0][0x550] ;  /* 0x0001540000047ab9 */ /* 0x000fe40000000a00 */
[----:B------:R-:W-:Y:S02]  /*0120*/  UISETP.NE.AND UP0, UPT, UR4, 0x1, UPT ;  /* 0x000000010400788c */ /* 0x000fe4000bf05270 */
[----:B------:R-:W-:-:S02]  /*0130*/  UIMAD.WIDE.U32 UR8, UR6, UR5, URZ ;  /* 0x00000005060872a5 */ /* 0x000fc4000f8e003f */
[----:B------:R-:W-:Y:S02]  /*0140*/  ULDC UR4, c[0x0][0x558] ;  /* 0x0001560000047ab9 */ /* 0x000fe40000000800 */
[----:B------:R-:W-:-:S05]  /*0150*/  UMOV UR10, UR6 ;  /* 0x00000006000a7c82 */ /* 0x000fca0008000000 */
[----:B------:R-:W-:-:S03]  /*0160*/  @UP0 USHF.R.U32.HI UR10, URZ, UR4, UR9 ;  /* 0x000000043f0a0299 */ /* 0x000fc60008011609 */
.L_x_1:
[----:B------:R-:W-:Y:S01]  /*0170*/  ISETP.LE.AND P0, PT, RZ, UR11, PT ;  /* 0x0000000bff007c0c */ /* 0x000fe2000bf03270 */
[----:B------:R-:W-:Y:S02]  /*0180*/  UIADD3 UR4, -UR10, URZ, URZ ;  /* 0x0000003f0a047290 */ /* 0x000fe4000fffe13f */
[----:B------:R-:W-:Y:S02]  /*0190*/  ULDC UR7, c[0x0][0x550] ;  /* 0x0001540000077ab9 */ /* 0x000fe40000000800 */
[----:B------:R-:W-:-:S08]  /*01a0*/  UIMAD UR7, UR4, UR7, UR6 ;  /* 0x00000007040772a4 */ /* 0x000fd0000f8e0206 */
[----:B------:R-:W-:Y:S05]  /*01b0*/  @!P0 EXIT ;  /* 0x000000000000894d */ /* 0x000fea0003800000 */
[----:B------:R-:W-:Y:S02]  /*01c0*/  ULDC.64 UR4, c[0x0][0x370] ;  /* 0x0000dc0000047ab9 */ /* 0x000fe40000000a00 */
[----:B------:R-:W-:Y:S02]  /*01d0*/  UISETP.NE.U32.AND UP0, UPT, URZ, UR4, UPT ;  /* 0x000000043f00728c */ /* 0x000fe4000bf05070 */
[----:B------:R-:W-:Y:S02]  /*01e0*/  ULDC.64 UR8, c[0x0][0x370] ;  /* 0x0000dc0000087ab9 */ /* 0x000fe40000000a00 */
[----:B------:R-:W-:Y:S02]  /*01f0*/  UISETP.NE.AND.EX UP0, UPT, URZ, UR5, UPT, UP0 ;  /* 0x000000053f00728c */ /* 0x000fe4000bf05300 */
[----:B------:R-:W-:-:S04]  /*0200*/  ULDC.64 UR12, c[0x0][0x118] ;  /* 0x00004600000c7ab9 */ /* 0x000fc80000000a00 */
[----:B------:R-:W-:-:S05]  /*0210*/  PLOP3.LUT P0, PT, PT, PT, UP0, 0x80, 0x0 ;  /* 0x000000000000781c */ /* 0x000fca0003f0f008 */
[----:B------:R-:W-:Y:S02]  /*0220*/  @UP0 UMOV UR4, 0x4 ;  /* 0x0000000400040882 */ /* 0x000fe40000000000 */
[----:B------:R-:W-:-:S06]  /*0230*/  @UP0 UIMAD.WIDE UR4, UR11, UR4, UR8 ;  /* 0x000000040b0402a5 */ /* 0x000fcc000f8e0208 */
[----:B------:R-:W-:Y:S02]  /*0240*/  IMAD.U32 R4, RZ, RZ, UR4 ;  /* 0x00000004ff047e24 */ /* 0x000fe4000f8e00ff */
[----:B------:R-:W-:-:S05]  /*0250*/  IMAD.U32 R5, RZ, RZ, UR5 ;  /* 0x00000005ff057e24 */ /* 0x000fca000f8e00ff */
[----:B------:R-:W2:Y:S01]  /*0260*/  @P0 LDG.E R4, [R4.64] ;  /* 0x0000000c04040981 */ /* 0x000ea2000c1e1900 */
[----:B------:R-:W-:Y:S02]  /*0270*/  ULDC UR4, c[0x0][0x2ac] ;  /* 0x0000ab0000047ab9 */ /* 0x000fe40000000800 */
[----:B------:R-:W-:Y:S02]  /*0280*/  ULDC UR9, c[0x0][0x1d0] ;  /* 0x0000740000097ab9 */ /* 0x000fe40000000800 */
[----:B------:R-:W-:Y:S02]  /*0290*/  UIMAD UR9, UR4, UR9, URZ ;  /* 0x00000009040972a4 */ /* 0x000fe4000f8e023f */
[----:B------:R-:W-:Y:S02]  /*02a0*/  UMOV UR8, URZ ;  /* 0x0000003f00087c82 */ /* 0x000fe40008000000 */
[----:B------:R-:W-:Y:S02]  /*02b0*/  UISETP.GE.AND UP0, UPT, UR9, 0x1, UPT ;  /* 0x000000010900788c */ /* 0x000fe4000bf06270 */
[----:B------:R-:W-:-:S02]  /*02c0*/  UIADD3 UR5, UR9, 0x3f, URZ ;  /* 0x0000003f09057890 */ /* 0x000fc4000fffe03f */
[----:B------:R-:W-:Y:S02]  /*02d0*/  UMOV UR19, URZ ;  /* 0x0000003f00137c82 */ /* 0x000fe40008000000 */
[----:B------:R-:W-:-:S04]  /*02e0*/  USHF.R.S32.HI UR4, URZ, 0x1f, UR5 ;  /* 0x0000001f3f047899 */ /* 0x000fc80008011405 */
[----:B------:R-:W-:-:S04]  /*02f0*/  ULEA.HI UR4, UR4, UR5, URZ, 0x6 ;  /* 0x0000000504047291 */ /* 0x000fc8000f8f303f */
[----:B------:R-:W-:Y:S01]  /*0300*/  USHF.R.S32.HI UR6, URZ, 0x6, UR4 ;  /* 0x000000063f067899 */ /* 0x000fe20008011404 */
[----:B--2---:R1:W2:Y:S01]  /*0310*/  @P0 R2UR UR8, R4 ;  /* 0x00000000040803c2 */ /* 0x0042a200000e0000 */
[----:B------:R-:W-:-:S13]  /*0320*/  PLOP3.LUT P0, PT, PT, PT, UP0, 0x80, 0x0 ;  /* 0x000000000000781c */ /* 0x000fda0003f0f008 */
[----:B------:R-:W-:Y:S05]  /*0330*/  @!P0 BRA `(.L_x_2) ;  /* 0x0000024000008947 */ /* 0x000fea0003800000 */
[----:B------:R-:W-:Y:S02]  /*0340*/  USHF.R.U32.HI UR4, URZ, 0x10, UR7 ;  /* 0x000000103f047899 */ /* 0x000fe40008011607 */
[----:B------:R-:W-:Y:S02]  /*0350*/  ULDC UR5, c[0x0][0x338] ;  /* 0x0000ce0000057ab9 */ /* 0x000fe40000000800 */
[----:B------:R-:W-:Y:S02]  /*0360*/  UISETP.NE.AND UP0, UPT, UR4, URZ, UPT ;  /* 0x0000003f0400728c */ /* 0x000fe4000bf05270 */
[----:B------:R-:W-:Y:S02]  /*0370*/  UMOV UR18, URZ ;  /* 0x0000003f00127c82 */ /* 0x000fe40008000000 */
[----:B------:R-:W-:-:S04]  /*0380*/  USEL UR5, UR4, UR5, UP0 ;  /* 0x0000000504057287 */ /* 0x000fc80008000000 */
[----:B------:R-:W-:Y:S02]  /*0390*/  UIADD3 UR17, UR6, -0x1, UR5 ;  /* 0xffffffff06117890 */ /* 0x000fe4000fffe005 */
[----:B------:R-:W-:-:S05]  /*03a0*/  IMAD.U32 R0, RZ, RZ, UR5 ;  /* 0x00000005ff007e24 */ /* 0x000fca000f8e00ff */
[-C--:B------:R-:W-:Y:S02]  /*03b0*/  IABS R2, R0.reuse ;  /* 0x0000000000027213 */ /* 0x080fe40000000000 */
[----:B------:R-:W-:-:S03]  /*03c0*/  IABS R0, R0 ;  /* 0x0000000000007213 */ /* 0x000fc60000000000 */
[----:B------:R-:W-:Y:S02]  /*03d0*/  IMAD.MOV.U32 R5, RZ, RZ, R2 ;  /* 0x000000ffff057224 */ /* 0x000fe400078e0002 */
[----:B------:R-:W-:Y:S01]  /*03e0*/  IMAD.U32 R2, RZ, RZ, UR17 ;  /* 0x00000011ff027e24 */ /* 0x000fe2000f8e00ff */
[----:B------:R-:W-:Y:S01]  /*03f0*/  ULOP3.LUT UR17, UR17, UR5, URZ, 0x3c, !UPT ;  /* 0x0000000511117292 */ /* 0x000fe2000f8e3c3f */
[----:B------:R-:W3:Y:S01]  /*0400*/  R2UR UR16, R5 ;  /* 0x00000000051073c2 */ /* 0x000ee200000e0000 */
[----:B------:R-:W-:Y:S02]  /*0410*/  IMAD.MOV R0, RZ, RZ, -R0 ;  /* 0x000000ffff007224 */ /* 0x000fe400078e0a00 */
[----:B------:R-:W-:-:S05]  /*0420*/  IABS R2, R2 ;  /* 0x0000000200027213 */ /* 0x000fca0000000000 */
[----:B------:R-:W4:Y:S08]  /*0430*/  R2UR UR15, R2 ;  /* 0x00000000020f73c2 */ /* 0x000f3000000e0000 */
[----:B------:R-:W5:Y:S01]  /*0440*/  R2UR UR14, R0 ;  /* 0x00000000000e73c2 */ /* 0x000f6200000e0000 */
[----:B---3--:R-:W3:Y:S08]  /*0450*/  I2F.RP R6, UR16 ;  /* 0x0000001000067d06 */ /* 0x008ef00008209400 */
[----:B-1-3--:R-:W1:Y:S02]  /*0460*/  MUFU.RCP R4, R6 ;  /* 0x0000000600047308 */ /* 0x00ae640000001000 */
[----:B-1----:R-:W-:-:S06]  /*0470*/  IADD3 R4, R4, 0xffffffe, RZ ;  /* 0x0ffffffe04047810 */ /* 0x002fcc0007ffe0ff */
[----:B------:R-:W1:Y:S02]  /*0480*/  F2I.FTZ.U32.TRUNC.NTZ R4, R4 ;  /* 0x0000000400047305 */ /* 0x000e64000021f000 */
[----:B-1----:R-:W1:Y:S02]  /*0490*/  R2UR UR19, R4 ;  /* 0x00000000041373c2 */ /* 0x002e6400000e0000 */
[----:B-1----:R-:W-:-:S04]  /*04a0*/  UIADD3 UR4, URZ, -UR19, URZ ;  /* 0x800000133f047290 */ /* 0x002fc8000fffe03f */
[----:B------:R-:W-:-:S04]  /*04b0*/  UIMAD UR4, UR4, UR16, URZ ;  /* 0x00000010040472a4 */ /* 0x000fc8000f8e023f */
[----:B------:R-:W-:-:S04]  /*04c0*/  UIMAD.WIDE.U32 UR18, UR19, UR4, UR18 ;  /* 0x00000004131272a5 */ /* 0x000fc8000f8e0012 */
[----:B----4-:R-:W-:-:S04]  /*04d0*/  UIMAD.WIDE.U32 UR18, UR19, UR15, URZ ;  /* 0x0000000f131272a5 */ /* 0x010fc8000f8e003f */
[----:B-----5:R-:W-:-:S04]  /*04e0*/  UIMAD UR14, UR19, UR14, UR15 ;  /* 0x0000000e130e72a4 */ /* 0x020fc8000f8e020f */
[----:B------:R-:W-:-:S11]  /*04f0*/  UISETP.GT.U32.AND UP0, UPT, UR16, UR14, UPT ;  /* 0x0000000e1000728c */ /* 0x000fd6000bf04070 */
[----:B------:R-:W-:Y:S02]  /*0500*/  @!UP0 UIADD3 UR14, UR14, -UR16, URZ ;  /* 0x800000100e0e8290 */ /* 0x000fe4000fffe03f */
[----:B------:R-:W-:Y:S02]  /*0510*/  @!UP0 UIADD3 UR19, UR19, 0x1, URZ ;  /* 0x0000000113138890 */ /* 0x000fe4000fffe03f */
[----:B------:R-:W-:Y:S02]  /*0520*/  UISETP.GE.U32.AND UP1, UPT, UR14, UR16, UPT ;  /* 0x000000100e00728c */ /* 0x000fe4000bf26070 */
[----:B------:R-:W-:-:S09]  /*0530*/  UISETP.GE.AND UP0, UPT, UR17, URZ, UPT ;  /* 0x0000003f1100728c */ /* 0x000fd2000bf06270 */
[----:B------:R-:W-:Y:S02]  /*0540*/  @UP1 UIADD3 UR19, UR19, 0x1, URZ ;  /* 0x0000000113131890 */ /* 0x000fe4000fffe03f */
[----:B------:R-:W-:Y:S02]  /*0550*/  UISETP.NE.AND UP1, UPT, UR5, URZ, UPT ;  /* 0x0000003f0500728c */ /* 0x000fe4000bf25270 */
[----:B------:R-:W-:-:S09]  /*0560*/  @!UP0 UIADD3 UR19, -UR19, URZ, URZ ;  /* 0x0000003f13138290 */ /* 0x000fd2000fffe13f */
[----:B------:R-:W-:Y:S02]  /*0570*/  @!UP1 ULOP3.LUT UR19, URZ, UR5, URZ, 0x33, !UPT ;  /* 0x000000053f139292 */ /* 0x000fe4000f8e333f */
.L_x_2:
[----:B------:R-:W-:Y:S01]  /*0580*/  ULOP3.LUT UR7, UR7, 0xffff, URZ, 0xc0, !UPT ;  /* 0x0000ffff07077892 */ /* 0x000fe2000f8ec03f */
[----:B------:R-:W-:Y:S01]  /*0590*/  PLOP3.LUT P2, PT, PT, PT, PT, 0x80, 0x0 ;  /* 0x000000000000781c */ /* 0x000fe20003f4f070 */
[----:B------:R-:W-:Y:S01]  /*05a0*/  IMAD.MOV.U32 R5, RZ, RZ, RZ ;  /* 0x000000ffff057224 */ /* 0x000fe200078e00ff */
[----:B------:R-:W-:Y:S01]  /*05b0*/  CS2R R96, SRZ ;  /* 0x0000000000607805 */ /* 0x000fe2000001ff00 */
[----:B------:R-:W-:Y:S01]  /*05c0*/  UIMAD UR7, UR7, UR19, URZ ;  /* 0x00000013070772a4 */ /* 0x000fe2000f8e023f */
[----:B------:R-:W-:Y:S01]  /*05d0*/  IMAD.MOV.U32 R2, RZ, RZ, RZ ;  /* 0x000000ffff027224 */ /* 0x000fe200078e00ff */
[----:B------:R-:W-:Y:S01]  /*05e0*/  CS2R R94, SRZ ;  /* 0x00000000005e7805 */ /* 0x000fe2000001ff00 */
[----:B------:R-:W-:Y:S01]  /*05f0*/  CS2R R92, SRZ ;  /* 0x00000000005c7805 */ /* 0x000fe2000001ff00 */
[----:B------:R-:W-:Y:S01]  /*0600*/  UIADD3 UR19, UR7, UR19, URZ ;  /* 0x0000001307137290 */ /* 0x000fe2000fffe03f */
[----:B------:R-:W-:Y:S01]  /*0610*/  CS2R R90, SRZ ;  /* 0x00000000005a7805 */ /* 0x000fe2000001ff00 */
[----:B------:R-:W-:Y:S01]  /*0620*/  CS2R R88, SRZ ;  /* 0x0000000000587805 */ /* 0x000fe2000001ff00 */
[----:B------:R-:W-:Y:S01]  /*0630*/  CS2R R86, SRZ ;  /* 0x0000000000567805 */ /* 0x000fe2000001ff00 */
[----:B------:R-:W-:Y:S01]  /*0640*/  UISETP.LT.AND UP0, UPT, UR6, UR19, UPT ;  /* 0x000000130600728c */ /* 0x000fe2000bf01270 */
[----:B------:R-:W-:Y:S01]  /*0650*/  CS2R R84, SRZ ;  /* 0x0000000000547805 */ /* 0x000fe2000001ff00 */
[----:B------:R-:W-:Y:S01]  /*0660*/  CS2R R82, SRZ ;  /* 0x0000000000527805 */ /* 0x000fe2000001ff00 */
[----:B------:R-:W-:Y:S01]  /*0670*/  CS2R R80, SRZ ;  /* 0x0000000000507805 */ /* 0x000fe2000001ff00 */
[----:B------:R-:W-:Y:S01]  /*0680*/  USEL UR6, UR6, UR19, UP0 ;  /* 0x0000001306067287 */ /* 0x000fe20008000000 */
[----:B------:R-:W-:Y:S01]  /*0690*/  CS2R R78, SRZ ;  /* 0x00000000004e7805 */ /* 0x000fe2000001ff00 */
[----:B------:R-:W-:Y:S01]  /*06a0*/  CS2R R76, SRZ ;  /* 0x00000000004c7805 */ /* 0x000fe2000001ff00 */
[----:B------:R-:W-:Y:S01]  /*06b0*/  CS2R R74, SRZ ;  /* 0x00000000004a7805 */ /* 0x000fe2000001ff00 */
[----:B------:R-:W-:Y:S01]  /*06c0*/  UISETP.GT.AND UP0, UPT, UR6, UR7, UPT ;  /* 0x000000070600728c */ /* 0x000fe2000bf04270 */
[----:B------:R-:W-:Y:S01]  /*06d0*/  CS2R R72, SRZ ;  /* 0x0000000000487805 */ /* 0x000fe2000001ff00 */
[----:B------:R-:W-:Y:S01]  /*06e0*/  CS2R R70, SRZ ;  /* 0x0000000000467805 */ /* 0x000fe2000001ff00 */
[----:B------:R-:W-:Y:S01]  /*06f0*/  CS2R R68, SRZ ;  /* 0x0000000000447805 */ /* 0x000fe2000001ff00 */
[----:B------:R-:W-:Y:S01]  /*0700*/  CS2R R66, SRZ ;  /* 0x0000000000427805 */ /* 0x000fe2000001ff00 */
[----:B------:R-:W-:Y:S01]  /*0710*/  CS2R R64, SRZ ;  /* 0x0000000000407805 */ /* 0x000fe2000001ff00 */
[----:B------:R-:W-:Y:S01]  /*0720*/  PLOP3.LUT P0, PT, PT, PT, UP0, 0x80, 0x0 ;  /* 0x000000000000781c */ /* 0x000fe20003f0f008 */
[----:B------:R-:W-:Y:S01]  /*0730*/  CS2R R62, SRZ ;  /* 0x00000000003e7805 */ /* 0x000fe2000001ff00 */
        /* <DEDUP_REMOVED lines=30> */
[----:B------:R-:W-:Y:S05]  /*0920*/  @!P0 BRA `(.L_x_3) ;  /* 0x0000742000008947 */ /* 0x000fea0003800000 */
[----:B------:R-:W-:Y:S02]  /*0930*/  ULDC.64 UR4, c[0x0][0x340] ;  /* 0x0000d00000047ab9 */ /* 0x000fe40000000a00 */
[----:B------:R-:W-:-:S02]  /*0940*/  UISETP.NE.U32.AND UP0, UPT, URZ, UR4, UPT ;  /* 0x000000043f00728c */ /* 0x000fc4000bf05070 */
[----:B------:R-:W-:Y:S02]  /*0950*/  ULDC.64 UR14, c[0x0][0x340] ;  /* 0x0000d000000e7ab9 */ /* 0x000fe40000000a00 */
[----:B------:R-:W-:-:S06]  /*0960*/  UISETP.NE.AND.EX UP0, UPT, URZ, UR5, UPT, UP0 ;  /* 0x000000053f00728c */ /* 0x000fcc000bf05300 */
[----:B------:R-:W-:-:S05]  /*0970*/  PLOP3.LUT P0, PT, PT, PT, UP0, 0x80, 0x0 ;  /* 0x000000000000781c */ /* 0x000fca0003f0f008 */
[----:B------:R-:W-:Y:S02]  /*0980*/  @UP0 UMOV UR4, 0x4 ;  /* 0x0000000400040882 */ /* 0x000fe40000000000 */
[----:B------:R-:W-:-:S06]  /*0990*/  @UP0 UIMAD.WIDE UR4, UR11, UR4, UR14 ;  /* 0x000000040b0402a5 */ /* 0x000fcc000f8e020e */
[----:B------:R-:W-:Y:S02]  /*09a0*/  IMAD.U32 R8, RZ, RZ, UR4 ;  /* 0x00000004ff087e24 */ /* 0x000fe4000f8e00ff */
[----:B------:R-:W-:Y:S01]  /*09b0*/  IMAD.U32 R9, RZ, RZ, UR5 ;  /* 0x00000005ff097e24 */ /* 0x000fe2000f8e00ff */
[----:B------:R-:W3:Y:S01]  /*09c0*/  S2R R10, SR_CTAID.X ;  /* 0x00000000000a7919 */ /* 0x000ee20000002500 */
[----:B------:R-:W-:Y:S01]  /*09d0*/  SHF.R.S32.HI R12, RZ, 0x1f, R3 ;  /* 0x0000001fff0c7819 */ /* 0x000fe20000011403 */
[----:B------:R-:W-:Y:S01]  /*09e0*/  IMAD.MOV.U32 R0, RZ, RZ, c[0x0][0x2c4] ;  /* 0x0000b100ff007624 */ /* 0x000fe200078e00ff */
[----:B------:R-:W-:Y:S01]  /*09f0*/  USHF.R.S32.HI UR14, URZ, 0x1f, UR10 ;  /* 0x0000001f3f0e7899 */ /* 0x000fe2000801140a */
[----:B------:R3:W4:Y:S01]  /*0a00*/  @P0 LDG.E R8, [R8.64] ;  /* 0x0000000c08080981 */ /* 0x000722000c1e1900 */
[-C--:B------:R-:W-:Y:S01]  /*0a10*/  LEA.HI R7, R12, R3.reuse, RZ, 0x3 ;  /* 0x000000030c077211 */ /* 0x080fe200078f18ff */
[----:B------:R-:W-:Y:S01]  /*0a20*/  ULDC.64 UR4, c[0x0][0x1b8] ;  /* 0x00006e0000047ab9 */ /* 0x000fe20000000a00 */
[----:B------:R-:W-:Y:S01]  /*0a30*/  ISETP.NE.AND P1, PT, R0, 0x1, PT ;  /* 0x000000010000780c */ /* 0x000fe20003f25270 */
[----:B------:R-:W-:Y:S01]  /*0a40*/  UIMAD UR14, UR14, UR4, URZ ;  /* 0x000000040e0e72a4 */ /* 0x000fe2000f8e023f */
[----:B------:R-:W-:Y:S01]  /*0a50*/  LOP3.LUT R2, R7, 0xfffffff8, RZ, 0xc0, !PT ;  /* 0xfffffff807027812 */ /* 0x000fe200078ec0ff */
[----:B------:R-:W-:Y:S01]  /*0a60*/  UIMAD.WIDE.U32 UR16, UR10, UR4, URZ ;  /* 0x000000040a1072a5 */ /* 0x000fe2000f8e003f */
[----:B------:R-:W-:Y:S01]  /*0a70*/  SHF.R.S32.HI R7, RZ, 0x3, R7 ;  /* 0x00000003ff077819 */ /* 0x000fe20000011407 */
[----:B------:R-:W-:Y:S01]  /*0a80*/  UIMAD UR14, UR10, UR5, UR14 ;  /* 0x000000050a0e72a4 */ /* 0x000fe2000f8e020e */
[----:B------:R-:W-:Y:S01]  /*0a90*/  LEA.HI R11, R12, R3, RZ, 0x4 ;  /* 0x000000030c0b7211 */ /* 0x000fe200078f20ff */
[----:B------:R-:W-:Y:S01]  /*0aa0*/  IMAD.IADD R2, R3, 0x1, -R2 ;  /* 0x0000000103027824 */ /* 0x000fe200078e0a02 */
[----:B------:R-:W-:Y:S01]  /*0ab0*/  USHF.R.S32.HI UR15, URZ, 0x1f, UR11 ;  /* 0x0000001f3f0f7899 */ /* 0x000fe2000801140b */
[----:B------:R-:W-:Y:S01]  /*0ac0*/  IMAD.SHL.U32 R6, R7, 0x40, RZ ;  /* 0x0000004007067824 */ /* 0x000fe200078e00ff */
[----:B------:R-:W-:Y:S01]  /*0ad0*/  ULDC.64 UR4, c[0x0][0x1c0] ;  /* 0x0000700000047ab9 */ /* 0x000fe20000000a00 */
[C---:B------:R-:W-:Y:S01]  /*0ae0*/  IMAD R210, R2.reuse, 0x20, R7 ;  /* 0x0000002002d27824 */ /* 0x040fe200078e0207 */
[----:B------:R-:W-:Y:S01]  /*0af0*/  UIADD3 UR17, UR17, UR14, URZ ;  /* 0x0000000e11117290 */ /* 0x000fe2000fffe03f */
[----:B------:R-:W-:Y:S01]  /*0b00*/  IMAD.SHL.U32 R135, R2, 0x8, RZ ;  /* 0x0000000802877824 */ /* 0x000fe200078e00ff */
[----:B------:R-:W-:Y:S01]  /*0b10*/  UIMAD UR15, UR15, UR4, URZ ;  /* 0x000000040f0f72a4 */ /* 0x000fe2000f8e023f */
[----:B------:R-:W-:Y:S01]  /*0b20*/  LOP3.LUT R6, R6, 0x1c0, RZ, 0xc0, !PT ;  /* 0x000001c006067812 */ /* 0x000fe200078ec0ff */
[----:B------:R-:W-:Y:S01]  /*0b30*/  UIMAD.WIDE.U32 UR16, UR11, UR4, UR16 ;  /* 0x000000040b1072a5 */ /* 0x000fe2000f8e0010 */
[----:B------:R-:W-:Y:S01]  /*0b40*/  BSSY B0, `(.L_x_4) ;  /* 0x0000046000007945 */ /* 0x000fe20003800000 */
[----:B------:R-:W-:Y:S01]  /*0b50*/  UIMAD UR5, UR11, UR5, UR15 ;  /* 0x000000050b0572a4 */ /* 0x000fe2000f8e020f */
[----:B------:R-:W-:Y:S01]  /*0b60*/  LOP3.LUT R207, R6, 0x38, R135, 0xf8, !PT ;  /* 0x0000003806cf7812 */ /* 0x000fe200078ef887 */
[----:B------:R-:W-:Y:S01]  /*0b70*/  ULDC UR4, c[0x0][0x168] ;  /* 0x00005a0000047ab9 */ /* 0x000fe20000000800 */
[C---:B------:R-:W-:Y:S01]  /*0b80*/  IADD3 R16, R135.reuse, 0x80, RZ ;  /* 0x0000008087107810 */ /* 0x040fe20007ffe0ff */
[----:B---3--:R-:W-:Y:S01]  /*0b90*/  IMAD R9, R10, 0x80, R210 ;  /* 0x000000800a097824 */ /* 0x008fe200078e02d2 */
[----:B------:R-:W-:Y:S01]  /*0ba0*/  UIADD3 UR5, UR17, UR5, URZ ;  /* 0x0000000511057290 */ /* 0x000fe2000fffe03f */
[----:B------:R-:W-:Y:S01]  /*0bb0*/  IMAD.U32 R15, RZ, RZ, UR17 ;  /* 0x00000011ff0f7e24 */ /* 0x000fe2000f8e00ff */
[----:B------:R-:W-:Y:S01]  /*0bc0*/  ISETP.GE.AND P5, PT, R135, c[0x0][0x198], PT ;  /* 0x0000660087007a0c */ /* 0x000fe20003fa6270 */
[----:B------:R-:W-:Y:S01]  /*0bd0*/  @P1 IMAD.HI.U32 R0, R9, c[0x0][0x2c8], RZ ;  /* 0x0000b20009001a27 */ /* 0x000fe200078e00ff */
[----:B------:R-:W-:-:S03]  /*0be0*/  ISETP.GE.AND P3, PT, R16, c[0x0][0x198], PT ;  /* 0x0000660010007a0c */ /* 0x000fc60003f66270 */
[----:B------:R-:W-:Y:S01]  /*0bf0*/  IMAD.MOV.U32 R5, RZ, RZ, R9 ;  /* 0x000000ffff057224 */ /* 0x000fe200078e0009 */
[----:B------:R-:W-:Y:S01]  /*0c00*/  @P1 SHF.R.U32.HI R5, RZ, c[0x0][0x2cc], R0 ;  /* 0x0000b300ff051a19 */ /* 0x000fe20000011600 */
[----:B------:R-:W-:Y:S02]  /*0c10*/  IMAD.U32 R14, RZ, RZ, UR16 ;  /* 0x00000010ff0e7e24 */ /* 0x000fe4000f8e00ff */
[----:B------:R-:W-:Y:S01]  /*0c20*/  IMAD.U32 R15, RZ, RZ, UR5 ;  /* 0x00000005ff0f7e24 */ /* 0x000fe2000f8e00ff */
[--C-:B-1----:R-:W-:Y:S01]  /*0c30*/  SHF.R.S32.HI R4, RZ, 0x1f, R5.reuse ;  /* 0x0000001fff047819 */ /* 0x102fe20000011405 */
[----:B------:R-:W-:Y:S01]  /*0c40*/  IMAD.MOV R0, RZ, RZ, -R5 ;  /* 0x000000ffff007224 */ /* 0x000fe200078e0a05 */
[----:B------:R-:W-:Y:S01]  /*0c50*/  ULDC UR5, c[0x0][0x2c4] ;  /* 0x0000b10000057ab9 */ /* 0x000fe20000000800 */
[----:B------:R-:W-:Y:S01]  /*0c60*/  IMAD.WIDE.U32 R14, R5, c[0x0][0x1b0], R14 ;  /* 0x00006c00050e7a25 */ /* 0x000fe200078e000e */
[----:B------:R-:W-:-:S03]  /*0c70*/  UIMAD UR4, UR5, UR4, URZ ;  /* 0x00000004050472a4 */ /* 0x000fc6000f8e023f */
[----:B------:R-:W-:Y:S02]  /*0c80*/  IMAD R0, R0, c[0x0][0x2c4], R9 ;  /* 0x0000b10000007a24 */ /* 0x000fe400078e0209 */
[----:B------:R-:W-:Y:S02]  /*0c90*/  IMAD R4, R4, c[0x0][0x1b0], RZ ;  /* 0x00006c0004047a24 */ /* 0x000fe400078e02ff */
[----:B------:R-:W-:Y:S01]  /*0ca0*/  IMAD R10, R10, 0x80, R7 ;  /* 0x000000800a0a7824 */ /* 0x000fe200078e0207 */
[----:B------:R-:W-:Y:S01]  /*0cb0*/  SHF.R.S32.HI R9, RZ, 0x1f, R0 ;  /* 0x0000001fff097819 */ /* 0x000fe20000011400 */
[----:B------:R-:W-:-:S04]  /*0cc0*/  IMAD R5, R5, c[0x0][0x1b4], R4 ;  /* 0x00006d0005057a24 */ /* 0x000fc800078e0204 */
[----:B------:R-:W-:Y:S02]  /*0cd0*/  IMAD.IADD R15, R15, 0x1, R5 ;  /* 0x000000010f0f7824 */ /* 0x000fe400078e0205 */
[----:B------:R-:W-:Y:S02]  /*0ce0*/  IMAD R9, R9, c[0x0][0x1a8], RZ ;  /* 0x00006a0009097a24 */ /* 0x000fe400078e02ff */
[----:B------:R-:W-:Y:S01]  /*0cf0*/  IMAD.WIDE.U32 R4, R0, c[0x0][0x1a8], R14 ;  /* 0x00006a0000047a25 */ /* 0x000fe200078e000e */
[----:B------:R-:W-:-:S03]  /*0d00*/  LEA.HI R14, R12, R3, RZ, 0x6 ;  /* 0x000000030c0e7211 */ /* 0x000fc600078f30ff */
[----:B------:R-:W-:Y:S01]  /*0d10*/  IMAD R9, R0, c[0x0][0x1ac], R9 ;  /* 0x00006b0000097a24 */ /* 0x000fe200078e0209 */
[----:B------:R-:W-:Y:S01]  /*0d20*/  LOP3.LUT R0, R11, 0xfffffff0, RZ, 0xc0, !PT ;  /* 0xfffffff00b007812 */ /* 0x000fe200078ec0ff */
[----:B------:R-:W-:Y:S01]  /*0d30*/  IMAD.SHL.U32 R14, R14, 0x8, RZ ;  /* 0x000000080e0e7824 */ /* 0x000fe200078e00ff */
[C---:B------:R-:W-:Y:S01]  /*0d40*/  LEA R17, P1, R4.reuse, c[0x0][0x160], 0x1 ;  /* 0x0000580004117a11 */ /* 0x040fe200078208ff */
[----:B------:R-:W-:Y:S02]  /*0d50*/  IMAD.IADD R9, R5, 0x1, R9 ;  /* 0x0000000105097824 */ /* 0x000fe400078e0209 */
[----:B------:R-:W-:Y:S01]  /*0d60*/  IMAD.IADD R5, R3, 0x1, -R0 ;  /* 0x0000000103057824 */ /* 0x000fe200078e0a00 */
[----:B------:R-:W-:Y:S01]  /*0d70*/  SHF.R.U32.HI R0, RZ, 0x3, R6 ;  /* 0x00000003ff007819 */ /* 0x000fe20000011606 */
[----:B------:R1:W3:Y:S01]  /*0d80*/  SHFL.IDX PT, R18, R17, RZ, 0x181f ;  /* 0x00181fff11127589 */ /* 0x0002e200000e0000 */
[----:B------:R-:W-:Y:S02]  /*0d90*/  LEA.HI.X R9, R4, c[0x0][0x164], R9, 0x1, P1 ;  /* 0x0000590004097a11 */ /* 0x000fe400008f0c09 */
[----:B------:R-:W-:-:S02]  /*0da0*/  SHF.R.S32.HI R4, RZ, 0x1f, R5 ;  /* 0x0000001fff047819 */ /* 0x000fc40000011405 */
[----:B------:R-:W-:Y:S01]  /*0db0*/  LOP3.LUT R207, R207, R0, RZ, 0x3c, !PT ;  /* 0x00000000cfcf7212 */ /* 0x000fe200078e3cff */
[----:B------:R-:W-:Y:S01]  /*0dc0*/  IMAD.MOV.U32 R0, RZ, RZ, 0x10 ;  /* 0x00000010ff007424 */ /* 0x000fe200078e00ff */
[----:B------:R-:W-:Y:S01]  /*0dd0*/  LEA.HI R4, R4, R5, RZ, 0x3 ;  /* 0x0000000504047211 */ /* 0x000fe200078f18ff */
[----:B------:R1:W2:Y:S01]  /*0de0*/  SHFL.IDX PT, R19, R9, RZ, 0x181f ;  /* 0x00181fff09137589 */ /* 0x0002a200000e0000 */
[----:B------:R-:W-:Y:S02]  /*0df0*/  LOP3.LUT R207, R207, 0xfffffe00, R14, 0xf8, !PT ;  /* 0xfffffe00cfcf7812 */ /* 0x000fe400078ef80e */
[----:B------:R-:W-:-:S05]  /*0e00*/  LOP3.LUT R6, R4, 0xfffffff8, RZ, 0xc0, !PT ;  /* 0xfffffff804067812 */ /* 0x000fca00078ec0ff */
[----:B------:R-:W-:Y:S02]  /*0e10*/  IMAD.IADD R6, R5, 0x1, -R6 ;  /* 0x0000000105067824 */ /* 0x000fe400078e0a06 */
[----:B------:R-:W-:Y:S01]  /*0e20*/  IMAD.MOV.U32 R5, RZ, RZ, 0x20 ;  /* 0x00000020ff057424 */ /* 0x000fe200078e00ff */
[----:B----4-:R4:W5:Y:S01]  /*0e30*/  @P0 R2UR UR14, R8 ;  /* 0x00000000080e03c2 */ /* 0x01096200000e0000 */
[----:B------:R-:W-:Y:S01]  /*0e40*/  ISETP.GE.AND P0, PT, R10, UR4, PT ;  /* 0x000000040a007c0c */ /* 0x000fe2000bf06270 */
[----:B-----5:R-:W-:Y:S01]  /*0e50*/  @!UP0 UMOV UR14, UR11 ;  /* 0x0000000b000e8c82 */ /* 0x020fe20008000000 */
[----:B----4-:R-:W-:-:S04]  /*0e60*/  IADD3 R8, R135, 0x40, RZ ;  /* 0x0000004087087810 */ /* 0x010fc80007ffe0ff */
[----:B------:R-:W-:-:S04]  /*0e70*/  ISETP.GE.AND P4, PT, R8, c[0x0][0x198], PT ;  /* 0x0000660008007a0c */ /* 0x000fc80003f86270 */
[----:B------:R-:W-:-:S05]  /*0e80*/  R2P PR, R6, 0x6 ;  /* 0x0000000606007804 */ /* 0x000fca0000000000 */
[----:B------:R-:W-:Y:S02]  /*0e90*/  SEL R0, R0, 0xfffffff0, !P1 ;  /* 0xfffffff000007807 */ /* 0x000fe40004800000 */
[----:B------:R-:W-:Y:S01]  /*0ea0*/  SEL R5, R5, 0xffffffe0, !P2 ;  /* 0xffffffe005057807 */ /* 0x000fe20005000000 */
[----:B------:R-:W-:Y:S05]  /*0eb0*/  @P0 BRA `(.L_x_5) ;  /* 0x000000e000000947 */ /* 0x000fea0003800000 */
[----:B-123--:R-:W-:Y:S01]  /*0ec0*/  SHF.R.S32.HI R15, RZ, 0x1f, R8 ;  /* 0x0000001fff0f7819 */ /* 0x00efe20000011408 */
[----:B------:R-:W-:Y:S01]  /*0ed0*/  IMAD.WIDE R20, R135, 0x2, R18 ;  /* 0x0000000287147825 */ /* 0x000fe200078e0212 */
[----:B------:R-:W-:Y:S02]  /*0ee0*/  SHF.R.S32.HI R13, RZ, 0x1f, R16 ;  /* 0x0000001fff0d7819 */ /* 0x000fe40000011410 */
[----:B------:R-:W-:Y:S01]  /*0ef0*/  LEA.HI R14, R15, R8, RZ, 0x3 ;  /* 0x000000080f0e7211 */ /* 0x000fe200078f18ff */
[----:B------:R-:W-:Y:S01]  /*0f00*/  IMAD.SHL.U32 R15, R207, 0x2, RZ ;  /* 0x00000002cf0f7824 */ /* 0x000fe200078e00ff */
[----:B------:R-:W-:Y:S02]  /*0f10*/  LEA.HI R13, R13, R16, RZ, 0x3 ;  /* 0x000000100d0d7211 */ /* 0x000fe400078f18ff */
[----:B------:R-:W-:-:S02]  /*0f20*/  LOP3.LUT R14, R14, 0xfffffff8, RZ, 0xc0, !PT ;  /* 0xfffffff80e0e7812 */ /* 0x000fc400078ec0ff */
[----:B------:R-:W-:Y:S01]  /*0f30*/  LOP3.LUT R13, R13, 0xfffffff8, RZ, 0xc0, !PT ;  /* 0xfffffff80d0d7812 */ /* 0x000fe200078ec0ff */
[----:B------:R-:W-:Y:S01]  /*0f40*/  @!PT LDS RZ, [RZ] ;  /* 0x00000000fffff984 */ /* 0x000fe20000000800 */
[----:B------:R1:W-:Y:S02]  /*0f50*/  LDGSTS.E.BYPASS.LTC128B.128 [R15+0xc100], [R20.64], !P5 ;  /* 0x0c100000140f7fae */ /* 0x0003e4000e901d4c */
[----:B------:R-:W-:-:S04]  /*0f60*/  IMAD.WIDE R22, R14, 0x2, R18 ;  /* 0x000000020e167825 */ /* 0x000fc800078e0212 */
[----:B------:R-:W-:Y:S01]  /*0f70*/  IMAD.WIDE R18, R13, 0x2, R18 ;  /* 0x000000020d127825 */ /* 0x000fe200078e0212 */
[----:B------:R1:W-:Y:S04]  /*0f80*/  LDGSTS.E.BYPASS.LTC128B.128 [R15+0x10100], [R22.64], !P4 ;  /* 0x10100000160f7fae */ /* 0x0003e8000e101d4c */
[----:B------:R1:W-:Y:S02]  /*0f90*/  LDGSTS.E.BYPASS.LTC128B.128 [R15+0x14100], [R18.64], !P3 ;  /* 0x14100000120f7fae */ /* 0x0003e4000d901d4c */
.L_x_5:
[----:B-123--:R-:W-:Y:S05]  /*0fa0*/  BSYNC B0 ;  /* 0x0000000000007941 */ /* 0x00efea0003800000 */
.L_x_4:
[----:B------:R-:W-:Y:S01]  /*0fb0*/  IADD3 R13, R10, 0x20, RZ ;  /* 0x000000200a0d7810 */ /* 0x000fe20007ffe0ff */
[----:B------:R1:W2:Y:S01]  /*0fc0*/  SHFL.IDX PT, R19, R9, 0x1, 0x181f ;  /* 0x00381f0009137f89 */ /* 0x0002a200000e0000 */
[----:B------:R-:W-:Y:S02]  /*0fd0*/  BSSY B0, `(.L_x_6) ;  /* 0x0000012000007945 */ /* 0x000fe40003800000 */
[----:B------:R-:W-:Y:S01]  /*0fe0*/  ISETP.GE.AND P0, PT, R13, UR4, PT ;  /* 0x000000040d007c0c */ /* 0x000fe2000bf06270 */
[----:B------:R1:W3:-:S12]  /*0ff0*/  SHFL.IDX PT, R18, R17, 0x1, 0x181f ;  /* 0x00381f0011127f89 */ /* 0x0002d800000e0000 */
[----:B------:R-:W-:Y:S05]  /*1000*/  @P0 BRA `(.L_x_7) ;  /* 0x000000e000000947 */ /* 0x000fea0003800000 */
[----:B------:R-:W-:Y:S01]  /*1010*/  SHF.R.S32.HI R15, RZ, 0x1f, R8 ;  /* 0x0000001fff0f7819 */ /* 0x000fe20000011408 */
[----:B--23--:R-:W-:Y:S01]  /*1020*/  IMAD.WIDE R20, R135, 0x2, R18 ;  /* 0x0000000287147825 */ /* 0x00cfe200078e0212 */
[----:B------:R-:W-:Y:S02]  /*1030*/  SHF.R.S32.HI R13, RZ, 0x1f, R16 ;  /* 0x0000001fff0d7819 */ /* 0x000fe40000011410 */
[----:B------:R-:W-:Y:S01]  /*1040*/  LEA.HI R14, R15, R8, RZ, 0x3 ;  /* 0x000000080f0e7211 */ /* 0x000fe200078f18ff */
[----:B------:R-:W-:Y:S01]  /*1050*/  IMAD.SHL.U32 R15, R207, 0x2, RZ ;  /* 0x00000002cf0f7824 */ /* 0x000fe200078e00ff */
[----:B------:R-:W-:Y:S02]  /*1060*/  LEA.HI R13, R13, R16, RZ, 0x3 ;  /* 0x000000100d0d7211 */ /* 0x000fe400078f18ff */
[----:B------:R-:W-:Y:S02]  /*1070*/  LOP3.LUT R14, R14, 0xfffffff8, RZ, 0xc0, !PT ;  /* 0xfffffff80e0e7812 */ /* 0x000fe400078ec0ff */
[----:B------:R-:W-:Y:S01]  /*1080*/  LOP3.LUT R13, R13, 0xfffffff8, RZ, 0xc0, !PT ;  /* 0xfffffff80d0d7812 */ /* 0x000fe200078ec0ff */
[----:B------:R-:W-:Y:S01]  /*1090*/  @!PT LDS RZ, [RZ] ;  /* 0x00000000fffff984 */ /* 0x000fe20000000800 */
[----:B------:R2:W-:Y:S02]  /*10a0*/  LDGSTS.E.BYPASS.LTC128B.128 [R15+0xd100], [R20.64], !P5 ;  /* 0x0d100000140f7fae */ /* 0x0005e4000e901d4c */
[----:B------:R-:W-:-:S04]  /*10b0*/  IMAD.WIDE R22, R14, 0x2, R18 ;  /* 0x000000020e167825 */ /* 0x000fc800078e0212 */
[----:B------:R-:W-:Y:S01]  /*10c0*/  IMAD.WIDE R18, R13, 0x2, R18 ;  /* 0x000000020d127825 */ /* 0x000fe200078e0212 */
[----:B------:R2:W-:Y:S04]  /*10d0*/  LDGSTS.E.BYPASS.LTC128B.128 [R15+0x11100], [R22.64], !P4 ;  /* 0x11100000160f7fae */ /* 0x0005e8000e101d4c */
[----:B------:R2:W-:Y:S02]  /*10e0*/  LDGSTS.E.BYPASS.LTC128B.128 [R15+0x15100], [R18.64], !P3 ;  /* 0x15100000120f7fae */ /* 0x0005e4000d901d4c */
.L_x_7:
[----:B------:R-:W-:Y:S05]  /*10f0*/  BSYNC B0 ;  /* 0x0000000000007941 */ /* 0x000fea0003800000 */
.L_x_6:
[----:B------:R-:W-:Y:S01]  /*1100*/  IADD3 R13, R10, 0x40, RZ ;  /* 0x000000400a0d7810 */ /* 0x000fe20007ffe0ff */
[----:B--2---:R2:W4:Y:S01]  /*1110*/  SHFL.IDX PT, R19, R9, 0x2, 0x181f ;  /* 0x00581f0009137f89 */ /* 0x00452200000e0000 */
[----:B------:R-:W-:Y:S02]  /*1120*/  BSSY B0, `(.L_x_8) ;  /* 0x0000012000007945 */ /* 0x000fe40003800000 */
[----:B------:R-:W-:Y:S01]  /*1130*/  ISETP.GE.AND P0, PT, R13, UR4, PT ;  /* 0x000000040d007c0c */ /* 0x000fe2000bf06270 */
[----:B---3--:R2:W3:-:S12]  /*1140*/  SHFL.IDX PT, R18, R17, 0x2, 0x181f ;  /* 0x00581f0011127f89 */ /* 0x0084d800000e0000 */
[----:B------:R-:W-:Y:S05]  /*1150*/  @P0 BRA `(.L_x_9) ;  /* 0x000000e000000947 */ /* 0x000fea0003800000 */
[----:B------:R-:W-:Y:S01]  /*1160*/  SHF.R.S32.HI R15, RZ, 0x1f, R8 ;  /* 0x0000001fff0f7819 */ /* 0x000fe20000011408 */
[----:B---34-:R-:W-:Y:S01]  /*1170*/  IMAD.WIDE R20, R135, 0x2, R18 ;  /* 0x0000000287147825 */ /* 0x018fe200078e0212 */
        /* <DEDUP_REMOVED lines=12> */
.L_x_9:
[----:B------:R-:W-:Y:S05]  /*1240*/  BSYNC B0 ;  /* 0x0000000000007941 */ /* 0x000fea0003800000 */
.L_x_8:
[----:B------:R-:W-:Y:S01]  /*1250*/  UIADD3 UR11, UR6, -0x1, URZ ;  /* 0xffffffff060b7890 */ /* 0x000fe2000fffe03f */
[----:B------:R-:W-:Y:S01]  /*1260*/  IMAD.MOV.U32 R13, RZ, RZ, c[0x0][0x2b8] ;  /* 0x0000ae00ff0d7624 */ /* 0x000fe200078e00ff */
[----:B---3--:R-:W-:Y:S01]  /*1270*/  SHFL.IDX PT, R18, R17, 0x3, 0x181f ;  /* 0x00781f0011127f89 */ /* 0x008fe200000e0000 */
[----:B------:R-:W-:Y:S01]  /*1280*/  IADD3 R10, R10, 0x60, RZ ;  /* 0x000000600a0a7810 */ /* 0x000fe20007ffe0ff */
[----:B------:R-:W-:Y:S01]  /*1290*/  IMAD.SHL.U32 R207, R207, 0x2, RZ ;  /* 0x00000002cfcf7824 */ /* 0x000fe200078e00ff */
[----:B------:R-:W-:Y:S01]  /*12a0*/  SHF.R.S32.HI R133, RZ, 0x1f, R16 ;  /* 0x0000001fff857819 */ /* 0x000fe20000011410 */
[----:B----4-:R3:W4:Y:S01]  /*12b0*/  SHFL.IDX PT, R19, R9, 0x3, 0x181f ;  /* 0x00781f0009137f89 */ /* 0x01072200000e0000 */
[----:B------:R-:W-:Y:S01]  /*12c0*/  ISETP.NE.AND P0, PT, R13, 0x1, PT ;  /* 0x000000010d00780c */ /* 0x000fe20003f05270 */
[----:B------:R-:W-:Y:S01]  /*12d0*/  IMAD.U32 R13, RZ, RZ, UR11 ;  /* 0x0000000bff0d7e24 */ /* 0x000fe2000f8e00ff */
[----:B------:R-:W-:Y:S01]  /*12e0*/  ISETP.GE.AND P2, PT, R10, UR4, PT ;  /* 0x000000040a007c0c */ /* 0x000fe2000bf46270 */
[----:B------:R-:W-:Y:S01]  /*12f0*/  USHF.R.S32.HI UR15, URZ, 0x1f, UR14 ;  /* 0x0000001f3f0f7899 */ /* 0x000fe2000801140e */
[----:B------:R-:W-:Y:S01]  /*1300*/  LEA.HI R133, R133, R16, RZ, 0x3 ;  /* 0x0000001085857211 */ /* 0x000fe200078f18ff */
[----:B------:R-:W-:Y:S01]  /*1310*/  IMAD R13, R13, 0x40, R210 ;  /* 0x000000400d0d7824 */ /* 0x000fe200078e02d2 */
[----:B------:R-:W-:Y:S01]  /*1320*/  ULDC.64 UR4, c[0x0][0x2b0] ;  /* 0x0000ac0000047ab9 */ /* 0x000fe20000000a00 */
[----:B------:R-:W-:Y:S01]  /*1330*/  IMAD.MOV.U32 R208, RZ, RZ, RZ ;  /* 0x000000ffffd07224 */ /* 0x000fe200078e00ff */
[----:B------:R-:W-:Y:S01]  /*1340*/  LOP3.LUT R133, R133, 0xfffffff8, RZ, 0xc0, !PT ;  /* 0xfffffff885857812 */ /* 0x000fe200078ec0ff */
[----:B------:R-:W-:Y:S01]  /*1350*/  UIMAD UR15, UR15, UR4, URZ ;  /* 0x000000040f0f72a4 */ /* 0x000fe2000f8e023f */
[C---:B------:R-:W-:Y:S01]  /*1360*/  IADD3 R209, R13.reuse, UR8, RZ ;  /* 0x000000080dd17c10 */ /* 0x040fe2000fffe0ff */
[----:B------:R-:W-:Y:S01]  /*1370*/  UIMAD.WIDE.U32 UR16, UR14, UR4, URZ ;  /* 0x000000040e1072a5 */ /* 0x000fe2000f8e003f */
[----:B------:R-:W-:Y:S01]  /*1380*/  ISETP.GE.AND P6, PT, R13, UR9, PT ;  /* 0x000000090d007c0c */ /* 0x000fe2000bfc6270 */
[----:B------:R-:W-:Y:S01]  /*1390*/  UIMAD UR15, UR14, UR5, UR15 ;  /* 0x000000050e0f72a4 */ /* 0x000fe2000f8e020f */
[----:B------:R-:W-:Y:S01]  /*13a0*/  SHF.R.S32.HI R13, RZ, 0x1f, R8 ;  /* 0x0000001fff0d7819 */ /* 0x000fe20000011408 */
[----:B------:R-:W-:Y:S01]  /*13b0*/  @P0 IMAD.HI.U32 R10, R209, c[0x0][0x2bc], RZ ;  /* 0x0000af00d10a0a27 */ /* 0x000fe200078e00ff */
[----:B------:R-:W-:Y:S01]  /*13c0*/  ISETP.GT.OR P6, PT, R210, 0x3f, P6 ;  /* 0x0000003fd200780c */ /* 0x000fe200037c4670 */
[----:B------:R-:W-:Y:S01]  /*13d0*/  UIADD3 UR15, UR17, UR15, URZ ;  /* 0x0000000f110f7290 */ /* 0x000fe2000fffe03f */
[----:B------:R-:W-:Y:S01]  /*13e0*/  LEA.HI R134, R13, R8, RZ, 0x3 ;  /* 0x000000080d867211 */ /* 0x000fe200078f18ff */
[----:B-123--:R-:W-:-:S03]  /*13f0*/  IMAD.MOV.U32 R9, RZ, RZ, R209 ;  /* 0x000000ffff097224 */ /* 0x00efc600078e00d1 */
[----:B------:R-:W-:Y:S01]  /*1400*/  LOP3.LUT R134, R134, 0xfffffff8, RZ, 0xc0, !PT ;  /* 0xfffffff886867812 */ /* 0x000fe200078ec0ff */
[----:B----4-:R-:W-:Y:S01]  /*1410*/  @!P2 IMAD.WIDE R22, R135, 0x2, R18 ;  /* 0x000000028716a825 */ /* 0x010fe200078e0212 */
[----:B------:R-:W-:Y:S01]  /*1420*/  @P0 SHF.R.U32.HI R9, RZ, c[0x0][0x2c0], R10 ;  /* 0x0000b000ff090a19 */ /* 0x000fe2000001160a */
[----:B------:R-:W-:Y:S02]  /*1430*/  USHF.R.S32.HI UR14, URZ, 0x1f, UR10 ;  /* 0x0000001f3f0e7899 */ /* 0x000fe4000801140a */
[--C-:B------:R-:W-:Y:S01]  /*1440*/  @!P2 IMAD.WIDE R20, R134, 0x2, R18.reuse ;  /* 0x000000028614a825 */ /* 0x100fe200078e0212 */
[----:B------:R-:W-:Y:S01]  /*1450*/  @!PT LDS RZ, [RZ] ;  /* 0x00000000fffff984 */ /* 0x000fe20000000800 */
[----:B------:R1:W-:Y:S01]  /*1460*/  @!P2 LDGSTS.E.BYPASS.LTC128B.128 [R207+0xf100], [R22.64], !P5 ;  /* 0x0f10000016cfafae */ /* 0x0003e2000e901d4c */
[----:B------:R-:W-:Y:S01]  /*1470*/  @!P6 IADD3 R13, P1, R9, UR16, RZ ;  /* 0x00000010090dec10 */ /* 0x000fe2000ff3e0ff */
[----:B------:R-:W-:Y:S01]  /*1480*/  ULDC.64 UR4, c[0x0][0x1e8] ;  /* 0x00007a0000047ab9 */ /* 0x000fe20000000a00 */
[----:B------:R-:W-:Y:S01]  /*1490*/  @!P2 IMAD.WIDE R18, R133, 0x2, R18 ;  /* 0x000000028512a825 */ /* 0x000fe200078e0212 */
[----:B------:R2:W-:Y:S01]  /*14a0*/  @!P2 LDGSTS.E.BYPASS.LTC128B.128 [R207+0x13100], [R20.64], !P4 ;  /* 0x1310000014cfafae */ /* 0x0005e2000e101d4c */
[----:B------:R-:W-:-:S02]  /*14b0*/  @!P6 LEA.HI.X.SX32 R10, R9, UR15, 0x1, P1 ;  /* 0x0000000f090aec11 */ /* 0x000fc400088f0eff */
[C---:B------:R-:W-:Y:S01]  /*14c0*/  @!P6 LEA R14, P1, R13.reuse, c[0x0][0x2a0], 0x2 ;  /* 0x0000a8000d0eea11 */ /* 0x040fe200078210ff */
[----:B------:R3:W-:Y:S03]  /*14d0*/  @!P2 LDGSTS.E.BYPASS.LTC128B.128 [R207+0x17100], [R18.64], !P3 ;  /* 0x1710000012cfafae */ /* 0x0007e6000d901d4c */
[----:B------:R-:W-:Y:S01]  /*14e0*/  @!P6 LEA.HI.X R15, R13, c[0x0][0x2a4], R10, 0x2, P1 ;  /* 0x0000a9000d0fea11 */ /* 0x000fe200008f140a */
[----:B------:R-:W0:Y:S04]  /*14f0*/  LDGDEPBAR ;  /* 0x00000000000079af */ /* 0x000e280000000000 */
[----:B------:R-:W-:Y:S06]  /*1500*/  BAR.SYNC.DEFER_BLOCKING 0x0 ;  /* 0x0000000000007b1d */ /* 0x000fec0000010000 */
[----:B------:R4:W5:Y:S01]  /*1510*/  @!P6 LDG.E R208, [R14.64] ;  /* 0x0000000c0ed0e981 */ /* 0x000962000c1e1900 */
[----:B------:R-:W-:Y:S01]  /*1520*/  IMAD.MOV R10, RZ, RZ, -R9 ;  /* 0x000000ffff0a7224 */ /* 0x000fe200078e0a09 */
[----:B------:R-:W-:Y:S01]  /*1530*/  UIMAD UR18, UR14, UR4, URZ ;  /* 0x000000040e1272a4 */ /* 0x000fe2000f8e023f */
[----:B---3--:R-:W-:Y:S01]  /*1540*/  SHF.R.S32.HI R18, RZ, 0x4, R11 ;  /* 0x00000004ff127819 */ /* 0x008fe2000001140b */
[----:B------:R-:W-:Y:S01]  /*1550*/  UIMAD.WIDE.U32 UR20, UR10, UR4, URZ ;  /* 0x000000040a1472a5 */ /* 0x000fe2000f8e003f */
[----:B------:R-:W-:Y:S01]  /*1560*/  IMAD R209, R10, c[0x0][0x2b8], R209 ;  /* 0x0000ae000ad17a24 */ /* 0x000fe200078e02d1 */
[----:B------:R-:W-:Y:S01]  /*1570*/  UIMAD UR18, UR10, UR5, UR18 ;  /* 0x000000050a1272a4 */ /* 0x000fe2000f8e0212 */
[----:B------:R-:W-:Y:S01]  /*1580*/  LEA.HI R11, R11, R18, RZ, 0x1 ;  /* 0x000000120b0b7211 */ /* 0x000fe200078f08ff */
[----:B------:R-:W-:Y:S01]  /*1590*/  UIMAD UR9, UR11, -0x40, UR9 ;  /* 0xffffffc00b0978a4 */ /* 0x000fe2000f8e0209 */
[----:B------:R-:W-:Y:S01]  /*15a0*/  IMAD.WIDE.U32 R24, R209, c[0x0][0x1e0], RZ ;  /* 0x00007800d1187a25 */ /* 0x000fe200078e00ff */
[----:B------:R-:W-:Y:S01]  /*15b0*/  SHF.R.S32.HI R10, RZ, 0x1f, R209 ;  /* 0x0000001fff0a7819 */ /* 0x000fe200000114d1 */
[----:B------:R-:W-:Y:S01]  /*15c0*/  UIADD3 UR18, UR21, UR18, URZ ;  /* 0x0000001215127290 */ /* 0x000fe2000fffe03f */
[----:B------:R-:W-:Y:S01]  /*15d0*/  LOP3.LUT R11, R11, 0xfffffffe, RZ, 0xc0, !PT ;  /* 0xfffffffe0b0b7812 */ /* 0x000fe200078ec0ff */
[----:B------:R-:W-:Y:S01]  /*15e0*/  ULDC.64 UR4, c[0x0][0x210] ;  /* 0x0000840000047ab9 */ /* 0x000fe20000000a00 */
[----:B------:R-:W-:Y:S01]  /*15f0*/  LOP3.LUT P2, RZ, R2, 0x2, RZ, 0xc0, !PT ;  /* 0x0000000202ff7812 */ /* 0x000fe2000784c0ff */
[C---:B-1----:R-:W-:Y:S01]  /*1600*/  IMAD R22, R10.reuse, c[0x0][0x1e0], RZ ;  /* 0x000078000a167a24 */ /* 0x042fe200078e02ff */
[----:B------:R-:W-:Y:S01]  /*1610*/  UIMAD UR14, UR14, UR4, URZ ;  /* 0x000000040e0e72a4 */ /* 0x000fe2000f8e023f */
[----:B------:R-:W-:Y:S01]  /*1620*/  IMAD R10, R10, c[0x0][0x208], RZ ;  /* 0x000082000a0a7a24 */ /* 0x000fe200078e02ff */
[----:B------:R-:W-:Y:S01]  /*1630*/  UIMAD.WIDE.U32 UR22, UR10, UR4, URZ ;  /* 0x000000040a1672a5 */ /* 0x000fe2000f8e003f */
[C---:B--2---:R-:W-:Y:S01]  /*1640*/  IMAD R20, R209.reuse, c[0x0][0x1e4], R22 ;  /* 0x00007900d1147a24 */ /* 0x044fe200078e0216 */
[----:B------:R-:W-:Y:S01]  /*1650*/  UIMAD UR5, UR10, UR5, UR14 ;  /* 0x000000050a0572a4 */ /* 0x000fe2000f8e020e */
[----:B------:R-:W-:Y:S01]  /*1660*/  IMAD R19, R209, c[0x0][0x20c], R10 ;  /* 0x00008300d1137a24 */ /* 0x000fe200078e020a */
[----:B------:R-:W-:Y:S01]  /*1670*/  ISETP.GE.AND P3, PT, R135, c[0x0][0x1d4], PT ;  /* 0x0000750087007a0c */ /* 0x000fe20003f66270 */
[----:B------:R-:W-:Y:S01]  /*1680*/  IMAD.IADD R21, R25, 0x1, R20 ;  /* 0x0000000119157824 */ /* 0x000fe200078e0214 */
[----:B------:R-:W-:Y:S01]  /*1690*/  UIADD3 UR5, UR23, UR5, URZ ;  /* 0x0000000517057290 */ /* 0x000fe2000fffe03f */
[----:B------:R-:W-:Y:S01]  /*16a0*/  IMAD.MOV.U32 R20, RZ, RZ, R24 ;  /* 0x000000ffff147224 */ /* 0x000fe200078e0018 */
[----:B------:R-:W-:Y:S01]  /*16b0*/  UISETP.GT.AND UP0, UPT, UR11, UR7, UPT ;  /* 0x000000070b00728c */ /* 0x000fe2000bf04270 */
[----:B----4-:R-:W-:Y:S01]  /*16c0*/  IMAD.SHL.U32 R15, R2, 0x40, RZ ;  /* 0x00000040020f7824 */ /* 0x010fe200078e00ff */
[----:B------:R-:W-:Y:S01]  /*16d0*/  SHF.R.S32.HI R144, RZ, 0x1f, R135 ;  /* 0x0000001fff907819 */ /* 0x000fe20000011487 */
[----:B------:R-:W-:Y:S01]  /*16e0*/  IMAD.SHL.U32 R14, R7, 0x8, RZ ;  /* 0x00000008070e7824 */ /* 0x000fe200078e00ff */
[----:B------:R-:W-:Y:S01]  /*16f0*/  IADD3 R211, R207, 0x100, RZ ;  /* 0x00000100cfd37810 */ /* 0x000fe20007ffe0ff */
[----:B------:R-:W-:Y:S01]  /*1700*/  IMAD.WIDE.U32 R22, R209, c[0x0][0x208], RZ ;  /* 0x00008200d1167a25 */ /* 0x000fe200078e00ff */
[----:B------:R-:W-:-:S02]  /*1710*/  LOP3.LUT R15, R15, 0x1c0, RZ, 0xc0, !PT ;  /* 0x000001c00f0f7812 */ /* 0x000fc400078ec0ff */
[----:B------:R-:W-:Y:S01]  /*1720*/  SHF.R.S32.HI R145, RZ, 0x1f, R134 ;  /* 0x0000001fff917819 */ /* 0x000fe20000011486 */
[----:B------:R-:W-:Y:S01]  /*1730*/  IMAD.IADD R11, R18, 0x1, -R11 ;  /* 0x00000001120b7824 */ /* 0x000fe200078e0a0b */
[----:B------:R-:W-:Y:S01]  /*1740*/  LOP3.LUT R14, R15, 0x8, R14, 0xf8, !PT ;  /* 0x000000080f0e7812 */ /* 0x000fe200078ef80e */
[----:B------:R-:W-:Y:S01]  /*1750*/  IMAD.MOV.U32 R18, RZ, RZ, R22 ;  /* 0x000000ffff127224 */ /* 0x000fe200078e0016 */
[----:B------:R-:W-:Y:S01]  /*1760*/  SHF.R.U32.HI R15, RZ, 0x3, R15 ;  /* 0x00000003ff0f7819 */ /* 0x000fe2000001160f */
[----:B------:R-:W-:Y:S01]  /*1770*/  IMAD.SHL.U32 R6, R6, 0x40, RZ ;  /* 0x0000004006067824 */ /* 0x000fe200078e00ff */
[----:B------:R-:W-:Y:S02]  /*1780*/  IADD3 R19, R23, R19, RZ ;  /* 0x0000001317137210 */ /* 0x000fe40007ffe0ff */
[----:B------:R-:W-:Y:S02]  /*1790*/  LOP3.LUT R14, R14, R15, RZ, 0x3c, !PT ;  /* 0x0000000f0e0e7212 */ /* 0x000fe400078e3cff */
[----:B------:R-:W-:-:S03]  /*17a0*/  LOP3.LUT R6, R6, 0x1c0, RZ, 0xc0, !PT ;  /* 0x000001c006067812 */ /* 0x000fc600078ec0ff */
[----:B------:R-:W-:-:S04]  /*17b0*/  IMAD R205, R11, 0x200, R14 ;  /* 0x000002000bcd7824 */ /* 0x000fc800078e020e */
[----:B------:R-:W-:-:S05]  /*17c0*/  IMAD.SHL.U32 R205, R205, 0x2, RZ ;  /* 0x00000002cdcd7824 */ /* 0x000fca00078e00ff */
[C---:B------:R-:W-:Y:S02]  /*17d0*/  IADD3 R17, R205.reuse, 0x6100, RZ ;  /* 0x00006100cd117810 */ /* 0x040fe40007ffe0ff */
[----:B------:R-:W-:Y:S02]  /*17e0*/  IADD3 R204, R205, 0x6120, RZ ;  /* 0x00006120cdcc7810 */ /* 0x000fe40007ffe0ff */
[----:B------:R-:W-:Y:S02]  /*17f0*/  @P2 IADD3 R204, R17, -0x20, RZ ;  /* 0xffffffe011cc2810 */ /* 0x000fe40007ffe0ff */
[----:B------:R-:W-:Y:S02]  /*1800*/  ISETP.GE.AND P2, PT, R8, c[0x0][0x1d4], PT ;  /* 0x0000750008007a0c */ /* 0x000fe40003f46270 */
[C---:B------:R-:W-:Y:S02]  /*1810*/  IADD3 R195, R204.reuse, 0x800, RZ ;  /* 0x00000800ccc37810 */ /* 0x040fe40007ffe0ff */
[----:B------:R-:W-:-:S02]  /*1820*/  IADD3 R194, R204, 0x1000, RZ ;  /* 0x00001000ccc27810 */ /* 0x000fc40007ffe0ff */
[C---:B------:R-:W-:Y:S02]  /*1830*/  IADD3 R193, R204.reuse, 0x1800, RZ ;  /* 0x00001800ccc17810 */ /* 0x040fe40007ffe0ff */
[C---:B------:R-:W-:Y:S02]  /*1840*/  IADD3 R191, R204.reuse, 0x2000, RZ ;  /* 0x00002000ccbf7810 */ /* 0x040fe40007ffe0ff */
[C---:B------:R-:W-:Y:S02]  /*1850*/  IADD3 R190, R204.reuse, 0x2800, RZ ;  /* 0x00002800ccbe7810 */ /* 0x040fe40007ffe0ff */
[C---:B------:R-:W-:Y:S02]  /*1860*/  IADD3 R189, R204.reuse, 0x3000, RZ ;  /* 0x00003000ccbd7810 */ /* 0x040fe40007ffe0ff */
[C---:B------:R-:W-:Y:S02]  /*1870*/  IADD3 R188, R204.reuse, 0x3800, RZ ;  /* 0x00003800ccbc7810 */ /* 0x040fe40007ffe0ff */
[----:B------:R-:W-:-:S02]  /*1880*/  IADD3 R187, R204, 0x4000, RZ ;  /* 0x00004000ccbb7810 */ /* 0x000fc40007ffe0ff */
[C---:B------:R-:W-:Y:S02]  /*1890*/  IADD3 R186, R204.reuse, 0x4800, RZ ;  /* 0x00004800ccba7810 */ /* 0x040fe40007ffe0ff */
[C---:B------:R-:W-:Y:S02]  /*18a0*/  IADD3 R185, R204.reuse, 0x5000, RZ ;  /* 0x00005000ccb97810 */ /* 0x040fe40007ffe0ff */
[----:B------:R-:W-:Y:S02]  /*18b0*/  IADD3 R184, R204, 0x5800, RZ ;  /* 0x00005800ccb87810 */ /* 0x000fe40007ffe0ff */
[----:B-----5:R-:W-:Y:S01]  /*18c0*/  SHF.R.S32.HI R13, RZ, 0x1f, R208 ;  /* 0x0000001fff0d7819 */ /* 0x020fe200000114d0 */
[----:B------:R-:W-:-:S04]  /*18d0*/  IMAD.WIDE.U32 R20, R208, c[0x0][0x1f0], R20 ;  /* 0x00007c00d0147a25 */ /* 0x000fc800078e0014 */
[C---:B------:R-:W-:Y:S02]  /*18e0*/  IMAD R9, R13.reuse, c[0x0][0x1f0], RZ ;  /* 0x00007c000d097a24 */ /* 0x040fe400078e02ff */
[----:B------:R-:W-:Y:S02]  /*18f0*/  IMAD R15, R13, c[0x0][0x218], RZ ;  /* 0x000086000d0f7a24 */ /* 0x000fe400078e02ff */
[----:B------:R-:W-:Y:S01]  /*1900*/  IMAD R10, R208, c[0x0][0x1f4], R9 ;  /* 0x00007d00d00a7a24 */ /* 0x000fe200078e0209 */
[----:B------:R-:W-:Y:S01]  /*1910*/  IADD3 R9, P1, R20, UR20, RZ ;  /* 0x0000001414097c10 */ /* 0x000fe2000ff3e0ff */
[----:B------:R-:W-:Y:S02]  /*1920*/  IMAD R22, R208, c[0x0][0x21c], R15 ;  /* 0x00008700d0167a24 */ /* 0x000fe400078e020f */
[----:B------:R-:W-:Y:S01]  /*1930*/  IMAD.SHL.U32 R13, R11, 0x8, RZ ;  /* 0x000000080b0d7824 */ /* 0x000fe200078e00ff */
[----:B------:R-:W-:Y:S02]  /*1940*/  IADD3.X R20, R21, UR18, R10, P1, !PT ;  /* 0x0000001215147c10 */ /* 0x000fe40008ffe40a */
[----:B------:R-:W-:-:S02]  /*1950*/  LEA R10, P1, R9, c[0x0][0x1c8], 0x1 ;  /* 0x00007200090a7a11 */ /* 0x000fc400078208ff */
[----:B------:R-:W-:Y:S02]  /*1960*/  LOP3.LUT R13, R6, 0x8, R13, 0xf8, !PT ;  /* 0x00000008060d7812 */ /* 0x000fe400078ef80d */
[----:B------:R-:W-:Y:S01]  /*1970*/  LEA.HI.X R9, R9, c[0x0][0x1cc], R20, 0x1, P1 ;  /* 0x0000730009097a11 */ /* 0x000fe200008f0c14 */
[----:B------:R-:W-:Y:S01]  /*1980*/  IMAD.WIDE.U32 R20, R208, c[0x0][0x218], R18 ;  /* 0x00008600d0147a25 */ /* 0x000fe200078e0012 */
[----:B------:R-:W-:Y:S01]  /*1990*/  SHFL.IDX PT, R14, R10, 0x1, 0x181f ;  /* 0x00381f000a0e7f89 */ /* 0x000fe200000e0000 */
[----:B------:R-:W-:-:S03]  /*19a0*/  SHF.R.U32.HI R6, RZ, 0x3, R6 ;  /* 0x00000003ff067819 */ /* 0x000fc60000011606 */
[----:B------:R-:W-:Y:S01]  /*19b0*/  SHFL.IDX PT, R18, R10, RZ, 0x181f ;  /* 0x00181fff0a127589 */ /* 0x000fe200000e0000 */
[----:B------:R-:W-:Y:S02]  /*19c0*/  IADD3 R11, P1, R20, UR22, RZ ;  /* 0x00000016140b7c10 */ /* 0x000fe4000ff3e0ff */
[----:B------:R-:W-:Y:S01]  /*19d0*/  IADD3 R20, -R7, UR9, RZ ;  /* 0x0000000907147c10 */ /* 0x000fe2000fffe1ff */
[----:B------:R-:W1:Y:S01]  /*19e0*/  SHFL.IDX PT, R19, R9, RZ, 0x181f ;  /* 0x00181fff09137589 */ /* 0x000e6200000e0000 */
[----:B------:R-:W-:Y:S02]  /*19f0*/  IADD3.X R22, R21, UR5, R22, P1, !PT ;  /* 0x0000000515167c10 */ /* 0x000fe40008ffe416 */
[C---:B------:R-:W-:Y:S01]  /*1a00*/  ISETP.GE.AND P5, PT, R20.reuse, 0x1, PT ;  /* 0x000000011400780c */ /* 0x040fe20003fa6270 */
[----:B------:R-:W2:Y:S01]  /*1a10*/  SHFL.IDX PT, R15, R9, 0x1, 0x181f ;  /* 0x00381f00090f7f89 */ /* 0x000ea200000e0000 */
[----:B------:R-:W-:Y:S02]  /*1a20*/  LEA R7, P1, R11, c[0x0][0x1f8], 0x1 ;  /* 0x00007e000b077a11 */ /* 0x000fe400078208ff */
[----:B------:R-:W-:-:S02]  /*1a30*/  ISETP.GT.AND P4, PT, R20, 0x20, PT ;  /* 0x000000201400780c */ /* 0x000fc40003f84270 */
[----:B------:R-:W-:Y:S01]  /*1a40*/  LEA.HI.X R22, R11, c[0x0][0x1fc], R22, 0x1, P1 ;  /* 0x00007f000b167a11 */ /* 0x000fe200008f0c16 */
[----:B------:R-:W3:Y:S01]  /*1a50*/  SHFL.IDX PT, R36, R7, RZ, 0x181f ;  /* 0x00181fff07247589 */ /* 0x000ee200000e0000 */
[----:B------:R-:W-:Y:S02]  /*1a60*/  ISETP.GE.AND P1, PT, R16, c[0x0][0x1d4], PT ;  /* 0x0000750010007a0c */ /* 0x000fe40003f26270 */
[----:B------:R-:W-:Y:S01]  /*1a70*/  LOP3.LUT R6, R13, R6, RZ, 0x3c, !PT ;  /* 0x000000060d067212 */ /* 0x000fe200078e3cff */
[----:B------:R4:W5:Y:S04]  /*1a80*/  SHFL.IDX PT, R56, R7, 0x1, 0x181f ;  /* 0x00381f0007387f89 */ /* 0x00096800000e0000 */
[----:B------:R-:W3:Y:S04]  /*1a90*/  SHFL.IDX PT, R10, R22, RZ, 0x181f ;  /* 0x00181fff160a7589 */ /* 0x000ee800000e0000 */
[----:B------:R5:W3:Y:S01]  /*1aa0*/  SHFL.IDX PT, R9, R22, 0x1, 0x181f ;  /* 0x00381f0016097f89 */ /* 0x000ae200000e0000 */
[----:B-1----:R-:W-:-:S04]  /*1ab0*/  @P5 IMAD.WIDE R26, R135, 0x2, R18 ;  /* 0x00000002871a5825 */ /* 0x002fc800078e0212 */
[C-C-:B------:R-:W-:Y:S01]  /*1ac0*/  @P5 IMAD.WIDE R24, R134.reuse, 0x2, R18.reuse ;  /* 0x0000000286185825 */ /* 0x140fe200078e0212 */
[----:B------:R1:W-:Y:S03]  /*1ad0*/  @P5 LDGSTS.E.BYPASS.LTC128B.128 [R207+0x6100], [R26.64], !P3 ;  /* 0x061000001acf5fae */ /* 0x0003e6000d901d4c */
[----:B------:R-:W-:Y:S01]  /*1ae0*/  @P5 IMAD.WIDE R30, R133, 0x2, R18 ;  /* 0x00000002851e5825 */ /* 0x000fe200078e0212 */
[----:B------:R1:W-:Y:S03]  /*1af0*/  @P5 LDGSTS.E.BYPASS.LTC128B.128 [R207+0x8100], [R24.64], !P2 ;  /* 0x0810000018cf5fae */ /* 0x0003e6000d101d4c */
[--C-:B--2---:R-:W-:Y:S01]  /*1b00*/  @P4 IMAD.WIDE R28, R135, 0x2, R14.reuse ;  /* 0x00000002871c4825 */ /* 0x104fe200078e020e */
[----:B------:R2:W-:Y:S03]  /*1b10*/  @P5 LDGSTS.E.BYPASS.LTC128B.128 [R207+0xa100], [R30.64], !P1 ;  /* 0x0a1000001ecf5fae */ /* 0x0005e6000c901d4c */
[--C-:B------:R-:W-:Y:S01]  /*1b20*/  @P4 IMAD.WIDE R32, R134, 0x2, R14.reuse ;  /* 0x0000000286204825 */ /* 0x100fe200078e020e */
[----:B------:R2:W-:Y:S03]  /*1b30*/  @P4 LDGSTS.E.BYPASS.LTC128B.128 [R207+0x7100], [R28.64], !P3 ;  /* 0x071000001ccf4fae */ /* 0x0005e6000d901d4c */
[----:B------:R-:W-:Y:S01]  /*1b40*/  @P4 IMAD.WIDE R34, R133, 0x2, R14 ;  /* 0x0000000285224825 */ /* 0x000fe200078e020e */
[----:B------:R1:W-:Y:S03]  /*1b50*/  @P4 LDGSTS.E.BYPASS.LTC128B.128 [R207+0x9100], [R32.64], !P2 ;  /* 0x0910000020cf4fae */ /* 0x0003e6000d101d4c */
[----:B------:R-:W-:Y:S01]  /*1b60*/  IMAD.WIDE R18, R135, 0x2, RZ ;  /* 0x0000000287127825 */ /* 0x000fe200078e02ff */
[----:B------:R1:W-:Y:S03]  /*1b70*/  @P4 LDGSTS.E.BYPASS.LTC128B.128 [R207+0xb100], [R34.64], !P1 ;  /* 0x0b10000022cf4fae */ /* 0x0003e6000c901d4c */
[----:B----4-:R-:W-:Y:S01]  /*1b80*/  IMAD.SHL.U32 R7, R4, 0x40, RZ ;  /* 0x0000004004077824 */ /* 0x010fe200078e00ff */
[----:B------:R-:W0:Y:S01]  /*1b90*/  LDGDEPBAR ;  /* 0x00000000000079af */ /* 0x000e220000000000 */
[----:B---3--:R-:W-:Y:S01]  /*1ba0*/  IADD3 R40, P4, R36, R18, RZ ;  /* 0x0000001224287210 */ /* 0x008fe20007f9e0ff */
[----:B------:R-:W-:Y:S01]  /*1bb0*/  IMAD.WIDE R14, R134, 0x2, RZ ;  /* 0x00000002860e7825 */ /* 0x000fe200078e02ff */
[----:B------:R-:W-:-:S02]  /*1bc0*/  LEA.HI R4, R12, R3, RZ, 0x5 ;  /* 0x000000030c047211 */ /* 0x000fc400078f28ff */
[----:B-----5:R-:W-:Y:S01]  /*1bd0*/  IADD3 R22, P5, R18, R56, RZ ;  /* 0x0000003812167210 */ /* 0x020fe20007fbe0ff */
[----:B------:R-:W-:Y:S01]  /*1be0*/  IMAD.WIDE R12, R133, 0x2, RZ ;  /* 0x00000002850c7825 */ /* 0x000fe200078e02ff */
[----:B------:R-:W-:Y:S02]  /*1bf0*/  SHF.L.U32 R206, R4, 0x5, RZ ;  /* 0x0000000504ce7819 */ /* 0x000fe400000006ff */
[----:B------:R-:W-:Y:S01]  /*1c00*/  IADD3 R38, P6, R36, R14, RZ ;  /* 0x0000000e24267210 */ /* 0x000fe20007fde0ff */
[----:B------:R-:W-:Y:S01]  /*1c10*/  IMAD.X R41, R10, 0x1, R19, P4 ;  /* 0x000000010a297824 */ /* 0x000fe200020e0613 */
[----:B------:R-:W-:Y:S01]  /*1c20*/  IADD3 R58, P4, R14, R56, RZ ;  /* 0x000000380e3a7210 */ /* 0x000fe20007f9e0ff */
[----:B------:R-:W-:Y:S01]  /*1c30*/  IMAD.X R23, R19, 0x1, R9, P5 ;  /* 0x0000000113177824 */ /* 0x000fe200028e0609 */
[----:B------:R-:W-:Y:S01]  /*1c40*/  IADD3 R36, P5, R36, R12, RZ ;  /* 0x0000000c24247210 */ /* 0x000fe20007fbe0ff */
[----:B------:R-:W-:Y:S01]  /*1c50*/  IMAD.X R39, R10, 0x1, R15, P6 ;  /* 0x000000010a277824 */ /* 0x000fe200030e060f */
[----:B------:R-:W-:Y:S01]  /*1c60*/  LOP3.LUT R7, R7, 0xfffffe00, RZ, 0xc0, !PT ;  /* 0xfffffe0007077812 */ /* 0x000fe200078ec0ff */
[----:B------:R-:W-:Y:S01]  /*1c70*/  IMAD.X R59, R15, 0x1, R9, P4 ;  /* 0x000000010f3b7824 */ /* 0x000fe200020e0609 */
[----:B------:R-:W-:Y:S01]  /*1c80*/  LOP3.LUT R206, R206, 0x7ffffc00, RZ, 0xc0, !PT ;  /* 0x7ffffc00cece7812 */ /* 0x000fe200078ec0ff */
[----:B------:R-:W-:Y:S01]  /*1c90*/  IMAD.X R37, R10, 0x1, R13, P5 ;  /* 0x000000010a257824 */ /* 0x000fe200028e060d */
[----:B------:R-:W-:-:S02]  /*1ca0*/  IADD3 R56, P4, R12, R56, RZ ;  /* 0x000000380c387210 */ /* 0x000fc40007f9e0ff */
[----:B------:R-:W-:Y:S02]  /*1cb0*/  ISETP.GE.AND P5, PT, R135, c[0x0][0x1d4], PT ;  /* 0x0000750087007a0c */ /* 0x000fe40003fa6270 */
[----:B------:R-:W-:Y:S01]  /*1cc0*/  IADD3 R206, R6, R7, R206 ;  /* 0x0000000706ce7210 */ /* 0x000fe20007ffe0ce */
[----:B------:R-:W-:-:S04]  /*1cd0*/  DEPBAR.LE SB0, 0x1 ;  /* 0x000080400000791a */ /* 0x000fc80000000000 */
[----:B------:R-:W-:-:S04]  /*1ce0*/  DEPBAR.LE SB0, 0x0 ;  /* 0x000080000000791a */ /* 0x000fc80000000000 */
[----:B------:R-:W-:Y:S01]  /*1cf0*/  BAR.SYNC.DEFER_BLOCKING 0x0 ;  /* 0x0000000000007b1d */ /* 0x000fe20000010000 */
[----:B------:R-:W-:Y:S01]  /*1d00*/  IMAD.X R57, R13, 0x1, R9, P4 ;  /* 0x000000010d397824 */ /* 0x000fe200020e0609 */
[----:B------:R-:W-:Y:S01]  /*1d10*/  ISETP.LT.OR P4, PT, R20, 0x1, P5 ;  /* 0x000000011400780c */ /* 0x000fe20002f81670 */
[----:B------:R-:W-:Y:S01]  /*1d20*/  IMAD.SHL.U32 R206, R206, 0x2, RZ ;  /* 0x00000002cece7824 */ /* 0x000fe200078e00ff */
[----:B------:R-:W-:Y:S02]  /*1d30*/  ISETP.GE.AND P6, PT, R8, c[0x0][0x1d4], PT ;  /* 0x0000750008007a0c */ /* 0x000fe40003fc6270 */
[----:B------:R-:W-:Y:S01]  /*1d40*/  ISETP.GE.AND P5, PT, R16, c[0x0][0x1d4], PT ;  /* 0x0000750010007a0c */ /* 0x000fe20003fa6270 */
[----:B------:R-:W-:Y:S01]  /*1d50*/  IMAD R201, R5, 0x2, R206 ;  /* 0x0000000205c97824 */ /* 0x000fe200078e02ce */
[----:B------:R-:W-:Y:S02]  /*1d60*/  LEA R202, R0, R206, 0x1 ;  /* 0x000000ce00ca7211 */ /* 0x000fe400078e08ff */
[----:B------:R-:W-:-:S03]  /*1d70*/  LOP3.LUT R203, R6, R7, RZ, 0xfc, !PT ;  /* 0x0000000706cb7212 */ /* 0x000fc600078efcff */
[----:B------:R-:W-:Y:S01]  /*1d80*/  IMAD R199, R5, 0x2, R202 ;  /* 0x0000000205c77824 */ /* 0x000fe200078e02ca */
[----:B-1----:R-:W-:Y:S04]  /*1d90*/  LDSM.16.M88.4 R24, [R206+0xc100] ;  /* 0x00c10000ce18783b */ /* 0x002fe80000000200 */
[----:B------:R-:W-:Y:S04]  /*1da0*/  LDSM.16.M88.4 R52, [R202+0xc100] ;  /* 0x00c10000ca34783b */ /* 0x000fe80000000200 */
[----:B--2---:R-:W1:Y:S04]  /*1db0*/  LDSM.16.M88.4 R28, [R205+0x6100] ;  /* 0x00610000cd1c783b */ /* 0x004e680000000200 */
[----:B------:R-:W2:Y:S04]  /*1dc0*/  LDSM.16.M88.4 R44, [R205+0x6900] ;  /* 0x00690000cd2c783b */ /* 0x000ea80000000200 */
[----:B------:R-:W-:Y:S04]  /*1dd0*/  LDSM.16.M88.4 R72, [R205+0x7100] ;  /* 0x00710000cd48783b */ /* 0x000fe80000000200 */
[----:B------:R-:W-:Y:S04]  /*1de0*/  LDSM.16.M88.4 R32, [R205+0x7900] ;  /* 0x00790000cd20783b */ /* 0x000fe80000000200 */
[----:B------:R-:W3:Y:S04]  /*1df0*/  LDSM.16.M88.4 R12, [R204] ;  /* 0x00000000cc0c783b */ /* 0x000ee80000000200 */
[----:B------:R-:W4:Y:S04]  /*1e00*/  LDSM.16.M88.4 R8, [R204+0x800] ;  /* 0x00080000cc08783b */ /* 0x000f280000000200 */
[----:B------:R-:W-:Y:S04]  /*1e10*/  LDSM.16.M88.4 R80, [R204+0x1000] ;  /* 0x00100000cc50783b */ /* 0x000fe80000000200 */
[----:B------:R-:W-:Y:S04]  /*1e20*/  LDSM.16.M88.4 R76, [R204+0x1800] ;  /* 0x00180000cc4c783b */ /* 0x000fe80000000200 */
[----:B------:R-:W-:Y:S01]  /*1e30*/  @!PT LDS RZ, [RZ] ;  /* 0x00000000fffff984 */ /* 0x000fe20000000800 */
[----:B------:R-:W-:Y:S01]  /*1e40*/  @!PT LDS RZ, [RZ] ;  /* 0x00000000fffff984 */ /* 0x000fe20000000800 */
[----:B------:R-:W-:Y:S01]  /*1e50*/  @!PT LDS RZ, [RZ] ;  /* 0x00000000fffff984 */ /* 0x000fe20000000800 */
[----:B------:R5:W-:Y:S01]  /*1e60*/  LDGSTS.E.BYPASS.LTC128B.128 [R207+0x100], [R40.64], !P4 ;  /* 0x0010000028cf7fae */ /* 0x000be2000e101d4c */
[----:B------:R-:W-:-:S02]  /*1e70*/  ISETP.LT.OR P4, PT, R20, 0x1, P6 ;  /* 0x000000011400780c */ /* 0x000fc40003781670 */
[C---:B------:R-:W-:Y:S01]  /*1e80*/  ISETP.LT.OR P6, PT, R20.reuse, 0x21, P6 ;  /* 0x000000211400780c */ /* 0x040fe200037c1670 */
[C---:B-1----:R-:W-:Y:S10]  /*1e90*/  HMMA.16816.F32 R16, R24.reuse, R28, RZ ;  /* 0x0000001c1810723c */ /* 0x042ff400000018ff */
[----:B------:R1:W-:Y:S01]  /*1ea0*/  LDGSTS.E.BYPASS.LTC128B.128 [R207+0x2100], [R38.64], !P4 ;  /* 0x0210000026cf7fae */ /* 0x0003e2000e101d4c */
[C---:B------:R-:W-:Y:S01]  /*1eb0*/  ISETP.LT.OR P4, PT, R20.reuse, 0x1, P5 ;  /* 0x000000011400780c */ /* 0x040fe20002f81670 */
[----:B--2---:R-:W-:Y:S01]  /*1ec0*/  HMMA.16816.F32 R48, R24, R44, RZ ;  /* 0x0000002c1830723c */ /* 0x004fe200000018ff */
[----:B------:R-:W-:-:S07]  /*1ed0*/  ISETP.LT.OR P5, PT, R20, 0x21, P5 ;  /* 0x000000211400780c */ /* 0x000fce0002fa1670 */
[----:B------:R-:W-:Y:S04]  /*1ee0*/  HMMA.16816.F32 R28, R24, R30, RZ ;  /* 0x0000001e181c723c */ /* 0x000fe800000018ff */
[----:B------:R1:W-:Y:S01]  /*1ef0*/  LDGSTS.E.BYPASS.LTC128B.128 [R207+0x4100], [R36.64], !P4 ;  /* 0x0410000024cf7fae */ /* 0x0003e2000e101d4c */
[----:B------:R-:W-:-:S03]  /*1f00*/  ISETP.GE.AND P4, PT, R135, c[0x0][0x1d4], PT ;  /* 0x0000750087007a0c */ /* 0x000fc60003f86270 */
[----:B------:R-:W-:Y:S01]  /*1f10*/  HMMA.16816.F32 R44, R24, R46, RZ ;  /* 0x0000002e182c723c */ /* 0x000fe200000018ff */
[----:B------:R-:W-:-:S07]  /*1f20*/  ISETP.LT.OR P4, PT, R20, 0x21, P4 ;  /* 0x000000211400780c */ /* 0x000fce0002781670 */
[----:B---3--:R-:W-:Y:S06]  /*1f30*/  HMMA.16816.F32 R16, R52, R12, R16 ;  /* 0x0000000c3410723c */ /* 0x008fec0000001810 */
[----:B------:R2:W-:Y:S01]  /*1f40*/  LDGSTS.E.BYPASS.LTC128B.128 [R207+0x1100], [R22.64], !P4 ;  /* 0x0110000016cf7fae */ /* 0x0005e2000e101d4c */
[----:B------:R-:W-:Y:S01]  /*1f50*/  LOP3.LUT P4, RZ, R2, 0x4, RZ, 0xc0, !PT ;  /* 0x0000000402ff7812 */ /* 0x000fe2000788c0ff */
[----:B------:R-:W-:Y:S01]  /*1f60*/  IMAD.MOV.U32 R2, RZ, RZ, 0x40 ;  /* 0x00000040ff027424 */ /* 0x000fe200078e00ff */
[----:B-----5:R-:W-:Y:S01]  /*1f70*/  HMMA.16816.F32 R40, R24, R72, RZ ;  /* 0x000000481828723c */ /* 0x020fe200000018ff */
[----:B------:R3:W-:Y:S01]  /*1f80*/  LDGSTS.E.BYPASS.LTC128B.128 [R207+0x3100], [R58.64], !P6 ;  /* 0x031000003acf7fae */ /* 0x0007e2000f101d4c */
[----:B------:R-:W-:-:S02]  /*1f90*/  ISETP.GT.AND P6, PT, R210, 0x3f, PT ;  /* 0x0000003fd200780c */ /* 0x000fc40003fc4270 */
[----:B------:R-:W-:Y:S01]  /*1fa0*/  SEL R2, R2, 0xffffffc0, !P4 ;  /* 0xffffffc002027807 */ /* 0x000fe20006000000 */
[----:B------:R3:W-:Y:S01]  /*1fb0*/  LDGSTS.E.BYPASS.LTC128B.128 [R207+0x5100], [R56.64], !P5 ;  /* 0x0510000038cf7fae */ /* 0x0007e2000e901d4c */
[----:B------:R-:W-:Y:S02]  /*1fc0*/  PLOP3.LUT P4, PT, PT, PT, UP0, 0x80, 0x0 ;  /* 0x000000000000781c */ /* 0x000fe40003f8f008 */
[C---:B------:R-:W-:Y:S01]  /*1fd0*/  HMMA.16816.F32 R72, R24.reuse, R74, RZ ;  /* 0x0000004a1848723c */ /* 0x040fe200000018ff */
[----:B------:R-:W-:Y:S01]  /*1fe0*/  IMAD.IADD R200, R205, 0x1, R2 ;  /* 0x00000001cdc87824 */ /* 0x000fe200078e0202 */
[----:B------:R-:W-:Y:S01]  /*1ff0*/  LDSM.16.M88.4 R64, [R201+0xc100] ;  /* 0x00c10000c940783b */ /* 0x000fe20000000200 */
[----:B------:R-:W-:Y:S01]  /*2000*/  IMAD.IADD R192, R2, 0x1, R204 ;  /* 0x0000000102c07824 */ /* 0x000fe200078e02cc */
[----:B------:R-:W-:Y:S02]  /*2010*/  SHF.R.S32.HI R2, RZ, 0x1f, R133 ;  /* 0x0000001fff027819 */ /* 0x000fe40000011485 */
[----:B-1----:R-:W1:Y:S02]  /*2020*/  LDSM.16.M88.4 R36, [R200+0x6100] ;  /* 0x00610000c824783b */ /* 0x002e640000000200 */
[C---:B------:R-:W-:Y:S02]  /*2030*/  HMMA.16816.F32 R68, R24.reuse, R32, RZ ;  /* 0x000000201844723c */ /* 0x040fe400000018ff */
[----:B------:R-:W-:Y:S04]  /*2040*/  LDSM.16.M88.4 R60, [R200+0x7100] ;  /* 0x00710000c83c783b */ /* 0x000fe80000000200 */
[----:B------:R-:W-:Y:S02]  /*2050*/  LDSM.16.M88.4 R84, [R192+0x1000] ;  /* 0x00100000c054783b */ /* 0x000fe40000000200 */
[----:B------:R-:W-:Y:S02]  /*2060*/  HMMA.16816.F32 R24, R24, R34, RZ ;  /* 0x000000221818723c */ /* 0x000fe400000018ff */
[----:B--2---:R-:W2:Y:S04]  /*2070*/  LDSM.16.M88.4 R20, [R200+0x6900] ;  /* 0x00690000c814783b */ /* 0x004ea80000000200 */
[----:B------:R-:W-:Y:S02]  /*2080*/  LDSM.16.M88.4 R32, [R200+0x7900] ;  /* 0x00790000c820783b */ /* 0x000fe40000000200 */
[C---:B------:R-:W-:Y:S02]  /*2090*/  HMMA.16816.F32 R28, R52.reuse, R14, R28 ;  /* 0x0000000e341c723c */ /* 0x040fe4000000181c */
[----:B---3--:R-:W-:Y:S04]  /*20a0*/  LDSM.16.M88.4 R56, [R199+0xc100] ;  /* 0x00c10000c738783b */ /* 0x008fe80000000200 */
[----:B------:R-:W3:Y:S02]  /*20b0*/  LDSM.16.M88.4 R12, [R192] ;  /* 0x00000000c00c783b */ /* 0x000ee40000000200 */
[C---:B----4-:R-:W-:Y:S02]  /*20c0*/  HMMA.16816.F32 R48, R52.reuse, R8, R48 ;  /* 0x000000083430723c */ /* 0x050fe40000001830 */
[----:B------:R-:W-:Y:S04]  /*20d0*/  LDSM.16.M88.4 R88, [R204+0x4000] ;  /* 0x00400000cc58783b */ /* 0x000fe80000000200 */
[----:B------:R-:W0:Y:S02]  /*20e0*/  LDGDEPBAR ;  /* 0x00000000000079af */ /* 0x000e240000000000 */
[----:B------:R-:W-:Y:S02]  /*20f0*/  HMMA.16816.F32 R44, R52, R10, R44 ;  /* 0x0000000a342c723c */ /* 0x000fe4000000182c */
[----:B------:R-:W4:Y:S06]  /*2100*/  LDSM.16.M88.4 R8, [R192+0x800] ;  /* 0x00080000c008783b */ /* 0x000f2c0000000200 */
[----:B-1----:R-:W-:Y:S08]  /*2110*/  HMMA.16816.F32 R16, R64, R36, R16 ;  /* 0x000000244010723c */ /* 0x002ff00000001810 */
[C---:B------:R-:W-:Y:S08]  /*2120*/  HMMA.16816.F32 R40, R52.reuse, R80, R40 ;  /* 0x000000503428723c */ /* 0x040ff00000001828 */
[C---:B------:R-:W-:Y:S01]  /*2130*/  HMMA.16816.F32 R72, R52.reuse, R82, R72 ;  /* 0x000000523448723c */ /* 0x040fe20000001848 */
[----:B------:R-:W-:Y:S07]  /*2140*/  LDSM.16.M88.4 R80, [R192+0x1800] ;  /* 0x00180000c050783b */ /* 0x000fee0000000200 */
[C---:B------:R-:W-:Y:S08]  /*2150*/  HMMA.16816.F32 R68, R52.reuse, R76, R68 ;  /* 0x0000004c3444723c */ /* 0x040ff00000001844 */
[----:B------:R-:W-:Y:S01]  /*2160*/  HMMA.16816.F32 R24, R52, R78, R24 ;  /* 0x0000004e3418723c */ /* 0x000fe20000001818 */
[----:B------:R-:W-:Y:S04]  /*2170*/  LDSM.16.M88.4 R52, [R205+0x8100] ;  /* 0x00810000cd34783b */ /* 0x000fe80000000200 */
[----:B------:R-:W-:Y:S03]  /*2180*/  LDSM.16.M88.4 R76, [R205+0x9100] ;  /* 0x00910000cd4c783b */ /* 0x000fe60000000200 */
[C---:B------:R-:W-:Y:S01]  /*2190*/  HMMA.16816.F32 R28, R64.reuse, R38, R28 ;  /* 0x00000026401c723c */ /* 0x040fe2000000181c */
[----:B------:R-:W1:Y:S07]  /*21a0*/  LDSM.16.M88.4 R36, [R206+0x10100] ;  /* 0x01010000ce24783b */ /* 0x000e6e0000000200 */
[C---:B--2---:R-:W-:Y:S08]  /*21b0*/  HMMA.16816.F32 R48, R64.reuse, R20, R48 ;  /* 0x000000144030723c */ /* 0x044ff00000001830 */
[----:B------:R-:W-:Y:S01]  /*21c0*/  HMMA.16816.F32 R44, R64, R22, R44 ;  /* 0x00000016402c723c */ /* 0x000fe2000000182c */
[----:B------:R-:W2:Y:S07]  /*21d0*/  LDSM.16.M88.4 R20, [R205+0x8900] ;  /* 0x00890000cd14783b */ /* 0x000eae0000000200 */
[----:B---3--:R-:W-:Y:S08]  /*21e0*/  HMMA.16816.F32 R16, R56, R12, R16 ;  /* 0x0000000c3810723c */ /* 0x008ff00000001810 */
        /* <DEDUP_REMOVED lines=8> */
[----:B------:R-:W3:Y:S07]  /*2270*/  LDSM.16.M88.4 R12, [R202+0x10100] ;  /* 0x01010000ca0c783b */ /* 0x000eee0000000200 */
[C---:B----4-:R-:W-:Y:S08]  /*2280*/  HMMA.16816.F32 R48, R56.reuse, R8, R48 ;  /* 0x000000083830723c */ /* 0x050ff00000001830 */
[----:B------:R-:W-:Y:S01]  /*2290*/  HMMA.16816.F32 R44, R56, R10, R44 ;  /* 0x0000000a382c723c */ /* 0x000fe2000000182c */
[----:B------:R-:W4:Y:S07]  /*22a0*/  LDSM.16.M88.4 R8, [R204+0x2800] ;  /* 0x00280000cc08783b */ /* 0x000f2e0000000200 */
        /* <DEDUP_REMOVED lines=9> */
[----:B------:R-:W-:Y:S07]  /*2340*/  LDSM.16.M88.4 R52, [R200+0x8100] ;  /* 0x00810000c834783b */ /* 0x000fee0000000200 */
[C---:B--2---:R-:W-:Y:S08]  /*2350*/  HMMA.16816.F32 R48, R36.reuse, R20, R48 ;  /* 0x000000142430723c */ /* 0x044ff00000001830 */
[----:B------:R-:W-:Y:S01]  /*2360*/  HMMA.16816.F32 R44, R36, R22, R44 ;  /* 0x00000016242c723c */ /* 0x000fe2000000182c */
[----:B------:R-:W1:Y:S07]  /*2370*/  LDSM.16.M88.4 R20, [R201+0x10100] ;  /* 0x01010000c914783b */ /* 0x000e6e0000000200 */
        /* <DEDUP_REMOVED lines=9> */
[----:B------:R-:W2:Y:S07]  /*2410*/  LDSM.16.M88.4 R32, [R192+0x2000] ;  /* 0x00200000c020783b */ /* 0x000eae0000000200 */
[C---:B----4-:R-:W-:Y:S08]  /*2420*/  HMMA.16816.F32 R48, R12.reuse, R8, R48 ;  /* 0x000000080c30723c */ /* 0x050ff00000001830 */
[----:B------:R-:W-:Y:S01]  /*2430*/  HMMA.16816.F32 R44, R12, R10, R44 ;  /* 0x0000000a0c2c723c */ /* 0x000fe2000000182c */
[----:B------:R-:W3:Y:S07]  /*2440*/  LDSM.16.M88.4 R8, [R200+0x9100] ;  /* 0x00910000c808783b */ /* 0x000eee0000000200 */
[----:B-1----:R-:W-:Y:S08]  /*2450*/  HMMA.16816.F32 R16, R20, R52, R16 ;  /* 0x000000341410723c */ /* 0x002ff00000001810 */
[C---:B------:R-:W-:Y:S08]  /*2460*/  HMMA.16816.F32 R40, R12.reuse, R24, R40 ;  /* 0x000000180c28723c */ /* 0x040ff00000001828 */
[C---:B------:R-:W-:Y:S01]  /*2470*/  HMMA.16816.F32 R72, R12.reuse, R26, R72 ;  /* 0x0000001a0c48723c */ /* 0x040fe20000001848 */
[----:B------:R-:W-:Y:S07]  /*2480*/  LDSM.16.M88.4 R24, [R200+0x9900] ;  /* 0x00990000c818783b */ /* 0x000fee0000000200 */
[C---:B------:R-:W-:Y:S08]  /*2490*/  HMMA.16816.F32 R68, R12.reuse, R56, R68 ;  /* 0x000000380c44723c */ /* 0x040ff00000001844 */
[----:B------:R-:W-:Y:S01]  /*24a0*/  HMMA.16816.F32 R64, R12, R58, R64 ;  /* 0x0000003a0c40723c */ /* 0x000fe20000001840 */
[----:B------:R-:W1:Y:S04]  /*24b0*/  LDSM.16.M88.4 R12, [R205+0xa100] ;  /* 0x00a10000cd0c783b */ /* 0x000e680000000200 */
[----:B------:R-:W-:Y:S03]  /*24c0*/  LDSM.16.M88.4 R56, [R205+0xa900] ;  /* 0x00a90000cd38783b */ /* 0x000fe60000000200 */
[----:B--2---:R-:W-:Y:S08]  /*24d0*/  HMMA.16816.F32 R16, R80, R32, R16 ;  /* 0x000000205010723c */ /* 0x004ff00000001810 */
[C---:B------:R-:W-:Y:S01]  /*24e0*/  HMMA.16816.F32 R28, R20.reuse, R54, R28 ;  /* 0x00000036141c723c */ /* 0x040fe2000000181c */
[----:B------:R-:W-:Y:S07]  /*24f0*/  LDSM.16.M88.4 R52, [R205+0xb100] ;  /* 0x00b10000cd34783b */ /* 0x000fee0000000200 */
[C---:B------:R-:W-:Y:S08]  /*2500*/  HMMA.16816.F32 R48, R20.reuse, R36, R48 ;  /* 0x000000241430723c */ /* 0x040ff00000001830 */
[C---:B------:R-:W-:Y:S01]  /*2510*/  HMMA.16816.F32 R44, R20.reuse, R38, R44 ;  /* 0x00000026142c723c */ /* 0x040fe2000000182c */
[----:B------:R-:W2:Y:S07]  /*2520*/  LDSM.16.M88.4 R36, [R202+0x14100] ;  /* 0x01410000ca24783b */ /* 0x000eae0000000200 */
[C---:B---3--:R-:W-:Y:S08]  /*2530*/  HMMA.16816.F32 R40, R20.reuse, R8, R40 ;  /* 0x000000081428723c */ /* 0x048ff00000001828 */
[----:B------:R-:W-:Y:S01]  /*2540*/  HMMA.16816.F32 R72, R20, R10, R72 ;  /* 0x0000000a1448723c */ /* 0x000fe20000001848 */
[----:B------:R-:W3:Y:S07]  /*2550*/  LDSM.16.M88.4 R8, [R192+0x2800] ;  /* 0x00280000c008783b */ /* 0x000eee0000000200 */
[----:B-1----:R-:W-:Y:S08]  /*2560*/  HMMA.16816.F32 R16, R60, R12, R16 ;  /* 0x0000000c3c10723c */ /* 0x002ff00000001810 */
[----:B------:R-:W-:Y:S08]  /*2570*/  HMMA.16816.F32 R68, R20, R24, R68 ;  /* 0x000000181444723c */ /* 0x000ff00000001844 */
[----:B------:R-:W-:Y:S01]  /*2580*/  HMMA.16816.F32 R28, R80, R34, R28 ;  /* 0x00000022501c723c */ /* 0x000fe2000000181c */
[----:B------:R-:W-:Y:S07]  /*2590*/  LDSM.16.M88.4 R32, [R204+0x4800] ;  /* 0x00480000cc20783b */ /* 0x000fee0000000200 */
[----:B------:R-:W-:Y:S01]  /*25a0*/  HMMA.16816.F32 R64, R20, R26, R64 ;  /* 0x0000001a1440723c */ /* 0x000fe20000001840 */
[----:B------:R-:W-:Y:S04]  /*25b0*/  LDSM.16.M88.4 R24, [R201+0x14100] ;  /* 0x01410000c918783b */ /* 0x000fe80000000200 */
[----:B------:R-:W1:Y:S03]  /*25c0*/  LDSM.16.M88.4 R20, [R200+0xa100] ;  /* 0x00a10000c814783b */ /* 0x000e660000000200 */
[----:B--2---:R-:W-:Y:S08]  /*25d0*/  HMMA.16816.F32 R16, R36, R88, R16 ;  /* 0x000000582410723c */ /* 0x004ff00000001810 */
[C---:B---3--:R-:W-:Y:S08]  /*25e0*/  HMMA.16816.F32 R48, R80.reuse, R8, R48 ;  /* 0x000000085030723c */ /* 0x048ff00000001830 */
[----:B------:R-:W-:Y:S01]  /*25f0*/  HMMA.16816.F32 R44, R80, R10, R44 ;  /* 0x0000000a502c723c */ /* 0x000fe2000000182c */
[----:B------:R-:W-:Y:S07]  /*2600*/  LDSM.16.M88.4 R8, [R192+0x4000] ;  /* 0x00400000c008783b */ /* 0x000fee0000000200 */
[----:B------:R-:W-:Y:S01]  /*2610*/  HMMA.16816.F32 R28, R60, R14, R28 ;  /* 0x0000000e3c1c723c */ /* 0x000fe2000000181c */
[----:B------:R-:W2:Y:S07]  /*2620*/  LDSM.16.M88.4 R12, [R199+0x14100] ;  /* 0x01410000c70c783b */ /* 0x000eae0000000200 */
[----:B------:R-:W-:Y:S08]  /*2630*/  HMMA.16816.F32 R40, R80, R84, R40 ;  /* 0x000000545028723c */ /* 0x000ff00000001828 */
[----:B-1----:R-:W-:Y:S08]  /*2640*/  HMMA.16816.F32 R16, R24, R20, R16 ;  /* 0x000000141810723c */ /* 0x002ff00000001810 */
[C---:B------:R-:W-:Y:S08]  /*2650*/  HMMA.16816.F32 R48, R60.reuse, R56, R48 ;  /* 0x000000383c30723c */ /* 0x040ff00000001830 */
[----:B------:R-:W-:Y:S01]  /*2660*/  HMMA.16816.F32 R44, R60, R58, R44 ;  /* 0x0000003a3c2c723c */ /* 0x000fe2000000182c */
[----:B------:R-:W1:Y:S07]  /*2670*/  LDSM.16.M88.4 R56, [R204+0x5000] ;  /* 0x00500000cc38783b */ /* 0x000e6e0000000200 */
[----:B------:R-:W-:Y:S01]  /*2680*/  HMMA.16816.F32 R28, R36, R90, R28 ;  /* 0x0000005a241c723c */ /* 0x000fe2000000181c */
[----:B------:R-:W3:Y:S07]  /*2690*/  LDSM.16.M88.4 R88, [R200+0xa900] ;  /* 0x00a90000c858783b */ /* 0x000eee0000000200 */
[----:B--2---:R-:W-:Y:S08]  /*26a0*/  HMMA.16816.F32 R16, R12, R8, R16 ;  /* 0x000000080c10723c */ /* 0x004ff00000001810 */
[----:B------:R-:W-:Y:S08]  /*26b0*/  HMMA.16816.F32 R40, R60, R52, R40 ;  /* 0x000000343c28723c */ /* 0x000ff00000001828 */
[----:B------:R-:W-:Y:S08]  /*26c0*/  HMMA.16816.F32 R72, R80, R86, R72 ;  /* 0x000000565048723c */ /* 0x000ff00000001848 */
[----:B------:R-:W-:Y:S01]  /*26d0*/  HMMA.16816.F32 R48, R36, R32, R48 ;  /* 0x000000202430723c */ /* 0x000fe20000001830 */
[----:B------:R-:W-:-:S07]  /*26e0*/  FMUL.FTZ R16, R16, c[0x0][0x320] ;  /* 0x0000c80010107a20 */ /* 0x000fce0000410000 */
[----:B------:R-:W-:Y:S01]  /*26f0*/  HMMA.16816.F32 R44, R36, R34, R44 ;  /* 0x00000022242c723c */ /* 0x000fe2000000182c */
[----:B------:R-:W2:Y:S07]  /*2700*/  LDSM.16.M88.4 R32, [R205+0xb900] ;  /* 0x00b90000cd20783b */ /* 0x000eae0000000200 */
[----:B------:R-:W-:Y:S01]  /*2710*/  HMMA.16816.F32 R28, R24, R22, R28 ;  /* 0x00000016181c723c */ /* 0x000fe2000000181c */
[----:B------:R-:W4:Y:S07]  /*2720*/  LDSM.16.M88.4 R20, [R192+0x4800] ;  /* 0x00480000c014783b */ /* 0x000f2e0000000200 */
[C---:B------:R-:W-:Y:S01]  /*2730*/  HMMA.16816.F32 R68, R80.reuse, R76, R68 ;  /* 0x0000004c5044723c */ /* 0x040fe20000001844 */
[----:B------:R5:W2:Y:S06]  /*2740*/  MUFU.TANH R76, R16 ;  /* 0x00000010004c7308 */ /* 0x000aac0000002400 */
[----:B------:R-:W-:Y:S01]  /*2750*/  FMUL.FTZ R77, R19, c[0x0][0x320] ;  /* 0x0000c800134d7a20 */ /* 0x000fe20000410000 */
[----:B------:R-:W-:Y:S05]  /*2760*/  HMMA.16816.F32 R64, R80, R78, R64 ;  /* 0x0000004e5040723c */ /* 0x000fea0000001840 */
[----:B------:R-:W2:Y:S03]  /*2770*/  MUFU.TANH R77, R77 ;  /* 0x0000004d004d7308 */ /* 0x000ea60000002400 */
[----:B-1----:R-:W-:Y:S07]  /*2780*/  HMMA.16816.F32 R40, R36, R56, R40 ;  /* 0x000000382428723c */ /* 0x002fee0000001828 */
[----:B------:R-:W-:Y:S01]  /*2790*/  FMUL.FTZ R56, R17, c[0x0][0x320] ;  /* 0x0000c80011387a20 */ /* 0x000fe20000410000 */
[----:B------:R-:W-:Y:S01]  /*27a0*/  HMMA.16816.F32 R72, R60, R54, R72 ;  /* 0x000000363c48723c */ /* 0x000fe20000001848 */
[----:B------:R-:W-:Y:S01]  /*27b0*/  FMUL.FTZ R57, R18, c[0x0][0x320] ;  /* 0x0000c80012397a20 */ /* 0x000fe20000410000 */
[----:B------:R-:W-:Y:S03]  /*27c0*/  LDSM.16.M88.4 R52, [R192+0x5000] ;  /* 0x00500000c034783b */ /* 0x000fe60000000200 */
[----:B------:R-:W1:Y:S01]  /*27d0*/  MUFU.TANH R56, R56 ;  /* 0x0000003800387308 */ /* 0x000e620000002400 */
[----:B-----5:R-:W5:Y:S02]  /*27e0*/  LDSM.16.M88.4 R16, [R204+0x5800] ;  /* 0x00580000cc10783b */ /* 0x020f640000000200 */
[C---:B---3--:R-:W-:Y:S05]  /*27f0*/  HMMA.16816.F32 R48, R24.reuse, R88, R48 ;  /* 0x000000581830723c */ /* 0x048fea0000001830 */
[----:B------:R-:W3:Y:S03]  /*2800*/  MUFU.TANH R57, R57 ;  /* 0x0000003900397308 */ /* 0x000ee60000002400 */
[----:B------:R-:W-:Y:S08]  /*2810*/  HMMA.16816.F32 R44, R24, R90, R44 ;  /* 0x0000005a182c723c */ /* 0x000ff0000000182c */
[----:B------:R-:W-:Y:S01]  /*2820*/  HMMA.16816.F32 R28, R12, R10, R28 ;  /* 0x0000000a0c1c723c */ /* 0x000fe2000000181c */
[----:B------:R-:W1:Y:S07]  /*2830*/  LDSM.16.M88.4 R8, [R200+0xb100] ;  /* 0x00b10000c808783b */ /* 0x000e6e0000000200 */
[C---:B--2---:R-:W-:Y:S08]  /*2840*/  HMMA.16816.F32 R68, R60.reuse, R32, R68 ;  /* 0x000000203c44723c */ /* 0x044ff00000001844 */
[----:B------:R-:W-:Y:S08]  /*2850*/  HMMA.16816.F32 R64, R60, R34, R64 ;  /* 0x000000223c40723c */ /* 0x000ff00000001840 */
[----:B----4-:R-:W-:Y:S01]  /*2860*/  HMMA.16816.F32 R48, R12, R20, R48 ;  /* 0x000000140c30723c */ /* 0x010fe20000001830 */
[----:B------:R-:W-:-:S02]  /*2870*/  FMUL.FTZ R28, R28, c[0x0][0x320] ;  /* 0x0000c8001c1c7a20 */ /* 0x000fc40000410000 */
[----:B------:R-:W-:Y:S02]  /*2880*/  FMUL.FTZ R29, R29, c[0x0][0x320] ;  /* 0x0000c8001d1d7a20 */ /* 0x000fe40000410000 */
[----:B------:R-:W-:Y:S02]  /*2890*/  FMUL.FTZ R30, R30, c[0x0][0x320] ;  /* 0x0000c8001e1e7a20 */ /* 0x000fe40000410000 */
[----:B------:R-:W-:Y:S01]  /*28a0*/  FMUL.FTZ R31, R31, c[0x0][0x320] ;  /* 0x0000c8001f1f7a20 */ /* 0x000fe20000410000 */
[----:B------:R-:W-:Y:S01]  /*28b0*/  HMMA.16816.F32 R72, R36, R58, R72 ;  /* 0x0000003a2448723c */ /* 0x000fe20000001848 */
[----:B------:R-:W2:Y:S07]  /*28c0*/  MUFU.TANH R28, R28 ;  /* 0x0000001c001c7308 */ /* 0x000eae0000002400 */
[----:B------:R-:W-:Y:S01]  /*28d0*/  HMMA.16816.F32 R44, R12, R22, R44 ;  /* 0x000000160c2c723c */ /* 0x000fe2000000182c */
[----:B------:R-:W4:Y:S01]  /*28e0*/  LDSM.16.M88.4 R20, [R200+0xb900] ;  /* 0x00b90000c814783b */ /* 0x000f220000000200 */
[----:B------:R-:W1:Y:S06]  /*28f0*/  MUFU.TANH R29, R29 ;  /* 0x0000001d001d7308 */ /* 0x000e6c0000002400 */
[----:B-----5:R-:W-:Y:S01]  /*2900*/  HMMA.16816.F32 R68, R36, R16, R68 ;  /* 0x000000102444723c */ /* 0x020fe20000001844 */
[----:B------:R-:W-:Y:S01]  /*2910*/  FMUL.FTZ R32, R48, c[0x0][0x320] ;  /* 0x0000c80030207a20 */ /* 0x000fe20000410000 */
[----:B------:R-:W2:Y:S01]  /*2920*/  MUFU.TANH R30, R30 ;  /* 0x0000001e001e7308 */ /* 0x000ea20000002400 */
[----:B------:R-:W-:-:S04]  /*2930*/  FMUL.FTZ R33, R49, c[0x0][0x320] ;  /* 0x0000c80031217a20 */ /* 0x000fc80000410000 */
[----:B------:R-:W-:Y:S01]  /*2940*/  FMUL.FTZ R16, R50, c[0x0][0x320] ;  /* 0x0000c80032107a20 */ /* 0x000fe20000410000 */
[----:B------:R-:W-:Y:S01]  /*2950*/  HMMA.16816.F32 R64, R36, R18, R64 ;  /* 0x000000122440723c */ /* 0x000fe20000001840 */
[----:B------:R-:W-:Y:S01]  /*2960*/  FMUL.FTZ R17, R51, c[0x0][0x320] ;  /* 0x0000c80033117a20 */ /* 0x000fe20000410000 */
[----:B------:R-:W2:Y:S06]  /*2970*/  MUFU.TANH R31, R31 ;  /* 0x0000001f001f7308 */ /* 0x000eac0000002400 */
[----:B-1----:R-:W-:Y:S01]  /*2980*/  HMMA.16816.F32 R40, R24, R8, R40 ;  /* 0x000000081828723c */ /* 0x002fe20000001828 */
[----:B------:R-:W-:Y:S01]  /*2990*/  FMUL.FTZ R35, R44, c[0x0][0x320] ;  /* 0x0000c8002c237a20 */ /* 0x000fe20000410000 */
[----:B------:R-:W1:Y:S01]  /*29a0*/  MUFU.TANH R32, R32 ;  /* 0x0000002000207308 */ /* 0x000e620000002400 */
[----:B------:R-:W-:-:S02]  /*29b0*/  FMUL.FTZ R34, R45, c[0x0][0x320] ;  /* 0x0000c8002d227a20 */ /* 0x000fc40000410000 */
[----:B------:R-:W-:Y:S02]  /*29c0*/  FMUL.FTZ R18, R46, c[0x0][0x320] ;  /* 0x0000c8002e127a20 */ /* 0x000fe40000410000 */
[----:B------:R-:W-:Y:S01]  /*29d0*/  FMUL.FTZ R19, R47, c[0x0][0x320] ;  /* 0x0000c8002f137a20 */ /* 0x000fe20000410000 */
[----:B------:R-:W-:Y:S01]  /*29e0*/  HMMA.16816.F32 R72, R24, R10, R72 ;  /* 0x0000000a1848723c */ /* 0x000fe20000001848 */
[----:B------:R-:W5:Y:S01]  /*29f0*/  LDSM.16.M88.4 R8, [R192+0x5800] ;  /* 0x00580000c008783b */ /* 0x000f620000000200 */
[----:B------:R-:W1:Y:S01]  /*2a00*/  MUFU.TANH R33, R33 ;  /* 0x0000002100217308 */ /* 0x000e620000002400 */
[----:B------:R-:W-:-:S05]  /*2a10*/  DEPBAR.LE SB0, 0x0 ;  /* 0x000080000000791a */ /* 0x000fca0000000000 */
[C---:B----4-:R-:W-:Y:S02]  /*2a20*/  HMMA.16816.F32 R68, R24.reuse, R20, R68 ;  /* 0x000000141844723c */ /* 0x050fe40000001844 */
[----:B------:R-:W4:Y:S06]  /*2a30*/  MUFU.TANH R16, R16 ;  /* 0x0000001000107308 */ /* 0x000f2c0000002400 */
[----:B------:R-:W-:Y:S02]  /*2a40*/  HMMA.16816.F32 R64, R24, R22, R64 ;  /* 0x000000161840723c */ /* 0x000fe40000001840 */
[----:B------:R-:W1:Y:S06]  /*2a50*/  MUFU.TANH R17, R17 ;  /* 0x0000001100117308 */ /* 0x000e6c0000002400 */
[C---:B------:R-:W-:Y:S02]  /*2a60*/  HMMA.16816.F32 R40, R12.reuse, R52, R40 ;  /* 0x000000340c28723c */ /* 0x040fe40000001828 */
[----:B------:R-:W1:Y:S06]  /*2a70*/  MUFU.TANH R35, R35 ;  /* 0x0000002300237308 */ /* 0x000e6c0000002400 */
[C---:B------:R-:W-:Y:S02]  /*2a80*/  HMMA.16816.F32 R72, R12.reuse, R54, R72 ;  /* 0x000000360c48723c */ /* 0x040fe40000001848 */
[----:B------:R-:W1:Y:S06]  /*2a90*/  MUFU.TANH R34, R34 ;  /* 0x0000002200227308 */ /* 0x000e6c0000002400 */
[C---:B-----5:R-:W-:Y:S02]  /*2aa0*/  HMMA.16816.F32 R68, R12.reuse, R8, R68 ;  /* 0x000000080c44723c */ /* 0x060fe40000001844 */
[----:B------:R-:W1:Y:S06]  /*2ab0*/  MUFU.TANH R18, R18 ;  /* 0x0000001200127308 */ /* 0x000e6c0000002400 */
[----:B------:R-:W-:Y:S01]  /*2ac0*/  HMMA.16816.F32 R64, R12, R10, R64 ;  /* 0x0000000a0c40723c */ /* 0x000fe20000001840 */
[----:B------:R-:W-:Y:S01]  /*2ad0*/  FMUL.FTZ R40, R40, c[0x0][0x320] ;  /* 0x0000c80028287a20 */ /* 0x000fe20000410000 */
[----:B------:R-:W1:Y:S01]  /*2ae0*/  MUFU.TANH R19, R19 ;  /* 0x0000001300137308 */ /* 0x000e620000002400 */
[----:B------:R-:W-:-:S02]  /*2af0*/  FMUL.FTZ R41, R41, c[0x0][0x320] ;  /* 0x0000c80029297a20 */ /* 0x000fc40000410000 */
[----:B------:R-:W-:Y:S02]  /*2b00*/  FMUL.FTZ R42, R42, c[0x0][0x320] ;  /* 0x0000c8002a2a7a20 */ /* 0x000fe40000410000 */
[----:B------:R-:W-:Y:S02]  /*2b10*/  FMUL.FTZ R43, R43, c[0x0][0x320] ;  /* 0x0000c8002b2b7a20 */ /* 0x000fe40000410000 */
[----:B------:R-:W-:Y:S01]  /*2b20*/  FMUL.FTZ R72, R72, c[0x0][0x320] ;  /* 0x0000c80048487a20 */ /* 0x000fe20000410000 */
[----:B------:R1:W1:Y:S01]  /*2b30*/  MUFU.TANH R171, R40 ;  /* 0x0000002800ab7308 */ /* 0x0002620000002400 */
[----:B------:R-:W-:Y:S02]  /*2b40*/  FMUL.FTZ R73, R73, c[0x0][0x320] ;  /* 0x0000c80049497a20 */ /* 0x000fe40000410000 */
[----:B------:R-:W-:Y:S02]  /*2b50*/  FMUL.FTZ R74, R74, c[0x0][0x320] ;  /* 0x0000c8004a4a7a20 */ /* 0x000fe40000410000 */
[----:B------:R-:W-:-:S02]  /*2b60*/  FMUL.FTZ R75, R75, c[0x0][0x320] ;  /* 0x0000c8004b4b7a20 */ /* 0x000fc40000410000 */
[----:B------:R-:W-:Y:S01]  /*2b70*/  FMUL.FTZ R68, R68, c[0x0][0x320] ;  /* 0x0000c80044447a20 */ /* 0x000fe20000410000 */
[----:B------:R1:W1:Y:S01]  /*2b80*/  MUFU.TANH R163, R41 ;  /* 0x0000002900a37308 */ /* 0x0002620000002400 */
[----:B------:R-:W-:Y:S02]  /*2b90*/  FMUL.FTZ R69, R69, c[0x0][0x320] ;  /* 0x0000c80045457a20 */ /* 0x000fe40000410000 */
[----:B------:R-:W-:Y:S02]  /*2ba0*/  FMUL.FTZ R70, R70, c[0x0][0x320] ;  /* 0x0000c80046467a20 */ /* 0x000fe40000410000 */
[----:B------:R-:W-:Y:S02]  /*2bb0*/  FMUL.FTZ R71, R71, c[0x0][0x320] ;  /* 0x0000c80047477a20 */ /* 0x000fe40000410000 */
[----:B------:R-:W-:Y:S01]  /*2bc0*/  FMUL.FTZ R64, R64, c[0x0][0x320] ;  /* 0x0000c80040407a20 */ /* 0x000fe20000410000 */
[----:B------:R1:W1:Y:S01]  /*2bd0*/  MUFU.TANH R166, R42 ;  /* 0x0000002a00a67308 */ /* 0x0002620000002400 */
[----:B------:R-:W-:-:S02]  /*2be0*/  FMUL.FTZ R65, R65, c[0x0][0x320] ;  /* 0x0000c80041417a20 */ /* 0x000fc40000410000 */
[----:B------:R-:W-:Y:S02]  /*2bf0*/  FMUL.FTZ R66, R66, c[0x0][0x320] ;  /* 0x0000c80042427a20 */ /* 0x000fe40000410000 */
[----:B------:R-:W-:-:S03]  /*2c00*/  FMUL.FTZ R67, R67, c[0x0][0x320] ;  /* 0x0000c80043437a20 */ /* 0x000fc60000410000 */
[----:B------:R1:W1:Y:S08]  /*2c10*/  MUFU.TANH R176, R43 ;  /* 0x0000002b00b07308 */ /* 0x0002700000002400 */
        /* <DEDUP_REMOVED lines=11> */
[----:B------:R1:W1:Y:S01]  /*2cd0*/  MUFU.TANH R164, R67 ;  /* 0x0000004300a47308 */ /* 0x0002620000002400 */
[----:B------:R-:W-:Y:S06]  /*2ce0*/  BAR.SYNC.DEFER_BLOCKING 0x0 ;  /* 0x0000000000007b1d */ /* 0x000fec0000010000 */
[----:B------:R-:W-:Y:S05]  /*2cf0*/  @!P4 BRA `(.L_x_10) ;  /* 0x000004300000c947 */ /* 0x000fea0003800000 */
[----:B--234-:R-:W-:Y:S01]  /*2d00*/  ULEA UR11, UR11, UR8, 0x6 ;  /* 0x000000080b0b7291 */ /* 0x01cfe2000f8e303f */
[----:B------:R-:W-:-:S05]  /*2d10*/  IMAD.MOV.U32 R208, RZ, RZ, RZ ;  /* 0x000000ffffd07224 */ /* 0x000fca00078e00ff */
[----:B------:R-:W-:-:S05]  /*2d20*/  IMAD.U32 R209, RZ, RZ, UR11 ;  /* 0x0000000bffd17e24 */ /* 0x000fca000f8e00ff */
[----:B------:R-:W-:-:S05]  /*2d30*/  IADD3 R209, R209, -0x40, R210 ;  /* 0xffffffc0d1d17810 */ /* 0x000fca0007ffe0d2 */
[----:B------:R-:W-:-:S04]  /*2d40*/  @P0 IMAD.HI.U32 R7, R209, c[0x0][0x2bc], RZ ;  /* 0x0000af00d1070a27 */ /* 0x000fc800078e00ff */
[----:B------:R-:W-:Y:S01]  /*2d50*/  IMAD.MOV.U32 R6, RZ, RZ, R209 ;  /* 0x000000ffff067224 */ /* 0x000fe200078e00d1 */
[----:B------:R-:W-:-:S04]  /*2d60*/  @P0 SHF.R.U32.HI R6, RZ, c[0x0][0x2c0], R7 ;  /* 0x0000b000ff060a19 */ /* 0x000fc80000011607 */
[----:B------:R-:W-:-:S04]  /*2d70*/  @!P6 IADD3 R10, P4, R6, UR16, RZ ;  /* 0x00000010060aec10 */ /* 0x000fc8000ff9e0ff */
[----:B------:R-:W-:Y:S02]  /*2d80*/  @!P6 LEA.HI.X.SX32 R7, R6, UR15, 0x1, P4 ;  /* 0x0000000f0607ec11 */ /* 0x000fe4000a0f0eff */
[----:B------:R-:W-:-:S04]  /*2d90*/  @!P6 LEA R8, P4, R10, c[0x0][0x2a0], 0x2 ;  /* 0x0000a8000a08ea11 */ /* 0x000fc800078810ff */
[----:B------:R-:W-:-:S05]  /*2da0*/  @!P6 LEA.HI.X R9, R10, c[0x0][0x2a4], R7, 0x2, P4 ;  /* 0x0000a9000a09ea11 */ /* 0x000fca00020f1407 */
[----:B------:R-:W2:Y:S01]  /*2db0*/  @!P6 LDG.E R208, [R8.64] ;  /* 0x0000000c08d0e981 */ /* 0x000ea2000c1e1900 */
[----:B------:R-:W-:Y:S01]  /*2dc0*/  IMAD.MOV R6, RZ, RZ, -R6 ;  /* 0x000000ffff067224 */ /* 0x000fe200078e0a06 */
[----:B------:R-:W-:Y:S02]  /*2dd0*/  SEL R22, RZ, 0x10, P1 ;  /* 0x00000010ff167807 */ /* 0x000fe40000800000 */
[----:B------:R-:W-:Y:S01]  /*2de0*/  SHF.L.U64.HI R12, R135, 0x1, R144 ;  /* 0x00000001870c7819 */ /* 0x000fe20000010290 */
[----:B------:R-:W-:Y:S01]  /*2df0*/  IMAD R209, R6, c[0x0][0x2b8], R209 ;  /* 0x0000ae0006d17a24 */ /* 0x000fe200078e02d1 */
[----:B------:R-:W-:-:S03]  /*2e00*/  IADD3 R13, -R22, 0x10, RZ ;  /* 0x00000010160d7810 */ /* 0x000fc60007ffe1ff */
[----:B------:R-:W-:Y:S01]  /*2e10*/  IMAD.WIDE.U32 R10, R209, c[0x0][0x1e0], RZ ;  /* 0x00007800d10a7a25 */ /* 0x000fe200078e00ff */
[----:B------:R-:W-:Y:S02]  /*2e20*/  SHF.R.S32.HI R6, RZ, 0x1f, R209 ;  /* 0x0000001fff067819 */ /* 0x000fe400000114d1 */
[----:B------:R-:W-:-:S03]  /*2e30*/  LOP3.LUT R13, R13, 0xf, RZ, 0xc0, !PT ;  /* 0x0000000f0d0d7812 */ /* 0x000fc600078ec0ff */
[----:B------:R-:W-:-:S04]  /*2e40*/  IMAD R6, R6, c[0x0][0x1e0], RZ ;  /* 0x0000780006067a24 */ /* 0x000fc800078e02ff */
[----:B------:R-:W-:-:S04]  /*2e50*/  IMAD R7, R209, c[0x0][0x1e4], R6 ;  /* 0x00007900d1077a24 */ /* 0x000fc800078e0206 */
[----:B------:R-:W-:Y:S01]  /*2e60*/  IMAD.IADD R11, R11, 0x1, R7 ;  /* 0x000000010b0b7824 */ /* 0x000fe200078e0207 */
[----:B--2---:R-:W-:-:S03]  /*2e70*/  SHF.R.S32.HI R7, RZ, 0x1f, R208 ;  /* 0x0000001fff077819 */ /* 0x004fc600000114d0 */
[----:B------:R-:W-:Y:S01]  /*2e80*/  IMAD.WIDE.U32 R8, R208, c[0x0][0x1f0], R10 ;  /* 0x00007c00d0087a25 */ /* 0x000fe200078e000a */
[----:B------:R-:W-:-:S03]  /*2e90*/  SEL R10, RZ, 0x10, P3 ;  /* 0x00000010ff0a7807 */ /* 0x000fc60001800000 */
[----:B------:R-:W-:Y:S01]  /*2ea0*/  IMAD R7, R7, c[0x0][0x1f0], RZ ;  /* 0x00007c0007077a24 */ /* 0x000fe200078e02ff */
[----:B------:R-:W-:Y:S01]  /*2eb0*/  IADD3 R23, P4, R8, UR20, RZ ;  /* 0x0000001408177c10 */ /* 0x000fe2000ff9e0ff */
[----:B------:R-:W-:Y:S01]  /*2ec0*/  IMAD.SHL.U32 R11, R135, 0x2, RZ ;  /* 0x00000002870b7824 */ /* 0x000fe200078e00ff */
[----:B------:R-:W-:Y:S01]  /*2ed0*/  IADD3 R26, -R10, 0x10, RZ ;  /* 0x000000100a1a7810 */ /* 0x000fe20007ffe1ff */
[----:B------:R-:W-:Y:S01]  /*2ee0*/  IMAD R6, R208, c[0x0][0x1f4], R7 ;  /* 0x00007d00d0067a24 */ /* 0x000fe200078e0207 */
[----:B------:R-:W-:Y:S02]  /*2ef0*/  SEL R7, RZ, 0x10, P2 ;  /* 0x00000010ff077807 */ /* 0x000fe40001000000 */
[----:B------:R-:W-:Y:S02]  /*2f00*/  LOP3.LUT R26, R26, 0xf, RZ, 0xc0, !PT ;  /* 0x0000000f1a1a7812 */ /* 0x000fe400078ec0ff */
[----:B------:R-:W-:Y:S02]  /*2f10*/  IADD3.X R8, R9, UR18, R6, P4, !PT ;  /* 0x0000001209087c10 */ /* 0x000fe4000a7fe406 */
[----:B------:R-:W-:-:S02]  /*2f20*/  LEA R6, P4, R23, c[0x0][0x1c8], 0x1 ;  /* 0x0000720017067a11 */ /* 0x000fc400078808ff */
[----:B------:R-:W-:Y:S02]  /*2f30*/  IADD3 R25, -R7, 0x10, RZ ;  /* 0x0000001007197810 */ /* 0x000fe40007ffe1ff */
[----:B------:R-:W-:Y:S01]  /*2f40*/  LEA.HI.X R23, R23, c[0x0][0x1cc], R8, 0x1, P4 ;  /* 0x0000730017177a11 */ /* 0x000fe200020f0c08 */
[----:B------:R-:W2:Y:S01]  /*2f50*/  SHFL.IDX PT, R14, R6, 0x1, 0x181f ;  /* 0x00381f00060e7f89 */ /* 0x000ea200000e0000 */
[C---:B------:R-:W-:Y:S01]  /*2f60*/  IMAD.SHL.U32 R8, R134.reuse, 0x2, RZ ;  /* 0x0000000286087824 */ /* 0x040fe200078e00ff */
[----:B------:R-:W-:Y:S02]  /*2f70*/  LOP3.LUT R25, R25, 0xf, RZ, 0xc0, !PT ;  /* 0x0000000f19197812 */ /* 0x000fe400078ec0ff */
[----:B------:R-:W3:Y:S01]  /*2f80*/  SHFL.IDX PT, R15, R23, 0x1, 0x181f ;  /* 0x00381f00170f7f89 */ /* 0x000ee200000e0000 */
[----:B------:R-:W-:-:S03]  /*2f90*/  SHF.L.U64.HI R9, R134, 0x1, R145 ;  /* 0x0000000186097819 */ /* 0x000fc60000010291 */
[----:B------:R4:W5:Y:S04]  /*2fa0*/  SHFL.IDX PT, R21, R6, RZ, 0x181f ;  /* 0x00181fff06157589 */ /* 0x00096800000e0000 */
[----:B------:R-:W1:Y:S01]  /*2fb0*/  SHFL.IDX PT, R20, R23, RZ, 0x181f ;  /* 0x00181fff17147589 */ /* 0x000e6200000e0000 */
[----:B--2---:R-:W-:-:S04]  /*2fc0*/  IADD3 R26, P5, P4, R26, R14, R11 ;  /* 0x0000000e1a1a7210 */ /* 0x004fc80007cbe00b */
[----:B---3--:R-:W-:Y:S02]  /*2fd0*/  IADD3.X R27, RZ, R15, R12, P5, P4 ;  /* 0x0000000fff1b7210 */ /* 0x008fe40002fe840c */
[----:B------:R-:W-:Y:S01]  /*2fe0*/  IADD3 R24, P5, P4, R25, R14, R8 ;  /* 0x0000000e19187210 */ /* 0x000fe20007cbe008 */
[----:B----4-:R-:W-:-:S03]  /*2ff0*/  IMAD.SHL.U32 R6, R133, 0x2, RZ ;  /* 0x0000000285067824 */ /* 0x010fc600078e00ff */
[----:B------:R-:W-:Y:S02]  /*3000*/  IADD3.X R25, RZ, R15, R9, P5, P4 ;  /* 0x0000000fff197210 */ /* 0x000fe40002fe8409 */
[----:B------:R-:W-:Y:S02]  /*3010*/  IADD3 R14, P5, P4, R13, R14, R6 ;  /* 0x0000000e0d0e7210 */ /* 0x000fe40007cbe006 */
[----:B------:R-:W-:-:S04]  /*3020*/  SHF.L.U64.HI R13, R133, 0x1, R2 ;  /* 0x00000001850d7819 */ /* 0x000fc80000010202 */
[----:B------:R-:W-:Y:S02]  /*3030*/  IADD3.X R15, RZ, R15, R13, P5, P4 ;  /* 0x0000000fff0f7210 */ /* 0x000fe40002fe840d */
[C---:B-----5:R-:W-:Y:S02]  /*3040*/  IADD3 R36, P5, R21.reuse, R11, RZ ;  /* 0x0000000b15247210 */ /* 0x060fe40007fbe0ff */
[----:B------:R-:W-:-:S03]  /*3050*/  IADD3 R8, P4, R21, R8, RZ ;  /* 0x0000000815087210 */ /* 0x000fc60007f9e0ff */
[----:B-1----:R-:W-:Y:S01]  /*3060*/  IMAD.X R37, R20, 0x1, R12, P5 ;  /* 0x0000000114257824 */ /* 0x002fe200028e060c */
[----:B------:R-:W-:Y:S01]  /*3070*/  ISETP.NE.U32.AND P5, PT, R10, RZ, PT ;  /* 0x000000ff0a00720c */ /* 0x000fe20003fa5070 */
[C---:B------:R-:W-:Y:S01]  /*3080*/  IMAD.X R9, R20.reuse, 0x1, R9, P4 ;  /* 0x0000000114097824 */ /* 0x040fe200020e0609 */
[----:B------:R-:W-:Y:S02]  /*3090*/  IADD3 R10, P4, R21, R6, RZ ;  /* 0x00000006150a7210 */ /* 0x000fe40007f9e0ff */
[----:B------:R1:W-:Y:S03]  /*30a0*/  LDGSTS.E.BYPASS.LTC128B.128 [R207+0x6100], [R36.64], !P3 ;  /* 0x0610000024cf7fae */ /* 0x0003e6000d901d4c */
[----:B------:R-:W-:Y:S01]  /*30b0*/  IMAD.X R11, R20, 0x1, R13, P4 ;  /* 0x00000001140b7824 */ /* 0x000fe200020e060d */
[----:B------:R1:W-:Y:S01]  /*30c0*/  LDGSTS.E.BYPASS.LTC128B.128 [R207+0x8100], [R8.64], !P2 ;  /* 0x0810000008cf7fae */ /* 0x0003e2000d101d4c */
[----:B------:R-:W-:-:S03]  /*30d0*/  ISETP.NE.U32.AND P4, PT, R7, RZ, PT ;  /* 0x000000ff0700720c */ /* 0x000fc60003f85070 */
[----:B------:R1:W-:Y:S04]  /*30e0*/  LDGSTS.E.BYPASS.LTC128B.128 [R207+0xa100], [R10.64], !P1 ;  /* 0x0a1000000acf7fae */ /* 0x0003e8000c901d4c */
[----:B------:R1:W-:Y:S01]  /*30f0*/  LDGSTS.E.BYPASS.LTC128B.128.ZFILL [R207+0x7100], [R26.64], P5 ;  /* 0x071000001acf7fae */ /* 0x0003e2000a941d4c */
[----:B------:R-:W-:-:S05]  /*3100*/  ISETP.NE.U32.AND P5, PT, R22, RZ, PT ;  /* 0x000000ff1600720c */ /* 0x000fca0003fa5070 */
[----:B------:R1:W-:Y:S08]  /*3110*/  LDGSTS.E.BYPASS.LTC128B.128.ZFILL [R207+0x9100], [R24.64], P4 ;  /* 0x0910000018cf7fae */ /* 0x0003f0000a141d4c */
[----:B------:R1:W-:Y:S02]  /*3120*/  LDGSTS.E.BYPASS.LTC128B.128.ZFILL [R207+0xb100], [R14.64], P5 ;  /* 0x0b1000000ecf7fae */ /* 0x0003e4000a941d4c */
.L_x_10:
[----:B--234-:R-:W-:Y:S01]  /*3130*/  LOP3.LUT R4, R4, 0xffffffe0, RZ, 0xc0, !PT ;  /* 0xffffffe004047812 */ /* 0x01cfe200078ec0ff */
[----:B------:R-:W-:Y:S01]  /*3140*/  IMAD.SHL.U32 R203, R203, 0x2, RZ ;  /* 0x00000002cbcb7824 */ /* 0x000fe200078e00ff */
[----:B------:R-:W-:Y:S01]  /*3150*/  UIADD3 UR6, UR6, -0x2, URZ ;  /* 0xfffffffe06067890 */ /* 0x000fe2000fffe03f */
[----:B------:R-:W0:Y:S02]  /*3160*/  LDGDEPBAR ;  /* 0x00000000000079af */ /* 0x000e240000000000 */
[----:B------:R-:W-:Y:S01]  /*3170*/  IMAD.IADD R7, R3, 0x1, -R4 ;  /* 0x0000000103077824 */ /* 0x000fe200078e0a04 */
[----:B------:R-:W-:Y:S01]  /*3180*/  UISETP.GE.AND UP0, UPT, UR6, UR7, UPT ;  /* 0x000000070600728c */ /* 0x000fe2000bf06270 */
[----:B------:R-:W-:Y:S01]  /*3190*/  IMAD.U32 R3, RZ, RZ, UR9 ;  /* 0x00000009ff037e24 */ /* 0x000fe2000f8e00ff */
[----:B-1----:R-:W-:Y:S01]  /*31a0*/  LDSM.16.MT88.4 R40, [R203+0x2100] ;  /* 0x00210000cb28783b */ /* 0x002fe20000004200 */
[C---:B------:R-:W-:Y:S01]  /*31b0*/  IMAD R197, R5.reuse, 0x2, R203 ;  /* 0x0000000205c57824 */ /* 0x040fe200078e02cb */
[----:B------:R-:W-:Y:S01]  /*31c0*/  SHF.R.S32.HI R4, RZ, 0x1f, R7 ;  /* 0x0000001fff047819 */ /* 0x000fe20000011407 */
[----:B------:R-:W-:Y:S01]  /*31d0*/  IMAD R198, R0, 0x2, R203 ;  /* 0x0000000200c67824 */ /* 0x000fe200078e02cb */
[----:B------:R-:W-:Y:S02]  /*31e0*/  LDSM.16.MT88.4 R124, [R203+0x100] ;  /* 0x00010000cb7c783b */ /* 0x000fe40000004200 */
[----:B------:R-:W-:Y:S01]  /*31f0*/  LEA.HI R4, R4, R7, RZ, 0x2 ;  /* 0x0000000704047211 */ /* 0x000fe200078f10ff */
[----:B------:R-:W-:Y:S01]  /*3200*/  IMAD R196, R5, 0x2, R198 ;  /* 0x0000000205c47824 */ /* 0x000fe200078e02c6 */
[----:B------:R-:W-:Y:S02]  /*3210*/  LDSM.16.MT88.4 R116, [R198+0x100] ;  /* 0x00010000c674783b */ /* 0x000fe40000004200 */
[----:B------:R-:W-:-:S02]  /*3220*/  LOP3.LUT R4, R4, 0x7ffffffc, RZ, 0xc0, !PT ;  /* 0x7ffffffc04047812 */ /* 0x000fc400078ec0ff */
[----:B------:R-:W-:Y:S03]  /*3230*/  LDSM.16.MT88.4 R108, [R197+0x100] ;  /* 0x00010000c56c783b */ /* 0x000fe60000004200 */
[----:B------:R-:W-:Y:S01]  /*3240*/  IMAD.IADD R4, R7, 0x1, -R4 ;  /* 0x0000000107047824 */ /* 0x000fe200078e0a04 */
[----:B------:R-:W-:Y:S03]  /*3250*/  LDSM.16.MT88.4 R100, [R196+0x100] ;  /* 0x00010000c464783b */ /* 0x000fe60000004200 */
[----:B------:R-:W-:Y:S01]  /*3260*/  IMAD R3, R4, -0x2, R3 ;  /* 0xfffffffe04037824 */ /* 0x000fe200078e0203 */
[----:B------:R-:W-:Y:S04]  /*3270*/  LDSM.16.MT88.4 R48, [R198+0x2100] ;  /* 0x00210000c630783b */ /* 0x000fe80000004200 */
[C---:B------:R-:W-:Y:S01]  /*3280*/  ISETP.GT.AND P5, PT, R3.reuse, RZ, PT ;  /* 0x000000ff0300720c */ /* 0x040fe20003fa4270 */
[----:B------:R-:W-:Y:S01]  /*3290*/  LDSM.16.MT88.4 R64, [R196+0x2100] ;  /* 0x00210000c440783b */ /* 0x000fe20000004200 */
[----:B------:R-:W-:-:S02]  /*32a0*/  ISETP.GT.AND P4, PT, R3, 0x1, PT ;  /* 0x000000010300780c */ /* 0x000fc40003f84270 */
[----:B------:R-:W-:Y:S01]  /*32b0*/  FSEL R57, R57, -INF , P5 ;  /* 0xff80000039397808 */ /* 0x000fe20002800000 */
[----:B------:R-:W-:Y:S01]  /*32c0*/  LDSM.16.MT88.4 R72, [R203+0x4100] ;  /* 0x00410000cb48783b */ /* 0x000fe20000004200 */
[----:B------:R-:W-:Y:S02]  /*32d0*/  FSEL R76, R76, -INF , P5 ;  /* 0xff8000004c4c7808 */ /* 0x000fe40002800000 */
[----:B------:R-:W-:Y:S01]  /*32e0*/  ISETP.GT.AND P5, PT, R3, 0x8, PT ;  /* 0x000000080300780c */ /* 0x000fe20003fa4270 */
[----:B------:R-:W-:Y:S01]  /*32f0*/  LDSM.16.MT88.4 R80, [R198+0x4100] ;  /* 0x00410000c650783b */ /* 0x000fe20000004200 */
[----:B------:R-:W-:Y:S02]  /*3300*/  FSEL R6, R77, -INF , P4 ;  /* 0xff8000004d067808 */ /* 0x000fe40002000000 */
[----:B------:R-:W-:Y:S01]  /*3310*/  FSEL R15, R56, -INF , P4 ;  /* 0xff800000380f7808 */ /* 0x000fe20002000000 */
[----:B------:R-:W-:Y:S01]  /*3320*/  LDSM.16.MT88.4 R88, [R197+0x4100] ;  /* 0x00410000c558783b */ /* 0x000fe20000004200 */
[----:B------:R-:W-:-:S02]  /*3330*/  FSEL R30, R30, -INF , P5 ;  /* 0xff8000001e1e7808 */ /* 0x000fc40002800000 */
[----:B------:R-:W-:Y:S01]  /*3340*/  FSEL R21, R28, -INF , P5 ;  /* 0xff8000001c157808 */ /* 0x000fe20002800000 */
[----:B------:R-:W-:Y:S01]  /*3350*/  LDSM.16.MT88.4 R136, [R198+0x900] ;  /* 0x00090000c688783b */ /* 0x000fe20000004200 */
[C---:B------:R-:W-:Y:S02]  /*3360*/  ISETP.GT.AND P4, PT, R3.reuse, 0x9, PT ;  /* 0x000000090300780c */ /* 0x040fe40003f84270 */
[----:B------:R-:W-:Y:S01]  /*3370*/  ISETP.GT.AND P5, PT, R3, 0x10, PT ;  /* 0x000000100300780c */ /* 0x000fe20003fa4270 */
[----:B------:R-:W-:Y:S01]  /*3380*/  LDSM.16.MT88.4 R24, [R198+0x2900] ;  /* 0x00290000c618783b */ /* 0x000fe20000004200 */
[----:B------:R-:W-:Y:S02]  /*3390*/  FSEL R4, R31, -INF , P4 ;  /* 0xff8000001f047808 */ /* 0x000fe40002000000 */
[----:B------:R-:W-:Y:S02]  /*33a0*/  FSEL R29, R29, -INF , P4 ;  /* 0xff8000001d1d7808 */ /* 0x000fe40002000000 */
[----:B------:R-:W-:-:S02]  /*33b0*/  FSEL R14, R16, -INF , P5 ;  /* 0xff800000100e7808 */ /* 0x000fc40002800000 */
[----:B------:R-:W-:Y:S02]  /*33c0*/  ISETP.GT.AND P4, PT, R3, 0x11, PT ;  /* 0x000000110300780c */ /* 0x000fe40003f84270 */
[----:B------:R-:W-:Y:S02]  /*33d0*/  FMNMX.FTZ R16, R76, R15, !PT ;  /* 0x0000000f4c107209 */ /* 0x000fe40007810000 */
[----:B------:R-:W-:Y:S02]  /*33e0*/  FSEL R12, R17, -INF , P4 ;  /* 0xff800000110c7808 */ /* 0x000fe40002000000 */
[----:B------:R-:W-:Y:S02]  /*33f0*/  FMNMX.FTZ R16, R21, R16, !PT ;  /* 0x0000001015107209 */ /* 0x000fe40007810000 */
[----:B------:R-:W-:Y:S02]  /*3400*/  FMNMX.FTZ R17, R57, R6, !PT ;  /* 0x0000000639117209 */ /* 0x000fe40007810000 */
[----:B------:R-:W-:-:S02]  /*3410*/  FSEL R13, R32, -INF , P5 ;  /* 0xff800000200d7808 */ /* 0x000fc40002800000 */
[----:B------:R-:W-:Y:S02]  /*3420*/  FMNMX.FTZ R16, R29, R16, !PT ;  /* 0x000000101d107209 */ /* 0x000fe40007810000 */
[----:B------:R-:W-:Y:S02]  /*3430*/  FMNMX.FTZ R17, R30, R17, !PT ;  /* 0x000000111e117209 */ /* 0x000fe40007810000 */
[----:B------:R-:W-:Y:S02]  /*3440*/  ISETP.GT.AND P5, PT, R3, 0x18, PT ;  /* 0x000000180300780c */ /* 0x000fe40003fa4270 */
[----:B------:R-:W-:Y:S02]  /*3450*/  FSEL R11, R33, -INF , P4 ;  /* 0xff800000210b7808 */ /* 0x000fe40002000000 */
[----:B------:R-:W-:Y:S02]  /*3460*/  FMNMX.FTZ R16, R13, R16, !PT ;  /* 0x000000100d107209 */ /* 0x000fe40007810000 */
[----:B------:R-:W-:-:S02]  /*3470*/  FMNMX.FTZ R17, R4, R17, !PT ;  /* 0x0000001104117209 */ /* 0x000fc40007810000 */
[----:B------:R-:W-:Y:S02]  /*3480*/  ISETP.GT.AND P4, PT, R3, 0x19, PT ;  /* 0x000000190300780c */ /* 0x000fe40003f84270 */
[----:B------:R-:W-:Y:S02]  /*3490*/  FSEL R9, R35, -INF , P5 ;  /* 0xff80000023097808 */ /* 0x000fe40002800000 */
[----:B------:R-:W-:Y:S02]  /*34a0*/  FMNMX.FTZ R16, R11, R16, !PT ;  /* 0x000000100b107209 */ /* 0x000fe40007810000 */
[----:B------:R-:W-:Y:S02]  /*34b0*/  FMNMX.FTZ R17, R14, R17, !PT ;  /* 0x000000110e117209 */ /* 0x000fe40007810000 */
[----:B------:R-:W-:Y:S02]  /*34c0*/  FSEL R10, R18, -INF , P5 ;  /* 0xff800000120a7808 */ /* 0x000fe40002800000 */
[----:B------:R-:W-:-:S02]  /*34d0*/  ISETP.GT.AND P5, PT, R3, 0x20, PT ;  /* 0x000000200300780c */ /* 0x000fc40003fa4270 */
[----:B------:R-:W-:Y:S02]  /*34e0*/  FSEL R7, R34, -INF , P4 ;  /* 0xff80000022077808 */ /* 0x000fe40002000000 */
[----:B------:R-:W-:Y:S01]  /*34f0*/  FMNMX.FTZ R16, R9, R16, !PT ;  /* 0x0000001009107209 */ /* 0x000fe20007810000 */
[----:B------:R-:W-:Y:S01]  /*3500*/  LDSM.16.MT88.4 R32, [R197+0x900] ;  /* 0x00090000c520783b */ /* 0x000fe20000004200 */
[----:B------:R-:W-:Y:S02]  /*3510*/  FMNMX.FTZ R17, R12, R17, !PT ;  /* 0x000000110c117209 */ /* 0x000fe40007810000 */
[----:B------:R-:W-:Y:S02]  /*3520*/  FSEL R8, R19, -INF , P4 ;  /* 0xff80000013087808 */ /* 0x000fe40002000000 */
[----:B------:R-:W-:Y:S02]  /*3530*/  ISETP.GT.AND P4, PT, R3, 0x21, PT ;  /* 0x000000210300780c */ /* 0x000fe40003f84270 */
[----:B------:R-:W-:-:S02]  /*3540*/  FSEL R171, R171, -INF , P5 ;  /* 0xff800000abab7808 */ /* 0x000fc40002800000 */
[----:B------:R-:W-:Y:S02]  /*3550*/  FMNMX.FTZ R16, R7, R16, !PT ;  /* 0x0000001007107209 */ /* 0x000fe40007810000 */
[----:B------:R-:W-:Y:S02]  /*3560*/  FMNMX.FTZ R17, R10, R17, !PT ;  /* 0x000000110a117209 */ /* 0x000fe40007810000 */
[----:B------:R-:W-:Y:S02]  /*3570*/  FSEL R166, R166, -INF , P5 ;  /* 0xff800000a6a67808 */ /* 0x000fe40002800000 */
[----:B------:R-:W-:Y:S02]  /*3580*/  ISETP.GT.AND P5, PT, R3, 0x28, PT ;  /* 0x000000280300780c */ /* 0x000fe40003fa4270 */
[----:B------:R-:W-:Y:S02]  /*3590*/  FSEL R163, R163, -INF , P4 ;  /* 0xff800000a3a37808 */ /* 0x000fe40002000000 */
[----:B------:R-:W-:-:S02]  /*35a0*/  FMNMX.FTZ R16, R171, R16, !PT ;  /* 0x00000010ab107209 */ /* 0x000fc40007810000 */
[----:B------:R-:W-:Y:S02]  /*35b0*/  FMNMX.FTZ R17, R8, R17, !PT ;  /* 0x0000001108117209 */ /* 0x000fe40007810000 */
[----:B------:R-:W-:Y:S02]  /*35c0*/  FSEL R176, R176, -INF , P4 ;  /* 0xff800000b0b07808 */ /* 0x000fe40002000000 */
[----:B------:R-:W-:Y:S02]  /*35d0*/  ISETP.GT.AND P4, PT, R3, 0x29, PT ;  /* 0x000000290300780c */ /* 0x000fe40003f84270 */
[----:B------:R-:W-:Y:S02]  /*35e0*/  FSEL R169, R169, -INF , P5 ;  /* 0xff800000a9a97808 */ /* 0x000fe40002800000 */
[----:B------:R-:W-:Y:S02]  /*35f0*/  FMNMX.FTZ R16, R163, R16, !PT ;  /* 0x00000010a3107209 */ /* 0x000fe40007810000 */
[----:B------:R-:W-:-:S02]  /*3600*/  FMNMX.FTZ R17, R166, R17, !PT ;  /* 0x00000011a6117209 */ /* 0x000fc40007810000 */
[----:B------:R-:W-:Y:S02]  /*3610*/  FSEL R168, R168, -INF , P5 ;  /* 0xff800000a8a87808 */ /* 0x000fe40002800000 */
[----:B------:R-:W-:Y:S02]  /*3620*/  ISETP.GT.AND P5, PT, R3, 0x30, PT ;  /* 0x000000300300780c */ /* 0x000fe40003fa4270 */
[----:B------:R-:W-:Y:S02]  /*3630*/  FSEL R165, R165, -INF , P4 ;  /* 0xff800000a5a57808 */ /* 0x000fe40002000000 */
[----:B------:R-:W-:Y:S02]  /*3640*/  FMNMX.FTZ R16, R169, R16, !PT ;  /* 0x00000010a9107209 */ /* 0x000fe40007810000 */
[----:B------:R-:W-:Y:S02]  /*3650*/  FMNMX.FTZ R17, R176, R17, !PT ;  /* 0x00000011b0117209 */ /* 0x000fe40007810000 */
[----:B------:R-:W-:-:S02]  /*3660*/  FSEL R174, R174, -INF , P4 ;  /* 0xff800000aeae7808 */ /* 0x000fc40002000000 */
[----:B------:R-:W-:Y:S02]  /*3670*/  ISETP.GT.AND P4, PT, R3, 0x31, PT ;  /* 0x000000310300780c */ /* 0x000fe40003f84270 */
[----:B------:R-:W-:Y:S02]  /*3680*/  FSEL R175, R175, -INF , P5 ;  /* 0xff800000afaf7808 */ /* 0x000fe40002800000 */
[----:B------:R-:W-:Y:S02]  /*3690*/  FMNMX.FTZ R16, R165, R16, !PT ;  /* 0x00000010a5107209 */ /* 0x000fe40007810000 */
[----:B------:R-:W-:Y:S02]  /*36a0*/  FMNMX.FTZ R17, R168, R17, !PT ;  /* 0x00000011a8117209 */ /* 0x000fe40007810000 */
[----:B------:R-:W-:Y:S02]  /*36b0*/  FSEL R170, R170, -INF , P5 ;  /* 0xff800000aaaa7808 */ /* 0x000fe40002800000 */
[----:B------:R-:W-:-:S02]  /*36c0*/  ISETP.GT.AND P5, PT, R3, 0x38, PT ;  /* 0x000000380300780c */ /* 0x000fc40003fa4270 */
[----:B------:R-:W-:Y:S02]  /*36d0*/  FSEL R173, R173, -INF , P4 ;  /* 0xff800000adad7808 */ /* 0x000fe40002000000 */
[----:B------:R-:W-:Y:S02]  /*36e0*/  FMNMX.FTZ R16, R175, R16, !PT ;  /* 0x00000010af107209 */ /* 0x000fe40007810000 */
[----:B------:R-:W-:Y:S02]  /*36f0*/  FMNMX.FTZ R17, R174, R17, !PT ;  /* 0x00000011ae117209 */ /* 0x000fe40007810000 */
[----:B------:R-:W-:Y:S02]  /*3700*/  FSEL R142, R142, -INF , P4 ;  /* 0xff8000008e8e7808 */ /* 0x000fe40002000000 */
[----:B------:R-:W-:Y:S02]  /*3710*/  ISETP.GT.AND P4, PT, R3, 0x39, PT ;  /* 0x000000390300780c */ /* 0x000fe40003f84270 */
[----:B------:R-:W-:-:S02]  /*3720*/  FSEL R143, R143, -INF , P5 ;  /* 0xff8000008f8f7808 */ /* 0x000fc40002800000 */
[----:B------:R-:W-:Y:S02]  /*3730*/  FMNMX.FTZ R16, R173, R16, !PT ;  /* 0x00000010ad107209 */ /* 0x000fe40007810000 */
[----:B------:R-:W-:Y:S02]  /*3740*/  FMNMX.FTZ R17, R170, R17, !PT ;  /* 0x00000011aa117209 */ /* 0x000fe40007810000 */
[----:B------:R-:W-:Y:S02]  /*3750*/  FSEL R141, R141, -INF , P4 ;  /* 0xff8000008d8d7808 */ /* 0x000fe40002000000 */
[----:B------:R-:W-:Y:S02]  /*3760*/  FMNMX.FTZ R16, R143, R16, !PT ;  /* 0x000000108f107209 */ /* 0x000fe40007810000 */
[----:B------:R-:W-:Y:S02]  /*3770*/  FSEL R140, R140, -INF , P5 ;  /* 0xff8000008c8c7808 */ /* 0x000fe40002800000 */
[----:B------:R-:W-:-:S02]  /*3780*/  FMNMX.FTZ R17, R142, R17, !PT ;  /* 0x000000118e117209 */ /* 0x000fc40007810000 */
[----:B------:R-:W-:Y:S02]  /*3790*/  FMNMX.FTZ R3, R141, R16, !PT ;  /* 0x000000108d037209 */ /* 0x000fe40007810000 */
[----:B------:R-:W-:Y:S02]  /*37a0*/  FSEL R164, R164, -INF , P4 ;  /* 0xff800000a4a47808 */ /* 0x000fe40002000000 */
[----:B------:R-:W-:Y:S01]  /*37b0*/  FMNMX.FTZ R17, R140, R17, !PT ;  /* 0x000000118c117209 */ /* 0x000fe20007810000 */
[----:B------:R-:W1:Y:S03]  /*37c0*/  SHFL.BFLY PT, R16, R3, 0x2, 0x1f ;  /* 0x0c401f0003107f89 */ /* 0x000e6600000e0000 */
[----:B------:R-:W-:-:S05]  /*37d0*/  FMNMX.FTZ R18, R164, R17, !PT ;  /* 0x00000011a4127209 */ /* 0x000fca0007810000 */
[----:B------:R-:W2:Y:S01]  /*37e0*/  SHFL.BFLY PT, R19, R18, 0x2, 0x1f ;  /* 0x0c401f0012137f89 */ /* 0x000ea200000e0000 */
[----:B-1----:R-:W-:-:S05]  /*37f0*/  FMNMX.FTZ R17, R3, R16, !PT ;  /* 0x0000001003117209 */ /* 0x002fca0007810000 */
[----:B------:R-:W1:Y:S01]  /*3800*/  SHFL.BFLY PT, R132, R17, 0x1, 0x1f ;  /* 0x0c201f0011847f89 */ /* 0x000e6200000e0000 */
[----:B--2---:R-:W-:-:S05]  /*3810*/  FMNMX.FTZ R16, R18, R19, !PT ;  /* 0x0000001312107209 */ /* 0x004fca0007810000 */
[----:B------:R-:W2:Y:S01]  /*3820*/  SHFL.BFLY PT, R3, R16, 0x1, 0x1f ;  /* 0x0c201f0010037f89 */ /* 0x000ea200000e0000 */
[----:B-1----:R-:W-:-:S04]  /*3830*/  FMNMX.FTZ R132, R17, R132, !PT ;  /* 0x0000008411847209 */ /* 0x002fc80007810000 */
[C---:B------:R-:W-:Y:S01]  /*3840*/  FSETP.NEU.FTZ.AND P4, PT, R132.reuse, -INF , PT ;  /* 0xff8000008400780b */ /* 0x040fe20003f9d000 */
[----:B------:R-:W-:Y:S01]  /*3850*/  FMUL.FTZ R172, R132, c[0x0][0x2d0] ;  /* 0x0000b40084ac7a20 */ /* 0x000fe20000410000 */
[----:B--2---:R-:W-:-:S04]  /*3860*/  FMNMX.FTZ R3, R3, R16, !PT ;  /* 0x0000001003037209 */ /* 0x004fc80007810000 */
[----:B------:R-:W-:Y:S01]  /*3870*/  FSEL R172, R172, RZ, P4 ;  /* 0x000000ffacac7208 */ /* 0x000fe20002000000 */
[----:B------:R-:W-:Y:S01]  /*3880*/  LDSM.16.MT88.4 R16, [R197+0x2900] ;  /* 0x00290000c510783b */ /* 0x000fe20000004200 */
[C---:B------:R-:W-:Y:S01]  /*3890*/  FSETP.NEU.FTZ.AND P4, PT, R3.reuse, -INF , PT ;  /* 0xff8000000300780b */ /* 0x040fe20003f9d000 */
[----:B------:R-:W-:Y:S02]  /*38a0*/  FMUL.FTZ R167, R3, c[0x0][0x2d0] ;  /* 0x0000b40003a77a20 */ /* 0x000fe40000410000 */
[--C-:B------:R-:W-:Y:S02]  /*38b0*/  FFMA.FTZ R157, R76, c[0x0][0x2d0], -R172.reuse ;  /* 0x0000b4004c9d7a23 */ /* 0x100fe400000108ac */
[--C-:B------:R-:W-:Y:S01]  /*38c0*/  FFMA.FTZ R156, R15, c[0x0][0x2d0], -R172.reuse ;  /* 0x0000b4000f9c7a23 */ /* 0x100fe200000108ac */
[----:B------:R-:W-:Y:S01]  /*38d0*/  FSEL R167, R167, RZ, P4 ;  /* 0x000000ffa7a77208 */ /* 0x000fe20002000000 */
[--C-:B------:R-:W-:Y:S01]  /*38e0*/  FFMA.FTZ R154, R21, c[0x0][0x2d0], -R172.reuse ;  /* 0x0000b400159a7a23 */ /* 0x100fe200000108ac */
[----:B------:R-:W-:Y:S01]  /*38f0*/  PLOP3.LUT P4, PT, PT, PT, UP0, 0x80, 0x0 ;  /* 0x000000000000781c */ /* 0x000fe20003f8f008 */
[----:B------:R-:W-:Y:S01]  /*3900*/  FFMA.FTZ R151, R29, c[0x0][0x2d0], -R172 ;  /* 0x0000b4001d977a23 */ /* 0x000fe200000108ac */
[----:B------:R-:W-:Y:S01]  /*3910*/  MUFU.EX2 R157, R157 ;  /* 0x0000009d009d7308 */ /* 0x000fe20000000800 */
[--C-:B------:R-:W-:Y:S01]  /*3920*/  FFMA.FTZ R158, R57, c[0x0][0x2d0], -R167.reuse ;  /* 0x0000b400399e7a23 */ /* 0x100fe200000108a7 */
[----:B------:R-:W-:Y:S01]  /*3930*/  LDSM.16.MT88.4 R20, [R203+0x900] ;  /* 0x00090000cb14783b */ /* 0x000fe20000004200 */
[----:B------:R-:W-:-:S02]  /*3940*/  FFMA.FTZ R159, R6, c[0x0][0x2d0], -R167 ;  /* 0x0000b400069f7a23 */ /* 0x000fc400000108a7 */
[--C-:B------:R-:W-:Y:S01]  /*3950*/  FFMA.FTZ R161, R30, c[0x0][0x2d0], -R167.reuse ;  /* 0x0000b4001ea17a23 */ /* 0x100fe200000108a7 */
[----:B------:R-:W1:Y:S01]  /*3960*/  LDSM.16.MT88.4 R56, [R197+0x2100] ;  /* 0x00210000c538783b */ /* 0x000e620000004200 */
[--C-:B------:R-:W-:Y:S01]  /*3970*/  FFMA.FTZ R152, R4, c[0x0][0x2d0], -R167.reuse ;  /* 0x0000b40004987a23 */ /* 0x100fe200000108a7 */
[----:B------:R-:W2:Y:S01]  /*3980*/  MUFU.EX2 R156, R156 ;  /* 0x0000009c009c7308 */ /* 0x000ea20000000800 */
[--C-:B------:R-:W-:Y:S01]  /*3990*/  FFMA.FTZ R146, R7, c[0x0][0x2d0], -R172.reuse ;  /* 0x0000b40007927a23 */ /* 0x100fe200000108ac */
[----:B------:R-:W-:Y:S01]  /*39a0*/  LDSM.16.MT88.4 R28, [R196+0x900] ;  /* 0x00090000c41c783b */ /* 0x000fe20000004200 */
[--C-:B------:R-:W-:Y:S02]  /*39b0*/  FFMA.FTZ R150, R11, c[0x0][0x2d0], -R172.reuse ;  /* 0x0000b4000b967a23 */ /* 0x100fe400000108ac */
[----:B------:R-:W-:Y:S01]  /*39c0*/  FFMA.FTZ R149, R9, c[0x0][0x2d0], -R172 ;  /* 0x0000b40009957a23 */ /* 0x000fe200000108ac */
[----:B------:R-:W3:Y:S01]  /*39d0*/  LDSM.16.MT88.4 R4, [R196+0x4100] ;  /* 0x00410000c404783b */ /* 0x000ee20000004200 */
[--C-:B------:R-:W-:Y:S01]  /*39e0*/  FFMA.FTZ R147, R10, c[0x0][0x2d0], -R167.reuse ;  /* 0x0000b4000a937a23 */ /* 0x100fe200000108a7 */
[----:B------:R-:W-:Y:S01]  /*39f0*/  MUFU.EX2 R154, R154 ;  /* 0x0000009a009a7308 */ /* 0x000fe20000000800 */
[----:B------:R-:W-:-:S02]  /*3a00*/  FFMA.FTZ R0, R8, c[0x0][0x2d0], -R167 ;  /* 0x0000b40008007a23 */ /* 0x000fc400000108a7 */
[----:B------:R-:W4:Y:S01]  /*3a10*/  LDSM.16.MT88.4 R8, [R203+0x2900] ;  /* 0x00290000cb08783b */ /* 0x000f220000004200 */
[--C-:B------:R-:W-:Y:S02]  /*3a20*/  FFMA.FTZ R155, R13, c[0x0][0x2d0], -R172.reuse ;  /* 0x0000b4000d9b7a23 */ /* 0x100fe400000108ac */
[--C-:B------:R-:W-:Y:S02]  /*3a30*/  FFMA.FTZ R153, R14, c[0x0][0x2d0], -R167.reuse ;  /* 0x0000b4000e997a23 */ /* 0x100fe400000108a7 */
[----:B------:R-:W5:Y:S01]  /*3a40*/  MUFU.EX2 R151, R151 ;  /* 0x0000009700977308 */ /* 0x000f620000000800 */
[----:B--2---:R-:W-:Y:S01]  /*3a50*/  F2FP.PACK_AB R96, R156, R157 ;  /* 0x0000009d9c60723e */ /* 0x004fe200000000ff */
[----:B------:R-:W-:Y:S02]  /*3a60*/  FFMA.FTZ R148, R12, c[0x0][0x2d0], -R167 ;  /* 0x0000b4000c947a23 */ /* 0x000fe400000108a7 */
[----:B------:R-:W2:Y:S01]  /*3a70*/  LDSM.16.MT88.4 R12, [R196+0x2900] ;  /* 0x00290000c40c783b */ /* 0x000ea20000004200 */
[----:B------:R-:W-:-:S02]  /*3a80*/  FFMA.FTZ R160, R171, c[0x0][0x2d0], -R172 ;  /* 0x0000b400aba07a23 */ /* 0x000fc400000108ac */
[--C-:B------:R-:W-:Y:S01]  /*3a90*/  FFMA.FTZ R162, R169, c[0x0][0x2d0], -R172.reuse ;  /* 0x0000b400a9a27a23 */ /* 0x100fe200000108ac */
[----:B------:R-:W-:Y:S01]  /*3aa0*/  MUFU.EX2 R158, R158 ;  /* 0x0000009e009e7308 */ /* 0x000fe20000000800 */
[--C-:B------:R-:W-:Y:S02]  /*3ab0*/  FFMA.FTZ R163, R163, c[0x0][0x2d0], -R172.reuse ;  /* 0x0000b400a3a37a23 */ /* 0x100fe400000108ac */
[----:B------:R-:W-:Y:S02]  /*3ac0*/  FFMA.FTZ R165, R165, c[0x0][0x2d0], -R172 ;  /* 0x0000b400a5a57a23 */ /* 0x000fe400000108ac */
[--C-:B------:R-:W-:Y:S02]  /*3ad0*/  FFMA.FTZ R166, R166, c[0x0][0x2d0], -R167.reuse ;  /* 0x0000b400a6a67a23 */ /* 0x100fe400000108a7 */
[--C-:B------:R-:W-:Y:S01]  /*3ae0*/  FFMA.FTZ R169, R176, c[0x0][0x2d0], -R167.reuse ;  /* 0x0000b400b0a97a23 */ /* 0x100fe200000108a7 */
[----:B------:R-:W1:Y:S01]  /*3af0*/  MUFU.EX2 R159, R159 ;  /* 0x0000009f009f7308 */ /* 0x000e620000000800 */
[----:B-----5:R-:W-:Y:S01]  /*3b00*/  F2FP.PACK_AB R98, R151, R154 ;  /* 0x0000009a9762723e */ /* 0x020fe200000000ff */
[----:B------:R-:W-:-:S02]  /*3b10*/  FFMA.FTZ R168, R168, c[0x0][0x2d0], -R167 ;  /* 0x0000b400a8a87a23 */ /* 0x000fc400000108a7 */
[--C-:B------:R-:W-:Y:S02]  /*3b20*/  FFMA.FTZ R171, R174, c[0x0][0x2d0], -R167.reuse ;  /* 0x0000b400aeab7a23 */ /* 0x100fe400000108a7 */
[--C-:B------:R-:W-:Y:S02]  /*3b30*/  FFMA.FTZ R174, R175, c[0x0][0x2d0], -R172.reuse ;  /* 0x0000b400afae7a23 */ /* 0x100fe400000108ac */
[----:B------:R-:W-:Y:S01]  /*3b40*/  MUFU.EX2 R161, R161 ;  /* 0x000000a100a17308 */ /* 0x000fe20000000800 */
[--C-:B------:R-:W-:Y:S02]  /*3b50*/  FFMA.FTZ R173, R173, c[0x0][0x2d0], -R172.reuse ;  /* 0x0000b400adad7a23 */ /* 0x100fe400000108ac */
[--C-:B------:R-:W-:Y:S02]  /*3b60*/  FFMA.FTZ R175, R143, c[0x0][0x2d0], -R172.reuse ;  /* 0x0000b4008faf7a23 */ /* 0x100fe400000108ac */
[----:B------:R-:W-:Y:S02]  /*3b70*/  FFMA.FTZ R172, R141, c[0x0][0x2d0], -R172 ;  /* 0x0000b4008dac7a23 */ /* 0x000fe400000108ac */
[--C-:B------:R-:W-:Y:S01]  /*3b80*/  FFMA.FTZ R170, R170, c[0x0][0x2d0], -R167.reuse ;  /* 0x0000b400aaaa7a23 */ /* 0x100fe200000108a7 */
[----:B------:R-:W5:Y:S01]  /*3b90*/  MUFU.EX2 R152, R152 ;  /* 0x0000009800987308 */ /* 0x000f620000000800 */
[----:B-1----:R-:W-:Y:S01]  /*3ba0*/  F2FP.PACK_AB R97, R159, R158 ;  /* 0x0000009e9f61723e */ /* 0x002fe200000000ff */
[----:B------:R-:W-:-:S02]  /*3bb0*/  FFMA.FTZ R177, R142, c[0x0][0x2d0], -R167 ;  /* 0x0000b4008eb17a23 */ /* 0x000fc400000108a7 */
[--C-:B------:R-:W-:Y:S02]  /*3bc0*/  FFMA.FTZ R176, R140, c[0x0][0x2d0], -R167.reuse ;  /* 0x0000b4008cb07a23 */ /* 0x100fe400000108a7 */
[----:B------:R-:W-:Y:S01]  /*3bd0*/  FFMA.FTZ R219, R164, c[0x0][0x2d0], -R167 ;  /* 0x0000b400a4db7a23 */ /* 0x000fe200000108a7 */
[----:B------:R-:W-:Y:S01]  /*3be0*/  LDSM.16.MT88.4 R140, [R198+0x1900] ;  /* 0x00190000c68c783b */ /* 0x000fe20000004200 */
[----:B------:R-:W-:Y:S01]  /*3bf0*/  MUFU.EX2 R155, R155 ;  /* 0x0000009b009b7308 */ /* 0x000fe20000000800 */
[----:B------:R-:W-:Y:S02]  /*3c00*/  FADD.FTZ R157, R157, R156 ;  /* 0x0000009c9d9d7221 */ /* 0x000fe40000010000 */
[----:B------:R-:W-:Y:S02]  /*3c10*/  FADD.FTZ R158, R158, R159 ;  /* 0x0000009f9e9e7221 */ /* 0x000fe40000010000 */
[----:B------:R-:W-:Y:S01]  /*3c20*/  FADD.FTZ R154, R154, R157 ;  /* 0x0000009d9a9a7221 */ /* 0x000fe20000010000 */
[----:B-----5:R-:W-:-:S02]  /*3c30*/  F2FP.PACK_AB R99, R152, R161 ;  /* 0x000000a19863723e */ /* 0x020fc400000000ff */
[----:B------:R-:W1:Y:S01]  /*3c40*/  MUFU.EX2 R150, R150 ;  /* 0x0000009600967308 */ /* 0x000e620000000800 */
[----:B------:R-:W-:Y:S02]  /*3c50*/  FADD.FTZ R161, R161, R158 ;  /* 0x0000009ea1a17221 */ /* 0x000fe40000010000 */
[----:B------:R-:W-:Y:S02]  /*3c60*/  FADD.FTZ R154, R151, R154 ;  /* 0x0000009a979a7221 */ /* 0x000fe40000010000 */
[----:B------:R-:W-:Y:S01]  /*3c70*/  FADD.FTZ R152, R152, R161 ;  /* 0x000000a198987221 */ /* 0x000fe20000010000 */
[C---:B------:R-:W-:Y:S02]  /*3c80*/  HMMA.16816.F32 R36, R96.reuse, R40, RZ ;  /* 0x000000286024723c */ /* 0x040fe400000018ff */
[----:B------:R-:W-:Y:S06]  /*3c90*/  MUFU.EX2 R149, R149 ;  /* 0x0000009500957308 */ /* 0x000fec0000000800 */
[C---:B------:R-:W-:Y:S02]  /*3ca0*/  HMMA.16816.F32 R52, R96.reuse, R56, RZ ;  /* 0x000000386034723c */ /* 0x040fe400000018ff */
[----:B------:R-:W-:Y:S06]  /*3cb0*/  MUFU.EX2 R146, R146 ;  /* 0x0000009200927308 */ /* 0x000fec0000000800 */
[C---:B------:R-:W-:Y:S02]  /*3cc0*/  HMMA.16816.F32 R40, R96.reuse, R42, RZ ;  /* 0x0000002a6028723c */ /* 0x040fe400000018ff */
[----:B------:R-:W-:Y:S06]  /*3cd0*/  MUFU.EX2 R153, R153 ;  /* 0x0000009900997308 */ /* 0x000fec0000000800 */
[C---:B------:R-:W-:Y:S02]  /*3ce0*/  HMMA.16816.F32 R56, R96.reuse, R58, RZ ;  /* 0x0000003a6038723c */ /* 0x040fe400000018ff */
[----:B------:R-:W5:Y:S06]  /*3cf0*/  MUFU.EX2 R148, R148 ;  /* 0x0000009400947308 */ /* 0x000f6c0000000800 */
[C---:B------:R-:W-:Y:S02]  /*3d00*/  HMMA.16816.F32 R128, R96.reuse, R124, RZ ;  /* 0x0000007c6080723c */ /* 0x040fe400000018ff */
[----:B------:R-:W-:Y:S06]  /*3d10*/  MUFU.EX2 R147, R147 ;  /* 0x0000009300937308 */ /* 0x000fec0000000800 */
[C---:B------:R-:W-:Y:S02]  /*3d20*/  HMMA.16816.F32 R120, R96.reuse, R116, RZ ;  /* 0x000000746078723c */ /* 0x040fe400000018ff */
[----:B------:R-:W1:Y:S06]  /*3d30*/  MUFU.EX2 R0, R0 ;  /* 0x0000000000007308 */ /* 0x000e6c0000000800 */
        /* <DEDUP_REMOVED lines=31> */
[----:B------:R-:W2:Y:S06]  /*3f30*/  MUFU.EX2 R219, R219 ;  /* 0x000000db00db7308 */ /* 0x000eac0000000800 */
[C---:B---3--:R-:W-:Y:S07]  /*3f40*/  HMMA.16816.F32 R92, R96.reuse, R4, RZ ;  /* 0x00000004605c723c */ /* 0x048fee00000018ff */
[----:B-1----:R-:W-:Y:S01]  /*3f50*/  F2FP.PACK_AB R4, R150, R155 ;  /* 0x0000009b9604723e */ /* 0x002fe200000000ff */
[----:B------:R-:W-:Y:S01]  /*3f60*/  HMMA.16816.F32 R96, R96, R6, RZ ;  /* 0x000000066060723c */ /* 0x000fe200000018ff */
[----:B-----5:R-:W-:Y:S01]  /*3f70*/  F2FP.PACK_AB R5, R148, R153 ;  /* 0x000000999405723e */ /* 0x020fe200000000ff */
[----:B------:R-:W-:-:S02]  /*3f80*/  FADD.FTZ R155, R155, R154 ;  /* 0x0000009a9b9b7221 */ /* 0x000fc40000010000 */
[----:B------:R-:W-:Y:S02]  /*3f90*/  FADD.FTZ R153, R153, R152 ;  /* 0x0000009899997221 */ /* 0x000fe40000010000 */
[----:B------:R-:W-:Y:S01]  /*3fa0*/  FADD.FTZ R150, R150, R155 ;  /* 0x0000009b96967221 */ /* 0x000fe20000010000 */
[----:B------:R-:W-:Y:S01]  /*3fb0*/  F2FP.PACK_AB R6, R146, R149 ;  /* 0x000000959206723e */ /* 0x000fe200000000ff */
[----:B------:R-:W-:Y:S01]  /*3fc0*/  FADD.FTZ R148, R148, R153 ;  /* 0x0000009994947221 */ /* 0x000fe20000010000 */
[----:B------:R-:W-:Y:S01]  /*3fd0*/  F2FP.PACK_AB R7, R0, R147 ;  /* 0x000000930007723e */ /* 0x000fe200000000ff */
[----:B------:R-:W-:Y:S02]  /*3fe0*/  FADD.FTZ R149, R149, R150 ;  /* 0x0000009695957221 */ /* 0x000fe40000010000 */
[----:B------:R-:W-:Y:S02]  /*3ff0*/  FADD.FTZ R147, R147, R148 ;  /* 0x0000009493937221 */ /* 0x000fe40000010000 */
[----:B------:R-:W-:-:S02]  /*4000*/  FADD.FTZ R149, R146, R149 ;  /* 0x0000009592957221 */ /* 0x000fc40000010000 */
[----:B----4-:R-:W-:Y:S01]  /*4010*/  HMMA.16816.F32 R36, R4, R8, R36 ;  /* 0x000000080424723c */ /* 0x010fe20000001824 */
[----:B------:R-:W-:-:S07]  /*4020*/  FADD.FTZ R147, R0, R147 ;  /* 0x0000009300937221 */ /* 0x000fce0000010000 */
[C---:B------:R-:W-:Y:S01]  /*4030*/  HMMA.16816.F32 R40, R4.reuse, R10, R40 ;  /* 0x0000000a0428723c */ /* 0x040fe20000001828 */
[----:B------:R-:W1:Y:S07]  /*4040*/  LDSM.16.MT88.4 R8, [R198+0x4900] ;  /* 0x00490000c608783b */ /* 0x000e6e0000004200 */
[C---:B------:R-:W-:Y:S08]  /*4050*/  HMMA.16816.F32 R52, R4.reuse, R16, R52 ;  /* 0x000000100434723c */ /* 0x040ff00000001834 */
[C---:B------:R-:W-:Y:S01]  /*4060*/  HMMA.16816.F32 R56, R4.reuse, R18, R56 ;  /* 0x000000120438723c */ /* 0x040fe20000001838 */
[----:B------:R-:W3:Y:S07]  /*4070*/  LDSM.16.MT88.4 R16, [R197+0x4900] ;  /* 0x00490000c510783b */ /* 0x000eee0000004200 */
[C---:B------:R-:W-:Y:S08]  /*4080*/  HMMA.16816.F32 R128, R4.reuse, R20, R128 ;  /* 0x000000140480723c */ /* 0x040ff00000001880 */
[C---:B------:R-:W-:Y:S01]  /*4090*/  HMMA.16816.F32 R124, R4.reuse, R22, R124 ;  /* 0x00000016047c723c */ /* 0x040fe2000000187c */
[----:B------:R-:W4:Y:S07]  /*40a0*/  LDSM.16.MT88.4 R20, [R203+0x4900] ;  /* 0x00490000cb14783b */ /* 0x000f2e0000004200 */
[C---:B--2---:R-:W-:Y:S08]  /*40b0*/  HMMA.16816.F32 R60, R4.reuse, R12, R60 ;  /* 0x0000000c043c723c */ /* 0x044ff0000000183c */
[C---:B------:R-:W-:Y:S01]  /*40c0*/  HMMA.16816.F32 R64, R4.reuse, R14, R64 ;  /* 0x0000000e0440723c */ /* 0x040fe20000001840 */
[----:B------:R-:W2:Y:S07]  /*40d0*/  LDSM.16.MT88.4 R12, [R196+0x4900] ;  /* 0x00490000c40c783b */ /* 0x000eae0000004200 */
[C---:B-1----:R-:W-:Y:S08]  /*40e0*/  HMMA.16816.F32 R76, R4.reuse, R8, R76 ;  /* 0x00000008044c723c */ /* 0x042ff0000000184c */
[C---:B------:R-:W-:Y:S01]  /*40f0*/  HMMA.16816.F32 R80, R4.reuse, R10, R80 ;  /* 0x0000000a0450723c */ /* 0x040fe20000001850 */
[----:B------:R-:W1:Y:S07]  /*4100*/  LDSM.16.MT88.4 R8, [R203+0x1100] ;  /* 0x00110000cb08783b */ /* 0x000e6e0000004200 */
[C---:B---3--:R-:W-:Y:S08]  /*4110*/  HMMA.16816.F32 R84, R4.reuse, R16, R84 ;  /* 0x000000100454723c */ /* 0x048ff00000001854 */
[C---:B------:R-:W-:Y:S01]  /*4120*/  HMMA.16816.F32 R88, R4.reuse, R18, R88 ;  /* 0x000000120458723c */ /* 0x040fe20000001858 */
[----:B------:R-:W3:Y:S07]  /*4130*/  LDSM.16.MT88.4 R16, [R198+0x1100] ;  /* 0x00110000c610783b */ /* 0x000eee0000004200 */
[C---:B------:R-:W-:Y:S08]  /*4140*/  HMMA.16816.F32 R120, R4.reuse, R136, R120 ;  /* 0x000000880478723c */ /* 0x040ff00000001878 */
[C---:B------:R-:W-:Y:S01]  /*4150*/  HMMA.16816.F32 R116, R4.reuse, R138, R116 ;  /* 0x0000008a0474723c */ /* 0x040fe20000001874 */
[----:B------:R-:W-:Y:S07]  /*4160*/  LDSM.16.MT88.4 R136, [R197+0x1900] ;  /* 0x00190000c588783b */ /* 0x000fee0000004200 */
        /* <DEDUP_REMOVED lines=9> */
[C---:B----4-:R-:W-:Y:S08]  /*4200*/  HMMA.16816.F32 R68, R4.reuse, R20, R68 ;  /* 0x000000140444723c */ /* 0x050ff00000001844 */
[C---:B------:R-:W-:Y:S01]  /*4210*/  HMMA.16816.F32 R72, R4.reuse, R22, R72 ;  /* 0x000000160448723c */ /* 0x040fe20000001848 */
[----:B------:R-:W-:Y:S07]  /*4220*/  LDSM.16.MT88.4 R20, [R203+0x5100] ;  /* 0x00510000cb14783b */ /* 0x000fee0000004200 */
[C---:B--2---:R-:W-:Y:S08]  /*4230*/  HMMA.16816.F32 R92, R4.reuse, R12, R92 ;  /* 0x0000000c045c723c */ /* 0x044ff0000000185c */
[----:B------:R-:W-:Y:S01]  /*4240*/  HMMA.16816.F32 R96, R4, R14, R96 ;  /* 0x0000000e0460723c */ /* 0x000fe20000001860 */
[----:B------:R-:W2:Y:S06]  /*4250*/  LDSM.16.MT88.4 R12, [R203+0x3100] ;  /* 0x00310000cb0c783b */ /* 0x000eac0000004200 */
[----:B------:R-:W-:Y:S01]  /*4260*/  F2FP.PACK_AB R4, R163, R160 ;  /* 0x000000a0a304723e */ /* 0x000fe200000000ff */
[----:B------:R-:W-:Y:S01]  /*4270*/  FADD.FTZ R160, R160, R149 ;  /* 0x00000095a0a07221 */ /* 0x000fe20000010000 */
[----:B------:R-:W-:-:S02]  /*4280*/  F2FP.PACK_AB R6, R165, R162 ;  /* 0x000000a2a506723e */ /* 0x000fc400000000ff */
[----:B------:R-:W-:Y:S01]  /*4290*/  F2FP.PACK_AB R5, R169, R166 ;  /* 0x000000a6a905723e */ /* 0x000fe200000000ff */
[----:B------:R-:W-:Y:S01]  /*42a0*/  FADD.FTZ R166, R166, R147 ;  /* 0x00000093a6a67221 */ /* 0x000fe20000010000 */
[----:B------:R-:W-:Y:S01]  /*42b0*/  F2FP.PACK_AB R7, R171, R168 ;  /* 0x000000a8ab07723e */ /* 0x000fe200000000ff */
[----:B------:R-:W-:Y:S02]  /*42c0*/  FADD.FTZ R163, R163, R160 ;  /* 0x000000a0a3a37221 */ /* 0x000fe40000010000 */
[----:B------:R-:W-:Y:S02]  /*42d0*/  FADD.FTZ R169, R169, R166 ;  /* 0x000000a6a9a97221 */ /* 0x000fe40000010000 */
[----:B------:R-:W-:Y:S02]  /*42e0*/  FADD.FTZ R162, R162, R163 ;  /* 0x000000a3a2a27221 */ /* 0x000fe40000010000 */
[----:B-1----:R-:W-:Y:S01]  /*42f0*/  HMMA.16816.F32 R128, R4, R8, R128 ;  /* 0x000000080480723c */ /* 0x002fe20000001880 */
[----:B------:R-:W-:-:S02]  /*4300*/  FADD.FTZ R168, R168, R169 ;  /* 0x000000a9a8a87221 */ /* 0x000fc40000010000 */
[----:B------:R-:W-:Y:S02]  /*4310*/  FADD.FTZ R165, R165, R162 ;  /* 0x000000a2a5a57221 */ /* 0x000fe40000010000 */
[----:B------:R-:W-:-:S03]  /*4320*/  FADD.FTZ R171, R171, R168 ;  /* 0x000000a8abab7221 */ /* 0x000fc60000010000 */
[C---:B------:R-:W-:Y:S01]  /*4330*/  HMMA.16816.F32 R124, R4.reuse, R10, R124 ;  /* 0x0000000a047c723c */ /* 0x040fe2000000187c */
[----:B------:R-:W1:Y:S07]  /*4340*/  LDSM.16.MT88.4 R8, [R197+0x3100] ;  /* 0x00310000c508783b */ /* 0x000e6e0000004200 */
[C---:B---3--:R-:W-:Y:S08]  /*4350*/  HMMA.16816.F32 R120, R4.reuse, R16, R120 ;  /* 0x000000100478723c */ /* 0x048ff00000001878 */
[C---:B------:R-:W-:Y:S01]  /*4360*/  HMMA.16816.F32 R116, R4.reuse, R18, R116 ;  /* 0x000000120474723c */ /* 0x040fe20000001874 */
[----:B------:R-:W3:Y:S07]  /*4370*/  LDSM.16.MT88.4 R16, [R196+0x3100] ;  /* 0x00310000c410783b */ /* 0x000eee0000004200 */
[C---:B--2---:R-:W-:Y:S08]  /*4380*/  HMMA.16816.F32 R36, R4.reuse, R12, R36 ;  /* 0x0000000c0424723c */ /* 0x044ff00000001824 */
[C---:B------:R-:W-:Y:S01]  /*4390*/  HMMA.16816.F32 R40, R4.reuse, R14, R40 ;  /* 0x0000000e0428723c */ /* 0x040fe20000001828 */
[----:B------:R-:W2:Y:S07]  /*43a0*/  LDSM.16.MT88.4 R12, [R198+0x5100] ;  /* 0x00510000c60c783b */ /* 0x000eae0000004200 */
[C---:B------:R-:W-:Y:S08]  /*43b0*/  HMMA.16816.F32 R68, R4.reuse, R20, R68 ;  /* 0x000000140444723c */ /* 0x040ff00000001844 */
[C---:B-1----:R-:W-:Y:S08]  /*43c0*/  HMMA.16816.F32 R52, R4.reuse, R8, R52 ;  /* 0x000000080434723c */ /* 0x042ff00000001834 */
        /* <DEDUP_REMOVED lines=8> */
[C---:B------:R-:W-:Y:S01]  /*4450*/  HMMA.16816.F32 R72, R4.reuse, R22, R72 ;  /* 0x000000160448723c */ /* 0x040fe20000001848 */
[----:B------:R-:W-:Y:S07]  /*4460*/  LDSM.16.MT88.4 R20, [R196+0x3900] ;  /* 0x00390000c414783b */ /* 0x000fee0000004200 */
        /* <DEDUP_REMOVED lines=8> */
[----:B------:R-:W4:Y:S07]  /*44f0*/  LDSM.16.MT88.4 R32, [R196+0x1900] ;  /* 0x00190000c420783b */ /* 0x000f2e0000004200 */
[C---:B------:R-:W-:Y:S08]  /*4500*/  HMMA.16816.F32 R104, R4.reuse, R28, R104 ;  /* 0x0000001c0468723c */ /* 0x040ff00000001868 */
[C---:B------:R-:W-:Y:S01]  /*4510*/  HMMA.16816.F32 R100, R4.reuse, R30, R100 ;  /* 0x0000001e0464723c */ /* 0x040fe20000001864 */
[----:B------:R-:W5:Y:S07]  /*4520*/  LDSM.16.MT88.4 R28, [R198+0x3900] ;  /* 0x00390000c61c783b */ /* 0x000f6e0000004200 */
[C---:B------:R-:W-:Y:S08]  /*4530*/  HMMA.16816.F32 R44, R4.reuse, R24, R44 ;  /* 0x00000018042c723c */ /* 0x040ff0000000182c */
[----:B------:R-:W-:Y:S01]  /*4540*/  HMMA.16816.F32 R48, R4, R26, R48 ;  /* 0x0000001a0430723c */ /* 0x000fe20000001830 */
[----:B------:R-:W3:Y:S06]  /*4550*/  LDSM.16.MT88.4 R24, [R197+0x3900] ;  /* 0x00390000c518783b */ /* 0x000eec0000004200 */
        /* <DEDUP_REMOVED lines=9> */
[----:B--2---:R-:W-:Y:S01]  /*45f0*/  HMMA.16816.F32 R128, R4, R12, R128 ;  /* 0x0000000c0480723c */ /* 0x004fe20000001880 */
[----:B------:R-:W-:-:S02]  /*4600*/  FADD.FTZ R176, R176, R177 ;  /* 0x000000b1b0b07221 */ /* 0x000fc40000010000 */
[----:B------:R-:W-:Y:S02]  /*4610*/  FADD.FTZ R221, R172, R175 ;  /* 0x000000afacdd7221 */ /* 0x000fe40000010000 */
[----:B------:R-:W-:-:S03]  /*4620*/  FADD.FTZ R219, R219, R176 ;  /* 0x000000b0dbdb7221 */ /* 0x000fc60000010000 */
        /* <DEDUP_REMOVED lines=9> */
[C---:B------:R-:W-:Y:S08]  /*46c0*/  HMMA.16816.F32 R116, R4.reuse, R142, R116 ;  /* 0x0000008e0474723c */ /* 0x040ff00000001874 */
[C---:B------:R-:W-:Y:S08]  /*46d0*/  HMMA.16816.F32 R112, R4.reuse, R136, R112 ;  /* 0x000000880470723c */ /* 0x040ff00000001870 */
[C---:B------:R-:W-:Y:S08]  /*46e0*/  HMMA.16816.F32 R108, R4.reuse, R138, R108 ;  /* 0x0000008a046c723c */ /* 0x040ff0000000186c */
[C---:B----4-:R-:W-:Y:S08]  /*46f0*/  HMMA.16816.F32 R104, R4.reuse, R32, R104 ;  /* 0x000000200468723c */ /* 0x050ff00000001868 */
[C---:B------:R-:W-:Y:S08]  /*4700*/  HMMA.16816.F32 R100, R4.reuse, R34, R100 ;  /* 0x000000220464723c */ /* 0x040ff00000001864 */
[C---:B-----5:R-:W-:Y:S08]  /*4710*/  HMMA.16816.F32 R44, R4.reuse, R28, R44 ;  /* 0x0000001c042c723c */ /* 0x060ff0000000182c */
[C---:B------:R-:W-:Y:S08]  /*4720*/  HMMA.16816.F32 R48, R4.reuse, R30, R48 ;  /* 0x0000001e0430723c */ /* 0x040ff00000001830 */
[C---:B------:R-:W-:Y:S08]  /*4730*/  HMMA.16816.F32 R52, R4.reuse, R24, R52 ;  /* 0x000000180434723c */ /* 0x040ff00000001834 */
[C---:B------:R-:W-:Y:S08]  /*4740*/  HMMA.16816.F32 R56, R4.reuse, R26, R56 ;  /* 0x0000001a0438723c */ /* 0x040ff00000001838 */
[C---:B------:R-:W-:Y:S08]  /*4750*/  HMMA.16816.F32 R60, R4.reuse, R20, R60 ;  /* 0x00000014043c723c */ /* 0x040ff0000000183c */
[C---:B------:R-:W-:Y:S08]  /*4760*/  HMMA.16816.F32 R64, R4.reuse, R22, R64 ;  /* 0x000000160440723c */ /* 0x040ff00000001840 */
[C---:B--2---:R-:W-:Y:S08]  /*4770*/  HMMA.16816.F32 R76, R4.reuse, R12, R76 ;  /* 0x0000000c044c723c */ /* 0x044ff0000000184c */
[C---:B------:R-:W-:Y:S08]  /*4780*/  HMMA.16816.F32 R80, R4.reuse, R14, R80 ;  /* 0x0000000e0450723c */ /* 0x040ff00000001850 */
[C---:B-1----:R-:W-:Y:S08]  /*4790*/  HMMA.16816.F32 R84, R4.reuse, R8, R84 ;  /* 0x000000080454723c */ /* 0x042ff00000001854 */
[C---:B------:R-:W-:Y:S08]  /*47a0*/  HMMA.16816.F32 R88, R4.reuse, R10, R88 ;  /* 0x0000000a0458723c */ /* 0x040ff00000001858 */
[C---:B---3--:R-:W-:Y:S08]  /*47b0*/  HMMA.16816.F32 R92, R4.reuse, R16, R92 ;  /* 0x00000010045c723c */ /* 0x048ff0000000185c */
[----:B------:R-:W-:Y:S01]  /*47c0*/  HMMA.16816.F32 R96, R4, R18, R96 ;  /* 0x000000120460723c */ /* 0x000fe20000001860 */
[----:B------:R-:W-:Y:S08]  /*47d0*/  @!P4 BRA `(.L_x_11) ;  /* 0x00002dc00000c947 */ /* 0x000ff00003800000 */
[C---:B------:R-:W-:Y:S01]  /*47e0*/  SHF.L.U64.HI R217, R135.reuse, 0x1, R144 ;  /* 0x0000000187d97819 */ /* 0x040fe20000010290 */
[----:B------:R-:W-:Y:S01]  /*47f0*/  IMAD.SHL.U32 R216, R135, 0x2, RZ ;  /* 0x0000000287d87824 */ /* 0x000fe200078e00ff */
[C---:B------:R-:W-:Y:S01]  /*4800*/  SHF.L.U64.HI R215, R134.reuse, 0x1, R145 ;  /* 0x0000000186d77819 */ /* 0x040fe20000010291 */
[----:B------:R-:W-:Y:S01]  /*4810*/  IMAD.SHL.U32 R214, R134, 0x2, RZ ;  /* 0x0000000286d67824 */ /* 0x000fe200078e00ff */
[----:B------:R-:W-:Y:S01]  /*4820*/  MOV R0, R3 ;  /* 0x0000000300007202 */ /* 0x000fe20000000f00 */
[----:B------:R-:W-:Y:S01]  /*4830*/  IMAD.MOV.U32 R135, RZ, RZ, R132 ;  /* 0x000000ffff877224 */ /* 0x000fe200078e0084 */
[----:B------:R-:W-:-:S02]  /*4840*/  SHF.L.U64.HI R213, R133, 0x1, R2 ;  /* 0x0000000185d57819 */ /* 0x000fc40000010202 */
[----:B------:R-:W-:Y:S01]  /*4850*/  SHF.L.U32 R212, R133, 0x1, RZ ;  /* 0x0000000185d47819 */ /* 0x000fe200000006ff */
[----:B------:R-:W-:Y:S06]  /*4860*/  BRA `(.L_x_12) ;  /* 0x0000032000007947 */ /* 0x000fec0003800000 */
.L_x_14:
[----:B------:R-:W-:Y:S01]  /*4870*/  ULEA UR4, UR6, UR8, 0x6 ;  /* 0x0000000806047291 */ /* 0x000fe2000f8e303f */
[----:B------:R-:W-:Y:S05]  /*4880*/  IMAD.MOV.U32 R208, RZ, RZ, RZ ;  /* 0x000000ffffd07224 */ /* 0x000fea00078e00ff */
[----:B------:R-:W-:Y:S05]  /*4890*/  IMAD.U32 R209, RZ, RZ, UR4 ;  /* 0x00000004ffd17e24 */ /* 0x000fea000f8e00ff */
[----:B------:R-:W-:Y:S05]  /*48a0*/  IADD3 R209, R209, -0x40, R210 ;  /* 0xffffffc0d1d17810 */ /* 0x000fea0007ffe0d2 */
[----:B------:R-:W-:Y:S04]  /*48b0*/  @P0 IMAD.HI.U32 R3, R209, c[0x0][0x2bc], RZ ;  /* 0x0000af00d1030a27 */ /* 0x000fe800078e00ff */
[----:B------:R-:W-:Y:S01]  /*48c0*/  IMAD.MOV.U32 R2, RZ, RZ, R209 ;  /* 0x000000ffff027224 */ /* 0x000fe200078e00d1 */
[----:B------:R-:W-:Y:S04]  /*48d0*/  @P0 SHF.R.U32.HI R2, RZ, c[0x0][0x2c0], R3 ;  /* 0x0000b000ff020a19 */ /* 0x000fe80000011603 */
[C---:B------:R-:W-:Y:S04]  /*48e0*/  @!P6 IADD3 R6, P4, R2.reuse, UR16, RZ ;  /* 0x000000100206ec10 */ /* 0x040fe8000ff9e0ff */
[----:B------:R-:W-:Y:S01]  /*48f0*/  @!P6 LEA.HI.X.SX32 R3, R2, UR15, 0x1, P4 ;  /* 0x0000000f0203ec11 */ /* 0x000fe2000a0f0eff */
[----:B------:R-:W-:Y:S01]  /*4900*/  IMAD.MOV R2, RZ, RZ, -R2 ;  /* 0x000000ffff027224 */ /* 0x000fe200078e0a02 */
[----:B------:R-:W-:Y:S03]  /*4910*/  @!P6 LEA R4, P4, R6, c[0x0][0x2a0], 0x2 ;  /* 0x0000a8000604ea11 */ /* 0x000fe600078810ff */
[----:B------:R-:W-:Y:S01]  /*4920*/  IMAD R209, R2, c[0x0][0x2b8], R209 ;  /* 0x0000ae0002d17a24 */ /* 0x000fe200078e02d1 */
[----:B------:R-:W-:Y:S04]  /*4930*/  @!P6 LEA.HI.X R5, R6, c[0x0][0x2a4], R3, 0x2, P4 ;  /* 0x0000a9000605ea11 */ /* 0x000fe800020f1403 */
[----:B------:R-:W-:Y:S01]  /*4940*/  SHF.R.S32.HI R3, RZ, 0x1f, R209 ;  /* 0x0000001fff037819 */ /* 0x000fe200000114d1 */
[----:B------:R1:W2:Y:S04]  /*4950*/  @!P6 LDG.E R208, [R4.64] ;  /* 0x0000000c04d0e981 */ /* 0x0002a8000c1e1900 */
[----:B------:R-:W-:Y:S04]  /*4960*/  IMAD R3, R3, c[0x0][0x1e0], RZ ;  /* 0x0000780003037a24 */ /* 0x000fe800078e02ff */
[C---:B------:R-:W-:Y:S02]  /*4970*/  IMAD R3, R209.reuse, c[0x0][0x1e4], R3 ;  /* 0x00007900d1037a24 */ /* 0x040fe400078e0203 */
[----:B-1----:R-:W-:Y:S04]  /*4980*/  IMAD.WIDE.U32 R4, R209, c[0x0][0x1e0], RZ ;  /* 0x00007800d1047a25 */ /* 0x002fe800078e00ff */
[----:B------:R-:W-:Y:S01]  /*4990*/  IMAD.IADD R5, R5, 0x1, R3 ;  /* 0x0000000105057824 */ /* 0x000fe200078e0203 */
[----:B--2---:R-:W-:Y:S03]  /*49a0*/  SHF.R.S32.HI R2, RZ, 0x1f, R208 ;  /* 0x0000001fff027819 */ /* 0x004fe600000114d0 */
[----:B------:R-:W-:Y:S04]  /*49b0*/  IMAD.WIDE.U32 R4, R208, c[0x0][0x1f0], R4 ;  /* 0x00007c00d0047a25 */ /* 0x000fe800078e0004 */
[----:B------:R-:W-:Y:S01]  /*49c0*/  IMAD R2, R2, c[0x0][0x1f0], RZ ;  /* 0x00007c0002027a24 */ /* 0x000fe200078e02ff */
[----:B------:R-:W-:Y:S03]  /*49d0*/  IADD3 R3, P4, R4, UR20, RZ ;  /* 0x0000001404037c10 */ /* 0x000fe6000ff9e0ff */
[----:B------:R-:W-:Y:S05]  /*49e0*/  IMAD R2, R208, c[0x0][0x1f4], R2 ;  /* 0x00007d00d0027a24 */ /* 0x000fea00078e0202 */
[----:B------:R-:W-:Y:S02]  /*49f0*/  IADD3.X R2, R5, UR18, R2, P4, !PT ;  /* 0x0000001205027c10 */ /* 0x000fe4000a7fe402 */
[C---:B------:R-:W-:Y:S04]  /*4a00*/  LEA R15, P4, R3.reuse, c[0x0][0x1c8], 0x1 ;  /* 0x00007200030f7a11 */ /* 0x040fe800078808ff */
[----:B------:R-:W-:Y:S01]  /*4a10*/  LEA.HI.X R14, R3, c[0x0][0x1cc], R2, 0x1, P4 ;  /* 0x00007300030e7a11 */ /* 0x000fe200020f0c02 */
[----:B------:R-:W1:Y:S04]  /*4a20*/  SHFL.IDX PT, R5, R15, RZ, 0x181f ;  /* 0x00181fff0f057589 */ /* 0x000e6800000e0000 */
[----:B------:R-:W2:Y:S04]  /*4a30*/  SHFL.IDX PT, R4, R14, RZ, 0x181f ;  /* 0x00181fff0e047589 */ /* 0x000ea800000e0000 */
[----:B------:R-:W3:Y:S04]  /*4a40*/  SHFL.IDX PT, R3, R15, 0x1, 0x181f ;  /* 0x00381f000f037f89 */ /* 0x000ee800000e0000 */
[----:B------:R-:W4:Y:S01]  /*4a50*/  SHFL.IDX PT, R2, R14, 0x1, 0x181f ;  /* 0x00381f000e027f89 */ /* 0x000f2200000e0000 */
[C---:B-1----:R-:W-:Y:S02]  /*4a60*/  IADD3 R8, P5, R5.reuse, R216, RZ ;  /* 0x000000d805087210 */ /* 0x042fe40007fbe0ff */
[C---:B------:R-:W-:Y:S02]  /*4a70*/  IADD3 R6, P4, R5.reuse, R214, RZ ;  /* 0x000000d605067210 */ /* 0x040fe40007f9e0ff */
[C---:B--2---:R-:W-:Y:S02]  /*4a80*/  IADD3.X R9, R4.reuse, R217, RZ, P5, !PT ;  /* 0x000000d904097210 */ /* 0x044fe40002ffe4ff */
[----:B------:R-:W-:Y:S01]  /*4a90*/  IADD3 R12, P5, R5, R212, RZ ;  /* 0x000000d4050c7210 */ /* 0x000fe20007fbe0ff */
[C---:B------:R-:W-:Y:S01]  /*4aa0*/  IMAD.X R7, R4.reuse, 0x1, R215, P4 ;  /* 0x0000000104077824 */ /* 0x040fe200020e06d7 */
[C---:B---3--:R-:W-:Y:S01]  /*4ab0*/  IADD3 R10, P4, R3.reuse, R216, RZ ;  /* 0x000000d8030a7210 */ /* 0x048fe20007f9e0ff */
[----:B------:R1:W-:Y:S02]  /*4ac0*/  LDGSTS.E.BYPASS.LTC128B.128 [R207+0x6100], [R8.64], !P3 ;  /* 0x0610000008cf7fae */ /* 0x0003e4000d901d4c */
[----:B------:R-:W-:Y:S01]  /*4ad0*/  IMAD.X R13, R4, 0x1, R213, P5 ;  /* 0x00000001040d7824 */ /* 0x000fe200028e06d5 */
[C---:B------:R-:W-:Y:S01]  /*4ae0*/  IADD3 R4, P5, R3.reuse, R214, RZ ;  /* 0x000000d603047210 */ /* 0x040fe20007fbe0ff */
[----:B------:R1:W-:Y:S01]  /*4af0*/  LDGSTS.E.BYPASS.LTC128B.128 [R207+0x8100], [R6.64], !P2 ;  /* 0x0810000006cf7fae */ /* 0x0003e2000d101d4c */
[C---:B----4-:R-:W-:Y:S01]  /*4b00*/  IMAD.X R11, R2.reuse, 0x1, R217, P4 ;  /* 0x00000001020b7824 */ /* 0x050fe200020e06d9 */
[----:B------:R-:W-:Y:S02]  /*4b10*/  IADD3 R14, P4, R3, R212, RZ ;  /* 0x000000d4030e7210 */ /* 0x000fe40007f9e0ff */
[----:B------:R1:W-:Y:S01]  /*4b20*/  LDGSTS.E.BYPASS.LTC128B.128 [R207+0xa100], [R12.64], !P1 ;  /* 0x0a1000000ccf7fae */ /* 0x0003e2000c901d4c */
[C---:B------:R-:W-:Y:S02]  /*4b30*/  IADD3.X R5, R2.reuse, R215, RZ, P5, !PT ;  /* 0x000000d702057210 */ /* 0x040fe40002ffe4ff */
[----:B------:R-:W-:Y:S01]  /*4b40*/  IMAD.X R15, R2, 0x1, R213, P4 ;  /* 0x00000001020f7824 */ /* 0x000fe200020e06d5 */
[----:B------:R1:W-:Y:S04]  /*4b50*/  LDGSTS.E.BYPASS.LTC128B.128 [R207+0x7100], [R10.64], !P3 ;  /* 0x071000000acf7fae */ /* 0x0003e8000d901d4c */
[----:B------:R1:W-:Y:S04]  /*4b60*/  LDGSTS.E.BYPASS.LTC128B.128 [R207+0x9100], [R4.64], !P2 ;  /* 0x0910000004cf7fae */ /* 0x0003e8000d101d4c */
[----:B------:R1:W-:Y:S01]  /*4b70*/  LDGSTS.E.BYPASS.LTC128B.128 [R207+0xb100], [R14.64], !P1 ;  /* 0x0b1000000ecf7fae */ /* 0x0003e2000c901d4c */
[----:B------:R-:W-:-:S05]  /*4b80*/  BRA `(.L_x_13) ;  /* 0x000010a000007947 */ /* 0x000fca0003800000 */
.L_x_12:
[----:B------:R-:W-:Y:S04]  /*4b90*/  DEPBAR.LE SB0, 0x0 ;  /* 0x000080000000791a */ /* 0x000fe80000000000 */
[----:B------:R-:W-:Y:S01]  /*4ba0*/  BAR.SYNC.DEFER_BLOCKING 0x0 ;  /* 0x0000000000007b1d */ /* 0x000fe20000010000 */
[----:B------:R-:W-:Y:S01]  /*4bb0*/  SHF.R.S32.HI R133, RZ, 0x1f, R209 ;  /* 0x0000001fff857819 */ /* 0x000fe200000114d1 */
[----:B------:R-:W-:Y:S01]  /*4bc0*/  IMAD.WIDE.U32 R222, R209, c[0x0][0x208], RZ ;  /* 0x00008200d1de7a25 */ /* 0x000fe200078e00ff */
[----:B------:R-:W-:Y:S01]  /*4bd0*/  SHF.R.S32.HI R3, RZ, 0x1f, R208 ;  /* 0x0000001fff037819 */ /* 0x000fe200000114d0 */
[----:B------:R-:W-:Y:S02]  /*4be0*/  UISETP.GT.AND UP0, UPT, UR6, UR7, UPT ;  /* 0x000000070600728c */ /* 0x000fe4000bf04270 */
[----:B------:R-:W-:Y:S02]  /*4bf0*/  IMAD R133, R133, c[0x0][0x208], RZ ;  /* 0x0000820085857a24 */ /* 0x000fe400078e02ff */
[----:B------:R-:W-:Y:S02]  /*4c00*/  IMAD R3, R3, c[0x0][0x218], RZ ;  /* 0x0000860003037a24 */ /* 0x000fe400078e02ff */
[----:B------:R-:W-:Y:S02]  /*4c10*/  IMAD R133, R209, c[0x0][0x20c], R133 ;  /* 0x00008300d1857a24 */ /* 0x000fe400078e0285 */
[C---:B------:R-:W-:Y:S03]  /*4c20*/  IMAD R3, R208.reuse, c[0x0][0x21c], R3 ;  /* 0x00008700d0037a24 */ /* 0x040fe600078e0203 */
[----:B------:R-:W-:Y:S05]  /*4c30*/  IADD3 R223, R223, R133, RZ ;  /* 0x00000085dfdf7210 */ /* 0x000fea0007ffe0ff */
[----:B------:R-:W-:Y:S01]  /*4c40*/  IMAD.WIDE.U32 R222, R208, c[0x0][0x218], R222 ;  /* 0x00008600d0de7a25 */ /* 0x000fe200078e00de */
[----:B------:R-:W-:Y:S04]  /*4c50*/  LDSM.16.M88.4 R136, [R206+0xc100] ;  /* 0x00c10000ce88783b */ /* 0x000fe80000000200 */
[----:B------:R-:W-:Y:S04]  /*4c60*/  IADD3 R2, P4, R222, UR22, RZ ;  /* 0x00000016de027c10 */ /* 0x000fe8000ff9e0ff */
[----:B------:R-:W-:Y:S01]  /*4c70*/  IADD3.X R3, R223, UR5, R3, P4, !PT ;  /* 0x00000005df037c10 */ /* 0x000fe2000a7fe403 */
[----:B------:R-:W1:Y:S01]  /*4c80*/  LDSM.16.M88.4 R140, [R205+0x6100] ;  /* 0x00610000cd8c783b */ /* 0x000e620000000200 */
[C---:B------:R-:W-:Y:S04]  /*4c90*/  LEA R133, P4, R2.reuse, c[0x0][0x1f8], 0x1 ;  /* 0x00007e0002857a11 */ /* 0x040fe800078808ff */
[----:B------:R-:W-:Y:S02]  /*4ca0*/  LEA.HI.X R132, R2, c[0x0][0x1fc], R3, 0x1, P4 ;  /* 0x00007f0002847a11 */ /* 0x000fe400020f0c03 */
[----:B------:R-:W2:Y:S07]  /*4cb0*/  LDSM.16.M88.4 R144, [R205+0x6900] ;  /* 0x00690000cd90783b */ /* 0x000eae0000000200 */
[----:B------:R-:W3:Y:S07]  /*4cc0*/  LDSM.16.M88.4 R148, [R205+0x7100] ;  /* 0x00710000cd94783b */ /* 0x000eee0000000200 */
[----:B------:R-:W-:Y:S07]  /*4cd0*/  LDSM.16.M88.4 R152, [R205+0x7900] ;  /* 0x00790000cd98783b */ /* 0x000fee0000000200 */
[----:B------:R-:W-:Y:S07]  /*4ce0*/  LDSM.16.M88.4 R156, [R202+0xc100] ;  /* 0x00c10000ca9c783b */ /* 0x000fee0000000200 */
[----:B------:R-:W-:Y:S01]  /*4cf0*/  LDSM.16.M88.4 R160, [R204] ;  /* 0x00000000cca0783b */ /* 0x000fe20000000200 */
[C---:B-1----:R-:W-:Y:S06]  /*4d00*/  HMMA.16816.F32 R4, R136.reuse, R140, RZ ;  /* 0x0000008c8804723c */ /* 0x042fec00000018ff */
[----:B------:R-:W-:Y:S02]  /*4d10*/  LDSM.16.M88.4 R164, [R195] ;  /* 0x00000000c3a4783b */ /* 0x000fe40000000200 */
[C---:B------:R-:W-:Y:S05]  /*4d20*/  HMMA.16816.F32 R8, R136.reuse, R142, RZ ;  /* 0x0000008e8808723c */ /* 0x040fea00000018ff */
[----:B------:R-:W1:Y:S03]  /*4d30*/  SHFL.IDX PT, R225, R133, RZ, 0x181f ;  /* 0x00181fff85e17589 */ /* 0x000e6600000e0000 */
[C---:B--2---:R-:W-:Y:S04]  /*4d40*/  HMMA.16816.F32 R12, R136.reuse, R144, RZ ;  /* 0x00000090880c723c */ /* 0x044fe800000018ff */
[----:B------:R-:W2:Y:S04]  /*4d50*/  SHFL.IDX PT, R2, R132, RZ, 0x181f ;  /* 0x00181fff84027589 */ /* 0x000ea800000e0000 */
[C---:B------:R-:W-:Y:S03]  /*4d60*/  HMMA.16816.F32 R16, R136.reuse, R146, RZ ;  /* 0x000000928810723c */ /* 0x040fe600000018ff */
[----:B------:R-:W-:Y:S05]  /*4d70*/  LDSM.16.M88.4 R168, [R194] ;  /* 0x00000000c2a8783b */ /* 0x000fea0000000200 */
[C---:B---3--:R-:W-:Y:S02]  /*4d80*/  HMMA.16816.F32 R20, R136.reuse, R148, RZ ;  /* 0x000000948814723c */ /* 0x048fe400000018ff */
[----:B------:R-:W3:Y:S02]  /*4d90*/  SHFL.IDX PT, R3, R133, 0x1, 0x181f ;  /* 0x00381f0085037f89 */ /* 0x000ee400000e0000 */
[C---:B-1----:R-:W-:Y:S02]  /*4da0*/  IADD3 R228, P5, R225.reuse, R216, RZ ;  /* 0x000000d8e1e47210 */ /* 0x042fe40007fbe0ff */
[C---:B------:R-:W-:Y:S02]  /*4db0*/  IADD3 R226, P4, R225.reuse, R214, RZ ;  /* 0x000000d6e1e27210 */ /* 0x040fe40007f9e0ff */
[C---:B------:R-:W-:Y:S01]  /*4dc0*/  HMMA.16816.F32 R24, R136.reuse, R150, RZ ;  /* 0x000000968818723c */ /* 0x040fe200000018ff */
[----:B------:R-:W1:Y:S03]  /*4dd0*/  SHFL.IDX PT, R134, R132, 0x1, 0x181f ;  /* 0x00381f0084867f89 */ /* 0x000e6600000e0000 */
[C---:B--2---:R-:W-:Y:S02]  /*4de0*/  IADD3.X R229, R2.reuse, R217, RZ, P5, !PT ;  /* 0x000000d902e57210 */ /* 0x044fe40002ffe4ff */
[C---:B------:R-:W-:Y:S02]  /*4df0*/  IADD3.X R227, R2.reuse, R215, RZ, P4, !PT ;  /* 0x000000d702e37210 */ /* 0x040fe400027fe4ff */
[C---:B------:R-:W-:Y:S01]  /*4e00*/  HMMA.16816.F32 R28, R136.reuse, R152, RZ ;  /* 0x00000098881c723c */ /* 0x040fe200000018ff */
[----:B------:R-:W2:Y:S03]  /*4e10*/  LDSM.16.M88.4 R172, [R193] ;  /* 0x00000000c1ac783b */ /* 0x000ea60000000200 */
[----:B------:R-:W-:Y:S04]  /*4e20*/  IADD3 R224, P5, R225, R212, RZ ;  /* 0x000000d4e1e07210 */ /* 0x000fe80007fbe0ff */
[----:B------:R-:W-:Y:S01]  /*4e30*/  HMMA.16816.F32 R32, R136, R154, RZ ;  /* 0x0000009a8820723c */ /* 0x000fe200000018ff */
[----:B------:R-:W-:Y:S01]  /*4e40*/  @!PT LDS RZ, [RZ] ;  /* 0x00000000fffff984 */ /* 0x000fe20000000800 */
[----:B------:R-:W-:Y:S01]  /*4e50*/  @!PT LDS RZ, [RZ] ;  /* 0x00000000fffff984 */ /* 0x000fe20000000800 */
[----:B------:R-:W-:Y:S01]  /*4e60*/  @!PT LDS RZ, [RZ] ;  /* 0x00000000fffff984 */ /* 0x000fe20000000800 */
[----:B------:R4:W-:Y:S03]  /*4e70*/  LDGSTS.E.BYPASS.LTC128B.128 [R211], [R228.64], !P3 ;  /* 0x00000000e4d37fae */ /* 0x0009e6000d901d4c */
[----:B------:R-:W-:Y:S02]  /*4e80*/  IADD3.X R225, R2, R213, RZ, P5, !PT ;  /* 0x000000d502e17210 */ /* 0x000fe40002ffe4ff */
[C---:B---3--:R-:W-:Y:S02]  /*4e90*/  IADD3 R222, P4, R3.reuse, R216, RZ ;  /* 0x000000d803de7210 */ /* 0x048fe40007f9e0ff */
[C---:B------:R-:W-:Y:S01]  /*4ea0*/  HMMA.16816.F32 R4, R156.reuse, R160, R4 ;  /* 0x000000a09c04723c */ /* 0x040fe20000001804 */
[----:B------:R3:W-:Y:S04]  /*4eb0*/  LDGSTS.E.BYPASS.LTC128B.128 [R211+0x2000], [R226.64], !P2 ;  /* 0x02000000e2d37fae */ /* 0x0007e8000d101d4c */
[C---:B-1----:R-:W-:Y:S02]  /*4ec0*/  IADD3.X R223, R134.reuse, R217, RZ, P4, !PT ;  /* 0x000000d986df7210 */ /* 0x042fe400027fe4ff */
[C---:B------:R-:W-:Y:S01]  /*4ed0*/  IADD3 R132, P5, R3.reuse, R214, RZ ;  /* 0x000000d603847210 */ /* 0x040fe20007fbe0ff */
[C---:B------:R-:W-:Y:S01]  /*4ee0*/  HMMA.16816.F32 R8, R156.reuse, R162, R8 ;  /* 0x000000a29c08723c */ /* 0x040fe20000001808 */
[----:B------:R1:W-:Y:S03]  /*4ef0*/  LDGSTS.E.BYPASS.LTC128B.128 [R211+0x4000], [R224.64], !P1 ;  /* 0x04000000e0d37fae */ /* 0x0003e6000c901d4c */
[C---:B------:R-:W-:Y:S02]  /*4f00*/  IADD3.X R133, R134.reuse, R215, RZ, P5, !PT ;  /* 0x000000d786857210 */ /* 0x040fe40002ffe4ff */
[----:B------:R-:W-:Y:S02]  /*4f10*/  IADD3 R2, P4, R3, R212, RZ ;  /* 0x000000d403027210 */ /* 0x000fe40007f9e0ff */
[C---:B------:R-:W-:Y:S01]  /*4f20*/  HMMA.16816.F32 R12, R156.reuse, R164, R12 ;  /* 0x000000a49c0c723c */ /* 0x040fe2000000180c */
[----:B------:R5:W-:Y:S03]  /*4f30*/  LDGSTS.E.BYPASS.LTC128B.128 [R211+0x1000], [R222.64], !P3 ;  /* 0x01000000ded37fae */ /* 0x000be6000d901d4c */
[----:B------:R-:W-:Y:S02]  /*4f40*/  IADD3.X R3, R134, R213, RZ, P4, !PT ;  /* 0x000000d586037210 */ /* 0x000fe400027fe4ff */
[----:B------:R-:W-:Y:S02]  /*4f50*/  PLOP3.LUT P4, PT, PT, PT, UP0, 0x80, 0x0 ;  /* 0x000000000000781c */ /* 0x000fe40003f8f008 */
[C---:B------:R-:W-:Y:S01]  /*4f60*/  HMMA.16816.F32 R16, R156.reuse, R166, R16 ;  /* 0x000000a69c10723c */ /* 0x040fe20000001810 */
[----:B------:R1:W-:Y:S07]  /*4f70*/  LDGSTS.E.BYPASS.LTC128B.128 [R211+0x3000], [R132.64], !P2 ;  /* 0x0300000084d37fae */ /* 0x0003ee000d101d4c */
[C---:B------:R-:W-:Y:S01]  /*4f80*/  HMMA.16816.F32 R20, R156.reuse, R168, R20 ;  /* 0x000000a89c14723c */ /* 0x040fe20000001814 */
[----:B------:R1:W-:Y:S07]  /*4f90*/  LDGSTS.E.BYPASS.LTC128B.128 [R211+0x5000], [R2.64], !P1 ;  /* 0x0500000002d37fae */ /* 0x0003ee000c901d4c */
[C---:B------:R-:W-:Y:S01]  /*4fa0*/  HMMA.16816.F32 R24, R156.reuse, R170, R24 ;  /* 0x000000aa9c18723c */ /* 0x040fe20000001818 */
[----:B------:R-:W-:Y:S07]  /*4fb0*/  LDSM.16.M88.4 R176, [R201+0xc100] ;  /* 0x00c10000c9b0783b */ /* 0x000fee0000000200 */
[C---:B--2---:R-:W-:Y:S01]  /*4fc0*/  HMMA.16816.F32 R28, R156.reuse, R172, R28 ;  /* 0x000000ac9c1c723c */ /* 0x044fe2000000181c */
[----:B------:R-:W2:Y:S07]  /*4fd0*/  LDSM.16.M88.4 R180, [R200+0x6100] ;  /* 0x00610000c8b4783b */ /* 0x000eae0000000200 */
[----:B------:R-:W-:Y:S01]  /*4fe0*/  HMMA.16816.F32 R32, R156, R174, R32 ;  /* 0x000000ae9c20723c */ /* 0x000fe20000001820 */
[----:B------:R-:W1:Y:S07]  /*4ff0*/  LDSM.16.M88.4 R136, [R200+0x6900] ;  /* 0x00690000c888783b */ /* 0x000e6e0000000200 */
[----:B------:R-:W1:Y:S07]  /*5000*/  LDSM.16.M88.4 R140, [R200+0x7100] ;  /* 0x00710000c88c783b */ /* 0x000e6e0000000200 */
[----:B------:R-:W0:Y:S07]  /*5010*/  LDGDEPBAR ;  /* 0x00000000000079af */ /* 0x000e2e0000000000 */
[----:B------:R-:W3:Y:S07]  /*5020*/  LDSM.16.M88.4 R144, [R200+0x7900] ;  /* 0x00790000c890783b */ /* 0x000eee0000000200 */
[----:B------:R-:W-:Y:S01]  /*5030*/  LDSM.16.M88.4 R148, [R199+0xc100] ;  /* 0x00c10000c794783b */ /* 0x000fe20000000200 */
[C---:B--2---:R-:W-:Y:S06]  /*5040*/  HMMA.16816.F32 R4, R176.reuse, R180, R4 ;  /* 0x000000b4b004723c */ /* 0x044fec0000001804 */
[----:B------:R-:W2:Y:S02]  /*5050*/  LDSM.16.M88.4 R152, [R192] ;  /* 0x00000000c098783b */ /* 0x000ea40000000200 */
[C---:B------:R-:W-:Y:S05]  /*5060*/  HMMA.16816.F32 R8, R176.reuse, R182, R8 ;  /* 0x000000b6b008723c */ /* 0x040fea0000001808 */
[----:B------:R-:W2:Y:S03]  /*5070*/  LDSM.16.M88.4 R156, [R192+0x800] ;  /* 0x00080000c09c783b */ /* 0x000ea60000000200 */
[C---:B-1----:R-:W-:Y:S04]  /*5080*/  HMMA.16816.F32 R12, R176.reuse, R136, R12 ;  /* 0x00000088b00c723c */ /* 0x042fe8000000180c */
[----:B------:R-:W1:Y:S04]  /*5090*/  LDSM.16.M88.4 R160, [R192+0x1000] ;  /* 0x00100000c0a0783b */ /* 0x000e680000000200 */
[C---:B------:R-:W-:Y:S03]  /*50a0*/  HMMA.16816.F32 R16, R176.reuse, R138, R16 ;  /* 0x0000008ab010723c */ /* 0x040fe60000001810 */
[----:B------:R-:W1:Y:S05]  /*50b0*/  LDSM.16.M88.4 R164, [R192+0x1800] ;  /* 0x00180000c0a4783b */ /* 0x000e6a0000000200 */
[C---:B------:R-:W-:Y:S02]  /*50c0*/  HMMA.16816.F32 R20, R176.reuse, R140, R20 ;  /* 0x0000008cb014723c */ /* 0x040fe40000001814 */
[----:B------:R-:W-:Y:S06]  /*50d0*/  LDSM.16.M88.4 R168, [R206+0x10100] ;  /* 0x01010000cea8783b */ /* 0x000fec0000000200 */
[C---:B------:R-:W-:Y:S01]  /*50e0*/  HMMA.16816.F32 R24, R176.reuse, R142, R24 ;  /* 0x0000008eb018723c */ /* 0x040fe20000001818 */
[----:B------:R-:W1:Y:S07]  /*50f0*/  LDSM.16.M88.4 R172, [R205+0x8100] ;  /* 0x00810000cdac783b */ /* 0x000e6e0000000200 */
[C---:B---3--:R-:W-:Y:S01]  /*5100*/  HMMA.16816.F32 R28, R176.reuse, R144, R28 ;  /* 0x00000090b01c723c */ /* 0x048fe2000000181c */
[----:B------:R-:W3:Y:S07]  /*5110*/  LDSM.16.M88.4 R136, [R205+0x8900] ;  /* 0x00890000cd88783b */ /* 0x000eee0000000200 */
[----:B------:R-:W-:Y:S01]  /*5120*/  HMMA.16816.F32 R32, R176, R146, R32 ;  /* 0x00000092b020723c */ /* 0x000fe20000001820 */
[----:B------:R-:W3:Y:S07]  /*5130*/  LDSM.16.M88.4 R140, [R205+0x9100] ;  /* 0x00910000cd8c783b */ /* 0x000eee0000000200 */
[C---:B--2---:R-:W-:Y:S01]  /*5140*/  HMMA.16816.F32 R4, R148.reuse, R152, R4 ;  /* 0x000000989404723c */ /* 0x044fe20000001804 */
[----:B------:R-:W2:Y:S07]  /*5150*/  LDSM.16.M88.4 R144, [R205+0x9900] ;  /* 0x00990000cd90783b */ /* 0x000eae0000000200 */
[C---:B------:R-:W-:Y:S01]  /*5160*/  HMMA.16816.F32 R8, R148.reuse, R154, R8 ;  /* 0x0000009a9408723c */ /* 0x040fe20000001808 */
[----:B------:R-:W-:Y:S07]  /*5170*/  LDSM.16.M88.4 R176, [R202+0x10100] ;  /* 0x01010000cab0783b */ /* 0x000fee0000000200 */
[C---:B------:R-:W-:Y:S01]  /*5180*/  HMMA.16816.F32 R12, R148.reuse, R156, R12 ;  /* 0x0000009c940c723c */ /* 0x040fe2000000180c */
[----:B------:R-:W2:Y:S07]  /*5190*/  LDSM.16.M88.4 R180, [R191] ;  /* 0x00000000bfb4783b */ /* 0x000eae0000000200 */
[C---:B------:R-:W-:Y:S01]  /*51a0*/  HMMA.16816.F32 R16, R148.reuse, R158, R16 ;  /* 0x0000009e9410723c */ /* 0x040fe20000001810 */
[----:B------:R-:W-:Y:S07]  /*51b0*/  LDSM.16.M88.4 R152, [R189] ;  /* 0x00000000bd98783b */ /* 0x000fee0000000200 */
[C---:B-1----:R-:W-:Y:S01]  /*51c0*/  HMMA.16816.F32 R20, R148.reuse, R160, R20 ;  /* 0x000000a09414723c */ /* 0x042fe20000001814 */
[----:B------:R-:W-:Y:S07]  /*51d0*/  LDSM.16.M88.4 R156, [R188] ;  /* 0x00000000bc9c783b */ /* 0x000fee0000000200 */
[C---:B------:R-:W-:Y:S01]  /*51e0*/  HMMA.16816.F32 R24, R148.reuse, R162, R24 ;  /* 0x000000a29418723c */ /* 0x040fe20000001818 */
[----:B------:R-:W-:Y:S07]  /*51f0*/  LDSM.16.M88.4 R160, [R201+0x10100] ;  /* 0x01010000c9a0783b */ /* 0x000fee0000000200 */
[C---:B------:R-:W-:Y:S08]  /*5200*/  HMMA.16816.F32 R28, R148.reuse, R164, R28 ;  /* 0x000000a4941c723c */ /* 0x040ff0000000181c */
[----:B------:R-:W-:Y:S01]  /*5210*/  HMMA.16816.F32 R32, R148, R166, R32 ;  /* 0x000000a69420723c */ /* 0x000fe20000001820 */
[----:B------:R-:W1:Y:S07]  /*5220*/  LDSM.16.M88.4 R148, [R190] ;  /* 0x00000000be94783b */ /* 0x000e6e0000000200 */
[C---:B------:R-:W-:Y:S01]  /*5230*/  HMMA.16816.F32 R4, R168.reuse, R172, R4 ;  /* 0x000000aca804723c */ /* 0x040fe20000001804 */
[----:B------:R-:W1:Y:S07]  /*5240*/  LDSM.16.M88.4 R164, [R200+0x8100] ;  /* 0x00810000c8a4783b */ /* 0x000e6e0000000200 */
[C---:B------:R-:W-:Y:S01]  /*5250*/  HMMA.16816.F32 R8, R168.reuse, R174, R8 ;  /* 0x000000aea808723c */ /* 0x040fe20000001808 */
[----:B------:R-:W-:Y:S07]  /*5260*/  LDSM.16.M88.4 R172, [R192+0x2000] ;  /* 0x00200000c0ac783b */ /* 0x000fee0000000200 */
[C---:B---3--:R-:W-:Y:S08]  /*5270*/  HMMA.16816.F32 R12, R168.reuse, R136, R12 ;  /* 0x00000088a80c723c */ /* 0x048ff0000000180c */
[C---:B------:R-:W-:Y:S01]  /*5280*/  HMMA.16816.F32 R16, R168.reuse, R138, R16 ;  /* 0x0000008aa810723c */ /* 0x040fe20000001810 */
[----:B------:R-:W3:Y:S07]  /*5290*/  LDSM.16.M88.4 R136, [R200+0x8900] ;  /* 0x00890000c888783b */ /* 0x000eee0000000200 */
[C---:B------:R-:W-:Y:S08]  /*52a0*/  HMMA.16816.F32 R20, R168.reuse, R140, R20 ;  /* 0x0000008ca814723c */ /* 0x040ff00000001814 */
[C---:B------:R-:W-:Y:S01]  /*52b0*/  HMMA.16816.F32 R24, R168.reuse, R142, R24 ;  /* 0x0000008ea818723c */ /* 0x040fe20000001818 */
[----:B------:R-:W3:Y:S07]  /*52c0*/  LDSM.16.M88.4 R140, [R200+0x9100] ;  /* 0x00910000c88c783b */ /* 0x000eee0000000200 */
[C---:B--2---:R-:W-:Y:S08]  /*52d0*/  HMMA.16816.F32 R28, R168.reuse, R144, R28 ;  /* 0x00000090a81c723c */ /* 0x044ff0000000181c */
[----:B------:R-:W-:Y:S01]  /*52e0*/  HMMA.16816.F32 R32, R168, R146, R32 ;  /* 0x00000092a820723c */ /* 0x000fe20000001820 */
[----:B------:R-:W2:Y:S07]  /*52f0*/  LDSM.16.M88.4 R144, [R200+0x9900] ;  /* 0x00990000c890783b */ /* 0x000eae0000000200 */
[C---:B------:R-:W-:Y:S01]  /*5300*/  HMMA.16816.F32 R4, R176.reuse, R180, R4 ;  /* 0x000000b4b004723c */ /* 0x040fe20000001804 */
[----:B------:R-:W2:Y:S07]  /*5310*/  LDSM.16.M88.4 R168, [R199+0x10100] ;  /* 0x01010000c7a8783b */ /* 0x000eae0000000200 */
[C---:B------:R-:W-:Y:S01]  /*5320*/  HMMA.16816.F32 R8, R176.reuse, R182, R8 ;  /* 0x000000b6b008723c */ /* 0x040fe20000001808 */
[----:B------:R-:W-:Y:S07]  /*5330*/  LDSM.16.M88.4 R180, [R205+0xa100] ;  /* 0x00a10000cdb4783b */ /* 0x000fee0000000200 */
[C---:B-1----:R-:W-:Y:S08]  /*5340*/  HMMA.16816.F32 R12, R176.reuse, R148, R12 ;  /* 0x00000094b00c723c */ /* 0x042ff0000000180c */
[C---:B------:R-:W-:Y:S01]  /*5350*/  HMMA.16816.F32 R16, R176.reuse, R150, R16 ;  /* 0x00000096b010723c */ /* 0x040fe20000001810 */
[----:B------:R-:W1:Y:S07]  /*5360*/  LDSM.16.M88.4 R148, [R192+0x2800] ;  /* 0x00280000c094783b */ /* 0x000e6e0000000200 */
[C---:B------:R-:W-:Y:S08]  /*5370*/  HMMA.16816.F32 R20, R176.reuse, R152, R20 ;  /* 0x00000098b014723c */ /* 0x040ff00000001814 */
[C---:B------:R-:W-:Y:S01]  /*5380*/  HMMA.16816.F32 R24, R176.reuse, R154, R24 ;  /* 0x0000009ab018723c */ /* 0x040fe20000001818 */
[----:B------:R-:W1:Y:S07]  /*5390*/  LDSM.16.M88.4 R152, [R192+0x3000] ;  /* 0x00300000c098783b */ /* 0x000e6e0000000200 */
[C---:B------:R-:W-:Y:S08]  /*53a0*/  HMMA.16816.F32 R28, R176.reuse, R156, R28 ;  /* 0x0000009cb01c723c */ /* 0x040ff0000000181c */
[----:B------:R-:W-:Y:S01]  /*53b0*/  HMMA.16816.F32 R32, R176, R158, R32 ;  /* 0x0000009eb020723c */ /* 0x000fe20000001820 */
[----:B------:R-:W1:Y:S07]  /*53c0*/  LDSM.16.M88.4 R156, [R192+0x3800] ;  /* 0x00380000c09c783b */ /* 0x000e6e0000000200 */
[C---:B------:R-:W-:Y:S01]  /*53d0*/  HMMA.16816.F32 R4, R160.reuse, R164, R4 ;  /* 0x000000a4a004723c */ /* 0x040fe20000001804 */
[----:B------:R-:W1:Y:S07]  /*53e0*/  LDSM.16.M88.4 R176, [R206+0x14100] ;  /* 0x01410000ceb0783b */ /* 0x000e6e0000000200 */
[C---:B------:R-:W-:Y:S01]  /*53f0*/  HMMA.16816.F32 R8, R160.reuse, R166, R8 ;  /* 0x000000a6a008723c */ /* 0x040fe20000001808 */
[----:B------:R-:W-:Y:S07]  /*5400*/  LDSM.16.M88.4 R164, [R187] ;  /* 0x00000000bba4783b */ /* 0x000fee0000000200 */
        /* <DEDUP_REMOVED lines=15> */
[----:B------:R-:W1:Y:S07]  /*5500*/  LDSM.16.M88.4 R148, [R186] ;  /* 0x00000000ba94783b */ /* 0x000e6e0000000200 */
[C---:B------:R-:W-:Y:S08]  /*5510*/  HMMA.16816.F32 R20, R168.reuse, R152, R20 ;  /* 0x00000098a814723c */ /* 0x040ff00000001814 */
[C---:B------:R-:W-:Y:S01]  /*5520*/  HMMA.16816.F32 R24, R168.reuse, R154, R24 ;  /* 0x0000009aa818723c */ /* 0x040fe20000001818 */
[----:B------:R-:W1:Y:S07]  /*5530*/  LDSM.16.M88.4 R152, [R185] ;  /* 0x00000000b998783b */ /* 0x000e6e0000000200 */
[C---:B------:R-:W-:Y:S08]  /*5540*/  HMMA.16816.F32 R28, R168.reuse, R156, R28 ;  /* 0x0000009ca81c723c */ /* 0x040ff0000000181c */
[----:B------:R-:W-:Y:S01]  /*5550*/  HMMA.16816.F32 R32, R168, R158, R32 ;  /* 0x0000009ea820723c */ /* 0x000fe20000001820 */
[----:B------:R-:W1:Y:S07]  /*5560*/  LDSM.16.M88.4 R156, [R184] ;  /* 0x00000000b89c783b */ /* 0x000e6e0000000200 */
[----:B------:R-:W1:Y:S01]  /*5570*/  LDSM.16.M88.4 R168, [R201+0x14100] ;  /* 0x01410000c9a8783b */ /* 0x000e620000000200 */
[C---:B------:R-:W-:Y:S08]  /*5580*/  HMMA.16816.F32 R4, R176.reuse, R180, R4 ;  /* 0x000000b4b004723c */ /* 0x040ff00000001804 */
[C---:B------:R-:W-:Y:S01]  /*5590*/  HMMA.16816.F32 R8, R176.reuse, R182, R8 ;  /* 0x000000b6b008723c */ /* 0x040fe20000001808 */
[----:B------:R-:W-:Y:S07]  /*55a0*/  LDSM.16.M88.4 R180, [R192+0x4000] ;  /* 0x00400000c0b4783b */ /* 0x000fee0000000200 */
[C---:B---3--:R-:W-:Y:S08]  /*55b0*/  HMMA.16816.F32 R12, R176.reuse, R136, R12 ;  /* 0x00000088b00c723c */ /* 0x048ff0000000180c */
[C---:B------:R-:W-:Y:S01]  /*55c0*/  HMMA.16816.F32 R16, R176.reuse, R138, R16 ;  /* 0x0000008ab010723c */ /* 0x040fe20000001810 */
[----:B------:R-:W3:Y:S07]  /*55d0*/  LDSM.16.M88.4 R136, [R200+0xa900] ;  /* 0x00a90000c888783b */ /* 0x000eee0000000200 */
[C---:B------:R-:W-:Y:S08]  /*55e0*/  HMMA.16816.F32 R20, R176.reuse, R140, R20 ;  /* 0x0000008cb014723c */ /* 0x040ff00000001814 */
[C---:B------:R-:W-:Y:S01]  /*55f0*/  HMMA.16816.F32 R24, R176.reuse, R142, R24 ;  /* 0x0000008eb018723c */ /* 0x040fe20000001818 */
[----:B------:R-:W1:Y:S07]  /*5600*/  LDSM.16.M88.4 R140, [R200+0xb100] ;  /* 0x00b10000c88c783b */ /* 0x000e6e0000000200 */
[C---:B--2---:R-:W-:Y:S08]  /*5610*/  HMMA.16816.F32 R28, R176.reuse, R144, R28 ;  /* 0x00000090b01c723c */ /* 0x044ff0000000181c */
[----:B------:R-:W-:Y:S01]  /*5620*/  HMMA.16816.F32 R32, R176, R146, R32 ;  /* 0x00000092b020723c */ /* 0x000fe20000001820 */
[----:B------:R-:W2:Y:S07]  /*5630*/  LDSM.16.M88.4 R144, [R200+0xb900] ;  /* 0x00b90000c890783b */ /* 0x000eae0000000200 */
[----:B------:R-:W2:Y:S01]  /*5640*/  LDSM.16.M88.4 R176, [R199+0x14100] ;  /* 0x01410000c7b0783b */ /* 0x000ea20000000200 */
[C---:B------:R-:W-:Y:S08]  /*5650*/  HMMA.16816.F32 R4, R160.reuse, R164, R4 ;  /* 0x000000a4a004723c */ /* 0x040ff00000001804 */
[C---:B------:R-:W-:Y:S08]  /*5660*/  HMMA.16816.F32 R8, R160.reuse, R166, R8 ;  /* 0x000000a6a008723c */ /* 0x040ff00000001808 */
[C---:B-1----:R-:W-:Y:S08]  /*5670*/  HMMA.16816.F32 R12, R160.reuse, R148, R12 ;  /* 0x00000094a00c723c */ /* 0x042ff0000000180c */
[C---:B------:R-:W-:Y:S08]  /*5680*/  HMMA.16816.F32 R16, R160.reuse, R150, R16 ;  /* 0x00000096a010723c */ /* 0x040ff00000001810 */
[C---:B------:R-:W-:Y:S08]  /*5690*/  HMMA.16816.F32 R20, R160.reuse, R152, R20 ;  /* 0x00000098a014723c */ /* 0x040ff00000001814 */
[C---:B------:R-:W-:Y:S08]  /*56a0*/  HMMA.16816.F32 R24, R160.reuse, R154, R24 ;  /* 0x0000009aa018723c */ /* 0x040ff00000001818 */
[C---:B------:R-:W-:Y:S08]  /*56b0*/  HMMA.16816.F32 R28, R160.reuse, R156, R28 ;  /* 0x0000009ca01c723c */ /* 0x040ff0000000181c */
[----:B------:R-:W-:Y:S08]  /*56c0*/  HMMA.16816.F32 R32, R160, R158, R32 ;  /* 0x0000009ea020723c */ /* 0x000ff00000001820 */
[C---:B------:R-:W-:Y:S08]  /*56d0*/  HMMA.16816.F32 R4, R168.reuse, R172, R4 ;  /* 0x000000aca804723c */ /* 0x040ff00000001804 */
[C---:B------:R-:W-:Y:S08]  /*56e0*/  HMMA.16816.F32 R8, R168.reuse, R174, R8 ;  /* 0x000000aea808723c */ /* 0x040ff00000001808 */
[C---:B---3--:R-:W-:Y:S08]  /*56f0*/  HMMA.16816.F32 R12, R168.reuse, R136, R12 ;  /* 0x00000088a80c723c */ /* 0x048ff0000000180c */
[C---:B------:R-:W-:Y:S01]  /*5700*/  HMMA.16816.F32 R16, R168.reuse, R138, R16 ;  /* 0x0000008aa810723c */ /* 0x040fe20000001810 */
[----:B------:R-:W1:Y:S07]  /*5710*/  LDSM.16.M88.4 R136, [R192+0x4800] ;  /* 0x00480000c088783b */ /* 0x000e6e0000000200 */
[C---:B------:R-:W-:Y:S08]  /*5720*/  HMMA.16816.F32 R20, R168.reuse, R140, R20 ;  /* 0x0000008ca814723c */ /* 0x040ff00000001814 */
[C---:B------:R-:W-:Y:S01]  /*5730*/  HMMA.16816.F32 R24, R168.reuse, R142, R24 ;  /* 0x0000008ea818723c */ /* 0x040fe20000001818 */
[----:B------:R-:W3:Y:S07]  /*5740*/  LDSM.16.M88.4 R140, [R192+0x5000] ;  /* 0x00500000c08c783b */ /* 0x000eee0000000200 */
[C---:B--2---:R-:W-:Y:S08]  /*5750*/  HMMA.16816.F32 R28, R168.reuse, R144, R28 ;  /* 0x00000090a81c723c */ /* 0x044ff0000000181c */
[----:B------:R-:W-:Y:S08]  /*5760*/  HMMA.16816.F32 R32, R168, R146, R32 ;  /* 0x00000092a820723c */ /* 0x000ff00000001820 */
[C---:B------:R-:W-:Y:S08]  /*5770*/  HMMA.16816.F32 R4, R176.reuse, R180, R4 ;  /* 0x000000b4b004723c */ /* 0x040ff00000001804 */
[C---:B------:R-:W-:Y:S08]  /*5780*/  HMMA.16816.F32 R8, R176.reuse, R182, R8 ;  /* 0x000000b6b008723c */ /* 0x040ff00000001808 */
[C---:B-1----:R-:W-:Y:S08]  /*5790*/  HMMA.16816.F32 R12, R176.reuse, R136, R12 ;  /* 0x00000088b00c723c */ /* 0x042ff0000000180c */
[C---:B------:R-:W-:Y:S01]  /*57a0*/  HMMA.16816.F32 R16, R176.reuse, R138, R16 ;  /* 0x0000008ab010723c */ /* 0x040fe20000001810 */
[----:B------:R-:W1:Y:S01]  /*57b0*/  LDSM.16.M88.4 R136, [R192+0x5800] ;  /* 0x00580000c088783b */ /* 0x000e620000000200 */
[----:B------:R-:W-:Y:S04]  /*57c0*/  DEPBAR.LE SB0, 0x0 ;  /* 0x000080000000791a */ /* 0x000fe80000000000 */
[----:B------:R-:W-:Y:S02]  /*57d0*/  FMUL.FTZ R244, R4, c[0x0][0x320] ;  /* 0x0000c80004f47a20 */ /* 0x000fe40000410000 */
[C---:B---3--:R-:W-:Y:S04]  /*57e0*/  HMMA.16816.F32 R20, R176.reuse, R140, R20 ;  /* 0x0000008cb014723c */ /* 0x048fe80000001814 */
[----:B------:R-:W2:Y:S01]  /*57f0*/  MUFU.TANH R244, R244 ;  /* 0x000000f400f47308 */ /* 0x000ea20000002400 */
[----:B------:R-:W-:Y:S01]  /*5800*/  BAR.SYNC.DEFER_BLOCKING 0x0 ;  /* 0x0000000000007b1d */ /* 0x000fe20000010000 */
[----:B------:R-:W-:Y:S02]  /*5810*/  FMUL.FTZ R242, R5, c[0x0][0x320] ;  /* 0x0000c80005f27a20 */ /* 0x000fe40000410000 */
[C---:B------:R-:W-:Y:S04]  /*5820*/  HMMA.16816.F32 R24, R176.reuse, R142, R24 ;  /* 0x0000008eb018723c */ /* 0x040fe80000001818 */
[----:B------:R-:W-:Y:S02]  /*5830*/  FMUL.FTZ R245, R6, c[0x0][0x320] ;  /* 0x0000c80006f57a20 */ /* 0x000fe40000410000 */
[----:B------:R-:W3:Y:S01]  /*5840*/  MUFU.TANH R242, R242 ;  /* 0x000000f200f27308 */ /* 0x000ee20000002400 */
[----:B------:R-:W-:Y:S02]  /*5850*/  FMUL.FTZ R243, R7, c[0x0][0x320] ;  /* 0x0000c80007f37a20 */ /* 0x000fe40000410000 */
[----:B------:R-:W-:Y:S03]  /*5860*/  FMUL.FTZ R246, R8, c[0x0][0x320] ;  /* 0x0000c80008f67a20 */ /* 0x000fe60000410000 */
[----:B------:R-:W-:Y:S02]  /*5870*/  FMUL.FTZ R248, R9, c[0x0][0x320] ;  /* 0x0000c80009f87a20 */ /* 0x000fe40000410000 */
[----:B------:R-:W-:Y:S02]  /*5880*/  FMUL.FTZ R249, R10, c[0x0][0x320] ;  /* 0x0000c8000af97a20 */ /* 0x000fe40000410000 */
[----:B------:R-:W2:Y:S01]  /*5890*/  MUFU.TANH R245, R245 ;  /* 0x000000f500f57308 */ /* 0x000ea20000002400 */
[----:B------:R-:W-:Y:S02]  /*58a0*/  FMUL.FTZ R247, R11, c[0x0][0x320] ;  /* 0x0000c8000bf77a20 */ /* 0x000fe40000410000 */
[----:B------:R-:W-:Y:S02]  /*58b0*/  FMUL.FTZ R240, R12, c[0x0][0x320] ;  /* 0x0000c8000cf07a20 */ /* 0x000fe40000410000 */
[----:B------:R-:W-:Y:S02]  /*58c0*/  FMUL.FTZ R238, R13, c[0x0][0x320] ;  /* 0x0000c8000dee7a20 */ /* 0x000fe40000410000 */
[----:B------:R-:W-:Y:S01]  /*58d0*/  FMUL.FTZ R241, R14, c[0x0][0x320] ;  /* 0x0000c8000ef17a20 */ /* 0x000fe20000410000 */
[C---:B-1----:R-:W-:Y:S02]  /*58e0*/  HMMA.16816.F32 R28, R176.reuse, R136, R28 ;  /* 0x00000088b01c723c */ /* 0x042fe4000000181c */
[----:B------:R-:W1:Y:S01]  /*58f0*/  MUFU.TANH R243, R243 ;  /* 0x000000f300f37308 */ /* 0x000e620000002400 */
[----:B------:R-:W-:Y:S02]  /*5900*/  FMUL.FTZ R239, R15, c[0x0][0x320] ;  /* 0x0000c8000fef7a20 */ /* 0x000fe40000410000 */
[----:B------:R-:W-:Y:S02]  /*5910*/  FMUL.FTZ R236, R16, c[0x0][0x320] ;  /* 0x0000c80010ec7a20 */ /* 0x000fe40000410000 */
[----:B------:R-:W-:Y:S01]  /*5920*/  FMUL.FTZ R234, R17, c[0x0][0x320] ;  /* 0x0000c80011ea7a20 */ /* 0x000fe20000410000 */
[----:B------:R-:W-:Y:S04]  /*5930*/  HMMA.16816.F32 R32, R176, R138, R32 ;  /* 0x0000008ab020723c */ /* 0x000fe80000001820 */
[----:B------:R-:W1:Y:S01]  /*5940*/  MUFU.TANH R246, R246 ;  /* 0x000000f600f67308 */ /* 0x000e620000002400 */
[----:B------:R-:W-:Y:S02]  /*5950*/  FMUL.FTZ R237, R18, c[0x0][0x320] ;  /* 0x0000c80012ed7a20 */ /* 0x000fe40000410000 */
[----:B------:R-:W-:Y:S02]  /*5960*/  FMUL.FTZ R235, R19, c[0x0][0x320] ;  /* 0x0000c80013eb7a20 */ /* 0x000fe40000410000 */
[----:B------:R-:W-:Y:S03]  /*5970*/  FMUL.FTZ R232, R20, c[0x0][0x320] ;  /* 0x0000c80014e87a20 */ /* 0x000fe60000410000 */
[----:B------:R-:W-:Y:S02]  /*5980*/  FMUL.FTZ R230, R21, c[0x0][0x320] ;  /* 0x0000c80015e67a20 */ /* 0x000fe40000410000 */
[----:B------:R-:W1:Y:S01]  /*5990*/  MUFU.TANH R248, R248 ;  /* 0x000000f800f87308 */ /* 0x000e620000002400 */
[----:B------:R-:W-:Y:S02]  /*59a0*/  FMUL.FTZ R233, R22, c[0x0][0x320] ;  /* 0x0000c80016e97a20 */ /* 0x000fe40000410000 */
[----:B------:R-:W-:Y:S02]  /*59b0*/  FMUL.FTZ R231, R23, c[0x0][0x320] ;  /* 0x0000c80017e77a20 */ /* 0x000fe40000410000 */
[----:B----4-:R-:W-:Y:S02]  /*59c0*/  FMUL.FTZ R228, R24, c[0x0][0x320] ;  /* 0x0000c80018e47a20 */ /* 0x010fe40000410000 */
[----:B------:R-:W-:Y:S02]  /*59d0*/  FMUL.FTZ R226, R25, c[0x0][0x320] ;  /* 0x0000c80019e27a20 */ /* 0x000fe40000410000 */
[----:B------:R-:W-:Y:S01]  /*59e0*/  FMUL.FTZ R229, R26, c[0x0][0x320] ;  /* 0x0000c8001ae57a20 */ /* 0x000fe20000410000 */
[----:B------:R-:W4:Y:S01]  /*59f0*/  MUFU.TANH R249, R249 ;  /* 0x000000f900f97308 */ /* 0x000f220000002400 */
[----:B------:R-:W-:Y:S02]  /*5a00*/  FMUL.FTZ R227, R27, c[0x0][0x320] ;  /* 0x0000c8001be37a20 */ /* 0x000fe40000410000 */
[----:B-----5:R-:W-:Y:S02]  /*5a10*/  FMUL.FTZ R222, R28, c[0x0][0x320] ;  /* 0x0000c8001cde7a20 */ /* 0x020fe40000410000 */
[----:B------:R-:W-:Y:S02]  /*5a20*/  FMUL.FTZ R224, R29, c[0x0][0x320] ;  /* 0x0000c8001de07a20 */ /* 0x000fe40000410000 */
[----:B------:R-:W-:Y:S02]  /*5a30*/  FMUL.FTZ R225, R30, c[0x0][0x320] ;  /* 0x0000c8001ee17a20 */ /* 0x000fe40000410000 */
[----:B------:R-:W-:Y:S01]  /*5a40*/  FMUL.FTZ R223, R31, c[0x0][0x320] ;  /* 0x0000c8001fdf7a20 */ /* 0x000fe20000410000 */
[----:B------:R-:W1:Y:S01]  /*5a50*/  MUFU.TANH R247, R247 ;  /* 0x000000f700f77308 */ /* 0x000e620000002400 */
[----:B------:R-:W-:Y:S02]  /*5a60*/  FMUL.FTZ R220, R32, c[0x0][0x320] ;  /* 0x0000c80020dc7a20 */ /* 0x000fe40000410000 */
[----:B------:R-:W-:Y:S02]  /*5a70*/  FMUL.FTZ R218, R33, c[0x0][0x320] ;  /* 0x0000c80021da7a20 */ /* 0x000fe40000410000 */
[----:B------:R-:W-:Y:S02]  /*5a80*/  FMUL.FTZ R134, R34, c[0x0][0x320] ;  /* 0x0000c80022867a20 */ /* 0x000fe40000410000 */
[----:B------:R-:W-:Y:S03]  /*5a90*/  FMUL.FTZ R35, R35, c[0x0][0x320] ;  /* 0x0000c80023237a20 */ /* 0x000fe60000410000 */
[----:B------:R-:W1:Y:S10]  /*5aa0*/  MUFU.TANH R240, R240 ;  /* 0x000000f000f07308 */ /* 0x000e740000002400 */
        /* <DEDUP_REMOVED lines=22> */
[----:B------:R1:W1:Y:S02]  /*5c10*/  MUFU.TANH R133, R35 ;  /* 0x0000002300857308 */ /* 0x0002640000002400 */
[----:B-1234-:R-:W-:-:S05]  /*5c20*/  @P4 BRA `(.L_x_14) ;  /* 0xffffec4000004947 */ /* 0x01efca000383ffff */
.L_x_13:
[----:B------:R-:W-:Y:S01]  /*5c30*/  FMNMX.FTZ R2, R245, R0, !PT ;  /* 0x00000000f5027209 */ /* 0x000fe20007810000 */
[----:B-1----:R-:W-:Y:S01]  /*5c40*/  LDSM.16.MT88.4 R12, [R203+0x100] ;  /* 0x00010000cb0c783b */ /* 0x002fe20000004200 */
[----:B------:R-:W-:Y:S01]  /*5c50*/  FMNMX.FTZ R11, R244, R135, !PT ;  /* 0x00000087f40b7209 */ /* 0x000fe20007810000 */
[----:B------:R-:W-:Y:S01]  /*5c60*/  UISETP.GT.AND UP0, UPT, UR6, UR7, UPT ;  /* 0x000000070600728c */ /* 0x000fe2000bf04270 */
[----:B------:R-:W-:Y:S01]  /*5c70*/  FMNMX.FTZ R2, R243, R2, !PT ;  /* 0x00000002f3027209 */ /* 0x000fe20007810000 */
[----:B------:R-:W-:Y:S01]  /*5c80*/  UIADD3 UR6, UR6, -0x1, URZ ;  /* 0xffffffff06067890 */ /* 0x000fe2000fffe03f */
[----:B------:R-:W-:Y:S02]  /*5c90*/  FMNMX.FTZ R11, R242, R11, !PT ;  /* 0x0000000bf20b7209 */ /* 0x000fe40007810000 */
[----:B------:R-:W-:Y:S01]  /*5ca0*/  FMNMX.FTZ R2, R249, R2, !PT ;  /* 0x00000002f9027209 */ /* 0x000fe20007810000 */
[----:B------:R-:W-:Y:S01]  /*5cb0*/  LDSM.16.MT88.4 R20, [R198+0x100] ;  /* 0x00010000c614783b */ /* 0x000fe20000004200 */
[----:B------:R-:W-:Y:S02]  /*5cc0*/  FMNMX.FTZ R11, R246, R11, !PT ;  /* 0x0000000bf60b7209 */ /* 0x000fe40007810000 */
[----:B------:R-:W-:Y:S02]  /*5cd0*/  FMNMX.FTZ R2, R247, R2, !PT ;  /* 0x00000002f7027209 */ /* 0x000fe40007810000 */
        /* <DEDUP_REMOVED lines=31> */
[----:B------:R-:W-:Y:S01]  /*5ed0*/  PLOP3.LUT P4, PT, PT, PT, UP0, 0x80, 0x0 ;  /* 0x000000000000781c */ /* 0x000fe20003f8f008 */
[----:B------:R-:W-:Y:S08]  /*5ee0*/  SHFL.BFLY PT, R2, R7, 0x2, 0x1f ;  /* 0x0c401f0007027f89 */ /* 0x000ff000000e0000 */
[----:B------:R-:W1:Y:S08]  /*5ef0*/  SHFL.BFLY PT, R6, R5, 0x2, 0x1f ;  /* 0x0c401f0005067f89 */ /* 0x000e7000000e0000 */
[----:B------:R-:W-:Y:S08]  /*5f00*/  LDSM.16.MT88.4 R160, [R196+0x3900] ;  /* 0x00390000c4a0783b */ /* 0x000ff00000004200 */
[----:B------:R-:W-:Y:S08]  /*5f10*/  LDSM.16.MT88.4 R164, [R203+0x5900] ;  /* 0x00590000cba4783b */ /* 0x000ff00000004200 */
[----:B------:R-:W0:Y:S01]  /*5f20*/  LDGDEPBAR ;  /* 0x00000000000079af */ /* 0x000e220000000000 */
[----:B-1----:R-:W-:Y:S02]  /*5f30*/  FMNMX.FTZ R9, R5, R6, !PT ;  /* 0x0000000605097209 */ /* 0x002fe40007810000 */
[----:B------:R-:W-:Y:S05]  /*5f40*/  FMNMX.FTZ R4, R7, R2, !PT ;  /* 0x0000000207047209 */ /* 0x000fea0007810000 */
[----:B------:R-:W1:Y:S08]  /*5f50*/  SHFL.BFLY PT, R132, R9, 0x1, 0x1f ;  /* 0x0c201f0009847f89 */ /* 0x000e7000000e0000 */
[----:B------:R-:W2:Y:S01]  /*5f60*/  SHFL.BFLY PT, R3, R4, 0x1, 0x1f ;  /* 0x0c201f0004037f89 */ /* 0x000ea200000e0000 */
[----:B-1----:R-:W-:Y:S05]  /*5f70*/  FMNMX.FTZ R132, R9, R132, !PT ;  /* 0x0000008409847209 */ /* 0x002fea0007810000 */
[C---:B------:R-:W-:Y:S02]  /*5f80*/  FMUL.FTZ R145, R132.reuse, c[0x0][0x2d0] ;  /* 0x0000b40084917a20 */ /* 0x040fe40000410000 */
[----:B------:R-:W-:Y:S01]  /*5f90*/  FADD.FTZ R2, -R132, R135 ;  /* 0x0000008784027221 */ /* 0x000fe20000010100 */
[----:B--2---:R-:W-:Y:S01]  /*5fa0*/  FMNMX.FTZ R3, R3, R4, !PT ;  /* 0x0000000403037209 */ /* 0x004fe20007810000 */
[--C-:B------:R-:W-:Y:S01]  /*5fb0*/  FFMA.FTZ R175, R244, c[0x0][0x2d0], -R145.reuse ;  /* 0x0000b400f4af7a23 */ /* 0x100fe20000010891 */
[----:B------:R-:W-:Y:S01]  /*5fc0*/  MOV R135, R132 ;  /* 0x0000008400877202 */ /* 0x000fe20000000f00 */
[--C-:B------:R-:W-:Y:S02]  /*5fd0*/  FFMA.FTZ R174, R242, c[0x0][0x2d0], -R145.reuse ;  /* 0x0000b400f2ae7a23 */ /* 0x100fe40000010891 */
[C---:B------:R-:W-:Y:S02]  /*5fe0*/  FMUL.FTZ R144, R3.reuse, c[0x0][0x2d0] ;  /* 0x0000b40003907a20 */ /* 0x040fe40000410000 */
[----:B------:R-:W-:Y:S01]  /*5ff0*/  FADD.FTZ R5, -R3, R0 ;  /* 0x0000000003057221 */ /* 0x000fe20000010100 */
[----:B------:R-:W-:Y:S01]  /*6000*/  MUFU.EX2 R175, R175 ;  /* 0x000000af00af7308 */ /* 0x000fe20000000800 */
[--C-:B------:R-:W-:Y:S02]  /*6010*/  FFMA.FTZ R173, R246, c[0x0][0x2d0], -R145.reuse ;  /* 0x0000b400f6ad7a23 */ /* 0x100fe40000010891 */
[--C-:B------:R-:W-:Y:S02]  /*6020*/  FFMA.FTZ R172, R248, c[0x0][0x2d0], -R145.reuse ;  /* 0x0000b400f8ac7a23 */ /* 0x100fe40000010891 */
[--C-:B------:R-:W-:Y:S02]  /*6030*/  FFMA.FTZ R171, R245, c[0x0][0x2d0], -R144.reuse ;  /* 0x0000b400f5ab7a23 */ /* 0x100fe40000010890 */
[--C-:B------:R-:W-:Y:S02]  /*6040*/  FFMA.FTZ R170, R243, c[0x0][0x2d0], -R144.reuse ;  /* 0x0000b400f3aa7a23 */ /* 0x100fe40000010890 */
[--C-:B------:R-:W-:Y:S01]  /*6050*/  FFMA.FTZ R169, R249, c[0x0][0x2d0], -R144.reuse ;  /* 0x0000b400f9a97a23 */ /* 0x100fe20000010890 */
[----:B------:R-:W-:Y:S01]  /*6060*/  MUFU.EX2 R174, R174 ;  /* 0x000000ae00ae7308 */ /* 0x000fe20000000800 */
[--C-:B------:R-:W-:Y:S02]  /*6070*/  FFMA.FTZ R168, R247, c[0x0][0x2d0], -R144.reuse ;  /* 0x0000b400f7a87a23 */ /* 0x100fe40000010890 */
[----:B------:R-:W-:Y:S02]  /*6080*/  FMUL.FTZ R0, R5, c[0x0][0x2d0] ;  /* 0x0000b40005007a20 */ /* 0x000fe40000410000 */
[----:B------:R-:W-:Y:S02]  /*6090*/  FMUL.FTZ R6, R2, c[0x0][0x2d0] ;  /* 0x0000b40002067a20 */ /* 0x000fe40000410000 */
[--C-:B------:R-:W-:Y:S02]  /*60a0*/  FFMA.FTZ R176, R240, c[0x0][0x2d0], -R145.reuse ;  /* 0x0000b400f0b07a23 */ /* 0x100fe40000010891 */
[--C-:B------:R-:W-:Y:S01]  /*60b0*/  FFMA.FTZ R177, R238, c[0x0][0x2d0], -R145.reuse ;  /* 0x0000b400eeb17a23 */ /* 0x100fe20000010891 */
[----:B------:R-:W1:Y:S01]  /*60c0*/  MUFU.EX2 R2, R6 ;  /* 0x0000000600027308 */ /* 0x000e620000000800 */
[--C-:B------:R-:W-:Y:S02]  /*60d0*/  FFMA.FTZ R178, R241, c[0x0][0x2d0], -R144.reuse ;  /* 0x0000b400f1b27a23 */ /* 0x100fe40000010890 */
[--C-:B------:R-:W-:Y:S02]  /*60e0*/  FFMA.FTZ R179, R239, c[0x0][0x2d0], -R144.reuse ;  /* 0x0000b400efb37a23 */ /* 0x100fe40000010890 */
[--C-:B------:R-:W-:Y:S02]  /*60f0*/  FFMA.FTZ R180, R236, c[0x0][0x2d0], -R145.reuse ;  /* 0x0000b400ecb47a23 */ /* 0x100fe40000010891 */
[--C-:B------:R-:W-:Y:S02]  /*6100*/  FFMA.FTZ R181, R234, c[0x0][0x2d0], -R145.reuse ;  /* 0x0000b400eab57a23 */ /* 0x100fe40000010891 */
[--C-:B------:R-:W-:Y:S01]  /*6110*/  FFMA.FTZ R182, R237, c[0x0][0x2d0], -R144.reuse ;  /* 0x0000b400edb67a23 */ /* 0x100fe20000010890 */
[----:B------:R-:W2:Y:S01]  /*6120*/  MUFU.EX2 R0, R0 ;  /* 0x0000000000007308 */ /* 0x000ea20000000800 */
[--C-:B------:R-:W-:Y:S02]  /*6130*/  FFMA.FTZ R183, R235, c[0x0][0x2d0], -R144.reuse ;  /* 0x0000b400ebb77a23 */ /* 0x100fe40000010890 */
[--C-:B------:R-:W-:Y:S02]  /*6140*/  FFMA.FTZ R232, R232, c[0x0][0x2d0], -R145.reuse ;  /* 0x0000b400e8e87a23 */ /* 0x100fe40000010891 */
[--C-:B------:R-:W-:Y:S02]  /*6150*/  FFMA.FTZ R235, R230, c[0x0][0x2d0], -R145.reuse ;  /* 0x0000b400e6eb7a23 */ /* 0x100fe40000010891 */
[--C-:B------:R-:W-:Y:S02]  /*6160*/  FFMA.FTZ R230, R233, c[0x0][0x2d0], -R144.reuse ;  /* 0x0000b400e9e67a23 */ /* 0x100fe40000010890 */
[--C-:B------:R-:W-:Y:S01]  /*6170*/  FFMA.FTZ R231, R231, c[0x0][0x2d0], -R144.reuse ;  /* 0x0000b400e7e77a23 */ /* 0x100fe20000010890 */
[----:B------:R-:W-:Y:S01]  /*6180*/  MUFU.EX2 R173, R173 ;  /* 0x000000ad00ad7308 */ /* 0x000fe20000000800 */
[--C-:B------:R-:W-:Y:S02]  /*6190*/  FFMA.FTZ R228, R228, c[0x0][0x2d0], -R145.reuse ;  /* 0x0000b400e4e47a23 */ /* 0x100fe40000010891 */
[--C-:B------:R-:W-:Y:S02]  /*61a0*/  FFMA.FTZ R233, R226, c[0x0][0x2d0], -R145.reuse ;  /* 0x0000b400e2e97a23 */ /* 0x100fe40000010891 */
[----:B-1----:R-:W-:Y:S01]  /*61b0*/  FMUL.FTZ R4, R2, R128 ;  /* 0x0000008002047220 */ /* 0x002fe20000410000 */
[----:B------:R-:W-:Y:S01]  /*61c0*/  F2FP.PACK_AB R128, R174, R175 ;  /* 0x000000afae80723e */ /* 0x000fe200000000ff */
[C---:B------:R-:W-:Y:S02]  /*61d0*/  FMUL.FTZ R5, R2.reuse, R129 ;  /* 0x0000008102057220 */ /* 0x040fe40000410000 */
[C---:B------:R-:W-:Y:S01]  /*61e0*/  FMUL.FTZ R8, R2.reuse, R124 ;  /* 0x0000007c02087220 */ /* 0x040fe20000410000 */
[----:B------:R-:W1:Y:S01]  /*61f0*/  MUFU.EX2 R172, R172 ;  /* 0x000000ac00ac7308 */ /* 0x000e620000000800 */
[C---:B------:R-:W-:Y:S02]  /*6200*/  FMUL.FTZ R9, R2.reuse, R125 ;  /* 0x0000007d02097220 */ /* 0x040fe40000410000 */
[----:B------:R-:W-:Y:S02]  /*6210*/  FMUL.FTZ R16, R2, R116 ;  /* 0x0000007402107220 */ /* 0x000fe40000410000 */
[C---:B--2---:R-:W-:Y:S02]  /*6220*/  FMUL.FTZ R6, R0.reuse, R130 ;  /* 0x0000008200067220 */ /* 0x044fe40000410000 */
[C---:B------:R-:W-:Y:S02]  /*6230*/  FMUL.FTZ R7, R0.reuse, R131 ;  /* 0x0000008300077220 */ /* 0x040fe40000410000 */
[C---:B------:R-:W-:Y:S01]  /*6240*/  FMUL.FTZ R10, R0.reuse, R126 ;  /* 0x0000007e000a7220 */ /* 0x040fe20000410000 */
[----:B------:R-:W-:Y:S01]  /*6250*/  MUFU.EX2 R171, R171 ;  /* 0x000000ab00ab7308 */ /* 0x000fe20000000800 */
[----:B------:R-:W-:Y:S02]  /*6260*/  FMUL.FTZ R11, R0, R127 ;  /* 0x0000007f000b7220 */ /* 0x000fe40000410000 */
[----:B------:R-:W-:Y:S01]  /*6270*/  FMUL.FTZ R17, R2, R117 ;  /* 0x0000007502117220 */ /* 0x000fe20000410000 */
[----:B------:R-:W-:Y:S01]  /*6280*/  LDSM.16.MT88.4 R124, [R203+0x2900] ;  /* 0x00290000cb7c783b */ /* 0x000fe20000004200 */
[C---:B------:R-:W-:Y:S02]  /*6290*/  FMUL.FTZ R18, R0.reuse, R118 ;  /* 0x0000007600127220 */ /* 0x040fe40000410000 */
[----:B------:R-:W-:Y:S02]  /*62a0*/  FMUL.FTZ R19, R0, R119 ;  /* 0x0000007700137220 */ /* 0x000fe40000410000 */
[C---:B------:R-:W-:Y:S01]  /*62b0*/  FMUL.FTZ R24, R2.reuse, R108 ;  /* 0x0000006c02187220 */ /* 0x040fe20000410000 */
[----:B------:R-:W2:Y:S01]  /*62c0*/  MUFU.EX2 R170, R170 ;  /* 0x000000aa00aa7308 */ /* 0x000ea20000000800 */
[----:B------:R-:W-:Y:S01]  /*62d0*/  FMUL.FTZ R25, R2, R109 ;  /* 0x0000006d02197220 */ /* 0x000fe20000410000 */
[----:B------:R-:W-:Y:S01]  /*62e0*/  LDSM.16.MT88.4 R116, [R198+0x900] ;  /* 0x00090000c674783b */ /* 0x000fe20000004200 */
[----:B------:R-:W-:Y:S01]  /*62f0*/  FMUL.FTZ R26, R0, R110 ;  /* 0x0000006e001a7220 */ /* 0x000fe20000410000 */
[----:B-1----:R-:W-:Y:S01]  /*6300*/  F2FP.PACK_AB R130, R172, R173 ;  /* 0x000000adac82723e */ /* 0x002fe200000000ff */
[----:B------:R-:W-:Y:S02]  /*6310*/  FMUL.FTZ R27, R0, R111 ;  /* 0x0000006f001b7220 */ /* 0x000fe40000410000 */
[C---:B------:R-:W-:Y:S02]  /*6320*/  FMUL.FTZ R32, R2.reuse, R100 ;  /* 0x0000006402207220 */ /* 0x040fe40000410000 */
[----:B------:R-:W-:Y:S01]  /*6330*/  FMUL.FTZ R33, R2, R101 ;  /* 0x0000006502217220 */ /* 0x000fe20000410000 */
[----:B------:R-:W-:Y:S01]  /*6340*/  MUFU.EX2 R169, R169 ;  /* 0x000000a900a97308 */ /* 0x000fe20000000800 */
[----:B------:R-:W-:Y:S01]  /*6350*/  LDSM.16.MT88.4 R108, [R196+0x2100] ;  /* 0x00210000c46c783b */ /* 0x000fe20000004200 */
[C---:B------:R-:W-:Y:S02]  /*6360*/  FMUL.FTZ R34, R0.reuse, R102 ;  /* 0x0000006600227220 */ /* 0x040fe40000410000 */
[----:B------:R-:W-:Y:S02]  /*6370*/  FMUL.FTZ R35, R0, R103 ;  /* 0x0000006700237220 */ /* 0x000fe40000410000 */
[C---:B------:R-:W-:Y:S02]  /*6380*/  FMUL.FTZ R36, R2.reuse, R36 ;  /* 0x0000002402247220 */ /* 0x040fe40000410000 */
[----:B------:R-:W-:Y:S01]  /*6390*/  FMUL.FTZ R37, R2, R37 ;  /* 0x0000002502257220 */ /* 0x000fe20000410000 */
[----:B------:R-:W-:Y:S01]  /*63a0*/  LDSM.16.MT88.4 R100, [R197+0x2100] ;  /* 0x00210000c564783b */ /* 0x000fe20000004200 */
[----:B------:R-:W1:Y:S01]  /*63b0*/  MUFU.EX2 R168, R168 ;  /* 0x000000a800a87308 */ /* 0x000e620000000800 */
[C---:B------:R-:W-:Y:S02]  /*63c0*/  FMUL.FTZ R38, R0.reuse, R38 ;  /* 0x0000002600267220 */ /* 0x040fe40000410000 */
[----:B------:R-:W-:Y:S01]  /*63d0*/  FMUL.FTZ R39, R0, R39 ;  /* 0x0000002700277220 */ /* 0x000fe20000410000 */
[----:B--2---:R-:W-:Y:S01]  /*63e0*/  F2FP.PACK_AB R129, R170, R171 ;  /* 0x000000abaa81723e */ /* 0x004fe200000000ff */
[C---:B------:R-:W-:Y:S02]  /*63f0*/  FMUL.FTZ R40, R2.reuse, R40 ;  /* 0x0000002802287220 */ /* 0x040fe40000410000 */
[----:B------:R-:W-:Y:S02]  /*6400*/  FMUL.FTZ R41, R2, R41 ;  /* 0x0000002902297220 */ /* 0x000fe40000410000 */
[C---:B------:R-:W-:Y:S01]  /*6410*/  FMUL.FTZ R42, R0.reuse, R42 ;  /* 0x0000002a002a7220 */ /* 0x040fe20000410000 */
[----:B------:R-:W-:Y:S01]  /*6420*/  MUFU.EX2 R176, R176 ;  /* 0x000000b000b07308 */ /* 0x000fe20000000800 */
[----:B------:R-:W-:Y:S02]  /*6430*/  FMUL.FTZ R43, R0, R43 ;  /* 0x0000002b002b7220 */ /* 0x000fe40000410000 */
[C---:B------:R-:W-:Y:S02]  /*6440*/  FMUL.FTZ R44, R2.reuse, R44 ;  /* 0x0000002c022c7220 */ /* 0x040fe40000410000 */
[----:B------:R-:W-:Y:S02]  /*6450*/  FMUL.FTZ R45, R2, R45 ;  /* 0x0000002d022d7220 */ /* 0x000fe40000410000 */
[C---:B------:R-:W-:Y:S02]  /*6460*/  FMUL.FTZ R46, R0.reuse, R46 ;  /* 0x0000002e002e7220 */ /* 0x040fe40000410000 */
[----:B------:R-:W-:Y:S01]  /*6470*/  FMUL.FTZ R47, R0, R47 ;  /* 0x0000002f002f7220 */ /* 0x000fe20000410000 */
[----:B------:R-:W2:Y:S01]  /*6480*/  MUFU.EX2 R177, R177 ;  /* 0x000000b100b17308 */ /* 0x000ea20000000800 */
[C---:B------:R-:W-:Y:S02]  /*6490*/  FMUL.FTZ R48, R2.reuse, R48 ;  /* 0x0000003002307220 */ /* 0x040fe40000410000 */
[----:B------:R-:W-:Y:S01]  /*64a0*/  FMUL.FTZ R49, R2, R49 ;  /* 0x0000003102317220 */ /* 0x000fe20000410000 */
[----:B-1----:R-:W-:Y:S01]  /*64b0*/  F2FP.PACK_AB R131, R168, R169 ;  /* 0x000000a9a883723e */ /* 0x002fe200000000ff */
[C---:B------:R-:W-:Y:S02]  /*64c0*/  FMUL.FTZ R50, R0.reuse, R50 ;  /* 0x0000003200327220 */ /* 0x040fe40000410000 */
[----:B------:R-:W-:Y:S02]  /*64d0*/  FMUL.FTZ R51, R0, R51 ;  /* 0x0000003300337220 */ /* 0x000fe40000410000 */
[C---:B------:R-:W-:Y:S01]  /*64e0*/  FMUL.FTZ R52, R2.reuse, R52 ;  /* 0x0000003402347220 */ /* 0x040fe20000410000 */
[----:B------:R-:W-:Y:S01]  /*64f0*/  MUFU.EX2 R178, R178 ;  /* 0x000000b200b27308 */ /* 0x000fe20000000800 */
[C---:B------:R-:W-:Y:S05]  /*6500*/  HMMA.16816.F32 R4, R128.reuse, R12, R4 ;  /* 0x0000000c8004723c */ /* 0x040fea0000001804 */
[C---:B------:R-:W-:Y:S02]  /*6510*/  FMUL.FTZ R53, R2.reuse, R53 ;  /* 0x0000003502357220 */ /* 0x040fe40000410000 */
[C---:B------:R-:W-:Y:S01]  /*6520*/  FMUL.FTZ R12, R2.reuse, R120 ;  /* 0x00000078020c7220 */ /* 0x040fe20000410000 */
[C---:B------:R-:W-:Y:S01]  /*6530*/  HMMA.16816.F32 R8, R128.reuse, R14, R8 ;  /* 0x0000000e8008723c */ /* 0x040fe20000001808 */
[----:B------:R-:W1:Y:S03]  /*6540*/  MUFU.EX2 R179, R179 ;  /* 0x000000b300b37308 */ /* 0x000e660000000800 */
[----:B------:R-:W-:Y:S02]  /*6550*/  FMUL.FTZ R13, R2, R121 ;  /* 0x00000079020d7220 */ /* 0x000fe40000410000 */
[C---:B------:R-:W-:Y:S02]  /*6560*/  FMUL.FTZ R54, R0.reuse, R54 ;  /* 0x0000003600367220 */ /* 0x040fe40000410000 */
[C---:B------:R-:W-:Y:S03]  /*6570*/  FMUL.FTZ R14, R0.reuse, R122 ;  /* 0x0000007a000e7220 */ /* 0x040fe60000410000 */
[----:B------:R-:W-:Y:S01]  /*6580*/  MUFU.EX2 R180, R180 ;  /* 0x000000b400b47308 */ /* 0x000fe20000000800 */
[C---:B------:R-:W-:Y:S02]  /*6590*/  FMUL.FTZ R15, R0.reuse, R123 ;  /* 0x0000007b000f7220 */ /* 0x040fe40000410000 */
[----:B------:R-:W3:Y:S01]  /*65a0*/  LDSM.16.MT88.4 R120, [R196+0x100] ;  /* 0x00010000c478783b */ /* 0x000ee20000004200 */
[----:B------:R-:W-:Y:S02]  /*65b0*/  FMUL.FTZ R55, R0, R55 ;  /* 0x0000003700377220 */ /* 0x000fe40000410000 */
[C---:B------:R-:W-:Y:S02]  /*65c0*/  FMUL.FTZ R56, R2.reuse, R56 ;  /* 0x0000003802387220 */ /* 0x040fe40000410000 */
[C---:B------:R-:W-:Y:S02]  /*65d0*/  HMMA.16816.F32 R12, R128.reuse, R20, R12 ;  /* 0x00000014800c723c */ /* 0x040fe4000000180c */
[----:B------:R-:W4:Y:S01]  /*65e0*/  MUFU.EX2 R181, R181 ;  /* 0x000000b500b57308 */ /* 0x000f220000000800 */
[----:B------:R-:W-:Y:S02]  /*65f0*/  FMUL.FTZ R57, R2, R57 ;  /* 0x0000003902397220 */ /* 0x000fe40000410000 */
[----:B------:R-:W-:Y:S02]  /*6600*/  FMUL.FTZ R58, R0, R58 ;  /* 0x0000003a003a7220 */ /* 0x000fe40000410000 */
[C---:B------:R-:W-:Y:S01]  /*6610*/  FMUL.FTZ R20, R2.reuse, R112 ;  /* 0x0000007002147220 */ /* 0x040fe20000410000 */
[C---:B------:R-:W-:Y:S04]  /*6620*/  HMMA.16816.F32 R16, R128.reuse, R22, R16 ;  /* 0x000000168010723c */ /* 0x040fe80000001810 */
[----:B------:R-:W-:Y:S01]  /*6630*/  FMUL.FTZ R21, R2, R113 ;  /* 0x0000007102157220 */ /* 0x000fe20000410000 */
[----:B------:R-:W-:Y:S01]  /*6640*/  MUFU.EX2 R182, R182 ;  /* 0x000000b600b67308 */ /* 0x000fe20000000800 */
[C---:B------:R-:W-:Y:S02]  /*6650*/  FMUL.FTZ R59, R0.reuse, R59 ;  /* 0x0000003b003b7220 */ /* 0x040fe40000410000 */
[C---:B------:R-:W-:Y:S04]  /*6660*/  FMUL.FTZ R22, R0.reuse, R114 ;  /* 0x0000007200167220 */ /* 0x040fe80000410000 */
[----:B------:R-:W-:Y:S02]  /*6670*/  FMUL.FTZ R23, R0, R115 ;  /* 0x0000007300177220 */ /* 0x000fe40000410000 */
[----:B------:R-:W5:Y:S01]  /*6680*/  LDSM.16.MT88.4 R112, [R203+0x2100] ;  /* 0x00210000cb70783b */ /* 0x000f620000004200 */
[C---:B------:R-:W-:Y:S01]  /*6690*/  FMUL.FTZ R60, R2.reuse, R60 ;  /* 0x0000003c023c7220 */ /* 0x040fe20000410000 */
[----:B------:R-:W1:Y:S01]  /*66a0*/  MUFU.EX2 R183, R183 ;  /* 0x000000b700b77308 */ /* 0x000e620000000800 */
[----:B------:R-:W-:Y:S02]  /*66b0*/  FMUL.FTZ R61, R2, R61 ;  /* 0x0000003d023d7220 */ /* 0x000fe40000410000 */
[C---:B------:R-:W-:Y:S03]  /*66c0*/  HMMA.16816.F32 R20, R128.reuse, R28, R20 ;  /* 0x0000001c8014723c */ /* 0x040fe60000001814 */
[C---:B------:R-:W-:Y:S02]  /*66d0*/  FMUL.FTZ R62, R0.reuse, R62 ;  /* 0x0000003e003e7220 */ /* 0x040fe40000410000 */
[----:B------:R-:W-:Y:S02]  /*66e0*/  FMUL.FTZ R63, R0, R63 ;  /* 0x0000003f003f7220 */ /* 0x000fe40000410000 */
[C---:B------:R-:W-:Y:S01]  /*66f0*/  FMUL.FTZ R28, R2.reuse, R104 ;  /* 0x00000068021c7220 */ /* 0x040fe20000410000 */
[C---:B------:R-:W-:Y:S01]  /*6700*/  HMMA.16816.F32 R24, R128.reuse, R30, R24 ;  /* 0x0000001e8018723c */ /* 0x040fe20000001818 */
[----:B------:R-:W-:Y:S03]  /*6710*/  MUFU.EX2 R232, R232 ;  /* 0x000000e800e87308 */ /* 0x000fe60000000800 */
[C---:B------:R-:W-:Y:S02]  /*6720*/  FMUL.FTZ R29, R2.reuse, R105 ;  /* 0x00000069021d7220 */ /* 0x040fe40000410000 */
[----:B------:R-:W-:Y:S02]  /*6730*/  FMUL.FTZ R64, R2, R64 ;  /* 0x0000004002407220 */ /* 0x000fe40000410000 */
[C---:B------:R-:W-:Y:S03]  /*6740*/  FMUL.FTZ R30, R0.reuse, R106 ;  /* 0x0000006a001e7220 */ /* 0x040fe60000410000 */
[----:B------:R-:W1:Y:S01]  /*6750*/  MUFU.EX2 R235, R235 ;  /* 0x000000eb00eb7308 */ /* 0x000e620000000800 */
[----:B------:R-:W-:Y:S02]  /*6760*/  FMUL.FTZ R31, R0, R107 ;  /* 0x0000006b001f7220 */ /* 0x000fe40000410000 */
[----:B------:R-:W1:Y:S01]  /*6770*/  LDSM.16.MT88.4 R104, [R198+0x2100] ;  /* 0x00210000c668783b */ /* 0x000e620000004200 */
[----:B------:R-:W-:Y:S02]  /*6780*/  FMUL.FTZ R65, R2, R65 ;  /* 0x0000004102417220 */ /* 0x000fe40000410000 */
[C---:B------:R-:W-:Y:S02]  /*6790*/  FMUL.FTZ R66, R0.reuse, R66 ;  /* 0x0000004200427220 */ /* 0x040fe40000410000 */
[C---:B---3--:R-:W-:Y:S02]  /*67a0*/  HMMA.16816.F32 R28, R128.reuse, R120, R28 ;  /* 0x00000078801c723c */ /* 0x048fe4000000181c */
[----:B------:R-:W-:Y:S01]  /*67b0*/  MUFU.EX2 R230, R230 ;  /* 0x000000e600e67308 */ /* 0x000fe20000000800 */
[----:B------:R-:W-:Y:S02]  /*67c0*/  FMUL.FTZ R67, R0, R67 ;  /* 0x0000004300437220 */ /* 0x000fe40000410000 */
[C---:B------:R-:W-:Y:S02]  /*67d0*/  FMUL.FTZ R68, R2.reuse, R68 ;  /* 0x0000004402447220 */ /* 0x040fe40000410000 */
[----:B------:R-:W-:Y:S01]  /*67e0*/  FMUL.FTZ R69, R2, R69 ;  /* 0x0000004502457220 */ /* 0x000fe20000410000 */
[C---:B------:R-:W-:Y:S01]  /*67f0*/  HMMA.16816.F32 R32, R128.reuse, R122, R32 ;  /* 0x0000007a8020723c */ /* 0x040fe20000001820 */
[----:B------:R-:W-:Y:S03]  /*6800*/  LDSM.16.MT88.4 R120, [R196+0x900] ;  /* 0x00090000c478783b */ /* 0x000fe60000004200 */
[C---:B------:R-:W-:Y:S01]  /*6810*/  FMUL.FTZ R70, R0.reuse, R70 ;  /* 0x0000004600467220 */ /* 0x040fe20000410000 */
[----:B------:R-:W3:Y:S01]  /*6820*/  MUFU.EX2 R231, R231 ;  /* 0x000000e700e77308 */ /* 0x000ee20000000800 */
[----:B------:R-:W-:Y:S02]  /*6830*/  FMUL.FTZ R71, R0, R71 ;  /* 0x0000004700477220 */ /* 0x000fe40000410000 */
[C---:B-----5:R-:W-:Y:S04]  /*6840*/  HMMA.16816.F32 R36, R128.reuse, R112, R36 ;  /* 0x000000708024723c */ /* 0x060fe80000001824 */
[C---:B------:R-:W-:Y:S02]  /*6850*/  FMUL.FTZ R72, R2.reuse, R72 ;  /* 0x0000004802487220 */ /* 0x040fe40000410000 */
[----:B------:R-:W-:Y:S01]  /*6860*/  FMUL.FTZ R73, R2, R73 ;  /* 0x0000004902497220 */ /* 0x000fe20000410000 */
[----:B------:R-:W-:Y:S01]  /*6870*/  MUFU.EX2 R228, R228 ;  /* 0x000000e400e47308 */ /* 0x000fe20000000800 */
[C---:B------:R-:W-:Y:S01]  /*6880*/  HMMA.16816.F32 R40, R128.reuse, R114, R40 ;  /* 0x000000728028723c */ /* 0x040fe20000001828 */
[----:B------:R-:W-:Y:S03]  /*6890*/  LDSM.16.MT88.4 R112, [R203+0x900] ;  /* 0x00090000cb70783b */ /* 0x000fe60000004200 */
[C---:B------:R-:W-:Y:S02]  /*68a0*/  FMUL.FTZ R74, R0.reuse, R74 ;  /* 0x0000004a004a7220 */ /* 0x040fe40000410000 */
[----:B------:R-:W-:Y:S02]  /*68b0*/  FMUL.FTZ R75, R0, R75 ;  /* 0x0000004b004b7220 */ /* 0x000fe40000410000 */
[C---:B------:R-:W-:Y:S01]  /*68c0*/  FMUL.FTZ R76, R2.reuse, R76 ;  /* 0x0000004c024c7220 */ /* 0x040fe20000410000 */
[----:B------:R-:W5:Y:S01]  /*68d0*/  MUFU.EX2 R233, R233 ;  /* 0x000000e900e97308 */ /* 0x000f620000000800 */
[C---:B-1----:R-:W-:Y:S03]  /*68e0*/  HMMA.16816.F32 R44, R128.reuse, R104, R44 ;  /* 0x00000068802c723c */ /* 0x042fe6000000182c */
[----:B------:R-:W-:Y:S02]  /*68f0*/  FMUL.FTZ R77, R2, R77 ;  /* 0x0000004d024d7220 */ /* 0x000fe40000410000 */
[C---:B------:R-:W-:Y:S02]  /*6900*/  FMUL.FTZ R78, R0.reuse, R78 ;  /* 0x0000004e004e7220 */ /* 0x040fe40000410000 */
[----:B------:R-:W-:Y:S01]  /*6910*/  FMUL.FTZ R79, R0, R79 ;  /* 0x0000004f004f7220 */ /* 0x000fe20000410000 */
[C---:B------:R-:W-:Y:S01]  /*6920*/  HMMA.16816.F32 R48, R128.reuse, R106, R48 ;  /* 0x0000006a8030723c */ /* 0x040fe20000001830 */
[----:B------:R-:W1:Y:S03]  /*6930*/  LDSM.16.MT88.4 R104, [R203+0x4100] ;  /* 0x00410000cb68783b */ /* 0x000e660000004200 */
[C---:B------:R-:W-:Y:S02]  /*6940*/  FMUL.FTZ R80, R2.reuse, R80 ;  /* 0x0000005002507220 */ /* 0x040fe40000410000 */
[----:B------:R-:W-:Y:S02]  /*6950*/  FMUL.FTZ R81, R2, R81 ;  /* 0x0000005102517220 */ /* 0x000fe40000410000 */
[C---:B------:R-:W-:Y:S04]  /*6960*/  HMMA.16816.F32 R52, R128.reuse, R100, R52 ;  /* 0x000000648034723c */ /* 0x040fe80000001834 */
[C---:B------:R-:W-:Y:S02]  /*6970*/  FMUL.FTZ R82, R0.reuse, R82 ;  /* 0x0000005200527220 */ /* 0x040fe40000410000 */
[----:B------:R-:W-:Y:S02]  /*6980*/  FMUL.FTZ R83, R0, R83 ;  /* 0x0000005300537220 */ /* 0x000fe40000410000 */
[C---:B------:R-:W-:Y:S01]  /*6990*/  HMMA.16816.F32 R56, R128.reuse, R102, R56 ;  /* 0x000000668038723c */ /* 0x040fe20000001838 */
[----:B------:R-:W2:Y:S03]  /*69a0*/  LDSM.16.MT88.4 R100, [R198+0x4100] ;  /* 0x00410000c664783b */ /* 0x000ea60000004200 */
[C---:B------:R-:W-:Y:S02]  /*69b0*/  FMUL.FTZ R84, R2.reuse, R84 ;  /* 0x0000005402547220 */ /* 0x040fe40000410000 */
[----:B------:R-:W-:Y:S02]  /*69c0*/  FMUL.FTZ R85, R2, R85 ;  /* 0x0000005502557220 */ /* 0x000fe40000410000 */
[C---:B------:R-:W-:Y:S04]  /*69d0*/  HMMA.16816.F32 R60, R128.reuse, R108, R60 ;  /* 0x0000006c803c723c */ /* 0x040fe8000000183c */
[C---:B------:R-:W-:Y:S02]  /*69e0*/  FMUL.FTZ R86, R0.reuse, R86 ;  /* 0x0000005600567220 */ /* 0x040fe40000410000 */
[----:B------:R-:W-:Y:S02]  /*69f0*/  FMUL.FTZ R87, R0, R87 ;  /* 0x0000005700577220 */ /* 0x000fe40000410000 */
[C---:B------:R-:W-:Y:S01]  /*6a00*/  HMMA.16816.F32 R64, R128.reuse, R110, R64 ;  /* 0x0000006e8040723c */ /* 0x040fe20000001840 */
[----:B------:R-:W3:Y:S03]  /*6a10*/  LDSM.16.MT88.4 R108, [R197+0x4100] ;  /* 0x00410000c56c783b */ /* 0x000ee60000004200 */
[C---:B------:R-:W-:Y:S02]  /*6a20*/  FMUL.FTZ R88, R2.reuse, R88 ;  /* 0x0000005802587220 */ /* 0x040fe40000410000 */
[----:B------:R-:W-:Y:S02]  /*6a30*/  FMUL.FTZ R89, R2, R89 ;  /* 0x0000005902597220 */ /* 0x000fe40000410000 */
[C---:B------:R-:W-:Y:S01]  /*6a40*/  FMUL.FTZ R90, R0.reuse, R90 ;  /* 0x0000005a005a7220 */ /* 0x040fe20000410000 */
        /* <DEDUP_REMOVED lines=8> */
[C---:B--2---:R-:W-:Y:S04]  /*6ad0*/  HMMA.16816.F32 R76, R128.reuse, R100, R76 ;  /* 0x00000064804c723c */ /* 0x044fe8000000184c */
[C---:B------:R-:W-:Y:S02]  /*6ae0*/  FMUL.FTZ R96, R2.reuse, R96 ;  /* 0x0000006002607220 */ /* 0x040fe40000410000 */
[----:B------:R-:W-:Y:S01]  /*6af0*/  FMUL.FTZ R97, R2, R97 ;  /* 0x0000006102617220 */ /* 0x000fe20000410000 */
[----:B------:R-:W-:Y:S01]  /*6b00*/  F2FP.PACK_AB R100, R177, R176 ;  /* 0x000000b0b164723e */ /* 0x000fe200000000ff */
[C---:B------:R-:W-:Y:S04]  /*6b10*/  HMMA.16816.F32 R80, R128.reuse, R102, R80 ;  /* 0x000000668050723c */ /* 0x040fe80000001850 */
[C---:B------:R-:W-:Y:S01]  /*6b20*/  FMUL.FTZ R98, R0.reuse, R98 ;  /* 0x0000006200627220 */ /* 0x040fe20000410000 */
[----:B------:R-:W-:Y:S01]  /*6b30*/  F2FP.PACK_AB R101, R179, R178 ;  /* 0x000000b2b365723e */ /* 0x000fe200000000ff */
[----:B------:R-:W-:Y:S01]  /*6b40*/  FMUL.FTZ R99, R0, R99 ;  /* 0x0000006300637220 */ /* 0x000fe20000410000 */
[----:B----4-:R-:W-:Y:S01]  /*6b50*/  F2FP.PACK_AB R102, R181, R180 ;  /* 0x000000b4b566723e */ /* 0x010fe200000000ff */
[C---:B---3--:R-:W-:Y:S04]  /*6b60*/  HMMA.16816.F32 R84, R128.reuse, R108, R84 ;  /* 0x0000006c8054723c */ /* 0x048fe80000001854 */
[----:B------:R-:W-:Y:S01]  /*6b70*/  F2FP.PACK_AB R103, R183, R182 ;  /* 0x000000b6b767723e */ /* 0x000fe200000000ff */
[--C-:B------:R-:W-:Y:S02]  /*6b80*/  FFMA.FTZ R226, R229, c[0x0][0x2d0], -R144.reuse ;  /* 0x0000b400e5e27a23 */ /* 0x100fe40000010890 */
[--C-:B------:R-:W-:Y:S01]  /*6b90*/  FFMA.FTZ R227, R227, c[0x0][0x2d0], -R144.reuse ;  /* 0x0000b400e3e37a23 */ /* 0x100fe20000010890 */
[C---:B------:R-:W-:Y:S01]  /*6ba0*/  HMMA.16816.F32 R88, R128.reuse, R110, R88 ;  /* 0x0000006e8058723c */ /* 0x040fe20000001858 */
[----:B------:R-:W2:Y:S02]  /*6bb0*/  LDSM.16.MT88.4 R108, [R197+0x900] ;  /* 0x00090000c56c783b */ /* 0x000ea40000004200 */
[----:B------:R-:W-:Y:S01]  /*6bc0*/  MUFU.EX2 R226, R226 ;  /* 0x000000e200e27308 */ /* 0x000fe20000000800 */
[--C-:B------:R-:W-:Y:S02]  /*6bd0*/  FFMA.FTZ R222, R222, c[0x0][0x2d0], -R145.reuse ;  /* 0x0000b400dede7a23 */ /* 0x100fe40000010891 */
[--C-:B------:R-:W-:Y:S02]  /*6be0*/  FFMA.FTZ R229, R224, c[0x0][0x2d0], -R145.reuse ;  /* 0x0000b400e0e57a23 */ /* 0x100fe40000010891 */
[--C-:B------:R-:W-:Y:S01]  /*6bf0*/  FFMA.FTZ R224, R225, c[0x0][0x2d0], -R144.reuse ;  /* 0x0000b400e1e07a23 */ /* 0x100fe20000010890 */
[C---:B-1----:R-:W-:Y:S03]  /*6c00*/  HMMA.16816.F32 R92, R128.reuse, R104, R92 ;  /* 0x00000068805c723c */ /* 0x042fe6000000185c */
[--C-:B------:R-:W-:Y:S01]  /*6c10*/  FFMA.FTZ R223, R223, c[0x0][0x2d0], -R144.reuse ;  /* 0x0000b400dfdf7a23 */ /* 0x100fe20000010890 */
[----:B------:R-:W1:Y:S01]  /*6c20*/  MUFU.EX2 R227, R227 ;  /* 0x000000e300e37308 */ /* 0x000e620000000800 */
[--C-:B------:R-:W-:Y:S02]  /*6c30*/  FFMA.FTZ R220, R220, c[0x0][0x2d0], -R145.reuse ;  /* 0x0000b400dcdc7a23 */ /* 0x100fe40000010891 */
[----:B------:R-:W-:Y:S01]  /*6c40*/  FFMA.FTZ R145, R218, c[0x0][0x2d0], -R145 ;  /* 0x0000b400da917a23 */ /* 0x000fe20000010891 */
[----:B------:R-:W-:Y:S01]  /*6c50*/  HMMA.16816.F32 R96, R128, R106, R96 ;  /* 0x0000006a8060723c */ /* 0x000fe20000001860 */
[----:B------:R-:W3:Y:S03]  /*6c60*/  LDSM.16.MT88.4 R104, [R196+0x2900] ;  /* 0x00290000c468783b */ /* 0x000ee60000004200 */
[--C-:B------:R-:W-:Y:S02]  /*6c70*/  FFMA.FTZ R134, R134, c[0x0][0x2d0], -R144.reuse ;  /* 0x0000b40086867a23 */ /* 0x100fe40000010890 */
[----:B------:R-:W-:Y:S01]  /*6c80*/  FFMA.FTZ R144, R133, c[0x0][0x2d0], -R144 ;  /* 0x0000b40085907a23 */ /* 0x000fe20000010890 */
[----:B------:R-:W-:Y:S01]  /*6c90*/  MUFU.EX2 R225, R145 ;  /* 0x0000009100e17308 */ /* 0x000fe20000000800 */
[C---:B------:R-:W-:Y:S01]  /*6ca0*/  HMMA.16816.F32 R4, R100.reuse, R112, R4 ;  /* 0x000000706404723c */ /* 0x040fe20000001804 */
[----:B------:R-:W-:Y:S04]  /*6cb0*/  LDSM.16.MT88.4 R128, [R198+0x3100] ;  /* 0x00310000c680783b */ /* 0x000fe80000004200 */
[----:B------:R-:W-:Y:S02]  /*6cc0*/  FFMA.FTZ R175, R2, R221, R175 ;  /* 0x000000dd02af7223 */ /* 0x000fe400000100af */
[----:B------:R-:W-:Y:S01]  /*6cd0*/  FFMA.FTZ R171, R0, R219, R171 ;  /* 0x000000db00ab7223 */ /* 0x000fe200000100ab */
[C---:B------:R-:W-:Y:S01]  /*6ce0*/  HMMA.16816.F32 R8, R100.reuse, R114, R8 ;  /* 0x000000726408723c */ /* 0x040fe20000001808 */
[----:B------:R-:W-:Y:S01]  /*6cf0*/  LDSM.16.MT88.4 R112, [R198+0x4900] ;  /* 0x00490000c670783b */ /* 0x000fe20000004200 */
[----:B------:R4:W-:Y:S02]  /*6d00*/  MUFU.EX2 R133, R144 ;  /* 0x0000009000857308 */ /* 0x0009e40000000800 */
[----:B------:R-:W-:Y:S01]  /*6d10*/  MOV R0, R3 ;  /* 0x0000000300007202 */ /* 0x000fe20000000f00 */
[----:B------:R-:W-:Y:S02]  /*6d20*/  FADD.FTZ R174, R174, R175 ;  /* 0x000000afaeae7221 */ /* 0x000fe40000010000 */
[----:B------:R-:W-:Y:S01]  /*6d30*/  FADD.FTZ R170, R170, R171 ;  /* 0x000000abaaaa7221 */ /* 0x000fe20000010000 */
[C---:B------:R-:W-:Y:S04]  /*6d40*/  HMMA.16816.F32 R12, R100.reuse, R116, R12 ;  /* 0x00000074640c723c */ /* 0x040fe8000000180c */
[----:B------:R-:W-:Y:S01]  /*6d50*/  MUFU.EX2 R222, R222 ;  /* 0x000000de00de7308 */ /* 0x000fe20000000800 */
[----:B------:R-:W-:Y:S03]  /*6d60*/  FADD.FTZ R173, R173, R174 ;  /* 0x000000aeadad7221 */ /* 0x000fe60000010000 */
[C---:B------:R-:W-:Y:S01]  /*6d70*/  HMMA.16816.F32 R16, R100.reuse, R118, R16 ;  /* 0x000000766410723c */ /* 0x040fe20000001810 */
[----:B------:R-:W-:Y:S03]  /*6d80*/  LDSM.16.MT88.4 R116, [R197+0x4900] ;  /* 0x00490000c574783b */ /* 0x000fe60000004200 */
[----:B------:R-:W-:Y:S02]  /*6d90*/  FADD.FTZ R173, R172, R173 ;  /* 0x000000adacad7221 */ /* 0x000fe40000010000 */
[----:B------:R-:W1:Y:S02]  /*6da0*/  MUFU.EX2 R229, R229 ;  /* 0x000000e500e57308 */ /* 0x000e640000000800 */
[C---:B--2---:R-:W-:Y:S01]  /*6db0*/  HMMA.16816.F32 R20, R100.reuse, R108, R20 ;  /* 0x0000006c6414723c */ /* 0x044fe20000001814 */
[----:B----4-:R-:W-:Y:S03]  /*6dc0*/  LDSM.16.MT88.4 R144, [R196+0x1900] ;  /* 0x00190000c490783b */ /* 0x010fe60000004200 */
[----:B------:R-:W-:Y:S04]  /*6dd0*/  FADD.FTZ R176, R176, R173 ;  /* 0x000000adb0b07221 */ /* 0x000fe80000010000 */
[C---:B------:R-:W-:Y:S01]  /*6de0*/  HMMA.16816.F32 R24, R100.reuse, R110, R24 ;  /* 0x0000006e6418723c */ /* 0x040fe20000001818 */
[----:B------:R-:W-:Y:S01]  /*6df0*/  MUFU.EX2 R224, R224 ;  /* 0x000000e000e07308 */ /* 0x000fe20000000800 */
[----:B------:R-:W2:Y:S02]  /*6e00*/  LDSM.16.MT88.4 R108, [R203+0x4900] ;  /* 0x00490000cb6c783b */ /* 0x000ea40000004200 */
[----:B------:R-:W-:Y:S04]  /*6e10*/  FADD.FTZ R177, R177, R176 ;  /* 0x000000b0b1b17221 */ /* 0x000fe80000010000 */
[C---:B------:R-:W-:Y:S03]  /*6e20*/  HMMA.16816.F32 R28, R100.reuse, R120, R28 ;  /* 0x00000078641c723c */ /* 0x040fe6000000181c */
[----:B------:R-:W4:Y:S01]  /*6e30*/  MUFU.EX2 R223, R223 ;  /* 0x000000df00df7308 */ /* 0x000f220000000800 */
[----:B------:R-:W-:Y:S04]  /*6e40*/  FADD.FTZ R180, R180, R177 ;  /* 0x000000b1b4b47221 */ /* 0x000fe80000010000 */
[C---:B------:R-:W-:Y:S01]  /*6e50*/  HMMA.16816.F32 R32, R100.reuse, R122, R32 ;  /* 0x0000007a6420723c */ /* 0x040fe20000001820 */
[----:B------:R-:W-:Y:S03]  /*6e60*/  LDSM.16.MT88.4 R120, [R198+0x1100] ;  /* 0x00110000c678783b */ /* 0x000fe60000004200 */
[----:B------:R-:W-:Y:S01]  /*6e70*/  FADD.FTZ R181, R181, R180 ;  /* 0x000000b4b5b57221 */ /* 0x000fe20000010000 */
[----:B------:R-:W1:Y:S03]  /*6e80*/  MUFU.EX2 R220, R220 ;  /* 0x000000dc00dc7308 */ /* 0x000e660000000800 */
[C---:B------:R-:W-:Y:S07]  /*6e90*/  HMMA.16816.F32 R36, R100.reuse, R124, R36 ;  /* 0x0000007c6424723c */ /* 0x040fee0000001824 */
[----:B------:R-:W1:Y:S01]  /*6ea0*/  MUFU.EX2 R134, R134 ;  /* 0x0000008600867308 */ /* 0x000e620000000800 */
        /* <DEDUP_REMOVED lines=8> */
[C---:B---3--:R-:W-:Y:S08]  /*6f30*/  HMMA.16816.F32 R60, R100.reuse, R104, R60 ;  /* 0x00000068643c723c */ /* 0x048ff0000000183c */
[C---:B------:R-:W-:Y:S01]  /*6f40*/  HMMA.16816.F32 R64, R100.reuse, R106, R64 ;  /* 0x0000006a6440723c */ /* 0x040fe20000001840 */
[----:B------:R-:W3:Y:S07]  /*6f50*/  LDSM.16.MT88.4 R104, [R196+0x4900] ;  /* 0x00490000c468783b */ /* 0x000eee0000004200 */
[C---:B--2---:R-:W-:Y:S08]  /*6f60*/  HMMA.16816.F32 R68, R100.reuse, R108, R68 ;  /* 0x0000006c6444723c */ /* 0x044ff00000001844 */
[C---:B------:R-:W-:Y:S01]  /*6f70*/  HMMA.16816.F32 R72, R100.reuse, R110, R72 ;  /* 0x0000006e6448723c */ /* 0x040fe20000001848 */
[----:B------:R-:W2:Y:S07]  /*6f80*/  LDSM.16.MT88.4 R108, [R203+0x1100] ;  /* 0x00110000cb6c783b */ /* 0x000eae0000004200 */
[C---:B------:R-:W-:Y:S08]  /*6f90*/  HMMA.16816.F32 R76, R100.reuse, R112, R76 ;  /* 0x00000070644c723c */ /* 0x040ff0000000184c */
[C---:B------:R-:W-:Y:S01]  /*6fa0*/  HMMA.16816.F32 R80, R100.reuse, R114, R80 ;  /* 0x000000726450723c */ /* 0x040fe20000001850 */
[----:B------:R-:W1:Y:S07]  /*6fb0*/  LDSM.16.MT88.4 R112, [R197+0x1100] ;  /* 0x00110000c570783b */ /* 0x000e6e0000004200 */
[C---:B------:R-:W-:Y:S08]  /*6fc0*/  HMMA.16816.F32 R84, R100.reuse, R116, R84 ;  /* 0x000000746454723c */ /* 0x040ff00000001854 */
[C---:B------:R-:W-:Y:S01]  /*6fd0*/  HMMA.16816.F32 R88, R100.reuse, R118, R88 ;  /* 0x000000766458723c */ /* 0x040fe20000001858 */
[----:B------:R-:W4:Y:S07]  /*6fe0*/  LDSM.16.MT88.4 R116, [R203+0x3100] ;  /* 0x00310000cb74783b */ /* 0x000f2e0000004200 */
[C---:B---3--:R-:W-:Y:S08]  /*6ff0*/  HMMA.16816.F32 R92, R100.reuse, R104, R92 ;  /* 0x00000068645c723c */ /* 0x048ff0000000185c */
[----:B------:R-:W-:Y:S01]  /*7000*/  HMMA.16816.F32 R96, R100, R106, R96 ;  /* 0x0000006a6460723c */ /* 0x000fe20000001860 */
[----:B------:R-:W3:Y:S06]  /*7010*/  LDSM.16.MT88.4 R104, [R196+0x3100] ;  /* 0x00310000c468783b */ /* 0x000eec0000004200 */
[----:B------:R-:W-:Y:S01]  /*7020*/  F2FP.PACK_AB R100, R235, R232 ;  /* 0x000000e8eb64723e */ /* 0x000fe200000000ff */
[----:B------:R-:W-:Y:S01]  /*7030*/  FADD.FTZ R232, R232, R181 ;  /* 0x000000b5e8e87221 */ /* 0x000fe20000010000 */
[----:B------:R-:W-:Y:S03]  /*7040*/  F2FP.PACK_AB R101, R231, R230 ;  /* 0x000000e6e765723e */ /* 0x000fe600000000ff */
[----:B-----5:R-:W-:Y:S01]  /*7050*/  F2FP.PACK_AB R102, R233, R228 ;  /* 0x000000e4e966723e */ /* 0x020fe200000000ff */
[----:B------:R-:W-:Y:S01]  /*7060*/  FADD.FTZ R235, R235, R232 ;  /* 0x000000e8ebeb7221 */ /* 0x000fe20000010000 */
[----:B-1----:R-:W-:Y:S03]  /*7070*/  F2FP.PACK_AB R103, R227, R226 ;  /* 0x000000e2e367723e */ /* 0x002fe600000000ff */
[----:B------:R-:W-:Y:S04]  /*7080*/  FADD.FTZ R228, R228, R235 ;  /* 0x000000ebe4e47221 */ /* 0x000fe80000010000 */
[C---:B--2---:R-:W-:Y:S03]  /*7090*/  HMMA.16816.F32 R4, R100.reuse, R108, R4 ;  /* 0x0000006c6404723c */ /* 0x044fe60000001804 */
[----:B------:R-:W-:Y:S05]  /*70a0*/  FADD.FTZ R233, R233, R228 ;  /* 0x000000e4e9e97221 */ /* 0x000fea0000010000 */
[C---:B------:R-:W-:Y:S01]  /*70b0*/  HMMA.16816.F32 R8, R100.reuse, R110, R8 ;  /* 0x0000006e6408723c */ /* 0x040fe20000001808 */
[----:B------:R-:W1:Y:S07]  /*70c0*/  LDSM.16.MT88.4 R108, [R203+0x5100] ;  /* 0x00510000cb6c783b */ /* 0x000e6e0000004200 */
[C---:B------:R-:W-:Y:S08]  /*70d0*/  HMMA.16816.F32 R12, R100.reuse, R120, R12 ;  /* 0x00000078640c723c */ /* 0x040ff0000000180c */
[C---:B------:R-:W-:Y:S08]  /*70e0*/  HMMA.16816.F32 R16, R100.reuse, R122, R16 ;  /* 0x0000007a6410723c */ /* 0x040ff00000001810 */
[C---:B------:R-:W-:Y:S08]  /*70f0*/  HMMA.16816.F32 R20, R100.reuse, R112, R20 ;  /* 0x000000706414723c */ /* 0x040ff00000001814 */
[C---:B------:R-:W-:Y:S01]  /*7100*/  HMMA.16816.F32 R24, R100.reuse, R114, R24 ;  /* 0x000000726418723c */ /* 0x040fe20000001818 */
[----:B------:R-:W2:Y:S07]  /*7110*/  LDSM.16.MT88.4 R112, [R198+0x5100] ;  /* 0x00510000c670783b */ /* 0x000eae0000004200 */
[C---:B------:R-:W-:Y:S08]  /*7120*/  HMMA.16816.F32 R28, R100.reuse, R124, R28 ;  /* 0x0000007c641c723c */ /* 0x040ff0000000181c */
[C---:B------:R-:W-:Y:S01]  /*7130*/  HMMA.16816.F32 R32, R100.reuse, R126, R32 ;  /* 0x0000007e6420723c */ /* 0x040fe20000001820 */
[----:B------:R-:W-:Y:S07]  /*7140*/  LDSM.16.MT88.4 R124, [R203+0x1900] ;  /* 0x00190000cb7c783b */ /* 0x000fee0000004200 */
[C---:B----4-:R-:W-:Y:S08]  /*7150*/  HMMA.16816.F32 R36, R100.reuse, R116, R36 ;  /* 0x000000746424723c */ /* 0x050ff00000001824 */
[C---:B------:R-:W-:Y:S01]  /*7160*/  HMMA.16816.F32 R40, R100.reuse, R118, R40 ;  /* 0x000000766428723c */ /* 0x040fe20000001828 */
[----:B------:R-:W4:Y:S07]  /*7170*/  LDSM.16.MT88.4 R116, [R197+0x5100] ;  /* 0x00510000c574783b */ /* 0x000f2e0000004200 */
[C---:B------:R-:W-:Y:S08]  /*7180*/  HMMA.16816.F32 R44, R100.reuse, R128, R44 ;  /* 0x00000080642c723c */ /* 0x040ff0000000182c */
[C---:B------:R-:W-:Y:S08]  /*7190*/  HMMA.16816.F32 R48, R100.reuse, R130, R48 ;  /* 0x000000826430723c */ /* 0x040ff00000001830 */
[C---:B------:R-:W-:Y:S07]  /*71a0*/  HMMA.16816.F32 R52, R100.reuse, R136, R52 ;  /* 0x000000886434723c */ /* 0x040fee0000001834 */
[----:B------:R-:W-:Y:S01]  /*71b0*/  F2FP.PACK_AB R136, R229, R222 ;  /* 0x000000dee588723e */ /* 0x000fe200000000ff */
[C---:B------:R-:W-:Y:S04]  /*71c0*/  HMMA.16816.F32 R56, R100.reuse, R138, R56 ;  /* 0x0000008a6438723c */ /* 0x040fe80000001838 */
[----:B------:R-:W-:Y:S01]  /*71d0*/  F2FP.PACK_AB R137, R223, R224 ;  /* 0x000000e0df89723e */ /* 0x000fe200000000ff */
[----:B------:R-:W-:Y:S02]  /*71e0*/  FADD.FTZ R222, R222, R233 ;  /* 0x000000e9dede7221 */ /* 0x000fe40000010000 */
[----:B------:R-:W-:Y:S01]  /*71f0*/  F2FP.PACK_AB R138, R225, R220 ;  /* 0x000000dce18a723e */ /* 0x000fe200000000ff */
[C---:B---3--:R-:W-:Y:S04]  /*7200*/  HMMA.16816.F32 R60, R100.reuse, R104, R60 ;  /* 0x00000068643c723c */ /* 0x048fe8000000183c */
[----:B------:R-:W-:Y:S01]  /*7210*/  F2FP.PACK_AB R139, R133, R134 ;  /* 0x00000086858b723e */ /* 0x000fe200000000ff */
[----:B------:R-:W-:Y:S03]  /*7220*/  FADD.FTZ R229, R229, R222 ;  /* 0x000000dee5e57221 */ /* 0x000fe60000010000 */
[C---:B------:R-:W-:Y:S01]  /*7230*/  HMMA.16816.F32 R64, R100.reuse, R106, R64 ;  /* 0x0000006a6440723c */ /* 0x040fe20000001840 */
[----:B------:R-:W3:Y:S03]  /*7240*/  LDSM.16.MT88.4 R104, [R196+0x5100] ;  /* 0x00510000c468783b */ /* 0x000ee60000004200 */
[----:B------:R-:W-:Y:S04]  /*7250*/  FADD.FTZ R220, R220, R229 ;  /* 0x000000e5dcdc7221 */ /* 0x000fe80000010000 */
[C---:B-1----:R-:W-:Y:S04]  /*7260*/  HMMA.16816.F32 R68, R100.reuse, R108, R68 ;  /* 0x0000006c6444723c */ /* 0x042fe80000001844 */
[----:B------:R-:W-:Y:S04]  /*7270*/  FADD.FTZ R221, R225, R220 ;  /* 0x000000dce1dd7221 */ /* 0x000fe80000010000 */
[C---:B------:R-:W-:Y:S01]  /*7280*/  HMMA.16816.F32 R72, R100.reuse, R110, R72 ;  /* 0x0000006e6448723c */ /* 0x040fe20000001848 */
[----:B------:R-:W1:Y:S07]  /*7290*/  LDSM.16.MT88.4 R108, [R198+0x1900] ;  /* 0x00190000c66c783b */ /* 0x000e6e0000004200 */
[C---:B--2---:R-:W-:Y:S08]  /*72a0*/  HMMA.16816.F32 R76, R100.reuse, R112, R76 ;  /* 0x00000070644c723c */ /* 0x044ff0000000184c */
[C---:B------:R-:W-:Y:S08]  /*72b0*/  HMMA.16816.F32 R80, R100.reuse, R114, R80 ;  /* 0x000000726450723c */ /* 0x040ff00000001850 */
[C---:B----4-:R-:W-:Y:S08]  /*72c0*/  HMMA.16816.F32 R84, R100.reuse, R116, R84 ;  /* 0x000000746454723c */ /* 0x050ff00000001854 */
[C---:B------:R-:W-:Y:S08]  /*72d0*/  HMMA.16816.F32 R88, R100.reuse, R118, R88 ;  /* 0x000000766458723c */ /* 0x040ff00000001858 */
[C---:B---3--:R-:W-:Y:S08]  /*72e0*/  HMMA.16816.F32 R92, R100.reuse, R104, R92 ;  /* 0x00000068645c723c */ /* 0x048ff0000000185c */
[----:B------:R-:W-:Y:S08]  /*72f0*/  HMMA.16816.F32 R96, R100, R106, R96 ;  /* 0x0000006a6460723c */ /* 0x000ff00000001860 */
[C---:B------:R-:W-:Y:S01]  /*7300*/  HMMA.16816.F32 R128, R136.reuse, R124, R4 ;  /* 0x0000007c8880723c */ /* 0x040fe20000001804 */
[----:B------:R-:W2:Y:S07]  /*7310*/  LDSM.16.MT88.4 R4, [R198+0x5900] ;  /* 0x00590000c604783b */ /* 0x000eae0000004200 */
[C---:B------:R-:W-:Y:S01]  /*7320*/  HMMA.16816.F32 R124, R136.reuse, R126, R8 ;  /* 0x0000007e887c723c */ /* 0x040fe20000001808 */
[----:B------:R-:W3:Y:S07]  /*7330*/  LDSM.16.MT88.4 R8, [R197+0x5900] ;  /* 0x00590000c508783b */ /* 0x000eee0000004200 */
[C---:B-1----:R-:W-:Y:S01]  /*7340*/  HMMA.16816.F32 R120, R136.reuse, R108, R12 ;  /* 0x0000006c8878723c */ /* 0x042fe2000000180c */
[----:B------:R-:W1:Y:S07]  /*7350*/  LDSM.16.MT88.4 R12, [R196+0x5900] ;  /* 0x00590000c40c783b */ /* 0x000e6e0000004200 */
[C---:B------:R-:W-:Y:S08]  /*7360*/  HMMA.16816.F32 R116, R136.reuse, R110, R16 ;  /* 0x0000006e8874723c */ /* 0x040ff00000001810 */
        /* <DEDUP_REMOVED lines=14> */
[C---:B--2---:R-:W-:Y:S07]  /*7450*/  HMMA.16816.F32 R76, R136.reuse, R4, R76 ;  /* 0x00000004884c723c */ /* 0x044fee000000184c */
[----:B------:R-:W-:Y:S01]  /*7460*/  FADD.FTZ R5, R169, R170 ;  /* 0x000000aaa9057221 */ /* 0x000fe20000010000 */
[C---:B------:R-:W-:Y:S04]  /*7470*/  HMMA.16816.F32 R80, R136.reuse, R6, R80 ;  /* 0x000000068850723c */ /* 0x040fe80000001850 */
[----:B------:R-:W-:Y:S04]  /*7480*/  FADD.FTZ R5, R168, R5 ;  /* 0x00000005a8057221 */ /* 0x000fe80000010000 */
[C---:B---3--:R-:W-:Y:S04]  /*7490*/  HMMA.16816.F32 R84, R136.reuse, R8, R84 ;  /* 0x000000088854723c */ /* 0x048fe80000001854 */
[----:B------:R-:W-:Y:S04]  /*74a0*/  FADD.FTZ R178, R178, R5 ;  /* 0x00000005b2b27221 */ /* 0x000fe80000010000 */
[C---:B------:R-:W-:Y:S04]  /*74b0*/  HMMA.16816.F32 R88, R136.reuse, R10, R88 ;  /* 0x0000000a8858723c */ /* 0x040fe80000001858 */
[----:B------:R-:W-:Y:S04]  /*74c0*/  FADD.FTZ R179, R179, R178 ;  /* 0x000000b2b3b37221 */ /* 0x000fe80000010000 */
[----:B------:R-:W-:Y:S01]  /*74d0*/  FADD.FTZ R182, R182, R179 ;  /* 0x000000b3b6b67221 */ /* 0x000fe20000010000 */
[C---:B-1----:R-:W-:Y:S03]  /*74e0*/  HMMA.16816.F32 R92, R136.reuse, R12, R92 ;  /* 0x0000000c885c723c */ /* 0x042fe6000000185c */
[----:B------:R-:W-:Y:S04]  /*74f0*/  FADD.FTZ R183, R183, R182 ;  /* 0x000000b6b7b77221 */ /* 0x000fe80000010000 */
[----:B------:R-:W-:Y:S01]  /*7500*/  FADD.FTZ R230, R230, R183 ;  /* 0x000000b7e6e67221 */ /* 0x000fe20000010000 */
[----:B------:R-:W-:Y:S04]  /*7510*/  HMMA.16816.F32 R96, R136, R14, R96 ;  /* 0x0000000e8860723c */ /* 0x000fe80000001860 */
[----:B------:R-:W-:Y:S04]  /*7520*/  FADD.FTZ R231, R231, R230 ;  /* 0x000000e6e7e77221 */ /* 0x000fe80000010000 */
[----:B------:R-:W-:Y:S04]  /*7530*/  FADD.FTZ R226, R226, R231 ;  /* 0x000000e7e2e27221 */ /* 0x000fe80000010000 */
[----:B------:R-:W-:Y:S04]  /*7540*/  FADD.FTZ R227, R227, R226 ;  /* 0x000000e2e3e37221 */ /* 0x000fe80000010000 */
[----:B------:R-:W-:Y:S04]  /*7550*/  FADD.FTZ R224, R224, R227 ;  /* 0x000000e3e0e07221 */ /* 0x000fe80000010000 */
[----:B------:R-:W-:Y:S04]  /*7560*/  FADD.FTZ R223, R223, R224 ;  /* 0x000000e0dfdf7221 */ /* 0x000fe80000010000 */
[----:B------:R-:W-:Y:S04]  /*7570*/  FADD.FTZ R134, R134, R223 ;  /* 0x000000df86867221 */ /* 0x000fe80000010000 */
[----:B------:R-:W-:Y:S01]  /*7580*/  FADD.FTZ R219, R133, R134 ;  /* 0x0000008685db7221 */ /* 0x000fe20000010000 */
[----:B------:R-:W-:-:S05]  /*7590*/  @P4 BRA `(.L_x_12) ;  /* 0xffffd5f000004947 */ /* 0x000fca000383ffff */
.L_x_11:
[----:B------:R-:W1:Y:S01]  /*75a0*/  SHFL.BFLY PT, R6, R221, 0x2, 0x1f ;  /* 0x0c401f00dd067f89 */ /* 0x000e6200000e0000 */
[----:B------:R-:W-:-:S03]  /*75b0*/  PLOP3.LUT P2, PT, PT, PT, PT, 0x8, 0x0 ;  /* 0x000000000000781c */ /* 0x000fc60003f4e170 */
[----:B------:R-:W2:Y:S01]  /*75c0*/  SHFL.BFLY PT, R0, R219, 0x2, 0x1f ;  /* 0x0c401f00db007f89 */ /* 0x000ea200000e0000 */
[----:B-1----:R-:W-:Y:S02]  /*75d0*/  FADD.FTZ R6, R6, R221 ;  /* 0x000000dd06067221 */ /* 0x002fe40000010000 */
[----:B--2---:R-:W-:-:S03]  /*75e0*/  FADD.FTZ R7, R0, R219 ;  /* 0x000000db00077221 */ /* 0x004fc60000010000 */
[----:B------:R-:W1:Y:S01]  /*75f0*/  SHFL.BFLY PT, R5, R6, 0x1, 0x1f ;  /* 0x0c201f0006057f89 */ /* 0x000e6200000e0000 */
[----:B------:R-:W-:-:S03]  /*7600*/  MOV R0, RZ ;  /* 0x000000ff00007202 */ /* 0x000fc60000000f00 */
[----:B------:R-:W2:Y:S01]  /*7610*/  SHFL.BFLY PT, R2, R7, 0x1, 0x1f ;  /* 0x0c201f0007027f89 */ /* 0x000ea200000e0000 */
[----:B-1----:R-:W-:Y:S01]  /*7620*/  FADD.FTZ R4, R6, R5 ;  /* 0x0000000506047221 */ /* 0x002fe20000010000 */
[----:B------:R-:W-:Y:S01]  /*7630*/  MOV R5, RZ ;  /* 0x000000ff00057202 */ /* 0x000fe20000000f00 */
[----:B--2---:R-:W-:-:S03]  /*7640*/  FADD.FTZ R2, R2, R7 ;  /* 0x0000000702027221 */ /* 0x004fc60000010000 */
[----:B------:R-:W-:Y:S02]  /*7650*/  FSETP.NE.FTZ.AND P1, PT, R4, RZ, PT ;  /* 0x000000ff0400720b */ /* 0x000fe40003f35000 */
[----:B------:R-:W-:-:S11]  /*7660*/  FSETP.NE.FTZ.AND P0, PT, R2, RZ, PT ;  /* 0x000000ff0200720b */ /* 0x000fd60003f15000 */
[----:B------:R-:W1:Y:S01]  /*7670*/  @P1 MUFU.RCP R5, R4 ;  /* 0x0000000400051308 */ /* 0x000e620000001000 */
[----:B------:R-:W-:Y:S02]  /*7680*/  @P1 MOV R8, 0x3f317218 ;  /* 0x3f31721800081802 */ /* 0x000fe40000000f00 */
[----:B------:R-:W-:-:S05]  /*7690*/  @P0 MOV R9, 0x3f317218 ;  /* 0x3f31721800090802 */ /* 0x000fca0000000f00 */
[----:B------:R-:W2:Y:S08]  /*76a0*/  @P1 MUFU.LG2 R4, R4 ;  /* 0x0000000400041308 */ /* 0x000eb00000000c00 */
[----:B------:R-:W3:Y:S01]  /*76b0*/  @P0 MUFU.LG2 R6, R2 ;  /* 0x0000000200060308 */ /* 0x000ee20000000c00 */
[C---:B-1----:R-:W-:Y:S02]  /*76c0*/  FMUL.FTZ R128, R5.reuse, R128 ;  /* 0x0000008005807220 */ /* 0x042fe40000410000 */
[----:B------:R-:W-:-:S02]  /*76d0*/  FMUL.FTZ R129, R5, R129 ;  /* 0x0000008105817220 */ /* 0x000fc40000410000 */
[C---:B------:R-:W-:Y:S02]  /*76e0*/  FMUL.FTZ R124, R5.reuse, R124 ;  /* 0x0000007c057c7220 */ /* 0x040fe40000410000 */
[C---:B------:R-:W-:Y:S01]  /*76f0*/  FMUL.FTZ R125, R5.reuse, R125 ;  /* 0x0000007d057d7220 */ /* 0x040fe20000410000 */
[----:B------:R1:W4:Y:S01]  /*7700*/  @P0 MUFU.RCP R0, R2 ;  /* 0x0000000200000308 */ /* 0x0003220000001000 */
[----:B--2---:R-:W-:Y:S02]  /*7710*/  @P1 FMUL.FTZ R7, R4, 0.69314718246459960938 ;  /* 0x3f31721804071820 */ /* 0x004fe40000410000 */
[----:B------:R-:W-:Y:S02]  /*7720*/  @P1 FMUL.FTZ R4, R8, c[0x0][0x2d0] ;  /* 0x0000b40008041a20 */ /* 0x000fe40000410000 */
[C---:B------:R-:W-:Y:S02]  /*7730*/  FMUL.FTZ R120, R5.reuse, R120 ;  /* 0x0000007805787220 */ /* 0x040fe40000410000 */
[----:B------:R-:W-:-:S02]  /*7740*/  FMUL.FTZ R121, R5, R121 ;  /* 0x0000007905797220 */ /* 0x000fc40000410000 */
[----:B---3--:R-:W-:Y:S02]  /*7750*/  @P0 FMUL.FTZ R8, R6, 0.69314718246459960938 ;  /* 0x3f31721806080820 */ /* 0x008fe40000410000 */
[----:B------:R-:W-:Y:S02]  /*7760*/  @P0 FMUL.FTZ R6, R9, c[0x0][0x2d0] ;  /* 0x0000b40009060a20 */ /* 0x000fe40000410000 */
[C---:B------:R-:W-:Y:S02]  /*7770*/  FMUL.FTZ R116, R5.reuse, R116 ;  /* 0x0000007405747220 */ /* 0x040fe40000410000 */
[C---:B------:R-:W-:Y:S01]  /*7780*/  FMUL.FTZ R117, R5.reuse, R117 ;  /* 0x0000007505757220 */ /* 0x040fe20000410000 */
[----:B-1----:R-:W-:Y:S01]  /*7790*/  MOV R2, 0xff800000 ;  /* 0xff80000000027802 */ /* 0x002fe20000000f00 */
[C---:B------:R-:W-:Y:S02]  /*77a0*/  FMUL.FTZ R112, R5.reuse, R112 ;  /* 0x0000007005707220 */ /* 0x040fe40000410000 */
[----:B------:R-:W-:-:S02]  /*77b0*/  FMUL.FTZ R113, R5, R113 ;  /* 0x0000007105717220 */ /* 0x000fc40000410000 */
[C---:B------:R-:W-:Y:S02]  /*77c0*/  FMUL.FTZ R108, R5.reuse, R108 ;  /* 0x0000006c056c7220 */ /* 0x040fe40000410000 */
[C---:B------:R-:W-:Y:S02]  /*77d0*/  FMUL.FTZ R109, R5.reuse, R109 ;  /* 0x0000006d056d7220 */ /* 0x040fe40000410000 */
[C---:B------:R-:W-:Y:S02]  /*77e0*/  FMUL.FTZ R104, R5.reuse, R104 ;  /* 0x0000006805687220 */ /* 0x040fe40000410000 */
[C---:B------:R-:W-:Y:S02]  /*77f0*/  FMUL.FTZ R105, R5.reuse, R105 ;  /* 0x0000006905697220 */ /* 0x040fe40000410000 */
        /* <DEDUP_REMOVED lines=33> */
[----:B------:R-:W-:Y:S01]  /*7a10*/  FMUL.FTZ R97, R5, R97 ;  /* 0x0000006105617220 */ /* 0x000fe20000410000 */
[----:B------:R-:W-:Y:S01]  /*7a20*/  MOV R5, 0xff800000 ;  /* 0xff80000000057802 */ /* 0x000fe20000000f00 */
[C---:B----4-:R-:W-:Y:S02]  /*7a30*/  FMUL.FTZ R130, R0.reuse, R130 ;  /* 0x0000008200827220 */ /* 0x050fe40000410000 */
        /* <DEDUP_REMOVED lines=46> */
[----:B------:R-:W-:Y:S02]  /*7d20*/  FMUL.FTZ R99, R0, R99 ;  /* 0x0000006300637220 */ /* 0x000fe40000410000 */
[----:B------:R-:W-:Y:S02]  /*7d30*/  @P1 FFMA.FTZ R2, R4, R132, R7 ;  /* 0x0000008404021223 */ /* 0x000fe40000010007 */
[----:B------:R-:W-:Y:S02]  /*7d40*/  @P0 FFMA.FTZ R5, R6, R3, R8 ;  /* 0x0000000306050223 */ /* 0x000fe40000010008 */
.L_x_3:
[----:B------:R-:W-:Y:S05]  /*7d50*/  @P2 BRA `(.L_x_15) ;  /* 0x0000196000002947 */ /* 0x000fea0003800000 */
[----:B------:R-:W3:Y:S01]  /*7d60*/  S2R R11, SR_TID.X ;  /* 0x00000000000b7919 */ /* 0x000ee20000002100 */
[----:B------:R-:W-:Y:S01]  /*7d70*/  USHF.R.S32.HI UR6, URZ, 0x1f, UR10 ;  /* 0x0000001f3f067899 */ /* 0x000fe2000801140a */
[----:B------:R-:W-:Y:S01]  /*7d80*/  IMAD R6, RZ, RZ, -UR10 ;  /* 0x8000000aff067e24 */ /* 0x000fe2000f8e02ff */
[----:B------:R-:W-:Y:S01]  /*7d90*/  ULDC.64 UR4, c[0x0][0x4d0] ;  /* 0x0001340000047ab9 */ /* 0x000fe20000000a00 */
[----:B------:R-:W4:Y:S01]  /*7da0*/  S2R R3, SR_CTAID.Y ;  /* 0x0000000000037919 */ /* 0x000f220000002600 */
[----:B------:R-:W-:Y:S01]  /*7db0*/  UIMAD UR7, UR6, UR4, URZ ;  /* 0x00000004060772a4 */ /* 0x000fe2000f8e023f */
[----:B------:R-:W-:Y:S01]  /*7dc0*/  IMAD.MOV.U32 R9, RZ, RZ, c[0x0][0x4e8] ;  /* 0x00013a00ff097624 */ /* 0x000fe200078e00ff */
[----:B--2---:R-:W-:Y:S01]  /*7dd0*/  UIMAD.WIDE.U32 UR8, UR10, UR4, URZ ;  /* 0x000000040a0872a5 */ /* 0x004fe2000f8e003f */
[----:B------:R-:W2:Y:S01]  /*7de0*/  S2R R8, SR_CTAID.Z ;  /* 0x0000000000087919 */ /* 0x000ea20000002700 */
[----:B------:R-:W-:Y:S01]  /*7df0*/  UIMAD UR7, UR10, UR5, UR7 ;  /* 0x000000050a0772a4 */ /* 0x000fe2000f8e0207 */
[----:B------:R-:W-:Y:S01]  /*7e00*/  BSSY B0, `(.L_x_16) ;  /* 0x00000f9000007945 */ /* 0x000fe20003800000 */
[C---:B------:R-:W-:Y:S01]  /*7e10*/  ISETP.NE.AND P1, PT, R9.reuse, 0x1, PT ;  /* 0x000000010900780c */ /* 0x040fe20003f25270 */
[----:B------:R-:W-:Y:S01]  /*7e20*/  ULDC.64 UR4, c[0x0][0x438] ;  /* 0x00010e0000047ab9 */ /* 0x000fe20000000a00 */
[----:B------:R-:W-:Y:S01]  /*7e30*/  MOV R17, UR9 ;  /* 0x0000000900117c02 */ /* 0x000fe20008000f00 */
[----:B------:R-:W-:Y:S01]  /*7e40*/  UIMAD.WIDE.U32 UR14, UR10, UR4, URZ ;  /* 0x000000040a0e72a5 */ /* 0x000fe2000f8e003f */
[----:B------:R-:W-:Y:S01]  /*7e50*/  IMAD.U32 R16, RZ, RZ, UR8 ;  /* 0x00000008ff107e24 */ /* 0x000fe2000f8e00ff */
[----:B------:R-:W-:Y:S01]  /*7e60*/  UIMAD UR4, UR6, UR4, URZ ;  /* 0x00000004060472a4 */ /* 0x000fe2000f8e023f */
[----:B------:R-:W-:Y:S01]  /*7e70*/  IMAD R9, R9, c[0x0][0x388], RZ ;  /* 0x0000e20009097a24 */ /* 0x000fe200078e02ff */
[----:B------:R-:W-:-:S02]  /*7e80*/  UIADD3 UR7, UR9, UR7, URZ ;  /* 0x0000000709077290 */ /* 0x000fc4000fffe03f */
[----:B------:R-:W-:Y:S01]  /*7e90*/  UIMAD UR4, UR10, UR5, UR4 ;  /* 0x000000050a0472a4 */ /* 0x000fe2000f8e0204 */
[----:B------:R-:W-:Y:S01]  /*7ea0*/  MOV R14, UR14 ;  /* 0x0000000e000e7c02 */ /* 0x000fe20008000f00 */
[----:B------:R-:W-:Y:S01]  /*7eb0*/  IMAD.U32 R15, RZ, RZ, UR15 ;  /* 0x0000000fff0f7e24 */ /* 0x000fe2000f8e00ff */
[----:B---3--:R-:W-:Y:S01]  /*7ec0*/  SHF.R.S32.HI R0, RZ, 0x1f, R11 ;  /* 0x0000001fff007819 */ /* 0x008fe2000001140b */
[----:B------:R-:W-:Y:S01]  /*7ed0*/  UIADD3 UR4, UR15, UR4, URZ ;  /* 0x000000040f047290 */ /* 0x000fe2000fffe03f */
[----:B------:R-:W-:Y:S02]  /*7ee0*/  IMAD.U32 R17, RZ, RZ, UR7 ;  /* 0x00000007ff117e24 */ /* 0x000fe4000f8e00ff */
[-C--:B------:R-:W-:Y:S01]  /*7ef0*/  LEA.HI R13, R0, R11.reuse, RZ, 0x5 ;  /* 0x0000000b000d7211 */ /* 0x080fe200078f28ff */
[----:B----4-:R-:W-:Y:S01]  /*7f00*/  IMAD R6, R6, c[0x0][0x550], R3 ;  /* 0x0001540006067a24 */ /* 0x010fe200078e0203 */
[----:B------:R-:W-:Y:S01]  /*7f10*/  LEA.HI R0, R0, R11, RZ, 0x2 ;  /* 0x0000000b00007211 */ /* 0x000fe200078f10ff */
[----:B------:R-:W-:Y:S01]  /*7f20*/  IMAD.U32 R15, RZ, RZ, UR4 ;  /* 0x00000004ff0f7e24 */ /* 0x000fe2000f8e00ff */
[----:B-1----:R-:W-:Y:S01]  /*7f30*/  LOP3.LUT R4, R13, 0xffffffe0, RZ, 0xc0, !PT ;  /* 0xffffffe00d047812 */ /* 0x002fe200078ec0ff */
[----:B--2---:R-:W-:Y:S01]  /*7f40*/  IMAD.WIDE.U32 R16, R8, c[0x0][0x4d8], R16 ;  /* 0x0001360008107a25 */ /* 0x004fe200078e0010 */
[----:B------:R-:W-:-:S02]  /*7f50*/  SHF.R.S32.HI R10, RZ, 0x5, R13 ;  /* 0x00000005ff0a7819 */ /* 0x000fc4000001140d */
[----:B------:R-:W-:Y:S01]  /*7f60*/  SHF.R.S32.HI R13, RZ, 0x1f, R13 ;  /* 0x0000001fff0d7819 */ /* 0x000fe2000001140d */
[----:B------:R-:W-:Y:S01]  /*7f70*/  IMAD.IADD R4, R11, 0x1, -R4 ;  /* 0x000000010b047824 */ /* 0x000fe200078e0a04 */
[----:B------:R-:W-:Y:S01]  /*7f80*/  LOP3.LUT R0, R0, 0xfffffffc, RZ, 0xc0, !PT ;  /* 0xfffffffc00007812 */ /* 0x000fe200078ec0ff */
[----:B------:R-:W-:Y:S01]  /*7f90*/  IMAD.WIDE.U32 R14, R8, c[0x0][0x440], R14 ;  /* 0x00011000080e7a25 */ /* 0x000fe200078e000e */
[----:B------:R-:W-:Y:S02]  /*7fa0*/  LEA.HI R13, R13, R10, RZ, 0x3 ;  /* 0x0000000a0d0d7211 */ /* 0x000fe400078f18ff */
[----:B------:R-:W-:Y:S01]  /*7fb0*/  IADD3 R11, -R0, R11, RZ ;  /* 0x0000000b000b7210 */ /* 0x000fe20007ffe1ff */
[----:B------:R-:W-:Y:S01]  /*7fc0*/  IMAD.MOV.U32 R20, RZ, RZ, R14 ;  /* 0x000000ffff147224 */ /* 0x000fe200078e000e */
[----:B------:R-:W-:Y:S01]  /*7fd0*/  LOP3.LUT R13, R13, 0xffffff8, RZ, 0xc0, !PT ;  /* 0x0ffffff80d0d7812 */ /* 0x000fe200078ec0ff */
[----:B------:R-:W1:Y:S01]  /*7fe0*/  S2R R0, SR_CTAID.X ;  /* 0x0000000000007919 */ /* 0x000e620000002500 */
[----:B------:R-:W-:-:S02]  /*7ff0*/  SHF.R.S32.HI R3, RZ, 0x1f, R4 ;  /* 0x0000001fff037819 */ /* 0x000fc40000011404 */
[----:B------:R-:W-:Y:S01]  /*8000*/  SHF.R.S32.HI R7, RZ, 0x1f, R8 ;  /* 0x0000001fff077819 */ /* 0x000fe20000011408 */
[----:B------:R-:W-:Y:S01]  /*8010*/  IMAD.IADD R13, R10, 0x1, -R13 ;  /* 0x000000010a0d7824 */ /* 0x000fe200078e0a0d */
[----:B------:R-:W-:Y:S02]  /*8020*/  LEA.HI R10, R11, R11, RZ, 0x1 ;  /* 0x0000000b0b0a7211 */ /* 0x000fe400078f08ff */
[----:B------:R-:W-:Y:S02]  /*8030*/  LEA.HI R3, R3, R4, RZ, 0x2 ;  /* 0x0000000403037211 */ /* 0x000fe400078f10ff */
[----:B------:R-:W-:Y:S02]  /*8040*/  LOP3.LUT R10, R10, 0x1ffffffe, RZ, 0xc0, !PT ;  /* 0x1ffffffe0a0a7812 */ /* 0x000fe400078ec0ff */
[----:B------:R-:W-:Y:S02]  /*8050*/  SHF.R.S32.HI R12, RZ, 0x2, R3 ;  /* 0x00000002ff0c7819 */ /* 0x000fe40000011403 */
[----:B------:R-:W-:Y:S01]  /*8060*/  IADD3 R10, R11, -R10, RZ ;  /* 0x8000000a0b0a7210 */ /* 0x000fe20007ffe0ff */
[----:B------:R-:W-:Y:S01]  /*8070*/  IMAD R11, R7, c[0x0][0x4d8], RZ ;  /* 0x00013600070b7a24 */ /* 0x000fe200078e02ff */
[----:B------:R-:W-:Y:S01]  /*8080*/  LOP3.LUT R3, R3, 0x7ffffffc, RZ, 0xc0, !PT ;  /* 0x7ffffffc03037812 */ /* 0x000fe200078ec0ff */
[----:B------:R-:W-:-:S02]  /*8090*/  IMAD R13, R13, 0x10, R12 ;  /* 0x000000100d0d7824 */ /* 0x000fc400078e020c */
[----:B------:R-:W-:Y:S02]  /*80a0*/  IMAD R7, R7, c[0x0][0x440], RZ ;  /* 0x0001100007077a24 */ /* 0x000fe400078e02ff */
[----:B------:R-:W-:Y:S02]  /*80b0*/  IMAD R19, R10, 0x8, R13 ;  /* 0x000000080a137824 */ /* 0x000fe400078e020d */
[C---:B------:R-:W-:Y:S02]  /*80c0*/  IMAD R7, R8.reuse, c[0x0][0x444], R7 ;  /* 0x0001110008077a24 */ /* 0x040fe400078e0207 */
[----:B------:R-:W-:Y:S01]  /*80d0*/  IMAD R11, R8, c[0x0][0x4dc], R11 ;  /* 0x00013700080b7a24 */ /* 0x000fe200078e020b */
[C---:B-1----:R-:W-:Y:S01]  /*80e0*/  LEA R19, R0.reuse, R19, 0x7 ;  /* 0x0000001300137211 */ /* 0x042fe200078e38ff */
[----:B------:R-:W-:Y:S01]  /*80f0*/  IMAD.IADD R21, R15, 0x1, R7 ;  /* 0x000000010f157824 */ /* 0x000fe200078e0207 */
[----:B------:R-:W-:Y:S01]  /*8100*/  SHF.R.S32.HI R8, RZ, 0x1f, R6 ;  /* 0x0000001fff087819 */ /* 0x000fe20000011406 */
[----:B------:R-:W-:Y:S01]  /*8110*/  IMAD.IADD R17, R17, 0x1, R11 ;  /* 0x0000000111117824 */ /* 0x000fe200078e020b */
[----:B------:R-:W-:Y:S01]  /*8120*/  MOV R10, R19 ;  /* 0x00000013000a7202 */ /* 0x000fe20000000f00 */
[----:B------:R-:W-:Y:S01]  /*8130*/  @P1 IMAD.HI.U32 R7, R19, c[0x0][0x4ec], RZ ;  /* 0x00013b0013071a27 */ /* 0x000fe200078e00ff */
[----:B------:R-:W-:-:S03]  /*8140*/  LEA R0, R0, R13, 0x7 ;  /* 0x0000000d00007211 */ /* 0x000fc600078e38ff */
[C---:B------:R-:W-:Y:S01]  /*8150*/  IMAD R11, R8.reuse, c[0x0][0x4e0], RZ ;  /* 0x00013800080b7a24 */ /* 0x040fe200078e02ff */
[----:B------:R-:W-:Y:S01]  /*8160*/  @P1 SHF.R.U32.HI R10, RZ, c[0x0][0x4f0], R7 ;  /* 0x00013c00ff0a1a19 */ /* 0x000fe20000011607 */
[----:B------:R-:W-:Y:S01]  /*8170*/  IMAD R15, R8, c[0x0][0x448], RZ ;  /* 0x00011200080f7a24 */ /* 0x000fe200078e02ff */
[----:B------:R-:W-:Y:S01]  /*8180*/  MOV R7, R19 ;  /* 0x0000001300077202 */ /* 0x000fe20000000f00 */
[C---:B------:R-:W-:Y:S01]  /*8190*/  IMAD R11, R6.reuse, c[0x0][0x4e4], R11 ;  /* 0x00013900060b7a24 */ /* 0x040fe200078e020b */
[--C-:B------:R-:W-:Y:S01]  /*81a0*/  SHF.R.S32.HI R12, RZ, 0x1f, R10.reuse ;  /* 0x0000001fff0c7819 */ /* 0x100fe2000001140a */
[----:B------:R-:W-:Y:S02]  /*81b0*/  IMAD.MOV R8, RZ, RZ, -R10 ;  /* 0x000000ffff087224 */ /* 0x000fe400078e0a0a */
[C---:B------:R-:W-:Y:S02]  /*81c0*/  IMAD R15, R6.reuse, c[0x0][0x44c], R15 ;  /* 0x00011300060f7a24 */ /* 0x040fe400078e020f */
[----:B------:R-:W-:-:S04]  /*81d0*/  IMAD.WIDE.U32 R20, R6, c[0x0][0x448], R20 ;  /* 0x0001120006147a25 */ /* 0x000fc800078e0014 */
[----:B------:R-:W-:-:S04]  /*81e0*/  IMAD.WIDE.U32 R16, R6, c[0x0][0x4e0], R16 ;  /* 0x0001380006107a25 */ /* 0x000fc800078e0010 */
[----:B------:R-:W-:Y:S01]  /*81f0*/  @P1 IMAD.HI.U32 R6, R19, c[0x0][0x4ec], RZ ;  /* 0x00013b0013061a27 */ /* 0x000fe200078e00ff */
[----:B------:R-:W-:Y:S01]  /*8200*/  BAR.SYNC.DEFER_BLOCKING 0x1, 0x100 ;  /* 0x0044000000007b1d */ /* 0x000fe20000010000 */
[----:B------:R-:W-:Y:S02]  /*8210*/  IADD3 R10, P0, R10, R16, RZ ;  /* 0x000000100a0a7210 */ /* 0x000fe40007f1e0ff */
[----:B------:R-:W-:Y:S01]  /*8220*/  IMAD R8, R8, c[0x0][0x4e8], R19 ;  /* 0x00013a0008087a24 */ /* 0x000fe200078e0213 */
[----:B------:R-:W-:Y:S01]  /*8230*/  @P1 SHF.R.U32.HI R7, RZ, c[0x0][0x4f0], R6 ;  /* 0x00013c00ff071a19 */ /* 0x000fe20000011606 */
[----:B------:R-:W-:Y:S01]  /*8240*/  IMAD.IADD R21, R21, 0x1, R15 ;  /* 0x0000000115157824 */ /* 0x000fe200078e020f */
[----:B------:R-:W-:Y:S01]  /*8250*/  IADD3.X R11, R12, R17, R11, P0, !PT ;  /* 0x000000110c0b7210 */ /* 0x000fe200007fe40b */
[----:B------:R-:W-:Y:S01]  /*8260*/  IMAD.IADD R3, R4, 0x1, -R3 ;  /* 0x0000000104037824 */ /* 0x000fe200078e0a03 */
[----:B------:R-:W-:Y:S01]  /*8270*/  SHF.R.S32.HI R6, RZ, 0x1f, R8 ;  /* 0x0000001fff067819 */ /* 0x000fe20000011408 */
[C---:B------:R-:W-:Y:S01]  /*8280*/  IMAD.WIDE.U32 R20, R7.reuse, c[0x0][0x430], R20 ;  /* 0x00010c0007147a25 */ /* 0x040fe200078e0014 */
[----:B------:R-:W-:-:S02]  /*8290*/  IADD3 R12, -R7, RZ, RZ ;  /* 0x000000ff070c7210 */ /* 0x000fc40007ffe1ff */
[----:B------:R-:W-:Y:S01]  /*82a0*/  LOP3.LUT P1, RZ, R4, 0x3, RZ, 0xc0, !PT ;  /* 0x0000000304ff7812 */ /* 0x000fe2000782c0ff */
[----:B------:R-:W-:Y:S01]  /*82b0*/  IMAD R15, R6, c[0x0][0x4c8], RZ ;  /* 0x00013200060f7a24 */ /* 0x000fe200078e02ff */
[----:B------:R-:W-:Y:S01]  /*82c0*/  SHF.R.S32.HI R6, RZ, 0x1f, R7 ;  /* 0x0000001fff067819 */ /* 0x000fe20000011407 */
[----:B------:R-:W-:Y:S01]  /*82d0*/  IMAD.WIDE.U32 R10, R8, c[0x0][0x4c8], R10 ;  /* 0x00013200080a7a25 */ /* 0x000fe200078e000a */
[----:B------:R-:W-:-:S03]  /*82e0*/  ISETP.GE.OR P2, PT, R0, R9, P1 ;  /* 0x000000090000720c */ /* 0x000fc60000f46670 */
[----:B------:R-:W-:Y:S01]  /*82f0*/  IMAD R15, R8, c[0x0][0x4cc], R15 ;  /* 0x00013300080f7a24 */ /* 0x000fe200078e020f */
[----:B------:R-:W-:Y:S01]  /*8300*/  LEA R8, P0, R10, c[0x0][0x4a8], 0x2 ;  /* 0x00012a000a087a11 */ /* 0x000fe200078010ff */
[----:B------:R-:W-:Y:S02]  /*8310*/  IMAD R12, R12, c[0x0][0x4e8], R19 ;  /* 0x00013a000c0c7a24 */ /* 0x000fe400078e0213 */
[----:B------:R-:W-:Y:S02]  /*8320*/  IMAD.IADD R15, R11, 0x1, R15 ;  /* 0x000000010b0f7824 */ /* 0x000fe400078e020f */
[----:B------:R-:W-:Y:S01]  /*8330*/  IMAD R6, R6, c[0x0][0x430], RZ ;  /* 0x00010c0006067a24 */ /* 0x000fe200078e02ff */
[----:B------:R-:W-:Y:S02]  /*8340*/  SHFL.IDX PT, R16, R8, 0x1, 0x1c1f ;  /* 0x003c1f0008107f89 */ /* 0x000fe400000e0000 */
[----:B------:R-:W-:Y:S01]  /*8350*/  LEA.HI.X R15, R10, c[0x0][0x4ac], R15, 0x2, P0 ;  /* 0x00012b000a0f7a11 */ /* 0x000fe200000f140f */
[----:B------:R-:W-:Y:S01]  /*8360*/  IMAD R7, R7, c[0x0][0x434], R6 ;  /* 0x00010d0007077a24 */ /* 0x000fe200078e0206 */
[----:B------:R-:W-:Y:S01]  /*8370*/  SHFL.IDX PT, R10, R8, RZ, 0x1c1f ;  /* 0x001c1fff080a7589 */ /* 0x000fe200000e0000 */
[----:B------:R-:W-:-:S02]  /*8380*/  SHF.R.S32.HI R6, RZ, 0x1f, R12 ;  /* 0x0000001fff067819 */ /* 0x000fc4000001140c */
[----:B------:R-:W-:Y:S01]  /*8390*/  IMAD.IADD R21, R21, 0x1, R7 ;  /* 0x0000000115157824 */ /* 0x000fe200078e0207 */
[----:B------:R-:W1:Y:S02]  /*83a0*/  SHFL.IDX PT, R11, R15, RZ, 0x1c1f ;  /* 0x001c1fff0f0b7589 */ /* 0x000e6400000e0000 */
[----:B------:R-:W-:Y:S01]  /*83b0*/  IMAD R7, R6, c[0x0][0x428], RZ ;  /* 0x00010a0006077a24 */ /* 0x000fe200078e02ff */
[----:B------:R-:W-:Y:S01]  /*83c0*/  IADD3 R6, R0, 0x8, RZ ;  /* 0x0000000800067810 */ /* 0x000fe20007ffe0ff */
[----:B------:R-:W2:Y:S01]  /*83d0*/  SHFL.IDX PT, R17, R15, 0x1, 0x1c1f ;  /* 0x003c1f000f117f89 */ /* 0x000ea200000e0000 */
[----:B------:R-:W-:Y:S02]  /*83e0*/  IMAD.WIDE.U32 R20, R12, c[0x0][0x428], R20 ;  /* 0x00010a000c147a25 */ /* 0x000fe400078e0014 */
[----:B------:R-:W-:Y:S02]  /*83f0*/  ISETP.GE.OR P1, PT, R6, R9, P1 ;  /* 0x000000090600720c */ /* 0x000fe40000f26670 */
[----:B------:R-:W-:-:S05]  /*8400*/  IMAD R7, R12, c[0x0][0x42c], R7 ;  /* 0x00010b000c077a24 */ /* 0x000fca00078e0207 */
[----:B------:R-:W-:Y:S02]  /*8410*/  IADD3 R12, R21, R7, RZ ;  /* 0x00000007150c7210 */ /* 0x000fe40007ffe0ff */
[----:B------:R-:W-:-:S04]  /*8420*/  LEA R7, P0, R20, c[0x0][0x400], 0x2 ;  /* 0x0001000014077a11 */ /* 0x000fc800078010ff */
[----:B------:R-:W-:Y:S01]  /*8430*/  LEA.HI.X R12, R20, c[0x0][0x404], R12, 0x2, P0 ;  /* 0x00010100140c7a11 */ /* 0x000fe200000f140c */
[----:B------:R3:W4:Y:S01]  /*8440*/  SHFL.IDX PT, R14, R7, RZ, 0x1c1f ;  /* 0x001c1fff070e7589 */ /* 0x00072200000e0000 */
[----:B------:R-:W-:-:S03]  /*8450*/  ISETP.GE.AND P0, PT, R6, R9, PT ;  /* 0x000000090600720c */ /* 0x000fc60003f06270 */
[----:B-1----:R3:W-:Y:S04]  /*8460*/  @!P2 ST.E [R10.64], R2 ;  /* 0x000000020a00a985 */ /* 0x0027e8000c10190c */
[----:B--2---:R3:W-:Y:S01]  /*8470*/  @!P1 ST.E [R16.64], R5 ;  /* 0x0000000510009985 */ /* 0x0047e2000c10190c */
[----:B------:R-:W-:Y:S02]  /*8480*/  ISETP.GE.AND P1, PT, R0, R9, PT ;  /* 0x000000090000720c */ /* 0x000fe40003f26270 */
[----:B------:R-:W-:Y:S01]  /*8490*/  SHF.L.U32 R9, R3, 0x1, RZ ;  /* 0x0000000103097819 */ /* 0x000fe200000006ff */
[----:B------:R3:W1:Y:S10]  /*84a0*/  SHFL.IDX PT, R15, R12, RZ, 0x1c1f ;  /* 0x001c1fff0c0f7589 */ /* 0x00067400000e0000 */
[----:B------:R-:W-:Y:S05]  /*84b0*/  @P1 BRA `(.L_x_17) ;  /* 0x000008d000001947 */ /* 0x000fea0003800000 */
[C---:B------:R-:W-:Y:S02]  /*84c0*/  ISETP.GE.AND P1, PT, R9.reuse, c[0x0][0x3c8], PT ;  /* 0x0000f20009007a0c */ /* 0x040fe40003f26270 */
[----:B---3--:R-:W-:-:S02]  /*84d0*/  IADD3 R5, R9, 0x8, RZ ;  /* 0x0000000809057810 */ /* 0x008fc40007ffe0ff */
[C---:B------:R-:W-:Y:S02]  /*84e0*/  IADD3 R4, R9.reuse, 0x10, RZ ;  /* 0x0000001009047810 */ /* 0x040fe40007ffe0ff */
[----:B------:R-:W-:Y:S02]  /*84f0*/  IADD3 R3, R9, 0x18, RZ ;  /* 0x0000001809037810 */ /* 0x000fe40007ffe0ff */
[----:B------:R-:W-:Y:S02]  /*8500*/  ISETP.GE.AND P5, PT, R5, c[0x0][0x3c8], PT ;  /* 0x0000f20005007a0c */ /* 0x000fe40003fa6270 */
[----:B------:R-:W-:Y:S02]  /*8510*/  ISETP.GE.AND P4, PT, R4, c[0x0][0x3c8], PT ;  /* 0x0000f20004007a0c */ /* 0x000fe40003f86270 */
[C---:B------:R-:W-:Y:S01]  /*8520*/  IADD3 R2, R9.reuse, 0x20, RZ ;  /* 0x0000002009027810 */ /* 0x040fe20007ffe0ff */
[----:B-1--4-:R-:W-:Y:S01]  /*8530*/  @!P1 IMAD.WIDE R10, R9, 0x4, R14 ;  /* 0x00000004090a9825 */ /* 0x012fe200078e020e */
[----:B------:R-:W-:-:S02]  /*8540*/  ISETP.GE.AND P3, PT, R3, c[0x0][0x3c8], PT ;  /* 0x0000f20003007a0c */ /* 0x000fc40003f66270 */
[----:B------:R-:W-:Y:S02]  /*8550*/  ISETP.GE.AND P2, PT, R2, c[0x0][0x3c8], PT ;  /* 0x0000f20002007a0c */ /* 0x000fe40003f46270 */
[C---:B------:R-:W-:Y:S01]  /*8560*/  IADD3 R0, R9.reuse, 0x28, RZ ;  /* 0x0000002809007810 */ /* 0x040fe20007ffe0ff */
[----:B------:R1:W-:Y:S01]  /*8570*/  @!P1 ST.E.64 [R10.64], R128 ;  /* 0x000000800a009985 */ /* 0x0003e2000c101b0c */
[----:B------:R-:W-:Y:S02]  /*8580*/  IADD3 R6, R9, 0x30, RZ ;  /* 0x0000003009067810 */ /* 0x000fe40007ffe0ff */
[----:B------:R-:W-:Y:S02]  /*8590*/  ISETP.GE.AND P6, PT, R0, c[0x0][0x3c8], PT ;  /* 0x0000f20000007a0c */ /* 0x000fe40003fc6270 */
[----:B------:R-:W-:Y:S02]  /*85a0*/  @!P5 LEA.HI R5, R5, R5, RZ, 0x1 ;  /* 0x000000050505d211 */ /* 0x000fe400078f08ff */
[----:B------:R-:W-:-:S02]  /*85b0*/  ISETP.GE.AND P1, PT, R6, c[0x0][0x3c8], PT ;  /* 0x0000f20006007a0c */ /* 0x000fc40003f26270 */
[----:B------:R-:W-:Y:S02]  /*85c0*/  @!P4 LEA.HI R4, R4, R4, RZ, 0x1 ;  /* 0x000000040404c211 */ /* 0x000fe400078f08ff */
[----:B------:R-:W-:Y:S02]  /*85d0*/  @!P3 LEA.HI R3, R3, R3, RZ, 0x1 ;  /* 0x000000030303b211 */ /* 0x000fe400078f08ff */
[----:B------:R-:W-:Y:S02]  /*85e0*/  @!P5 LOP3.LUT R5, R5, 0xfffffffe, RZ, 0xc0, !PT ;  /* 0xfffffffe0505d812 */ /* 0x000fe400078ec0ff */
[----:B------:R-:W-:Y:S02]  /*85f0*/  @!P4 LOP3.LUT R13, R4, 0xfffffffe, RZ, 0xc0, !PT ;  /* 0xfffffffe040dc812 */ /* 0x000fe400078ec0ff */
[----:B------:R-:W-:Y:S01]  /*8600*/  @!P2 LEA.HI R2, R2, R2, RZ, 0x1 ;  /* 0x000000020202a211 */ /* 0x000fe200078f08ff */
[----:B------:R-:W-:Y:S01]  /*8610*/  @!P5 IMAD.WIDE R4, R5, 0x4, R14 ;  /* 0x000000040504d825 */ /* 0x000fe200078e020e */
[----:B------:R-:W-:-:S02]  /*8620*/  @!P3 LOP3.LUT R3, R3, 0xfffffffe, RZ, 0xc0, !PT ;  /* 0xfffffffe0303b812 */ /* 0x000fc400078ec0ff */
[----:B------:R-:W-:Y:S02]  /*8630*/  @!P2 LOP3.LUT R17, R2, 0xfffffffe, RZ, 0xc0, !PT ;  /* 0xfffffffe0211a812 */ /* 0x000fe400078ec0ff */
[----:B------:R-:W-:Y:S01]  /*8640*/  @!P6 LEA.HI R0, R0, R0, RZ, 0x1 ;  /* 0x000000000000e211 */ /* 0x000fe200078f08ff */
[--C-:B------:R-:W-:Y:S01]  /*8650*/  @!P3 IMAD.WIDE R2, R3, 0x4, R14.reuse ;  /* 0x000000040302b825 */ /* 0x100fe200078e020e */
[----:B------:R-:W-:Y:S01]  /*8660*/  @!P1 LEA.HI R6, R6, R6, RZ, 0x1 ;  /* 0x0000000606069211 */ /* 0x000fe200078f08ff */
[----:B------:R2:W-:Y:S01]  /*8670*/  @!P5 ST.E.64 [R4.64], R124 ;  /* 0x0000007c0400d985 */ /* 0x0005e2000c101b0c */
[----:B------:R-:W-:Y:S01]  /*8680*/  IADD3 R19, R9, 0x38, RZ ;  /* 0x0000003809137810 */ /* 0x000fe20007ffe0ff */
[--C-:B------:R-:W-:Y:S01]  /*8690*/  @!P2 IMAD.WIDE R16, R17, 0x4, R14.reuse ;  /* 0x000000041110a825 */ /* 0x100fe200078e020e */
[----:B------:R-:W-:Y:S02]  /*86a0*/  IADD3 R18, R9, 0x40, RZ ;  /* 0x0000004009127810 */ /* 0x000fe40007ffe0ff */
[----:B------:R-:W-:Y:S01]  /*86b0*/  ISETP.GE.AND P5, PT, R19, c[0x0][0x3c8], PT ;  /* 0x0000f20013007a0c */ /* 0x000fe20003fa6270 */
[----:B-1----:R-:W-:Y:S01]  /*86c0*/  @!P4 IMAD.WIDE R10, R13, 0x4, R14 ;  /* 0x000000040d0ac825 */ /* 0x002fe200078e020e */
[----:B------:R-:W-:-:S02]  /*86d0*/  IADD3 R13, R9, 0x48, RZ ;  /* 0x00000048090d7810 */ /* 0x000fc40007ffe0ff */
[----:B------:R-:W-:Y:S02]  /*86e0*/  IADD3 R8, R9, 0x50, RZ ;  /* 0x0000005009087810 */ /* 0x000fe40007ffe0ff */
[----:B------:R1:W-:Y:S01]  /*86f0*/  @!P4 ST.E.64 [R10.64], R120 ;  /* 0x000000780a00c985 */ /* 0x0003e2000c101b0c */
[----:B------:R-:W-:-:S03]  /*8700*/  ISETP.GE.AND P4, PT, R18, c[0x0][0x3c8], PT ;  /* 0x0000f20012007a0c */ /* 0x000fc60003f86270 */
[----:B------:R3:W-:Y:S01]  /*8710*/  @!P3 ST.E.64 [R2.64], R116 ;  /* 0x000000740200b985 */ /* 0x0007e2000c101b0c */
[----:B------:R-:W-:Y:S02]  /*8720*/  ISETP.GE.AND P3, PT, R13, c[0x0][0x3c8], PT ;  /* 0x0000f2000d007a0c */ /* 0x000fe40003f66270 */
[----:B------:R-:W-:Y:S01]  /*8730*/  @!P5 LEA.HI R19, R19, R19, RZ, 0x1 ;  /* 0x000000131313d211 */ /* 0x000fe200078f08ff */
[----:B------:R4:W-:Y:S01]  /*8740*/  @!P2 ST.E.64 [R16.64], R112 ;  /* 0x000000701000a985 */ /* 0x0009e2000c101b0c */
[----:B------:R-:W-:Y:S02]  /*8750*/  ISETP.GE.AND P2, PT, R8, c[0x0][0x3c8], PT ;  /* 0x0000f20008007a0c */ /* 0x000fe40003f46270 */
[----:B------:R-:W-:-:S03]  /*8760*/  @!P5 LOP3.LUT R19, R19, 0xfffffffe, RZ, 0xc0, !PT ;  /* 0xfffffffe1313d812 */ /* 0x000fc600078ec0ff */
[----:B------:R-:W-:Y:S02]  /*8770*/  @!P4 LEA.HI R18, R18, R18, RZ, 0x1 ;  /* 0x000000121212c211 */ /* 0x000fe400078f08ff */
[----:B--2---:R-:W-:Y:S02]  /*8780*/  @!P6 LOP3.LUT R5, R0, 0xfffffffe, RZ, 0xc0, !PT ;  /* 0xfffffffe0005e812 */ /* 0x004fe400078ec0ff */
[----:B------:R-:W-:Y:S02]  /*8790*/  IADD3 R0, R9, 0x58, RZ ;  /* 0x0000005809007810 */ /* 0x000fe40007ffe0ff */
[----:B------:R-:W-:Y:S01]  /*87a0*/  @!P3 LEA.HI R13, R13, R13, RZ, 0x1 ;  /* 0x0000000d0d0db211 */ /* 0x000fe200078f08ff */
[----:B------:R-:W-:Y:S01]  /*87b0*/  @!P6 IMAD.WIDE R4, R5, 0x4, R14 ;  /* 0x000000040504e825 */ /* 0x000fe200078e020e */
[----:B------:R-:W-:Y:S02]  /*87c0*/  @!P2 LEA.HI R8, R8, R8, RZ, 0x1 ;  /* 0x000000080808a211 */ /* 0x000fe400078f08ff */
[----:B------:R-:W-:-:S02]  /*87d0*/  @!P3 LOP3.LUT R13, R13, 0xfffffffe, RZ, 0xc0, !PT ;  /* 0xfffffffe0d0db812 */ /* 0x000fc400078ec0ff */
[----:B------:R2:W-:Y:S01]  /*87e0*/  @!P6 ST.E.64 [R4.64], R108 ;  /* 0x0000006c0400e985 */ /* 0x0005e2000c101b0c */
[----:B-1----:R-:W-:Y:S02]  /*87f0*/  @!P4 LOP3.LUT R11, R18, 0xfffffffe, RZ, 0xc0, !PT ;  /* 0xfffffffe120bc812 */ /* 0x002fe400078ec0ff */
[----:B------:R-:W-:Y:S02]  /*8800*/  IADD3 R18, R9, 0x68, RZ ;  /* 0x0000006809127810 */ /* 0x000fe40007ffe0ff */
[----:B---3--:R-:W-:Y:S01]  /*8810*/  @!P1 LOP3.LUT R3, R6, 0xfffffffe, RZ, 0xc0, !PT ;  /* 0xfffffffe06039812 */ /* 0x008fe200078ec0ff */
[----:B------:R-:W-:Y:S01]  /*8820*/  @!P4 IMAD.WIDE R10, R11, 0x4, R14 ;  /* 0x000000040b0ac825 */ /* 0x000fe200078e020e */
[----:B------:R-:W-:-:S03]  /*8830*/  IADD3 R6, R9, 0x60, RZ ;  /* 0x0000006009067810 */ /* 0x000fc60007ffe0ff */
[----:B------:R-:W-:Y:S01]  /*8840*/  @!P1 IMAD.WIDE R2, R3, 0x4, R14 ;  /* 0x0000000403029825 */ /* 0x000fe200078e020e */
[----:B------:R-:W-:-:S03]  /*8850*/  ISETP.GE.AND P6, PT, R6, c[0x0][0x3c8], PT ;  /* 0x0000f20006007a0c */ /* 0x000fc60003fc6270 */
[----:B----4-:R-:W-:Y:S01]  /*8860*/  @!P3 IMAD.WIDE R16, R13, 0x4, R14 ;  /* 0x000000040d10b825 */ /* 0x010fe200078e020e */
[----:B------:R1:W-:Y:S01]  /*8870*/  @!P1 ST.E.64 [R2.64], R104 ;  /* 0x0000006802009985 */ /* 0x0003e2000c101b0c */
[----:B------:R-:W-:Y:S02]  /*8880*/  ISETP.GE.AND P1, PT, R0, c[0x0][0x3c8], PT ;  /* 0x0000f20000007a0c */ /* 0x000fe40003f26270 */
[----:B------:R-:W-:-:S06]  /*8890*/  IADD3 R13, R9, 0x70, RZ ;  /* 0x00000070090d7810 */ /* 0x000fcc0007ffe0ff */
[----:B------:R-:W-:-:S05]  /*88a0*/  @!P6 LEA.HI R6, R6, R6, RZ, 0x1 ;  /* 0x000000060606e211 */ /* 0x000fca00078f08ff */
[----:B------:R-:W-:Y:S02]  /*88b0*/  @!P1 LEA.HI R0, R0, R0, RZ, 0x1 ;  /* 0x0000000000009211 */ /* 0x000fe400078f08ff */
[----:B--2---:R-:W-:Y:S02]  /*88c0*/  @!P2 LOP3.LUT R5, R8, 0xfffffffe, RZ, 0xc0, !PT ;  /* 0xfffffffe0805a812 */ /* 0x004fe400078ec0ff */
[----:B------:R-:W-:Y:S02]  /*88d0*/  @!P1 LOP3.LUT R21, R0, 0xfffffffe, RZ, 0xc0, !PT ;  /* 0xfffffffe00159812 */ /* 0x000fe400078ec0ff */
[----:B------:R-:W-:Y:S01]  /*88e0*/  IADD3 R8, R9, 0x78, RZ ;  /* 0x0000007809087810 */ /* 0x000fe20007ffe0ff */
[----:B------:R-:W-:Y:S01]  /*88f0*/  @!P2 IMAD.WIDE R4, R5, 0x4, R14 ;  /* 0x000000040504a825 */ /* 0x000fe200078e020e */
[----:B------:R-:W-:-:S03]  /*8900*/  IADD3 R0, R9, 0x88, RZ ;  /* 0x0000008809007810 */ /* 0x000fc60007ffe0ff */
[----:B-1----:R-:W-:Y:S01]  /*8910*/  @!P5 IMAD.WIDE R2, R19, 0x4, R14 ;  /* 0x000000041302d825 */ /* 0x002fe200078e020e */
[----:B------:R-:W-:-:S04]  /*8920*/  IADD3 R19, R9, 0x80, RZ ;  /* 0x0000008009137810 */ /* 0x000fc80007ffe0ff */
[----:B------:R1:W-:Y:S01]  /*8930*/  @!P5 ST.E.64 [R2.64], R100 ;  /* 0x000000640200d985 */ /* 0x0003e2000c101b0c */
[----:B------:R-:W-:-:S03]  /*8940*/  ISETP.GE.AND P5, PT, R18, c[0x0][0x3c8], PT ;  /* 0x0000f20012007a0c */ /* 0x000fc60003fa6270 */
[----:B------:R2:W-:Y:S01]  /*8950*/  @!P4 ST.E.64 [R10.64], R36 ;  /* 0x000000240a00c985 */ /* 0x0005e2000c101b0c */
[----:B------:R-:W-:-:S03]  /*8960*/  ISETP.GE.AND P4, PT, R13, c[0x0][0x3c8], PT ;  /* 0x0000f2000d007a0c */ /* 0x000fc60003f86270 */
[----:B------:R-:W-:Y:S01]  /*8970*/  @!P3 ST.E.64 [R16.64], R40 ;  /* 0x000000281000b985 */ /* 0x000fe2000c101b0c */
[----:B------:R-:W-:-:S03]  /*8980*/  ISETP.GE.AND P3, PT, R8, c[0x0][0x3c8], PT ;  /* 0x0000f20008007a0c */ /* 0x000fc60003f66270 */
[----:B------:R3:W-:Y:S01]  /*8990*/  @!P2 ST.E.64 [R4.64], R44 ;  /* 0x0000002c0400a985 */ /* 0x0007e2000c101b0c */
[----:B------:R-:W-:Y:S02]  /*89a0*/  ISETP.GE.AND P2, PT, R19, c[0x0][0x3c8], PT ;  /* 0x0000f20013007a0c */ /* 0x000fe40003f46270 */
[----:B------:R-:W-:-:S03]  /*89b0*/  @!P5 LEA.HI R18, R18, R18, RZ, 0x1 ;  /* 0x000000121212d211 */ /* 0x000fc600078f08ff */
[----:B------:R-:W-:-:S04]  /*89c0*/  @!P4 LEA.HI R13, R13, R13, RZ, 0x1 ;  /* 0x0000000d0d0dc211 */ /* 0x000fc800078f08ff */
[----:B------:R-:W-:Y:S02]  /*89d0*/  @!P3 LEA.HI R8, R8, R8, RZ, 0x1 ;  /* 0x000000080808b211 */ /* 0x000fe400078f08ff */
[----:B------:R-:W-:Y:S02]  /*89e0*/  @!P4 LOP3.LUT R13, R13, 0xfffffffe, RZ, 0xc0, !PT ;  /* 0xfffffffe0d0dc812 */ /* 0x000fe400078ec0ff */
[----:B------:R-:W-:Y:S02]  /*89f0*/  @!P2 LEA.HI R19, R19, R19, RZ, 0x1 ;  /* 0x000000131313a211 */ /* 0x000fe400078f08ff */
[----:B-1----:R-:W-:Y:S02]  /*8a00*/  @!P6 LOP3.LUT R3, R6, 0xfffffffe, RZ, 0xc0, !PT ;  /* 0xfffffffe0603e812 */ /* 0x002fe400078ec0ff */
[----:B------:R-:W-:Y:S01]  /*8a10*/  @!P2 LOP3.LUT R19, R19, 0xfffffffe, RZ, 0xc0, !PT ;  /* 0xfffffffe1313a812 */ /* 0x000fe200078ec0ff */
[----:B--2---:R-:W-:Y:S01]  /*8a20*/  @!P1 IMAD.WIDE R10, R21, 0x4, R14 ;  /* 0x00000004150a9825 */ /* 0x004fe200078e020e */
[----:B------:R-:W-:-:S03]  /*8a30*/  IADD3 R6, R9, 0x98, RZ ;  /* 0x0000009809067810 */ /* 0x000fc60007ffe0ff */
[--C-:B------:R-:W-:Y:S01]  /*8a40*/  @!P6 IMAD.WIDE R2, R3, 0x4, R14.reuse ;  /* 0x000000040302e825 */ /* 0x100fe200078e020e */
[----:B------:R1:W-:Y:S01]  /*8a50*/  @!P1 ST.E.64 [R10.64], R48 ;  /* 0x000000300a009985 */ /* 0x0003e2000c101b0c */
[----:B------:R-:W-:Y:S02]  /*8a60*/  ISETP.GE.AND P1, PT, R0, c[0x0][0x3c8], PT ;  /* 0x0000f20000007a0c */ /* 0x000fe40003f26270 */
[----:B---3--:R-:W-:Y:S01]  /*8a70*/  @!P5 LOP3.LUT R5, R18, 0xfffffffe, RZ, 0xc0, !PT ;  /* 0xfffffffe1205d812 */ /* 0x008fe200078ec0ff */
[----:B------:R2:W-:Y:S01]  /*8a80*/  @!P6 ST.E.64 [R2.64], R52 ;  /* 0x000000340200e985 */ /* 0x0005e2000c101b0c */
[----:B------:R-:W-:Y:S01]  /*8a90*/  @!P4 IMAD.WIDE R16, R13, 0x4, R14 ;  /* 0x000000040d10c825 */ /* 0x000fe200078e020e */
[----:B------:R-:W-:-:S03]  /*8aa0*/  IADD3 R13, R9, 0xa0, RZ ;  /* 0x000000a0090d7810 */ /* 0x000fc60007ffe0ff */
[----:B------:R-:W-:-:S04]  /*8ab0*/  @!P5 IMAD.WIDE R4, R5, 0x4, R14 ;  /* 0x000000040504d825 */ /* 0x000fc800078e020e */
[----:B------:R-:W-:Y:S01]  /*8ac0*/  @!P2 IMAD.WIDE R18, R19, 0x4, R14 ;  /* 0x000000041312a825 */ /* 0x000fe200078e020e */
[----:B------:R-:W-:Y:S01]  /*8ad0*/  @!P1 LEA.HI R0, R0, R0, RZ, 0x1 ;  /* 0x0000000000009211 */ /* 0x000fe200078f08ff */
[----:B------:R3:W-:Y:S01]  /*8ae0*/  @!P5 ST.E.64 [R4.64], R56 ;  /* 0x000000380400d985 */ /* 0x0007e2000c101b0c */
[----:B------:R-:W-:-:S03]  /*8af0*/  ISETP.GE.AND P5, PT, R6, c[0x0][0x3c8], PT ;  /* 0x0000f20006007a0c */ /* 0x000fc60003fa6270 */
[----:B------:R4:W-:Y:S01]  /*8b00*/  @!P4 ST.E.64 [R16.64], R60 ;  /* 0x0000003c1000c985 */ /* 0x0009e2000c101b0c */
[----:B------:R-:W-:Y:S02]  /*8b10*/  ISETP.GE.AND P4, PT, R13, c[0x0][0x3c8], PT ;  /* 0x0000f2000d007a0c */ /* 0x000fe40003f86270 */
[----:B-1----:R-:W-:Y:S02]  /*8b20*/  @!P3 LOP3.LUT R11, R8, 0xfffffffe, RZ, 0xc0, !PT ;  /* 0xfffffffe080bb812 */ /* 0x002fe400078ec0ff */
[----:B------:R-:W-:Y:S02]  /*8b30*/  IADD3 R8, R9, 0xa8, RZ ;  /* 0x000000a809087810 */ /* 0x000fe40007ffe0ff */
[----:B--2---:R-:W-:Y:S01]  /*8b40*/  @!P1 LOP3.LUT R3, R0, 0xfffffffe, RZ, 0xc0, !PT ;  /* 0xfffffffe00039812 */ /* 0x004fe200078ec0ff */
[--C-:B------:R-:W-:Y:S01]  /*8b50*/  @!P3 IMAD.WIDE R10, R11, 0x4, R14.reuse ;  /* 0x000000040b0ab825 */ /* 0x100fe200078e020e */
[----:B------:R-:W-:Y:S02]  /*8b60*/  IADD3 R0, R9, 0x90, RZ ;  /* 0x0000009009007810 */ /* 0x000fe40007ffe0ff */
[----:B------:R-:W-:Y:S01]  /*8b70*/  @!P5 LEA.HI R6, R6, R6, RZ, 0x1 ;  /* 0x000000060606d211 */ /* 0x000fe200078f08ff */
[----:B------:R-:W-:Y:S01]  /*8b80*/  @!P1 IMAD.WIDE R2, R3, 0x4, R14 ;  /* 0x0000000403029825 */ /* 0x000fe200078e020e */
[----:B------:R-:W-:Y:S01]  /*8b90*/  ISETP.GE.AND P6, PT, R0, c[0x0][0x3c8], PT ;  /* 0x0000f20000007a0c */ /* 0x000fe20003fc6270 */
[----:B------:R1:W-:Y:S01]  /*8ba0*/  @!P3 ST.E.64 [R10.64], R64 ;  /* 0x000000400a00b985 */ /* 0x0003e2000c101b0c */
[----:B------:R-:W-:-:S02]  /*8bb0*/  ISETP.GE.AND P3, PT, R8, c[0x0][0x3c8], PT ;  /* 0x0000f20008007a0c */ /* 0x000fc40003f66270 */
[----:B------:R-:W-:Y:S01]  /*8bc0*/  @!P4 LEA.HI R13, R13, R13, RZ, 0x1 ;  /* 0x0000000d0d0dc211 */ /* 0x000fe200078f08ff */
[----:B------:R2:W-:Y:S01]  /*8bd0*/  @!P2 ST.E.64 [R18.64], R68 ;  /* 0x000000441200a985 */ /* 0x0005e2000c101b0c */
[C---:B---3--:R-:W-:Y:S02]  /*8be0*/  IADD3 R5, R9.reuse, 0xb0, RZ ;  /* 0x000000b009057810 */ /* 0x048fe40007ffe0ff */
[----:B------:R-:W-:Y:S01]  /*8bf0*/  IADD3 R4, R9, 0xb8, RZ ;  /* 0x000000b809047810 */ /* 0x000fe20007ffe0ff */
[----:B------:R3:W-:Y:S01]  /*8c00*/  @!P1 ST.E.64 [R2.64], R72 ;  /* 0x0000004802009985 */ /* 0x0007e2000c101b0c */
[----:B------:R-:W-:Y:S02]  /*8c10*/  ISETP.GE.AND P2, PT, R5, c[0x0][0x3c8], PT ;  /* 0x0000f20005007a0c */ /* 0x000fe40003f46270 */
[----:B------:R-:W-:Y:S02]  /*8c20*/  ISETP.GE.AND P1, PT, R4, c[0x0][0x3c8], PT ;  /* 0x0000f20004007a0c */ /* 0x000fe40003f26270 */
[----:B------:R-:W-:-:S02]  /*8c30*/  @!P6 LEA.HI R0, R0, R0, RZ, 0x1 ;  /* 0x000000000000e211 */ /* 0x000fc400078f08ff */
[----:B------:R-:W-:Y:S02]  /*8c40*/  @!P3 LEA.HI R8, R8, R8, RZ, 0x1 ;  /* 0x000000080808b211 */ /* 0x000fe400078f08ff */
[----:B------:R-:W-:Y:S02]  /*8c50*/  @!P4 LOP3.LUT R13, R13, 0xfffffffe, RZ, 0xc0, !PT ;  /* 0xfffffffe0d0dc812 */ /* 0x000fe400078ec0ff */
[----:B----4-:R-:W-:-:S03]  /*8c60*/  @!P3 LOP3.LUT R17, R8, 0xfffffffe, RZ, 0xc0, !PT ;  /* 0xfffffffe0811b812 */ /* 0x010fc600078ec0ff */
[----:B------:R-:W-:Y:S01]  /*8c70*/  @!P2 LEA.HI R5, R5, R5, RZ, 0x1 ;  /* 0x000000050505a211 */ /* 0x000fe200078f08ff */
[--C-:B------:R-:W-:Y:S01]  /*8c80*/  @!P4 IMAD.WIDE R20, R13, 0x4, R14.reuse ;  /* 0x000000040d14c825 */ /* 0x100fe200078e020e */
[----:B------:R-:W-:Y:S02]  /*8c90*/  @!P1 LEA.HI R4, R4, R4, RZ, 0x1 ;  /* 0x0000000404049211 */ /* 0x000fe400078f08ff */
[----:B------:R-:W-:Y:S01]  /*8ca0*/  @!P2 LOP3.LUT R5, R5, 0xfffffffe, RZ, 0xc0, !PT ;  /* 0xfffffffe0505a812 */ /* 0x000fe200078ec0ff */
[----:B------:R-:W-:Y:S01]  /*8cb0*/  @!P3 IMAD.WIDE R16, R17, 0x4, R14 ;  /* 0x000000041110b825 */ /* 0x000fe200078e020e */
[----:B-1----:R-:W-:Y:S02]  /*8cc0*/  @!P5 LOP3.LUT R11, R6, 0xfffffffe, RZ, 0xc0, !PT ;  /* 0xfffffffe060bd812 */ /* 0x002fe400078ec0ff */
[----:B--2---:R-:W-:-:S03]  /*8cd0*/  @!P1 LOP3.LUT R19, R4, 0xfffffffe, RZ, 0xc0, !PT ;  /* 0xfffffffe04139812 */ /* 0x004fc600078ec0ff */
[----:B------:R-:W-:Y:S01]  /*8ce0*/  @!P5 IMAD.WIDE R10, R11, 0x4, R14 ;  /* 0x000000040b0ad825 */ /* 0x000fe200078e020e */
[----:B---3--:R-:W-:-:S03]  /*8cf0*/  @!P6 LOP3.LUT R3, R0, 0xfffffffe, RZ, 0xc0, !PT ;  /* 0xfffffffe0003e812 */ /* 0x008fc600078ec0ff */
[----:B------:R-:W-:-:S04]  /*8d00*/  @!P2 IMAD.WIDE R4, R5, 0x4, R14 ;  /* 0x000000040504a825 */ /* 0x000fc800078e020e */
[----:B------:R-:W-:-:S04]  /*8d10*/  @!P6 IMAD.WIDE R2, R3, 0x4, R14 ;  /* 0x000000040302e825 */ /* 0x000fc800078e020e */
[----:B------:R-:W-:Y:S01]  /*8d20*/  @!P1 IMAD.WIDE R14, R19, 0x4, R14 ;  /* 0x00000004130e9825 */ /* 0x000fe200078e020e */
[----:B------:R1:W-:Y:S04]  /*8d30*/  @!P6 ST.E.64 [R2.64], R76 ;  /* 0x0000004c0200e985 */ /* 0x0003e8000c101b0c */
[----:B------:R1:W-:Y:S04]  /*8d40*/  @!P5 ST.E.64 [R10.64], R80 ;  /* 0x000000500a00d985 */ /* 0x0003e8000c101b0c */
[----:B------:R1:W-:Y:S04]  /*8d50*/  @!P4 ST.E.64 [R20.64], R84 ;  /* 0x000000541400c985 */ /* 0x0003e8000c101b0c */
[----:B------:R1:W-:Y:S04]  /*8d60*/  @!P3 ST.E.64 [R16.64], R88 ;  /* 0x000000581000b985 */ /* 0x0003e8000c101b0c */
[----:B------:R1:W-:Y:S04]  /*8d70*/  @!P2 ST.E.64 [R4.64], R92 ;  /* 0x0000005c0400a985 */ /* 0x0003e8000c101b0c */
[----:B------:R1:W-:Y:S02]  /*8d80*/  @!P1 ST.E.64 [R14.64], R96 ;  /* 0x000000600e009985 */ /* 0x0003e4000c101b0c */
.L_x_17:
[----:B------:R-:W-:Y:S05]  /*8d90*/  BSYNC B0 ;  /* 0x0000000000007941 */ /* 0x000fea0003800000 */
.L_x_16:
[----:B-1-3--:R1:W2:Y:S04]  /*8da0*/  SHFL.IDX PT, R5, R12, 0x1, 0x1c1f ;  /* 0x003c1f000c057f89 */ /* 0x00a2a800000e0000 */
[----:B------:R1:W3:Y:S01]  /*8db0*/  SHFL.IDX PT, R4, R7, 0x1, 0x1c1f ;  /* 0x003c1f0007047f89 */ /* 0x0002e200000e0000 */
[----:B------:R-:W-:Y:S05]  /*8dc0*/  @P0 EXIT ;  /* 0x000000000000094d */ /* 0x000fea0003800000 */
[C---:B------:R-:W-:Y:S02]  /*8dd0*/  IADD3 R3, R9.reuse, 0x8, RZ ;  /* 0x0000000809037810 */ /* 0x040fe40007ffe0ff */
[----:B------:R-:W-:-:S02]  /*8de0*/  ISETP.GE.AND P1, PT, R9, c[0x0][0x3c8], PT ;  /* 0x0000f20009007a0c */ /* 0x000fc40003f26270 */
[----:B------:R-:W-:Y:S02]  /*8df0*/  ISETP.GE.AND P0, PT, R3, c[0x0][0x3c8], PT ;  /* 0x0000f20003007a0c */ /* 0x000fe40003f06270 */
[C---:B------:R-:W-:Y:S02]  /*8e00*/  IADD3 R2, R9.reuse, 0x10, RZ ;  /* 0x0000001009027810 */ /* 0x040fe40007ffe0ff */
[C---:B------:R-:W-:Y:S02]  /*8e10*/  IADD3 R0, R9.reuse, 0x18, RZ ;  /* 0x0000001809007810 */ /* 0x040fe40007ffe0ff */
[----:B------:R-:W-:Y:S02]  /*8e20*/  ISETP.GE.AND P6, PT, R2, c[0x0][0x3c8], PT ;  /* 0x0000f20002007a0c */ /* 0x000fe40003fc6270 */
[----:B------:R-:W-:Y:S02]  /*8e30*/  ISETP.GE.AND P5, PT, R0, c[0x0][0x3c8], PT ;  /* 0x0000f20000007a0c */ /* 0x000fe40003fa6270 */
[C---:B------:R-:W-:Y:S01]  /*8e40*/  IADD3 R10, R9.reuse, 0x20, RZ ;  /* 0x00000020090a7810 */ /* 0x040fe20007ffe0ff */
[C---:B-123--:R-:W-:Y:S01]  /*8e50*/  @!P1 IMAD.WIDE R12, R9.reuse, 0x4, R4 ;  /* 0x00000004090c9825 */ /* 0x04efe200078e0204 */
[----:B------:R-:W-:-:S02]  /*8e60*/  IADD3 R8, R9, 0x28, RZ ;  /* 0x0000002809087810 */ /* 0x000fc40007ffe0ff */
[----:B------:R-:W-:Y:S02]  /*8e70*/  @!P0 LEA.HI R3, R3, R3, RZ, 0x1 ;  /* 0x0000000303038211 */ /* 0x000fe400078f08ff */
[----:B------:R-:W-:Y:S01]  /*8e80*/  IADD3 R7, R9, 0x30, RZ ;  /* 0x0000003009077810 */ /* 0x000fe20007ffe0ff */
[----:B------:R1:W-:Y:S01]  /*8e90*/  @!P1 ST.E.64 [R12.64], R130 ;  /* 0x000000820c009985 */ /* 0x0003e2000c101b0c */
[----:B------:R-:W-:Y:S02]  /*8ea0*/  @!P0 LOP3.LUT R3, R3, 0xfffffffe, RZ, 0xc0, !PT ;  /* 0xfffffffe03038812 */ /* 0x000fe400078ec0ff */
[----:B------:R-:W-:Y:S02]  /*8eb0*/  IADD3 R6, R9, 0x38, RZ ;  /* 0x0000003809067810 */ /* 0x000fe40007ffe0ff */
[----:B------:R-:W-:Y:S01]  /*8ec0*/  ISETP.GE.AND P4, PT, R10, c[0x0][0x3c8], PT ;  /* 0x0000f2000a007a0c */ /* 0x000fe20003f86270 */
[----:B----4-:R-:W-:Y:S01]  /*8ed0*/  @!P0 IMAD.WIDE R14, R3, 0x4, R4 ;  /* 0x00000004030e8825 */ /* 0x010fe200078e0204 */
[----:B------:R-:W-:-:S02]  /*8ee0*/  IADD3 R3, R9, 0x40, RZ ;  /* 0x0000004009037810 */ /* 0x000fc40007ffe0ff */
[----:B------:R-:W-:Y:S02]  /*8ef0*/  ISETP.GE.AND P3, PT, R8, c[0x0][0x3c8], PT ;  /* 0x0000f20008007a0c */ /* 0x000fe40003f66270 */
[----:B------:R-:W-:Y:S01]  /*8f00*/  ISETP.GE.AND P2, PT, R7, c[0x0][0x3c8], PT ;  /* 0x0000f20007007a0c */ /* 0x000fe20003f46270 */
[----:B------:R2:W-:Y:S01]  /*8f10*/  @!P0 ST.E.64 [R14.64], R126 ;  /* 0x0000007e0e008985 */ /* 0x0005e2000c101b0c */
[----:B------:R-:W-:Y:S02]  /*8f20*/  ISETP.GE.AND P1, PT, R6, c[0x0][0x3c8], PT ;  /* 0x0000f20006007a0c */ /* 0x000fe40003f26270 */
[----:B------:R-:W-:Y:S02]  /*8f30*/  @!P6 LEA.HI R2, R2, R2, RZ, 0x1 ;  /* 0x000000020202e211 */ /* 0x000fe400078f08ff */
[----:B------:R-:W-:Y:S02]  /*8f40*/  ISETP.GE.AND P0, PT, R3, c[0x0][0x3c8], PT ;  /* 0x0000f20003007a0c */ /* 0x000fe40003f06270 */
[----:B------:R-:W-:-:S02]  /*8f50*/  @!P5 LEA.HI R0, R0, R0, RZ, 0x1 ;  /* 0x000000000000d211 */ /* 0x000fc400078f08ff */
[----:B------:R-:W-:Y:S02]  /*8f60*/  @!P6 LOP3.LUT R11, R2, 0xfffffffe, RZ, 0xc0, !PT ;  /* 0xfffffffe020be812 */ /* 0x000fe400078ec0ff */
[----:B------:R-:W-:Y:S02]  /*8f70*/  @!P4 LEA.HI R10, R10, R10, RZ, 0x1 ;  /* 0x0000000a0a0ac211 */ /* 0x000fe400078f08ff */
[----:B------:R-:W-:Y:S02]  /*8f80*/  @!P3 LEA.HI R8, R8, R8, RZ, 0x1 ;  /* 0x000000080808b211 */ /* 0x000fe400078f08ff */
[----:B------:R-:W-:Y:S02]  /*8f90*/  IADD3 R2, R9, 0x48, RZ ;  /* 0x0000004809027810 */ /* 0x000fe40007ffe0ff */
[----:B-1----:R-:W-:Y:S02]  /*8fa0*/  @!P5 LOP3.LUT R13, R0, 0xfffffffe, RZ, 0xc0, !PT ;  /* 0xfffffffe000dd812 */ /* 0x002fe400078ec0ff */
[----:B------:R-:W-:-:S02]  /*8fb0*/  @!P2 LEA.HI R7, R7, R7, RZ, 0x1 ;  /* 0x000000070707a211 */ /* 0x000fc400078f08ff */
[----:B------:R-:W-:Y:S01]  /*8fc0*/  IADD3 R0, R9, 0x50, RZ ;  /* 0x0000005009007810 */ /* 0x000fe20007ffe0ff */
[--C-:B------:R-:W-:Y:S01]  /*8fd0*/  @!P5 IMAD.WIDE R12, R13, 0x4, R4.reuse ;  /* 0x000000040d0cd825 */ /* 0x100fe200078e0204 */
[----:B------:R-:W-:Y:S02]  /*8fe0*/  @!P1 LEA.HI R6, R6, R6, RZ, 0x1 ;  /* 0x0000000606069211 */ /* 0x000fe400078f08ff */
[----:B------:R-:W-:Y:S02]  /*8ff0*/  @!P0 LEA.HI R3, R3, R3, RZ, 0x1 ;  /* 0x0000000303038211 */ /* 0x000fe400078f08ff */
[----:B------:R-:W-:Y:S01]  /*9000*/  @!P3 LOP3.LUT R17, R8, 0xfffffffe, RZ, 0xc0, !PT ;  /* 0xfffffffe0811b812 */ /* 0x000fe200078ec0ff */
[----:B--2---:R-:W-:Y:S01]  /*9010*/  @!P6 IMAD.WIDE R14, R11, 0x4, R4 ;  /* 0x000000040b0ee825 */ /* 0x004fe200078e0204 */
[----:B------:R-:W-:Y:S02]  /*9020*/  @!P4 LOP3.LUT R11, R10, 0xfffffffe, RZ, 0xc0, !PT ;  /* 0xfffffffe0a0bc812 */ /* 0x000fe400078ec0ff */
[----:B------:R-:W-:-:S02]  /*9030*/  @!P2 LOP3.LUT R7, R7, 0xfffffffe, RZ, 0xc0, !PT ;  /* 0xfffffffe0707a812 */ /* 0x000fc400078ec0ff */
[----:B------:R1:W-:Y:S01]  /*9040*/  @!P6 ST.E.64 [R14.64], R122 ;  /* 0x0000007a0e00e985 */ /* 0x0003e2000c101b0c */
[----:B------:R-:W-:Y:S01]  /*9050*/  ISETP.GE.AND P6, PT, R2, c[0x0][0x3c8], PT ;  /* 0x0000f20002007a0c */ /* 0x000fe20003fc6270 */
[----:B------:R-:W-:Y:S01]  /*9060*/  @!P4 IMAD.WIDE R10, R11, 0x4, R4 ;  /* 0x000000040b0ac825 */ /* 0x000fe200078e0204 */
[----:B------:R-:W-:Y:S01]  /*9070*/  @!P0 LOP3.LUT R3, R3, 0xfffffffe, RZ, 0xc0, !PT ;  /* 0xfffffffe03038812 */ /* 0x000fe200078ec0ff */
[----:B------:R2:W-:Y:S01]  /*9080*/  @!P5 ST.E.64 [R12.64], R118 ;  /* 0x000000760c00d985 */ /* 0x0005e2000c101b0c */
[----:B------:R-:W-:Y:S02]  /*9090*/  ISETP.GE.AND P5, PT, R0, c[0x0][0x3c8], PT ;  /* 0x0000f20000007a0c */ /* 0x000fe40003fa6270 */
[C---:B------:R-:W-:Y:S01]  /*90a0*/  IADD3 R20, R9.reuse, 0x58, RZ ;  /* 0x0000005809147810 */ /* 0x040fe20007ffe0ff */
[----:B------:R3:W-:Y:S01]  /*90b0*/  @!P4 ST.E.64 [R10.64], R114 ;  /* 0x000000720a00c985 */ /* 0x0007e2000c101b0c */
[C---:B------:R-:W-:Y:S02]  /*90c0*/  IADD3 R19, R9.reuse, 0x60, RZ ;  /* 0x0000006009137810 */ /* 0x040fe40007ffe0ff */
[----:B------:R-:W-:-:S02]  /*90d0*/  IADD3 R18, R9, 0x68, RZ ;  /* 0x0000006809127810 */ /* 0x000fc40007ffe0ff */
[----:B------:R-:W-:Y:S02]  /*90e0*/  IADD3 R8, R9, 0x70, RZ ;  /* 0x0000007009087810 */ /* 0x000fe40007ffe0ff */
[----:B------:R-:W-:Y:S02]  /*90f0*/  ISETP.GE.AND P4, PT, R20, c[0x0][0x3c8], PT ;  /* 0x0000f20014007a0c */ /* 0x000fe40003f86270 */
[----:B------:R-:W-:Y:S02]  /*9100*/  @!P6 LEA.HI R2, R2, R2, RZ, 0x1 ;  /* 0x000000020202e211 */ /* 0x000fe400078f08ff */
[----:B------:R-:W-:-:S09]  /*9110*/  @!P5 LEA.HI R0, R0, R0, RZ, 0x1 ;  /* 0x000000000000d211 */ /* 0x000fd200078f08ff */
[----:B------:R-:W-:Y:S01]  /*9120*/  @!P4 LEA.HI R20, R20, R20, RZ, 0x1 ;  /* 0x000000141414c211 */ /* 0x000fe200078f08ff */
[----:B-1----:R-:W-:Y:S01]  /*9130*/  @!P3 IMAD.WIDE R14, R17, 0x4, R4 ;  /* 0x00000004110eb825 */ /* 0x002fe200078e0204 */
[----:B--2---:R-:W-:-:S03]  /*9140*/  @!P1 LOP3.LUT R13, R6, 0xfffffffe, RZ, 0xc0, !PT ;  /* 0xfffffffe060d9812 */ /* 0x004fc600078ec0ff */
[--C-:B------:R-:W-:Y:S01]  /*9150*/  @!P2 IMAD.WIDE R6, R7, 0x4, R4.reuse ;  /* 0x000000040706a825 */ /* 0x100fe200078e0204 */
[----:B------:R1:W-:Y:S01]  /*9160*/  @!P3 ST.E.64 [R14.64], R110 ;  /* 0x0000006e0e00b985 */ /* 0x0003e2000c101b0c */
[----:B------:R-:W-:Y:S02]  /*9170*/  ISETP.GE.AND P3, PT, R19, c[0x0][0x3c8], PT ;  /* 0x0000f20013007a0c */ /* 0x000fe40003f66270 */
[--C-:B------:R-:W-:Y:S01]  /*9180*/  @!P1 IMAD.WIDE R12, R13, 0x4, R4.reuse ;  /* 0x000000040d0c9825 */ /* 0x100fe200078e0204 */
[----:B------:R2:W-:Y:S01]  /*9190*/  @!P2 ST.E.64 [R6.64], R106 ;  /* 0x0000006a0600a985 */ /* 0x0005e2000c101b0c */
[----:B------:R-:W-:Y:S02]  /*91a0*/  ISETP.GE.AND P2, PT, R18, c[0x0][0x3c8], PT ;  /* 0x0000f20012007a0c */ /* 0x000fe40003f46270 */
[----:B------:R-:W-:Y:S01]  /*91b0*/  @!P0 IMAD.WIDE R16, R3, 0x4, R4 ;  /* 0x0000000403108825 */ /* 0x000fe200078e0204 */
[----:B------:R-:W-:Y:S01]  /*91c0*/  IADD3 R3, R9, 0x78, RZ ;  /* 0x0000007809037810 */ /* 0x000fe20007ffe0ff */
[----:B------:R4:W-:Y:S01]  /*91d0*/  @!P1 ST.E.64 [R12.64], R102 ;  /* 0x000000660c009985 */ /* 0x0009e2000c101b0c */
[----:B------:R-:W-:-:S02]  /*91e0*/  ISETP.GE.AND P1, PT, R8, c[0x0][0x3c8], PT ;  /* 0x0000f20008007a0c */ /* 0x000fc40003f26270 */
[----:B---3--:R-:W-:Y:S01]  /*91f0*/  @!P5 LOP3.LUT R11, R0, 0xfffffffe, RZ, 0xc0, !PT ;  /* 0xfffffffe000bd812 */ /* 0x008fe200078ec0ff */
[----:B------:R3:W-:Y:S01]  /*9200*/  @!P0 ST.E.64 [R16.64], R38 ;  /* 0x0000002610008985 */ /* 0x0007e2000c101b0c */
[----:B------:R-:W-:Y:S02]  /*9210*/  ISETP.GE.AND P0, PT, R3, c[0x0][0x3c8], PT ;  /* 0x0000f20003007a0c */ /* 0x000fe40003f06270 */
[----:B------:R-:W-:Y:S01]  /*9220*/  @!P3 LEA.HI R19, R19, R19, RZ, 0x1 ;  /* 0x000000131313b211 */ /* 0x000fe200078f08ff */
[----:B------:R-:W-:Y:S01]  /*9230*/  @!P5 IMAD.WIDE R10, R11, 0x4, R4 ;  /* 0x000000040b0ad825 */ /* 0x000fe200078e0204 */
[----:B------:R-:W-:Y:S02]  /*9240*/  @!P2 LEA.HI R18, R18, R18, RZ, 0x1 ;  /* 0x000000121212a211 */ /* 0x000fe400078f08ff */
[----:B------:R-:W-:Y:S02]  /*9250*/  @!P3 LOP3.LUT R19, R19, 0xfffffffe, RZ, 0xc0, !PT ;  /* 0xfffffffe1313b812 */ /* 0x000fe400078ec0ff */
[----:B------:R-:W-:-:S02]  /*9260*/  IADD3 R0, R9, 0x88, RZ ;  /* 0x0000008809007810 */ /* 0x000fc40007ffe0ff */
[----:B------:R-:W-:-:S03]  /*9270*/  @!P1 LEA.HI R8, R8, R8, RZ, 0x1 ;  /* 0x0000000808089211 */ /* 0x000fc600078f08ff */
[----:B------:R-:W-:Y:S01]  /*9280*/  @!P0 LEA.HI R3, R3, R3, RZ, 0x1 ;  /* 0x0000000303038211 */ /* 0x000fe200078f08ff */
[--C-:B-1----:R-:W-:Y:S01]  /*9290*/  @!P3 IMAD.WIDE R14, R19, 0x4, R4.reuse ;  /* 0x00000004130eb825 */ /* 0x102fe200078e0204 */
[----:B------:R-:W-:Y:S02]  /*92a0*/  IADD3 R19, R9, 0x98, RZ ;  /* 0x0000009809137810 */ /* 0x000fe40007ffe0ff */
[----:B------:R-:W-:Y:S02]  /*92b0*/  @!P0 LOP3.LUT R3, R3, 0xfffffffe, RZ, 0xc0, !PT ;  /* 0xfffffffe03038812 */ /* 0x000fe400078ec0ff */
[----:B--2---:R-:W-:Y:S02]  /*92c0*/  @!P6 LOP3.LUT R7, R2, 0xfffffffe, RZ, 0xc0, !PT ;  /* 0xfffffffe0207e812 */ /* 0x004fe400078ec0ff */
[----:B------:R-:W-:Y:S02]  /*92d0*/  IADD3 R2, R9, 0x80, RZ ;  /* 0x0000008009027810 */ /* 0x000fe40007ffe0ff */
[----:B----4-:R-:W-:Y:S01]  /*92e0*/  @!P4 LOP3.LUT R13, R20, 0xfffffffe, RZ, 0xc0, !PT ;  /* 0xfffffffe140dc812 */ /* 0x010fe200078ec0ff */
[----:B------:R-:W-:Y:S01]  /*92f0*/  @!P6 IMAD.WIDE R6, R7, 0x4, R4 ;  /* 0x000000040706e825 */ /* 0x000fe200078e0204 */
[----:B------:R-:W-:-:S03]  /*9300*/  IADD3 R20, R9, 0x90, RZ ;  /* 0x0000009009147810 */ /* 0x000fc60007ffe0ff */
[--C-:B------:R-:W-:Y:S01]  /*9310*/  @!P4 IMAD.WIDE R12, R13, 0x4, R4.reuse ;  /* 0x000000040d0cc825 */ /* 0x100fe200078e0204 */
[----:B------:R1:W-:Y:S01]  /*9320*/  @!P6 ST.E.64 [R6.64], R42 ;  /* 0x0000002a0600e985 */ /* 0x0003e2000c101b0c */
[----:B------:R-:W-:Y:S02]  /*9330*/  ISETP.GE.AND P6, PT, R2, c[0x0][0x3c8], PT ;  /* 0x0000f20002007a0c */ /* 0x000fe40003fc6270 */
[----:B---3--:R-:W-:Y:S01]  /*9340*/  @!P0 IMAD.WIDE R16, R3, 0x4, R4 ;  /* 0x0000000403108825 */ /* 0x008fe200078e0204 */
[----:B------:R2:W-:Y:S01]  /*9350*/  @!P5 ST.E.64 [R10.64], R46 ;  /* 0x0000002e0a00d985 */ /* 0x0005e2000c101b0c */
[----:B------:R-:W-:Y:S02]  /*9360*/  ISETP.GE.AND P5, PT, R0, c[0x0][0x3c8], PT ;  /* 0x0000f20000007a0c */ /* 0x000fe40003fa6270 */
[----:B------:R-:W-:Y:S01]  /*9370*/  IADD3 R3, R9, 0xb0, RZ ;  /* 0x000000b009037810 */ /* 0x000fe20007ffe0ff */
[----:B------:R3:W-:Y:S01]  /*9380*/  @!P4 ST.E.64 [R12.64], R50 ;  /* 0x000000320c00c985 */ /* 0x0007e2000c101b0c */
[----:B------:R-:W-:-:S03]  /*9390*/  ISETP.GE.AND P4, PT, R20, c[0x0][0x3c8], PT ;  /* 0x0000f20014007a0c */ /* 0x000fc60003f86270 */
[----:B------:R4:W-:Y:S01]  /*93a0*/  @!P3 ST.E.64 [R14.64], R54 ;  /* 0x000000360e00b985 */ /* 0x0009e2000c101b0c */
[----:B------:R-:W-:Y:S02]  /*93b0*/  ISETP.GE.AND P3, PT, R19, c[0x0][0x3c8], PT ;  /* 0x0000f20013007a0c */ /* 0x000fe40003f66270 */
[----:B------:R-:W-:-:S03]  /*93c0*/  @!P6 LEA.HI R2, R2, R2, RZ, 0x1 ;  /* 0x000000020202e211 */ /* 0x000fc600078f08ff */
[----:B------:R-:W-:-:S04]  /*93d0*/  @!P5 LEA.HI R0, R0, R0, RZ, 0x1 ;  /* 0x000000000000d211 */ /* 0x000fc800078f08ff */
[----:B------:R-:W-:-:S04]  /*93e0*/  @!P4 LEA.HI R20, R20, R20, RZ, 0x1 ;  /* 0x000000141414c211 */ /* 0x000fc800078f08ff */
[----:B------:R-:W-:Y:S02]  /*93f0*/  @!P3 LEA.HI R19, R19, R19, RZ, 0x1 ;  /* 0x000000131313b211 */ /* 0x000fe400078f08ff */
[----:B-1----:R-:W-:Y:S02]  /*9400*/  @!P2 LOP3.LUT R7, R18, 0xfffffffe, RZ, 0xc0, !PT ;  /* 0xfffffffe1207a812 */ /* 0x002fe400078ec0ff */
[----:B------:R-:W-:Y:S02]  /*9410*/  IADD3 R18, R9, 0xa0, RZ ;  /* 0x000000a009127810 */ /* 0x000fe40007ffe0ff */
[----:B--2---:R-:W-:Y:S01]  /*9420*/  @!P1 LOP3.LUT R11, R8, 0xfffffffe, RZ, 0xc0, !PT ;  /* 0xfffffffe080b9812 */ /* 0x004fe200078ec0ff */
[--C-:B------:R-:W-:Y:S01]  /*9430*/  @!P2 IMAD.WIDE R6, R7, 0x4, R4.reuse ;  /* 0x000000040706a825 */ /* 0x100fe200078e0204 */
[----:B------:R-:W-:Y:S02]  /*9440*/  IADD3 R8, R9, 0xa8, RZ ;  /* 0x000000a809087810 */ /* 0x000fe40007ffe0ff */
[----:B---3--:R-:W-:Y:S01]  /*9450*/  @!P4 LOP3.LUT R13, R20, 0xfffffffe, RZ, 0xc0, !PT ;  /* 0xfffffffe140dc812 */ /* 0x008fe200078ec0ff */
[----:B------:R-:W-:Y:S01]  /*9460*/  @!P1 IMAD.WIDE R10, R11, 0x4, R4 ;  /* 0x000000040b0a9825 */ /* 0x000fe200078e0204 */
[----:B------:R1:W-:Y:S01]  /*9470*/  @!P2 ST.E.64 [R6.64], R58 ;  /* 0x0000003a0600a985 */ /* 0x0003e2000c101b0c */
[----:B------:R-:W-:-:S02]  /*9480*/  ISETP.GE.AND P2, PT, R18, c[0x0][0x3c8], PT ;  /* 0x0000f20012007a0c */ /* 0x000fc40003f46270 */
[----:B------:R-:W-:Y:S01]  /*9490*/  @!P3 LOP3.LUT R19, R19, 0xfffffffe, RZ, 0xc0, !PT ;  /* 0xfffffffe1313b812 */ /* 0x000fe200078ec0ff */
[----:B------:R2:W-:Y:S01]  /*94a0*/  @!P1 ST.E.64 [R10.64], R62 ;  /* 0x0000003e0a009985 */ /* 0x0005e2000c101b0c */
[----:B------:R-:W-:Y:S02]  /*94b0*/  ISETP.GE.AND P1, PT, R8, c[0x0][0x3c8], PT ;  /* 0x0000f20008007a0c */ /* 0x000fe40003f26270 */
[----:B------:R-:W-:Y:S01]  /*94c0*/  IADD3 R9, R9, 0xb8, RZ ;  /* 0x000000b809097810 */ /* 0x000fe20007ffe0ff */
[----:B------:R3:W-:Y:S01]  /*94d0*/  @!P0 ST.E.64 [R16.64], R66 ;  /* 0x0000004210008985 */ /* 0x0007e2000c101b0c */
[----:B------:R-:W-:-:S05]  /*94e0*/  ISETP.GE.AND P0, PT, R3, c[0x0][0x3c8], PT ;  /* 0x0000f20003007a0c */ /* 0x000fca0003f06270 */
[----:B------:R-:W-:-:S04]  /*94f0*/  @!P2 LEA.HI R18, R18, R18, RZ, 0x1 ;  /* 0x000000121212a211 */ /* 0x000fc800078f08ff */
[----:B------:R-:W-:Y:S02]  /*9500*/  @!P1 LEA.HI R8, R8, R8, RZ, 0x1 ;  /* 0x0000000808089211 */ /* 0x000fe400078f08ff */
[----:B----4-:R-:W-:Y:S02]  /*9510*/  @!P2 LOP3.LUT R15, R18, 0xfffffffe, RZ, 0xc0, !PT ;  /* 0xfffffffe120fa812 */ /* 0x010fe400078ec0ff */
[----:B------:R-:W-:-:S04]  /*9520*/  @!P0 LEA.HI R3, R3, R3, RZ, 0x1 ;  /* 0x0000000303038211 */ /* 0x000fc800078f08ff */
[----:B------:R-:W-:Y:S02]  /*9530*/  @!P0 LOP3.LUT R3, R3, 0xfffffffe, RZ, 0xc0, !PT ;  /* 0xfffffffe03038812 */ /* 0x000fe400078ec0ff */
[----:B-1----:R-:W-:-:S03]  /*9540*/  @!P6 LOP3.LUT R7, R2, 0xfffffffe, RZ, 0xc0, !PT ;  /* 0xfffffffe0207e812 */ /* 0x002fc600078ec0ff */
[----:B------:R-:W-:Y:S01]  /*9550*/  @!P0 IMAD.WIDE R2, R3, 0x4, R4 ;  /* 0x0000000403028825 */ /* 0x000fe200078e0204 */
[----:B--2---:R-:W-:-:S03]  /*9560*/  @!P5 LOP3.LUT R11, R0, 0xfffffffe, RZ, 0xc0, !PT ;  /* 0xfffffffe000bd812 */ /* 0x004fc600078ec0ff */
[----:B------:R-:W-:Y:S01]  /*9570*/  @!P6 IMAD.WIDE R6, R7, 0x4, R4 ;  /* 0x000000040706e825 */ /* 0x000fe200078e0204 */
[----:B---3--:R-:W-:-:S03]  /*9580*/  @!P1 LOP3.LUT R17, R8, 0xfffffffe, RZ, 0xc0, !PT ;  /* 0xfffffffe08119812 */ /* 0x008fc600078ec0ff */
[--C-:B------:R-:W-:Y:S01]  /*9590*/  @!P5 IMAD.WIDE R10, R11, 0x4, R4.reuse ;  /* 0x000000040b0ad825 */ /* 0x100fe200078e0204 */
[----:B------:R1:W-:Y:S04]  /*95a0*/  @!P6 ST.E.64 [R6.64], R70 ;  /* 0x000000460600e985 */ /* 0x0003e8000c101b0c */
[----:B------:R2:W-:Y:S01]  /*95b0*/  @!P5 ST.E.64 [R10.64], R74 ;  /* 0x0000004a0a00d985 */ /* 0x0005e2000c101b0c */
[----:B-1----:R-:W-:-:S04]  /*95c0*/  @!P4 IMAD.WIDE R6, R13, 0x4, R4 ;  /* 0x000000040d06c825 */ /* 0x002fc800078e0204 */
[--C-:B--2---:R-:W-:Y:S01]  /*95d0*/  @!P3 IMAD.WIDE R10, R19, 0x4, R4.reuse ;  /* 0x00000004130ab825 */ /* 0x104fe200078e0204 */
[----:B------:R1:W-:Y:S03]  /*95e0*/  @!P4 ST.E.64 [R6.64], R78 ;  /* 0x0000004e0600c985 */ /* 0x0003e6000c101b0c */
[--C-:B------:R-:W-:Y:S01]  /*95f0*/  @!P2 IMAD.WIDE R12, R15, 0x4, R4.reuse ;  /* 0x000000040f0ca825 */ /* 0x100fe200078e0204 */
[----:B------:R1:W-:Y:S03]  /*9600*/  @!P3 ST.E.64 [R10.64], R82 ;  /* 0x000000520a00b985 */ /* 0x0003e6000c101b0c */
[----:B------:R-:W-:Y:S01]  /*9610*/  @!P1 IMAD.WIDE R14, R17, 0x4, R4 ;  /* 0x00000004110e9825 */ /* 0x000fe200078e0204 */
[----:B------:R1:W-:Y:S04]  /*9620*/  @!P2 ST.E.64 [R12.64], R86 ;  /* 0x000000560c00a985 */ /* 0x0003e8000c101b0c */
[----:B------:R1:W-:Y:S04]  /*9630*/  @!P1 ST.E.64 [R14.64], R90 ;  /* 0x0000005a0e009985 */ /* 0x0003e8000c101b0c */
[----:B------:R1:W-:Y:S01]  /*9640*/  @!P0 ST.E.64 [R2.64], R94 ;  /* 0x0000005e02008985 */ /* 0x0003e2000c101b0c */
[----:B------:R-:W-:-:S13]  /*9650*/  ISETP.GE.AND P0, PT, R9, c[0x0][0x3c8], PT ;  /* 0x0000f20009007a0c */ /* 0x000fda0003f06270 */
[----:B------:R-:W-:Y:S05]  /*9660*/  @P0 EXIT ;  /* 0x000000000000094d */ /* 0x000fea0003800000 */
[----:B-1----:R-:W-:-:S04]  /*9670*/  LEA.HI R3, R9, R9, RZ, 0x1 ;  /* 0x0000000909037211 */ /* 0x002fc800078f08ff */
[----:B------:R-:W-:-:S05]  /*9680*/  LOP3.LUT R3, R3, 0xfffffffe, RZ, 0xc0, !PT ;  /* 0xfffffffe03037812 */ /* 0x000fca00078ec0ff */
[----:B------:R-:W-:-:S05]  /*9690*/  IMAD.WIDE R4, R3, 0x4, R4 ;  /* 0x0000000403047825 */ /* 0x000fca00078e0204 */
[----:B------:R-:W-:Y:S01]  /*96a0*/  ST.E.64 [R4.64], R98 ;  /* 0x0000006204007985 */ /* 0x000fe2000c101b0c */
[----:B------:R-:W-:Y:S05]  /*96b0*/  EXIT ;  /* 0x000000000000794d */ /* 0x000fea0003800000 */
.L_x_15:
[----:B-1----:R-:W1:Y:S02]  /*96c0*/  S2R R4, SR_TID.X ;  /* 0x0000000000047919 */ /* 0x002e640000002100 */
[----:B-1----:R-:W-:-:S13]  /*96d0*/  ISETP.GT.AND P0, PT, R4, 0x7f, PT ;  /* 0x0000007f0400780c */ /* 0x002fda0003f04270 */
[----:B------:R-:W-:Y:S05]  /*96e0*/  @P0 EXIT ;  /* 0x000000000000094d */ /* 0x000fea0003800000 */
[----:B------:R-:W1:Y:S01]  /*96f0*/  S2R R7, SR_CTAID.X ;  /* 0x0000000000077919 */ /* 0x000e620000002500 */
[----:B------:R-:W-:-:S05]  /*9700*/  MOV R0, c[0x0][0x4e8] ;  /* 0x00013a0000007a02 */ /* 0x000fca0000000f00 */
[----:B------:R-:W-:Y:S01]  /*9710*/  IMAD R2, R0, c[0x0][0x388], RZ ;  /* 0x0000e20000027a24 */ /* 0x000fe200078e02ff */
[----:B-1----:R-:W-:-:S04]  /*9720*/  LEA R7, R7, R4, 0x7 ;  /* 0x0000000407077211 */ /* 0x002fc800078e38ff */
[----:B------:R-:W-:-:S13]  /*9730*/  ISETP.GE.AND P0, PT, R7, R2, PT ;  /* 0x000000020700720c */ /* 0x000fda0003f06270 */
[----:B------:R-:W-:Y:S05]  /*9740*/  @P0 EXIT ;  /* 0x000000000000094d */ /* 0x000fea0003800000 */
[----:B------:R-:W1:Y:S01]  /*9750*/  S2R R5, SR_CTAID.Z ;  /* 0x0000000000057919 */ /* 0x000e620000002700 */
[----:B------:R-:W-:Y:S01]  /*9760*/  USHF.R.S32.HI UR6, URZ, 0x1f, UR10 ;  /* 0x0000001f3f067899 */ /* 0x000fe2000801140a */
[----:B------:R-:W-:Y:S01]  /*9770*/  ISETP.NE.AND P0, PT, R0, 0x1, PT ;  /* 0x000000010000780c */ /* 0x000fe20003f05270 */
[----:B------:R-:W-:Y:S01]  /*9780*/  ULDC.64 UR4, c[0x0][0x4d0] ;  /* 0x0001340000047ab9 */ /* 0x000fe20000000a00 */
[----:B------:R-:W3:Y:S01]  /*9790*/  S2R R3, SR_CTAID.Y ;  /* 0x0000000000037919 */ /* 0x000ee20000002600 */
[----:B------:R-:W-:Y:S01]  /*97a0*/  UIMAD UR6, UR6, UR4, URZ ;  /* 0x00000004060672a4 */ /* 0x000fe2000f8e023f */
[----:B------:R-:W-:Y:S01]  /*97b0*/  IADD3 R2, RZ, -UR10, RZ ;  /* 0x8000000aff027c10 */ /* 0x000fe2000fffe0ff */
[----:B--2---:R-:W-:Y:S01]  /*97c0*/  UIMAD.WIDE.U32 UR8, UR10, UR4, URZ ;  /* 0x000000040a0872a5 */ /* 0x004fe2000f8e003f */
[----:B------:R-:W-:Y:S01]  /*97d0*/  MOV R6, R7 ;  /* 0x0000000700067202 */ /* 0x000fe20000000f00 */
[----:B------:R-:W-:-:S04]  /*97e0*/  UIMAD UR4, UR10, UR5, UR6 ;  /* 0x000000050a0472a4 */ /* 0x000fc8000f8e0206 */
[----:B------:R-:W-:Y:S01]  /*97f0*/  UIADD3 UR4, UR9, UR4, URZ ;  /* 0x0000000409047290 */ /* 0x000fe2000fffe03f */
[----:B------:R-:W-:Y:S01]  /*9800*/  MOV R9, UR9 ;  /* 0x0000000900097c02 */ /* 0x000fe20008000f00 */
[----:B------:R-:W-:-:S04]  /*9810*/  @P0 IMAD.HI.U32 R4, R7, c[0x0][0x4ec], RZ ;  /* 0x00013b0007040a27 */ /* 0x000fc800078e00ff */
[----:B------:R-:W-:Y:S01]  /*9820*/  IMAD.U32 R8, RZ, RZ, UR8 ;  /* 0x00000008ff087e24 */ /* 0x000fe2000f8e00ff */
[----:B------:R-:W-:Y:S01]  /*9830*/  @P0 SHF.R.U32.HI R6, RZ, c[0x0][0x4f0], R4 ;  /* 0x00013c00ff060a19 */ /* 0x000fe20000011604 */
[----:B------:R-:W-:Y:S01]  /*9840*/  IMAD.U32 R9, RZ, RZ, UR4 ;  /* 0x00000004ff097e24 */ /* 0x000fe2000f8e00ff */
[----:B-1----:R-:W-:-:S03]  /*9850*/  SHF.R.S32.HI R0, RZ, 0x1f, R5 ;  /* 0x0000001fff007819 */ /* 0x002fc60000011405 */
[----:B------:R-:W-:Y:S01]  /*9860*/  IMAD.WIDE.U32 R8, R5, c[0x0][0x4d8], R8 ;  /* 0x0001360005087a25 */ /* 0x000fe200078e0008 */
[----:B------:R-:W-:-:S03]  /*9870*/  IADD3 R4, -R6, RZ, RZ ;  /* 0x000000ff06047210 */ /* 0x000fc60007ffe1ff */
[----:B------:R-:W-:Y:S02]  /*9880*/  IMAD R0, R0, c[0x0][0x4d8], RZ ;  /* 0x0001360000007a24 */ /* 0x000fe400078e02ff */
[----:B---3--:R-:W-:Y:S02]  /*9890*/  IMAD R2, R2, c[0x0][0x550], R3 ;  /* 0x0001540002027a24 */ /* 0x008fe400078e0203 */
[----:B------:R-:W-:Y:S02]  /*98a0*/  IMAD R0, R5, c[0x0][0x4dc], R0 ;  /* 0x0001370005007a24 */ /* 0x000fe400078e0200 */
[----:B------:R-:W-:Y:S01]  /*98b0*/  IMAD R4, R4, c[0x0][0x4e8], R7 ;  /* 0x00013a0004047a24 */ /* 0x000fe200078e0207 */
[----:B------:R-:W-:Y:S01]  /*98c0*/  SHF.R.S32.HI R3, RZ, 0x1f, R2 ;  /* 0x0000001fff037819 */ /* 0x000fe20000011402 */
[----:B------:R-:W-:Y:S01]  /*98d0*/  IMAD.IADD R9, R0, 0x1, R9 ;  /* 0x0000000100097824 */ /* 0x000fe200078e0209 */
[----:B------:R-:W-:-:S03]  /*98e0*/  SHF.R.S32.HI R0, RZ, 0x1f, R6 ;  /* 0x0000001fff007819 */ /* 0x000fc60000011406 */
[----:B------:R-:W-:Y:S02]  /*98f0*/  IMAD R3, R3, c[0x0][0x4e0], RZ ;  /* 0x0001380003037a24 */ /* 0x000fe400078e02ff */
[----:B------:R-:W-:-:S04]  /*9900*/  IMAD.WIDE.U32 R8, R2, c[0x0][0x4e0], R8 ;  /* 0x0001380002087a25 */ /* 0x000fc800078e0008 */
[----:B------:R-:W-:Y:S01]  /*9910*/  IMAD R3, R2, c[0x0][0x4e4], R3 ;  /* 0x0001390002037a24 */ /* 0x000fe200078e0203 */
[----:B------:R-:W-:Y:S02]  /*9920*/  SHF.R.S32.HI R2, RZ, 0x1f, R4 ;  /* 0x0000001fff027819 */ /* 0x000fe40000011404 */
[----:B------:R-:W-:-:S03]  /*9930*/  IADD3 R6, P0, R6, R8, RZ ;  /* 0x0000000806067210 */ /* 0x000fc60007f1e0ff */
[----:B------:R-:W-:Y:S01]  /*9940*/  IMAD R5, R2, c[0x0][0x4c8], RZ ;  /* 0x0001320002057a24 */ /* 0x000fe200078e02ff */
[----:B------:R-:W-:-:S03]  /*9950*/  IADD3.X R7, R0, R9, R3, P0, !PT ;  /* 0x0000000900077210 */ /* 0x000fc600007fe403 */
[C---:B------:R-:W-:Y:S02]  /*9960*/  IMAD R5, R4.reuse, c[0x0][0x4cc], R5 ;  /* 0x0001330004057a24 */ /* 0x040fe400078e0205 */
[----:B------:R-:W-:-:S05]  /*9970*/  IMAD.WIDE.U32 R6, R4, c[0x0][0x4c8], R6 ;  /* 0x0001320004067a25 */ /* 0x000fca00078e0006 */
[----:B------:R-:W-:Y:S02]  /*9980*/  IADD3 R5, R7, R5, RZ ;  /* 0x0000000507057210 */ /* 0x000fe40007ffe0ff */
[----:B------:R-:W-:-:S04]  /*9990*/  LEA R2, P0, R6, c[0x0][0x4a8], 0x2 ;  /* 0x00012a0006027a11 */ /* 0x000fc800078010ff */
[----:B------:R-:W-:Y:S02]  /*99a0*/  LEA.HI.X R3, R6, c[0x0][0x4ac], R5, 0x2, P0 ;  /* 0x00012b0006037a11 */ /* 0x000fe400000f1405 */
[----:B------:R-:W-:-:S05]  /*99b0*/  MOV R5, 0xff800000 ;  /* 0xff80000000057802 */ /* 0x000fca0000000f00 */
[----:B------:R-:W-:Y:S01]  /*99c0*/  STG.E [R2.64], R5 ;  /* 0x0000000502007986 */ /* 0x000fe2000c10190c */
[----:B------:R-:W-:Y:S05]  /*99d0*/  EXIT ;  /* 0x000000000000794d */ /* 0x000fea0003800000 */
.L_x_18:
[----:B------:R-:W-:-:S00]  /*99e0*/  BRA `(.L_x_18) ;  /* 0xfffffff000007947 */ /* 0x000fc0000383ffff */
[----:B------:R-:W-:-:S00]  /*99f0*/  NOP ;  /* 0x0000000000007918 */ /* 0x000fc00000000000 */
        /* <DEDUP_REMOVED lines=8> */
.L_x_3085:


//--------------------- .text._ZN7cutlass13device_kernelIN5flash19enable_sm80_to_sm89INS1_16FlashAttnFwdSm80INS1_25CollectiveMainloopFwdSm80ILi8ELi1ELb0EN4cute5tupleIJNS5_1CILi128EEENS7_ILi64EEENS7_ILi192EEEEEELi192ENS_6half_tEfNS_4arch4Sm80ELb0ELb0ELb1ELb1ELb1ELb0ELb1ELb1EEENS1_21CollectiveEpilogueFwdINS6_IJS8_SA_S9_EEENS6_IJNS7_ILi1EEESI_SI_EEESC_SE_Li256ELb1ELb1ELb1ELb0EEENS1_36VarlenDynamicPersistentTileSchedulerILi128ELi64ELi256ELi256ELb1ELb1ELb0ELb0ELb1ELb1EEEEEEEEEvNT_6ParamsE --------------------------
	.section	.text._ZN7cutlass13device_kernelIN5flash19enable_sm80_to_sm89INS1_16FlashAttnFwdSm80INS1_25CollectiveMainloopFwdSm80ILi8ELi1ELb0EN4cute5tupleIJNS5_1CILi128EEENS7_ILi64EEENS7_ILi192EEEEEELi192ENS_6half_tEfNS_4arch4Sm80ELb0ELb0ELb1ELb1ELb1ELb0ELb1ELb1EEENS1_21CollectiveEpilogueFwdINS6_IJS8_SA_S9_EEENS6_IJNS7_ILi1EEESI_SI_EEESC_SE_Li256ELb1ELb1ELb1ELb0EEENS1_36VarlenDynamicPersistentTileSchedulerILi128ELi64ELi256ELi256ELb1ELb1ELb0ELb0ELb1ELb1EEEEEEEEEvNT_6ParamsE,"ax",@progbits
	.sectioninfo	@"SHI_REGISTERS=255"
	.align	128
.text._ZN7cutlass13device_kernelIN5flash19enable_sm80_to_sm89INS1_16FlashAttnFwdSm80INS1_25CollectiveMainloopFwdSm80ILi8ELi1ELb0EN4cute5tupleIJNS5_1CILi128EEENS7_ILi64EEENS7_ILi192EEEEEELi192ENS_6half_tEfNS_4arch4Sm80ELb0ELb0ELb1ELb1ELb1ELb0ELb1ELb1EEENS1_21CollectiveEpilogueFwdINS6_IJS8_SA_S9_EEENS6_IJNS7_ILi1EEESI_SI_EEESC_SE_Li256ELb1ELb1ELb1ELb0EEENS1_36VarlenDynamicPersistentTileSchedulerILi128ELi64ELi256ELi256ELb1ELb1ELb0ELb0ELb1ELb1EEEEEEEEEvNT_6ParamsE:
        .type           _ZN7cutlass13device_kernelIN5flash19enable_sm80_to_sm89INS1_16FlashAttnFwdSm80INS1_25CollectiveMainloopFwdSm80ILi8ELi1ELb0EN4cute5tupleIJNS5_1CILi128EEENS7_ILi64EEENS7_ILi192EEEEEELi192ENS_6half_tEfNS_4arch4Sm80ELb0ELb0ELb1ELb1ELb1ELb0ELb1ELb1EEENS1_21CollectiveEpilogueFwdINS6_IJS8_SA_S9_EEENS6_IJNS7_ILi1EEESI_SI_EEESC_SE_Li256ELb1ELb1ELb1ELb0EEENS1_36VarlenDynamicPersistentTileSchedulerILi128ELi64ELi256ELi256ELb1ELb1ELb0ELb0ELb1ELb1EEEEEEEEEvNT_6ParamsE,@function
        .size           _ZN7cutlass13device_kernelIN5flash19enable_sm80_to_sm89INS1_16FlashAttnFwdSm80INS1_25CollectiveMainloopFwdSm80ILi8ELi1ELb0EN4cute5tupleIJNS5_1CILi128EEENS7_ILi64EEENS7_ILi192EEEEEELi192ENS_6half_tEfNS_4arch4Sm80ELb0ELb0ELb1ELb1ELb1ELb0ELb1ELb1EEENS1_21CollectiveEpilogueFwdINS6_IJS8_SA_S9_EEENS6_IJNS7_ILi1EEESI_SI_EEESC_SE_Li256ELb1ELb1ELb1ELb0EEENS1_36VarlenDynamicPersistentTileSchedulerILi128ELi64ELi256ELi256ELb1ELb1ELb0ELb0ELb1ELb1EEEEEEEEEvNT_6ParamsE,(.L_x_3086 - _ZN7cutlass13device_kernelIN5flash19enable_sm80_to_sm89INS1_16FlashAttnFwdSm80INS1_25CollectiveMainloopFwdSm80ILi8ELi1ELb0EN4cute5tupleIJNS5_1CILi128EEENS7_ILi64EEENS7_ILi192EEEEEELi192ENS_6half_tEfNS_4arch4Sm80ELb0ELb0ELb1ELb1ELb1ELb0ELb1ELb1EEENS1_21CollectiveEpilogueFwdINS6_IJS8_SA_S9_EEENS6_IJNS7_ILi1EEESI_SI_EEESC_SE_Li256ELb1ELb1ELb1ELb0EEENS1_36VarlenDynamicPersistentTileSchedulerILi128ELi64ELi256ELi256ELb1ELb1ELb0ELb0ELb1ELb1EEEEEEEEEvNT_6ParamsE)
        .other          _ZN7cutlass13device_kernelIN5flash19enable_sm80_to_sm89INS1_16FlashAttnFwdSm80INS1_25CollectiveMainloopFwdSm80ILi8ELi1ELb0EN4cute5tupleIJNS5_1CILi128EEENS7_ILi64EEENS7_ILi192EEEEEELi192ENS_6half_tEfNS_4arch4Sm80ELb0ELb0ELb1ELb1ELb1ELb0ELb1ELb1EEENS1_21CollectiveEpilogueFwdINS6_IJS8_SA_S9_EEENS6_IJNS7_ILi1EEESI_SI_EEESC_SE_Li256ELb1ELb1ELb1ELb0EEENS1_36VarlenDynamicPersistentTileSchedulerILi128ELi64ELi256ELi256ELb1ELb1ELb0ELb0ELb1ELb1EEEEEEEEEvNT_6ParamsE,@"STO_CUDA_ENTRY STV_DEFAULT"
_ZN7cutlass13device_kernelIN5flash19enable_sm80_to_sm89INS1_16FlashAttnFwdSm80INS1_25CollectiveMainloopFwdSm80ILi8ELi1ELb0EN4cute5tupleIJNS5_1CILi128EEENS7_ILi64EEENS7_ILi192EEEEEELi192ENS_6half_tEfNS_4arch4Sm80ELb0ELb0ELb1ELb1ELb1ELb0ELb1ELb1EEENS1_21CollectiveEpilogueFwdINS6_IJS8_SA_S9_EEENS6_IJNS7_ILi1EEESI_SI_EEESC_SE_Li256ELb1ELb1ELb1ELb0EEENS1_36VarlenDynamicPersistentTileSchedulerILi128ELi64ELi256ELi256ELb1ELb1ELb0ELb0ELb1ELb1EEEEEEEEEvNT_6ParamsE:
[----:B------:R-:W-:-:S03]  /*0000*/  MOV R1, c[0x0][0x28] ;  /* 0x00000a0000017a02 */ /* 0x000fc60000000f00 */
[----:B------:R-:W1:Y:S01]  /*0010*/  S2R R2, SR_TID.X ;  /* 0x0000000000027919 */ /* 0x000e620000002100 */
[----:B------:R-:W-:Y:S01]  /*0020*/  IADD3 R1, R1, -0x10, RZ ;  /* 0xfffffff001017810 */ /* 0x000fe20007ffe0ff */
[----:B------:R-:W-:Y:S01]  /*0030*/  ULDC.64 UR6, c[0x0][0x118] ;  /* 0x0000460000067ab9 */ /* 0x000fe20000000a00 */
[----:B-1----:R-:W-:-:S05]  /*0040*/  SHF.R.U32.HI R0, RZ, 0x5, R2 ;  /* 0x00000005ff007819 */ /* 0x002fca0000011602 */
[----:B------:R-:W1:Y:S02]  /*0050*/  SHFL.IDX PT, R3, R0, RZ, 0x1f ;  /* 0x00001fff00037589 */ /* 0x000e6400000e0000 */
[----:B-1----:R-:W-:Y:S02]  /*0060*/  ISETP.NE.AND P0, PT, R3, RZ, PT ;  /* 0x000000ff0300720c */ /* 0x002fe40003f05270 */
[----:B------:R1:W-:Y:S11]  /*0070*/  STL [R1+0x4], R3 ;  /* 0x0000040301007387 */ /* 0x0003f60000100800 */
[----:B------:R-:W-:Y:S06]  /*0080*/  @P0 BAR.SYNC.DEFER_BLOCKING 0x5, 0x100 ;  /* 0x0144000000000b1d */ /* 0x000fec0000010000 */
[----:B------:R-:W2:Y:S04]  /*0090*/  @P0 LDS.128 R212, [0x18100] ;  /* 0x01810000ffd40984 */ /* 0x000ea80000000c00 */
[----:B------:R-:W-:Y:S06]  /*00a0*/  @P0 BAR.ARV 0x4, 0x100 ;  /* 0x0104000000000b1d */ /* 0x000fec0000002000 */
[----:B------:R-:W-:Y:S05]  /*00b0*/  @P0 BRA `(.L_x_19) ;  /* 0x00000a7000000947 */ /* 0x000fea0003800000 */
[----:B-1----:R-:W-:Y:S01]  /*00c0*/  LOP3.LUT R12, R2, 0x1f, RZ, 0xc0, !PT ;  /* 0x0000001f020c7812 */ /* 0x002fe200078ec0ff */
[----:B------:R-:W-:Y:S01]  /*00d0*/  CS2R R8, SRZ ;  /* 0x0000000000087805 */ /* 0x000fe2000001ff00 */
[----:B------:R-:W-:-:S02]  /*00e0*/  IMAD.MOV.U32 R7, RZ, RZ, RZ ;  /* 0x000000ffff077224 */ /* 0x000fc400078e00ff */
[----:B------:R-:W-:-:S04]  /*00f0*/  ISETP.NE.AND P6, PT, R12, 0x1f, PT ;  /* 0x0000001f0c00780c */ /* 0x000fc80003fc5270 */
[----:B------:R-:W-:-:S13]  /*0100*/  ISETP.GE.OR P0, PT, R12, c[0x0][0x53c], !P6 ;  /* 0x00014f000c007a0c */ /* 0x000fda0007706670 */
[----:B------:R-:W-:Y:S02]  /*0110*/  @!P0 IMAD.MOV.U32 R4, RZ, RZ, 0x4 ;  /* 0x00000004ff048424 */ /* 0x000fe400078e00ff */
[----:B------:R-:W-:Y:S02]  /*0120*/  @!P0 IMAD.MOV.U32 R2, RZ, RZ, 0x4 ;  /* 0x00000004ff028424 */ /* 0x000fe400078e00ff */
[----:B------:R-:W-:-:S04]  /*0130*/  @!P0 IMAD.WIDE.U32 R4, R12, R4, c[0x0][0x580] ;  /* 0x000160000c048625 */ /* 0x000fc800078e0004 */
[C---:B------:R-:W-:Y:S01]  /*0140*/  @!P0 IMAD.WIDE.U32 R2, R12.reuse, R2, c[0x0][0x578] ;  /* 0x00015e000c028625 */ /* 0x040fe200078e0002 */
[----:B------:R-:W3:Y:S04]  /*0150*/  @!P0 LDG.E R8, [R4.64] ;  /* 0x0000000604088981 */ /* 0x000ee8000c1e1900 */
[----:B------:R-:W3:Y:S01]  /*0160*/  @!P0 LDG.E R7, [R2.64] ;  /* 0x0000000602078981 */ /* 0x000ee2000c1e1900 */
[C---:B------:R-:W-:Y:S01]  /*0170*/  ISETP.NE.AND P5, PT, R12.reuse, RZ, PT ;  /* 0x000000ff0c00720c */ /* 0x040fe20003fa5270 */
[----:B------:R-:W1:Y:S01]  /*0180*/  S2UR UR4, SR_CTAID.X ;  /* 0x00000000000479c3 */ /* 0x000e620000002500 */
[C---:B------:R-:W-:Y:S02]  /*0190*/  ISETP.GE.U32.AND P4, PT, R12.reuse, 0x2, PT ;  /* 0x000000020c00780c */ /* 0x040fe40003f86070 */
[----:B------:R-:W-:-:S02]  /*01a0*/  ISETP.GE.U32.AND P3, PT, R12, 0x4, PT ;  /* 0x000000040c00780c */ /* 0x000fc40003f66070 */
[C---:B------:R-:W-:Y:S02]  /*01b0*/  ISETP.GE.U32.AND P2, PT, R12.reuse, 0x8, PT ;  /* 0x000000080c00780c */ /* 0x040fe40003f46070 */
[----:B------:R-:W-:Y:S01]  /*01c0*/  ISETP.GE.U32.AND P1, PT, R12, 0x10, PT ;  /* 0x000000100c00780c */ /* 0x000fe20003f26070 */
[----:B---3--:R-:W-:-:S05]  /*01d0*/  IMAD R4, R8, R7, RZ ;  /* 0x0000000708047224 */ /* 0x008fca00078e02ff */
[----:B------:R-:W3:Y:S02]  /*01e0*/  SHFL.UP PT, R0, R4, 0x1, RZ ;  /* 0x0420000004007989 */ /* 0x000ee400000e00ff */
[----:B---3--:R-:W-:-:S05]  /*01f0*/  SEL R0, R0, RZ, P5 ;  /* 0x000000ff00007207 */ /* 0x008fca0002800000 */
[----:B------:R-:W-:-:S05]  /*0200*/  IMAD.IADD R4, R4, 0x1, R0 ;  /* 0x0000000104047824 */ /* 0x000fca00078e0200 */
        /* <DEDUP_REMOVED lines=12> */
[----:B------:R-:W3:Y:S02]  /*02d0*/  SHFL.IDX PT, R6, R4, 0x1f, 0x1f ;  /* 0x03e01f0004067f89 */ /* 0x000ee400000e0000 */
[----:B---3--:R-:W-:-:S04]  /*02e0*/  IMAD R6, R6, c[0x0][0x538], RZ ;  /* 0x00014e0006067a24 */ /* 0x008fc800078e02ff */
[----:B------:R-:W-:Y:S01]  /*02f0*/  IMAD.MOV.U32 R0, RZ, RZ, R6 ;  /* 0x000000ffff007224 */ /* 0x000fe200078e0006 */
[----:B-1----:R-:W-:-:S13]  /*0300*/  ISETP.GT.AND P0, PT, R6, UR4, PT ;  /* 0x0000000406007c0c */ /* 0x002fda000bf04270 */
[----:B------:R-:W-:Y:S05]  /*0310*/  @P0 BRA `(.L_x_20) ;  /* 0x0000027000000947 */ /* 0x000fea0003800000 */
[----:B------:R-:W-:Y:S02]  /*0320*/  MOV R6, R0 ;  /* 0x0000000000067202 */ /* 0x000fe40000000f00 */
[----:B------:R-:W-:-:S04]  /*0330*/  MOV R9, RZ ;  /* 0x000000ff00097202 */ /* 0x000fc80000000f00 */
.L_x_24:
[----:B------:R-:W-:-:S04]  /*0340*/  IADD3 R0, R9, 0x1f, RZ ;  /* 0x0000001f09007810 */ /* 0x000fc80007ffe0ff */
[----:B------:R-:W-:-:S13]  /*0350*/  ISETP.GE.AND P0, PT, R0, c[0x0][0x53c], PT ;  /* 0x00014f0000007a0c */ /* 0x000fda0003f06270 */
[----:B------:R-:W-:Y:S05]  /*0360*/  @P0 BRA `(.L_x_21) ;  /* 0x0000074000000947 */ /* 0x000fea0003800000 */
[----:B------:R-:W-:Y:S01]  /*0370*/  MOV R9, R0 ;  /* 0x0000000000097202 */ /* 0x000fe20000000f00 */
[----:B------:R-:W-:Y:S01]  /*0380*/  IMAD.MOV.U32 R7, RZ, RZ, RZ ;  /* 0x000000ffff077224 */ /* 0x000fe200078e00ff */
[----:B------:R-:W-:Y:S02]  /*0390*/  MOV R8, RZ ;  /* 0x000000ff00087202 */ /* 0x000fe40000000f00 */
[----:B------:R-:W-:-:S04]  /*03a0*/  IADD3 R0, R12, R9, RZ ;  /* 0x000000090c007210 */ /* 0x000fc80007ffe0ff */
[----:B------:R-:W-:-:S13]  /*03b0*/  ISETP.GE.OR P0, PT, R0, c[0x0][0x53c], !P6 ;  /* 0x00014f0000007a0c */ /* 0x000fda0007706670 */
[----:B------:R-:W-:Y:S01]  /*03c0*/  @!P0 MOV R2, 0x4 ;  /* 0x0000000400028802 */ /* 0x000fe20000000f00 */
[----:B------:R-:W-:-:S04]  /*03d0*/  @!P0 IMAD.MOV.U32 R3, RZ, RZ, 0x4 ;  /* 0x00000004ff038424 */ /* 0x000fc800078e00ff */
[----:B------:R-:W-:-:S04]  /*03e0*/  @!P0 IMAD.WIDE R4, R0, R2, c[0x0][0x580] ;  /* 0x0001600000048625 */ /* 0x000fc800078e0202 */
[----:B------:R-:W-:Y:S01]  /*03f0*/  @!P0 IMAD.WIDE R2, R0, R3, c[0x0][0x578] ;  /* 0x00015e0000028625 */ /* 0x000fe200078e0203 */
[----:B------:R-:W3:Y:S04]  /*0400*/  @!P0 LDG.E R8, [R4.64] ;  /* 0x0000000604088981 */ /* 0x000ee8000c1e1900 */
[----:B------:R-:W3:Y:S02]  /*0410*/  @!P0 LDG.E R7, [R2.64] ;  /* 0x0000000602078981 */ /* 0x000ee4000c1e1900 */
[----:B---3--:R-:W-:Y:S01]  /*0420*/  IMAD R5, R8, R7, RZ ;  /* 0x0000000708057224 */ /* 0x008fe200078e02ff */
[----:B------:R-:W-:Y:S05]  /*0430*/  BRA.DIV ~URZ, `(.L_x_22) ;  /* 0x0000cda27f007947 */ /* 0x000fea000b800000 */
[----:B------:R1:W3:Y:S02]  /*0440*/  SHFL.UP PT, R0, R5, 0x1, RZ ;  /* 0x0420000005007989 */ /* 0x0002e400000e00ff */
.L_x_122:
[----:B---3--:R-:W-:-:S04]  /*0450*/  SEL R0, R0, RZ, P5 ;  /* 0x000000ff00007207 */ /* 0x008fc80002800000 */
[----:B-1----:R-:W-:Y:S01]  /*0460*/  IADD3 R5, R5, R0, RZ ;  /* 0x0000000005057210 */ /* 0x002fe20007ffe0ff */
[----:B------:R-:W-:Y:S05]  /*0470*/  BRA.DIV ~URZ, `(.L_x_23) ;  /* 0x0000cdc27f007947 */ /* 0x000fea000b800000 */
[----:B------:R-:W1:Y:S02]  /*0480*/  SHFL.UP PT, R0, R5, 0x2, RZ ;  /* 0x0440000005007989 */ /* 0x000e6400000e00ff */
[----:B-1----:R-:W-:-:S05]  /*0490*/  SEL R0, R0, RZ, P4 ;  /* 0x000000ff00007207 */ /* 0x002fca0002000000 */
[----:B------:R-:W-:-:S05]  /*04a0*/  IMAD.IADD R0, R5, 0x1, R0 ;  /* 0x0000000105007824 */ /* 0x000fca00078e0200 */
        /* <DEDUP_REMOVED lines=9> */
[----:B------:R1:W3:Y:S02]  /*0540*/  SHFL.IDX PT, R0, R4, 0x1f, 0x1f ;  /* 0x03e01f0004007f89 */ /* 0x0002e400000e0000 */
.L_x_123:
[----:B---3--:R-:W-:-:S05]  /*0550*/  IMAD R0, R0, c[0x0][0x538], RZ ;  /* 0x00014e0000007a24 */ /* 0x008fca00078e02ff */
[----:B------:R-:W-:-:S04]  /*0560*/  IADD3 R6, R0, R6, RZ ;  /* 0x0000000600067210 */ /* 0x000fc80007ffe0ff */
[----:B------:R-:W-:-:S13]  /*0570*/  ISETP.GT.AND P0, PT, R6, UR4, PT ;  /* 0x0000000406007c0c */ /* 0x000fda000bf04270 */
[----:B-12---:R-:W-:Y:S05]  /*0580*/  @!P0 BRA `(.L_x_24) ;  /* 0xfffffdb000008947 */ /* 0x006fea000383ffff */
.L_x_20:
[----:B--2---:R-:W-:-:S05]  /*0590*/  IADD3 R212, -R0, R6, RZ ;  /* 0x0000000600d47210 */ /* 0x004fca0007ffe1ff */
[----:B------:R-:W-:-:S05]  /*05a0*/  IMAD R0, R4, c[0x0][0x538], R212 ;  /* 0x00014e0004007a24 */ /* 0x000fca00078e02d4 */
[----:B------:R-:W-:Y:S01]  /*05b0*/  ISETP.GT.AND P0, PT, R0, UR4, PT ;  /* 0x0000000400007c0c */ /* 0x000fe2000bf04270 */
[----:B------:R-:W-:-:S12]  /*05c0*/  BRA.DIV ~URZ, `(.L_x_25) ;  /* 0x0000ce327f007947 */ /* 0x000fd8000b800000 */
[----:B------:R-:W-:-:S04]  /*05d0*/  VOTE.ANY R0, PT, !P0 ;  /* 0x0000000000007806 */ /* 0x000fc800040e0100 */
.L_x_124:
[----:B------:R1:W2:Y:S01]  /*05e0*/  POPC R215, R0 ;  /* 0x0000000000d77309 */ /* 0x0002a20000000000 */
[----:B------:R-:W-:Y:S05]  /*05f0*/  BRA.DIV ~URZ, `(.L_x_26) ;  /* 0x0000ce427f007947 */ /* 0x000fea000b800000 */
[----:B--2---:R2:W3:Y:S01]  /*0600*/  SHFL.IDX PT, R11, R8, R215, 0x1f ;  /* 0x00001fd7080b7589 */ /* 0x0044e200000e0000 */
[----:B------:R-:W-:-:S03]  /*0610*/  MOV R6, RZ ;  /* 0x000000ff00067202 */ /* 0x000fc60000000f00 */
[----:B------:R2:W4:Y:S04]  /*0620*/  SHFL.IDX PT, R10, R7, R215, 0x1f ;  /* 0x00001fd7070a7589 */ /* 0x00052800000e0000 */
.L_x_125:
[----:B------:R-:W-:Y:S01]  /*0630*/  ISETP.NE.AND P0, PT, R0, RZ, PT ;  /* 0x000000ff0000720c */ /* 0x000fe20003f05270 */
[----:B------:R-:W-:-:S12]  /*0640*/  BSSY B0, `(.L_x_27) ;  /* 0x0000005000007945 */ /* 0x000fd80003800000 */
[----:B------:R-:W-:Y:S05]  /*0650*/  @!P0 BRA `(.L_x_28) ;  /* 0x0000003000008947 */ /* 0x000fea0003800000 */
[----:B------:R-:W-:Y:S01]  /*0660*/  IADD3 R20, R215, -0x1, RZ ;  /* 0xffffffffd7147810 */ /* 0x000fe20007ffe0ff */
[----:B------:R-:W-:Y:S05]  /*0670*/  BRA.DIV ~URZ, `(.L_x_29) ;  /* 0x0000cea27f007947 */ /* 0x000fea000b800000 */
[----:B------:R1:W2:Y:S02]  /*0680*/  SHFL.IDX PT, R6, R4, R20, 0x1f ;  /* 0x00001f1404067589 */ /* 0x0002a400000e0000 */
.L_x_28:
[----:B------:R-:W-:Y:S05]  /*0690*/  BSYNC B0 ;  /* 0x0000000000007941 */ /* 0x000fea0003800000 */
.L_x_27:
[----:B-1-3--:R-:W-:Y:S01]  /*06a0*/  IABS R0, R11 ;  /* 0x0000000b00007213 */ /* 0x00afe20000000000 */
[----:B--2---:R-:W-:Y:S02]  /*06b0*/  IMAD R212, R6, c[0x0][0x538], R212 ;  /* 0x00014e0006d47a24 */ /* 0x004fe400078e02d4 */
[----:B------:R-:W-:Y:S02]  /*06c0*/  IMAD.IADD R215, R215, 0x1, R9 ;  /* 0x00000001d7d77824 */ /* 0x000fe400078e0209 */
[----:B------:R-:W-:Y:S01]  /*06d0*/  IMAD.MOV.U32 R5, RZ, RZ, R0 ;  /* 0x000000ffff057224 */ /* 0x000fe200078e0000 */
[----:B----4-:R-:W-:Y:S02]  /*06e0*/  IABS R0, R10 ;  /* 0x0000000a00007213 */ /* 0x010fe40000000000 */
[----:B------:R-:W-:Y:S01]  /*06f0*/  IADD3 R213, -R212, UR4, RZ ;  /* 0x00000004d4d57c10 */ /* 0x000fe2000fffe1ff */
[----:B------:R-:W1:Y:S02]  /*0700*/  I2F.RP R2, R5 ;  /* 0x0000000500027306 */ /* 0x000e640000209400 */
[----:B------:R-:W-:Y:S01]  /*0710*/  IMAD.MOV.U32 R7, RZ, RZ, R0 ;  /* 0x000000ffff077224 */ /* 0x000fe200078e0000 */
[----:B------:R-:W-:-:S02]  /*0720*/  IABS R6, R213 ;  /* 0x000000d500067213 */ /* 0x000fc40000000000 */
[----:B------:R-:W-:-:S03]  /*0730*/  IABS R0, R11 ;  /* 0x0000000b00007213 */ /* 0x000fc60000000000 */
[----:B------:R-:W-:Y:S01]  /*0740*/  I2F.RP R8, R7 ;  /* 0x0000000700087306 */ /* 0x000fe20000209400 */
[----:B------:R-:W-:-:S07]  /*0750*/  IADD3 R0, RZ, -R0, RZ ;  /* 0x80000000ff007210 */ /* 0x000fce0007ffe0ff */
[----:B-1----:R-:W1:Y:S02]  /*0760*/  MUFU.RCP R2, R2 ;  /* 0x0000000200027308 */ /* 0x002e640000001000 */
[----:B-1----:R-:W-:-:S06]  /*0770*/  IADD3 R2, R2, 0xffffffe, RZ ;  /* 0x0ffffffe02027810 */ /* 0x002fcc0007ffe0ff */
[----:B------:R-:W1:Y:S02]  /*0780*/  F2I.FTZ.U32.TRUNC.NTZ R3, R2 ;  /* 0x0000000200037305 */ /* 0x000e64000021f000 */
[----:B-1----:R-:W-:-:S04]  /*0790*/  IMAD.MOV R2, RZ, RZ, -R3 ;  /* 0x000000ffff027224 */ /* 0x002fc800078e0a03 */
[----:B------:R-:W-:Y:S02]  /*07a0*/  IMAD R4, R2, R5, RZ ;  /* 0x0000000502047224 */ /* 0x000fe400078e02ff */
[----:B------:R-:W-:-:S04]  /*07b0*/  IMAD.MOV.U32 R2, RZ, RZ, RZ ;  /* 0x000000ffff027224 */ /* 0x000fc800078e00ff */
[----:B------:R-:W-:-:S04]  /*07c0*/  IMAD.HI.U32 R2, R3, R4, R2 ;  /* 0x0000000403027227 */ /* 0x000fc800078e0002 */
[----:B------:R-:W-:-:S04]  /*07d0*/  IMAD.MOV.U32 R3, RZ, RZ, R6 ;  /* 0x000000ffff037224 */ /* 0x000fc800078e0006 */
[----:B------:R-:W-:-:S04]  /*07e0*/  IMAD.HI.U32 R2, R2, R3, RZ ;  /* 0x0000000302027227 */ /* 0x000fc800078e00ff */
[----:B------:R-:W-:Y:S02]  /*07f0*/  IMAD R0, R2, R0, R3 ;  /* 0x0000000002007224 */ /* 0x000fe400078e0203 */
[----:B------:R-:W1:Y:S03]  /*0800*/  MUFU.RCP R3, R8 ;  /* 0x0000000800037308 */ /* 0x000e660000001000 */
[----:B------:R-:W-:Y:S02]  /*0810*/  ISETP.GT.U32.AND P1, PT, R5, R0, PT ;  /* 0x000000000500720c */ /* 0x000fe40003f24070 */
[----:B-1----:R-:W-:-:S11]  /*0820*/  IADD3 R3, R3, 0xffffffe, RZ ;  /* 0x0ffffffe03037810 */ /* 0x002fd60007ffe0ff */
[----:B------:R-:W-:Y:S01]  /*0830*/  @!P1 IMAD.IADD R0, R0, 0x1, -R5 ;  /* 0x0000000100009824 */ /* 0x000fe200078e0a05 */
[----:B------:R-:W-:Y:S02]  /*0840*/  @!P1 IADD3 R2, R2, 0x1, RZ ;  /* 0x0000000102029810 */ /* 0x000fe40007ffe0ff */
[----:B------:R-:W-:Y:S01]  /*0850*/  ISETP.NE.AND P1, PT, R11, RZ, PT ;  /* 0x000000ff0b00720c */ /* 0x000fe20003f25270 */
[----:B------:R-:W1:Y:S01]  /*0860*/  F2I.FTZ.U32.TRUNC.NTZ R3, R3 ;  /* 0x0000000300037305 */ /* 0x000e62000021f000 */
[----:B------:R-:W-:Y:S02]  /*0870*/  ISETP.GE.U32.AND P2, PT, R0, R5, PT ;  /* 0x000000050000720c */ /* 0x000fe40003f46070 */
[----:B------:R-:W-:-:S04]  /*0880*/  LOP3.LUT R0, R213, R11, RZ, 0x3c, !PT ;  /* 0x0000000bd5007212 */ /* 0x000fc800078e3cff */
[----:B------:R-:W-:-:S07]  /*0890*/  ISETP.GE.AND P0, PT, R0, RZ, PT ;  /* 0x000000ff0000720c */ /* 0x000fce0003f06270 */
[----:B------:R-:W-:Y:S02]  /*08a0*/  @P2 IADD3 R2, R2, 0x1, RZ ;  /* 0x0000000102022810 */ /* 0x000fe40007ffe0ff */
[----:B-1----:R-:W-:-:S03]  /*08b0*/  IADD3 R0, RZ, -R3, RZ ;  /* 0x80000003ff007210 */ /* 0x002fc60007ffe0ff */
[----:B------:R-:W-:Y:S02]  /*08c0*/  IMAD.MOV.U32 R4, RZ, RZ, R2 ;  /* 0x000000ffff047224 */ /* 0x000fe400078e0002 */
[----:B------:R-:W-:Y:S01]  /*08d0*/  IMAD.MOV.U32 R2, RZ, RZ, R0 ;  /* 0x000000ffff027224 */ /* 0x000fe200078e0000 */
[----:B------:R-:W-:Y:S01]  /*08e0*/  IABS R0, R10 ;  /* 0x0000000a00007213 */ /* 0x000fe20000000000 */
[----:B------:R-:W-:Y:S01]  /*08f0*/  @!P0 IMAD.MOV R4, RZ, RZ, -R4 ;  /* 0x000000ffff048224 */ /* 0x000fe200078e0a04 */
[----:B------:R-:W-:Y:S01]  /*0900*/  @!P1 LOP3.LUT R4, RZ, R11, RZ, 0x33, !PT ;  /* 0x0000000bff049212 */ /* 0x000fe200078e33ff */
[----:B------:R-:W-:Y:S01]  /*0910*/  IMAD R5, R2, R7, RZ ;  /* 0x0000000702057224 */ /* 0x000fe200078e02ff */
[----:B------:R-:W-:Y:S01]  /*0920*/  MOV R2, RZ ;  /* 0x000000ff00027202 */ /* 0x000fe20000000f00 */
[----:B------:R-:W-:Y:S01]  /*0930*/  IMAD.MOV R6, RZ, RZ, -R0 ;  /* 0x000000ffff067224 */ /* 0x000fe200078e0a00 */
[----:B------:R-:W-:-:S03]  /*0940*/  IABS R8, R4 ;  /* 0x0000000400087213 */ /* 0x000fc60000000000 */
[----:B------:R-:W-:-:S04]  /*0950*/  IMAD.HI.U32 R0, R3, R5, R2 ;  /* 0x0000000503007227 */ /* 0x000fc800078e0002 */
[----:B------:R-:W-:Y:S02]  /*0960*/  IMAD.MOV.U32 R2, RZ, RZ, R8 ;  /* 0x000000ffff027224 */ /* 0x000fe400078e0008 */
[----:B------:R-:W-:Y:S02]  /*0970*/  IMAD.MOV.U32 R3, RZ, RZ, R6 ;  /* 0x000000ffff037224 */ /* 0x000fe400078e0006 */
[----:B------:R-:W-:-:S04]  /*0980*/  IMAD.HI.U32 R0, R0, R2, RZ ;  /* 0x0000000200007227 */ /* 0x000fc800078e00ff */
[----:B------:R-:W-:Y:S02]  /*0990*/  IMAD R2, R0, R3, R2 ;  /* 0x0000000300027224 */ /* 0x000fe400078e0202 */
[----:B------:R-:W-:-:S03]  /*09a0*/  IMAD R3, R4, R11, RZ ;  /* 0x0000000b04037224 */ /* 0x000fc600078e02ff */
[----:B------:R-:W-:Y:S02]  /*09b0*/  ISETP.GT.U32.AND P1, PT, R7, R2, PT ;  /* 0x000000020700720c */ /* 0x000fe40003f24070 */
[----:B------:R-:W-:-:S11]  /*09c0*/  IADD3 R213, R213, -R3, RZ ;  /* 0x80000003d5d57210 */ /* 0x000fd60007ffe0ff */
[----:B------:R-:W-:Y:S01]  /*09d0*/  @!P1 IMAD.IADD R2, R2, 0x1, -R7 ;  /* 0x0000000102029824 */ /* 0x000fe200078e0a07 */
[----:B------:R-:W-:Y:S02]  /*09e0*/  @!P1 IADD3 R0, R0, 0x1, RZ ;  /* 0x0000000100009810 */ /* 0x000fe40007ffe0ff */
[----:B------:R-:W-:Y:S02]  /*09f0*/  ISETP.NE.AND P1, PT, R10, RZ, PT ;  /* 0x000000ff0a00720c */ /* 0x000fe40003f25270 */
[----:B------:R-:W-:Y:S02]  /*0a00*/  ISETP.GE.U32.AND P2, PT, R2, R7, PT ;  /* 0x000000070200720c */ /* 0x000fe40003f46070 */
[----:B------:R-:W-:-:S04]  /*0a10*/  LOP3.LUT R2, R4, R10, RZ, 0x3c, !PT ;  /* 0x0000000a04027212 */ /* 0x000fc800078e3cff */
[----:B------:R-:W-:-:S07]  /*0a20*/  ISETP.GE.AND P0, PT, R2, RZ, PT ;  /* 0x000000ff0200720c */ /* 0x000fce0003f06270 */
[----:B------:R-:W-:-:S06]  /*0a30*/  @P2 IADD3 R0, R0, 0x1, RZ ;  /* 0x0000000100002810 */ /* 0x000fcc0007ffe0ff */
[----:B------:R-:W-:Y:S02]  /*0a40*/  @!P0 IADD3 R0, -R0, RZ, RZ ;  /* 0x000000ff00008210 */ /* 0x000fe40007ffe1ff */
[----:B------:R-:W-:-:S05]  /*0a50*/  @!P1 LOP3.LUT R0, RZ, R10, RZ, 0x33, !PT ;  /* 0x0000000aff009212 */ /* 0x000fca00078e33ff */
[--C-:B------:R-:W-:Y:S02]  /*0a60*/  IMAD.MOV R2, RZ, RZ, -R0.reuse ;  /* 0x000000ffff027224 */ /* 0x100fe400078e0a00 */
[C---:B------:R-:W-:Y:S02]  /*0a70*/  IMAD R0, R10.reuse, 0x1000000, R0 ;  /* 0x010000000a007824 */ /* 0x040fe400078e0200 */
[----:B------:R-:W-:-:S04]  /*0a80*/  IMAD R2, R10, R2, R4 ;  /* 0x000000020a027224 */ /* 0x000fc800078e0204 */
[----:B------:R-:W-:Y:S01]  /*0a90*/  IMAD R214, R2, 0x10000, R0 ;  /* 0x0001000002d67824 */ /* 0x000fe200078e0200 */
[----:B------:R-:W-:Y:S05]  /*0aa0*/  BRA `(.L_x_30) ;  /* 0x0000004000007947 */ /* 0x000fea0003800000 */
.L_x_21:
[----:B--2---:R-:W-:Y:S01]  /*0ab0*/  IMAD.MOV.U32 R213, RZ, RZ, RZ ;  /* 0x000000ffffd57224 */ /* 0x004fe200078e00ff */
[----:B------:R-:W-:Y:S01]  /*0ac0*/  MOV R214, RZ ;  /* 0x000000ff00d67202 */ /* 0x000fe20000000f00 */
[----:B------:R-:W-:Y:S01]  /*0ad0*/  IMAD.U32 R212, RZ, RZ, UR4 ;  /* 0x00000004ffd47e24 */ /* 0x000fe2000f8e00ff */
[----:B------:R-:W-:Y:S02]  /*0ae0*/  MOV R215, c[0x0][0x53c] ;  /* 0x00014f0000d77a02 */ /* 0x000fe40000000f00 */
.L_x_30:
[----:B------:R-:W-:Y:S01]  /*0af0*/  ISETP.NE.AND P0, PT, R12, RZ, PT ;  /* 0x000000ff0c00720c */ /* 0x000fe20003f05270 */
[----:B------:R-:W-:-:S12]  /*0b00*/  WARPSYNC 0xffffffff ;  /* 0xffffffff00007948 */ /* 0x000fd80003800000 */
[----:B------:R1:W-:Y:S04]  /*0b10*/  @!P0 STS.128 [0x18100], R212 ;  /* 0x018100d4ff008388 */ /* 0x0003e80000000c00 */
[----:B------:R-:W-:Y:S06]  /*0b20*/  BAR.ARV 0x5, 0x100 ;  /* 0x0144000000007b1d */ /* 0x000fec0000002000 */
.L_x_19:
[----:B-12---:R-:W-:-:S13]  /*0b30*/  ISETP.GE.AND P0, PT, R215, c[0x0][0x53c], PT ;  /* 0x00014f00d7007a0c */ /* 0x006fda0003f06270 */
[----:B------:R-:W-:Y:S05]  /*0b40*/  @P0 EXIT ;  /* 0x000000000000094d */ /* 0x000fea0003800000 */
[----:B------:R-:W1:Y:S01]  /*0b50*/  S2R R17, SR_TID.X ;  /* 0x0000000000117919 */ /* 0x000e620000002100 */
[----:B------:R-:W-:Y:S02]  /*0b60*/  ULDC UR5, c[0x0][0x2ac] ;  /* 0x0000ab0000057ab9 */ /* 0x000fe40000000800 */
[----:B------:R-:W-:Y:S02]  /*0b70*/  ULDC UR4, c[0x0][0x1d0] ;  /* 0x0000740000047ab9 */ /* 0x000fe40000000800 */
[----:B------:R-:W-:Y:S01]  /*0b80*/  UIMAD UR5, UR5, UR4, URZ ;  /* 0x00000004050572a4 */ /* 0x000fe2000f8e023f */
[----:B-1----:R-:W-:-:S04]  /*0b90*/  SHF.R.S32.HI R9, RZ, 0x1f, R17 ;  /* 0x0000001fff097819 */ /* 0x002fc80000011411 */
[CC--:B------:R-:W-:Y:S02]  /*0ba0*/  LEA.HI R2, R9.reuse, R17.reuse, RZ, 0x4 ;  /* 0x0000001109027211 */ /* 0x0c0fe400078f20ff */
[CC--:B------:R-:W-:Y:S02]  /*0bb0*/  LEA.HI R15, R9.reuse, R17.reuse, RZ, 0x3 ;  /* 0x00000011090f7211 */ /* 0x0c0fe400078f18ff */
[----:B------:R-:W-:Y:S02]  /*0bc0*/  SHF.R.S32.HI R3, RZ, 0x4, R2 ;  /* 0x00000004ff037819 */ /* 0x000fe40000011402 */
[----:B------:R-:W-:Y:S02]  /*0bd0*/  LEA.HI R13, R9, R17, RZ, 0x2 ;  /* 0x00000011090d7211 */ /* 0x000fe400078f10ff */
[----:B------:R-:W-:Y:S02]  /*0be0*/  LEA.HI R0, R2, R3, RZ, 0x1 ;  /* 0x0000000302007211 */ /* 0x000fe400078f08ff */
[----:B------:R-:W-:-:S02]  /*0bf0*/  SHF.R.S32.HI R200, RZ, 0x3, R15 ;  /* 0x00000003ffc87819 */ /* 0x000fc4000001140f */
[----:B------:R-:W-:Y:S02]  /*0c00*/  LOP3.LUT R0, R0, 0xfffffffe, RZ, 0xc0, !PT ;  /* 0xfffffffe00007812 */ /* 0x000fe400078ec0ff */
[--C-:B------:R-:W-:Y:S02]  /*0c10*/  SHF.R.S32.HI R8, RZ, 0x2, R13.reuse ;  /* 0x00000002ff087819 */ /* 0x100fe4000001140d */
[----:B------:R-:W-:Y:S01]  /*0c20*/  LOP3.LUT R196, R15, 0xfffffff8, RZ, 0xc0, !PT ;  /* 0xfffffff80fc47812 */ /* 0x000fe200078ec0ff */
[----:B------:R-:W-:Y:S01]  /*0c30*/  IMAD.IADD R14, R3, 0x1, -R0 ;  /* 0x00000001030e7824 */ /* 0x000fe200078e0a00 */
[----:B------:R-:W-:Y:S01]  /*0c40*/  LOP3.LUT R0, R2, 0xfffffff0, RZ, 0xc0, !PT ;  /* 0xfffffff002007812 */ /* 0x000fe200078ec0ff */
[----:B------:R-:W-:Y:S01]  /*0c50*/  IMAD.SHL.U32 R3, R200, 0x40, RZ ;  /* 0x00000040c8037824 */ /* 0x000fe200078e00ff */
[----:B------:R-:W-:Y:S01]  /*0c60*/  SHF.R.S32.HI R2, RZ, 0x1f, R13 ;  /* 0x0000001fff027819 */ /* 0x000fe2000001140d */
[----:B------:R-:W-:Y:S01]  /*0c70*/  IMAD.IADD R196, R17, 0x1, -R196 ;  /* 0x0000000111c47824 */ /* 0x000fe200078e0ac4 */
[-C--:B------:R-:W-:Y:S01]  /*0c80*/  LEA.HI R7, R9, R17.reuse, RZ, 0x5 ;  /* 0x0000001109077211 */ /* 0x080fe200078f28ff */
[----:B------:R-:W-:Y:S01]  /*0c90*/  IMAD.IADD R0, R17, 0x1, -R0 ;  /* 0x0000000111007824 */ /* 0x000fe200078e0a00 */
[----:B------:R-:W-:Y:S01]  /*0ca0*/  LEA.HI R2, R2, R8, RZ, 0x3 ;  /* 0x0000000802027211 */ /* 0x000fe200078f18ff */
[----:B------:R-:W-:Y:S01]  /*0cb0*/  IMAD.SHL.U32 R192, R196, 0x8, RZ ;  /* 0x00000008c4c07824 */ /* 0x000fe200078e00ff */
[----:B------:R-:W-:-:S02]  /*0cc0*/  LEA.HI R9, R9, R17, RZ, 0x6 ;  /* 0x0000001109097211 */ /* 0x000fc400078f30ff */
[----:B------:R-:W-:Y:S02]  /*0cd0*/  SHF.R.S32.HI R5, RZ, 0x1f, R0 ;  /* 0x0000001fff057819 */ /* 0x000fe40000011400 */
[----:B------:R-:W-:Y:S01]  /*0ce0*/  LOP3.LUT R4, R2, 0xfffffff8, RZ, 0xc0, !PT ;  /* 0xfffffff802047812 */ /* 0x000fe200078ec0ff */
[----:B------:R-:W-:Y:S01]  /*0cf0*/  IMAD.SHL.U32 R9, R9, 0x8, RZ ;  /* 0x0000000809097824 */ /* 0x000fe200078e00ff */
[----:B------:R-:W-:Y:S02]  /*0d00*/  LEA.HI R10, R5, R0, RZ, 0x3 ;  /* 0x00000000050a7211 */ /* 0x000fe400078f18ff */
[----:B------:R-:W-:Y:S01]  /*0d10*/  LOP3.LUT R2, R3, 0x1c0, RZ, 0xc0, !PT ;  /* 0x000001c003027812 */ /* 0x000fe200078ec0ff */
[----:B------:R-:W-:Y:S01]  /*0d20*/  IMAD.IADD R8, R8, 0x1, -R4 ;  /* 0x0000000108087824 */ /* 0x000fe200078e0a04 */
[----:B------:R-:W-:Y:S02]  /*0d30*/  LOP3.LUT R3, R10, 0xfffffff8, RZ, 0xc0, !PT ;  /* 0xfffffff80a037812 */ /* 0x000fe400078ec0ff */
[----:B------:R-:W-:-:S02]  /*0d40*/  SHF.R.U32.HI R4, RZ, 0x3, R2 ;  /* 0x00000003ff047819 */ /* 0x000fc40000011602 */
[----:B------:R-:W-:Y:S01]  /*0d50*/  LOP3.LUT R2, R2, 0x38, R192, 0xf8, !PT ;  /* 0x0000003802027812 */ /* 0x000fe200078ef8c0 */
[----:B------:R-:W-:Y:S01]  /*0d60*/  IMAD.IADD R5, R0, 0x1, -R3 ;  /* 0x0000000100057824 */ /* 0x000fe200078e0a03 */
[----:B------:R-:W-:Y:S02]  /*0d70*/  LOP3.LUT R0, R7, 0xffffffe0, RZ, 0xc0, !PT ;  /* 0xffffffe007007812 */ /* 0x000fe400078ec0ff */
[----:B------:R-:W-:Y:S02]  /*0d80*/  LOP3.LUT R12, R2, R4, RZ, 0x3c, !PT ;  /* 0x00000004020c7212 */ /* 0x000fe400078e3cff */
[--C-:B------:R-:W-:Y:S01]  /*0d90*/  SHF.R.S32.HI R4, RZ, 0x5, R7.reuse ;  /* 0x00000005ff047819 */ /* 0x100fe20000011407 */
[----:B------:R-:W-:Y:S01]  /*0da0*/  IMAD.IADD R16, R17, 0x1, -R0 ;  /* 0x0000000111107824 */ /* 0x000fe200078e0a00 */
[----:B------:R-:W-:Y:S01]  /*0db0*/  SHF.R.S32.HI R2, RZ, 0x1f, R7 ;  /* 0x0000001fff027819 */ /* 0x000fe20000011407 */
[----:B------:R-:W-:Y:S01]  /*0dc0*/  IMAD.SHL.U32 R0, R196, 0x40, RZ ;  /* 0x00000040c4007824 */ /* 0x000fe200078e00ff */
[----:B------:R-:W-:-:S02]  /*0dd0*/  LOP3.LUT R6, R8, 0x1, RZ, 0xc0, !PT ;  /* 0x0000000108067812 */ /* 0x000fc400078ec0ff */
[----:B------:R-:W-:Y:S02]  /*0de0*/  LEA.HI R2, R2, R4, RZ, 0x3 ;  /* 0x0000000402027211 */ /* 0x000fe400078f18ff */
[----:B------:R-:W-:Y:S02]  /*0df0*/  SHF.R.S32.HI R11, RZ, 0x1f, R16 ;  /* 0x0000001fff0b7819 */ /* 0x000fe40000011410 */
[----:B------:R-:W-:Y:S02]  /*0e00*/  LOP3.LUT R0, R0, 0x1c0, RZ, 0xc0, !PT ;  /* 0x000001c000007812 */ /* 0x000fe400078ec0ff */
[----:B------:R-:W-:Y:S02]  /*0e10*/  LOP3.LUT R2, R2, 0xffffff8, RZ, 0xc0, !PT ;  /* 0x0ffffff802027812 */ /* 0x000fe400078ec0ff */
[----:B------:R-:W-:Y:S02]  /*0e20*/  ISETP.NE.U32.AND P0, PT, R6, 0x1, PT ;  /* 0x000000010600780c */ /* 0x000fe40003f05070 */
[----:B------:R-:W-:Y:S01]  /*0e30*/  LEA.HI R11, R11, R16, RZ, 0x2 ;  /* 0x000000100b0b7211 */ /* 0x000fe200078f10ff */
[----:B------:R-:W-:Y:S01]  /*0e40*/  IMAD.IADD R3, R4, 0x1, -R2 ;  /* 0x0000000104037824 */ /* 0x000fe200078e0a02 */
[----:B------:R-:W-:-:S02]  /*0e50*/  LOP3.LUT R7, R0, 0x8, R15, 0xf8, !PT ;  /* 0x0000000800077812 */ /* 0x000fc400078ef80f */
[----:B------:R-:W-:Y:S02]  /*0e60*/  SHF.R.U32.HI R6, RZ, 0x3, R0 ;  /* 0x00000003ff067819 */ /* 0x000fe40000011600 */
[----:B------:R-:W-:Y:S02]  /*0e70*/  LOP3.LUT R0, R13, 0xfffffffc, RZ, 0xc0, !PT ;  /* 0xfffffffc0d007812 */ /* 0x000fe400078ec0ff */
[----:B------:R-:W-:Y:S02]  /*0e80*/  SHF.R.S32.HI R2, RZ, 0x2, R11 ;  /* 0x00000002ff027819 */ /* 0x000fe4000001140b */
[----:B------:R-:W-:Y:S01]  /*0e90*/  LOP3.LUT R13, R7, R6, RZ, 0x3c, !PT ;  /* 0x00000006070d7212 */ /* 0x000fe200078e3cff */
[----:B------:R-:W-:Y:S01]  /*0ea0*/  IMAD.IADD R0, R17, 0x1, -R0 ;  /* 0x0000000111007824 */ /* 0x000fe200078e0a00 */
[----:B------:R-:W-:Y:S01]  /*0eb0*/  LOP3.LUT P4, RZ, R5, 0x2, RZ, 0xc0, !PT ;  /* 0x0000000205ff7812 */ /* 0x000fe2000788c0ff */
[----:B------:R-:W-:Y:S01]  /*0ec0*/  IMAD R15, R3, 0x10, R2 ;  /* 0x00000010030f7824 */ /* 0x000fe200078e0202 */
[C---:B------:R-:W-:Y:S01]  /*0ed0*/  LOP3.LUT P3, RZ, R5.reuse, 0x4, RZ, 0xc0, !PT ;  /* 0x0000000405ff7812 */ /* 0x040fe2000786c0ff */
[----:B------:R-:W-:Y:S01]  /*0ee0*/  IMAD.SHL.U32 R2, R5, 0x40, RZ ;  /* 0x0000004005027824 */ /* 0x000fe200078e00ff */
[----:B------:R-:W-:Y:S01]  /*0ef0*/  LEA.HI R3, R0, R0, RZ, 0x1 ;  /* 0x0000000000037211 */ /* 0x000fe200078f08ff */
[----:B------:R-:W-:Y:S01]  /*0f00*/  IMAD.SHL.U32 R7, R4, 0x400, RZ ;  /* 0x0000040004077824 */ /* 0x000fe200078e00ff */
[C---:B------:R-:W-:Y:S01]  /*0f10*/  R2P PR, R8.reuse, 0x6 ;  /* 0x0000000608007804 */ /* 0x040fe20000000000 */
[----:B------:R-:W-:Y:S01]  /*0f20*/  IMAD.SHL.U32 R4, R8, 0x40, RZ ;  /* 0x0000004008047824 */ /* 0x000fe200078e00ff */
[----:B------:R-:W-:Y:S01]  /*0f30*/  LOP3.LUT R2, R2, 0x1c0, RZ, 0xc0, !PT ;  /* 0x000001c002027812 */ /* 0x000fe200078ec0ff */
[----:B------:R-:W-:Y:S01]  /*0f40*/  IMAD.SHL.U32 R6, R14, 0x8, RZ ;  /* 0x000000080e067824 */ /* 0x000fe200078e00ff */
[----:B------:R-:W-:Y:S01]  /*0f50*/  LOP3.LUT R3, R3, 0x1ffffffe, RZ, 0xc0, !PT ;  /* 0x1ffffffe03037812 */ /* 0x000fe200078ec0ff */
[----:B------:R-:W-:Y:S01]  /*0f60*/  IMAD.SHL.U32 R8, R10, 0x40, RZ ;  /* 0x000000400a087824 */ /* 0x000fe200078e00ff */
[----:B------:R-:W-:Y:S01]  /*0f70*/  LOP3.LUT R4, R4, 0x1c0, RZ, 0xc0, !PT ;  /* 0x000001c004047812 */ /* 0x000fe200078ec0ff */
[----:B------:R-:W-:Y:S01]  /*0f80*/  IMAD R5, R0, 0x2, R7 ;  /* 0x0000000200057824 */ /* 0x000fe200078e0207 */
[----:B------:R-:W-:Y:S01]  /*0f90*/  LOP3.LUT R6, R2, 0x8, R6, 0xf8, !PT ;  /* 0x0000000802067812 */ /* 0x000fe200078ef806 */
[----:B------:R-:W-:Y:S01]  /*0fa0*/  IMAD.MOV.U32 R10, RZ, RZ, 0x40 ;  /* 0x00000040ff0a7424 */ /* 0x000fe200078e00ff */
[----:B------:R-:W-:Y:S01]  /*0fb0*/  LOP3.LUT R12, R12, 0x7ffffe00, R9, 0xf8, !PT ;  /* 0x7ffffe000c0c7812 */ /* 0x000fe200078ef809 */
[----:B------:R-:W-:Y:S01]  /*0fc0*/  IMAD.IADD R9, R0, 0x1, -R3 ;  /* 0x0000000100097824 */ /* 0x000fe200078e0a03 */
[----:B------:R-:W-:Y:S01]  /*0fd0*/  SHF.R.U32.HI R2, RZ, 0x3, R2 ;  /* 0x00000003ff027819 */ /* 0x000fe20000011602 */
[----:B------:R-:W-:Y:S01]  /*0fe0*/  STL [R1+0x8], R15 ;  /* 0x0000080f01007387 */ /* 0x000fe20000100800 */
[----:B------:R-:W-:Y:S01]  /*0ff0*/  LEA.HI R3, R4, R4, RZ, 0x1d ;  /* 0x0000000404037211 */ /* 0x000fe200078fe8ff */
[----:B------:R-:W-:Y:S01]  /*1000*/  IMAD R9, R9, 0x8, R15 ;  /* 0x0000000809097824 */ /* 0x000fe200078e020f */
[----:B------:R-:W-:Y:S01]  /*1010*/  LOP3.LUT R2, R6, R2, RZ, 0x3c, !PT ;  /* 0x0000000206027212 */ /* 0x000fe200078e3cff */
[----:B------:R-:W-:Y:S01]  /*1020*/  IMAD R0, R14, 0x200, R13 ;  /* 0x000002000e007824 */ /* 0x000fe200078e020d */
[----:B------:R-:W-:Y:S01]  /*1030*/  LOP3.LUT R4, R8, 0xfffffe00, RZ, 0xc0, !PT ;  /* 0xfffffe0008047812 */ /* 0x000fe200078ec0ff */
[----:B------:R-:W-:Y:S01]  /*1040*/  IMAD.IADD R8, R5, 0x1, R3 ;  /* 0x0000000105087824 */ /* 0x000fe200078e0203 */
[----:B------:R-:W-:Y:S01]  /*1050*/  IADD3 R197, R192, 0x40, RZ ;  /* 0x00000040c0c57810 */ /* 0x000fe20007ffe0ff */
[----:B------:R1:W-:Y:S01]  /*1060*/  STL [R1+0xc], R9 ;  /* 0x00000c0901007387 */ /* 0x0003e20000100800 */
[CC--:B------:R-:W-:Y:S01]  /*1070*/  IADD3 R3, R2.reuse, R4.reuse, R7 ;  /* 0x0000000402037210 */ /* 0x0c0fe20007ffe007 */
[----:B------:R-:W-:Y:S01]  /*1080*/  IMAD.MOV.U32 R7, RZ, RZ, 0x20 ;  /* 0x00000020ff077424 */ /* 0x000fe200078e00ff */
[----:B------:R-:W-:Y:S01]  /*1090*/  LOP3.LUT R4, R2, R4, RZ, 0xfc, !PT ;  /* 0x0000000402047212 */ /* 0x000fe200078efcff */
[----:B------:R-:W-:Y:S01]  /*10a0*/  IMAD.SHL.U32 R187, R12, 0x2, RZ ;  /* 0x000000020cbb7824 */ /* 0x000fe200078e00ff */
[----:B------:R-:W-:-:S02]  /*10b0*/  LOP3.LUT R2, R11, 0x7ffffffc, RZ, 0xc0, !PT ;  /* 0x7ffffffc0b027812 */ /* 0x000fc400078ec0ff */
[----:B------:R-:W-:Y:S02]  /*10c0*/  IADD3 R198, R192, 0x80, RZ ;  /* 0x00000080c0c67810 */ /* 0x000fe40007ffe0ff */
[----:B------:R-:W-:Y:S01]  /*10d0*/  SHF.R.S32.HI R5, RZ, 0x1f, R197 ;  /* 0x0000001fff057819 */ /* 0x000fe200000114c5 */
[----:B------:R-:W-:Y:S01]  /*10e0*/  IMAD.IADD R2, R16, 0x1, -R2 ;  /* 0x0000000110027824 */ /* 0x000fe200078e0a02 */
[C---:B------:R-:W-:Y:S02]  /*10f0*/  SEL R5, R7.reuse, 0xffffffe0, !P1 ;  /* 0xffffffe007057807 */ /* 0x040fe40004800000 */
[----:B------:R-:W-:Y:S01]  /*1100*/  SHF.R.S32.HI R6, RZ, 0x1f, R198 ;  /* 0x0000001fff067819 */ /* 0x000fe200000114c6 */
[----:B------:R-:W-:Y:S01]  /*1110*/  IMAD.SHL.U32 R222, R2, 0x2, RZ ;  /* 0x0000000202de7824 */ /* 0x000fe200078e00ff */
[----:B------:R-:W-:Y:S02]  /*1120*/  SEL R2, R7, 0xffffffe0, !P4 ;  /* 0xffffffe007027807 */ /* 0x000fe40006000000 */
[----:B------:R-:W-:-:S02]  /*1130*/  SEL R6, R10, 0xffffffc0, !P2 ;  /* 0xffffffc00a067807 */ /* 0x000fc40005000000 */
[C---:B------:R-:W-:Y:S02]  /*1140*/  IADD3 R249, R222.reuse, 0x8, RZ ;  /* 0x00000008def97810 */ /* 0x040fe40007ffe0ff */
[C---:B------:R-:W-:Y:S02]  /*1150*/  IADD3 R246, R222.reuse, 0x20, RZ ;  /* 0x00000020def67810 */ /* 0x040fe40007ffe0ff */
[C---:B------:R-:W-:Y:S02]  /*1160*/  IADD3 R243, R222.reuse, 0x38, RZ ;  /* 0x00000038def37810 */ /* 0x040fe40007ffe0ff */
[C---:B------:R-:W-:Y:S02]  /*1170*/  IADD3 R240, R222.reuse, 0x50, RZ ;  /* 0x00000050def07810 */ /* 0x040fe40007ffe0ff */
[----:B------:R-:W-:Y:S02]  /*1180*/  IADD3 R237, R222, 0x68, RZ ;  /* 0x00000068deed7810 */ /* 0x000fe40007ffe0ff */
[----:B------:R-:W-:-:S02]  /*1190*/  SHF.R.S32.HI R7, RZ, 0x1f, R249 ;  /* 0x0000001fff077819 */ /* 0x000fc400000114f9 */
[C---:B------:R-:W-:Y:S02]  /*11a0*/  IADD3 R234, R222.reuse, 0x80, RZ ;  /* 0x00000080deea7810 */ /* 0x040fe40007ffe0ff */
[----:B------:R-:W-:Y:S02]  /*11b0*/  SHF.R.S32.HI R7, RZ, 0x1f, R246 ;  /* 0x0000001fff077819 */ /* 0x000fe400000114f6 */
[C---:B------:R-:W-:Y:S02]  /*11c0*/  IADD3 R231, R222.reuse, 0x98, RZ ;  /* 0x00000098dee77810 */ /* 0x040fe40007ffe0ff */
[----:B------:R-:W-:Y:S02]  /*11d0*/  SHF.R.S32.HI R7, RZ, 0x1f, R243 ;  /* 0x0000001fff077819 */ /* 0x000fe400000114f3 */
[----:B------:R-:W-:Y:S02]  /*11e0*/  IADD3 R228, R222, 0xb0, RZ ;  /* 0x000000b0dee47810 */ /* 0x000fe40007ffe0ff */
[----:B------:R-:W-:-:S02]  /*11f0*/  LEA R223, R8, 0x80, 0x1 ;  /* 0x0000008008df7811 */ /* 0x000fc400078e08ff */
[----:B------:R-:W-:Y:S02]  /*1200*/  SHF.R.S32.HI R7, RZ, 0x1f, R240 ;  /* 0x0000001fff077819 */ /* 0x000fe400000114f0 */
[----:B------:R-:W-:Y:S01]  /*1210*/  SHF.R.S32.HI R7, RZ, 0x1f, R237 ;  /* 0x0000001fff077819 */ /* 0x000fe200000114ed */
[C---:B------:R-:W-:Y:S01]  /*1220*/  IMAD.IADD R226, R223.reuse, 0x1, R5 ;  /* 0x00000001dfe27824 */ /* 0x040fe200078e0205 */
[----:B------:R-:W-:Y:S02]  /*1230*/  SHF.R.S32.HI R7, RZ, 0x1f, R234 ;  /* 0x0000001fff077819 */ /* 0x000fe400000114ea */
[----:B------:R-:W-:Y:S01]  /*1240*/  SHF.R.S32.HI R7, RZ, 0x1f, R231 ;  /* 0x0000001fff077819 */ /* 0x000fe200000114e7 */
[----:B------:R-:W-:Y:S01]  /*1250*/  IMAD.IADD R252, R226, 0x1, R6 ;  /* 0x00000001e2fc7824 */ /* 0x000fe200078e0206 */
[----:B------:R-:W-:Y:S01]  /*1260*/  SHF.R.S32.HI R7, RZ, 0x1f, R228 ;  /* 0x0000001fff077819 */ /* 0x000fe200000114e4 */
[----:B------:R-:W-:Y:S01]  /*1270*/  IMAD.IADD R7, R223, 0x1, R6 ;  /* 0x00000001df077824 */ /* 0x000fe200078e0206 */
[----:B------:R-:W-:-:S02]  /*1280*/  IADD3 R247, R222, 0x18, RZ ;  /* 0x00000018def77810 */ /* 0x000fc40007ffe0ff */
[C---:B------:R-:W-:Y:S02]  /*1290*/  IADD3 R248, R222.reuse, 0x10, RZ ;  /* 0x00000010def87810 */ /* 0x040fe40007ffe0ff */
[----:B------:R2:W-:Y:S01]  /*12a0*/  STL [R1], R7 ;  /* 0x0000000701007387 */ /* 0x0005e20000100800 */
[C---:B------:R-:W-:Y:S02]  /*12b0*/  IADD3 R244, R222.reuse, 0x30, RZ ;  /* 0x00000030def47810 */ /* 0x040fe40007ffe0ff */
[C---:B------:R-:W-:Y:S02]  /*12c0*/  IADD3 R224, R223.reuse, -0x10, RZ ;  /* 0xfffffff0dfe07810 */ /* 0x040fe40007ffe0ff */
[C---:B------:R-:W-:Y:S02]  /*12d0*/  IADD3 R245, R222.reuse, 0x28, RZ ;  /* 0x00000028def57810 */ /* 0x040fe40007ffe0ff */
[----:B------:R-:W-:Y:S02]  /*12e0*/  IADD3 R241, R222, 0x48, RZ ;  /* 0x00000048def17810 */ /* 0x000fe40007ffe0ff */
[----:B------:R-:W-:-:S02]  /*12f0*/  @P0 IADD3 R224, R223, 0x10, RZ ;  /* 0x00000010dfe00810 */ /* 0x000fc40007ffe0ff */
[----:B------:R-:W-:Y:S02]  /*1300*/  LEA R183, R3, 0xc100, 0x1 ;  /* 0x0000c10003b77811 */ /* 0x000fe400078e08ff */
[----:B------:R-:W-:Y:S01]  /*1310*/  LEA R177, R4, 0x100, 0x1 ;  /* 0x0000010004b17811 */ /* 0x000fe200078e08ff */
[----:B------:R-:W-:Y:S01]  /*1320*/  IMAD.IADD R225, R5, 0x1, R224 ;  /* 0x0000000105e17824 */ /* 0x000fe200078e02e0 */
[C---:B------:R-:W-:Y:S01]  /*1330*/  IADD3 R242, R222.reuse, 0x40, RZ ;  /* 0x00000040def27810 */ /* 0x040fe20007ffe0ff */
[----:B------:R-:W-:Y:S01]  /*1340*/  IMAD.IADD R184, R183, 0x1, R2 ;  /* 0x00000001b7b87824 */ /* 0x000fe200078e0202 */
[----:B------:R-:W-:Y:S01]  /*1350*/  IADD3 R238, R222, 0x60, RZ ;  /* 0x00000060deee7810 */ /* 0x000fe20007ffe0ff */
[----:B------:R-:W-:Y:S01]  /*1360*/  IMAD.IADD R178, R2, 0x1, R177 ;  /* 0x0000000102b27824 */ /* 0x000fe200078e02b1 */
[----:B------:R-:W-:Y:S01]  /*1370*/  IADD3 R239, R222, 0x58, RZ ;  /* 0x00000058deef7810 */ /* 0x000fe20007ffe0ff */
[----:B------:R-:W-:Y:S01]  /*1380*/  IMAD.IADD R251, R6, 0x1, R224 ;  /* 0x0000000106fb7824 */ /* 0x000fe200078e02e0 */
[----:B------:R-:W-:Y:S01]  /*1390*/  IADD3 R235, R222, 0x78, RZ ;  /* 0x00000078deeb7810 */ /* 0x000fe20007ffe0ff */
[----:B------:R-:W-:Y:S01]  /*13a0*/  IMAD.IADD R250, R225, 0x1, R6 ;  /* 0x00000001e1fa7824 */ /* 0x000fe200078e0206 */
[----:B------:R-:W-:-:S02]  /*13b0*/  SHF.R.S32.HI R8, RZ, 0x1f, R247 ;  /* 0x0000001fff087819 */ /* 0x000fc400000114f7 */
[----:B------:R-:W-:Y:S02]  /*13c0*/  LEA R103, R0, 0x6100, 0x1 ;  /* 0x0000610000677811 */ /* 0x000fe400078e08ff */
[C---:B------:R-:W-:Y:S02]  /*13d0*/  IADD3 R236, R222.reuse, 0x70, RZ ;  /* 0x00000070deec7810 */ /* 0x040fe40007ffe0ff */
[----:B------:R-:W-:Y:S02]  /*13e0*/  IADD3 R232, R222, 0x90, RZ ;  /* 0x00000090dee87810 */ /* 0x000fe40007ffe0ff */
[----:B-1----:R-:W-:Y:S02]  /*13f0*/  SHF.R.S32.HI R9, RZ, 0x1f, R248 ;  /* 0x0000001fff097819 */ /* 0x002fe400000114f8 */
[----:B------:R-:W-:Y:S02]  /*1400*/  SHF.R.S32.HI R8, RZ, 0x1f, R244 ;  /* 0x0000001fff087819 */ /* 0x000fe400000114f4 */
[----:B------:R-:W-:-:S02]  /*1410*/  SEL R0, R10, 0xffffffc0, !P3 ;  /* 0xffffffc00a007807 */ /* 0x000fc40005800000 */
[C---:B------:R-:W-:Y:S02]  /*1420*/  IADD3 R233, R222.reuse, 0x88, RZ ;  /* 0x00000088dee97810 */ /* 0x040fe40007ffe0ff */
[----:B------:R-:W-:Y:S01]  /*1430*/  IADD3 R229, R222, 0xa8, RZ ;  /* 0x000000a8dee57810 */ /* 0x000fe20007ffe0ff */
[--C-:B------:R-:W-:Y:S01]  /*1440*/  IMAD.IADD R186, R183, 0x1, R0.reuse ;  /* 0x00000001b7ba7824 */ /* 0x100fe200078e0200 */
[----:B------:R-:W-:Y:S01]  /*1450*/  SHF.R.S32.HI R9, RZ, 0x1f, R245 ;  /* 0x0000001fff097819 */ /* 0x000fe200000114f5 */
[----:B------:R-:W-:Y:S01]  /*1460*/  IMAD.IADD R180, R0, 0x1, R177 ;  /* 0x0000000100b47824 */ /* 0x000fe200078e02b1 */
[----:B------:R-:W-:Y:S01]  /*1470*/  SHF.R.S32.HI R8, RZ, 0x1f, R241 ;  /* 0x0000001fff087819 */ /* 0x000fe200000114f1 */
[----:B------:R-:W-:Y:S01]  /*1480*/  IMAD.IADD R185, R184, 0x1, R0 ;  /* 0x00000001b8b97824 */ /* 0x000fe200078e0200 */
[----:B------:R-:W-:Y:S01]  /*1490*/  IADD3 R230, R222, 0xa0, RZ ;  /* 0x000000a0dee67810 */ /* 0x000fe20007ffe0ff */
[----:B------:R-:W-:Y:S01]  /*14a0*/  IMAD.IADD R179, R0, 0x1, R178 ;  /* 0x0000000100b37824 */ /* 0x000fe200078e02b2 */
[----:B------:R-:W-:-:S02]  /*14b0*/  IADD3 R227, R222, 0xb8, RZ ;  /* 0x000000b8dee37810 */ /* 0x000fc40007ffe0ff */
[----:B------:R-:W-:Y:S02]  /*14c0*/  SHF.R.S32.HI R9, RZ, 0x1f, R242 ;  /* 0x0000001fff097819 */ /* 0x000fe400000114f2 */
[----:B------:R-:W-:Y:S02]  /*14d0*/  SHF.R.S32.HI R8, RZ, 0x1f, R238 ;  /* 0x0000001fff087819 */ /* 0x000fe400000114ee */
[----:B------:R-:W-:Y:S02]  /*14e0*/  SHF.R.S32.HI R9, RZ, 0x1f, R239 ;  /* 0x0000001fff097819 */ /* 0x000fe400000114ef */
[----:B------:R-:W-:Y:S02]  /*14f0*/  SHF.R.S32.HI R8, RZ, 0x1f, R235 ;  /* 0x0000001fff087819 */ /* 0x000fe400000114eb */
[----:B------:R-:W-:Y:S02]  /*1500*/  SHF.R.S32.HI R9, RZ, 0x1f, R236 ;  /* 0x0000001fff097819 */ /* 0x000fe400000114ec */
[----:B------:R-:W-:-:S02]  /*1510*/  SHF.R.S32.HI R8, RZ, 0x1f, R232 ;  /* 0x0000001fff087819 */ /* 0x000fc400000114e8 */
[----:B------:R-:W-:Y:S02]  /*1520*/  SHF.R.S32.HI R9, RZ, 0x1f, R233 ;  /* 0x0000001fff097819 */ /* 0x000fe400000114e9 */
[----:B------:R-:W-:Y:S02]  /*1530*/  SHF.R.S32.HI R8, RZ, 0x1f, R229 ;  /* 0x0000001fff087819 */ /* 0x000fe400000114e5 */
[----:B------:R-:W-:Y:S02]  /*1540*/  SHF.R.S32.HI R11, RZ, 0x1f, R192 ;  /* 0x0000001fff0b7819 */ /* 0x000fe400000114c0 */
[----:B------:R-:W-:Y:S02]  /*1550*/  SHF.R.S32.HI R9, RZ, 0x1f, R230 ;  /* 0x0000001fff097819 */ /* 0x000fe400000114e6 */
[----:B--2---:R-:W-:Y:S02]  /*1560*/  SHF.R.S32.HI R8, RZ, 0x1f, R227 ;  /* 0x0000001fff087819 */ /* 0x004fe400000114e3 */
.L_x_121:
[----:B------:R-:W-:-:S04]  /*1570*/  IMAD.MOV.U32 R8, RZ, RZ, 0x4 ;  /* 0x00000004ff087424 */ /* 0x000fc800078e00ff */
[----:B------:R-:W-:-:S05]  /*1580*/  IMAD.WIDE R2, R215, R8, c[0x0][0x588] ;  /* 0x00016200d7027625 */ /* 0x000fca00078e0208 */
[----:B------:R-:W2:Y:S01]  /*1590*/  LDG.E R211, [R2.64] ;  /* 0x0000000602d37981 */ /* 0x000ea2000c1e1900 */
[----:B------:R-:W-:Y:S01]  /*15a0*/  ISETP.NE.U32.AND P4, PT, RZ, c[0x0][0x370], PT ;  /* 0x0000dc00ff007a0c */ /* 0x000fe20003f85070 */
[----:B------:R-:W-:Y:S01]  /*15b0*/  IMAD.MOV.U32 R201, RZ, RZ, RZ ;  /* 0x000000ffffc97224 */ /* 0x000fe200078e00ff */
[----:B------:R-:W-:Y:S01]  /*15c0*/  ISETP.NE.U32.AND P3, PT, RZ, c[0x0][0x360], PT ;  /* 0x0000d800ff007a0c */ /* 0x000fe20003f65070 */
[----:B------:R-:W-:Y:S01]  /*15d0*/  IMAD.MOV.U32 R11, RZ, RZ, RZ ;  /* 0x000000ffff0b7224 */ /* 0x000fe200078e00ff */
[----:B------:R-:W-:Y:S02]  /*15e0*/  ISETP.NE.AND.EX P4, PT, RZ, c[0x0][0x374], PT, P4 ;  /* 0x0000dd00ff007a0c */ /* 0x000fe40003f85340 */
[----:B------:R-:W-:Y:S02]  /*15f0*/  ISETP.NE.AND.EX P3, PT, RZ, c[0x0][0x364], PT, P3 ;  /* 0x0000d900ff007a0c */ /* 0x000fe40003f65330 */
[----:B------:R-:W-:-:S04]  /*1600*/  ISETP.NE.U32.AND P0, PT, RZ, c[0x0][0x348], PT ;  /* 0x0000d200ff007a0c */ /* 0x000fc80003f05070 */
[----:B------:R-:W-:Y:S02]  /*1610*/  ISETP.NE.AND.EX P0, PT, RZ, c[0x0][0x34c], PT, P0 ;  /* 0x0000d300ff007a0c */ /* 0x000fe40003f05300 */
[----:B--2---:R-:W-:Y:S01]  /*1620*/  SHF.R.S32.HI R220, RZ, 0x1f, R211 ;  /* 0x0000001fffdc7819 */ /* 0x004fe200000114d3 */
[C---:B------:R-:W-:Y:S02]  /*1630*/  IMAD.SHL.U32 R216, R211.reuse, 0x4, RZ ;  /* 0x00000004d3d87824 */ /* 0x040fe400078e00ff */
[C---:B------:R-:W-:Y:S02]  /*1640*/  @P4 LEA R6, P2, R211.reuse, c[0x0][0x370], 0x2 ;  /* 0x0000dc00d3064a11 */ /* 0x040fe400078410ff */
[C-C-:B------:R-:W-:Y:S02]  /*1650*/  SHF.L.U64.HI R217, R211.reuse, 0x2, R220.reuse ;  /* 0x00000002d3d97819 */ /* 0x140fe400000102dc */
[----:B------:R-:W-:Y:S02]  /*1660*/  @P4 LEA.HI.X R7, R211, c[0x0][0x374], R220, 0x2, P2 ;  /* 0x0000dd00d3074a11 */ /* 0x000fe400010f14dc */
[----:B------:R-:W-:-:S02]  /*1670*/  @P3 IADD3 R4, P1, R216, c[0x0][0x360], RZ ;  /* 0x0000d800d8043a10 */ /* 0x000fc40007f3e0ff */
[----:B------:R-:W-:Y:S01]  /*1680*/  IADD3 R2, P2, R216, c[0x0][0x348], RZ ;  /* 0x0000d200d8027a10 */ /* 0x000fe20007f5e0ff */
[----:B------:R1:W5:Y:S01]  /*1690*/  @P4 LDG.E R201, [R6.64] ;  /* 0x0000000606c94981 */ /* 0x000362000c1e1900 */
[C---:B------:R-:W-:Y:S02]  /*16a0*/  @P3 IADD3.X R5, R217.reuse, c[0x0][0x364], RZ, P1, !PT ;  /* 0x0000d900d9053a10 */ /* 0x040fe40000ffe4ff */
[----:B------:R-:W-:-:S03]  /*16b0*/  IADD3.X R3, R217, c[0x0][0x34c], RZ, P2, !PT ;  /* 0x0000d300d9037a10 */ /* 0x000fc600017fe4ff */
[----:B------:R1:W5:Y:S04]  /*16c0*/  @P3 LDG.E R15, [R4.64] ;  /* 0x00000006040f3981 */ /* 0x000368000c1e1900 */
[----:B------:R1:W5:Y:S01]  /*16d0*/  @P0 LDG.E R11, [R2.64] ;  /* 0x00000006020b0981 */ /* 0x000362000c1e1900 */
[----:B------:R-:W-:Y:S01]  /*16e0*/  YIELD ;  /* 0x0000000000007946 */ /* 0x000fe20003800000 */
[----:B------:R-:W-:Y:S05]  /*16f0*/  @P3 BRA `(.L_x_31) ;  /* 0x0000005000003947 */ /* 0x000fea0003800000 */
[----:B-----5:R-:W-:Y:S01]  /*1700*/  MOV R15, c[0x0][0x168] ;  /* 0x00005a00000f7a02 */ /* 0x020fe20000000f00 */
[----:B------:R-:W-:Y:S05]  /*1710*/  @!P0 BRA `(.L_x_31) ;  /* 0x0000003000008947 */ /* 0x000fea0003800000 */
[----:B------:R2:W3:Y:S04]  /*1720*/  LDG.E R0, [R2.64] ;  /* 0x0000000602007981 */ /* 0x0004e8000c1e1900 */
[----:B-12---:R-:W3:Y:S02]  /*1730*/  LDG.E R2, [R2.64+0x4] ;  /* 0x0000040602027981 */ /* 0x006ee4000c1e1900 */
[----:B---3--:R-:W-:-:S02]  /*1740*/  IADD3 R15, -R0, R2, RZ ;  /* 0x00000002000f7210 */ /* 0x008fc40007ffe1ff */
.L_x_31:
[----:B------:R-:W-:-:S04]  /*1750*/  ISETP.NE.U32.AND P1, PT, RZ, c[0x0][0x368], PT ;  /* 0x0000da00ff007a0c */ /* 0x000fc80003f25070 */
[----:B------:R-:W-:-:S13]  /*1760*/  ISETP.NE.AND.EX P1, PT, RZ, c[0x0][0x36c], PT, P1 ;  /* 0x0000db00ff007a0c */ /* 0x000fda0003f25310 */
[----:B------:R-:W-:Y:S05]  /*1770*/  @!P1 BRA `(.L_x_32) ;  /* 0x0000004000009947 */ /* 0x000fea0003800000 */
[----:B-1----:R-:W-:-:S04]  /*1780*/  IADD3 R2, P1, R216, c[0x0][0x368], RZ ;  /* 0x0000da00d8027a10 */ /* 0x002fc80007f3e0ff */
[----:B------:R-:W-:-:S05]  /*1790*/  IADD3.X R3, R217, c[0x0][0x36c], RZ, P1, !PT ;  /* 0x0000db00d9037a10 */ /* 0x000fca0000ffe4ff */
[----:B------:R1:W5:Y:S01]  /*17a0*/  LDG.E R0, [R2.64] ;  /* 0x0000000602007981 */ /* 0x000362000c1e1900 */
[----:B------:R-:W-:Y:S05]  /*17b0*/  BRA `(.L_x_33) ;  /* 0x0000008000007947 */ /* 0x000fea0003800000 */
.L_x_32:
[----:B------:R-:W-:Y:S01]  /*17c0*/  ISETP.NE.U32.AND P1, PT, RZ, c[0x0][0x350], PT ;  /* 0x0000d400ff007a0c */ /* 0x000fe20003f25070 */
[----:B------:R-:W-:-:S03]  /*17d0*/  IMAD.U32 R0, RZ, RZ, UR5 ;  /* 0x00000005ff007e24 */ /* 0x000fc6000f8e00ff */
[----:B------:R-:W-:-:S13]  /*17e0*/  ISETP.NE.AND.EX P1, PT, RZ, c[0x0][0x354], PT, P1 ;  /* 0x0000d500ff007a0c */ /* 0x000fda0003f25310 */
[----:B------:R-:W-:Y:S05]  /*17f0*/  @!P1 BRA `(.L_x_33) ;  /* 0x0000004000009947 */ /* 0x000fea0003800000 */
[----:B-1----:R-:W-:-:S05]  /*1800*/  IMAD.WIDE R2, R211, R8, c[0x0][0x350] ;  /* 0x0000d400d3027625 */ /* 0x002fca00078e0208 */
[----:B------:R-:W2:Y:S04]  /*1810*/  LDG.E R4, [R2.64] ;  /* 0x0000000602047981 */ /* 0x000ea8000c1e1900 */
[----:B------:R-:W2:Y:S02]  /*1820*/  LDG.E R0, [R2.64+0x4] ;  /* 0x0000040602007981 */ /* 0x000ea4000c1e1900 */
[----:B--2---:R-:W-:-:S05]  /*1830*/  IADD3 R0, -R4, R0, RZ ;  /* 0x0000000004007210 */ /* 0x004fca0007ffe1ff */
.L_x_33:
[----:B-----5:R-:W-:Y:S01]  /*1840*/  IMAD.IADD R16, R0, 0x1, -R201 ;  /* 0x0000000100107824 */ /* 0x020fe200078e0ac9 */
[C---:B-1----:R-:W-:Y:S01]  /*1850*/  LOP3.LUT R3, R214.reuse, 0xff000000, RZ, 0xc0, !PT ;  /* 0xff000000d6037812 */ /* 0x042fe200078ec0ff */
[----:B------:R-:W-:Y:S01]  /*1860*/  BSSY B0, `(.L_x_34) ;  /* 0x000002b000007945 */ /* 0x000fe20003800000 */
[----:B------:R-:W-:Y:S02]  /*1870*/  LOP3.LUT R4, R214, 0xff0000, RZ, 0xc0, !PT ;  /* 0x00ff0000d6047812 */ /* 0x000fe400078ec0ff */
[----:B------:R-:W-:-:S02]  /*1880*/  ISETP.GE.AND P1, PT, R16, 0x1, PT ;  /* 0x000000011000780c */ /* 0x000fc40003f26270 */
[----:B------:R-:W-:Y:S02]  /*1890*/  IADD3 R0, R16, 0x3f, RZ ;  /* 0x0000003f10007810 */ /* 0x000fe40007ffe0ff */
[----:B------:R-:W-:Y:S02]  /*18a0*/  SHF.R.U32.HI R3, RZ, 0x8, R3 ;  /* 0x00000008ff037819 */ /* 0x000fe40000011603 */
[----:B------:R-:W-:Y:S02]  /*18b0*/  SHF.R.S32.HI R2, RZ, 0x1f, R0 ;  /* 0x0000001fff027819 */ /* 0x000fe40000011400 */
[----:B------:R-:W-:Y:S02]  /*18c0*/  LEA.HI R3, R4, R3, RZ, 0x10 ;  /* 0x0000000304037211 */ /* 0x000fe400078f80ff */
[----:B------:R-:W-:Y:S01]  /*18d0*/  LEA.HI R0, R2, R0, RZ, 0x6 ;  /* 0x0000000002007211 */ /* 0x000fe200078f30ff */
[----:B------:R-:W-:Y:S01]  /*18e0*/  IMAD.MOV.U32 R2, RZ, RZ, RZ ;  /* 0x000000ffff027224 */ /* 0x000fe200078e00ff */
[----:B------:R-:W-:-:S02]  /*18f0*/  LOP3.LUT R221, R3, 0xff, RZ, 0xc0, !PT ;  /* 0x000000ff03dd7812 */ /* 0x000fc400078ec0ff */
[----:B------:R-:W-:Y:S02]  /*1900*/  SHF.R.U32.HI R218, RZ, 0x10, R3 ;  /* 0x00000010ffda7819 */ /* 0x000fe40000011603 */
[----:B------:R-:W-:Y:S01]  /*1910*/  SHF.R.S32.HI R10, RZ, 0x6, R0 ;  /* 0x00000006ff0a7819 */ /* 0x000fe20000011400 */
[----:B------:R-:W-:Y:S05]  /*1920*/  @!P1 BRA `(.L_x_35) ;  /* 0x000001e000009947 */ /* 0x000fea0003800000 */
[----:B------:R-:W-:Y:S01]  /*1930*/  ISETP.NE.AND P1, PT, R218, RZ, PT ;  /* 0x000000ffda00720c */ /* 0x000fe20003f25270 */
[----:B------:R-:W-:-:S03]  /*1940*/  IMAD.MOV.U32 R4, RZ, RZ, RZ ;  /* 0x000000ffff047224 */ /* 0x000fc600078e00ff */
[----:B------:R-:W-:-:S04]  /*1950*/  SEL R0, R218, c[0x0][0x338], P1 ;  /* 0x0000ce00da007a07 */ /* 0x000fc80000800000 */
[----:B------:R-:W-:Y:S02]  /*1960*/  IABS R3, R0 ;  /* 0x0000000000037213 */ /* 0x000fe40000000000 */
[----:B------:R-:W-:Y:S02]  /*1970*/  IADD3 R6, R10, -0x1, R0 ;  /* 0xffffffff0a067810 */ /* 0x000fe40007ffe000 */
[----:B------:R-:W1:Y:S02]  /*1980*/  I2F.RP R2, R3 ;  /* 0x0000000300027306 */ /* 0x000e640000209400 */
[----:B------:R-:W-:-:S06]  /*1990*/  IABS R9, R6 ;  /* 0x0000000600097213 */ /* 0x000fcc0000000000 */
[----:B-1----:R-:W1:Y:S02]  /*19a0*/  MUFU.RCP R2, R2 ;  /* 0x0000000200027308 */ /* 0x002e640000001000 */
[----:B-1----:R-:W-:-:S06]  /*19b0*/  IADD3 R2, R2, 0xffffffe, RZ ;  /* 0x0ffffffe02027810 */ /* 0x002fcc0007ffe0ff */
[----:B------:R-:W1:Y:S02]  /*19c0*/  F2I.FTZ.U32.TRUNC.NTZ R5, R2 ;  /* 0x0000000200057305 */ /* 0x000e64000021f000 */
[----:B-1----:R-:W-:-:S04]  /*19d0*/  IMAD.MOV R2, RZ, RZ, -R5 ;  /* 0x000000ffff027224 */ /* 0x002fc800078e0a05 */
[----:B------:R-:W-:Y:S01]  /*19e0*/  IMAD.MOV.U32 R7, RZ, RZ, R2 ;  /* 0x000000ffff077224 */ /* 0x000fe200078e0002 */
[----:B------:R-:W-:-:S03]  /*19f0*/  IABS R2, R0 ;  /* 0x0000000000027213 */ /* 0x000fc60000000000 */
[----:B------:R-:W-:Y:S02]  /*1a00*/  IMAD R7, R7, R3, RZ ;  /* 0x0000000307077224 */ /* 0x000fe400078e02ff */
[----:B------:R-:W-:Y:S02]  /*1a10*/  IMAD.MOV R8, RZ, RZ, -R2 ;  /* 0x000000ffff087224 */ /* 0x000fe400078e0a02 */
[----:B------:R-:W-:-:S04]  /*1a20*/  IMAD.HI.U32 R2, R5, R7, R4 ;  /* 0x0000000705027227 */ /* 0x000fc800078e0004 */
[----:B------:R-:W-:Y:S02]  /*1a30*/  IMAD.MOV.U32 R4, RZ, RZ, R9 ;  /* 0x000000ffff047224 */ /* 0x000fe400078e0009 */
[----:B------:R-:W-:Y:S02]  /*1a40*/  IMAD.MOV.U32 R5, RZ, RZ, R8 ;  /* 0x000000ffff057224 */ /* 0x000fe400078e0008 */
[----:B------:R-:W-:-:S04]  /*1a50*/  IMAD.HI.U32 R2, R2, R4, RZ ;  /* 0x0000000402027227 */ /* 0x000fc800078e00ff */
[----:B------:R-:W-:-:S05]  /*1a60*/  IMAD R4, R2, R5, R4 ;  /* 0x0000000502047224 */ /* 0x000fca00078e0204 */
[----:B------:R-:W-:-:S13]  /*1a70*/  ISETP.GT.U32.AND P2, PT, R3, R4, PT ;  /* 0x000000040300720c */ /* 0x000fda0003f44070 */
[----:B------:R-:W-:Y:S01]  /*1a80*/  @!P2 IMAD.IADD R4, R4, 0x1, -R3 ;  /* 0x000000010404a824 */ /* 0x000fe200078e0a03 */
[----:B------:R-:W-:Y:S02]  /*1a90*/  @!P2 IADD3 R2, R2, 0x1, RZ ;  /* 0x000000010202a810 */ /* 0x000fe40007ffe0ff */
[----:B------:R-:W-:Y:S02]  /*1aa0*/  ISETP.NE.AND P2, PT, R0, RZ, PT ;  /* 0x000000ff0000720c */ /* 0x000fe40003f45270 */
[----:B------:R-:W-:Y:S02]  /*1ab0*/  ISETP.GE.U32.AND P3, PT, R4, R3, PT ;  /* 0x000000030400720c */ /* 0x000fe40003f66070 */
[----:B------:R-:W-:-:S04]  /*1ac0*/  LOP3.LUT R3, R6, R0, RZ, 0x3c, !PT ;  /* 0x0000000006037212 */ /* 0x000fc800078e3cff */
[----:B------:R-:W-:-:S07]  /*1ad0*/  ISETP.GE.AND P1, PT, R3, RZ, PT ;  /* 0x000000ff0300720c */ /* 0x000fce0003f26270 */
[----:B------:R-:W-:-:S06]  /*1ae0*/  @P3 IADD3 R2, R2, 0x1, RZ ;  /* 0x0000000102023810 */ /* 0x000fcc0007ffe0ff */
[----:B------:R-:W-:Y:S01]  /*1af0*/  @!P1 IMAD.MOV R2, RZ, RZ, -R2 ;  /* 0x000000ffff029224 */ /* 0x000fe200078e0a02 */
[----:B------:R-:W-:Y:S02]  /*1b00*/  @!P2 LOP3.LUT R2, RZ, R0, RZ, 0x33, !PT ;  /* 0x00000000ff02a212 */ /* 0x000fe400078e33ff */
.L_x_35:
[----:B------:R-:W-:Y:S05]  /*1b10*/  BSYNC B0 ;  /* 0x0000000000007941 */ /* 0x000fea0003800000 */
.L_x_34:
[----:B------:R-:W-:Y:S01]  /*1b20*/  IMAD R199, R221, R2, RZ ;  /* 0x00000002ddc77224 */ /* 0x000fe200078e02ff */
[----:B------:R-:W-:Y:S01]  /*1b30*/  PRMT R0, RZ, 0x7610, R0 ;  /* 0x00007610ff007816 */ /* 0x000fe20000000000 */
[----:B------:R-:W-:Y:S01]  /*1b40*/  CS2R R22, SRZ ;  /* 0x0000000000167805 */ /* 0x000fe2000001ff00 */
[----:B------:R-:W-:Y:S01]  /*1b50*/  CS2R R26, SRZ ;  /* 0x00000000001a7805 */ /* 0x000fe2000001ff00 */
[----:B------:R-:W-:Y:S01]  /*1b60*/  IMAD.IADD R2, R199, 0x1, R2 ;  /* 0x00000001c7027824 */ /* 0x000fe200078e0202 */
[----:B------:R-:W-:Y:S01]  /*1b70*/  CS2R R24, SRZ ;  /* 0x0000000000187805 */ /* 0x000fe2000001ff00 */
[----:B------:R-:W-:Y:S01]  /*1b80*/  CS2R R42, SRZ ;  /* 0x00000000002a7805 */ /* 0x000fe2000001ff00 */
[----:B------:R-:W-:Y:S01]  /*1b90*/  CS2R R80, SRZ ;  /* 0x0000000000507805 */ /* 0x000fe2000001ff00 */
[----:B------:R-:W-:Y:S01]  /*1ba0*/  CS2R R62, SRZ ;  /* 0x00000000003e7805 */ /* 0x000fe2000001ff00 */
[----:B------:R-:W-:Y:S01]  /*1bb0*/  IMNMX R167, R10, R2, PT ;  /* 0x000000020aa77217 */ /* 0x000fe20003800200 */
[----:B------:R-:W-:Y:S01]  /*1bc0*/  CS2R R116, SRZ ;  /* 0x0000000000747805 */ /* 0x000fe2000001ff00 */
[----:B------:R-:W-:Y:S01]  /*1bd0*/  CS2R R70, SRZ ;  /* 0x0000000000467805 */ /* 0x000fe2000001ff00 */
[----:B------:R-:W-:Y:S01]  /*1be0*/  CS2R R120, SRZ ;  /* 0x0000000000787805 */ /* 0x000fe2000001ff00 */
[----:B------:R-:W-:Y:S01]  /*1bf0*/  ISETP.GT.AND P1, PT, R167, R199, PT ;  /* 0x000000c7a700720c */ /* 0x000fe20003f24270 */
        /* <DEDUP_REMOVED lines=41> */
[----:B------:R-:W-:-:S04]  /*1e90*/  ISETP.NE.U32.AND P1, PT, RZ, c[0x0][0x340], PT ;  /* 0x0000d000ff007a0c */ /* 0x000fc80003f25070 */
[----:B------:R-:W-:-:S13]  /*1ea0*/  ISETP.NE.AND.EX P1, PT, RZ, c[0x0][0x344], PT, P1 ;  /* 0x0000d100ff007a0c */ /* 0x000fda0003f25310 */
[----:B------:R-:W-:-:S04]  /*1eb0*/  @P1 IADD3 R2, P2, R216, c[0x0][0x340], RZ ;  /* 0x0000d000d8021a10 */ /* 0x000fc80007f5e0ff */
[----:B------:R-:W-:-:S05]  /*1ec0*/  @P1 IADD3.X R3, R217, c[0x0][0x344], RZ, P2, !PT ;  /* 0x0000d100d9031a10 */ /* 0x000fca00017fe4ff */
[----:B------:R1:W5:Y:S01]  /*1ed0*/  @P1 LDG.E R14, [R2.64] ;  /* 0x00000006020e1981 */ /* 0x000362000c1e1900 */
[----:B------:R-:W-:Y:S01]  /*1ee0*/  SHF.R.S32.HI R0, RZ, 0x1f, R11 ;  /* 0x0000001fff007819 */ /* 0x000fe2000001140b */
[----:B------:R-:W-:Y:S01]  /*1ef0*/  IMAD.MOV.U32 R4, RZ, RZ, c[0x0][0x2c4] ;  /* 0x0000b100ff047624 */ /* 0x000fe200078e00ff */
[----:B------:R-:W-:Y:S01]  /*1f00*/  LOP3.LUT R13, R214, 0xffff, RZ, 0xc0, !PT ;  /* 0x0000ffffd60d7812 */ /* 0x000fe200078ec0ff */
[----:B------:R-:W-:Y:S01]  /*1f10*/  IMAD R5, R196, 0x20, R200 ;  /* 0x00000020c4057824 */ /* 0x000fe200078e02c8 */
[----:B------:R-:W-:Y:S01]  /*1f20*/  SEL R6, R220, RZ, !P0 ;  /* 0x000000ffdc067207 */ /* 0x000fe20004000000 */
[----:B------:R-:W-:Y:S01]  /*1f30*/  IMAD R0, R0, c[0x0][0x178], RZ ;  /* 0x00005e0000007a24 */ /* 0x000fe200078e02ff */
[----:B------:R-:W-:Y:S01]  /*1f40*/  ISETP.NE.AND P2, PT, R4, 0x1, PT ;  /* 0x000000010400780c */ /* 0x000fe20003f45270 */
[----:B------:R-:W-:Y:S01]  /*1f50*/  IMAD R5, R213, 0x80, R5 ;  /* 0x00000080d5057824 */ /* 0x000fe200078e0205 */
[----:B------:R-:W-:Y:S01]  /*1f60*/  SEL R4, R211, RZ, !P0 ;  /* 0x000000ffd3047207 */ /* 0x000fe20004000000 */
[----:B------:R-:W-:Y:S01]  /*1f70*/  IMAD R0, R11, c[0x0][0x17c], R0 ;  /* 0x00005f000b007a24 */ /* 0x000fe200078e0200 */
[----:B------:R-:W-:Y:S01]  /*1f80*/  ISETP.GE.AND P6, PT, R192, c[0x0][0x198], PT ;  /* 0x00006600c0007a0c */ /* 0x000fe20003fc6270 */
[----:B------:R-:W-:Y:S01]  /*1f90*/  IMAD R6, R6, c[0x0][0x1c0], RZ ;  /* 0x0000700006067a24 */ /* 0x000fe200078e02ff */
[----:B------:R-:W-:-:S02]  /*1fa0*/  ISETP.GE.AND P5, PT, R197, c[0x0][0x198], PT ;  /* 0x00006600c5007a0c */ /* 0x000fc40003fa6270 */
[----:B------:R-:W-:Y:S01]  /*1fb0*/  ISETP.GE.AND P4, PT, R198, c[0x0][0x198], PT ;  /* 0x00006600c6007a0c */ /* 0x000fe20003f86270 */
[----:B------:R-:W-:Y:S01]  /*1fc0*/  IMAD R6, R4, c[0x0][0x1c4], R6 ;  /* 0x0000710004067a24 */ /* 0x000fe200078e0206 */
[----:B------:R-:W-:-:S03]  /*1fd0*/  IADD3 R104, R167, -0x1, RZ ;  /* 0xffffffffa7687810 */ /* 0x000fc60007ffe0ff */
[----:B------:R-:W-:-:S04]  /*1fe0*/  @P2 IMAD.HI.U32 R7, R5, c[0x0][0x2c8], RZ ;  /* 0x0000b20005072a27 */ /* 0x000fc800078e00ff */
[----:B-1----:R-:W-:-:S05]  /*1ff0*/  IMAD.WIDE.U32 R2, R11, c[0x0][0x178], RZ ;  /* 0x00005e000b027a25 */ /* 0x002fca00078e00ff */
[----:B------:R-:W-:Y:S02]  /*2000*/  IADD3 R3, R3, R0, RZ ;  /* 0x0000000003037210 */ /* 0x000fe40007ffe0ff */
[----:B------:R-:W-:Y:S02]  /*2010*/  MOV R0, R5 ;  /* 0x0000000500007202 */ /* 0x000fe40000000f00 */
[----:B------:R-:W-:Y:S01]  /*2020*/  @P2 SHF.R.U32.HI R0, RZ, c[0x0][0x2cc], R7 ;  /* 0x0000b300ff002a19 */ /* 0x000fe20000011607 */
[----:B------:R-:W-:-:S03]  /*2030*/  IMAD.WIDE.U32 R2, R13, c[0x0][0x1b8], R2 ;  /* 0x00006e000d027a25 */ /* 0x000fc600078e0002 */
[----:B------:R-:W-:Y:S01]  /*2040*/  SHF.R.S32.HI R7, RZ, 0x1f, R0 ;  /* 0x0000001fff077819 */ /* 0x000fe20000011400 */
[----:B------:R-:W-:-:S04]  /*2050*/  IMAD R3, R13, c[0x0][0x1bc], R3 ;  /* 0x00006f000d037a24 */ /* 0x000fc800078e0203 */
[----:B------:R-:W-:-:S04]  /*2060*/  IMAD.WIDE.U32 R2, R4, c[0x0][0x1c0], R2 ;  /* 0x0000700004027a25 */ /* 0x000fc800078e0002 */
[----:B------:R-:W-:Y:S01]  /*2070*/  IMAD.MOV R4, RZ, RZ, -R0 ;  /* 0x000000ffff047224 */ /* 0x000fe200078e0a00 */
[----:B------:R-:W-:-:S03]  /*2080*/  IADD3 R3, R3, R6, RZ ;  /* 0x0000000603037210 */ /* 0x000fc60007ffe0ff */
[----:B------:R-:W-:Y:S02]  /*2090*/  IMAD R4, R4, c[0x0][0x2c4], R5 ;  /* 0x0000b10004047a24 */ /* 0x000fe400078e0205 */
[----:B------:R-:W-:Y:S02]  /*20a0*/  IMAD R5, R7, c[0x0][0x1b0], RZ ;  /* 0x00006c0007057a24 */ /* 0x000fe400078e02ff */
[----:B------:R-:W-:-:S04]  /*20b0*/  IMAD.WIDE.U32 R2, R0, c[0x0][0x1b0], R2 ;  /* 0x00006c0000027a25 */ /* 0x000fc800078e0002 */
[----:B------:R-:W-:Y:S01]  /*20c0*/  IMAD R6, R0, c[0x0][0x1b4], R5 ;  /* 0x00006d0000067a24 */ /* 0x000fe200078e0205 */
[----:B------:R-:W-:-:S03]  /*20d0*/  SHF.R.S32.HI R5, RZ, 0x1f, R4 ;  /* 0x0000001fff057819 */ /* 0x000fc60000011404 */
[----:B------:R-:W-:Y:S02]  /*20e0*/  IMAD.IADD R3, R3, 0x1, R6 ;  /* 0x0000000103037824 */ /* 0x000fe400078e0206 */
[----:B------:R-:W-:Y:S02]  /*20f0*/  IMAD R0, R5, c[0x0][0x1a8], RZ ;  /* 0x00006a0005007a24 */ /* 0x000fe400078e02ff */
[----:B------:R-:W-:-:S04]  /*2100*/  IMAD.WIDE.U32 R2, R4, c[0x0][0x1a8], R2 ;  /* 0x00006a0004027a25 */ /* 0x000fc800078e0002 */
[----:B------:R-:W-:Y:S01]  /*2110*/  IMAD R0, R4, c[0x0][0x1ac], R0 ;  /* 0x00006b0004007a24 */ /* 0x000fe200078e0200 */
[----:B------:R-:W-:-:S04]  /*2120*/  LEA R12, P0, R2, c[0x0][0x160], 0x1 ;  /* 0x00005800020c7a11 */ /* 0x000fc800078008ff */
[----:B------:R-:W-:-:S04]  /*2130*/  IADD3 R0, R3, R0, RZ ;  /* 0x0000000003007210 */ /* 0x000fc80007ffe0ff */
[----:B------:R-:W-:Y:S01]  /*2140*/  LEA.HI.X R9, R2, c[0x0][0x164], R0, 0x1, P0 ;  /* 0x0000590002097a11 */ /* 0x000fe200000f0c00 */
[----:B------:R-:W-:Y:S01]  /*2150*/  @!P1 IMAD.MOV.U32 R14, RZ, RZ, R211 ;  /* 0x000000ffff0e9224 */ /* 0x000fe200078e00d3 */
[----:B------:R-:W-:Y:S05]  /*2160*/  BRA.DIV ~URZ, `(.L_x_37) ;  /* 0x0000b4127f007947 */ /* 0x000fea000b800000 */
[----:B------:R1:W2:Y:S02]  /*2170*/  SHFL.IDX PT, R8, R9, RZ, 0x181f ;  /* 0x00181fff09087589 */ /* 0x0002a400000e0000 */
.L_x_126:
[----:B------:R-:W-:Y:S05]  /*2180*/  BRA.DIV ~URZ, `(.L_x_38) ;  /* 0x0000b4627f007947 */ /* 0x000fea000b800000 */
[----:B------:R3:W4:Y:S02]  /*2190*/  SHFL.IDX PT, R0, R12, RZ, 0x181f ;  /* 0x00181fff0c007589 */ /* 0x00072400000e0000 */
.L_x_127:
[----:B------:R-:W-:Y:S01]  /*21a0*/  IMAD R11, R15, c[0x0][0x2c4], RZ ;  /* 0x0000b1000f0b7a24 */ /* 0x000fe200078e02ff */
[----:B------:R-:W-:Y:S01]  /*21b0*/  LEA R10, R213, R200, 0x7 ;  /* 0x000000c8d50a7211 */ /* 0x000fe200078e38ff */
[----:B------:R-:W-:Y:S03]  /*21c0*/  BSSY B0, `(.L_x_39) ;  /* 0x0000012000007945 */ /* 0x000fe60003800000 */
[----:B------:R-:W-:-:S13]  /*21d0*/  ISETP.GE.AND P0, PT, R10, R11, PT ;  /* 0x0000000b0a00720c */ /* 0x000fda0003f06270 */
[----:B------:R-:W-:Y:S05]  /*21e0*/  @P0 BRA `(.L_x_40) ;  /* 0x000000f000000947 */ /* 0x000fea0003800000 */
[-C--:B----4-:R-:W-:Y:S02]  /*21f0*/  LEA R6, P2, R192, R0.reuse, 0x1 ;  /* 0x00000000c0067211 */ /* 0x090fe400078408ff */
[----:B------:R-:W-:Y:S02]  /*2200*/  SHF.R.S32.HI R19, RZ, 0x1f, R192 ;  /* 0x0000001fff137819 */ /* 0x000fe400000114c0 */
[-C--:B------:R-:W-:Y:S02]  /*2210*/  LEA R4, P1, R197, R0.reuse, 0x1 ;  /* 0x00000000c5047211 */ /* 0x080fe400078208ff */
[----:B------:R-:W-:Y:S02]  /*2220*/  SHF.R.S32.HI R18, RZ, 0x1f, R197 ;  /* 0x0000001fff127819 */ /* 0x000fe400000114c5 */
[----:B------:R-:W-:Y:S02]  /*2230*/  SHF.R.S32.HI R17, RZ, 0x1f, R198 ;  /* 0x0000001fff117819 */ /* 0x000fe400000114c6 */
[----:B------:R-:W-:-:S02]  /*2240*/  LEA R2, P0, R198, R0, 0x1 ;  /* 0x00000000c6027211 */ /* 0x000fc400078008ff */
[-C--:B--2---:R-:W-:Y:S02]  /*2250*/  LEA.HI.X R7, R192, R8.reuse, R19, 0x1, P2 ;  /* 0x00000008c0077211 */ /* 0x084fe400010f0c13 */
[-C--:B------:R-:W-:Y:S02]  /*2260*/  LEA.HI.X R5, R197, R8.reuse, R18, 0x1, P1 ;  /* 0x00000008c5057211 */ /* 0x080fe400008f0c12 */
[----:B------:R-:W-:Y:S01]  /*2270*/  LEA.HI.X R3, R198, R8, R17, 0x1, P0 ;  /* 0x00000008c6037211 */ /* 0x000fe200000f0c11 */
[----:B------:R-:W-:Y:S01]  /*2280*/  @!PT LDS RZ, [RZ] ;  /* 0x00000000fffff984 */ /* 0x000fe20000000800 */
[----:B------:R-:W-:Y:S01]  /*2290*/  @!PT LDS RZ, [RZ] ;  /* 0x00000000fffff984 */ /* 0x000fe20000000800 */
[----:B------:R-:W-:Y:S01]  /*22a0*/  @!PT LDS RZ, [RZ] ;  /* 0x00000000fffff984 */ /* 0x000fe20000000800 */
[----:B------:R2:W-:Y:S04]  /*22b0*/  LDGSTS.E.BYPASS.LTC128B.128 [R187+0xc100], [R6.64], !P6 ;  /* 0x0c10000006bb7fae */ /* 0x0005e8000f101d46 */
[----:B------:R2:W-:Y:S04]  /*22c0*/  LDGSTS.E.BYPASS.LTC128B.128 [R187+0x10100], [R4.64], !P5 ;  /* 0x1010000004bb7fae */ /* 0x0005e8000e901d46 */
[----:B------:R2:W-:Y:S02]  /*22d0*/  LDGSTS.E.BYPASS.LTC128B.128 [R187+0x14100], [R2.64], !P4 ;  /* 0x1410000002bb7fae */ /* 0x0005e4000e101d46 */
.L_x_40:
[----:B------:R-:W-:Y:S05]  /*22e0*/  BSYNC B0 ;  /* 0x0000000000007941 */ /* 0x000fea0003800000 */
.L_x_39:
[----:B------:R-:W-:Y:S05]  /*22f0*/  BRA.DIV ~URZ, `(.L_x_41) ;  /* 0x0000b3627f007947 */ /* 0x000fea000b800000 */
[----:B--2---:R2:W1:Y:S04]  /*2300*/  SHFL.IDX PT, R8, R9, 0x1, 0x181f ;  /* 0x00381f0009087f89 */ /* 0x00446800000e0000 */
[----:B----4-:R2:W4:Y:S02]  /*2310*/  SHFL.IDX PT, R0, R12, 0x1, 0x181f ;  /* 0x00381f000c007f89 */ /* 0x01052400000e0000 */
.L_x_128:
[----:B------:R-:W-:Y:S01]  /*2320*/  IADD3 R2, R10, 0x20, RZ ;  /* 0x000000200a027810 */ /* 0x000fe20007ffe0ff */
        /* <DEDUP_REMOVED lines=9> */
[-C--:B-1----:R-:W-:Y:S02]  /*23c0*/  LEA.HI.X R7, R192, R8.reuse, R18, 0x1, P2 ;  /* 0x00000008c0077211 */ /* 0x082fe400010f0c12 */
        /* <DEDUP_REMOVED lines=8> */
.L_x_43:
[----:B------:R-:W-:Y:S05]  /*2450*/  BSYNC B0 ;  /* 0x0000000000007941 */ /* 0x000fea0003800000 */
.L_x_42:
[----:B------:R-:W-:Y:S05]  /*2460*/  BRA.DIV ~URZ, `(.L_x_44) ;  /* 0x0000b2c27f007947 */ /* 0x000fea000b800000 */
[----:B-1----:R1:W2:Y:S02]  /*2470*/  SHFL.IDX PT, R8, R9, 0x2, 0x181f ;  /* 0x00581f0009087f89 */ /* 0x0022a400000e0000 */
.L_x_129:
[----:B------:R-:W-:Y:S05]  /*2480*/  BRA.DIV ~URZ, `(.L_x_45) ;  /* 0x0000b3127f007947 */ /* 0x000fea000b800000 */
[----:B----4-:R4:W1:Y:S02]  /*2490*/  SHFL.IDX PT, R0, R12, 0x2, 0x181f ;  /* 0x00581f000c007f89 */ /* 0x01086400000e0000 */
.L_x_130:
[----:B------:R-:W-:Y:S01]  /*24a0*/  IADD3 R2, R10, 0x40, RZ ;  /* 0x000000400a027810 */ /* 0x000fe20007ffe0ff */
[----:B------:R-:W-:Y:S03]  /*24b0*/  BSSY B0, `(.L_x_46) ;  /* 0x0000012000007945 */ /* 0x000fe60003800000 */
[----:B------:R-:W-:-:S13]  /*24c0*/  ISETP.GE.AND P0, PT, R2, R11, PT ;  /* 0x0000000b0200720c */ /* 0x000fda0003f06270 */
[----:B------:R-:W-:Y:S05]  /*24d0*/  @P0 BRA `(.L_x_47) ;  /* 0x000000f000000947 */ /* 0x000fea0003800000 */
[-C--:B-1----:R-:W-:Y:S02]  /*24e0*/  LEA R6, P2, R192, R0.reuse, 0x1 ;  /* 0x00000000c0067211 */ /* 0x082fe400078408ff */
        /* <DEDUP_REMOVED lines=14> */
.L_x_47:
[----:B------:R-:W-:Y:S05]  /*25d0*/  BSYNC B0 ;  /* 0x0000000000007941 */ /* 0x000fea0003800000 */
.L_x_46:
[----:B------:R-:W-:Y:S05]  /*25e0*/  BRA.DIV ~URZ, `(.L_x_48) ;  /* 0x0000b2227f007947 */ /* 0x000fea000b800000 */
[----:B--2---:R2:W3:Y:S04]  /*25f0*/  SHFL.IDX PT, R8, R9, 0x3, 0x181f ;  /* 0x00781f0009087f89 */ /* 0x0044e800000e0000 */
[----:B-1----:R2:W1:Y:S02]  /*2600*/  SHFL.IDX PT, R0, R12, 0x3, 0x181f ;  /* 0x00781f000c007f89 */ /* 0x00246400000e0000 */
.L_x_131:
[----:B------:R-:W-:Y:S01]  /*2610*/  IADD3 R2, R10, 0x60, RZ ;  /* 0x000000600a027810 */ /* 0x000fe20007ffe0ff */
[----:B-----5:R-:W-:Y:S01]  /*2620*/  IMAD.WIDE.U32 R204, R14, c[0x0][0x2b0], RZ ;  /* 0x0000ac000ecc7a25 */ /* 0x020fe200078e00ff */
[----:B------:R-:W-:-:S02]  /*2630*/  SHF.R.S32.HI R18, RZ, 0x1f, R192 ;  /* 0x0000001fff127819 */ /* 0x000fc400000114c0 */
[----:B------:R-:W-:Y:S01]  /*2640*/  ISETP.GE.AND P3, PT, R2, R11, PT ;  /* 0x0000000b0200720c */ /* 0x000fe20003f66270 */
[----:B------:R-:W-:Y:S01]  /*2650*/  IMAD R105, R196, 0x20, R200 ;  /* 0x00000020c4697824 */ /* 0x000fe200078e02c8 */
[----:B------:R-:W-:Y:S02]  /*2660*/  SHF.R.S32.HI R17, RZ, 0x1f, R197 ;  /* 0x0000001fff117819 */ /* 0x000fe400000114c5 */
[----:B------:R-:W-:-:S09]  /*2670*/  SHF.R.S32.HI R15, RZ, 0x1f, R198 ;  /* 0x0000001fff0f7819 */ /* 0x000fd200000114c6 */
[-C--:B-1----:R-:W-:Y:S02]  /*2680*/  @!P3 LEA R6, P2, R192, R0.reuse, 0x1 ;  /* 0x00000000c006b211 */ /* 0x082fe400078408ff */
[CC--:B------:R-:W-:Y:S02]  /*2690*/  @!P3 LEA R4, P1, R197.reuse, R0.reuse, 0x1 ;  /* 0x00000000c504b211 */ /* 0x0c0fe400078208ff */
[----:B------:R-:W-:Y:S02]  /*26a0*/  @!P3 LEA R2, P0, R198, R0, 0x1 ;  /* 0x00000000c602b211 */ /* 0x000fe400078008ff */
[----:B------:R-:W-:Y:S02]  /*26b0*/  SHF.R.S32.HI R0, RZ, 0x1f, R14 ;  /* 0x0000001fff007819 */ /* 0x000fe4000001140e */
[-C--:B---3--:R-:W-:Y:S02]  /*26c0*/  @!P3 LEA.HI.X R7, R192, R8.reuse, R18, 0x1, P2 ;  /* 0x00000008c007b211 */ /* 0x088fe400010f0c12 */
[-C--:B------:R-:W-:Y:S01]  /*26d0*/  @!P3 LEA.HI.X R5, R197, R8.reuse, R17, 0x1, P1 ;  /* 0x00000008c505b211 */ /* 0x080fe200008f0c11 */
[----:B------:R-:W-:Y:S01]  /*26e0*/  IMAD R0, R0, c[0x0][0x2b0], RZ ;  /* 0x0000ac0000007a24 */ /* 0x000fe200078e02ff */
[----:B------:R-:W-:Y:S01]  /*26f0*/  @!P3 LEA.HI.X R3, R198, R8, R15, 0x1, P0 ;  /* 0x00000008c603b211 */ /* 0x000fe200000f0c0f */
[----:B------:R-:W-:Y:S01]  /*2700*/  @!PT LDS RZ, [RZ] ;  /* 0x00000000fffff984 */ /* 0x000fe20000000800 */
[----:B------:R-:W-:Y:S01]  /*2710*/  @!PT LDS RZ, [RZ] ;  /* 0x00000000fffff984 */ /* 0x000fe20000000800 */
[----:B------:R-:W-:Y:S01]  /*2720*/  @!PT LDS RZ, [RZ] ;  /* 0x00000000fffff984 */ /* 0x000fe20000000800 */
[----:B------:R1:W-:Y:S02]  /*2730*/  @!P3 LDGSTS.E.BYPASS.LTC128B.128 [R187+0xf100], [R6.64], !P6 ;  /* 0x0f10000006bbbfae */ /* 0x0003e4000f101d46 */
[----:B------:R-:W-:-:S02]  /*2740*/  IMAD R0, R14, c[0x0][0x2b4], R0 ;  /* 0x0000ad000e007a24 */ /* 0x000fc400078e0200 */
[----:B------:R1:W-:Y:S01]  /*2750*/  @!P3 LDGSTS.E.BYPASS.LTC128B.128 [R187+0x13100], [R4.64], !P5 ;  /* 0x1310000004bbbfae */ /* 0x0003e2000e901d46 */
[----:B------:R-:W-:Y:S01]  /*2760*/  ISETP.GE.AND P5, PT, R192, c[0x0][0x1d4], PT ;  /* 0x00007500c0007a0c */ /* 0x000fe20003fa6270 */
[----:B------:R-:W-:Y:S02]  /*2770*/  IMAD.IADD R209, R205, 0x1, R0 ;  /* 0x00000001cdd17824 */ /* 0x000fe400078e0200 */
[----:B------:R1:W-:Y:S01]  /*2780*/  @!P3 LDGSTS.E.BYPASS.LTC128B.128 [R187+0x17100], [R2.64], !P4 ;  /* 0x1710000002bbbfae */ /* 0x0003e2000e101d46 */
[----:B------:R-:W-:Y:S02]  /*2790*/  ISETP.GE.AND P4, PT, R197, c[0x0][0x1d4], PT ;  /* 0x00007500c5007a0c */ /* 0x000fe40003f86270 */
[----:B------:R-:W-:Y:S01]  /*27a0*/  ISETP.GE.AND P3, PT, R198, c[0x0][0x1d4], PT ;  /* 0x00007500c6007a0c */ /* 0x000fe20003f66270 */
[----:B------:R-:W0:Y:S01]  /*27b0*/  LDGDEPBAR ;  /* 0x00000000000079af */ /* 0x000e220000000000 */
[----:B------:R-:W-:Y:S03]  /*27c0*/  WARPSYNC 0xffffffff ;  /* 0xffffffff00007948 */ /* 0x000fe60003800000 */
[----:B------:R-:W-:Y:S01]  /*27d0*/  IMAD.MOV.U32 R0, RZ, RZ, c[0x0][0x2b8] ;  /* 0x0000ae00ff007624 */ /* 0x000fe200078e00ff */
[----:B------:R-:W-:Y:S01]  /*27e0*/  BAR.SYNC.DEFER_BLOCKING 0x0 ;  /* 0x0000000000007b1d */ /* 0x000fe20000010000 */
[----:B-1----:R-:W-:-:S02]  /*27f0*/  IMAD R2, R104, 0x40, R105 ;  /* 0x0000004068027824 */ /* 0x002fc400078e0269 */
[----:B------:R-:W-:Y:S01]  /*2800*/  IMAD.MOV.U32 R188, RZ, RZ, RZ ;  /* 0x000000ffffbc7224 */ /* 0x000fe200078e00ff */
[----:B------:R-:W-:Y:S02]  /*2810*/  ISETP.NE.AND P0, PT, R0, 0x1, PT ;  /* 0x000000010000780c */ /* 0x000fe40003f05270 */
[C---:B------:R-:W-:Y:S02]  /*2820*/  ISETP.GE.AND P2, PT, R2.reuse, R16, PT ;  /* 0x000000100200720c */ /* 0x040fe40003f46270 */
[----:B------:R-:W-:Y:S02]  /*2830*/  IADD3 R2, R2, R201, RZ ;  /* 0x000000c902027210 */ /* 0x000fe40007ffe0ff */
[----:B------:R-:W-:-:S03]  /*2840*/  ISETP.GT.OR P2, PT, R105, 0x3f, P2 ;  /* 0x0000003f6900780c */ /* 0x000fc60001744670 */
[----:B------:R-:W-:-:S04]  /*2850*/  IMAD.MOV.U32 R0, RZ, RZ, R2 ;  /* 0x000000ffff007224 */ /* 0x000fc800078e0002 */
[----:B------:R-:W-:-:S05]  /*2860*/  @P0 IMAD.HI.U32 R3, R2, c[0x0][0x2bc], RZ ;  /* 0x0000af0002030a27 */ /* 0x000fca00078e00ff */
[----:B------:R-:W-:-:S04]  /*2870*/  @P0 SHF.R.U32.HI R0, RZ, c[0x0][0x2c0], R3 ;  /* 0x0000b000ff000a19 */ /* 0x000fc80000011603 */
[----:B------:R-:W-:-:S04]  /*2880*/  @!P2 IADD3 R3, P1, R0, R204, RZ ;  /* 0x000000cc0003a210 */ /* 0x000fc80007f3e0ff */
[----:B------:R-:W-:Y:S02]  /*2890*/  @!P2 LEA.HI.X.SX32 R5, R0, R209, 0x1, P1 ;  /* 0x000000d10005a211 */ /* 0x000fe400008f0eff */
[----:B------:R-:W-:-:S04]  /*28a0*/  @!P2 LEA R4, P1, R3, c[0x0][0x2a0], 0x2 ;  /* 0x0000a8000304aa11 */ /* 0x000fc800078210ff */
[----:B------:R-:W-:-:S05]  /*28b0*/  @!P2 LEA.HI.X R5, R3, c[0x0][0x2a4], R5, 0x2, P1 ;  /* 0x0000a9000305aa11 */ /* 0x000fca00008f1405 */
[----:B------:R-:W3:Y:S01]  /*28c0*/  @!P2 LDG.E R188, [R4.64] ;  /* 0x0000000604bca981 */ /* 0x000ee2000c1e1900 */
[----:B------:R-:W-:Y:S01]  /*28d0*/  IADD3 R0, -R0, RZ, RZ ;  /* 0x000000ff00007210 */ /* 0x000fe20007ffe1ff */
[----:B------:R-:W-:Y:S01]  /*28e0*/  IMAD.WIDE.U32 R202, R13, c[0x0][0x1e8], RZ ;  /* 0x00007a000dca7a25 */ /* 0x000fe200078e00ff */
[----:B------:R-:W-:Y:S01]  /*28f0*/  SHF.L.U64.HI R100, R192, 0x1, R18 ;  /* 0x00000001c0647819 */ /* 0x000fe20000010212 */
[----:B------:R-:W-:Y:S01]  /*2900*/  BSSY B0, `(.L_x_49) ;  /* 0x0000193000007945 */ /* 0x000fe20003800000 */
[----:B------:R-:W-:Y:S01]  /*2910*/  SHF.L.U32 R109, R198, 0x1, RZ ;  /* 0x00000001c66d7819 */ /* 0x000fe200000006ff */
[----:B------:R-:W-:Y:S01]  /*2920*/  IMAD R189, R0, c[0x0][0x2b8], R2 ;  /* 0x0000ae0000bd7a24 */ /* 0x000fe200078e0202 */
[----:B------:R-:W-:Y:S01]  /*2930*/  SHF.L.U64.HI R101, R197, 0x1, R17 ;  /* 0x00000001c5657819 */ /* 0x000fe20000010211 */
[----:B------:R-:W-:Y:S01]  /*2940*/  IMAD R208, R13, c[0x0][0x1ec], R203 ;  /* 0x00007b000dd07a24 */ /* 0x000fe200078e02cb */
[----:B------:R-:W-:Y:S01]  /*2950*/  SHF.L.U64.HI R102, R198, 0x1, R15 ;  /* 0x00000001c6667819 */ /* 0x000fe2000001020f */
[----:B------:R-:W-:Y:S01]  /*2960*/  IMAD.WIDE.U32 R2, R189, c[0x0][0x1e0], RZ ;  /* 0x00007800bd027a25 */ /* 0x000fe200078e00ff */
[----:B------:R-:W-:-:S03]  /*2970*/  SHF.R.S32.HI R6, RZ, 0x1f, R189 ;  /* 0x0000001fff067819 */ /* 0x000fc600000114bd */
[----:B------:R-:W-:Y:S02]  /*2980*/  IMAD R106, R104, -0x40, R16 ;  /* 0xffffffc0686a7824 */ /* 0x000fe400078e0210 */
[----:B------:R-:W-:Y:S02]  /*2990*/  IMAD R0, R6, c[0x0][0x1e0], RZ ;  /* 0x0000780006007a24 */ /* 0x000fe400078e02ff */
[----:B------:R-:W-:Y:S02]  /*29a0*/  IMAD.IADD R22, R106, 0x1, -R200 ;  /* 0x000000016a167824 */ /* 0x000fe400078e0ac8 */
[----:B------:R-:W-:Y:S02]  /*29b0*/  IMAD R0, R189, c[0x0][0x1e4], R0 ;  /* 0x00007900bd007a24 */ /* 0x000fe400078e0200 */
[----:B------:R-:W-:Y:S01]  /*29c0*/  IMAD R6, R6, c[0x0][0x208], RZ ;  /* 0x0000820006067a24 */ /* 0x000fe200078e02ff */
[----:B------:R-:W-:Y:S01]  /*29d0*/  ISETP.GE.AND P2, PT, R22, 0x1, PT ;  /* 0x000000011600780c */ /* 0x000fe20003f46270 */
[----:B------:R-:W-:-:S02]  /*29e0*/  IMAD.IADD R3, R3, 0x1, R0 ;  /* 0x0000000103037824 */ /* 0x000fc400078e0200 */
[----:B------:R-:W-:Y:S02]  /*29f0*/  IMAD R6, R189, c[0x0][0x20c], R6 ;  /* 0x00008300bd067a24 */ /* 0x000fe400078e0206 */
[----:B------:R-:W-:-:S04]  /*2a00*/  IMAD.WIDE.U32 R206, R13, c[0x0][0x210], RZ ;  /* 0x000084000dce7a25 */ /* 0x000fc800078e00ff */
[----:B------:R-:W-:Y:S02]  /*2a10*/  IMAD R210, R13, c[0x0][0x214], R207 ;  /* 0x000085000dd27a24 */ /* 0x000fe400078e02cf */
[----:B------:R-:W-:Y:S02]  /*2a20*/  IMAD.SHL.U32 R107, R192, 0x2, RZ ;  /* 0x00000002c06b7824 */ /* 0x000fe400078e00ff */
[----:B------:R-:W-:Y:S01]  /*2a30*/  IMAD.SHL.U32 R108, R197, 0x2, RZ ;  /* 0x00000002c56c7824 */ /* 0x000fe200078e00ff */
[----:B---3--:R-:W-:Y:S01]  /*2a40*/  SHF.R.S32.HI R7, RZ, 0x1f, R188 ;  /* 0x0000001fff077819 */ /* 0x008fe200000114bc */
[----:B------:R-:W-:-:S04]  /*2a50*/  IMAD.WIDE.U32 R2, R188, c[0x0][0x1f0], R2 ;  /* 0x00007c00bc027a25 */ /* 0x000fc800078e0002 */
[C---:B------:R-:W-:Y:S02]  /*2a60*/  IMAD R0, R7.reuse, c[0x0][0x1f0], RZ ;  /* 0x00007c0007007a24 */ /* 0x040fe400078e02ff */
[----:B------:R-:W-:Y:S02]  /*2a70*/  IMAD R7, R7, c[0x0][0x218], RZ ;  /* 0x0000860007077a24 */ /* 0x000fe400078e02ff */
[----:B------:R-:W-:Y:S01]  /*2a80*/  IMAD R4, R188, c[0x0][0x1f4], R0 ;  /* 0x00007d00bc047a24 */ /* 0x000fe200078e0200 */
[----:B------:R-:W-:Y:S01]  /*2a90*/  IADD3 R0, P1, R2, R202, RZ ;  /* 0x000000ca02007210 */ /* 0x000fe20007f3e0ff */
[----:B--2-4-:R-:W-:-:S03]  /*2aa0*/  IMAD R12, R188, c[0x0][0x21c], R7 ;  /* 0x00008700bc0c7a24 */ /* 0x014fc600078e0207 */
[----:B------:R-:W-:Y:S02]  /*2ab0*/  IADD3.X R2, R208, R3, R4, P1, !PT ;  /* 0x00000003d0027210 */ /* 0x000fe40000ffe404 */
[----:B------:R-:W-:-:S04]  /*2ac0*/  LEA R4, P1, R0, c[0x0][0x1c8], 0x1 ;  /* 0x0000720000047a11 */ /* 0x000fc800078208ff */
[----:B------:R-:W-:Y:S01]  /*2ad0*/  LEA.HI.X R11, R0, c[0x0][0x1cc], R2, 0x1, P1 ;  /* 0x00007300000b7a11 */ /* 0x000fe200008f0c02 */
[----:B------:R-:W-:Y:S01]  /*2ae0*/  IMAD.WIDE.U32 R2, R189, c[0x0][0x208], RZ ;  /* 0x00008200bd027a25 */ /* 0x000fe200078e00ff */
[----:B------:R-:W1:Y:S04]  /*2af0*/  SHFL.IDX PT, R0, R4, RZ, 0x181f ;  /* 0x00181fff04007589 */ /* 0x000e6800000e0000 */
[----:B------:R-:W2:Y:S01]  /*2b00*/  SHFL.IDX PT, R5, R11, RZ, 0x181f ;  /* 0x00181fff0b057589 */ /* 0x000ea200000e0000 */
[----:B------:R-:W-:-:S03]  /*2b10*/  IADD3 R3, R3, R6, RZ ;  /* 0x0000000603037210 */ /* 0x000fc60007ffe0ff */
[----:B------:R3:W4:Y:S02]  /*2b20*/  SHFL.IDX PT, R10, R4, 0x1, 0x181f ;  /* 0x00381f00040a7f89 */ /* 0x00072400000e0000 */
[----:B------:R-:W-:Y:S02]  /*2b30*/  IMAD.WIDE.U32 R2, R188, c[0x0][0x218], R2 ;  /* 0x00008600bc027a25 */ /* 0x000fe400078e0002 */
[----:B------:R-:W5:Y:S01]  /*2b40*/  SHFL.IDX PT, R11, R11, 0x1, 0x181f ;  /* 0x00381f000b0b7f89 */ /* 0x000f6200000e0000 */
[CC--:B-1----:R-:W-:Y:S02]  /*2b50*/  @P2 LEA R8, P6, R192.reuse, R0.reuse, 0x1 ;  /* 0x00000000c0082211 */ /* 0x0c2fe400078c08ff */
[C---:B------:R-:W-:Y:S02]  /*2b60*/  @P2 LEA R6, P1, R197.reuse, R0, 0x1 ;  /* 0x00000000c5062211 */ /* 0x040fe400078208ff */
[-C--:B--2---:R-:W-:Y:S02]  /*2b70*/  @P2 LEA.HI.X R9, R192, R5.reuse, R18, 0x1, P6 ;  /* 0x00000005c0092211 */ /* 0x084fe400030f0c12 */
[----:B------:R-:W-:-:S02]  /*2b80*/  @P2 LEA.HI.X R7, R197, R5, R17, 0x1, P1 ;  /* 0x00000005c5072211 */ /* 0x000fc400008f0c11 */
[----:B---3--:R-:W-:Y:S01]  /*2b90*/  @P2 LEA R4, P6, R198, R0, 0x1 ;  /* 0x00000000c6042211 */ /* 0x008fe200078c08ff */
[----:B------:R4:W-:Y:S01]  /*2ba0*/  @P2 LDGSTS.E.BYPASS.LTC128B.128 [R187+0x6100], [R8.64], !P5 ;  /* 0x0610000008bb2fae */ /* 0x0009e2000e901d46 */
[----:B------:R-:W-:Y:S02]  /*2bb0*/  IADD3 R0, P1, R2, R206, RZ ;  /* 0x000000ce02007210 */ /* 0x000fe40007f3e0ff */
[----:B------:R-:W-:Y:S01]  /*2bc0*/  @P2 LEA.HI.X R5, R198, R5, R15, 0x1, P6 ;  /* 0x00000005c6052211 */ /* 0x000fe200030f0c0f */
[----:B------:R1:W-:Y:S01]  /*2bd0*/  @P2 LDGSTS.E.BYPASS.LTC128B.128 [R187+0x8100], [R6.64], !P4 ;  /* 0x0810000006bb2fae */ /* 0x0003e2000e101d46 */
[----:B------:R-:W-:Y:S02]  /*2be0*/  ISETP.GE.AND P6, PT, R22, 0x21, PT ;  /* 0x000000211600780c */ /* 0x000fe40003fc6270 */
[----:B------:R-:W-:Y:S01]  /*2bf0*/  IADD3.X R2, R210, R3, R12, P1, !PT ;  /* 0x00000003d2027210 */ /* 0x000fe20000ffe40c */
[----:B------:R2:W-:Y:S01]  /*2c00*/  @P2 LDGSTS.E.BYPASS.LTC128B.128 [R187+0xa100], [R4.64], !P3 ;  /* 0x0a10000004bb2fae */ /* 0x0005e2000d901d46 */
[----:B------:R-:W-:-:S04]  /*2c10*/  LEA R3, P1, R0, c[0x0][0x1f8], 0x1 ;  /* 0x00007e0000037a11 */ /* 0x000fc800078208ff */
[----:B------:R-:W-:Y:S01]  /*2c20*/  LEA.HI.X R12, R0, c[0x0][0x1fc], R2, 0x1, P1 ;  /* 0x00007f00000c7a11 */ /* 0x000fe200008f0c02 */
[----:B------:R-:W-:Y:S04]  /*2c30*/  SHFL.IDX PT, R21, R3, 0x1, 0x181f ;  /* 0x00381f0003157f89 */ /* 0x000fe800000e0000 */
[----:B------:R3:W3:Y:S04]  /*2c40*/  SHFL.IDX PT, R0, R3, RZ, 0x181f ;  /* 0x00181fff03007589 */ /* 0x0006e800000e0000 */
[----:B------:R-:W3:Y:S04]  /*2c50*/  SHFL.IDX PT, R2, R12, RZ, 0x181f ;  /* 0x00181fff0c027589 */ /* 0x000ee800000e0000 */
[----:B------:R3:W3:Y:S01]  /*2c60*/  SHFL.IDX PT, R20, R12, 0x1, 0x181f ;  /* 0x00381f000c147f89 */ /* 0x0006e200000e0000 */
[----:B----4-:R-:W-:-:S04]  /*2c70*/  @P6 LEA R8, P2, R192, R10, 0x1 ;  /* 0x0000000ac0086211 */ /* 0x010fc800078408ff */
[-C--:B-----5:R-:W-:Y:S02]  /*2c80*/  @P6 LEA.HI.X R9, R192, R11.reuse, R18, 0x1, P2 ;  /* 0x0000000bc0096211 */ /* 0x0a0fe400010f0c12 */
[CC--:B-1----:R-:W-:Y:S02]  /*2c90*/  @P6 LEA R6, P2, R197.reuse, R10.reuse, 0x1 ;  /* 0x0000000ac5066211 */ /* 0x0c2fe400078408ff */
[C---:B--2---:R-:W-:Y:S01]  /*2ca0*/  @P6 LEA R4, P1, R198.reuse, R10, 0x1 ;  /* 0x0000000ac6046211 */ /* 0x044fe200078208ff */
[----:B------:R1:W-:Y:S01]  /*2cb0*/  @P6 LDGSTS.E.BYPASS.LTC128B.128 [R187+0x7100], [R8.64], !P5 ;  /* 0x0710000008bb6fae */ /* 0x0003e2000e901d46 */
[-C--:B------:R-:W-:Y:S02]  /*2cc0*/  @P6 LEA.HI.X R7, R197, R11.reuse, R17, 0x1, P2 ;  /* 0x0000000bc5076211 */ /* 0x080fe400010f0c11 */
[----:B------:R-:W-:Y:S02]  /*2cd0*/  @P6 LEA.HI.X R5, R198, R11, R15, 0x1, P1 ;  /* 0x0000000bc6056211 */ /* 0x000fe400008f0c0f */
[----:B---3--:R-:W-:Y:S01]  /*2ce0*/  IADD3 R3, R103, 0x20, RZ ;  /* 0x0000002067037810 */ /* 0x008fe20007ffe0ff */
[----:B------:R2:W-:Y:S04]  /*2cf0*/  @P6 LDGSTS.E.BYPASS.LTC128B.128 [R187+0x9100], [R6.64], !P4 ;  /* 0x0910000006bb6fae */ /* 0x0005e8000e101d46 */
[----:B------:R2:W-:Y:S02]  /*2d00*/  @P6 LDGSTS.E.BYPASS.LTC128B.128 [R187+0xb100], [R4.64], !P3 ;  /* 0x0b10000004bb6fae */ /* 0x0005e4000d901d46 */
[----:B------:R-:W-:-:S02]  /*2d10*/  R2P PR, R196, 0x6 ;  /* 0x00000006c4007804 */ /* 0x000fc40000000000 */
[----:B------:R-:W0:Y:S01]  /*2d20*/  LDGDEPBAR ;  /* 0x00000000000079af */ /* 0x000e220000000000 */
[----:B------:R-:W-:-:S05]  /*2d30*/  IADD3 R16, P6, R0, R107, RZ ;  /* 0x0000006b00107210 */ /* 0x000fca0007fde0ff */
[----:B------:R-:W-:Y:S01]  /*2d40*/  IMAD.X R17, R2, 0x1, R100, P6 ;  /* 0x0000000102117824 */ /* 0x000fe200030e0664 */
[----:B------:R-:W-:-:S04]  /*2d50*/  IADD3 R12, P6, R0, R109, RZ ;  /* 0x0000006d000c7210 */ /* 0x000fc80007fde0ff */
[----:B------:R-:W-:Y:S02]  /*2d60*/  @P1 IADD3 R3, R103, -0x20, RZ ;  /* 0xffffffe067031810 */ /* 0x000fe40007ffe0ff */
[----:B------:R-:W-:Y:S02]  /*2d70*/  IADD3 R14, P1, R0, R108, RZ ;  /* 0x0000006c000e7210 */ /* 0x000fe40007f3e0ff */
[----:B------:R-:W-:Y:S02]  /*2d80*/  IADD3.X R13, R2, R102, RZ, P6, !PT ;  /* 0x00000066020d7210 */ /* 0x000fe400037fe4ff */
[----:B------:R-:W-:Y:S01]  /*2d90*/  ISETP.GE.AND P6, PT, R192, c[0x0][0x1d4], PT ;  /* 0x00007500c0007a0c */ /* 0x000fe20003fc6270 */
[----:B------:R-:W-:Y:S01]  /*2da0*/  IMAD.X R15, R2, 0x1, R101, P1 ;  /* 0x00000001020f7824 */ /* 0x000fe200008e0665 */
[----:B------:R-:W-:Y:S02]  /*2db0*/  IADD3 R18, P1, R21, R107, RZ ;  /* 0x0000006b15127210 */ /* 0x000fe40007f3e0ff */
[----:B------:R-:W-:-:S02]  /*2dc0*/  MOV R0, 0x40 ;  /* 0x0000004000007802 */ /* 0x000fc40000000f00 */
[----:B------:R-:W-:Y:S01]  /*2dd0*/  IADD3 R2, R3, 0x4000, RZ ;  /* 0x0000400003027810 */ /* 0x000fe20007ffe0ff */
[----:B------:R-:W-:-:S04]  /*2de0*/  DEPBAR.LE SB0, 0x1 ;  /* 0x000080400000791a */ /* 0x000fc80000000000 */
[----:B------:R-:W-:-:S04]  /*2df0*/  DEPBAR.LE SB0, 0x0 ;  /* 0x000080000000791a */ /* 0x000fc80000000000 */
[----:B------:R-:W-:Y:S01]  /*2e00*/  BAR.SYNC.DEFER_BLOCKING 0x0 ;  /* 0x0000000000007b1d */ /* 0x000fe20000010000 */
[----:B------:R-:W-:Y:S01]  /*2e10*/  IMAD.X R19, R20, 0x1, R100, P1 ;  /* 0x0000000114137824 */ /* 0x000fe200008e0664 */
[----:B------:R-:W-:Y:S02]  /*2e20*/  ISETP.LT.OR P1, PT, R22, 0x1, P6 ;  /* 0x000000011600780c */ /* 0x000fe40003721670 */
[----:B------:R-:W-:Y:S02]  /*2e30*/  ISETP.GE.AND P6, PT, R197, c[0x0][0x1d4], PT ;  /* 0x00007500c5007a0c */ /* 0x000fe40003fc6270 */
[----:B------:R-:W-:-:S04]  /*2e40*/  SEL R0, R0, 0xffffffc0, !P2 ;  /* 0xffffffc000007807 */ /* 0x000fc80005000000 */
[----:B------:R-:W-:Y:S01]  /*2e50*/  IADD3 R176, R2, R0, RZ ;  /* 0x0000000002b07210 */ /* 0x000fe20007ffe0ff */
[----:B--2---:R-:W-:Y:S04]  /*2e60*/  LDSM.16.M88.4 R4, [R183] ;  /* 0x00000000b704783b */ /* 0x004fe80000000200 */
[----:B------:R-:W2:Y:S04]  /*2e70*/  LDSM.16.M88.4 R24, [R103] ;  /* 0x000000006718783b */ /* 0x000ea80000000200 */
[----:B------:R-:W3:Y:S04]  /*2e80*/  LDSM.16.M88.4 R40, [R103+0x800] ;  /* 0x000800006728783b */ /* 0x000ee80000000200 */
[----:B------:R-:W4:Y:S04]  /*2e90*/  LDSM.16.M88.4 R36, [R103+0x1000] ;  /* 0x001000006724783b */ /* 0x000f280000000200 */
[----:B------:R-:W5:Y:S04]  /*2ea0*/  LDSM.16.M88.4 R32, [R103+0x1800] ;  /* 0x001800006720783b */ /* 0x000f680000000200 */
[----:B-1----:R-:W-:Y:S04]  /*2eb0*/  LDSM.16.M88.4 R8, [R184] ;  /* 0x00000000b808783b */ /* 0x002fe80000000200 */
[----:B------:R-:W1:Y:S04]  /*2ec0*/  LDSM.16.M88.4 R48, [R3] ;  /* 0x000000000330783b */ /* 0x000e680000000200 */
[----:B------:R-:W1:Y:S04]  /*2ed0*/  LDSM.16.M88.4 R68, [R3+0x800] ;  /* 0x000800000344783b */ /* 0x000e680000000200 */
[----:B------:R-:W1:Y:S04]  /*2ee0*/  LDSM.16.M88.4 R84, [R3+0x1000] ;  /* 0x001000000354783b */ /* 0x000e680000000200 */
[----:B------:R-:W1:Y:S04]  /*2ef0*/  LDSM.16.M88.4 R92, [R3+0x1800] ;  /* 0x00180000035c783b */ /* 0x000e680000000200 */
[----:B------:R-:W-:Y:S01]  /*2f00*/  @!PT LDS RZ, [RZ] ;  /* 0x00000000fffff984 */ /* 0x000fe20000000800 */
[----:B------:R-:W-:Y:S01]  /*2f10*/  @!PT LDS RZ, [RZ] ;  /* 0x00000000fffff984 */ /* 0x000fe20000000800 */
[----:B------:R-:W-:Y:S01]  /*2f20*/  @!PT LDS RZ, [RZ] ;  /* 0x00000000fffff984 */ /* 0x000fe20000000800 */
[----:B------:R1:W-:Y:S01]  /*2f30*/  LDGSTS.E.BYPASS.LTC128B.128 [R187+0x100], [R16.64], !P1 ;  /* 0x0010000010bb7fae */ /* 0x0003e2000c901d46 */
[----:B------:R-:W-:-:S02]  /*2f40*/  ISETP.LT.OR P1, PT, R22, 0x1, P6 ;  /* 0x000000011600780c */ /* 0x000fc40003721670 */
[----:B------:R-:W-:Y:S01]  /*2f50*/  ISETP.GE.AND P6, PT, R198, c[0x0][0x1d4], PT ;  /* 0x00007500c6007a0c */ /* 0x000fe20003fc6270 */
[C---:B--2---:R-:W-:Y:S08]  /*2f60*/  HMMA.16816.F32 R28, R4.reuse, R26, RZ ;  /* 0x0000001a041c723c */ /* 0x044ff000000018ff */
[C---:B---3--:R-:W-:Y:S02]  /*2f70*/  HMMA.16816.F32 R44, R4.reuse, R40, RZ ;  /* 0x00000028042c723c */ /* 0x048fe400000018ff */
[----:B------:R2:W-:Y:S06]  /*2f80*/  LDGSTS.E.BYPASS.LTC128B.128 [R187+0x2100], [R14.64], !P1 ;  /* 0x021000000ebb7fae */ /* 0x0005ec000c901d46 */
[C---:B------:R-:W-:Y:S08]  /*2f90*/  HMMA.16816.F32 R40, R4.reuse, R42, RZ ;  /* 0x0000002a0428723c */ /* 0x040ff000000018ff */
[C---:B----4-:R-:W-:Y:S08]  /*2fa0*/  HMMA.16816.F32 R52, R4.reuse, R36, RZ ;  /* 0x000000240434723c */ /* 0x050ff000000018ff */
[----:B------:R-:W-:Y:S01]  /*2fb0*/  HMMA.16816.F32 R60, R4, R38, RZ ;  /* 0x00000026043c723c */ /* 0x000fe200000018ff */
[----:B--2---:R-:W-:-:S07]  /*2fc0*/  IADD3 R14, P1, R21, R108, RZ ;  /* 0x0000006c150e7210 */ /* 0x004fce0007f3e0ff */
[----:B-----5:R-:W-:Y:S01]  /*2fd0*/  HMMA.16816.F32 R64, R4, R32, RZ ;  /* 0x000000200440723c */ /* 0x020fe200000018ff */
[----:B------:R-:W-:Y:S02]  /*2fe0*/  IADD3.X R15, R20, R101, RZ, P1, !PT ;  /* 0x00000065140f7210 */ /* 0x000fe40000ffe4ff */
[C---:B------:R-:W-:Y:S02]  /*2ff0*/  ISETP.LT.OR P1, PT, R22.reuse, 0x1, P6 ;  /* 0x000000011600780c */ /* 0x040fe40003721670 */
[----:B------:R-:W-:-:S03]  /*3000*/  ISETP.LT.OR P6, PT, R22, 0x21, P6 ;  /* 0x000000211600780c */ /* 0x000fc600037c1670 */
[----:B------:R-:W-:Y:S08]  /*3010*/  HMMA.16816.F32 R56, R4, R34, RZ ;  /* 0x000000220438723c */ /* 0x000ff000000018ff */
[----:B------:R2:W-:Y:S01]  /*3020*/  LDGSTS.E.BYPASS.LTC128B.128 [R187+0x4100], [R12.64], !P1 ;  /* 0x041000000cbb7fae */ /* 0x0005e2000c901d46 */
[C---:B-1----:R-:W-:Y:S08]  /*3030*/  HMMA.16816.F32 R28, R8.reuse, R50, R28 ;  /* 0x00000032081c723c */ /* 0x042ff0000000181c */
[C---:B------:R-:W-:Y:S08]  /*3040*/  HMMA.16816.F32 R32, R8.reuse, R68, R44 ;  /* 0x000000440820723c */ /* 0x040ff0000000182c */
[C---:B------:R-:W-:Y:S08]  /*3050*/  HMMA.16816.F32 R36, R8.reuse, R70, R40 ;  /* 0x000000460824723c */ /* 0x040ff00000001828 */
[----:B------:R-:W-:Y:S01]  /*3060*/  HMMA.16816.F32 R40, R8, R84, R52 ;  /* 0x000000540828723c */ /* 0x000fe20000001834 */
[----:B--2---:R-:W-:-:S05]  /*3070*/  IADD3 R12, P1, R21, R109, RZ ;  /* 0x0000006d150c7210 */ /* 0x004fca0007f3e0ff */
[----:B------:R-:W-:Y:S01]  /*3080*/  IMAD.X R13, R20, 0x1, R102, P1 ;  /* 0x00000001140d7824 */ /* 0x000fe200008e0666 */
[----:B------:R-:W-:Y:S01]  /*3090*/  ISETP.GE.AND P1, PT, R192, c[0x0][0x1d4], PT ;  /* 0x00007500c0007a0c */ /* 0x000fe20003f26270 */
[----:B------:R-:W-:Y:S03]  /*30a0*/  HMMA.16816.F32 R52, R8, R92, R64 ;  /* 0x0000005c0834723c */ /* 0x000fe60000001840 */
[----:B------:R-:W-:-:S05]  /*30b0*/  ISETP.LT.OR P1, PT, R22, 0x21, P1 ;  /* 0x000000211600780c */ /* 0x000fca0000f21670 */
[----:B------:R-:W-:Y:S08]  /*30c0*/  HMMA.16816.F32 R44, R8, R94, R56 ;  /* 0x0000005e082c723c */ /* 0x000ff00000001838 */
[----:B------:R1:W-:Y:S01]  /*30d0*/  LDGSTS.E.BYPASS.LTC128B.128 [R187+0x1100], [R18.64], !P1 ;  /* 0x0110000012bb7fae */ /* 0x0003e2000c901d46 */
[----:B------:R-:W-:-:S04]  /*30e0*/  ISETP.GE.AND P1, PT, R197, c[0x0][0x1d4], PT ;  /* 0x00007500c5007a0c */ /* 0x000fc80003f26270 */
[----:B------:R-:W-:Y:S11]  /*30f0*/  ISETP.LT.OR P1, PT, R22, 0x21, P1 ;  /* 0x000000211600780c */ /* 0x000ff60000f21670 */
[----:B------:R-:W-:Y:S02]  /*3100*/  @!UPT UIADD3 URZ, URZ, URZ, URZ ;  /* 0x0000003f3f3ff290 */ /* 0x000fe4000fffe03f */
[----:B------:R2:W-:Y:S01]  /*3110*/  LDGSTS.E.BYPASS.LTC128B.128 [R187+0x3100], [R14.64], !P1 ;  /* 0x031000000ebb7fae */ /* 0x0005e2000c901d46 */
[----:B------:R-:W-:-:S03]  /*3120*/  ISETP.GT.AND P1, PT, R104, R199, PT ;  /* 0x000000c76800720c */ /* 0x000fc60003f24270 */
[----:B------:R2:W-:Y:S01]  /*3130*/  LDGSTS.E.BYPASS.LTC128B.128 [R187+0x5100], [R12.64], !P6 ;  /* 0x051000000cbb7fae */ /* 0x0005e2000f101d46 */
[----:B------:R-:W-:-:S03]  /*3140*/  ISETP.GT.AND P6, PT, R105, 0x3f, PT ;  /* 0x0000003f6900780c */ /* 0x000fc60003fc4270 */
[----:B------:R-:W-:Y:S01]  /*3150*/  LDSM.16.M88.4 R80, [R176+-0x4000] ;  /* 0xffc00000b050783b */ /* 0x000fe20000000200 */
[----:B-1----:R-:W-:Y:S03]  /*3160*/  HMMA.16816.F32 R16, R4, R24, RZ ;  /* 0x000000180410723c */ /* 0x002fe600000018ff */
[----:B------:R-:W-:Y:S04]  /*3170*/  LDSM.16.M88.4 R4, [R186] ;  /* 0x00000000ba04783b */ /* 0x000fe80000000200 */
[----:B------:R-:W-:Y:S01]  /*3180*/  IMAD.IADD R24, R103, 0x1, R0 ;  /* 0x0000000167187824 */ /* 0x000fe200078e0200 */
[----:B------:R-:W-:Y:S04]  /*3190*/  LDSM.16.M88.4 R88, [R176+-0x3800] ;  /* 0xffc80000b058783b */ /* 0x000fe80000000200 */
[----:B------:R-:W1:Y:S04]  /*31a0*/  LDSM.16.M88.4 R72, [R24+0x800] ;  /* 0x000800001848783b */ /* 0x000e680000000200 */
[----:B------:R-:W-:Y:S04]  /*31b0*/  LDSM.16.M88.4 R76, [R24+0x1000] ;  /* 0x00100000184c783b */ /* 0x000fe80000000200 */
[----:B------:R-:W-:Y:S04]  /*31c0*/  LDSM.16.M88.4 R68, [R24+0x1800] ;  /* 0x001800001844783b */ /* 0x000fe80000000200 */
[----:B--2---:R-:W2:Y:S01]  /*31d0*/  LDSM.16.M88.4 R12, [R24] ;  /* 0x00000000180c783b */ /* 0x004ea20000000200 */
[C---:B------:R-:W-:Y:S03]  /*31e0*/  HMMA.16816.F32 R20, R8.reuse, R48, R16 ;  /* 0x000000300814723c */ /* 0x040fe60000001810 */
[----:B------:R-:W3:Y:S04]  /*31f0*/  LDSM.16.M88.4 R16, [R185] ;  /* 0x00000000b910783b */ /* 0x000ee80000000200 */
[----:B------:R-:W4:Y:S01]  /*3200*/  LDSM.16.M88.4 R96, [R176+-0x3000] ;  /* 0xffd00000b060783b */ /* 0x000f220000000200 */
[----:B------:R-:W-:Y:S03]  /*3210*/  HMMA.16816.F32 R48, R8, R86, R60 ;  /* 0x000000560830723c */ /* 0x000fe6000000183c */
[----:B------:R-:W5:Y:S04]  /*3220*/  LDSM.16.M88.4 R60, [R176+-0x2800] ;  /* 0xffd80000b03c783b */ /* 0x000f680000000200 */
[----:B------:R-:W-:Y:S04]  /*3230*/  LDSM.16.M88.4 R64, [R103+0x2000] ;  /* 0x002000006740783b */ /* 0x000fe80000000200 */
[----:B------:R-:W-:Y:S04]  /*3240*/  LDSM.16.M88.4 R84, [R103+0x2800] ;  /* 0x002800006754783b */ /* 0x000fe80000000200 */
[----:B------:R-:W-:Y:S01]  /*3250*/  LDSM.16.M88.4 R92, [R103+0x3000] ;  /* 0x00300000675c783b */ /* 0x000fe20000000200 */
[C---:B-1----:R-:W-:Y:S03]  /*3260*/  HMMA.16816.F32 R32, R4.reuse, R72, R32 ;  /* 0x000000480420723c */ /* 0x042fe60000001820 */
[----:B------:R-:W0:Y:S05]  /*3270*/  LDGDEPBAR ;  /* 0x00000000000079af */ /* 0x000e2a0000000000 */
[C---:B------:R-:W-:Y:S01]  /*3280*/  HMMA.16816.F32 R36, R4.reuse, R74, R36 ;  /* 0x0000004a0424723c */ /* 0x040fe20000001824 */
[----:B------:R-:W-:Y:S07]  /*3290*/  LDSM.16.M88.4 R72, [R3+0x2000] ;  /* 0x002000000348783b */ /* 0x000fee0000000200 */
[C---:B--2---:R-:W-:Y:S08]  /*32a0*/  HMMA.16816.F32 R20, R4.reuse, R12, R20 ;  /* 0x0000000c0414723c */ /* 0x044ff00000001814 */
[C---:B------:R-:W-:Y:S01]  /*32b0*/  HMMA.16816.F32 R8, R4.reuse, R14, R28 ;  /* 0x0000000e0408723c */ /* 0x040fe2000000181c */
[----:B------:R-:W1:Y:S07]  /*32c0*/  LDSM.16.M88.4 R12, [R183+0x4000] ;  /* 0x00400000b70c783b */ /* 0x000e6e0000000200 */
[C---:B------:R-:W-:Y:S08]  /*32d0*/  HMMA.16816.F32 R40, R4.reuse, R76, R40 ;  /* 0x0000004c0428723c */ /* 0x040ff00000001828 */
[C---:B------:R-:W-:Y:S01]  /*32e0*/  HMMA.16816.F32 R48, R4.reuse, R78, R48 ;  /* 0x0000004e0430723c */ /* 0x040fe20000001830 */
[----:B------:R-:W-:Y:S07]  /*32f0*/  LDSM.16.M88.4 R76, [R24+0x2000] ;  /* 0x00200000184c783b */ /* 0x000fee0000000200 */
[C---:B------:R-:W-:Y:S08]  /*3300*/  HMMA.16816.F32 R56, R4.reuse, R68, R52 ;  /* 0x000000440438723c */ /* 0x040ff00000001834 */
[----:B------:R-:W-:Y:S01]  /*3310*/  HMMA.16816.F32 R44, R4, R70, R44 ;  /* 0x00000046042c723c */ /* 0x000fe2000000182c */
[----:B------:R-:W2:Y:S07]  /*3320*/  LDSM.16.M88.4 R68, [R103+0x3800] ;  /* 0x003800006744783b */ /* 0x000eae0000000200 */
[C---:B---3--:R-:W-:Y:S08]  /*3330*/  HMMA.16816.F32 R28, R16.reuse, R80, R20 ;  /* 0x00000050101c723c */ /* 0x048ff00000001814 */
[C---:B------:R-:W-:Y:S01]  /*3340*/  HMMA.16816.F32 R20, R16.reuse, R82, R8 ;  /* 0x000000521014723c */ /* 0x040fe20000001808 */
[----:B------:R-:W3:Y:S04]  /*3350*/  LDSM.16.M88.4 R8, [R184+0x4000] ;  /* 0x00400000b808783b */ /* 0x000ee80000000200 */
[----:B------:R-:W1:Y:S03]  /*3360*/  LDSM.16.M88.4 R80, [R3+0x2800] ;  /* 0x002800000350783b */ /* 0x000e660000000200 */
[C---:B------:R-:W-:Y:S08]  /*3370*/  HMMA.16816.F32 R4, R16.reuse, R88, R32 ;  /* 0x000000581004723c */ /* 0x040ff00000001820 */
[C---:B------:R-:W-:Y:S01]  /*3380*/  HMMA.16816.F32 R36, R16.reuse, R90, R36 ;  /* 0x0000005a1024723c */ /* 0x040fe20000001824 */
[----:B------:R-:W-:Y:S07]  /*3390*/  LDSM.16.M88.4 R88, [R24+0x3000] ;  /* 0x003000001858783b */ /* 0x000fee0000000200 */
[C---:B----4-:R-:W-:Y:S08]  /*33a0*/  HMMA.16816.F32 R40, R16.reuse, R96, R40 ;  /* 0x000000601028723c */ /* 0x050ff00000001828 */
[C---:B------:R-:W-:Y:S01]  /*33b0*/  HMMA.16816.F32 R48, R16.reuse, R98, R48 ;  /* 0x000000621030723c */ /* 0x040fe20000001830 */
[----:B------:R-:W4:Y:S07]  /*33c0*/  LDSM.16.M88.4 R96, [R3+0x3000] ;  /* 0x003000000360783b */ /* 0x000f2e0000000200 */
[C---:B-----5:R-:W-:Y:S08]  /*33d0*/  HMMA.16816.F32 R56, R16.reuse, R60, R56 ;  /* 0x0000003c1038723c */ /* 0x060ff00000001838 */
[----:B------:R-:W-:Y:S08]  /*33e0*/  HMMA.16816.F32 R44, R16, R62, R44 ;  /* 0x0000003e102c723c */ /* 0x000ff0000000182c */
[C---:B-1----:R-:W-:Y:S08]  /*33f0*/  HMMA.16816.F32 R32, R12.reuse, R64, R28 ;  /* 0x000000400c20723c */ /* 0x042ff0000000181c */
[C---:B------:R-:W-:Y:S01]  /*3400*/  HMMA.16816.F32 R28, R12.reuse, R66, R20 ;  /* 0x000000420c1c723c */ /* 0x040fe20000001814 */
[----:B------:R-:W1:Y:S07]  /*3410*/  LDSM.16.M88.4 R64, [R3+0x3800] ;  /* 0x003800000340783b */ /* 0x000e6e0000000200 */
[C---:B------:R-:W-:Y:S01]  /*3420*/  HMMA.16816.F32 R20, R12.reuse, R84, R4 ;  /* 0x000000540c14723c */ /* 0x040fe20000001804 */
[----:B------:R-:W5:Y:S07]  /*3430*/  LDSM.16.M88.4 R4, [R186+0x4000] ;  /* 0x00400000ba04783b */ /* 0x000f6e0000000200 */
[C---:B------:R-:W-:Y:S01]  /*3440*/  HMMA.16816.F32 R16, R12.reuse, R86, R36 ;  /* 0x000000560c10723c */ /* 0x040fe20000001824 */
[----:B------:R-:W1:Y:S07]  /*3450*/  LDSM.16.M88.4 R84, [R24+0x2800] ;  /* 0x002800001854783b */ /* 0x000e6e0000000200 */
[C---:B------:R-:W-:Y:S08]  /*3460*/  HMMA.16816.F32 R40, R12.reuse, R92, R40 ;  /* 0x0000005c0c28723c */ /* 0x040ff00000001828 */
[C---:B------:R-:W-:Y:S08]  /*3470*/  HMMA.16816.F32 R52, R12.reuse, R94, R48 ;  /* 0x0000005e0c34723c */ /* 0x040ff00000001830 */
[C---:B--2---:R-:W-:Y:S08]  /*3480*/  HMMA.16816.F32 R48, R12.reuse, R68, R56 ;  /* 0x000000440c30723c */ /* 0x044ff00000001838 */
[----:B------:R-:W-:Y:S01]  /*3490*/  HMMA.16816.F32 R44, R12, R70, R44 ;  /* 0x000000460c2c723c */ /* 0x000fe2000000182c */
[----:B------:R-:W2:Y:S07]  /*34a0*/  LDSM.16.M88.4 R68, [R24+0x3800] ;  /* 0x003800001844783b */ /* 0x000eae0000000200 */
[C---:B---3--:R-:W-:Y:S08]  /*34b0*/  HMMA.16816.F32 R36, R8.reuse, R72, R32 ;  /* 0x000000480824723c */ /* 0x048ff00000001820 */
[C---:B------:R-:W-:Y:S01]  /*34c0*/  HMMA.16816.F32 R32, R8.reuse, R74, R28 ;  /* 0x0000004a0820723c */ /* 0x040fe2000000181c */
[----:B------:R-:W-:Y:S07]  /*34d0*/  LDSM.16.M88.4 R72, [R176+-0x2000] ;  /* 0xffe00000b048783b */ /* 0x000fee0000000200 */
[C---:B------:R-:W-:Y:S01]  /*34e0*/  HMMA.16816.F32 R28, R8.reuse, R80, R20 ;  /* 0x00000050081c723c */ /* 0x040fe20000001814 */
[----:B------:R-:W3:Y:S07]  /*34f0*/  LDSM.16.M88.4 R20, [R185+0x4000] ;  /* 0x00400000b914783b */ /* 0x000eee0000000200 */
[C---:B------:R-:W-:Y:S01]  /*3500*/  HMMA.16816.F32 R16, R8.reuse, R82, R16 ;  /* 0x000000520810723c */ /* 0x040fe20000001810 */
[----:B------:R-:W2:Y:S07]  /*3510*/  LDSM.16.M88.4 R80, [R176+-0x1800] ;  /* 0xffe80000b050783b */ /* 0x000eae0000000200 */
[C---:B----4-:R-:W-:Y:S08]  /*3520*/  HMMA.16816.F32 R12, R8.reuse, R96, R40 ;  /* 0x00000060080c723c */ /* 0x050ff00000001828 */
[C---:B------:R-:W-:Y:S08]  /*3530*/  HMMA.16816.F32 R60, R8.reuse, R98, R52 ;  /* 0x00000062083c723c */ /* 0x040ff00000001834 */
[C---:B-1----:R-:W-:Y:S08]  /*3540*/  HMMA.16816.F32 R52, R8.reuse, R64, R48 ;  /* 0x000000400834723c */ /* 0x042ff00000001830 */
[----:B------:R-:W-:Y:S01]  /*3550*/  HMMA.16816.F32 R48, R8, R66, R44 ;  /* 0x000000420830723c */ /* 0x000fe2000000182c */
[----:B------:R-:W-:Y:S04]  /*3560*/  LDSM.16.M88.4 R64, [R103+0x4000] ;  /* 0x004000006740783b */ /* 0x000fe80000000200 */
[----:B------:R-:W-:Y:S03]  /*3570*/  LDSM.16.M88.4 R44, [R176+-0x1000] ;  /* 0xfff00000b02c783b */ /* 0x000fe60000000200 */
[C---:B-----5:R-:W-:Y:S08]  /*3580*/  HMMA.16816.F32 R40, R4.reuse, R76, R36 ;  /* 0x0000004c0428723c */ /* 0x060ff00000001824 */
[C---:B------:R-:W-:Y:S01]  /*3590*/  HMMA.16816.F32 R56, R4.reuse, R86, R16 ;  /* 0x000000560438723c */ /* 0x040fe20000001810 */
[----:B------:R-:W1:Y:S07]  /*35a0*/  LDSM.16.M88.4 R16, [R183+0x8000] ;  /* 0x00800000b710783b */ /* 0x000e6e0000000200 */
[C---:B------:R-:W-:Y:S08]  /*35b0*/  HMMA.16816.F32 R36, R4.reuse, R84, R28 ;  /* 0x000000540424723c */ /* 0x040ff0000000181c */
[C---:B------:R-:W-:Y:S01]  /*35c0*/  HMMA.16816.F32 R28, R4.reuse, R88, R12 ;  /* 0x00000058041c723c */ /* 0x040fe2000000180c */
[----:B------:R-:W-:Y:S07]  /*35d0*/  LDSM.16.M88.4 R12, [R184+0x8000] ;  /* 0x00800000b80c783b */ /* 0x000fee0000000200 */
[C---:B------:R-:W-:Y:S01]  /*35e0*/  HMMA.16816.F32 R8, R4.reuse, R90, R60 ;  /* 0x0000005a0408723c */ /* 0x040fe2000000183c */
[----:B------:R-:W4:Y:S04]  /*35f0*/  LDSM.16.M88.4 R88, [R176+-0x800] ;  /* 0xfff80000b058783b */ /* 0x000f280000000200 */
[----:B------:R-:W-:Y:S03]  /*3600*/  LDSM.16.M88.4 R60, [R176] ;  /* 0x00000000b03c783b */ /* 0x000fe60000000200 */
[C---:B------:R-:W-:Y:S01]  /*3610*/  HMMA.16816.F32 R32, R4.reuse, R78, R32 ;  /* 0x0000004e0420723c */ /* 0x040fe20000001820 */
[----:B------:R-:W-:Y:S07]  /*3620*/  LDSM.16.M88.4 R76, [R103+0x5800] ;  /* 0x00580000674c783b */ /* 0x000fee0000000200 */
[C---:B--2---:R-:W-:Y:S08]  /*3630*/  HMMA.16816.F32 R52, R4.reuse, R68, R52 ;  /* 0x000000440434723c */ /* 0x044ff00000001834 */
[----:B------:R-:W-:Y:S01]  /*3640*/  HMMA.16816.F32 R96, R4, R70, R48 ;  /* 0x000000460460723c */ /* 0x000fe20000001830 */
[----:B------:R-:W-:Y:S07]  /*3650*/  LDSM.16.M88.4 R48, [R103+0x5000] ;  /* 0x005000006730783b */ /* 0x000fee0000000200 */
[C---:B---3--:R-:W-:Y:S01]  /*3660*/  HMMA.16816.F32 R4, R20.reuse, R72, R40 ;  /* 0x000000481404723c */ /* 0x048fe20000001828 */
[----:B------:R-:W2:Y:S07]  /*3670*/  LDSM.16.M88.4 R40, [R3+0x4000] ;  /* 0x004000000328783b */ /* 0x000eae0000000200 */
[C---:B------:R-:W-:Y:S01]  /*3680*/  HMMA.16816.F32 R32, R20.reuse, R74, R32 ;  /* 0x0000004a1420723c */ /* 0x040fe20000001820 */
[----:B------:R-:W-:Y:S07]  /*3690*/  LDSM.16.M88.4 R72, [R3+0x4800] ;  /* 0x004800000348783b */ /* 0x000fee0000000200 */
[----:B------:R-:W-:Y:S01]  /*36a0*/  HMMA.16816.F32 R68, R20, R82, R56 ;  /* 0x000000521444723c */ /* 0x000fe20000001838 */
[----:B------:R-:W3:Y:S07]  /*36b0*/  LDSM.16.M88.4 R56, [R103+0x4800] ;  /* 0x004800006738783b */ /* 0x000eee0000000200 */
[----:B-1----:R-:W-:Y:S08]  /*36c0*/  HMMA.16816.F32 R4, R16, R64, R4 ;  /* 0x000000401004723c */ /* 0x002ff00000001804 */
[C---:B------:R-:W-:Y:S08]  /*36d0*/  HMMA.16816.F32 R36, R20.reuse, R80, R36 ;  /* 0x000000501424723c */ /* 0x040ff00000001824 */
[C---:B------:R-:W-:Y:S01]  /*36e0*/  HMMA.16816.F32 R80, R20.reuse, R46, R8 ;  /* 0x0000002e1450723c */ /* 0x040fe20000001808 */
[----:B------:R-:W-:Y:S07]  /*36f0*/  LDSM.16.M88.4 R8, [R186+0x8000] ;  /* 0x00800000ba08783b */ /* 0x000fee0000000200 */
[----:B----4-:R-:W-:Y:S01]  /*3700*/  HMMA.16816.F32 R92, R20, R88, R52 ;  /* 0x00000058145c723c */ /* 0x010fe20000001834 */
[----:B------:R-:W1:Y:S07]  /*3710*/  LDSM.16.M88.4 R52, [R24+0x4000] ;  /* 0x004000001834783b */ /* 0x000e6e0000000200 */
[----:B------:R-:W-:Y:S01]  /*3720*/  HMMA.16816.F32 R32, R16, R66, R32 ;  /* 0x000000421020723c */ /* 0x000fe20000001820 */
[----:B------:R-:W-:Y:S07]  /*3730*/  LDSM.16.M88.4 R64, [R24+0x4800] ;  /* 0x004800001840783b */ /* 0x000fee0000000200 */
[----:B------:R-:W-:Y:S08]  /*3740*/  HMMA.16816.F32 R84, R20, R44, R28 ;  /* 0x0000002c1454723c */ /* 0x000ff0000000181c */
[----:B--2---:R-:W-:Y:S01]  /*3750*/  HMMA.16816.F32 R28, R12, R40, R4 ;  /* 0x000000280c1c723c */ /* 0x004fe20000001804 */
[----:B------:R-:W2:Y:S07]  /*3760*/  LDSM.16.M88.4 R4, [R185+0x8000] ;  /* 0x00800000b904783b */ /* 0x000eae0000000200 */
[----:B---3--:R-:W-:Y:S08]  /*3770*/  HMMA.16816.F32 R36, R16, R56, R36 ;  /* 0x000000381024723c */ /* 0x008ff00000001824 */
[----:B------:R-:W-:Y:S08]  /*3780*/  HMMA.16816.F32 R32, R12, R42, R32 ;  /* 0x0000002a0c20723c */ /* 0x000ff00000001820 */
[----:B-1----:R-:W-:Y:S08]  /*3790*/  HMMA.16816.F32 R28, R8, R52, R28 ;  /* 0x00000034081c723c */ /* 0x002ff0000000181c */
[----:B------:R-:W-:Y:S01]  /*37a0*/  HMMA.16816.F32 R44, R16, R58, R68 ;  /* 0x0000003a102c723c */ /* 0x000fe20000001844 */
[----:B------:R-:W1:Y:S04]  /*37b0*/  LDSM.16.M88.4 R68, [R3+0x5000] ;  /* 0x005000000344783b */ /* 0x000e680000000200 */
[----:B------:R-:W3:Y:S03]  /*37c0*/  LDSM.16.M88.4 R56, [R176+0x800] ;  /* 0x00080000b038783b */ /* 0x000ee60000000200 */
[----:B------:R-:W-:Y:S08]  /*37d0*/  HMMA.16816.F32 R40, R12, R72, R36 ;  /* 0x000000480c28723c */ /* 0x000ff00000001824 */
[----:B------:R-:W-:Y:S08]  /*37e0*/  HMMA.16816.F32 R36, R8, R54, R32 ;  /* 0x000000360824723c */ /* 0x000ff00000001820 */
[----:B--2---:R-:W-:Y:S08]  /*37f0*/  HMMA.16816.F32 R52, R4, R60, R28 ;  /* 0x0000003c0434723c */ /* 0x004ff0000000181c */
[----:B------:R-:W-:Y:S08]  /*3800*/  HMMA.16816.F32 R28, R16, R48, R84 ;  /* 0x00000030101c723c */ /* 0x000ff00000001854 */
[----:B------:R-:W-:Y:S08]  /*3810*/  HMMA.16816.F32 R88, R20, R90, R96 ;  /* 0x0000005a1458723c */ /* 0x000ff00000001860 */
[----:B------:R-:W-:Y:S01]  /*3820*/  HMMA.16816.F32 R20, R12, R74, R44 ;  /* 0x0000004a0c14723c */ /* 0x000fe2000000182c */
[----:B------:R-:W-:-:S07]  /*3830*/  FMUL.FTZ R0, R52, c[0x0][0x320] ;  /* 0x0000c80034007a20 */ /* 0x000fce0000410000 */
[----:B------:R-:W-:Y:S08]  /*3840*/  HMMA.16816.F32 R32, R8, R64, R40 ;  /* 0x000000400820723c */ /* 0x000ff00000001828 */
[----:B------:R-:W-:Y:S01]  /*3850*/  HMMA.16816.F32 R48, R16, R50, R80 ;  /* 0x000000321030723c */ /* 0x000fe20000001850 */
[----:B------:R2:W4:Y:S07]  /*3860*/  MUFU.TANH R80, R0 ;  /* 0x0000000000507308 */ /* 0x00052e0000002400 */
[----:B------:R-:W-:Y:S01]  /*3870*/  HMMA.16816.F32 R40, R4, R62, R36 ;  /* 0x0000003e0428723c */ /* 0x000fe20000001824 */
[----:B------:R-:W5:Y:S07]  /*3880*/  LDSM.16.M88.4 R60, [R24+0x5000] ;  /* 0x00500000183c783b */ /* 0x000f6e0000000200 */
[----:B------:R-:W-:Y:S01]  /*3890*/  HMMA.16816.F32 R72, R16, R76, R92 ;  /* 0x0000004c1048723c */ /* 0x000fe2000000185c */
[----:B--2---:R-:W-:-:S04]  /*38a0*/  FMUL.FTZ R0, R53, c[0x0][0x320] ;  /* 0x0000c80035007a20 */ /* 0x004fc80000410000 */
[----:B------:R2:W2:Y:S03]  /*38b0*/  MUFU.TANH R76, R0 ;  /* 0x00000000004c7308 */ /* 0x0004a60000002400 */
[----:B-1----:R-:W-:Y:S08]  /*38c0*/  HMMA.16816.F32 R36, R12, R68, R28 ;  /* 0x000000440c24723c */ /* 0x002ff0000000181c */
[----:B------:R-:W-:Y:S01]  /*38d0*/  HMMA.16816.F32 R20, R8, R66, R20 ;  /* 0x000000420814723c */ /* 0x000fe20000001814 */
[----:B--2---:R-:W-:-:S07]  /*38e0*/  FMUL.FTZ R0, R54, c[0x0][0x320] ;  /* 0x0000c80036007a20 */ /* 0x004fce0000410000 */
[----:B------:R-:W-:Y:S01]  /*38f0*/  HMMA.16816.F32 R44, R12, R70, R48 ;  /* 0x000000460c2c723c */ /* 0x000fe20000001830 */
[----:B------:R1:W2:Y:S01]  /*3900*/  MUFU.TANH R68, R0 ;  /* 0x0000000000447308 */ /* 0x0002a20000002400 */
[----:B------:R-:W-:Y:S06]  /*3910*/  LDSM.16.M88.4 R48, [R176+0x1000] ;  /* 0x00100000b030783b */ /* 0x000fec0000000200 */
[----:B---3--:R-:W-:Y:S08]  /*3920*/  HMMA.16816.F32 R28, R4, R56, R32 ;  /* 0x00000038041c723c */ /* 0x008ff00000001820 */
[----:B-----5:R-:W-:Y:S01]  /*3930*/  HMMA.16816.F32 R36, R8, R60, R36 ;  /* 0x0000003c0824723c */ /* 0x020fe20000001824 */
[----:B-1----:R-:W-:-:S02]  /*3940*/  FMUL.FTZ R0, R55, c[0x0][0x320] ;  /* 0x0000c80037007a20 */ /* 0x002fc40000410000 */
[----:B------:R-:W1:Y:S02]  /*3950*/  LDSM.16.M88.4 R52, [R3+0x5800] ;  /* 0x005800000334783b */ /* 0x000e640000000200 */
[----:B------:R3:W1:Y:S03]  /*3960*/  MUFU.TANH R67, R0 ;  /* 0x0000000000437308 */ /* 0x0006660000002400 */
[----:B------:R-:W-:Y:S08]  /*3970*/  HMMA.16816.F32 R32, R4, R58, R20 ;  /* 0x0000003a0420723c */ /* 0x000ff00000001814 */
[----:B------:R-:W-:Y:S01]  /*3980*/  HMMA.16816.F32 R16, R16, R78, R88 ;  /* 0x0000004e1010723c */ /* 0x000fe20000001858 */
[----:B---3--:R-:W-:-:S04]  /*3990*/  FMUL.FTZ R0, R40, c[0x0][0x320] ;  /* 0x0000c80028007a20 */ /* 0x008fc80000410000 */
[----:B------:R3:W1:Y:S02]  /*39a0*/  MUFU.TANH R66, R0 ;  /* 0x0000000000427308 */ /* 0x0006640000002400 */
[----:B---3--:R-:W-:Y:S01]  /*39b0*/  FMUL.FTZ R0, R41, c[0x0][0x320] ;  /* 0x0000c80029007a20 */ /* 0x008fe20000410000 */
[C---:B-1----:R-:W-:Y:S05]  /*39c0*/  HMMA.16816.F32 R20, R12.reuse, R52, R72 ;  /* 0x000000340c14723c */ /* 0x042fea0000001848 */
[----:B------:R1:W3:Y:S11]  /*39d0*/  MUFU.TANH R65, R0 ;  /* 0x0000000000417308 */ /* 0x0002f60000002400 */
[----:B------:R-:W-:Y:S01]  /*39e0*/  HMMA.16816.F32 R12, R12, R54, R16 ;  /* 0x000000360c0c723c */ /* 0x000fe20000001810 */
[----:B-1----:R-:W-:-:S04]  /*39f0*/  FMUL.FTZ R0, R42, c[0x0][0x320] ;  /* 0x0000c8002a007a20 */ /* 0x002fc80000410000 */
[----:B------:R1:W1:Y:S02]  /*3a00*/  MUFU.TANH R64, R0 ;  /* 0x0000000000407308 */ /* 0x0002640000002400 */
[----:B-1----:R-:W-:Y:S02]  /*3a10*/  FMUL.FTZ R0, R43, c[0x0][0x320] ;  /* 0x0000c8002b007a20 */ /* 0x002fe40000410000 */
[----:B------:R1:W5:Y:S04]  /*3a20*/  LDSM.16.M88.4 R40, [R24+0x5800] ;  /* 0x005800001828783b */ /* 0x0003680000000200 */
[----:B------:R2:W1:Y:S02]  /*3a30*/  MUFU.TANH R60, R0 ;  /* 0x00000000003c7308 */ /* 0x0004640000002400 */
[----:B--2---:R-:W-:-:S06]  /*3a40*/  FMUL.FTZ R0, R28, c[0x0][0x320] ;  /* 0x0000c8001c007a20 */ /* 0x004fcc0000410000 */
[----:B------:R2:W2:Y:S01]  /*3a50*/  MUFU.TANH R57, R0 ;  /* 0x0000000000397308 */ /* 0x0004a20000002400 */
[----:B-1----:R-:W-:Y:S01]  /*3a60*/  HMMA.16816.F32 R24, R8, R62, R44 ;  /* 0x0000003e0818723c */ /* 0x002fe2000000182c */
[----:B--2---:R-:W-:-:S07]  /*3a70*/  FMUL.FTZ R0, R29, c[0x0][0x320] ;  /* 0x0000c8001d007a20 */ /* 0x004fce0000410000 */
[----:B-----5:R-:W-:Y:S01]  /*3a80*/  HMMA.16816.F32 R16, R8, R40, R20 ;  /* 0x000000280810723c */ /* 0x020fe20000001814 */
[----:B------:R1:W2:Y:S11]  /*3a90*/  MUFU.TANH R56, R0 ;  /* 0x0000000000387308 */ /* 0x0002b60000002400 */
[----:B------:R-:W-:Y:S04]  /*3aa0*/  @!UPT UIADD3 URZ, URZ, URZ, URZ ;  /* 0x0000003f3f3ff290 */ /* 0x000fe8000fffe03f */
[----:B------:R-:W-:Y:S08]  /*3ab0*/  HMMA.16816.F32 R20, R4, R50, R24 ;  /* 0x000000320414723c */ /* 0x000ff00000001818 */
[----:B------:R-:W-:Y:S01]  /*3ac0*/  HMMA.16816.F32 R8, R8, R42, R12 ;  /* 0x0000002a0808723c */ /* 0x000fe2000000180c */
[----:B-1----:R-:W-:-:S04]  /*3ad0*/  FMUL.FTZ R0, R30, c[0x0][0x320] ;  /* 0x0000c8001e007a20 */ /* 0x002fc80000410000 */
[----:B------:R1:W1:Y:S02]  /*3ae0*/  MUFU.TANH R52, R0 ;  /* 0x0000000000347308 */ /* 0x0002640000002400 */
[----:B-1----:R-:W-:Y:S02]  /*3af0*/  FMUL.FTZ R0, R31, c[0x0][0x320] ;  /* 0x0000c8001f007a20 */ /* 0x002fe40000410000 */
[----:B------:R-:W-:Y:S01]  /*3b00*/  HMMA.16816.F32 R28, R4, R48, R36 ;  /* 0x00000030041c723c */ /* 0x000fe20000001824 */
[----:B------:R-:W1:Y:S03]  /*3b10*/  LDSM.16.M88.4 R36, [R176+0x1800] ;  /* 0x00180000b024783b */ /* 0x000e660000000200 */
[----:B------:R5:W1:Y:S01]  /*3b20*/  MUFU.TANH R47, R0 ;  /* 0x00000000002f7308 */ /* 0x000a620000002400 */
[----:B------:R-:W-:-:S04]  /*3b30*/  DEPBAR.LE SB0, 0x0 ;  /* 0x000080000000791a */ /* 0x000fc80000000000 */
[----:B-----5:R-:W-:-:S04]  /*3b40*/  FMUL.FTZ R0, R32, c[0x0][0x320] ;  /* 0x0000c80020007a20 */ /* 0x020fc80000410000 */
[----:B------:R5:W1:Y:S02]  /*3b50*/  MUFU.TANH R46, R0 ;  /* 0x00000000002e7308 */ /* 0x000a640000002400 */
[----:B-----5:R-:W-:Y:S01]  /*3b60*/  FMUL.FTZ R0, R33, c[0x0][0x320] ;  /* 0x0000c80021007a20 */ /* 0x020fe20000410000 */
[C---:B-1----:R-:W-:Y:S05]  /*3b70*/  HMMA.16816.F32 R12, R4.reuse, R36, R16 ;  /* 0x00000024040c723c */ /* 0x042fea0000001810 */
[----:B------:R1:W1:Y:S03]  /*3b80*/  MUFU.TANH R48, R0 ;  /* 0x0000000000307308 */ /* 0x0002660000002400 */
[----:B------:R-:W-:Y:S01]  /*3b90*/  HMMA.16816.F32 R4, R4, R38, R8 ;  /* 0x000000260404723c */ /* 0x000fe20000001808 */
[----:B-1----:R-:W-:-:S04]  /*3ba0*/  FMUL.FTZ R0, R34, c[0x0][0x320] ;  /* 0x0000c80022007a20 */ /* 0x002fc80000410000 */
[----:B------:R1:W1:Y:S02]  /*3bb0*/  MUFU.TANH R45, R0 ;  /* 0x00000000002d7308 */ /* 0x0002640000002400 */
[----:B-1----:R-:W-:-:S06]  /*3bc0*/  FMUL.FTZ R0, R35, c[0x0][0x320] ;  /* 0x0000c80023007a20 */ /* 0x002fcc0000410000 */
        /* <DEDUP_REMOVED lines=32> */
[----:B------:R1:W1:Y:S01]  /*3dd0*/  MUFU.TANH R12, R0 ;  /* 0x00000000000c7308 */ /* 0x0002620000002400 */
[----:B------:R-:W-:Y:S06]  /*3de0*/  BAR.SYNC.DEFER_BLOCKING 0x0 ;  /* 0x0000000000007b1d */ /* 0x000fec0000010000 */
[----:B------:R-:W-:Y:S05]  /*3df0*/  @!P1 BRA `(.L_x_50) ;  /* 0x0000043000009947 */ /* 0x000fea0003800000 */
[----:B--234-:R-:W-:Y:S02]  /*3e00*/  IMAD R2, R104, 0x40, R201 ;  /* 0x0000004068027824 */ /* 0x01cfe400078e02c9 */
[----:B------:R-:W-:-:S03]  /*3e10*/  IMAD.MOV.U32 R188, RZ, RZ, RZ ;  /* 0x000000ffffbc7224 */ /* 0x000fc600078e00ff */
[----:B------:R-:W-:-:S05]  /*3e20*/  IADD3 R2, R2, -0x40, R105 ;  /* 0xffffffc002027810 */ /* 0x000fca0007ffe069 */
[----:B------:R-:W-:-:S04]  /*3e30*/  @P0 IMAD.HI.U32 R3, R2, c[0x0][0x2bc], RZ ;  /* 0x0000af0002030a27 */ /* 0x000fc800078e00ff */
[----:B-1----:R-:W-:Y:S01]  /*3e40*/  IMAD.MOV.U32 R0, RZ, RZ, R2 ;  /* 0x000000ffff007224 */ /* 0x002fe200078e0002 */
[----:B------:R-:W-:-:S04]  /*3e50*/  @P0 SHF.R.U32.HI R0, RZ, c[0x0][0x2c0], R3 ;  /* 0x0000b000ff000a19 */ /* 0x000fc80000011603 */
[----:B------:R-:W-:-:S04]  /*3e60*/  @!P6 IADD3 R3, P0, R0, R204, RZ ;  /* 0x000000cc0003e210 */ /* 0x000fc80007f1e0ff */
[----:B------:R-:W-:Y:S02]  /*3e70*/  @!P6 LEA.HI.X.SX32 R5, R0, R209, 0x1, P0 ;  /* 0x000000d10005e211 */ /* 0x000fe400000f0eff */
[----:B------:R-:W-:-:S04]  /*3e80*/  @!P6 LEA R4, P0, R3, c[0x0][0x2a0], 0x2 ;  /* 0x0000a8000304ea11 */ /* 0x000fc800078010ff */
[----:B------:R-:W-:-:S05]  /*3e90*/  @!P6 LEA.HI.X R5, R3, c[0x0][0x2a4], R5, 0x2, P0 ;  /* 0x0000a9000305ea11 */ /* 0x000fca00000f1405 */
[----:B------:R-:W2:Y:S01]  /*3ea0*/  @!P6 LDG.E R188, [R4.64] ;  /* 0x0000000604bce981 */ /* 0x000ea2000c1e1900 */
[----:B------:R-:W-:Y:S01]  /*3eb0*/  IMAD.MOV R0, RZ, RZ, -R0 ;  /* 0x000000ffff007224 */ /* 0x000fe200078e0a00 */
[----:B------:R-:W-:-:S03]  /*3ec0*/  SEL R11, RZ, 0x10, P3 ;  /* 0x00000010ff0b7807 */ /* 0x000fc60001800000 */
[----:B------:R-:W-:-:S04]  /*3ed0*/  IMAD R189, R0, c[0x0][0x2b8], R2 ;  /* 0x0000ae0000bd7a24 */ /* 0x000fc800078e0202 */
[----:B------:R-:W-:Y:S01]  /*3ee0*/  IMAD.WIDE.U32 R2, R189, c[0x0][0x1e0], RZ ;  /* 0x00007800bd027a25 */ /* 0x000fe200078e00ff */
[----:B------:R-:W-:-:S05]  /*3ef0*/  SHF.R.S32.HI R0, RZ, 0x1f, R189 ;  /* 0x0000001fff007819 */ /* 0x000fca00000114bd */
[----:B------:R-:W-:-:S04]  /*3f00*/  IMAD R0, R0, c[0x0][0x1e0], RZ ;  /* 0x0000780000007a24 */ /* 0x000fc800078e02ff */
[----:B------:R-:W-:-:S04]  /*3f10*/  IMAD R0, R189, c[0x0][0x1e4], R0 ;  /* 0x00007900bd007a24 */ /* 0x000fc800078e0200 */
[----:B------:R-:W-:Y:S01]  /*3f20*/  IMAD.IADD R3, R3, 0x1, R0 ;  /* 0x0000000103037824 */ /* 0x000fe200078e0200 */
[----:B--2---:R-:W-:-:S03]  /*3f30*/  SHF.R.S32.HI R0, RZ, 0x1f, R188 ;  /* 0x0000001fff007819 */ /* 0x004fc600000114bc */
[----:B------:R-:W-:-:S04]  /*3f40*/  IMAD.WIDE.U32 R2, R188, c[0x0][0x1f0], R2 ;  /* 0x00007c00bc027a25 */ /* 0x000fc800078e0002 */
[----:B------:R-:W-:Y:S01]  /*3f50*/  IMAD R4, R0, c[0x0][0x1f0], RZ ;  /* 0x00007c0000047a24 */ /* 0x000fe200078e02ff */
[----:B------:R-:W-:-:S03]  /*3f60*/  IADD3 R0, P1, R202, R2, RZ ;  /* 0x00000002ca007210 */ /* 0x000fc60007f3e0ff */
[----:B------:R-:W-:Y:S01]  /*3f70*/  IMAD R2, R188, c[0x0][0x1f4], R4 ;  /* 0x00007d00bc027a24 */ /* 0x000fe200078e0204 */
[----:B------:R-:W-:-:S04]  /*3f80*/  LEA R10, P0, R0, c[0x0][0x1c8], 0x1 ;  /* 0x00007200000a7a11 */ /* 0x000fc800078008ff */
[----:B------:R-:W-:-:S04]  /*3f90*/  IADD3.X R2, R208, R3, R2, P1, !PT ;  /* 0x00000003d0027210 */ /* 0x000fc80000ffe402 */
[----:B------:R-:W-:Y:S01]  /*3fa0*/  LEA.HI.X R5, R0, c[0x0][0x1cc], R2, 0x1, P0 ;  /* 0x0000730000057a11 */ /* 0x000fe200000f0c02 */
[----:B------:R-:W-:Y:S05]  /*3fb0*/  BRA.DIV ~URZ, `(.L_x_51) ;  /* 0x000099227f007947 */ /* 0x000fea000b800000 */
[----:B------:R1:W2:Y:S02]  /*3fc0*/  SHFL.IDX PT, R4, R5, RZ, 0x181f ;  /* 0x00181fff05047589 */ /* 0x0002a400000e0000 */
.L_x_132:
[----:B------:R-:W-:Y:S05]  /*3fd0*/  BRA.DIV ~URZ, `(.L_x_52) ;  /* 0x000099727f007947 */ /* 0x000fea000b800000 */
[----:B------:R-:W3:Y:S02]  /*3fe0*/  SHFL.IDX PT, R0, R10, RZ, 0x181f ;  /* 0x00181fff0a007589 */ /* 0x000ee400000e0000 */
[C---:B---3--:R-:W-:Y:S02]  /*3ff0*/  IADD3 R8, P2, R0.reuse, R107, RZ ;  /* 0x0000006b00087210 */ /* 0x048fe40007f5e0ff */
[C---:B------:R-:W-:Y:S02]  /*4000*/  IADD3 R6, P1, R0.reuse, R108, RZ ;  /* 0x0000006c00067210 */ /* 0x040fe40007f3e0ff */
[----:B------:R-:W-:Y:S01]  /*4010*/  IADD3 R2, P0, R0, R109, RZ ;  /* 0x0000006d00027210 */ /* 0x000fe20007f1e0ff */
[C---:B--2---:R-:W-:Y:S01]  /*4020*/  IMAD.X R9, R4.reuse, 0x1, R100, P2 ;  /* 0x0000000104097824 */ /* 0x044fe200010e0664 */
[----:B------:R-:W2:Y:S01]  /*4030*/  SHFL.IDX PT, R0, R10, 0x1, 0x181f ;  /* 0x00381f000a007f89 */ /* 0x000ea200000e0000 */
[----:B------:R-:W-:-:S02]  /*4040*/  IMAD.X R7, R4, 0x1, R101, P1 ;  /* 0x0000000104077824 */ /* 0x000fc400008e0665 */
[----:B------:R-:W-:Y:S01]  /*4050*/  IMAD.X R3, R4, 0x1, R102, P0 ;  /* 0x0000000104037824 */ /* 0x000fe200000e0666 */
[----:B------:R-:W-:Y:S01]  /*4060*/  @!PT LDS RZ, [RZ] ;  /* 0x00000000fffff984 */ /* 0x000fe20000000800 */
[----:B------:R3:W-:Y:S01]  /*4070*/  LDGSTS.E.BYPASS.LTC128B.128 [R187+0x6100], [R8.64], !P5 ;  /* 0x0610000008bb7fae */ /* 0x0007e2000e901d46 */
[----:B------:R-:W-:-:S03]  /*4080*/  SEL R4, RZ, 0x10, P5 ;  /* 0x00000010ff047807 */ /* 0x000fc60002800000 */
[----:B------:R4:W-:Y:S04]  /*4090*/  LDGSTS.E.BYPASS.LTC128B.128 [R187+0x8100], [R6.64], !P4 ;  /* 0x0810000006bb7fae */ /* 0x0009e8000e101d46 */
[----:B------:R4:W-:Y:S04]  /*40a0*/  LDGSTS.E.BYPASS.LTC128B.128 [R187+0xa100], [R2.64], !P3 ;  /* 0x0a10000002bb7fae */ /* 0x0009e8000d901d46 */
[----:B---3--:R3:W1:Y:S01]  /*40b0*/  SHFL.IDX PT, R8, R5, 0x1, 0x181f ;  /* 0x00381f0005087f89 */ /* 0x00866200000e0000 */
[----:B------:R-:W-:Y:S01]  /*40c0*/  IMAD.MOV.U32 R9, RZ, RZ, R11 ;  /* 0x000000ffff097224 */ /* 0x000fe200078e000b */
[----:B-1-3--:R-:W-:-:S02]  /*40d0*/  SEL R5, RZ, 0x10, P4 ;  /* 0x00000010ff057807 */ /* 0x00afc40002000000 */
.L_x_133:
[----:B--2-4-:R-:W-:Y:S02]  /*40e0*/  IADD3 R2, -R4, 0x10, RZ ;  /* 0x0000001004027810 */ /* 0x014fe40007ffe1ff */
[----:B------:R-:W-:-:S02]  /*40f0*/  IADD3 R3, -R5, 0x10, RZ ;  /* 0x0000001005037810 */ /* 0x000fc40007ffe1ff */
[----:B------:R-:W-:Y:S02]  /*4100*/  LOP3.LUT R2, R2, 0xf, RZ, 0xc0, !PT ;  /* 0x0000000f02027812 */ /* 0x000fe400078ec0ff */
[----:B------:R-:W-:Y:S02]  /*4110*/  IADD3 R7, -R9, 0x10, RZ ;  /* 0x0000001009077810 */ /* 0x000fe40007ffe1ff */
[----:B------:R-:W-:Y:S02]  /*4120*/  IADD3 R6, P3, P2, R2, R0, R107 ;  /* 0x0000000002067210 */ /* 0x000fe40007a7e06b */
[----:B------:R-:W-:Y:S02]  /*4130*/  LOP3.LUT R3, R3, 0xf, RZ, 0xc0, !PT ;  /* 0x0000000f03037812 */ /* 0x000fe400078ec0ff */
[----:B------:R-:W-:Y:S02]  /*4140*/  LOP3.LUT R2, R7, 0xf, RZ, 0xc0, !PT ;  /* 0x0000000f07027812 */ /* 0x000fe400078ec0ff */
[----:B------:R-:W-:-:S02]  /*4150*/  ISETP.NE.U32.AND P4, PT, R4, RZ, PT ;  /* 0x000000ff0400720c */ /* 0x000fc40003f85070 */
[----:B------:R-:W-:Y:S02]  /*4160*/  IADD3.X R7, RZ, R8, R100, P3, P2 ;  /* 0x00000008ff077210 */ /* 0x000fe40001fe4464 */
[----:B------:R-:W-:Y:S02]  /*4170*/  IADD3 R4, P1, P0, R3, R0, R108 ;  /* 0x0000000003047210 */ /* 0x000fe4000783e06c */
[----:B------:R-:W-:Y:S02]  /*4180*/  ISETP.NE.U32.AND P3, PT, R5, RZ, PT ;  /* 0x000000ff0500720c */ /* 0x000fe40003f65070 */
[----:B------:R-:W-:Y:S02]  /*4190*/  ISETP.NE.U32.AND P2, PT, R9, RZ, PT ;  /* 0x000000ff0900720c */ /* 0x000fe40003f45070 */
[----:B------:R-:W-:Y:S02]  /*41a0*/  IADD3.X R5, RZ, R8, R101, P1, P0 ;  /* 0x00000008ff057210 */ /* 0x000fe40000fe0465 */
[----:B------:R-:W-:Y:S01]  /*41b0*/  IADD3 R2, P1, P0, R2, R0, R109 ;  /* 0x0000000002027210 */ /* 0x000fe2000783e06d */
[----:B------:R-:W-:Y:S01]  /*41c0*/  @!PT LDS RZ, [RZ] ;  /* 0x00000000fffff984 */ /* 0x000fe20000000800 */
[----:B------:R-:W-:Y:S01]  /*41d0*/  @!PT LDS RZ, [RZ] ;  /* 0x00000000fffff984 */ /* 0x000fe20000000800 */
[----:B------:R-:W-:Y:S01]  /*41e0*/  @!PT LDS RZ, [RZ] ;  /* 0x00000000fffff984 */ /* 0x000fe20000000800 */
[----:B------:R1:W-:Y:S03]  /*41f0*/  LDGSTS.E.BYPASS.LTC128B.128.ZFILL [R187+0x7100], [R6.64], P4 ;  /* 0x0710000006bb7fae */ /* 0x0003e6000a141d46 */
[----:B------:R-:W-:-:S03]  /*4200*/  IADD3.X R3, RZ, R8, R102, P1, P0 ;  /* 0x00000008ff037210 */ /* 0x000fc60000fe0466 */
[----:B------:R1:W-:Y:S04]  /*4210*/  LDGSTS.E.BYPASS.LTC128B.128.ZFILL [R187+0x9100], [R4.64], P3 ;  /* 0x0910000004bb7fae */ /* 0x0003e80009941d46 */
[----:B------:R1:W-:Y:S02]  /*4220*/  LDGSTS.E.BYPASS.LTC128B.128.ZFILL [R187+0xb100], [R2.64], P2 ;  /* 0x0b10000002bb7fae */ /* 0x0003e40009141d46 */
.L_x_50:
[----:B--234-:R-:W-:Y:S05]  /*4230*/  BSYNC B0 ;  /* 0x0000000000007941 */ /* 0x01cfea0003800000 */
.L_x_49:
[----:B-1----:R-:W-:Y:S01]  /*4240*/  IMAD.IADD R0, R106, 0x1, -R222 ;  /* 0x000000016a007824 */ /* 0x002fe200078e0ade */
[----:B------:R-:W0:Y:S04]  /*4250*/  LDGDEPBAR ;  /* 0x00000000000079af */ /* 0x000e280000000000 */
[C---:B------:R-:W-:Y:S02]  /*4260*/  ISETP.GT.AND P0, PT, R0.reuse, RZ, PT ;  /* 0x000000ff0000720c */ /* 0x040fe40003f04270 */
[----:B------:R-:W-:-:S02]  /*4270*/  ISETP.GT.AND P4, PT, R0, 0x1, PT ;  /* 0x000000010000780c */ /* 0x000fc40003f84270 */
[----:B------:R-:W-:Y:S02]  /*4280*/  ISETP.GT.AND P3, PT, R0, 0x8, PT ;  /* 0x000000080000780c */ /* 0x000fe40003f64270 */
[----:B------:R-:W-:Y:S02]  /*4290*/  FSEL R6, R80, -INF , P0 ;  /* 0xff80000050067808 */ /* 0x000fe40000000000 */
[----:B------:R-:W-:Y:S02]  /*42a0*/  FSEL R7, R76, -INF , P4 ;  /* 0xff8000004c077808 */ /* 0x000fe40002000000 */
[----:B------:R-:W-:Y:S02]  /*42b0*/  FSEL R10, R68, -INF , P0 ;  /* 0xff800000440a7808 */ /* 0x000fe40000000000 */
[----:B------:R-:W-:Y:S02]  /*42c0*/  FSEL R11, R67, -INF , P4 ;  /* 0xff800000430b7808 */ /* 0x000fe40002000000 */
[----:B------:R-:W-:-:S02]  /*42d0*/  ISETP.GT.AND P2, PT, R0, 0x9, PT ;  /* 0x000000090000780c */ /* 0x000fc40003f44270 */
[----:B------:R-:W-:Y:S02]  /*42e0*/  FSEL R8, R66, -INF , P3 ;  /* 0xff80000042087808 */ /* 0x000fe40001800000 */
[----:B------:R-:W-:Y:S02]  /*42f0*/  FMNMX.FTZ R2, R6, R7, !PT ;  /* 0x0000000706027209 */ /* 0x000fe40007810000 */
[----:B------:R-:W-:Y:S02]  /*4300*/  FSEL R13, R64, -INF , P3 ;  /* 0xff800000400d7808 */ /* 0x000fe40001800000 */
[----:B------:R-:W-:Y:S02]  /*4310*/  FMNMX.FTZ R3, R10, R11, !PT ;  /* 0x0000000b0a037209 */ /* 0x000fe40007810000 */
[----:B------:R-:W-:Y:S02]  /*4320*/  ISETP.GT.AND P1, PT, R0, 0x10, PT ;  /* 0x000000100000780c */ /* 0x000fe40003f24270 */
[----:B------:R-:W-:-:S02]  /*4330*/  FSEL R9, R65, -INF , P2 ;  /* 0xff80000041097808 */ /* 0x000fc40001000000 */
[----:B------:R-:W-:Y:S02]  /*4340*/  FMNMX.FTZ R2, R8, R2, !PT ;  /* 0x0000000208027209 */ /* 0x000fe40007810000 */
[----:B------:R-:W-:Y:S02]  /*4350*/  FSEL R14, R60, -INF , P2 ;  /* 0xff8000003c0e7808 */ /* 0x000fe40001000000 */
[----:B------:R-:W-:Y:S02]  /*4360*/  FMNMX.FTZ R3, R13, R3, !PT ;  /* 0x000000030d037209 */ /* 0x000fe40007810000 */
[----:B------:R-:W-:Y:S02]  /*4370*/  ISETP.GT.AND P0, PT, R0, 0x11, PT ;  /* 0x000000110000780c */ /* 0x000fe40003f04270 */
[----:B------:R-:W-:Y:S02]  /*4380*/  FSEL R15, R57, -INF , P1 ;  /* 0xff800000390f7808 */ /* 0x000fe40000800000 */
[----:B------:R-:W-:-:S02]  /*4390*/  FMNMX.FTZ R2, R9, R2, !PT ;  /* 0x0000000209027209 */ /* 0x000fc40007810000 */
[----:B------:R-:W-:Y:S02]  /*43a0*/  FSEL R23, R52, -INF , P1 ;  /* 0xff80000034177808 */ /* 0x000fe40000800000 */
[----:B------:R-:W-:Y:S02]  /*43b0*/  FMNMX.FTZ R3, R14, R3, !PT ;  /* 0x000000030e037209 */ /* 0x000fe40007810000 */
[----:B------:R-:W-:Y:S02]  /*43c0*/  ISETP.GT.AND P4, PT, R0, 0x18, PT ;  /* 0x000000180000780c */ /* 0x000fe40003f84270 */
[----:B------:R-:W-:Y:S02]  /*43d0*/  FSEL R20, R56, -INF , P0 ;  /* 0xff80000038147808 */ /* 0x000fe40000000000 */
[----:B------:R-:W-:Y:S02]  /*43e0*/  FMNMX.FTZ R2, R15, R2, !PT ;  /* 0x000000020f027209 */ /* 0x000fe40007810000 */
[----:B------:R-:W-:-:S02]  /*43f0*/  FSEL R24, R47, -INF , P0 ;  /* 0xff8000002f187808 */ /* 0x000fc40000000000 */
[----:B------:R-:W-:Y:S02]  /*4400*/  FMNMX.FTZ R3, R23, R3, !PT ;  /* 0x0000000317037209 */ /* 0x000fe40007810000 */
[----:B------:R-:W-:Y:S02]  /*4410*/  ISETP.GT.AND P3, PT, R0, 0x19, PT ;  /* 0x000000190000780c */ /* 0x000fe40003f64270 */
[----:B------:R-:W-:Y:S02]  /*4420*/  FSEL R22, R46, -INF , P4 ;  /* 0xff8000002e167808 */ /* 0x000fe40002000000 */
[----:B------:R-:W-:Y:S02]  /*4430*/  FMNMX.FTZ R2, R20, R2, !PT ;  /* 0x0000000214027209 */ /* 0x000fe40007810000 */
[----:B------:R-:W-:Y:S02]  /*4440*/  FSEL R26, R45, -INF , P4 ;  /* 0xff8000002d1a7808 */ /* 0x000fe40002000000 */
[----:B------:R-:W-:-:S02]  /*4450*/  FMNMX.FTZ R3, R24, R3, !PT ;  /* 0x0000000318037209 */ /* 0x000fc40007810000 */
[----:B------:R-:W-:Y:S02]  /*4460*/  ISETP.GT.AND P2, PT, R0, 0x20, PT ;  /* 0x000000200000780c */ /* 0x000fe40003f44270 */
[----:B------:R-:W-:Y:S02]  /*4470*/  FSEL R21, R48, -INF , P3 ;  /* 0xff80000030157808 */ /* 0x000fe40001800000 */
[----:B------:R-:W-:Y:S02]  /*4480*/  FMNMX.FTZ R2, R22, R2, !PT ;  /* 0x0000000216027209 */ /* 0x000fe40007810000 */
[----:B------:R-:W-:Y:S02]  /*4490*/  FSEL R25, R44, -INF , P3 ;  /* 0xff8000002c197808 */ /* 0x000fe40001800000 */
[----:B------:R-:W-:Y:S02]  /*44a0*/  FMNMX.FTZ R3, R26, R3, !PT ;  /* 0x000000031a037209 */ /* 0x000fe40007810000 */
        /* <DEDUP_REMOVED lines=10> */
[----:B------:R-:W-:Y:S02]  /*4550*/  FSEL R89, R30, -INF , P0 ;  /* 0xff8000001e597808 */ /* 0x000fe40000000000 */
[----:B------:R-:W-:Y:S02]  /*4560*/  FSEL R73, R32, -INF , P0 ;  /* 0xff80000020497808 */ /* 0x000fe40000000000 */
[----:B------:R-:W-:-:S02]  /*4570*/  ISETP.GT.AND P4, PT, R0, 0x29, PT ;  /* 0x000000290000780c */ /* 0x000fc40003f84270 */
[C---:B------:R-:W-:Y:S02]  /*4580*/  ISETP.GT.AND P3, PT, R0.reuse, 0x30, PT ;  /* 0x000000300000780c */ /* 0x040fe40003f64270 */
[C---:B------:R-:W-:Y:S02]  /*4590*/  ISETP.GT.AND P2, PT, R0.reuse, 0x31, PT ;  /* 0x000000310000780c */ /* 0x040fe40003f44270 */
[C---:B------:R-:W-:Y:S02]  /*45a0*/  ISETP.GT.AND P1, PT, R0.reuse, 0x38, PT ;  /* 0x000000380000780c */ /* 0x040fe40003f24270 */
[----:B------:R-:W-:Y:S02]  /*45b0*/  ISETP.GT.AND P0, PT, R0, 0x39, PT ;  /* 0x000000390000780c */ /* 0x000fe40003f04270 */
[----:B------:R-:W-:Y:S02]  /*45c0*/  FMNMX.FTZ R0, R75, R2, !PT ;  /* 0x000000024b007209 */ /* 0x000fe40007810000 */
[----:B------:R-:W-:-:S02]  /*45d0*/  FMNMX.FTZ R2, R90, R3, !PT ;  /* 0x000000035a027209 */ /* 0x000fc40007810000 */
[----:B------:R-:W-:Y:S02]  /*45e0*/  FSEL R74, R31, -INF , P4 ;  /* 0xff8000001f4a7808 */ /* 0x000fe40002000000 */
[----:B------:R-:W-:Y:S02]  /*45f0*/  FSEL R72, R33, -INF , P4 ;  /* 0xff80000021487808 */ /* 0x000fe40002000000 */
[----:B------:R-:W-:Y:S02]  /*4600*/  FMNMX.FTZ R0, R73, R0, !PT ;  /* 0x0000000049007209 */ /* 0x000fe40007810000 */
[----:B------:R-:W-:Y:S02]  /*4610*/  FMNMX.FTZ R2, R89, R2, !PT ;  /* 0x0000000259027209 */ /* 0x000fe40007810000 */
[----:B------:R-:W-:Y:S02]  /*4620*/  FSEL R157, R27, -INF , P3 ;  /* 0xff8000001b9d7808 */ /* 0x000fe40001800000 */
[----:B------:R-:W-:-:S02]  /*4630*/  FSEL R155, R29, -INF , P3 ;  /* 0xff8000001d9b7808 */ /* 0x000fc40001800000 */
[----:B------:R-:W-:Y:S02]  /*4640*/  FMNMX.FTZ R0, R72, R0, !PT ;  /* 0x0000000048007209 */ /* 0x000fe40007810000 */
[----:B------:R-:W-:Y:S02]  /*4650*/  FMNMX.FTZ R2, R74, R2, !PT ;  /* 0x000000024a027209 */ /* 0x000fe40007810000 */
[----:B------:R-:W-:Y:S02]  /*4660*/  FSEL R156, R19, -INF , P2 ;  /* 0xff800000139c7808 */ /* 0x000fe40001000000 */
[----:B------:R-:W-:Y:S02]  /*4670*/  FSEL R153, R28, -INF , P2 ;  /* 0xff8000001c997808 */ /* 0x000fe40001000000 */
        /* <DEDUP_REMOVED lines=10> */
[----:B------:R-:W-:Y:S02]  /*4720*/  FMNMX.FTZ R4, R101, R0, !PT ;  /* 0x0000000065047209 */ /* 0x000fe40007810000 */
[----:B------:R-:W-:Y:S01]  /*4730*/  FMNMX.FTZ R5, R152, R2, !PT ;  /* 0x0000000298057209 */ /* 0x000fe20007810000 */
[----:B------:R-:W-:Y:S05]  /*4740*/  BRA.DIV ~URZ, `(.L_x_53) ;  /* 0x000094127f007947 */ /* 0x000fea000b800000 */
[----:B------:R-:W1:Y:S04]  /*4750*/  SHFL.BFLY PT, R0, R4, 0x2, 0x1f ;  /* 0x0c401f0004007f89 */ /* 0x000e6800000e0000 */
[----:B------:R-:W2:Y:S01]  /*4760*/  SHFL.BFLY PT, R3, R5, 0x2, 0x1f ;  /* 0x0c401f0005037f89 */ /* 0x000ea200000e0000 */
[----:B-1----:R-:W-:-:S02]  /*4770*/  FMNMX.FTZ R0, R4, R0, !PT ;  /* 0x0000000004007209 */ /* 0x002fc40007810000 */
[----:B--2---:R-:W-:-:S03]  /*4780*/  FMNMX.FTZ R5, R5, R3, !PT ;  /* 0x0000000305057209 */ /* 0x004fc60007810000 */
[----:B------:R-:W1:Y:S04]  /*4790*/  SHFL.BFLY PT, R2, R0, 0x1, 0x1f ;  /* 0x0c201f0000027f89 */ /* 0x000e6800000e0000 */
[----:B------:R2:W3:Y:S01]  /*47a0*/  SHFL.BFLY PT, R3, R5, 0x1, 0x1f ;  /* 0x0c201f0005037f89 */ /* 0x0004e200000e0000 */
[----:B-1----:R-:W-:-:S05]  /*47b0*/  FMNMX.FTZ R100, R0, R2, !PT ;  /* 0x0000000200647209 */ /* 0x002fca0007810000 */
.L_x_134:
[C---:B------:R-:W-:Y:S01]  /*47c0*/  FMUL.FTZ R2, R100.reuse, c[0x0][0x2d0] ;  /* 0x0000b40064027a20 */ /* 0x040fe20000410000 */
[----:B------:R-:W-:Y:S01]  /*47d0*/  FSETP.NEU.FTZ.AND P0, PT, R100, -INF , PT ;  /* 0xff8000006400780b */ /* 0x000fe20003f1d000 */
[----:B------:R-:W-:Y:S01]  /*47e0*/  WARPSYNC 0xffffffff ;  /* 0xffffffff00007948 */ /* 0x000fe20003800000 */
[----:B---3--:R-:W-:Y:S01]  /*47f0*/  FMNMX.FTZ R12, R3, R5, !PT ;  /* 0x00000005030c7209 */ /* 0x008fe20007810000 */
[----:B------:R-:W-:Y:S01]  /*4800*/  LDSM.16.MT88.4 R16, [R177] ;  /* 0x00000000b110783b */ /* 0x000fe20000004200 */
[----:B------:R-:W-:-:S02]  /*4810*/  FSEL R2, R2, RZ, P0 ;  /* 0x000000ff02027208 */ /* 0x000fc40000000000 */
[----:B------:R-:W-:Y:S01]  /*4820*/  FSETP.NEU.FTZ.AND P0, PT, R12, -INF , PT ;  /* 0xff8000000c00780b */ /* 0x000fe20003f1d000 */
[----:B------:R-:W-:Y:S02]  /*4830*/  LDSM.16.MT88.4 R32, [R180] ;  /* 0x00000000b420783b */ /* 0x000fe40000004200 */
[--C-:B------:R-:W-:Y:S02]  /*4840*/  FFMA.FTZ R0, R6, c[0x0][0x2d0], -R2.reuse ;  /* 0x0000b40006007a23 */ /* 0x100fe40000010802 */
[--C-:B------:R-:W-:Y:S01]  /*4850*/  FFMA.FTZ R3, R8, c[0x0][0x2d0], -R2.reuse ;  /* 0x0000b40008037a23 */ /* 0x100fe20000010802 */
[----:B------:R-:W-:Y:S01]  /*4860*/  LDSM.16.MT88.4 R44, [R178+0x800] ;  /* 0x00080000b22c783b */ /* 0x000fe20000004200 */
[----:B------:R1:W-:Y:S03]  /*4870*/  MUFU.EX2 R169, R0 ;  /* 0x0000000000a97308 */ /* 0x0003e60000000800 */
[----:B------:R-:W-:Y:S04]  /*4880*/  LDSM.16.MT88.4 R48, [R177+0x800] ;  /* 0x00080000b130783b */ /* 0x000fe80000004200 */
[----:B------:R-:W-:Y:S01]  /*4890*/  LDSM.16.MT88.4 R40, [R180+0x800] ;  /* 0x00080000b428783b */ /* 0x000fe20000004200 */
[----:B------:R3:W-:Y:S03]  /*48a0*/  MUFU.EX2 R173, R3 ;  /* 0x0000000300ad7308 */ /* 0x0007e60000000800 */
[----:B------:R-:W-:Y:S04]  /*48b0*/  LDSM.16.MT88.4 R64, [R178+0x2000] ;  /* 0x00200000b240783b */ /* 0x000fe80000004200 */
[----:B------:R-:W-:Y:S01]  /*48c0*/  LDSM.16.MT88.4 R60, [R177+0x2000] ;  /* 0x00200000b13c783b */ /* 0x000fe20000004200 */
[----:B-1----:R-:W-:-:S03]  /*48d0*/  FFMA.FTZ R0, R7, c[0x0][0x2d0], -R2 ;  /* 0x0000b40007007a23 */ /* 0x002fc60000010802 */
[----:B--2---:R-:W1:Y:S01]  /*48e0*/  LDSM.16.MT88.4 R4, [R178] ;  /* 0x00000000b204783b */ /* 0x004e620000004200 */
[----:B------:R2:W4:Y:S03]  /*48f0*/  MUFU.EX2 R168, R0 ;  /* 0x0000000000a87308 */ /* 0x0005260000000800 */
[----:B------:R-:W-:Y:S01]  /*4900*/  LDSM.16.MT88.4 R68, [R177+0x4000] ;  /* 0x00400000b144783b */ /* 0x000fe20000004200 */
[----:B---3--:R-:W-:-:S04]  /*4910*/  FFMA.FTZ R3, R9, c[0x0][0x2d0], -R2 ;  /* 0x0000b40009037a23 */ /* 0x008fc80000010802 */
[----:B------:R3:W5:Y:S01]  /*4920*/  MUFU.EX2 R172, R3 ;  /* 0x0000000300ac7308 */ /* 0x0007620000000800 */
[----:B--2---:R-:W-:Y:S01]  /*4930*/  FMUL.FTZ R0, R12, c[0x0][0x2d0] ;  /* 0x0000b4000c007a20 */ /* 0x004fe20000410000 */
[----:B----4-:R-:W-:-:S04]  /*4940*/  F2FP.PACK_AB R8, R168, R169 ;  /* 0x000000a9a808723e */ /* 0x010fc800000000ff */
[----:B------:R-:W-:-:S05]  /*4950*/  FSEL R0, R0, RZ, P0 ;  /* 0x000000ff00007208 */ /* 0x000fca0000000000 */
[----:B---3--:R-:W-:Y:S01]  /*4960*/  FFMA.FTZ R3, R10, c[0x0][0x2d0], -R0 ;  /* 0x0000b4000a037a23 */ /* 0x008fe20000010800 */
[----:B-----5:R-:W-:-:S03]  /*4970*/  F2FP.PACK_AB R10, R172, R173 ;  /* 0x000000adac0a723e */ /* 0x020fc600000000ff */
[----:B------:R2:W-:Y:S02]  /*4980*/  MUFU.EX2 R166, R3 ;  /* 0x0000000300a67308 */ /* 0x0005e40000000800 */
[----:B--2---:R-:W-:-:S06]  /*4990*/  FFMA.FTZ R3, R11, c[0x0][0x2d0], -R0 ;  /* 0x0000b4000b037a23 */ /* 0x004fcc0000010800 */
[----:B------:R2:W3:Y:S02]  /*49a0*/  MUFU.EX2 R165, R3 ;  /* 0x0000000300a57308 */ /* 0x0004e40000000800 */
[----:B--2---:R-:W-:Y:S01]  /*49b0*/  FFMA.FTZ R3, R13, c[0x0][0x2d0], -R0 ;  /* 0x0000b4000d037a23 */ /* 0x004fe20000010800 */
[----:B---3--:R-:W-:-:S05]  /*49c0*/  F2FP.PACK_AB R9, R165, R166 ;  /* 0x000000a6a509723e */ /* 0x008fca00000000ff */
[----:B------:R2:W-:Y:S02]  /*49d0*/  MUFU.EX2 R171, R3 ;  /* 0x0000000300ab7308 */ /* 0x0005e40000000800 */
[----:B--2---:R-:W-:-:S06]  /*49e0*/  FFMA.FTZ R3, R14, c[0x0][0x2d0], -R0 ;  /* 0x0000b4000e037a23 */ /* 0x004fcc0000010800 */
[----:B------:R2:W3:Y:S02]  /*49f0*/  MUFU.EX2 R170, R3 ;  /* 0x0000000300aa7308 */ /* 0x0004e40000000800 */
[----:B--2---:R-:W-:Y:S01]  /*4a00*/  FFMA.FTZ R3, R15, c[0x0][0x2d0], -R2 ;  /* 0x0000b4000f037a23 */ /* 0x004fe20000010802 */
[----:B---3--:R-:W-:-:S05]  /*4a10*/  F2FP.PACK_AB R11, R170, R171 ;  /* 0x000000abaa0b723e */ /* 0x008fca00000000ff */
[----:B------:R2:W-:Y:S02]  /*4a20*/  MUFU.EX2 R190, R3 ;  /* 0x0000000300be7308 */ /* 0x0005e40000000800 */
[C---:B-1----:R-:W-:Y:S08]  /*4a30*/  HMMA.16816.F32 R36, R8.reuse, R4, RZ ;  /* 0x000000040824723c */ /* 0x042ff000000018ff */
[----:B------:R-:W-:Y:S01]  /*4a40*/  HMMA.16816.F32 R56, R8, R16, RZ ;  /* 0x000000100838723c */ /* 0x000fe200000018ff */
[----:B--2---:R-:W-:-:S04]  /*4a50*/  FFMA.FTZ R3, R20, c[0x0][0x2d0], -R2 ;  /* 0x0000b40014037a23 */ /* 0x004fc80000010802 */
[----:B------:R1:W2:Y:S03]  /*4a60*/  MUFU.EX2 R195, R3 ;  /* 0x0000000300c37308 */ /* 0x0002a60000000800 */
[C---:B------:R-:W-:Y:S08]  /*4a70*/  HMMA.16816.F32 R52, R8.reuse, R18, RZ ;  /* 0x000000120834723c */ /* 0x040ff000000018ff */
[----:B------:R-:W-:Y:S01]  /*4a80*/  HMMA.16816.F32 R28, R8, R6, RZ ;  /* 0x00000006081c723c */ /* 0x000fe200000018ff */
[----:B-1----:R-:W-:-:S07]  /*4a90*/  FFMA.FTZ R3, R22, c[0x0][0x2d0], -R2 ;  /* 0x0000b40016037a23 */ /* 0x002fce0000010802 */
[----:B------:R-:W-:Y:S01]  /*4aa0*/  HMMA.16816.F32 R16, R8, R34, RZ ;  /* 0x000000220810723c */ /* 0x000fe200000018ff */
[----:B--2---:R-:W-:Y:S01]  /*4ab0*/  F2FP.PACK_AB R4, R195, R190 ;  /* 0x000000bec304723e */ /* 0x004fe200000000ff */
[----:B------:R1:W-:Y:S02]  /*4ac0*/  MUFU.EX2 R191, R3 ;  /* 0x0000000300bf7308 */ /* 0x0003e40000000800 */
[----:B-1----:R-:W-:-:S06]  /*4ad0*/  FFMA.FTZ R3, R21, c[0x0][0x2d0], -R2 ;  /* 0x0000b40015037a23 */ /* 0x002fcc0000010802 */
[----:B------:R1:W2:Y:S02]  /*4ae0*/  MUFU.EX2 R219, R3 ;  /* 0x0000000300db7308 */ /* 0x0002a40000000800 */
[--C-:B-1----:R-:W-:Y:S01]  /*4af0*/  FFMA.FTZ R3, R23, c[0x0][0x2d0], -R0.reuse ;  /* 0x0000b40017037a23 */ /* 0x102fe20000010800 */
[----:B--2---:R-:W-:Y:S01]  /*4b00*/  F2FP.PACK_AB R6, R219, R191 ;  /* 0x000000bfdb06723e */ /* 0x004fe200000000ff */
[----:B------:R-:W-:Y:S04]  /*4b10*/  HMMA.16816.F32 R20, R8, R32, RZ ;  /* 0x000000200814723c */ /* 0x000fe800000018ff */
[----:B------:R1:W-:Y:S02]  /*4b20*/  MUFU.EX2 R175, R3 ;  /* 0x0000000300af7308 */ /* 0x0003e40000000800 */
[----:B-1----:R-:W-:-:S06]  /*4b30*/  FFMA.FTZ R3, R24, c[0x0][0x2d0], -R0 ;  /* 0x0000b40018037a23 */ /* 0x002fcc0000010800 */
[----:B------:R1:W2:Y:S02]  /*4b40*/  MUFU.EX2 R182, R3 ;  /* 0x0000000300b67308 */ /* 0x0002a40000000800 */
[----:B-1----:R-:W-:Y:S01]  /*4b50*/  FFMA.FTZ R3, R26, c[0x0][0x2d0], -R0 ;  /* 0x0000b4001a037a23 */ /* 0x002fe20000010800 */
[----:B--2---:R-:W-:-:S05]  /*4b60*/  F2FP.PACK_AB R5, R182, R175 ;  /* 0x000000afb605723e */ /* 0x004fca00000000ff */
[----:B------:R1:W-:Y:S02]  /*4b70*/  MUFU.EX2 R174, R3 ;  /* 0x0000000300ae7308 */ /* 0x0003e40000000800 */
[----:B-1----:R-:W-:Y:S02]  /*4b80*/  FFMA.FTZ R3, R25, c[0x0][0x2d0], -R0 ;  /* 0x0000b40019037a23 */ /* 0x002fe40000010800 */
[----:B------:R-:W1:Y:S04]  /*4b90*/  LDSM.16.MT88.4 R24, [R179] ;  /* 0x00000000b318783b */ /* 0x000e680000004200 */
[----:B------:R-:W2:Y:S02]  /*4ba0*/  MUFU.EX2 R181, R3 ;  /* 0x0000000300b57308 */ /* 0x000ea40000000800 */
[----:B--2---:R-:W-:Y:S01]  /*4bb0*/  F2FP.PACK_AB R7, R181, R174 ;  /* 0x000000aeb507723e */ /* 0x004fe200000000ff */
[----:B------:R-:W-:-:S05]  /*4bc0*/  FFMA.FTZ R3, R88, c[0x0][0x2d0], -R2 ;  /* 0x0000b40058037a23 */ /* 0x000fca0000010802 */
[----:B------:R2:W-:Y:S01]  /*4bd0*/  MUFU.EX2 R160, R3 ;  /* 0x0000000300a07308 */ /* 0x0005e20000000800 */
[C---:B------:R-:W-:Y:S01]  /*4be0*/  HMMA.16816.F32 R144, R4.reuse, R44, R36 ;  /* 0x0000002c0490723c */ /* 0x040fe20000001824 */
[----:B------:R-:W3:Y:S07]  /*4bf0*/  LDSM.16.MT88.4 R36, [R178+0x2800] ;  /* 0x00280000b224783b */ /* 0x000eee0000004200 */
[----:B------:R-:W-:Y:S01]  /*4c00*/  HMMA.16816.F32 R132, R4, R48, R56 ;  /* 0x000000300484723c */ /* 0x000fe20000001838 */
[----:B------:R-:W4:Y:S01]  /*4c10*/  LDSM.16.MT88.4 R56, [R179+0x2000] ;  /* 0x00200000b338783b */ /* 0x000f220000004200 */
[----:B--2---:R-:W-:-:S06]  /*4c20*/  FFMA.FTZ R3, R75, c[0x0][0x2d0], -R2 ;  /* 0x0000b4004b037a23 */ /* 0x004fcc0000010802 */
[C---:B------:R-:W-:Y:S01]  /*4c30*/  HMMA.16816.F32 R124, R4.reuse, R50, R52 ;  /* 0x00000032047c723c */ /* 0x040fe20000001834 */
[----:B------:R-:W2:Y:S01]  /*4c40*/  LDSM.16.MT88.4 R52, [R179+0x800] ;  /* 0x00080000b334783b */ /* 0x000ea20000004200 */
[----:B------:R5:W1:Y:S03]  /*4c50*/  MUFU.EX2 R163, R3 ;  /* 0x0000000300a37308 */ /* 0x000a660000000800 */
[----:B------:R-:W-:Y:S03]  /*4c60*/  LDSM.16.MT88.4 R48, [R180+0x2000] ;  /* 0x00200000b430783b */ /* 0x000fe60000004200 */
[----:B------:R-:W-:Y:S08]  /*4c70*/  HMMA.16816.F32 R136, R4, R42, R16 ;  /* 0x0000002a0488723c */ /* 0x000ff00000001810 */
[----:B------:R-:W-:Y:S01]  /*4c80*/  HMMA.16816.F32 R16, R8, R66, RZ ;  /* 0x000000420810723c */ /* 0x000fe200000018ff */
[----:B-----5:R-:W-:-:S04]  /*4c90*/  FFMA.FTZ R3, R73, c[0x0][0x2d0], -R2 ;  /* 0x0000b40049037a23 */ /* 0x020fc80000010802 */
[----:B------:R5:W-:Y:S03]  /*4ca0*/  MUFU.EX2 R162, R3 ;  /* 0x0000000300a27308 */ /* 0x000be60000000800 */
[----:B------:R-:W-:Y:S01]  /*4cb0*/  HMMA.16816.F32 R140, R4, R40, R20 ;  /* 0x00000028048c723c */ /* 0x000fe20000001814 */
[----:B------:R-:W-:Y:S07]  /*4cc0*/  LDSM.16.MT88.4 R40, [R177+0x2800] ;  /* 0x00280000b128783b */ /* 0x000fee0000004200 */
[----:B------:R-:W-:Y:S01]  /*4cd0*/  HMMA.16816.F32 R20, R8, R64, RZ ;  /* 0x000000400814723c */ /* 0x000fe200000018ff */
[----:B------:R-:W2:Y:S01]  /*4ce0*/  LDSM.16.MT88.4 R64, [R179+0x2800] ;  /* 0x00280000b340783b */ /* 0x000ea20000004200 */
[----:B-----5:R-:W-:-:S06]  /*4cf0*/  FFMA.FTZ R3, R72, c[0x0][0x2d0], -R2 ;  /* 0x0000b40048037a23 */ /* 0x020fcc0000010802 */
[----:B-1----:R-:W-:Y:S01]  /*4d00*/  HMMA.16816.F32 R32, R8, R26, RZ ;  /* 0x0000001a0820723c */ /* 0x002fe200000018ff */
[----:B------:R1:W5:Y:S07]  /*4d10*/  MUFU.EX2 R164, R3 ;  /* 0x0000000300a47308 */ /* 0x00036e0000000800 */
[----:B---3--:R-:W-:Y:S08]  /*4d20*/  HMMA.16816.F32 R104, R4, R38, R16 ;  /* 0x000000260468723c */ /* 0x008ff00000001810 */
[----:B----4-:R-:W-:Y:S01]  /*4d30*/  HMMA.16816.F32 R16, R8, R56, RZ ;  /* 0x000000380810723c */ /* 0x010fe200000018ff */
[----:B-1----:R-:W-:-:S04]  /*4d40*/  FFMA.FTZ R3, R91, c[0x0][0x2d0], -R0 ;  /* 0x0000b4005b037a23 */ /* 0x002fc80000010800 */
[----:B------:R1:W-:Y:S03]  /*4d50*/  MUFU.EX2 R15, R3 ;  /* 0x00000003000f7308 */ /* 0x0003e60000000800 */
[C---:B------:R-:W-:Y:S08]  /*4d60*/  HMMA.16816.F32 R116, R4.reuse, R46, R28 ;  /* 0x0000002e0474723c */ /* 0x040ff0000000181c */
[----:B------:R-:W-:Y:S01]  /*4d70*/  HMMA.16816.F32 R120, R4, R36, R20 ;  /* 0x000000240478723c */ /* 0x000fe20000001814 */
[----:B------:R-:W3:Y:S01]  /*4d80*/  LDSM.16.MT88.4 R36, [R177+0x4800] ;  /* 0x00480000b124783b */ /* 0x000ee20000004200 */
[----:B-1----:R-:W-:-:S06]  /*4d90*/  FFMA.FTZ R3, R90, c[0x0][0x2d0], -R0 ;  /* 0x0000b4005a037a23 */ /* 0x002fcc0000010800 */
[----:B------:R-:W-:Y:S01]  /*4da0*/  HMMA.16816.F32 R28, R8, R60, RZ ;  /* 0x0000003c081c723c */ /* 0x000fe200000018ff */
[----:B------:R1:W4:Y:S07]  /*4db0*/  MUFU.EX2 R159, R3 ;  /* 0x00000003009f7308 */ /* 0x00032e0000000800 */
[----:B--2---:R-:W-:Y:S01]  /*4dc0*/  HMMA.16816.F32 R112, R4, R54, R32 ;  /* 0x000000360470723c */ /* 0x004fe20000001820 */
[----:B------:R-:W2:Y:S07]  /*4dd0*/  LDSM.16.MT88.4 R32, [R178+0x4000] ;  /* 0x00400000b220783b */ /* 0x000eae0000004200 */
[----:B------:R-:W-:Y:S01]  /*4de0*/  HMMA.16816.F32 R44, R8, R24, RZ ;  /* 0x00000018082c723c */ /* 0x000fe200000018ff */
[----:B-1----:R-:W-:-:S04]  /*4df0*/  FFMA.FTZ R3, R89, c[0x0][0x2d0], -R0 ;  /* 0x0000b40059037a23 */ /* 0x002fc80000010800 */
[----:B------:R1:W-:Y:S03]  /*4e00*/  MUFU.EX2 R158, R3 ;  /* 0x00000003009e7308 */ /* 0x0003e60000000800 */
[----:B------:R-:W-:Y:S08]  /*4e10*/  HMMA.16816.F32 R84, R4, R64, R16 ;  /* 0x000000400454723c */ /* 0x000ff00000001810 */
[----:B------:R-:W-:Y:S01]  /*4e20*/  HMMA.16816.F32 R16, R8, R68, RZ ;  /* 0x000000440810723c */ /* 0x000fe200000018ff */
[----:B-1----:R-:W-:-:S07]  /*4e30*/  FFMA.FTZ R3, R74, c[0x0][0x2d0], -R0 ;  /* 0x0000b4004a037a23 */ /* 0x002fce0000010800 */
[----:B------:R-:W-:Y:S01]  /*4e40*/  HMMA.16816.F32 R24, R8, R62, RZ ;  /* 0x0000003e0818723c */ /* 0x000fe200000018ff */
[----:B------:R-:W1:Y:S01]  /*4e50*/  LDSM.16.MT88.4 R60, [R180+0x2800] ;  /* 0x00280000b43c783b */ /* 0x000e620000004200 */
[----:B------:R2:W1:Y:S06]  /*4e60*/  MUFU.EX2 R161, R3 ;  /* 0x0000000300a17308 */ /* 0x00046c0000000800 */
[C---:B------:R-:W-:Y:S01]  /*4e70*/  HMMA.16816.F32 R128, R4.reuse, R40, R28 ;  /* 0x000000280480723c */ /* 0x040fe2000000181c */
[----:B------:R-:W1:Y:S07]  /*4e80*/  LDSM.16.MT88.4 R28, [R178+0x4800] ;  /* 0x00480000b21c783b */ /* 0x000e6e0000004200 */
[----:B------:R-:W-:Y:S01]  /*4e90*/  HMMA.16816.F32 R148, R4, R52, R44 ;  /* 0x000000340494723c */ /* 0x000fe2000000182c */
[----:B--2---:R-:W-:-:S07]  /*4ea0*/  FFMA.FTZ R3, R155, c[0x0][0x2d0], -R2 ;  /* 0x0000b4009b037a23 */ /* 0x004fce0000010802 */
[C---:B------:R-:W-:Y:S08]  /*4eb0*/  HMMA.16816.F32 R20, R8.reuse, R50, RZ ;  /* 0x000000320814723c */ /* 0x040ff000000018ff */
[----:B------:R-:W-:Y:S08]  /*4ec0*/  HMMA.16816.F32 R44, R8, R48, RZ ;  /* 0x00000030082c723c */ /* 0x000ff000000018ff */
[----:B---3--:R-:W-:Y:S08]  /*4ed0*/  HMMA.16816.F32 R76, R4, R36, R16 ;  /* 0x00000024044c723c */ /* 0x008ff00000001810 */
[----:B------:R-:W-:Y:S08]  /*4ee0*/  HMMA.16816.F32 R16, R8, R34, RZ ;  /* 0x000000220810723c */ /* 0x000ff000000018ff */
[----:B------:R-:W-:Y:S08]  /*4ef0*/  HMMA.16816.F32 R108, R4, R42, R24 ;  /* 0x0000002a046c723c */ /* 0x000ff00000001818 */
[----:B------:R-:W-:Y:S08]  /*4f00*/  HMMA.16816.F32 R24, R8, R58, RZ ;  /* 0x0000003a0818723c */ /* 0x000ff000000018ff */
[C---:B-1----:R-:W-:Y:S08]  /*4f10*/  HMMA.16816.F32 R92, R4.reuse, R62, R20 ;  /* 0x0000003e045c723c */ /* 0x042ff00000001814 */
[----:B------:R-:W-:Y:S08]  /*4f20*/  HMMA.16816.F32 R96, R4, R60, R44 ;  /* 0x0000003c0460723c */ /* 0x000ff0000000182c */
[----:B------:R-:W-:Y:S01]  /*4f30*/  HMMA.16816.F32 R20, R8, R32, RZ ;  /* 0x000000200814723c */ /* 0x000fe200000018ff */
[----:B------:R-:W1:Y:S07]  /*4f40*/  LDSM.16.MT88.4 R32, [R180+0x4000] ;  /* 0x00400000b420783b */ /* 0x000e6e0000004200 */
[C---:B------:R-:W-:Y:S01]  /*4f50*/  HMMA.16816.F32 R44, R4.reuse, R30, R16 ;  /* 0x0000001e042c723c */ /* 0x040fe20000001810 */
[----:B------:R-:W2:Y:S07]  /*4f60*/  LDSM.16.MT88.4 R16, [R179+0x4000] ;  /* 0x00400000b310783b */ /* 0x000eae0000004200 */
[----:B------:R-:W-:Y:S08]  /*4f70*/  HMMA.16816.F32 R80, R4, R66, R24 ;  /* 0x000000420450723c */ /* 0x000ff00000001818 */
[----:B------:R-:W-:Y:S08]  /*4f80*/  HMMA.16816.F32 R24, R8, R70, RZ ;  /* 0x000000460818723c */ /* 0x000ff000000018ff */
[----:B------:R-:W-:Y:S01]  /*4f90*/  HMMA.16816.F32 R48, R4, R28, R20 ;  /* 0x0000001c0430723c */ /* 0x000fe20000001814 */
[----:B------:R-:W3:Y:S07]  /*4fa0*/  LDSM.16.MT88.4 R28, [R180+0x4800] ;  /* 0x00480000b41c783b */ /* 0x000eee0000004200 */
[----:B-1----:R-:W-:Y:S08]  /*4fb0*/  HMMA.16816.F32 R20, R8, R34, RZ ;  /* 0x000000220814723c */ /* 0x002ff000000018ff */
[----:B------:R-:W-:Y:S08]  /*4fc0*/  HMMA.16816.F32 R52, R4, R38, R24 ;  /* 0x000000260434723c */ /* 0x000ff00000001818 */
[C---:B------:R-:W-:Y:S08]  /*4fd0*/  HMMA.16816.F32 R24, R8.reuse, R32, RZ ;  /* 0x000000200818723c */ /* 0x040ff000000018ff */
[C---:B--2---:R-:W-:Y:S08]  /*4fe0*/  HMMA.16816.F32 R32, R8.reuse, R16, RZ ;  /* 0x000000100820723c */ /* 0x044ff000000018ff */
[----:B------:R-:W-:Y:S01]  /*4ff0*/  HMMA.16816.F32 R8, R8, R18, RZ ;  /* 0x000000120808723c */ /* 0x000fe200000018ff */
[----:B------:R-:W1:Y:S07]  /*5000*/  LDSM.16.MT88.4 R16, [R179+0x4800] ;  /* 0x00480000b310783b */ /* 0x000e6e0000004200 */
[C---:B---3--:R-:W-:Y:S08]  /*5010*/  HMMA.16816.F32 R24, R4.reuse, R28, R24 ;  /* 0x0000001c0418723c */ /* 0x048ff00000001818 */
[C---:B------:R-:W-:Y:S08]  /*5020*/  HMMA.16816.F32 R20, R4.reuse, R30, R20 ;  /* 0x0000001e0414723c */ /* 0x040ff00000001814 */
[C---:B-1----:R-:W-:Y:S08]  /*5030*/  HMMA.16816.F32 R32, R4.reuse, R16, R32 ;  /* 0x000000100420723c */ /* 0x042ff00000001820 */
[----:B------:R-:W-:Y:S01]  /*5040*/  HMMA.16816.F32 R16, R4, R18, R8 ;  /* 0x000000120410723c */ /* 0x000fe20000001808 */
[----:B------:R-:W1:Y:S06]  /*5050*/  LDSM.16.MT88.4 R8, [R177+0x1000] ;  /* 0x00100000b108783b */ /* 0x000e6c0000004200 */
[----:B------:R-:W-:-:S02]  /*5060*/  F2FP.PACK_AB R4, R163, R160 ;  /* 0x000000a0a304723e */ /* 0x000fc400000000ff */
[----:B-----5:R-:W-:Y:S02]  /*5070*/  F2FP.PACK_AB R6, R164, R162 ;  /* 0x000000a2a406723e */ /* 0x020fe400000000ff */
[----:B----4-:R-:W-:Y:S02]  /*5080*/  F2FP.PACK_AB R5, R159, R15 ;  /* 0x0000000f9f05723e */ /* 0x010fe400000000ff */
[----:B------:R-:W-:-:S07]  /*5090*/  F2FP.PACK_AB R7, R161, R158 ;  /* 0x0000009ea107723e */ /* 0x000fce00000000ff */
[C---:B-1----:R-:W-:Y:S08]  /*50a0*/  HMMA.16816.F32 R132, R4.reuse, R8, R132 ;  /* 0x000000080484723c */ /* 0x042ff00000001884 */
[C---:B------:R-:W-:Y:S01]  /*50b0*/  HMMA.16816.F32 R28, R4.reuse, R10, R124 ;  /* 0x0000000a041c723c */ /* 0x040fe2000000187c */
[----:B------:R-:W1:Y:S07]  /*50c0*/  LDSM.16.MT88.4 R8, [R178+0x1000] ;  /* 0x00100000b208783b */ /* 0x000e6e0000004200 */
        /* <DEDUP_REMOVED lines=8> */
[----:B------:R-:W1:Y:S04]  /*5150*/  LDSM.16.MT88.4 R8, [R177+0x3000] ;  /* 0x00300000b108783b */ /* 0x000e680000004200 */
[----:B------:R-:W-:Y:S03]  /*5160*/  LDSM.16.MT88.4 R112, [R180+0x1800] ;  /* 0x00180000b470783b */ /* 0x000fe60000004200 */
[C---:B-1----:R-:W-:Y:S01]  /*5170*/  HMMA.16816.F32 R60, R4.reuse, R8, R128 ;  /* 0x00000008043c723c */ /* 0x042fe20000001880 */
[----:B------:R-:W-:Y:S07]  /*5180*/  LDSM.16.MT88.4 R128, [R177+0x1800] ;  /* 0x00180000b180783b */ /* 0x000fee0000004200 */
[C---:B------:R-:W-:Y:S01]  /*5190*/  HMMA.16816.F32 R64, R4.reuse, R10, R108 ;  /* 0x0000000a0440723c */ /* 0x040fe2000000186c */
[----:B------:R-:W1:Y:S07]  /*51a0*/  LDSM.16.MT88.4 R8, [R178+0x3000] ;  /* 0x00300000b208783b */ /* 0x000e6e0000004200 */
[C---:B-1----:R-:W-:Y:S01]  /*51b0*/  HMMA.16816.F32 R68, R4.reuse, R8, R120 ;  /* 0x000000080444723c */ /* 0x042fe20000001878 */
[----:B------:R-:W-:Y:S07]  /*51c0*/  LDSM.16.MT88.4 R120, [R178+0x1800] ;  /* 0x00180000b278783b */ /* 0x000fee0000004200 */
[C---:B------:R-:W-:Y:S01]  /*51d0*/  HMMA.16816.F32 R72, R4.reuse, R10, R104 ;  /* 0x0000000a0448723c */ /* 0x040fe20000001868 */
[----:B------:R-:W1:Y:S04]  /*51e0*/  LDSM.16.MT88.4 R8, [R180+0x3000] ;  /* 0x00300000b408783b */ /* 0x000e680000004200 */
[----:B------:R-:W-:Y:S03]  /*51f0*/  LDSM.16.MT88.4 R104, [R179+0x1800] ;  /* 0x00180000b368783b */ /* 0x000fe60000004200 */
        /* <DEDUP_REMOVED lines=9> */
[C---:B-1----:R-:W-:Y:S01]  /*5290*/  HMMA.16816.F32 R140, R4.reuse, R8, R48 ;  /* 0x00000008048c723c */ /* 0x042fe20000001830 */
[----:B------:R-:W-:Y:S07]  /*52a0*/  LDSM.16.MT88.4 R48, [R178+0x3800] ;  /* 0x00380000b230783b */ /* 0x000fee0000004200 */
[C---:B------:R-:W-:Y:S01]  /*52b0*/  HMMA.16816.F32 R92, R4.reuse, R10, R44 ;  /* 0x0000000a045c723c */ /* 0x040fe2000000182c */
[----:B------:R-:W1:Y:S07]  /*52c0*/  LDSM.16.MT88.4 R8, [R180+0x5000] ;  /* 0x00500000b408783b */ /* 0x000e6e0000004200 */
[C---:B-1----:R-:W-:Y:S08]  /*52d0*/  HMMA.16816.F32 R24, R4.reuse, R8, R24 ;  /* 0x000000080418723c */ /* 0x042ff00000001818 */
[C---:B------:R-:W-:Y:S01]  /*52e0*/  HMMA.16816.F32 R20, R4.reuse, R10, R20 ;  /* 0x0000000a0414723c */ /* 0x040fe20000001814 */
[----:B------:R-:W1:Y:S07]  /*52f0*/  LDSM.16.MT88.4 R8, [R179+0x5000] ;  /* 0x00500000b308783b */ /* 0x000e6e0000004200 */
[C---:B-1----:R-:W-:Y:S01]  /*5300*/  HMMA.16816.F32 R16, R4.reuse, R10, R16 ;  /* 0x0000000a0410723c */ /* 0x042fe20000001810 */
[----:B------:R1:W-:Y:S07]  /*5310*/  MUFU.EX2 R11, R3 ;  /* 0x00000003000b7308 */ /* 0x0003ee0000000800 */
[----:B------:R-:W-:Y:S07]  /*5320*/  HMMA.16816.F32 R32, R4, R8, R32 ;  /* 0x000000080420723c */ /* 0x000fee0000001820 */
[----:B------:R-:W-:-:S02]  /*5330*/  FADD.FTZ R4, R166, R165 ;  /* 0x000000a5a6047221 */ /* 0x000fc40000010000 */
[----:B-1----:R-:W-:-:S04]  /*5340*/  FFMA.FTZ R3, R153, c[0x0][0x2d0], -R2 ;  /* 0x0000b40099037a23 */ /* 0x002fc80000010802 */
[----:B------:R1:W2:Y:S02]  /*5350*/  MUFU.EX2 R14, R3 ;  /* 0x00000003000e7308 */ /* 0x0002a40000000800 */
[--C-:B-1----:R-:W-:Y:S01]  /*5360*/  FFMA.FTZ R3, R102, c[0x0][0x2d0], -R2.reuse ;  /* 0x0000b40066037a23 */ /* 0x102fe20000010802 */
[----:B--2---:R-:W-:Y:S01]  /*5370*/  F2FP.PACK_AB R96, R14, R11 ;  /* 0x0000000b0e60723e */ /* 0x004fe200000000ff */
[----:B------:R-:W-:-:S04]  /*5380*/  FFMA.FTZ R2, R101, c[0x0][0x2d0], -R2 ;  /* 0x0000b40065027a23 */ /* 0x000fc80000010802 */
[----:B------:R1:W-:Y:S08]  /*5390*/  MUFU.EX2 R13, R3 ;  /* 0x00000003000d7308 */ /* 0x0003f00000000800 */
[----:B------:R2:W3:Y:S01]  /*53a0*/  MUFU.EX2 R193, R2 ;  /* 0x0000000200c17308 */ /* 0x0004e20000000800 */
[----:B-1----:R-:W-:Y:S02]  /*53b0*/  FADD.FTZ R3, R169, R168 ;  /* 0x000000a8a9037221 */ /* 0x002fe40000010000 */
[----:B--2---:R-:W-:Y:S01]  /*53c0*/  FFMA.FTZ R2, R157, c[0x0][0x2d0], -R0 ;  /* 0x0000b4009d027a23 */ /* 0x004fe20000010800 */
[----:B---3--:R-:W-:-:S04]  /*53d0*/  F2FP.PACK_AB R98, R193, R13 ;  /* 0x0000000dc162723e */ /* 0x008fc800000000ff */
[----:B------:R1:W-:Y:S02]  /*53e0*/  MUFU.EX2 R9, R2 ;  /* 0x0000000200097308 */ /* 0x0003e40000000800 */
[----:B-1----:R-:W-:-:S06]  /*53f0*/  FFMA.FTZ R2, R156, c[0x0][0x2d0], -R0 ;  /* 0x0000b4009c027a23 */ /* 0x002fcc0000010800 */
[----:B------:R1:W2:Y:S02]  /*5400*/  MUFU.EX2 R10, R2 ;  /* 0x00000002000a7308 */ /* 0x0002a40000000800 */
[--C-:B-1----:R-:W-:Y:S01]  /*5410*/  FFMA.FTZ R2, R154, c[0x0][0x2d0], -R0.reuse ;  /* 0x0000b4009a027a23 */ /* 0x102fe20000010800 */
[----:B--2---:R-:W-:Y:S01]  /*5420*/  F2FP.PACK_AB R97, R10, R9 ;  /* 0x000000090a61723e */ /* 0x004fe200000000ff */
[----:B------:R-:W-:-:S04]  /*5430*/  FFMA.FTZ R0, R152, c[0x0][0x2d0], -R0 ;  /* 0x0000b40098007a23 */ /* 0x000fc80000010800 */
[----:B------:R1:W-:Y:S08]  /*5440*/  MUFU.EX2 R8, R2 ;  /* 0x0000000200087308 */ /* 0x0003f00000000800 */
[----:B------:R-:W2:Y:S01]  /*5450*/  MUFU.EX2 R194, R0 ;  /* 0x0000000000c27308 */ /* 0x000ea20000000800 */
[----:B-1----:R-:W-:-:S04]  /*5460*/  FADD.FTZ R2, R173, R3 ;  /* 0x00000003ad027221 */ /* 0x002fc80000010000 */
[----:B------:R-:W-:Y:S01]  /*5470*/  FADD.FTZ R2, R172, R2 ;  /* 0x00000002ac027221 */ /* 0x000fe20000010000 */
[----:B--2---:R-:W-:Y:S01]  /*5480*/  F2FP.PACK_AB R99, R194, R8 ;  /* 0x00000008c263723e */ /* 0x004fe200000000ff */
[----:B------:R-:W-:Y:S02]  /*5490*/  FADD.FTZ R0, R171, R4 ;  /* 0x00000004ab007221 */ /* 0x000fe40000010000 */
[----:B------:R-:W-:Y:S01]  /*54a0*/  FADD.FTZ R2, R190, R2 ;  /* 0x00000002be027221 */ /* 0x000fe20000010000 */
[----:B------:R-:W-:Y:S01]  /*54b0*/  LDSM.16.MT88.4 R4, [R179+0x5800] ;  /* 0x00580000b304783b */ /* 0x000fe20000004200 */
[----:B------:R-:W-:Y:S02]  /*54c0*/  FADD.FTZ R0, R170, R0 ;  /* 0x00000000aa007221 */ /* 0x000fe40000010000 */
[----:B------:R-:W-:Y:S01]  /*54d0*/  HMMA.16816.F32 R116, R96, R112, R116 ;  /* 0x000000706074723c */ /* 0x000fe20000001874 */
[----:B------:R-:W-:Y:S02]  /*54e0*/  FADD.FTZ R2, R195, R2 ;  /* 0x00000002c3027221 */ /* 0x000fe40000010000 */
[----:B------:R-:W-:-:S02]  /*54f0*/  FADD.FTZ R0, R175, R0 ;  /* 0x00000000af007221 */ /* 0x000fc40000010000 */
[----:B------:R-:W-:Y:S02]  /*5500*/  FADD.FTZ R2, R191, R2 ;  /* 0x00000002bf027221 */ /* 0x000fe40000010000 */
[----:B------:R-:W-:Y:S01]  /*5510*/  FADD.FTZ R0, R182, R0 ;  /* 0x00000000b6007221 */ /* 0x000fe20000010000 */
[C---:B------:R-:W-:Y:S01]  /*5520*/  HMMA.16816.F32 R112, R96.reuse, R114, R40 ;  /* 0x000000726070723c */ /* 0x040fe20000001828 */
[----:B------:R-:W1:Y:S01]  /*5530*/  LDSM.16.MT88.4 R40, [R177+0x3800] ;  /* 0x00380000b128783b */ /* 0x000e620000004200 */
[----:B------:R-:W-:Y:S02]  /*5540*/  FADD.FTZ R2, R219, R2 ;  /* 0x00000002db027221 */ /* 0x000fe40000010000 */
[----:B------:R-:W-:Y:S02]  /*5550*/  FADD.FTZ R0, R174, R0 ;  /* 0x00000000ae007221 */ /* 0x000fe40000010000 */
[----:B------:R-:W-:Y:S02]  /*5560*/  FADD.FTZ R2, R160, R2 ;  /* 0x00000002a0027221 */ /* 0x000fe40000010000 */
[----:B------:R-:W-:Y:S01]  /*5570*/  HMMA.16816.F32 R124, R96, R120, R124 ;  /* 0x00000078607c723c */ /* 0x000fe2000000187c */
[----:B------:R-:W-:-:S02]  /*5580*/  FADD.FTZ R0, R181, R0 ;  /* 0x00000000b5007221 */ /* 0x000fc40000010000 */
[----:B------:R-:W-:Y:S02]  /*5590*/  FADD.FTZ R2, R163, R2 ;  /* 0x00000002a3027221 */ /* 0x000fe40000010000 */
[----:B------:R-:W-:Y:S02]  /*55a0*/  FADD.FTZ R0, R15, R0 ;  /* 0x000000000f007221 */ /* 0x000fe40000010000 */
[----:B------:R-:W-:Y:S01]  /*55b0*/  FADD.FTZ R2, R162, R2 ;  /* 0x00000002a2027221 */ /* 0x000fe20000010000 */
[----:B------:R-:W-:Y:S01]  /*55c0*/  HMMA.16816.F32 R120, R96, R122, R36 ;  /* 0x0000007a6078723c */ /* 0x000fe20000001824 */
[----:B------:R-:W-:Y:S02]  /*55d0*/  FADD.FTZ R0, R159, R0 ;  /* 0x000000009f007221 */ /* 0x000fe40000010000 */
[----:B------:R-:W-:Y:S02]  /*55e0*/  FADD.FTZ R2, R164, R2 ;  /* 0x00000002a4027221 */ /* 0x000fe40000010000 */
[----:B------:R-:W-:-:S02]  /*55f0*/  FADD.FTZ R0, R158, R0 ;  /* 0x000000009e007221 */ /* 0x000fc40000010000 */
[----:B------:R-:W-:Y:S01]  /*5600*/  FADD.FTZ R3, R11, R2 ;  /* 0x000000020b037221 */ /* 0x000fe20000010000 */
[C---:B------:R-:W-:Y:S01]  /*5610*/  HMMA.16816.F32 R108, R96.reuse, R104, R148 ;  /* 0x00000068606c723c */ /* 0x040fe20000001894 */
[----:B------:R-:W-:Y:S02]  /*5620*/  FADD.FTZ R0, R161, R0 ;  /* 0x00000000a1007221 */ /* 0x000fe40000010000 */
[----:B------:R-:W-:Y:S02]  /*5630*/  FADD.FTZ R3, R14, R3 ;  /* 0x000000030e037221 */ /* 0x000fe40000010000 */
[----:B------:R-:W-:Y:S01]  /*5640*/  FADD.FTZ R2, R9, R0 ;  /* 0x0000000009027221 */ /* 0x000fe20000010000 */
[----:B------:R-:W-:Y:S01]  /*5650*/  IADD3 R0, R167, -0x2, RZ ;  /* 0xfffffffea7007810 */ /* 0x000fe20007ffe0ff */
[----:B------:R-:W-:Y:S01]  /*5660*/  FADD.FTZ R3, R13, R3 ;  /* 0x000000030d037221 */ /* 0x000fe20000010000 */
[----:B------:R-:W-:Y:S01]  /*5670*/  HMMA.16816.F32 R104, R96, R106, R56 ;  /* 0x0000006a6068723c */ /* 0x000fe20000001838 */
[----:B------:R-:W2:Y:S01]  /*5680*/  LDSM.16.MT88.4 R56, [R180+0x3800] ;  /* 0x00380000b438783b */ /* 0x000ea20000004200 */
[----:B------:R-:W-:Y:S01]  /*5690*/  ISETP.GE.AND P0, PT, R0, R199, PT ;  /* 0x000000c70000720c */ /* 0x000fe20003f06270 */
[----:B------:R-:W-:-:S02]  /*56a0*/  FADD.FTZ R2, R10, R2 ;  /* 0x000000020a027221 */ /* 0x000fc40000010000 */
[----:B------:R-:W-:Y:S02]  /*56b0*/  FADD.FTZ R193, R193, R3 ;  /* 0x00000003c1c17221 */ /* 0x000fe40000010000 */
[----:B------:R-:W-:Y:S01]  /*56c0*/  FADD.FTZ R2, R8, R2 ;  /* 0x0000000208027221 */ /* 0x000fe20000010000 */
[----:B------:R-:W-:Y:S03]  /*56d0*/  HMMA.16816.F32 R44, R96, R48, R68 ;  /* 0x00000030602c723c */ /* 0x000fe60000001844 */
[----:B------:R-:W-:-:S05]  /*56e0*/  FADD.FTZ R194, R194, R2 ;  /* 0x00000002c2c27221 */ /* 0x000fca0000010000 */
[C---:B-1----:R-:W-:Y:S08]  /*56f0*/  HMMA.16816.F32 R36, R96.reuse, R40, R60 ;  /* 0x000000286024723c */ /* 0x042ff0000000183c */
[C---:B------:R-:W-:Y:S01]  /*5700*/  HMMA.16816.F32 R40, R96.reuse, R42, R64 ;  /* 0x0000002a6028723c */ /* 0x040fe20000001840 */
[----:B------:R-:W1:Y:S07]  /*5710*/  LDSM.16.MT88.4 R64, [R179+0x3800] ;  /* 0x00380000b340783b */ /* 0x000e6e0000004200 */
[C---:B------:R-:W-:Y:S01]  /*5720*/  HMMA.16816.F32 R48, R96.reuse, R50, R72 ;  /* 0x000000326030723c */ /* 0x040fe20000001848 */
[----:B------:R-:W3:Y:S07]  /*5730*/  LDSM.16.MT88.4 R72, [R177+0x5800] ;  /* 0x00580000b148783b */ /* 0x000eee0000004200 */
[C---:B------:R-:W-:Y:S08]  /*5740*/  HMMA.16816.F32 R132, R96.reuse, R128, R132 ;  /* 0x000000806084723c */ /* 0x040ff00000001884 */
        /* <DEDUP_REMOVED lines=8> */
[C---:B------:R-:W-:Y:S08]  /*57d0*/  HMMA.16816.F32 R72, R96.reuse, R74, R136 ;  /* 0x0000004a6048723c */ /* 0x040ff00000001888 */
[C---:B--2---:R-:W-:Y:S08]  /*57e0*/  HMMA.16816.F32 R84, R96.reuse, R88, R24 ;  /* 0x000000586054723c */ /* 0x044ff00000001818 */
[C---:B------:R-:W-:Y:S08]  /*57f0*/  HMMA.16816.F32 R88, R96.reuse, R90, R20 ;  /* 0x0000005a6058723c */ /* 0x040ff00000001814 */
[C---:B-1----:R-:W-:Y:S08]  /*5800*/  HMMA.16816.F32 R76, R96.reuse, R80, R140 ;  /* 0x00000050604c723c */ /* 0x042ff0000000188c */
[C---:B------:R-:W-:Y:S08]  /*5810*/  HMMA.16816.F32 R80, R96.reuse, R82, R92 ;  /* 0x000000526050723c */ /* 0x040ff0000000185c */
[C---:B------:R-:W-:Y:S08]  /*5820*/  HMMA.16816.F32 R92, R96.reuse, R4, R32 ;  /* 0x00000004605c723c */ /* 0x040ff00000001820 */
[----:B------:R-:W-:Y:S01]  /*5830*/  HMMA.16816.F32 R96, R96, R6, R16 ;  /* 0x000000066060723c */ /* 0x000fe20000001810 */
[----:B------:R-:W-:Y:S07]  /*5840*/  @!UPT UIADD3 URZ, URZ, URZ, URZ ;  /* 0x0000003f3f3ff290 */ /* 0x000fee000fffe03f */
[----:B------:R-:W-:Y:S11]  /*5850*/  @!P0 BRA `(.L_x_54) ;  /* 0x0000321000008947 */ /* 0x000ff60003800000 */
[----:B------:R-:W-:Y:S02]  /*5860*/  MOV R191, R0 ;  /* 0x0000000000bf7202 */ /* 0x000fe40000000f00 */
[----:B------:R-:W-:-:S02]  /*5870*/  MOV R102, R12 ;  /* 0x0000000c00667202 */ /* 0x000fc40000000f00 */
[----:B------:R-:W-:Y:S02]  /*5880*/  MOV R101, R100 ;  /* 0x0000006400657202 */ /* 0x000fe40000000f00 */
.L_x_61:
[----:B------:R-:W-:Y:S01]  /*5890*/  SHF.R.S32.HI R0, RZ, 0x1f, R189 ;  /* 0x0000001fff007819 */ /* 0x000fe200000114bd */
[----:B------:R-:W-:Y:S04]  /*58a0*/  DEPBAR.LE SB0, 0x0 ;  /* 0x000080000000791a */ /* 0x000fe80000000000 */
[----:B------:R-:W-:Y:S01]  /*58b0*/  SHF.R.S32.HI R4, RZ, 0x1f, R188 ;  /* 0x0000001fff047819 */ /* 0x000fe200000114bc */
[----:B------:R-:W-:Y:S01]  /*58c0*/  WARPSYNC 0xffffffff ;  /* 0xffffffff00007948 */ /* 0x000fe20003800000 */
[----:B------:R-:W-:Y:S01]  /*58d0*/  R2P PR, R196, 0x6 ;  /* 0x00000006c4007804 */ /* 0x000fe20000000000 */
[----:B------:R-:W-:Y:S01]  /*58e0*/  BAR.SYNC.DEFER_BLOCKING 0x0 ;  /* 0x0000000000007b1d */ /* 0x000fe20000010000 */
[----:B------:R-:W-:Y:S01]  /*58f0*/  SHF.R.S32.HI R5, RZ, 0x1f, R198 ;  /* 0x0000001fff057819 */ /* 0x000fe200000114c6 */
[----:B------:R-:W-:Y:S01]  /*5900*/  IMAD R0, R0, c[0x0][0x208], RZ ;  /* 0x0000820000007a24 */ /* 0x000fe200078e02ff */
[----:B------:R-:W-:Y:S01]  /*5910*/  IADD3 R100, R103, 0x40, RZ ;  /* 0x0000004067647810 */ /* 0x000fe20007ffe0ff */
[C---:B------:R-:W-:Y:S01]  /*5920*/  IMAD.WIDE.U32 R2, R189.reuse, c[0x0][0x208], RZ ;  /* 0x00008200bd027a25 */ /* 0x040fe200078e00ff */
[----:B------:R-:W-:Y:S02]  /*5930*/  SHF.R.S32.HI R12, RZ, 0x1f, R197 ;  /* 0x0000001fff0c7819 */ /* 0x000fe400000114c5 */
[----:B------:R-:W-:Y:S01]  /*5940*/  SHF.L.U64.HI R22, R198, 0x1, R5 ;  /* 0x00000001c6167819 */ /* 0x000fe20000010205 */
[----:B------:R-:W-:Y:S01]  /*5950*/  IMAD R0, R189, c[0x0][0x20c], R0 ;  /* 0x00008300bd007a24 */ /* 0x000fe200078e0200 */
[----:B------:R-:W-:Y:S01]  /*5960*/  SHF.R.S32.HI R5, RZ, 0x1f, R192 ;  /* 0x0000001fff057819 */ /* 0x000fe200000114c0 */
[----:B------:R-:W-:Y:S01]  /*5970*/  IMAD R4, R4, c[0x0][0x218], RZ ;  /* 0x0000860004047a24 */ /* 0x000fe200078e02ff */
[----:B------:R-:W-:Y:S01]  /*5980*/  SHF.L.U64.HI R14, R197, 0x1, R12 ;  /* 0x00000001c50e7819 */ /* 0x000fe2000001020c */
[----:B------:R-:W-:Y:S01]  /*5990*/  IMAD.IADD R3, R3, 0x1, R0 ;  /* 0x0000000103037824 */ /* 0x000fe200078e0200 */
[C---:B------:R-:W-:Y:S01]  /*59a0*/  IADD3 R0, R103.reuse, 0x20, RZ ;  /* 0x0000002067007810 */ /* 0x040fe20007ffe0ff */
[C---:B------:R-:W-:Y:S01]  /*59b0*/  IMAD R4, R188.reuse, c[0x0][0x21c], R4 ;  /* 0x00008700bc047a24 */ /* 0x040fe200078e0204 */
[C---:B------:R-:W-:Y:S01]  /*59c0*/  @P2 IADD3 R100, R103.reuse, -0x40, RZ ;  /* 0xffffffc067642810 */ /* 0x040fe20007ffe0ff */
[----:B------:R-:W-:Y:S01]  /*59d0*/  IMAD.WIDE.U32 R2, R188, c[0x0][0x218], R2 ;  /* 0x00008600bc027a25 */ /* 0x000fe200078e0002 */
[----:B------:R-:W-:Y:S02]  /*59e0*/  @P1 IADD3 R0, R103, -0x20, RZ ;  /* 0xffffffe067001810 */ /* 0x000fe40007ffe0ff */
[C---:B------:R-:W-:Y:S01]  /*59f0*/  ISETP.GE.AND P1, PT, R198.reuse, c[0x0][0x1d4], PT ;  /* 0x00007500c6007a0c */ /* 0x040fe20003f26270 */
[----:B------:R-:W-:Y:S01]  /*5a00*/  IMAD.SHL.U32 R28, R198, 0x2, RZ ;  /* 0x00000002c61c7824 */ /* 0x000fe200078e00ff */
[----:B------:R-:W-:Y:S01]  /*5a10*/  IADD3 R2, P0, R206, R2, RZ ;  /* 0x00000002ce027210 */ /* 0x000fe20007f1e0ff */
[C---:B------:R-:W-:Y:S01]  /*5a20*/  IMAD.SHL.U32 R15, R197.reuse, 0x2, RZ ;  /* 0x00000002c50f7824 */ /* 0x040fe200078e00ff */
[----:B------:R-:W-:Y:S01]  /*5a30*/  SHF.L.U64.HI R13, R192, 0x1, R5 ;  /* 0x00000001c00d7819 */ /* 0x000fe20000010205 */
[----:B------:R-:W1:Y:S01]  /*5a40*/  LDSM.16.M88.4 R32, [R183] ;  /* 0x00000000b720783b */ /* 0x000e620000000200 */
[----:B------:R-:W-:Y:S01]  /*5a50*/  IADD3.X R3, R210, R3, R4, P0, !PT ;  /* 0x00000003d2037210 */ /* 0x000fe200007fe404 */
[----:B------:R-:W-:Y:S01]  /*5a60*/  IMAD.SHL.U32 R12, R192, 0x2, RZ ;  /* 0x00000002c00c7824 */ /* 0x000fe200078e00ff */
[----:B------:R-:W-:Y:S01]  /*5a70*/  LEA R6, P0, R2, c[0x0][0x1f8], 0x1 ;  /* 0x00007e0002067a11 */ /* 0x000fe200078008ff */
[----:B------:R-:W2:Y:S01]  /*5a80*/  LDSM.16.M88.4 R8, [R103] ;  /* 0x000000006708783b */ /* 0x000ea20000000200 */
[----:B------:R-:W-:Y:S02]  /*5a90*/  IADD3 R173, R0, 0x5800, RZ ;  /* 0x0000580000ad7810 */ /* 0x000fe40007ffe0ff */
[----:B------:R-:W-:Y:S01]  /*5aa0*/  LEA.HI.X R7, R2, c[0x0][0x1fc], R3, 0x1, P0 ;  /* 0x00007f0002077a11 */ /* 0x000fe200000f0c03 */
[----:B------:R-:W3:Y:S01]  /*5ab0*/  LDSM.16.M88.4 R16, [R103+0x800] ;  /* 0x000800006710783b */ /* 0x000ee20000000200 */
[----:B------:R-:W-:Y:S02]  /*5ac0*/  ISETP.GE.AND P0, PT, R197, c[0x0][0x1d4], PT ;  /* 0x00007500c5007a0c */ /* 0x000fe40003f06270 */
[C---:B------:R-:W-:Y:S01]  /*5ad0*/  IADD3 R172, R0.reuse, 0x5000, RZ ;  /* 0x0000500000ac7810 */ /* 0x040fe20007ffe0ff */
[----:B------:R-:W4:Y:S01]  /*5ae0*/  LDSM.16.M88.4 R24, [R103+0x1000] ;  /* 0x001000006718783b */ /* 0x000f220000000200 */
[C---:B------:R-:W-:Y:S02]  /*5af0*/  IADD3 R171, R0.reuse, 0x4800, RZ ;  /* 0x0000480000ab7810 */ /* 0x040fe40007ffe0ff */
[C---:B------:R-:W-:Y:S01]  /*5b00*/  IADD3 R170, R0.reuse, 0x4000, RZ ;  /* 0x0000400000aa7810 */ /* 0x040fe20007ffe0ff */
[----:B------:R-:W1:Y:S01]  /*5b10*/  LDSM.16.M88.4 R136, [R103+0x1800] ;  /* 0x001800006788783b */ /* 0x000e620000000200 */
[C---:B------:R-:W-:Y:S02]  /*5b20*/  IADD3 R165, R0.reuse, 0x3800, RZ ;  /* 0x0000380000a57810 */ /* 0x040fe40007ffe0ff */
[C---:B------:R-:W-:Y:S01]  /*5b30*/  IADD3 R164, R0.reuse, 0x3000, RZ ;  /* 0x0000300000a47810 */ /* 0x040fe20007ffe0ff */
[----:B------:R-:W1:Y:S01]  /*5b40*/  LDSM.16.M88.4 R140, [R184] ;  /* 0x00000000b88c783b */ /* 0x000e620000000200 */
[C---:B------:R-:W-:Y:S02]  /*5b50*/  IADD3 R163, R0.reuse, 0x2800, RZ ;  /* 0x0000280000a37810 */ /* 0x040fe40007ffe0ff */
[----:B------:R-:W-:Y:S01]  /*5b60*/  IADD3 R162, R0, 0x2000, RZ ;  /* 0x0000200000a27810 */ /* 0x000fe20007ffe0ff */
[----:B------:R-:W1:Y:S01]  /*5b70*/  LDSM.16.M88.4 R144, [R0] ;  /* 0x000000000090783b */ /* 0x000e620000000200 */
[C---:B------:R-:W-:Y:S02]  /*5b80*/  IADD3 R182, R100.reuse, 0x5800, RZ ;  /* 0x0000580064b67810 */ /* 0x040fe40007ffe0ff */
[C---:B------:R-:W-:Y:S01]  /*5b90*/  IADD3 R181, R100.reuse, 0x5000, RZ ;  /* 0x0000500064b57810 */ /* 0x040fe20007ffe0ff */
[----:B------:R-:W1:Y:S01]  /*5ba0*/  LDSM.16.M88.4 R148, [R0+0x800] ;  /* 0x000800000094783b */ /* 0x000e620000000200 */
[C---:B------:R-:W-:Y:S02]  /*5bb0*/  IADD3 R175, R100.reuse, 0x4800, RZ ;  /* 0x0000480064af7810 */ /* 0x040fe40007ffe0ff */
[C---:B------:R-:W-:Y:S01]  /*5bc0*/  IADD3 R174, R100.reuse, 0x4000, RZ ;  /* 0x0000400064ae7810 */ /* 0x040fe20007ffe0ff */
[----:B------:R-:W1:Y:S01]  /*5bd0*/  LDSM.16.M88.4 R152, [R0+0x1000] ;  /* 0x001000000098783b */ /* 0x000e620000000200 */
[C---:B------:R-:W-:Y:S02]  /*5be0*/  IADD3 R169, R100.reuse, 0x3800, RZ ;  /* 0x0000380064a97810 */ /* 0x040fe40007ffe0ff */
[C---:B------:R-:W-:Y:S01]  /*5bf0*/  IADD3 R168, R100.reuse, 0x3000, RZ ;  /* 0x0000300064a87810 */ /* 0x040fe20007ffe0ff */
[----:B------:R5:W1:Y:S01]  /*5c00*/  LDSM.16.M88.4 R156, [R0+0x1800] ;  /* 0x00180000009c783b */ /* 0x000a620000000200 */
[C---:B------:R-:W-:Y:S02]  /*5c10*/  IADD3 R167, R100.reuse, 0x2800, RZ ;  /* 0x0000280064a77810 */ /* 0x040fe40007ffe0ff */
[C---:B------:R-:W-:Y:S02]  /*5c20*/  IADD3 R166, R100.reuse, 0x2000, RZ ;  /* 0x0000200064a67810 */ /* 0x040fe40007ffe0ff */
[C---:B------:R-:W-:Y:S02]  /*5c30*/  IADD3 R161, R100.reuse, 0x1800, RZ ;  /* 0x0000180064a17810 */ /* 0x040fe40007ffe0ff */
[C---:B------:R-:W-:Y:S02]  /*5c40*/  IADD3 R160, R100.reuse, 0x1000, RZ ;  /* 0x0000100064a07810 */ /* 0x040fe40007ffe0ff */
[----:B-----5:R-:W-:Y:S01]  /*5c50*/  IADD3 R0, R100, 0x800, RZ ;  /* 0x0000080064007810 */ /* 0x020fe20007ffe0ff */
[----:B------:R-:W-:-:S05]  /*5c60*/  BRA.DIV ~URZ, `(.L_x_55) ;  /* 0x000080227f007947 */ /* 0x000fca000b800000 */
[----:B--234-:R2:W3:Y:S02]  /*5c70*/  SHFL.IDX PT, R2, R7, RZ, 0x181f ;  /* 0x00181fff07027589 */ /* 0x01c4e400000e0000 */
.L_x_135:
[----:B------:R-:W4:Y:S01]  /*5c80*/  SHFL.IDX PT, R3, R6, RZ, 0x181f ;  /* 0x00181fff06037589 */ /* 0x000f2200000e0000 */
[----:B------:R-:W-:Y:S01]  /*5c90*/  SEL R190, RZ, 0x10, P5 ;  /* 0x00000010ffbe7807 */ /* 0x000fe20002800000 */
[----:B------:R-:W-:Y:S06]  /*5ca0*/  BSSY B0, `(.L_x_56) ;  /* 0x0000141000007945 */ /* 0x000fec0003800000 */
[----:B------:R-:W5:Y:S08]  /*5cb0*/  SHFL.IDX PT, R20, R6, 0x1, 0x181f ;  /* 0x00381f0006147f89 */ /* 0x000f7000000e0000 */
[----:B------:R-:W2:Y:S01]  /*5cc0*/  SHFL.IDX PT, R21, R7, 0x1, 0x181f ;  /* 0x00381f0007157f89 */ /* 0x000ea200000e0000 */
[C---:B----4-:R-:W-:Y:S04]  /*5cd0*/  IADD3 R4, P2, R3.reuse, R12, RZ ;  /* 0x0000000c03047210 */ /* 0x050fe80007f5e0ff */
[C---:B---3--:R-:W-:Y:S05]  /*5ce0*/  IADD3.X R5, R2.reuse, R13, RZ, P2, !PT ;  /* 0x0000000d02057210 */ /* 0x048fea00017fe4ff */
[----:B------:R3:W-:Y:S02]  /*5cf0*/  LDGSTS.E.BYPASS.LTC128B.128 [R187+0x100], [R4.64], !P5 ;  /* 0x0010000004bb7fae */ /* 0x0007e4000e901d46 */
[C---:B---3--:R-:W-:Y:S04]  /*5d00*/  IADD3 R4, P2, R3.reuse, R15, RZ ;  /* 0x0000000f03047210 */ /* 0x048fe80007f5e0ff */
[----:B------:R-:W-:Y:S05]  /*5d10*/  IADD3.X R5, R2, R14, RZ, P2, !PT ;  /* 0x0000000e02057210 */ /* 0x000fea00017fe4ff */
[----:B------:R3:W-:Y:S02]  /*5d20*/  LDGSTS.E.BYPASS.LTC128B.128 [R187+0x2100], [R4.64], !P0 ;  /* 0x0210000004bb7fae */ /* 0x0007e4000c101d46 */
[----:B---3--:R-:W-:Y:S02]  /*5d30*/  IADD3 R5, -R190, 0x10, RZ ;  /* 0x00000010be057810 */ /* 0x008fe40007ffe1ff */
[----:B------:R-:W-:Y:S02]  /*5d40*/  IADD3 R4, P3, R3, R28, RZ ;  /* 0x0000001c03047210 */ /* 0x000fe40007f7e0ff */
[----:B------:R-:W-:Y:S04]  /*5d50*/  LOP3.LUT R5, R5, 0xf, RZ, 0xc0, !PT ;  /* 0x0000000f05057812 */ /* 0x000fe800078ec0ff */
[----:B-----5:R-:W-:Y:S02]  /*5d60*/  IADD3 R12, P4, P2, R5, R20, R12 ;  /* 0x00000014050c7210 */ /* 0x020fe40007a9e00c */
[----:B------:R-:W-:Y:S02]  /*5d70*/  IADD3.X R5, R2, R22, RZ, P3, !PT ;  /* 0x0000001602057210 */ /* 0x000fe40001ffe4ff */
[----:B------:R-:W-:Y:S02]  /*5d80*/  ISETP.NE.U32.AND P3, PT, R190, RZ, PT ;  /* 0x000000ffbe00720c */ /* 0x000fe40003f65070 */
[----:B------:R-:W-:Y:S01]  /*5d90*/  SEL R2, RZ, 0x10, P0 ;  /* 0x00000010ff027807 */ /* 0x000fe20000000000 */
[----:B------:R3:W-:Y:S01]  /*5da0*/  LDGSTS.E.BYPASS.LTC128B.128 [R187+0x4100], [R4.64], !P1 ;  /* 0x0410000004bb7fae */ /* 0x0007e2000c901d46 */
[-C--:B--2---:R-:W-:Y:S02]  /*5db0*/  IADD3.X R13, RZ, R21.reuse, R13, P4, P2 ;  /* 0x00000015ff0d7210 */ /* 0x084fe400027e440d */
[C---:B------:R-:W-:Y:S02]  /*5dc0*/  ISETP.NE.U32.AND P2, PT, R2.reuse, RZ, PT ;  /* 0x000000ff0200720c */ /* 0x040fe40003f45070 */
[----:B------:R-:W-:Y:S04]  /*5dd0*/  IADD3 R2, -R2, 0x10, RZ ;  /* 0x0000001002027810 */ /* 0x000fe80007ffe1ff */
[----:B------:R-:W-:Y:S01]  /*5de0*/  LOP3.LUT R2, R2, 0xf, RZ, 0xc0, !PT ;  /* 0x0000000f02027812 */ /* 0x000fe200078ec0ff */
[----:B------:R2:W-:Y:S03]  /*5df0*/  LDGSTS.E.BYPASS.LTC128B.128.ZFILL [R187+0x1100], [R12.64], P3 ;  /* 0x011000000cbb7fae */ /* 0x0005e60009941d46 */
[-C--:B------:R-:W-:Y:S04]  /*5e00*/  IADD3 R2, P4, P3, R2, R20.reuse, R15 ;  /* 0x0000001402027210 */ /* 0x080fe80007b9e00f */
[-C--:B------:R-:W-:Y:S05]  /*5e10*/  IADD3.X R3, RZ, R21.reuse, R14, P4, P3 ;  /* 0x00000015ff037210 */ /* 0x080fea00027e640e */
[----:B------:R4:W-:Y:S01]  /*5e20*/  LDGSTS.E.BYPASS.LTC128B.128.ZFILL [R187+0x3100], [R2.64], P2 ;  /* 0x0310000002bb7fae */ /* 0x0009e20009141d46 */
[C---:B-1-3--:R-:W-:Y:S08]  /*5e30*/  HMMA.16816.F32 R4, R32.reuse, R8, RZ ;  /* 0x000000082004723c */ /* 0x04aff000000018ff */
[C---:B------:R-:W-:Y:S01]  /*5e40*/  HMMA.16816.F32 R8, R32.reuse, R10, RZ ;  /* 0x0000000a2008723c */ /* 0x040fe200000018ff */
[----:B--2---:R-:W-:Y:S04]  /*5e50*/  SEL R12, RZ, 0x10, P1 ;  /* 0x00000010ff0c7807 */ /* 0x004fe80000800000 */
[C---:B------:R-:W-:Y:S02]  /*5e60*/  ISETP.NE.U32.AND P4, PT, R12.reuse, RZ, PT ;  /* 0x000000ff0c00720c */ /* 0x040fe40003f85070 */
[----:B------:R-:W-:Y:S02]  /*5e70*/  IADD3 R23, -R12, 0x10, RZ ;  /* 0x000000100c177810 */ /* 0x000fe40007ffe1ff */
[C---:B------:R-:W-:Y:S03]  /*5e80*/  HMMA.16816.F32 R12, R32.reuse, R16, RZ ;  /* 0x00000010200c723c */ /* 0x040fe600000018ff */
[----:B----4-:R-:W-:Y:S04]  /*5e90*/  LOP3.LUT R2, R23, 0xf, RZ, 0xc0, !PT ;  /* 0x0000000f17027812 */ /* 0x010fe800078ec0ff */
[----:B------:R-:W-:Y:S01]  /*5ea0*/  IADD3 R2, P3, P2, R2, R20, R28 ;  /* 0x0000001402027210 */ /* 0x000fe20007a7e01c */
[C---:B------:R-:W-:Y:S04]  /*5eb0*/  HMMA.16816.F32 R16, R32.reuse, R18, RZ ;  /* 0x000000122010723c */ /* 0x040fe800000018ff */
[----:B------:R-:W-:Y:S02]  /*5ec0*/  IADD3.X R3, RZ, R21, R22, P3, P2 ;  /* 0x00000015ff037210 */ /* 0x000fe40001fe4416 */
[----:B------:R-:W-:Y:S02]  /*5ed0*/  ISETP.GT.AND P2, PT, R191, R199, PT ;  /* 0x000000c7bf00720c */ /* 0x000fe40003f44270 */
[C---:B------:R-:W-:Y:S01]  /*5ee0*/  HMMA.16816.F32 R20, R32.reuse, R24, RZ ;  /* 0x000000182014723c */ /* 0x040fe200000018ff */
[----:B------:R1:W-:Y:S07]  /*5ef0*/  LDGSTS.E.BYPASS.LTC128B.128.ZFILL [R187+0x5100], [R2.64], P4 ;  /* 0x0510000002bb7fae */ /* 0x0003ee000a141d46 */
[C---:B------:R-:W-:Y:S01]  /*5f00*/  HMMA.16816.F32 R24, R32.reuse, R26, RZ ;  /* 0x0000001a2018723c */ /* 0x040fe200000018ff */
[----:B------:R-:W0:Y:S07]  /*5f10*/  LDGDEPBAR ;  /* 0x00000000000079af */ /* 0x000e2e0000000000 */
[C---:B------:R-:W-:Y:S08]  /*5f20*/  HMMA.16816.F32 R28, R32.reuse, R136, RZ ;  /* 0x00000088201c723c */ /* 0x040ff000000018ff */
[----:B------:R-:W-:Y:S01]  /*5f30*/  HMMA.16816.F32 R32, R32, R138, RZ ;  /* 0x0000008a2020723c */ /* 0x000fe200000018ff */
[----:B------:R-:W-:Y:S07]  /*5f40*/  LDSM.16.M88.4 R136, [R186] ;  /* 0x00000000ba88783b */ /* 0x000fee0000000200 */
[C---:B------:R-:W-:Y:S08]  /*5f50*/  HMMA.16816.F32 R4, R140.reuse, R144, R4 ;  /* 0x000000908c04723c */ /* 0x040ff00000001804 */
[C---:B------:R-:W-:Y:S01]  /*5f60*/  HMMA.16816.F32 R8, R140.reuse, R146, R8 ;  /* 0x000000928c08723c */ /* 0x040fe20000001808 */
[----:B------:R-:W2:Y:S07]  /*5f70*/  LDSM.16.M88.4 R144, [R100] ;  /* 0x000000006490783b */ /* 0x000eae0000000200 */
[C---:B------:R-:W-:Y:S08]  /*5f80*/  HMMA.16816.F32 R12, R140.reuse, R148, R12 ;  /* 0x000000948c0c723c */ /* 0x040ff0000000180c */
[C---:B------:R-:W-:Y:S01]  /*5f90*/  HMMA.16816.F32 R16, R140.reuse, R150, R16 ;  /* 0x000000968c10723c */ /* 0x040fe20000001810 */
[----:B------:R-:W3:Y:S07]  /*5fa0*/  LDSM.16.M88.4 R148, [R0] ;  /* 0x000000000094783b */ /* 0x000eee0000000200 */
[C---:B------:R-:W-:Y:S08]  /*5fb0*/  HMMA.16816.F32 R20, R140.reuse, R152, R20 ;  /* 0x000000988c14723c */ /* 0x040ff00000001814 */
[C---:B------:R-:W-:Y:S01]  /*5fc0*/  HMMA.16816.F32 R24, R140.reuse, R154, R24 ;  /* 0x0000009a8c18723c */ /* 0x040fe20000001818 */
[----:B------:R-:W4:Y:S07]  /*5fd0*/  LDSM.16.M88.4 R152, [R160] ;  /* 0x00000000a098783b */ /* 0x000f2e0000000200 */
[C---:B------:R-:W-:Y:S08]  /*5fe0*/  HMMA.16816.F32 R28, R140.reuse, R156, R28 ;  /* 0x0000009c8c1c723c */ /* 0x040ff0000000181c */
[----:B------:R-:W-:Y:S01]  /*5ff0*/  HMMA.16816.F32 R32, R140, R158, R32 ;  /* 0x0000009e8c20723c */ /* 0x000fe20000001820 */
[----:B------:R-:W5:Y:S07]  /*6000*/  LDSM.16.M88.4 R140, [R161] ;  /* 0x00000000a18c783b */ /* 0x000f6e0000000200 */
[C---:B--2---:R-:W-:Y:S01]  /*6010*/  HMMA.16816.F32 R4, R136.reuse, R144, R4 ;  /* 0x000000908804723c */ /* 0x044fe20000001804 */
[----:B------:R-:W-:Y:S07]  /*6020*/  LDSM.16.M88.4 R156, [R176+-0x3000] ;  /* 0xffd00000b09c783b */ /* 0x000fee0000000200 */
[C---:B------:R-:W-:Y:S01]  /*6030*/  HMMA.16816.F32 R8, R136.reuse, R146, R8 ;  /* 0x000000928808723c */ /* 0x040fe20000001808 */
[----:B------:R-:W-:Y:S07]  /*6040*/  LDSM.16.M88.4 R144, [R185] ;  /* 0x00000000b990783b */ /* 0x000fee0000000200 */
[C---:B---3--:R-:W-:Y:S08]  /*6050*/  HMMA.16816.F32 R12, R136.reuse, R148, R12 ;  /* 0x00000094880c723c */ /* 0x048ff0000000180c */
[C---:B------:R-:W-:Y:S01]  /*6060*/  HMMA.16816.F32 R16, R136.reuse, R150, R16 ;  /* 0x000000968810723c */ /* 0x040fe20000001810 */
[----:B------:R-:W2:Y:S07]  /*6070*/  LDSM.16.M88.4 R148, [R176+-0x4000] ;  /* 0xffc00000b094783b */ /* 0x000eae0000000200 */
[C---:B----4-:R-:W-:Y:S08]  /*6080*/  HMMA.16816.F32 R20, R136.reuse, R152, R20 ;  /* 0x000000988814723c */ /* 0x050ff00000001814 */
[C---:B------:R-:W-:Y:S01]  /*6090*/  HMMA.16816.F32 R24, R136.reuse, R154, R24 ;  /* 0x0000009a8818723c */ /* 0x040fe20000001818 */
[----:B------:R-:W3:Y:S07]  /*60a0*/  LDSM.16.M88.4 R152, [R176+-0x3800] ;  /* 0xffc80000b098783b */ /* 0x000eee0000000200 */
[C---:B-----5:R-:W-:Y:S08]  /*60b0*/  HMMA.16816.F32 R28, R136.reuse, R140, R28 ;  /* 0x0000008c881c723c */ /* 0x060ff0000000181c */
[----:B------:R-:W-:Y:S01]  /*60c0*/  HMMA.16816.F32 R32, R136, R142, R32 ;  /* 0x0000008e8820723c */ /* 0x000fe20000001820 */
[----:B------:R-:W4:Y:S07]  /*60d0*/  LDSM.16.M88.4 R136, [R176+-0x2800] ;  /* 0xffd80000b088783b */ /* 0x000f2e0000000200 */
[C---:B--2---:R-:W-:Y:S01]  /*60e0*/  HMMA.16816.F32 R4, R144.reuse, R148, R4 ;  /* 0x000000949004723c */ /* 0x044fe20000001804 */
[----:B------:R-:W-:Y:S07]  /*60f0*/  LDSM.16.M88.4 R140, [R183+0x4000] ;  /* 0x00400000b78c783b */ /* 0x000fee0000000200 */
[C---:B------:R-:W-:Y:S01]  /*6100*/  HMMA.16816.F32 R8, R144.reuse, R150, R8 ;  /* 0x000000969008723c */ /* 0x040fe20000001808 */
[----:B------:R-:W2:Y:S07]  /*6110*/  LDSM.16.M88.4 R148, [R103+0x2000] ;  /* 0x002000006794783b */ /* 0x000eae0000000200 */
[C---:B---3--:R-:W-:Y:S08]  /*6120*/  HMMA.16816.F32 R12, R144.reuse, R152, R12 ;  /* 0x00000098900c723c */ /* 0x048ff0000000180c */
[C---:B------:R-:W-:Y:S01]  /*6130*/  HMMA.16816.F32 R16, R144.reuse, R154, R16 ;  /* 0x0000009a9010723c */ /* 0x040fe20000001810 */
[----:B------:R-:W3:Y:S07]  /*6140*/  LDSM.16.M88.4 R152, [R103+0x2800] ;  /* 0x002800006798783b */ /* 0x000eee0000000200 */
[C---:B------:R-:W-:Y:S08]  /*6150*/  HMMA.16816.F32 R20, R144.reuse, R156, R20 ;  /* 0x0000009c9014723c */ /* 0x040ff00000001814 */
[C---:B------:R-:W-:Y:S01]  /*6160*/  HMMA.16816.F32 R24, R144.reuse, R158, R24 ;  /* 0x0000009e9018723c */ /* 0x040fe20000001818 */
[----:B------:R-:W5:Y:S07]  /*6170*/  LDSM.16.M88.4 R156, [R103+0x3000] ;  /* 0x00300000679c783b */ /* 0x000f6e0000000200 */
[C---:B----4-:R-:W-:Y:S08]  /*6180*/  HMMA.16816.F32 R28, R144.reuse, R136, R28 ;  /* 0x00000088901c723c */ /* 0x050ff0000000181c */
[----:B------:R-:W-:Y:S01]  /*6190*/  HMMA.16816.F32 R32, R144, R138, R32 ;  /* 0x0000008a9020723c */ /* 0x000fe20000001820 */
[----:B------:R-:W4:Y:S07]  /*61a0*/  LDSM.16.M88.4 R136, [R103+0x3800] ;  /* 0x003800006788783b */ /* 0x000f2e0000000200 */
[C---:B--2---:R-:W-:Y:S01]  /*61b0*/  HMMA.16816.F32 R4, R140.reuse, R148, R4 ;  /* 0x000000948c04723c */ /* 0x044fe20000001804 */
[----:B------:R-:W-:Y:S07]  /*61c0*/  LDSM.16.M88.4 R144, [R184+0x4000] ;  /* 0x00400000b890783b */ /* 0x000fee0000000200 */
[C---:B------:R-:W-:Y:S01]  /*61d0*/  HMMA.16816.F32 R8, R140.reuse, R150, R8 ;  /* 0x000000968c08723c */ /* 0x040fe20000001808 */
[----:B------:R-:W2:Y:S07]  /*61e0*/  LDSM.16.M88.4 R148, [R162] ;  /* 0x00000000a294783b */ /* 0x000eae0000000200 */
[C---:B---3--:R-:W-:Y:S08]  /*61f0*/  HMMA.16816.F32 R12, R140.reuse, R152, R12 ;  /* 0x000000988c0c723c */ /* 0x048ff0000000180c */
[C---:B------:R-:W-:Y:S01]  /*6200*/  HMMA.16816.F32 R16, R140.reuse, R154, R16 ;  /* 0x0000009a8c10723c */ /* 0x040fe20000001810 */
[----:B------:R-:W3:Y:S07]  /*6210*/  LDSM.16.M88.4 R152, [R163] ;  /* 0x00000000a398783b */ /* 0x000eee0000000200 */
[C---:B-----5:R-:W-:Y:S01]  /*6220*/  HMMA.16816.F32 R20, R140.reuse, R156, R20 ;  /* 0x0000009c8c14723c */ /* 0x060fe20000001814 */
[----:B------:R-:W-:Y:S07]  /*6230*/  LDSM.16.M88.4 R160, [R165] ;  /* 0x00000000a5a0783b */ /* 0x000fee0000000200 */
[C---:B------:R-:W-:Y:S01]  /*6240*/  HMMA.16816.F32 R24, R140.reuse, R158, R24 ;  /* 0x0000009e8c18723c */ /* 0x040fe20000001818 */
[----:B------:R-:W5:Y:S07]  /*6250*/  LDSM.16.M88.4 R156, [R164] ;  /* 0x00000000a49c783b */ /* 0x000f6e0000000200 */
[C---:B----4-:R-:W-:Y:S08]  /*6260*/  HMMA.16816.F32 R28, R140.reuse, R136, R28 ;  /* 0x000000888c1c723c */ /* 0x050ff0000000181c */
[----:B------:R-:W-:Y:S01]  /*6270*/  HMMA.16816.F32 R32, R140, R138, R32 ;  /* 0x0000008a8c20723c */ /* 0x000fe20000001820 */
[----:B------:R-:W-:Y:S07]  /*6280*/  LDSM.16.M88.4 R140, [R166] ;  /* 0x00000000a68c783b */ /* 0x000fee0000000200 */
[C---:B--2---:R-:W-:Y:S01]  /*6290*/  HMMA.16816.F32 R4, R144.reuse, R148, R4 ;  /* 0x000000949004723c */ /* 0x044fe20000001804 */
[----:B------:R-:W2:Y:S07]  /*62a0*/  LDSM.16.M88.4 R136, [R186+0x4000] ;  /* 0x00400000ba88783b */ /* 0x000eae0000000200 */
[C---:B------:R-:W-:Y:S01]  /*62b0*/  HMMA.16816.F32 R8, R144.reuse, R150, R8 ;  /* 0x000000969008723c */ /* 0x040fe20000001808 */
[----:B------:R-:W4:Y:S07]  /*62c0*/  LDSM.16.M88.4 R148, [R167] ;  /* 0x00000000a794783b */ /* 0x000f2e0000000200 */
[C---:B---3--:R-:W-:Y:S01]  /*62d0*/  HMMA.16816.F32 R12, R144.reuse, R152, R12 ;  /* 0x00000098900c723c */ /* 0x048fe2000000180c */
[----:B------:R-:W3:Y:S07]  /*62e0*/  LDSM.16.M88.4 R164, [R168] ;  /* 0x00000000a8a4783b */ /* 0x000eee0000000200 */
[C---:B------:R-:W-:Y:S01]  /*62f0*/  HMMA.16816.F32 R16, R144.reuse, R154, R16 ;  /* 0x0000009a9010723c */ /* 0x040fe20000001810 */
[----:B------:R-:W-:Y:S07]  /*6300*/  LDSM.16.M88.4 R152, [R185+0x4000] ;  /* 0x00400000b998783b */ /* 0x000fee0000000200 */
[C---:B-----5:R-:W-:Y:S08]  /*6310*/  HMMA.16816.F32 R20, R144.reuse, R156, R20 ;  /* 0x0000009c9014723c */ /* 0x060ff00000001814 */
[C---:B------:R-:W-:Y:S01]  /*6320*/  HMMA.16816.F32 R24, R144.reuse, R158, R24 ;  /* 0x0000009e9018723c */ /* 0x040fe20000001818 */
[----:B------:R-:W-:Y:S07]  /*6330*/  LDSM.16.M88.4 R156, [R176+-0x2000] ;  /* 0xffe00000b09c783b */ /* 0x000fee0000000200 */
[C---:B------:R-:W-:Y:S08]  /*6340*/  HMMA.16816.F32 R28, R144.reuse, R160, R28 ;  /* 0x000000a0901c723c */ /* 0x040ff0000000181c */
[----:B------:R-:W-:Y:S01]  /*6350*/  HMMA.16816.F32 R32, R144, R162, R32 ;  /* 0x000000a29020723c */ /* 0x000fe20000001820 */
[----:B------:R-:W5:Y:S07]  /*6360*/  LDSM.16.M88.4 R144, [R169] ;  /* 0x00000000a990783b */ /* 0x000f6e0000000200 */
[C---:B--2---:R-:W-:Y:S01]  /*6370*/  HMMA.16816.F32 R4, R136.reuse, R140, R4 ;  /* 0x0000008c8804723c */ /* 0x044fe20000001804 */
[----:B------:R-:W2:Y:S07]  /*6380*/  LDSM.16.M88.4 R160, [R176+-0x1800] ;  /* 0xffe80000b0a0783b */ /* 0x000eae0000000200 */
[C---:B------:R-:W-:Y:S01]  /*6390*/  HMMA.16816.F32 R8, R136.reuse, R142, R8 ;  /* 0x0000008e8808723c */ /* 0x040fe20000001808 */
[----:B------:R-:W1:Y:S07]  /*63a0*/  LDSM.16.M88.4 R140, [R176+-0x1000] ;  /* 0xfff00000b08c783b */ /* 0x000e6e0000000200 */
[C---:B----4-:R-:W-:Y:S08]  /*63b0*/  HMMA.16816.F32 R12, R136.reuse, R148, R12 ;  /* 0x00000094880c723c */ /* 0x050ff0000000180c */
[C---:B------:R-:W-:Y:S01]  /*63c0*/  HMMA.16816.F32 R16, R136.reuse, R150, R16 ;  /* 0x000000968810723c */ /* 0x040fe20000001810 */
[----:B------:R-:W4:Y:S07]  /*63d0*/  LDSM.16.M88.4 R148, [R176+-0x800] ;  /* 0xfff80000b094783b */ /* 0x000f2e0000000200 */
[C---:B---3--:R-:W-:Y:S08]  /*63e0*/  HMMA.16816.F32 R20, R136.reuse, R164, R20 ;  /* 0x000000a48814723c */ /* 0x048ff00000001814 */
[C---:B------:R-:W-:Y:S01]  /*63f0*/  HMMA.16816.F32 R24, R136.reuse, R166, R24 ;  /* 0x000000a68818723c */ /* 0x040fe20000001818 */
[----:B------:R-:W-:Y:S07]  /*6400*/  LDSM.16.M88.4 R164, [R103+0x5000] ;  /* 0x0050000067a4783b */ /* 0x000fee0000000200 */
[C---:B-----5:R-:W-:Y:S08]  /*6410*/  HMMA.16816.F32 R28, R136.reuse, R144, R28 ;  /* 0x00000090881c723c */ /* 0x060ff0000000181c */
[----:B------:R-:W-:Y:S01]  /*6420*/  HMMA.16816.F32 R32, R136, R146, R32 ;  /* 0x000000928820723c */ /* 0x000fe20000001820 */
[----:B------:R-:W-:Y:S07]  /*6430*/  LDSM.16.M88.4 R136, [R183+0x8000] ;  /* 0x00800000b788783b */ /* 0x000fee0000000200 */
[C---:B------:R-:W-:Y:S01]  /*6440*/  HMMA.16816.F32 R4, R152.reuse, R156, R4 ;  /* 0x0000009c9804723c */ /* 0x040fe20000001804 */
[----:B------:R-:W3:Y:S07]  /*6450*/  LDSM.16.M88.4 R144, [R103+0x4000] ;  /* 0x004000006790783b */ /* 0x000eee0000000200 */
[C---:B------:R-:W-:Y:S01]  /*6460*/  HMMA.16816.F32 R8, R152.reuse, R158, R8 ;  /* 0x0000009e9808723c */ /* 0x040fe20000001808 */
[----:B------:R-:W5:Y:S07]  /*6470*/  LDSM.16.M88.4 R156, [R103+0x4800] ;  /* 0x00480000679c783b */ /* 0x000f6e0000000200 */
[C---:B--2---:R-:W-:Y:S08]  /*6480*/  HMMA.16816.F32 R12, R152.reuse, R160, R12 ;  /* 0x000000a0980c723c */ /* 0x044ff0000000180c */
[C---:B------:R-:W-:Y:S01]  /*6490*/  HMMA.16816.F32 R16, R152.reuse, R162, R16 ;  /* 0x000000a29810723c */ /* 0x040fe20000001810 */
[----:B------:R-:W-:Y:S07]  /*64a0*/  LDSM.16.M88.4 R160, [R171] ;  /* 0x00000000aba0783b */ /* 0x000fee0000000200 */
[C---:B-1----:R-:W-:Y:S08]  /*64b0*/  HMMA.16816.F32 R20, R152.reuse, R140, R20 ;  /* 0x0000008c9814723c */ /* 0x042ff00000001814 */
[C---:B------:R-:W-:Y:S01]  /*64c0*/  HMMA.16816.F32 R24, R152.reuse, R142, R24 ;  /* 0x0000008e9818723c */ /* 0x040fe20000001818 */
[----:B------:R-:W1:Y:S07]  /*64d0*/  LDSM.16.M88.4 R140, [R103+0x5800] ;  /* 0x00580000678c783b */ /* 0x000e6e0000000200 */
[C---:B----4-:R-:W-:Y:S08]  /*64e0*/  HMMA.16816.F32 R28, R152.reuse, R148, R28 ;  /* 0x00000094981c723c */ /* 0x050ff0000000181c */
[----:B------:R-:W-:Y:S01]  /*64f0*/  HMMA.16816.F32 R32, R152, R150, R32 ;  /* 0x000000969820723c */ /* 0x000fe20000001820 */
[----:B------:R-:W-:Y:S07]  /*6500*/  LDSM.16.M88.4 R152, [R170] ;  /* 0x00000000aa98783b */ /* 0x000fee0000000200 */
[C---:B---3--:R-:W-:Y:S01]  /*6510*/  HMMA.16816.F32 R4, R136.reuse, R144, R4 ;  /* 0x000000908804723c */ /* 0x048fe20000001804 */
[----:B------:R-:W2:Y:S07]  /*6520*/  LDSM.16.M88.4 R148, [R184+0x8000] ;  /* 0x00800000b894783b */ /* 0x000eae0000000200 */
[C---:B------:R-:W-:Y:S01]  /*6530*/  HMMA.16816.F32 R8, R136.reuse, R146, R8 ;  /* 0x000000928808723c */ /* 0x040fe20000001808 */
[----:B------:R-:W3:Y:S07]  /*6540*/  LDSM.16.M88.4 R168, [R172] ;  /* 0x00000000aca8783b */ /* 0x000eee0000000200 */
[C---:B-----5:R-:W-:Y:S01]  /*6550*/  HMMA.16816.F32 R12, R136.reuse, R156, R12 ;  /* 0x0000009c880c723c */ /* 0x060fe2000000180c */
[----:B------:R-:W4:Y:S07]  /*6560*/  LDSM.16.M88.4 R144, [R173] ;  /* 0x00000000ad90783b */ /* 0x000f2e0000000200 */
[C---:B------:R-:W-:Y:S01]  /*6570*/  HMMA.16816.F32 R16, R136.reuse, R158, R16 ;  /* 0x0000009e8810723c */ /* 0x040fe20000001810 */
[----:B------:R-:W-:Y:S07]  /*6580*/  LDSM.16.M88.4 R156, [R186+0x8000] ;  /* 0x00800000ba9c783b */ /* 0x000fee0000000200 */
[C---:B------:R-:W-:Y:S08]  /*6590*/  HMMA.16816.F32 R20, R136.reuse, R164, R20 ;  /* 0x000000a48814723c */ /* 0x040ff00000001814 */
[C---:B------:R-:W-:Y:S01]  /*65a0*/  HMMA.16816.F32 R24, R136.reuse, R166, R24 ;  /* 0x000000a68818723c */ /* 0x040fe20000001818 */
[----:B------:R-:W5:Y:S07]  /*65b0*/  LDSM.16.M88.4 R164, [R174] ;  /* 0x00000000aea4783b */ /* 0x000f6e0000000200 */
[C---:B-1----:R-:W-:Y:S08]  /*65c0*/  HMMA.16816.F32 R28, R136.reuse, R140, R28 ;  /* 0x0000008c881c723c */ /* 0x042ff0000000181c */
[----:B------:R-:W-:Y:S01]  /*65d0*/  HMMA.16816.F32 R32, R136, R142, R32 ;  /* 0x0000008e8820723c */ /* 0x000fe20000001820 */
[----:B------:R-:W1:Y:S07]  /*65e0*/  LDSM.16.M88.4 R136, [R175] ;  /* 0x00000000af88783b */ /* 0x000e6e0000000200 */
[C---:B--2---:R-:W-:Y:S01]  /*65f0*/  HMMA.16816.F32 R4, R148.reuse, R152, R4 ;  /* 0x000000989404723c */ /* 0x044fe20000001804 */
[----:B------:R-:W2:Y:S07]  /*6600*/  LDSM.16.M88.4 R140, [R181] ;  /* 0x00000000b58c783b */ /* 0x000eae0000000200 */
[C---:B------:R-:W-:Y:S01]  /*6610*/  HMMA.16816.F32 R8, R148.reuse, R154, R8 ;  /* 0x0000009a9408723c */ /* 0x040fe20000001808 */
[----:B------:R-:W1:Y:S07]  /*6620*/  LDSM.16.M88.4 R152, [R182] ;  /* 0x00000000b698783b */ /* 0x000e6e0000000200 */
[C---:B------:R-:W-:Y:S01]  /*6630*/  HMMA.16816.F32 R12, R148.reuse, R160, R12 ;  /* 0x000000a0940c723c */ /* 0x040fe2000000180c */
[----:B------:R-:W-:Y:S07]  /*6640*/  LDSM.16.M88.4 R172, [R176] ;  /* 0x00000000b0ac783b */ /* 0x000fee0000000200 */
[C---:B------:R-:W-:Y:S01]  /*6650*/  HMMA.16816.F32 R16, R148.reuse, R162, R16 ;  /* 0x000000a29410723c */ /* 0x040fe20000001810 */
[----:B------:R-:W1:Y:S07]  /*6660*/  LDSM.16.M88.4 R160, [R185+0x8000] ;  /* 0x00800000b9a0783b */ /* 0x000e6e0000000200 */
[C---:B---3--:R-:W-:Y:S08]  /*6670*/  HMMA.16816.F32 R20, R148.reuse, R168, R20 ;  /* 0x000000a89414723c */ /* 0x048ff00000001814 */
[C---:B------:R-:W-:Y:S08]  /*6680*/  HMMA.16816.F32 R24, R148.reuse, R170, R24 ;  /* 0x000000aa9418723c */ /* 0x040ff00000001818 */
[C---:B----4-:R-:W-:Y:S08]  /*6690*/  HMMA.16816.F32 R28, R148.reuse, R144, R28 ;  /* 0x00000090941c723c */ /* 0x050ff0000000181c */
[----:B------:R-:W-:Y:S08]  /*66a0*/  HMMA.16816.F32 R32, R148, R146, R32 ;  /* 0x000000929420723c */ /* 0x000ff00000001820 */
[C---:B-----5:R-:W-:Y:S08]  /*66b0*/  HMMA.16816.F32 R4, R156.reuse, R164, R4 ;  /* 0x000000a49c04723c */ /* 0x060ff00000001804 */
[C---:B------:R-:W-:Y:S08]  /*66c0*/  HMMA.16816.F32 R8, R156.reuse, R166, R8 ;  /* 0x000000a69c08723c */ /* 0x040ff00000001808 */
[C---:B-1----:R-:W-:Y:S08]  /*66d0*/  HMMA.16816.F32 R12, R156.reuse, R136, R12 ;  /* 0x000000889c0c723c */ /* 0x042ff0000000180c */
[C---:B------:R-:W-:Y:S01]  /*66e0*/  HMMA.16816.F32 R16, R156.reuse, R138, R16 ;  /* 0x0000008a9c10723c */ /* 0x040fe20000001810 */
[----:B------:R-:W1:Y:S07]  /*66f0*/  LDSM.16.M88.4 R136, [R176+0x800] ;  /* 0x00080000b088783b */ /* 0x000e6e0000000200 */
[C---:B--2---:R-:W-:Y:S08]  /*6700*/  HMMA.16816.F32 R20, R156.reuse, R140, R20 ;  /* 0x0000008c9c14723c */ /* 0x044ff00000001814 */
[C---:B------:R-:W-:Y:S08]  /*6710*/  HMMA.16816.F32 R24, R156.reuse, R142, R24 ;  /* 0x0000008e9c18723c */ /* 0x040ff00000001818 */
[C---:B------:R-:W-:Y:S08]  /*6720*/  HMMA.16816.F32 R28, R156.reuse, R152, R28 ;  /* 0x000000989c1c723c */ /* 0x040ff0000000181c */
[----:B------:R-:W-:Y:S08]  /*6730*/  HMMA.16816.F32 R32, R156, R154, R32 ;  /* 0x0000009a9c20723c */ /* 0x000ff00000001820 */
[C---:B------:R-:W-:Y:S08]  /*6740*/  HMMA.16816.F32 R4, R160.reuse, R172, R4 ;  /* 0x000000aca004723c */ /* 0x040ff00000001804 */
[C---:B------:R-:W-:Y:S08]  /*6750*/  HMMA.16816.F32 R8, R160.reuse, R174, R8 ;  /* 0x000000aea008723c */ /* 0x040ff00000001808 */
[C---:B-1----:R-:W-:Y:S08]  /*6760*/  HMMA.16816.F32 R12, R160.reuse, R136, R12 ;  /* 0x00000088a00c723c */ /* 0x042ff0000000180c */
[----:B------:R-:W-:Y:S01]  /*6770*/  FMUL.FTZ R0, R4, c[0x0][0x320] ;  /* 0x0000c80004007a20 */ /* 0x000fe20000410000 */
[C---:B------:R-:W-:Y:S03]  /*6780*/  HMMA.16816.F32 R16, R160.reuse, R138, R16 ;  /* 0x0000008aa010723c */ /* 0x040fe60000001810 */
[----:B------:R1:W2:Y:S04]  /*6790*/  MUFU.TANH R140, R0 ;  /* 0x00000000008c7308 */ /* 0x0002a80000002400 */
[----:B------:R-:W-:Y:S02]  /*67a0*/  FMUL.FTZ R10, R10, c[0x0][0x320] ;  /* 0x0000c8000a0a7a20 */ /* 0x000fe40000410000 */
[----:B------:R-:W-:Y:S04]  /*67b0*/  FMUL.FTZ R3, R11, c[0x0][0x320] ;  /* 0x0000c8000b037a20 */ /* 0x000fe80000410000 */
[----:B------:R-:W3:Y:S02]  /*67c0*/  MUFU.TANH R141, R10 ;  /* 0x0000000a008d7308 */ /* 0x000ee40000002400 */
[----:B------:R-:W-:Y:S08]  /*67d0*/  FMUL.FTZ R2, R12, c[0x0][0x320] ;  /* 0x0000c8000c027a20 */ /* 0x000ff00000410000 */
[----:B------:R4:W2:Y:S01]  /*67e0*/  MUFU.TANH R152, R2 ;  /* 0x0000000200987308 */ /* 0x0008a20000002400 */
[----:B-1----:R-:W-:Y:S09]  /*67f0*/  FMUL.FTZ R0, R5, c[0x0][0x320] ;  /* 0x0000c80005007a20 */ /* 0x002ff20000410000 */
[----:B------:R1:W1:Y:S10]  /*6800*/  MUFU.TANH R144, R0 ;  /* 0x0000000000907308 */ /* 0x0002740000002400 */
[----:B------:R-:W2:Y:S01]  /*6810*/  MUFU.TANH R137, R3 ;  /* 0x0000000300897308 */ /* 0x000ea20000002400 */
[----:B----4-:R-:W-:Y:S09]  /*6820*/  FMUL.FTZ R2, R19, c[0x0][0x320] ;  /* 0x0000c80013027a20 */ /* 0x010ff20000410000 */
[----:B------:R-:W4:Y:S01]  /*6830*/  MUFU.TANH R154, R2 ;  /* 0x00000002009a7308 */ /* 0x000f220000002400 */
[----:B-1----:R-:W-:Y:S09]  /*6840*/  FMUL.FTZ R0, R6, c[0x0][0x320] ;  /* 0x0000c80006007a20 */ /* 0x002ff20000410000 */
[----:B------:R1:W1:Y:S02]  /*6850*/  MUFU.TANH R143, R0 ;  /* 0x00000000008f7308 */ /* 0x0002640000002400 */
[----:B-1----:R-:W-:Y:S02]  /*6860*/  FMUL.FTZ R0, R7, c[0x0][0x320] ;  /* 0x0000c80007007a20 */ /* 0x002fe40000410000 */
[----:B------:R-:W1:Y:S06]  /*6870*/  LDSM.16.M88.4 R4, [R176+0x1000] ;  /* 0x00100000b004783b */ /* 0x000e6c0000000200 */
[----:B------:R5:W1:Y:S02]  /*6880*/  MUFU.TANH R145, R0 ;  /* 0x0000000000917308 */ /* 0x000a640000002400 */
[----:B-----5:R-:W-:Y:S08]  /*6890*/  FMUL.FTZ R0, R8, c[0x0][0x320] ;  /* 0x0000c80008007a20 */ /* 0x020ff00000410000 */
[----:B------:R5:W2:Y:S01]  /*68a0*/  MUFU.TANH R142, R0 ;  /* 0x00000000008e7308 */ /* 0x000aa20000002400 */
[C---:B-1----:R-:W-:Y:S08]  /*68b0*/  HMMA.16816.F32 R20, R160.reuse, R4, R20 ;  /* 0x00000004a014723c */ /* 0x042ff00000001814 */
[C---:B------:R-:W-:Y:S04]  /*68c0*/  HMMA.16816.F32 R24, R160.reuse, R6, R24 ;  /* 0x00000006a018723c */ /* 0x040fe80000001818 */
[----:B-----5:R-:W-:Y:S02]  /*68d0*/  FMUL.FTZ R0, R9, c[0x0][0x320] ;  /* 0x0000c80009007a20 */ /* 0x020fe40000410000 */
[----:B------:R-:W1:Y:S02]  /*68e0*/  LDSM.16.M88.4 R8, [R176+0x1800] ;  /* 0x00180000b008783b */ /* 0x000e640000000200 */
[----:B------:R-:W-:Y:S04]  /*68f0*/  DEPBAR.LE SB0, 0x0 ;  /* 0x000080000000791a */ /* 0x000fe80000000000 */
[----:B------:R5:W1:Y:S02]  /*6900*/  MUFU.TANH R136, R0 ;  /* 0x0000000000887308 */ /* 0x000a640000002400 */
[----:B------:R-:W-:Y:S01]  /*6910*/  BAR.SYNC.DEFER_BLOCKING 0x0 ;  /* 0x0000000000007b1d */ /* 0x000fe20000010000 */
[----:B-----5:R-:W-:Y:S07]  /*6920*/  FMUL.FTZ R0, R13, c[0x0][0x320] ;  /* 0x0000c8000d007a20 */ /* 0x020fee0000410000 */
[----:B------:R5:W2:Y:S01]  /*6930*/  MUFU.TANH R150, R0 ;  /* 0x0000000000967308 */ /* 0x000aa20000002400 */
[C---:B-1----:R-:W-:Y:S08]  /*6940*/  HMMA.16816.F32 R28, R160.reuse, R8, R28 ;  /* 0x00000008a01c723c */ /* 0x042ff0000000181c */
[----:B------:R-:W-:Y:S04]  /*6950*/  HMMA.16816.F32 R32, R160, R10, R32 ;  /* 0x0000000aa020723c */ /* 0x000fe80000001820 */
[----:B-----5:R-:W-:Y:S04]  /*6960*/  FMUL.FTZ R0, R14, c[0x0][0x320] ;  /* 0x0000c8000e007a20 */ /* 0x020fe80000410000 */
[----:B------:R1:W1:Y:S04]  /*6970*/  MUFU.TANH R151, R0 ;  /* 0x0000000000977308 */ /* 0x0002680000002400 */
[----:B-1----:R-:W-:Y:S06]  /*6980*/  FMUL.FTZ R0, R15, c[0x0][0x320] ;  /* 0x0000c8000f007a20 */ /* 0x002fec0000410000 */
[----:B------:R1:W1:Y:S02]  /*6990*/  MUFU.TANH R153, R0 ;  /* 0x0000000000997308 */ /* 0x0002640000002400 */
[----:B-1----:R-:W-:Y:S08]  /*69a0*/  FMUL.FTZ R0, R16, c[0x0][0x320] ;  /* 0x0000c80010007a20 */ /* 0x002ff00000410000 */
        /* <DEDUP_REMOVED lines=36> */
[----:B------:R1:W1:Y:S01]  /*6bf0*/  MUFU.TANH R161, R0 ;  /* 0x0000000000a17308 */ /* 0x0002620000002400 */
[----:B------:R-:W-:-:S05]  /*6c00*/  @!P2 BRA `(.L_x_57) ;  /* 0x000004a00000a947 */ /* 0x000fca0003800000 */
[----:B-1234-:R-:W-:Y:S01]  /*6c10*/  IMAD.MOV.U32 R0, RZ, RZ, 0x1 ;  /* 0x00000001ff007424 */ /* 0x01efe200078e00ff */
[----:B------:R-:W-:Y:S01]  /*6c20*/  SHF.R.S32.HI R195, RZ, 0x1f, R198 ;  /* 0x0000001fffc37819 */ /* 0x000fe200000114c6 */
[----:B------:R-:W-:Y:S01]  /*6c30*/  IMAD R2, R191, 0x40, R201 ;  /* 0x00000040bf027824 */ /* 0x000fe200078e02c9 */
[----:B------:R-:W-:Y:S01]  /*6c40*/  SHF.R.S32.HI R219, RZ, 0x1f, R197 ;  /* 0x0000001fffdb7819 */ /* 0x000fe200000114c5 */
[----:B------:R-:W-:Y:S01]  /*6c50*/  IMAD.MOV.U32 R188, RZ, RZ, RZ ;  /* 0x000000ffffbc7224 */ /* 0x000fe200078e00ff */
[----:B------:R-:W-:Y:S01]  /*6c60*/  ISETP.NE.AND P2, PT, R0, c[0x0][0x2b8], PT ;  /* 0x0000ae0000007a0c */ /* 0x000fe20003f45270 */
[----:B------:R-:W-:Y:S01]  /*6c70*/  IMAD R0, R196, 0x20, R200 ;  /* 0x00000020c4007824 */ /* 0x000fe200078e02c8 */
[C---:B------:R-:W-:Y:S01]  /*6c80*/  SHF.L.U64.HI R11, R198.reuse, 0x1, R195 ;  /* 0x00000001c60b7819 */ /* 0x040fe200000102c3 */
[----:B------:R-:W-:Y:S01]  /*6c90*/  IMAD.SHL.U32 R14, R198, 0x2, RZ ;  /* 0x00000002c60e7824 */ /* 0x000fe200078e00ff */
[----:B------:R-:W-:Y:S01]  /*6ca0*/  SHF.R.S32.HI R195, RZ, 0x1f, R192 ;  /* 0x0000001fffc37819 */ /* 0x000fe200000114c0 */
[C---:B------:R-:W-:Y:S01]  /*6cb0*/  IMAD.SHL.U32 R13, R197.reuse, 0x2, RZ ;  /* 0x00000002c50d7824 */ /* 0x040fe200078e00ff */
[----:B------:R-:W-:Y:S01]  /*6cc0*/  IADD3 R2, R2, -0x40, R0 ;  /* 0xffffffc002027810 */ /* 0x000fe20007ffe000 */
[C---:B------:R-:W-:Y:S01]  /*6cd0*/  IMAD.SHL.U32 R12, R192.reuse, 0x2, RZ ;  /* 0x00000002c00c7824 */ /* 0x040fe200078e00ff */
[----:B------:R-:W-:Y:S02]  /*6ce0*/  SHF.L.U64.HI R9, R197, 0x1, R219 ;  /* 0x00000001c5097819 */ /* 0x000fe400000102db */
[----:B------:R-:W-:Y:S01]  /*6cf0*/  SHF.L.U64.HI R10, R192, 0x1, R195 ;  /* 0x00000001c00a7819 */ /* 0x000fe200000102c3 */
[----:B------:R-:W-:Y:S02]  /*6d00*/  IMAD.MOV.U32 R0, RZ, RZ, R2 ;  /* 0x000000ffff007224 */ /* 0x000fe400078e0002 */
[----:B------:R-:W-:Y:S05]  /*6d10*/  @P2 IMAD.HI.U32 R3, R2, c[0x0][0x2bc], RZ ;  /* 0x0000af0002032a27 */ /* 0x000fea00078e00ff */
[----:B------:R-:W-:Y:S04]  /*6d20*/  @P2 SHF.R.U32.HI R0, RZ, c[0x0][0x2c0], R3 ;  /* 0x0000b000ff002a19 */ /* 0x000fe80000011603 */
[C---:B------:R-:W-:Y:S04]  /*6d30*/  @!P6 IADD3 R3, P2, R0.reuse, R204, RZ ;  /* 0x000000cc0003e210 */ /* 0x040fe80007f5e0ff */
[----:B------:R-:W-:Y:S01]  /*6d40*/  @!P6 LEA.HI.X.SX32 R5, R0, R209, 0x1, P2 ;  /* 0x000000d10005e211 */ /* 0x000fe200010f0eff */
[----:B------:R-:W-:Y:S01]  /*6d50*/  IMAD.MOV R0, RZ, RZ, -R0 ;  /* 0x000000ffff007224 */ /* 0x000fe200078e0a00 */
[C---:B------:R-:W-:Y:S03]  /*6d60*/  @!P6 LEA R4, P2, R3.reuse, c[0x0][0x2a0], 0x2 ;  /* 0x0000a8000304ea11 */ /* 0x040fe600078410ff */
[----:B------:R-:W-:Y:S01]  /*6d70*/  IMAD R189, R0, c[0x0][0x2b8], R2 ;  /* 0x0000ae0000bd7a24 */ /* 0x000fe200078e0202 */
[----:B------:R-:W-:Y:S03]  /*6d80*/  @!P6 LEA.HI.X R5, R3, c[0x0][0x2a4], R5, 0x2, P2 ;  /* 0x0000a9000305ea11 */ /* 0x000fe600010f1405 */
[C---:B------:R-:W-:Y:S01]  /*6d90*/  IMAD.WIDE.U32 R2, R189.reuse, c[0x0][0x1e0], RZ ;  /* 0x00007800bd027a25 */ /* 0x040fe200078e00ff */
[----:B------:R-:W-:Y:S01]  /*6da0*/  SHF.R.S32.HI R0, RZ, 0x1f, R189 ;  /* 0x0000001fff007819 */ /* 0x000fe200000114bd */
[----:B------:R-:W2:Y:S04]  /*6db0*/  @!P6 LDG.E R188, [R4.64] ;  /* 0x0000000604bce981 */ /* 0x000ea8000c1e1900 */
[----:B------:R-:W-:Y:S04]  /*6dc0*/  IMAD R0, R0, c[0x0][0x1e0], RZ ;  /* 0x0000780000007a24 */ /* 0x000fe800078e02ff */
[----:B------:R-:W-:Y:S04]  /*6dd0*/  IMAD R0, R189, c[0x0][0x1e4], R0 ;  /* 0x00007900bd007a24 */ /* 0x000fe800078e0200 */
[----:B------:R-:W-:Y:S01]  /*6de0*/  IMAD.IADD R3, R3, 0x1, R0 ;  /* 0x0000000103037824 */ /* 0x000fe200078e0200 */
[----:B--2---:R-:W-:Y:S03]  /*6df0*/  SHF.R.S32.HI R0, RZ, 0x1f, R188 ;  /* 0x0000001fff007819 */ /* 0x004fe600000114bc */
[----:B------:R-:W-:Y:S04]  /*6e00*/  IMAD.WIDE.U32 R2, R188, c[0x0][0x1f0], R2 ;  /* 0x00007c00bc027a25 */ /* 0x000fe800078e0002 */
[----:B------:R-:W-:Y:S01]  /*6e10*/  IMAD R4, R0, c[0x0][0x1f0], RZ ;  /* 0x00007c0000047a24 */ /* 0x000fe200078e02ff */
[----:B------:R-:W-:Y:S03]  /*6e20*/  IADD3 R0, P2, R202, R2, RZ ;  /* 0x00000002ca007210 */ /* 0x000fe60007f5e0ff */
[----:B------:R-:W-:Y:S05]  /*6e30*/  IMAD R4, R188, c[0x0][0x1f4], R4 ;  /* 0x00007d00bc047a24 */ /* 0x000fea00078e0204 */
[----:B------:R-:W-:Y:S02]  /*6e40*/  IADD3.X R2, R208, R3, R4, P2, !PT ;  /* 0x00000003d0027210 */ /* 0x000fe400017fe404 */
[C---:B------:R-:W-:Y:S04]  /*6e50*/  LEA R8, P2, R0.reuse, c[0x0][0x1c8], 0x1 ;  /* 0x0000720000087a11 */ /* 0x040fe800078408ff */
[----:B------:R-:W-:Y:S01]  /*6e60*/  LEA.HI.X R5, R0, c[0x0][0x1cc], R2, 0x1, P2 ;  /* 0x0000730000057a11 */ /* 0x000fe200010f0c02 */
[----:B------:R-:W-:-:S06]  /*6e70*/  BRA.DIV ~URZ, `(.L_x_58) ;  /* 0x00006e827f007947 */ /* 0x000fcc000b800000 */
[----:B------:R1:W2:Y:S02]  /*6e80*/  SHFL.IDX PT, R4, R5, RZ, 0x181f ;  /* 0x00181fff05047589 */ /* 0x0002a400000e0000 */
.L_x_136:
[----:B------:R-:W-:-:S05]  /*6e90*/  BRA.DIV ~URZ, `(.L_x_59) ;  /* 0x00006ed27f007947 */ /* 0x000fca000b800000 */
[----:B------:R-:W3:Y:S01]  /*6ea0*/  SHFL.IDX PT, R0, R8, RZ, 0x181f ;  /* 0x00181fff08007589 */ /* 0x000ee200000e0000 */
[C---:B------:R-:W-:Y:S02]  /*6eb0*/  IADD3 R2, -R190.reuse, 0x10, RZ ;  /* 0x00000010be027810 */ /* 0x040fe40007ffe1ff */
[----:B------:R-:W-:Y:S02]  /*6ec0*/  ISETP.NE.U32.AND P2, PT, R190, RZ, PT ;  /* 0x000000ffbe00720c */ /* 0x000fe40003f45070 */
[----:B------:R-:W-:Y:S04]  /*6ed0*/  LOP3.LUT R2, R2, 0xf, RZ, 0xc0, !PT ;  /* 0x0000000f02027812 */ /* 0x000fe800078ec0ff */
[----:B---3--:R-:W-:Y:S04]  /*6ee0*/  IADD3 R2, P4, P3, R2, R0, R12 ;  /* 0x0000000002027210 */ /* 0x008fe80007b9e00c */
[----:B--2---:R-:W-:Y:S05]  /*6ef0*/  IADD3.X R3, RZ, R4, R10, P4, P3 ;  /* 0x00000004ff037210 */ /* 0x004fea00027e640a */
[----:B------:R-:W-:Y:S01]  /*6f00*/  @!PT LDS RZ, [RZ] ;  /* 0x00000000fffff984 */ /* 0x000fe20000000800 */
[----:B------:R-:W-:Y:S01]  /*6f10*/  @!PT LDS RZ, [RZ] ;  /* 0x00000000fffff984 */ /* 0x000fe20000000800 */
[----:B------:R2:W-:Y:S01]  /*6f20*/  LDGSTS.E.BYPASS.LTC128B.128.ZFILL [R187+0x6100], [R2.64], P2 ;  /* 0x0610000002bb7fae */ /* 0x0005e20009141d46 */
[----:B------:R-:W-:Y:S05]  /*6f30*/  IADD3 R6, P2, R0, R13, RZ ;  /* 0x0000000d00067210 */ /* 0x000fea0007f5e0ff */
[----:B------:R-:W-:Y:S05]  /*6f40*/  IMAD.X R7, R4, 0x1, R9, P2 ;  /* 0x0000000104077824 */ /* 0x000fea00010e0609 */
[----:B------:R3:W-:Y:S01]  /*6f50*/  LDGSTS.E.BYPASS.LTC128B.128 [R187+0x8100], [R6.64], !P0 ;  /* 0x0810000006bb7fae */ /* 0x0007e2000c101d46 */
[----:B--2---:R-:W-:Y:S03]  /*6f60*/  IADD3 R2, P2, R0, R14, RZ ;  /* 0x0000000e00027210 */ /* 0x004fe60007f5e0ff */
[----:B------:R3:W2:Y:S02]  /*6f70*/  SHFL.IDX PT, R0, R8, 0x1, 0x181f ;  /* 0x00381f0008007f89 */ /* 0x0006a400000e0000 */
[----:B------:R-:W-:Y:S02]  /*6f80*/  IMAD.X R3, R4, 0x1, R11, P2 ;  /* 0x0000000104037824 */ /* 0x000fe400010e060b */
[----:B------:R3:W4:Y:S04]  /*6f90*/  SHFL.IDX PT, R4, R5, 0x1, 0x181f ;  /* 0x00381f0005047f89 */ /* 0x00072800000e0000 */
[----:B------:R3:W-:Y:S02]  /*6fa0*/  LDGSTS.E.BYPASS.LTC128B.128 [R187+0xa100], [R2.64], !P1 ;  /* 0x0a10000002bb7fae */ /* 0x0007e4000c901d46 */
.L_x_137:
[----:B---3--:R-:W-:Y:S02]  /*6fb0*/  IADD3 R2, -R190, 0x10, RZ ;  /* 0x00000010be027810 */ /* 0x008fe40007ffe1ff */
[----:B--2---:R-:W-:Y:S02]  /*6fc0*/  IADD3 R6, P2, R0, R13, RZ ;  /* 0x0000000d00067210 */ /* 0x004fe40007f5e0ff */
[----:B------:R-:W-:Y:S03]  /*6fd0*/  LOP3.LUT R2, R2, 0xf, RZ, 0xc0, !PT ;  /* 0x0000000f02027812 */ /* 0x000fe600078ec0ff */
[----:B----4-:R-:W-:Y:S01]  /*6fe0*/  IMAD.X R7, R4, 0x1, R9, P2 ;  /* 0x0000000104077824 */ /* 0x010fe200010e0609 */
[----:B------:R-:W-:Y:S02]  /*6ff0*/  IADD3 R8, P4, P3, R2, R0, R12 ;  /* 0x0000000002087210 */ /* 0x000fe40007b9e00c */
[----:B------:R-:W-:Y:S02]  /*7000*/  IADD3 R2, P2, R0, R14, RZ ;  /* 0x0000000e00027210 */ /* 0x000fe40007f5e0ff */
[----:B------:R-:W-:Y:S03]  /*7010*/  IADD3.X R9, RZ, R4, R10, P4, P3 ;  /* 0x00000004ff097210 */ /* 0x000fe600027e640a */
[----:B------:R-:W-:Y:S01]  /*7020*/  IMAD.X R3, R4, 0x1, R11, P2 ;  /* 0x0000000104037824 */ /* 0x000fe200010e060b */
[----:B------:R-:W-:Y:S11]  /*7030*/  ISETP.NE.U32.AND P2, PT, R190, RZ, PT ;  /* 0x000000ffbe00720c */ /* 0x000ff60003f45070 */
[----:B------:R-:W-:Y:S02]  /*7040*/  @!UPT UIADD3 URZ, URZ, URZ, URZ ;  /* 0x0000003f3f3ff290 */ /* 0x000fe4000fffe03f */
[----:B------:R-:W-:Y:S01]  /*7050*/  @!PT LDS RZ, [RZ] ;  /* 0x00000000fffff984 */ /* 0x000fe20000000800 */
[----:B------:R-:W-:Y:S01]  /*7060*/  @!PT LDS RZ, [RZ] ;  /* 0x00000000fffff984 */ /* 0x000fe20000000800 */
[----:B------:R-:W-:Y:S01]  /*7070*/  @!PT LDS RZ, [RZ] ;  /* 0x00000000fffff984 */ /* 0x000fe20000000800 */
[----:B------:R2:W-:Y:S04]  /*7080*/  LDGSTS.E.BYPASS.LTC128B.128.ZFILL [R187+0x7100], [R8.64], P2 ;  /* 0x0710000008bb7fae */ /* 0x0005e80009141d46 */
[----:B------:R2:W-:Y:S04]  /*7090*/  LDGSTS.E.BYPASS.LTC128B.128 [R187+0x9100], [R6.64], !P0 ;  /* 0x0910000006bb7fae */ /* 0x0005e8000c101d46 */
[----:B------:R2:W-:Y:S02]  /*70a0*/  LDGSTS.E.BYPASS.LTC128B.128 [R187+0xb100], [R2.64], !P1 ;  /* 0x0b10000002bb7fae */ /* 0x0005e4000c901d46 */
.L_x_57:
[----:B--234-:R-:W-:Y:S05]  /*70b0*/  BSYNC B0 ;  /* 0x0000000000007941 */ /* 0x01cfea0003800000 */
.L_x_56:
[----:B------:R-:W-:Y:S01]  /*70c0*/  FMNMX.FTZ R2, R140, R101, !PT ;  /* 0x000000658c027209 */ /* 0x000fe20007810000 */
[----:B------:R-:W0:Y:S01]  /*70d0*/  LDGDEPBAR ;  /* 0x00000000000079af */ /* 0x000e220000000000 */
[----:B-1----:R-:W-:Y:S02]  /*70e0*/  FMNMX.FTZ R0, R143, R102, !PT ;  /* 0x000000668f007209 */ /* 0x002fe40007810000 */
[----:B------:R-:W-:Y:S02]  /*70f0*/  FMNMX.FTZ R2, R144, R2, !PT ;  /* 0x0000000290027209 */ /* 0x000fe40007810000 */
        /* <DEDUP_REMOVED lines=28> */
[----:B------:R-:W-:Y:S01]  /*72c0*/  FMNMX.FTZ R5, R161, R0, !PT ;  /* 0x00000000a1057209 */ /* 0x000fe20007810000 */
[----:B------:R-:W-:-:S05]  /*72d0*/  BRA.DIV ~URZ, `(.L_x_60) ;  /* 0x00006ca27f007947 */ /* 0x000fca000b800000 */
[----:B------:R-:W1:Y:S04]  /*72e0*/  SHFL.BFLY PT, R2, R4, 0x2, 0x1f ;  /* 0x0c401f0004027f89 */ /* 0x000e6800000e0000 */
[----:B------:R-:W2:Y:S01]  /*72f0*/  SHFL.BFLY PT, R0, R5, 0x2, 0x1f ;  /* 0x0c401f0005007f89 */ /* 0x000ea200000e0000 */
[----:B-1----:R-:W-:Y:S02]  /*7300*/  FMNMX.FTZ R2, R4, R2, !PT ;  /* 0x0000000204027209 */ /* 0x002fe40007810000 */
[----:B--2---:R-:W-:Y:S03]  /*7310*/  FMNMX.FTZ R4, R5, R0, !PT ;  /* 0x0000000005047209 */ /* 0x004fe60007810000 */
[----:B------:R-:W1:Y:S04]  /*7320*/  SHFL.BFLY PT, R3, R2, 0x1, 0x1f ;  /* 0x0c201f0002037f89 */ /* 0x000e6800000e0000 */
[----:B------:R2:W3:Y:S01]  /*7330*/  SHFL.BFLY PT, R0, R4, 0x1, 0x1f ;  /* 0x0c201f0004007f89 */ /* 0x0004e200000e0000 */
[----:B-1----:R-:W-:Y:S05]  /*7340*/  FMNMX.FTZ R100, R2, R3, !PT ;  /* 0x0000000302647209 */ /* 0x002fea0007810000 */
.L_x_138:
[C---:B------:R-:W-:Y:S01]  /*7350*/  FMUL.FTZ R147, R100.reuse, c[0x0][0x2d0] ;  /* 0x0000b40064937a20 */ /* 0x040fe20000410000 */
[----:B------:R-:W-:Y:S01]  /*7360*/  WARPSYNC 0xffffffff ;  /* 0xffffffff00007948 */ /* 0x000fe20003800000 */
[----:B------:R-:W-:Y:S01]  /*7370*/  FADD.FTZ R2, -R100, R101 ;  /* 0x0000006564027221 */ /* 0x000fe20000010100 */
[----:B------:R-:W-:Y:S01]  /*7380*/  ISETP.GT.AND P0, PT, R191, R199, PT ;  /* 0x000000c7bf00720c */ /* 0x000fe20003f04270 */
[--C-:B------:R-:W-:Y:S02]  /*7390*/  FFMA.FTZ R3, R140, c[0x0][0x2d0], -R147.reuse ;  /* 0x0000b4008c037a23 */ /* 0x100fe40000010893 */
[----:B------:R-:W-:Y:S02]  /*73a0*/  FMUL.FTZ R2, R2, c[0x0][0x2d0] ;  /* 0x0000b40002027a20 */ /* 0x000fe40000410000 */
[----:B------:R1:W-:Y:S10]  /*73b0*/  MUFU.EX2 R6, R3 ;  /* 0x0000000300067308 */ /* 0x0003f40000000800 */
[----:B------:R-:W4:Y:S01]  /*73c0*/  MUFU.EX2 R2, R2 ;  /* 0x0000000200027308 */ /* 0x000f220000000800 */
[--C-:B-1----:R-:W-:Y:S09]  /*73d0*/  FFMA.FTZ R3, R144, c[0x0][0x2d0], -R147.reuse ;  /* 0x0000b40090037a23 */ /* 0x102ff20000010893 */
[----:B------:R1:W5:Y:S02]  /*73e0*/  MUFU.EX2 R172, R3 ;  /* 0x0000000300ac7308 */ /* 0x0003640000000800 */
[--C-:B-1----:R-:W-:Y:S02]  /*73f0*/  FFMA.FTZ R3, R142, c[0x0][0x2d0], -R147.reuse ;  /* 0x0000b4008e037a23 */ /* 0x102fe40000010893 */
[C---:B----4-:R-:W-:Y:S06]  /*7400*/  FMUL.FTZ R8, R2.reuse, R128 ;  /* 0x0000008002087220 */ /* 0x050fec0000410000 */
[----:B------:R1:W-:Y:S01]  /*7410*/  MUFU.EX2 R174, R3 ;  /* 0x0000000300ae7308 */ /* 0x0003e20000000800 */
[C---:B------:R-:W-:Y:S02]  /*7420*/  FMUL.FTZ R9, R2.reuse, R129 ;  /* 0x0000008102097220 */ /* 0x040fe40000410000 */
        /* <DEDUP_REMOVED lines=10> */
[----:B------:R-:W-:Y:S01]  /*74d0*/  FMUL.FTZ R20, R2, R116 ;  /* 0x0000007402147220 */ /* 0x000fe20000410000 */
[----:B-1-3--:R-:W-:Y:S01]  /*74e0*/  FMNMX.FTZ R3, R0, R4, !PT ;  /* 0x0000000400037209 */ /* 0x00afe20007810000 */
[--C-:B------:R-:W-:Y:S01]  /*74f0*/  FFMA.FTZ R0, R136, c[0x0][0x2d0], -R147.reuse ;  /* 0x0000b40088007a23 */ /* 0x100fe20000010893 */
[----:B-----5:R-:W-:Y:S01]  /*7500*/  F2FP.PACK_AB R136, R172, R6 ;  /* 0x00000006ac88723e */ /* 0x020fe200000000ff */
[C---:B------:R-:W-:Y:S02]  /*7510*/  FMUL.FTZ R28, R2.reuse, R108 ;  /* 0x0000006c021c7220 */ /* 0x040fe40000410000 */
[----:B------:R-:W-:Y:S01]  /*7520*/  FMUL.FTZ R144, R3, c[0x0][0x2d0] ;  /* 0x0000b40003907a20 */ /* 0x000fe20000410000 */
[----:B------:R-:W1:Y:S01]  /*7530*/  MUFU.EX2 R175, R0 ;  /* 0x0000000000af7308 */ /* 0x000e620000000800 */
[C---:B------:R-:W-:Y:S02]  /*7540*/  FMUL.FTZ R29, R2.reuse, R109 ;  /* 0x0000006d021d7220 */ /* 0x040fe40000410000 */
[----:B--2---:R-:W-:Y:S02]  /*7550*/  FFMA.FTZ R4, R143, c[0x0][0x2d0], -R144 ;  /* 0x0000b4008f047a23 */ /* 0x004fe40000010890 */
[C---:B------:R-:W-:Y:S02]  /*7560*/  FMUL.FTZ R36, R2.reuse, R36 ;  /* 0x0000002402247220 */ /* 0x040fe40000410000 */
[C---:B------:R-:W-:Y:S02]  /*7570*/  FMUL.FTZ R37, R2.reuse, R37 ;  /* 0x0000002502257220 */ /* 0x040fe40000410000 */
[C---:B------:R-:W-:Y:S01]  /*7580*/  FMUL.FTZ R40, R2.reuse, R40 ;  /* 0x0000002802287220 */ /* 0x040fe20000410000 */
[----:B------:R2:W-:Y:S01]  /*7590*/  MUFU.EX2 R171, R4 ;  /* 0x0000000400ab7308 */ /* 0x0005e20000000800 */
[C---:B------:R-:W-:Y:S02]  /*75a0*/  FMUL.FTZ R41, R2.reuse, R41 ;  /* 0x0000002902297220 */ /* 0x040fe40000410000 */
[C---:B------:R-:W-:Y:S02]  /*75b0*/  FMUL.FTZ R44, R2.reuse, R44 ;  /* 0x0000002c022c7220 */ /* 0x040fe40000410000 */
[C---:B------:R-:W-:Y:S02]  /*75c0*/  FMUL.FTZ R45, R2.reuse, R45 ;  /* 0x0000002d022d7220 */ /* 0x040fe40000410000 */
[C---:B------:R-:W-:Y:S02]  /*75d0*/  FMUL.FTZ R48, R2.reuse, R48 ;  /* 0x0000003002307220 */ /* 0x040fe40000410000 */
[C---:B------:R-:W-:Y:S02]  /*75e0*/  FMUL.FTZ R49, R2.reuse, R49 ;  /* 0x0000003102317220 */ /* 0x040fe40000410000 */
[C---:B------:R-:W-:Y:S02]  /*75f0*/  FMUL.FTZ R52, R2.reuse, R52 ;  /* 0x0000003402347220 */ /* 0x040fe40000410000 */
[C---:B------:R-:W-:Y:S01]  /*7600*/  FMUL.FTZ R53, R2.reuse, R53 ;  /* 0x0000003502357220 */ /* 0x040fe20000410000 */
[----:B-1----:R-:W-:Y:S01]  /*7610*/  F2FP.PACK_AB R138, R175, R174 ;  /* 0x000000aeaf8a723e */ /* 0x002fe200000000ff */
[----:B------:R-:W-:Y:S02]  /*7620*/  FADD.FTZ R0, -R3, R102 ;  /* 0x0000006603007221 */ /* 0x000fe40000010100 */
[----:B------:R-:W-:Y:S02]  /*7630*/  FFMA.FTZ R102, R2, R193, R6 ;  /* 0x000000c102667223 */ /* 0x000fe40000010006 */
[----:B------:R-:W-:Y:S02]  /*7640*/  FMUL.FTZ R0, R0, c[0x0][0x2d0] ;  /* 0x0000b40000007a20 */ /* 0x000fe40000410000 */
[C---:B------:R-:W-:Y:S02]  /*7650*/  FMUL.FTZ R56, R2.reuse, R56 ;  /* 0x0000003802387220 */ /* 0x040fe40000410000 */
[C---:B------:R-:W-:Y:S02]  /*7660*/  FMUL.FTZ R57, R2.reuse, R57 ;  /* 0x0000003902397220 */ /* 0x040fe40000410000 */
[--C-:B--2---:R-:W-:Y:S01]  /*7670*/  FFMA.FTZ R4, R145, c[0x0][0x2d0], -R144.reuse ;  /* 0x0000b40091047a23 */ /* 0x104fe20000010890 */
[----:B------:R-:W1:Y:S01]  /*7680*/  MUFU.EX2 R0, R0 ;  /* 0x0000000000007308 */ /* 0x000e620000000800 */
[C---:B------:R-:W-:Y:S02]  /*7690*/  FMUL.FTZ R60, R2.reuse, R60 ;  /* 0x0000003c023c7220 */ /* 0x040fe40000410000 */
[C---:B------:R-:W-:Y:S02]  /*76a0*/  FMUL.FTZ R61, R2.reuse, R61 ;  /* 0x0000003d023d7220 */ /* 0x040fe40000410000 */
[C---:B------:R-:W-:Y:S02]  /*76b0*/  FMUL.FTZ R64, R2.reuse, R64 ;  /* 0x0000004002407220 */ /* 0x040fe40000410000 */
[C---:B------:R-:W-:Y:S02]  /*76c0*/  FMUL.FTZ R65, R2.reuse, R65 ;  /* 0x0000004102417220 */ /* 0x040fe40000410000 */
[C---:B------:R-:W-:Y:S01]  /*76d0*/  FMUL.FTZ R68, R2.reuse, R68 ;  /* 0x0000004402447220 */ /* 0x040fe20000410000 */
[----:B------:R2:W3:Y:S01]  /*76e0*/  MUFU.EX2 R145, R4 ;  /* 0x0000000400917308 */ /* 0x0004e20000000800 */
[C---:B------:R-:W-:Y:S02]  /*76f0*/  FMUL.FTZ R69, R2.reuse, R69 ;  /* 0x0000004502457220 */ /* 0x040fe40000410000 */
[C---:B------:R-:W-:Y:S02]  /*7700*/  FMUL.FTZ R72, R2.reuse, R72 ;  /* 0x0000004802487220 */ /* 0x040fe40000410000 */
[C---:B------:R-:W-:Y:S02]  /*7710*/  FMUL.FTZ R73, R2.reuse, R73 ;  /* 0x0000004902497220 */ /* 0x040fe40000410000 */
[C---:B------:R-:W-:Y:S02]  /*7720*/  FMUL.FTZ R76, R2.reuse, R76 ;  /* 0x0000004c024c7220 */ /* 0x040fe40000410000 */
[C---:B------:R-:W-:Y:S02]  /*7730*/  FMUL.FTZ R77, R2.reuse, R77 ;  /* 0x0000004d024d7220 */ /* 0x040fe40000410000 */
[C---:B------:R-:W-:Y:S02]  /*7740*/  FMUL.FTZ R80, R2.reuse, R80 ;  /* 0x0000005002507220 */ /* 0x040fe40000410000 */
[----:B------:R-:W-:Y:S02]  /*7750*/  FMUL.FTZ R81, R2, R81 ;  /* 0x0000005102517220 */ /* 0x000fe40000410000 */
[C---:B-1----:R-:W-:Y:S02]  /*7760*/  FMUL.FTZ R10, R0.reuse, R130 ;  /* 0x00000082000a7220 */ /* 0x042fe40000410000 */
[C---:B------:R-:W-:Y:S02]  /*7770*/  FMUL.FTZ R11, R0.reuse, R131 ;  /* 0x00000083000b7220 */ /* 0x040fe40000410000 */
[----:B------:R-:W-:Y:S01]  /*7780*/  LDSM.16.MT88.4 R128, [R178] ;  /* 0x00000000b280783b */ /* 0x000fe20000004200 */
[C---:B------:R-:W-:Y:S02]  /*7790*/  FMUL.FTZ R18, R0.reuse, R122 ;  /* 0x0000007a00127220 */ /* 0x040fe40000410000 */
[C---:B------:R-:W-:Y:S02]  /*77a0*/  FMUL.FTZ R19, R0.reuse, R123 ;  /* 0x0000007b00137220 */ /* 0x040fe40000410000 */
[--C-:B--2---:R-:W-:Y:S02]  /*77b0*/  FFMA.FTZ R4, R141, c[0x0][0x2d0], -R144.reuse ;  /* 0x0000b4008d047a23 */ /* 0x104fe40000010890 */
[C---:B------:R-:W-:Y:S01]  /*77c0*/  FMUL.FTZ R6, R0.reuse, R134 ;  /* 0x0000008600067220 */ /* 0x040fe20000410000 */
[----:B------:R-:W1:Y:S01]  /*77d0*/  LDSM.16.MT88.4 R140, [R177] ;  /* 0x00000000b18c783b */ /* 0x000e620000004200 */
[----:B------:R2:W-:Y:S01]  /*77e0*/  MUFU.EX2 R173, R4 ;  /* 0x0000000400ad7308 */ /* 0x0005e20000000800 */
[C---:B------:R-:W-:Y:S02]  /*77f0*/  FMUL.FTZ R7, R0.reuse, R135 ;  /* 0x0000008700077220 */ /* 0x040fe40000410000 */
[C---:B------:R-:W-:Y:S02]  /*7800*/  FMUL.FTZ R26, R0.reuse, R114 ;  /* 0x00000072001a7220 */ /* 0x040fe40000410000 */
[C---:B------:R-:W-:Y:S02]  /*7810*/  FMUL.FTZ R27, R0.reuse, R115 ;  /* 0x00000073001b7220 */ /* 0x040fe40000410000 */
[----:B------:R-:W4:Y:S01]  /*7820*/  LDSM.16.MT88.4 R120, [R180] ;  /* 0x00000000b478783b */ /* 0x000f220000004200 */
[C---:B------:R-:W-:Y:S02]  /*7830*/  FMUL.FTZ R14, R0.reuse, R126 ;  /* 0x0000007e000e7220 */ /* 0x040fe40000410000 */
[C---:B------:R-:W-:Y:S02]  /*7840*/  FMUL.FTZ R15, R0.reuse, R127 ;  /* 0x0000007f000f7220 */ /* 0x040fe40000410000 */
[C---:B------:R-:W-:Y:S02]  /*7850*/  FMUL.FTZ R34, R0.reuse, R106 ;  /* 0x0000006a00227220 */ /* 0x040fe40000410000 */
[C---:B------:R-:W-:Y:S01]  /*7860*/  FMUL.FTZ R35, R0.reuse, R107 ;  /* 0x0000006b00237220 */ /* 0x040fe20000410000 */
[----:B------:R-:W5:Y:S01]  /*7870*/  LDSM.16.MT88.4 R112, [R179] ;  /* 0x00000000b370783b */ /* 0x000f620000004200 */
[C---:B------:R-:W-:Y:S02]  /*7880*/  FMUL.FTZ R22, R0.reuse, R118 ;  /* 0x0000007600167220 */ /* 0x040fe40000410000 */
[C---:B------:R-:W-:Y:S02]  /*7890*/  FMUL.FTZ R23, R0.reuse, R119 ;  /* 0x0000007700177220 */ /* 0x040fe40000410000 */
[C---:B------:R-:W-:Y:S02]  /*78a0*/  FMUL.FTZ R30, R0.reuse, R110 ;  /* 0x0000006e001e7220 */ /* 0x040fe40000410000 */
[C---:B------:R-:W-:Y:S01]  /*78b0*/  FMUL.FTZ R31, R0.reuse, R111 ;  /* 0x0000006f001f7220 */ /* 0x040fe20000410000 */
[----:B------:R-:W4:Y:S01]  /*78c0*/  LDSM.16.MT88.4 R104, [R177+0x2000] ;  /* 0x00200000b168783b */ /* 0x000f220000004200 */
[--C-:B--2---:R-:W-:Y:S01]  /*78d0*/  FFMA.FTZ R4, R137, c[0x0][0x2d0], -R144.reuse ;  /* 0x0000b40089047a23 */ /* 0x104fe20000010890 */
[----:B---3--:R-:W-:Y:S01]  /*78e0*/  F2FP.PACK_AB R137, R145, R171 ;  /* 0x000000ab9189723e */ /* 0x008fe200000000ff */
[C---:B------:R-:W-:Y:S02]  /*78f0*/  FMUL.FTZ R38, R0.reuse, R38 ;  /* 0x0000002600267220 */ /* 0x040fe40000410000 */
[----:B------:R-:W2:Y:S01]  /*7900*/  MUFU.EX2 R195, R4 ;  /* 0x0000000400c37308 */ /* 0x000ea20000000800 */
[C---:B------:R-:W-:Y:S02]  /*7910*/  FMUL.FTZ R39, R0.reuse, R39 ;  /* 0x0000002700277220 */ /* 0x040fe40000410000 */
[C---:B------:R-:W-:Y:S01]  /*7920*/  FMUL.FTZ R42, R0.reuse, R42 ;  /* 0x0000002a002a7220 */ /* 0x040fe20000410000 */
[----:B------:R-:W-:Y:S01]  /*7930*/  LDSM.16.MT88.4 R108, [R177+0x800] ;  /* 0x00080000b16c783b */ /* 0x000fe20000004200 */
        /* <DEDUP_REMOVED lines=10> */
[----:B--2---:R-:W-:Y:S01]  /*79e0*/  F2FP.PACK_AB R139, R195, R173 ;  /* 0x000000adc38b723e */ /* 0x004fe200000000ff */
[----:B------:R-:W-:Y:S02]  /*79f0*/  FMUL.FTZ R4, R2, R132 ;  /* 0x0000008402047220 */ /* 0x000fe40000410000 */
[C---:B------:R-:W-:Y:S02]  /*7a00*/  FMUL.FTZ R63, R0.reuse, R63 ;  /* 0x0000003f003f7220 */ /* 0x040fe40000410000 */
[C---:B------:R-:W-:Y:S02]  /*7a10*/  FMUL.FTZ R66, R0.reuse, R66 ;  /* 0x0000004200427220 */ /* 0x040fe40000410000 */
[----:B------:R-:W-:Y:S01]  /*7a20*/  FMUL.FTZ R67, R0, R67 ;  /* 0x0000004300437220 */ /* 0x000fe20000410000 */
[C---:B-1----:R-:W-:Y:S05]  /*7a30*/  HMMA.16816.F32 R4, R136.reuse, R140, R4 ;  /* 0x0000008c8804723c */ /* 0x042fea0000001804 */
[C---:B------:R-:W-:Y:S02]  /*7a40*/  FMUL.FTZ R84, R2.reuse, R84 ;  /* 0x0000005402547220 */ /* 0x040fe40000410000 */
[C---:B------:R-:W-:Y:S01]  /*7a50*/  FMUL.FTZ R85, R2.reuse, R85 ;  /* 0x0000005502557220 */ /* 0x040fe20000410000 */
[C---:B------:R-:W-:Y:S04]  /*7a60*/  HMMA.16816.F32 R8, R136.reuse, R142, R8 ;  /* 0x0000008e8808723c */ /* 0x040fe80000001808 */
[C---:B------:R-:W-:Y:S02]  /*7a70*/  FMUL.FTZ R88, R2.reuse, R88 ;  /* 0x0000005802587220 */ /* 0x040fe40000410000 */
[----:B------:R-:W-:Y:S02]  /*7a80*/  FMUL.FTZ R89, R2, R89 ;  /* 0x0000005902597220 */ /* 0x000fe40000410000 */
[C---:B------:R-:W-:Y:S04]  /*7a90*/  HMMA.16816.F32 R12, R136.reuse, R128, R12 ;  /* 0x00000080880c723c */ /* 0x040fe8000000180c */
[C---:B------:R-:W-:Y:S02]  /*7aa0*/  FMUL.FTZ R70, R0.reuse, R70 ;  /* 0x0000004600467220 */ /* 0x040fe40000410000 */
[C---:B------:R-:W-:Y:S02]  /*7ab0*/  FMUL.FTZ R71, R0.reuse, R71 ;  /* 0x0000004700477220 */ /* 0x040fe40000410000 */
[C---:B------:R-:W-:Y:S01]  /*7ac0*/  HMMA.16816.F32 R16, R136.reuse, R130, R16 ;  /* 0x000000828810723c */ /* 0x040fe20000001810 */
[----:B------:R-:W-:Y:S03]  /*7ad0*/  LDSM.16.MT88.4 R128, [R177+0x1800] ;  /* 0x00180000b180783b */ /* 0x000fe60000004200 */
[C---:B------:R-:W-:Y:S02]  /*7ae0*/  FMUL.FTZ R74, R0.reuse, R74 ;  /* 0x0000004a004a7220 */ /* 0x040fe40000410000 */
[C---:B------:R-:W-:Y:S02]  /*7af0*/  FMUL.FTZ R75, R0.reuse, R75 ;  /* 0x0000004b004b7220 */ /* 0x040fe40000410000 */
[C---:B----4-:R-:W-:Y:S04]  /*7b00*/  HMMA.16816.F32 R20, R136.reuse, R120, R20 ;  /* 0x000000788814723c */ /* 0x050fe80000001814 */
[C---:B------:R-:W-:Y:S02]  /*7b10*/  FMUL.FTZ R78, R0.reuse, R78 ;  /* 0x0000004e004e7220 */ /* 0x040fe40000410000 */
[C---:B------:R-:W-:Y:S02]  /*7b20*/  FMUL.FTZ R79, R0.reuse, R79 ;  /* 0x0000004f004f7220 */ /* 0x040fe40000410000 */
[C---:B------:R-:W-:Y:S04]  /*7b30*/  HMMA.16816.F32 R24, R136.reuse, R122, R24 ;  /* 0x0000007a8818723c */ /* 0x040fe80000001818 */
[--C-:B------:R-:W-:Y:S02]  /*7b40*/  FFMA.FTZ R120, R169, c[0x0][0x2d0], -R147.reuse ;  /* 0x0000b400a9787a23 */ /* 0x100fe40000010893 */
[C---:B------:R-:W-:Y:S02]  /*7b50*/  FMUL.FTZ R82, R0.reuse, R82 ;  /* 0x0000005200527220 */ /* 0x040fe40000410000 */
[C---:B-----5:R-:W-:Y:S01]  /*7b60*/  HMMA.16816.F32 R28, R136.reuse, R112, R28 ;  /* 0x00000070881c723c */ /* 0x060fe2000000181c */
[----:B------:R-:W-:Y:S03]  /*7b70*/  MUFU.EX2 R143, R120 ;  /* 0x00000078008f7308 */ /* 0x000fe60000000800 */
[C---:B------:R-:W-:Y:S02]  /*7b80*/  FMUL.FTZ R83, R0.reuse, R83 ;  /* 0x0000005300537220 */ /* 0x040fe40000410000 */
[C---:B------:R-:W-:Y:S02]  /*7b90*/  FMUL.FTZ R86, R0.reuse, R86 ;  /* 0x0000005600567220 */ /* 0x040fe40000410000 */
[C---:B------:R-:W-:Y:S01]  /*7ba0*/  HMMA.16816.F32 R32, R136.reuse, R114, R32 ;  /* 0x000000728820723c */ /* 0x040fe20000001820 */
[----:B------:R-:W-:Y:S03]  /*7bb0*/  LDSM.16.MT88.4 R112, [R178+0x800] ;  /* 0x00080000b270783b */ /* 0x000fe60000004200 */
[C---:B------:R-:W-:Y:S02]  /*7bc0*/  FMUL.FTZ R87, R0.reuse, R87 ;  /* 0x0000005700577220 */ /* 0x040fe40000410000 */
[C---:B------:R-:W-:Y:S02]  /*7bd0*/  FMUL.FTZ R90, R0.reuse, R90 ;  /* 0x0000005a005a7220 */ /* 0x040fe40000410000 */
[C---:B------:R-:W-:Y:S04]  /*7be0*/  HMMA.16816.F32 R36, R136.reuse, R104, R36 ;  /* 0x000000688824723c */ /* 0x040fe80000001824 */
[----:B------:R-:W-:Y:S02]  /*7bf0*/  FMUL.FTZ R91, R0, R91 ;  /* 0x0000005b005b7220 */ /* 0x000fe40000410000 */
[C---:B------:R-:W-:Y:S02]  /*7c00*/  FMUL.FTZ R92, R2.reuse, R92 ;  /* 0x0000005c025c7220 */ /* 0x040fe40000410000 */
[C---:B------:R-:W-:Y:S01]  /*7c10*/  HMMA.16816.F32 R40, R136.reuse, R106, R40 ;  /* 0x0000006a8828723c */ /* 0x040fe20000001828 */
[----:B------:R-:W1:Y:S03]  /*7c20*/  LDSM.16.MT88.4 R104, [R178+0x2000] ;  /* 0x00200000b268783b */ /* 0x000e660000004200 */
[C---:B------:R-:W-:Y:S02]  /*7c30*/  FMUL.FTZ R93, R2.reuse, R93 ;  /* 0x0000005d025d7220 */ /* 0x040fe40000410000 */
[C---:B------:R-:W-:Y:S02]  /*7c40*/  FMUL.FTZ R96, R2.reuse, R96 ;  /* 0x0000006002607220 */ /* 0x040fe40000410000 */
[----:B------:R-:W-:Y:S04]  /*7c50*/  FMUL.FTZ R97, R2, R97 ;  /* 0x0000006102617220 */ /* 0x000fe80000410000 */
[----:B------:R-:W-:Y:S02]  /*7c60*/  FFMA.FTZ R2, R152, c[0x0][0x2d0], -R147 ;  /* 0x0000b40098027a23 */ /* 0x000fe40000010893 */
[----:B------:R-:W-:Y:S02]  /*7c70*/  FFMA.FTZ R101, R153, c[0x0][0x2d0], -R144 ;  /* 0x0000b40099657a23 */ /* 0x000fe40000010890 */
[----:B------:R2:W-:Y:S01]  /*7c80*/  MUFU.EX2 R124, R2 ;  /* 0x00000002007c7308 */ /* 0x0005e20000000800 */
[C---:B------:R-:W-:Y:S02]  /*7c90*/  FMUL.FTZ R94, R0.reuse, R94 ;  /* 0x0000005e005e7220 */ /* 0x040fe40000410000 */
[C---:B------:R-:W-:Y:S02]  /*7ca0*/  FMUL.FTZ R95, R0.reuse, R95 ;  /* 0x0000005f005f7220 */ /* 0x040fe40000410000 */
[C---:B------:R-:W-:Y:S02]  /*7cb0*/  FMUL.FTZ R98, R0.reuse, R98 ;  /* 0x0000006200627220 */ /* 0x040fe40000410000 */
[C---:B------:R-:W-:Y:S02]  /*7cc0*/  FMUL.FTZ R99, R0.reuse, R99 ;  /* 0x0000006300637220 */ /* 0x040fe40000410000 */
[----:B------:R-:W-:Y:S01]  /*7cd0*/  FFMA.FTZ R0, R0, R194, R171 ;  /* 0x000000c200007223 */ /* 0x000fe200000100ab */
[----:B------:R3:W-:Y:S03]  /*7ce0*/  MUFU.EX2 R125, R101 ;  /* 0x00000065007d7308 */ /* 0x0007e60000000800 */
[----:B------:R-:W-:Y:S02]  /*7cf0*/  FADD.FTZ R116, R145, R0 ;  /* 0x0000000091747221 */ /* 0x000fe40000010000 */
[--C-:B------:R-:W-:Y:S02]  /*7d00*/  FFMA.FTZ R0, R168, c[0x0][0x2d0], -R147.reuse ;  /* 0x0000b400a8007a23 */ /* 0x100fe40000010893 */
[----:B------:R-:W-:Y:S02]  /*7d10*/  FADD.FTZ R122, R173, R116 ;  /* 0x00000074ad7a7221 */ /* 0x000fe40000010000 */
[----:B------:R-:W-:Y:S01]  /*7d20*/  LDSM.16.MT88.4 R116, [R180+0x1000] ;  /* 0x00100000b474783b */ /* 0x000fe20000004200 */
[----:B------:R4:W-:Y:S01]  /*7d30*/  MUFU.EX2 R152, R0 ;  /* 0x0000000000987308 */ /* 0x0009e20000000800 */
[--C-:B--2---:R-:W-:Y:S01]  /*7d40*/  FFMA.FTZ R2, R150, c[0x0][0x2d0], -R147.reuse ;  /* 0x0000b40096027a23 */ /* 0x104fe20000010893 */
[C---:B-1----:R-:W-:Y:S08]  /*7d50*/  HMMA.16816.F32 R44, R136.reuse, R104, R44 ;  /* 0x00000068882c723c */ /* 0x042ff0000000182c */
[----:B------:R1:W-:Y:S01]  /*7d60*/  MUFU.EX2 R126, R2 ;  /* 0x00000002007e7308 */ /* 0x0003e20000000800 */
[C---:B------:R-:W-:Y:S01]  /*7d70*/  HMMA.16816.F32 R48, R136.reuse, R106, R48 ;  /* 0x0000006a8830723c */ /* 0x040fe20000001830 */
[----:B------:R-:W2:Y:S02]  /*7d80*/  LDSM.16.MT88.4 R104, [R180+0x2000] ;  /* 0x00200000b468783b */ /* 0x000ea40000004200 */
[--C-:B---3--:R-:W-:Y:S02]  /*7d90*/  FFMA.FTZ R101, R158, c[0x0][0x2d0], -R147.reuse ;  /* 0x0000b4009e657a23 */ /* 0x108fe40000010893 */
[--C-:B----4-:R-:W-:Y:S02]  /*7da0*/  FFMA.FTZ R0, R165, c[0x0][0x2d0], -R147.reuse ;  /* 0x0000b400a5007a23 */ /* 0x110fe40000010893 */
[--C-:B-1----:R-:W-:Y:S04]  /*7db0*/  FFMA.FTZ R2, R148, c[0x0][0x2d0], -R147.reuse ;  /* 0x0000b40094027a23 */ /* 0x102fe80000010893 */
[----:B------:R1:W-:Y:S01]  /*7dc0*/  MUFU.EX2 R182, R2 ;  /* 0x0000000200b67308 */ /* 0x0003e20000000800 */
[C---:B--2---:R-:W-:Y:S08]  /*7dd0*/  HMMA.16816.F32 R52, R136.reuse, R104, R52 ;  /* 0x000000688834723c */ /* 0x044ff00000001834 */
[C---:B------:R-:W-:Y:S01]  /*7de0*/  HMMA.16816.F32 R56, R136.reuse, R106, R56 ;  /* 0x0000006a8838723c */ /* 0x040fe20000001838 */
[----:B------:R-:W2:Y:S03]  /*7df0*/  LDSM.16.MT88.4 R104, [R179+0x2000] ;  /* 0x00200000b368783b */ /* 0x000ea60000004200 */
[--C-:B-1----:R-:W-:Y:S02]  /*7e00*/  FFMA.FTZ R2, R146, c[0x0][0x2d0], -R147.reuse ;  /* 0x0000b40092027a23 */ /* 0x102fe40000010893 */
[----:B------:R1:W-:Y:S10]  /*7e10*/  MUFU.EX2 R146, R101 ;  /* 0x0000006500927308 */ /* 0x0003f40000000800 */
[----:B------:R3:W-:Y:S01]  /*7e20*/  MUFU.EX2 R190, R2 ;  /* 0x0000000200be7308 */ /* 0x0007e20000000800 */
[--C-:B-1----:R-:W-:Y:S09]  /*7e30*/  FFMA.FTZ R101, R161, c[0x0][0x2d0], -R144.reuse ;  /* 0x0000b400a1657a23 */ /* 0x102ff20000010890 */
[----:B------:R-:W-:Y:S01]  /*7e40*/  MUFU.EX2 R101, R101 ;  /* 0x0000006500657308 */ /* 0x000fe20000000800 */
[--C-:B---3--:R-:W-:Y:S01]  /*7e50*/  FFMA.FTZ R2, R151, c[0x0][0x2d0], -R144.reuse ;  /* 0x0000b40097027a23 */ /* 0x108fe20000010890 */
[C---:B--2---:R-:W-:Y:S08]  /*7e60*/  HMMA.16816.F32 R60, R136.reuse, R104, R60 ;  /* 0x00000068883c723c */ /* 0x044ff0000000183c */
[----:B------:R1:W2:Y:S01]  /*7e70*/  MUFU.EX2 R123, R2 ;  /* 0x00000002007b7308 */ /* 0x0002a20000000800 */
[C---:B------:R-:W-:Y:S01]  /*7e80*/  HMMA.16816.F32 R64, R136.reuse, R106, R64 ;  /* 0x0000006a8840723c */ /* 0x040fe20000001840 */
[----:B------:R-:W3:Y:S02]  /*7e90*/  LDSM.16.MT88.4 R104, [R177+0x4000] ;  /* 0x00400000b168783b */ /* 0x000ee40000004200 */
[--C-:B-1----:R-:W-:Y:S06]  /*7ea0*/  FFMA.FTZ R2, R149, c[0x0][0x2d0], -R144.reuse ;  /* 0x0000b40095027a23 */ /* 0x102fec0000010890 */
[----:B------:R1:W-:Y:S01]  /*7eb0*/  MUFU.EX2 R181, R2 ;  /* 0x0000000200b57308 */ /* 0x0003e20000000800 */
[C---:B---3--:R-:W-:Y:S08]  /*7ec0*/  HMMA.16816.F32 R68, R136.reuse, R104, R68 ;  /* 0x000000688844723c */ /* 0x048ff00000001844 */
[C---:B------:R-:W-:Y:S01]  /*7ed0*/  HMMA.16816.F32 R72, R136.reuse, R106, R72 ;  /* 0x0000006a8848723c */ /* 0x040fe20000001848 */
[----:B------:R-:W3:Y:S03]  /*7ee0*/  LDSM.16.MT88.4 R104, [R178+0x4000] ;  /* 0x00400000b268783b */ /* 0x000ee60000004200 */
[----:B-1----:R-:W-:Y:S02]  /*7ef0*/  FFMA.FTZ R2, R154, c[0x0][0x2d0], -R144 ;  /* 0x0000b4009a027a23 */ /* 0x002fe40000010890 */
[----:B------:R1:W-:Y:S10]  /*7f00*/  MUFU.EX2 R154, R0 ;  /* 0x00000000009a7308 */ /* 0x0003f40000000800 */
[----:B------:R4:W5:Y:S01]  /*7f10*/  MUFU.EX2 R171, R2 ;  /* 0x0000000200ab7308 */ /* 0x0009620000000800 */
[--C-:B-1----:R-:W-:Y:S09]  /*7f20*/  FFMA.FTZ R0, R156, c[0x0][0x2d0], -R147.reuse ;  /* 0x0000b4009c007a23 */ /* 0x102ff20000010893 */
[----:B------:R1:W-:Y:S01]  /*7f30*/  MUFU.EX2 R153, R0 ;  /* 0x0000000000997308 */ /* 0x0003e20000000800 */
[----:B----4-:R-:W-:Y:S01]  /*7f40*/  FADD.FTZ R2, R172, R102 ;  /* 0x00000066ac027221 */ /* 0x010fe20000010000 */
[C---:B---3--:R-:W-:Y:S03]  /*7f50*/  HMMA.16816.F32 R76, R136.reuse, R104, R76 ;  /* 0x00000068884c723c */ /* 0x048fe6000000184c */
[--C-:B------:R-:W-:Y:S05]  /*7f60*/  FFMA.FTZ R102, R159, c[0x0][0x2d0], -R147.reuse ;  /* 0x0000b4009f667a23 */ /* 0x100fea0000010893 */
[----:B------:R-:W3:Y:S01]  /*7f70*/  MUFU.EX2 R145, R102 ;  /* 0x0000006600917308 */ /* 0x000ee20000000800 */
[C---:B------:R-:W-:Y:S01]  /*7f80*/  HMMA.16816.F32 R80, R136.reuse, R106, R80 ;  /* 0x0000006a8850723c */ /* 0x040fe20000001850 */
[----:B------:R-:W4:Y:S02]  /*7f90*/  LDSM.16.MT88.4 R104, [R180+0x4000] ;  /* 0x00400000b468783b */ /* 0x000f240000004200 */
[--C-:B-1----:R-:W-:Y:S06]  /*7fa0*/  FFMA.FTZ R0, R155, c[0x0][0x2d0], -R147.reuse ;  /* 0x0000b4009b007a23 */ /* 0x102fec0000010893 */
[----:B------:R1:W-:Y:S03]  /*7fb0*/  MUFU.EX2 R155, R0 ;  /* 0x00000000009b7308 */ /* 0x0003e60000000800 */
[--C-:B-1----:R-:W-:Y:S01]  /*7fc0*/  FFMA.FTZ R0, R166, c[0x0][0x2d0], -R144.reuse ;  /* 0x0000b400a6007a23 */ /* 0x102fe20000010890 */
[C---:B----4-:R-:W-:Y:S06]  /*7fd0*/  HMMA.16816.F32 R84, R136.reuse, R104, R84 ;  /* 0x000000688854723c */ /* 0x050fec0000001854 */
[----:B------:R1:W-:Y:S02]  /*7fe0*/  MUFU.EX2 R151, R0 ;  /* 0x0000000000977308 */ /* 0x0003e40000000800 */
[C---:B------:R-:W-:Y:S01]  /*7ff0*/  HMMA.16816.F32 R88, R136.reuse, R106, R88 ;  /* 0x0000006a8858723c */ /* 0x040fe20000001858 */
[----:B------:R-:W4:Y:S03]  /*8000*/  LDSM.16.MT88.4 R104, [R179+0x4000] ;  /* 0x00400000b368783b */ /* 0x000f260000004200 */
[--C-:B-1----:R-:W-:Y:S04]  /*8010*/  FFMA.FTZ R0, R167, c[0x0][0x2d0], -R144.reuse ;  /* 0x0000b400a7007a23 */ /* 0x102fe80000010890 */
[----:B------:R1:W-:Y:S01]  /*8020*/  MUFU.EX2 R150, R0 ;  /* 0x0000000000967308 */ /* 0x0003e20000000800 */
[C---:B----4-:R-:W-:Y:S03]  /*8030*/  HMMA.16816.F32 R92, R136.reuse, R104, R92 ;  /* 0x00000068885c723c */ /* 0x050fe6000000185c */
[--C-:B-1----:R-:W-:Y:S04]  /*8040*/  FFMA.FTZ R0, R164, c[0x0][0x2d0], -R144.reuse ;  /* 0x0000b400a4007a23 */ /* 0x102fe80000010890 */
[----:B--2---:R-:W-:Y:S01]  /*8050*/  F2FP.PACK_AB R105, R125, R123 ;  /* 0x0000007b7d69723e */ /* 0x004fe200000000ff */
[----:B------:R-:W-:Y:S01]  /*8060*/  HMMA.16816.F32 R96, R136, R106, R96 ;  /* 0x0000006a8860723c */ /* 0x000fe20000001860 */
[----:B------:R1:W-:Y:S03]  /*8070*/  MUFU.EX2 R149, R0 ;  /* 0x0000000000957308 */ /* 0x0003e60000000800 */
[----:B------:R-:W-:Y:S03]  /*8080*/  F2FP.PACK_AB R104, R126, R124 ;  /* 0x0000007c7e68723e */ /* 0x000fe600000000ff */
[----:B------:R-:W-:Y:S02]  /*8090*/  F2FP.PACK_AB R106, R190, R182 ;  /* 0x000000b6be6a723e */ /* 0x000fe400000000ff */
[----:B-----5:R-:W-:Y:S03]  /*80a0*/  F2FP.PACK_AB R107, R171, R181 ;  /* 0x000000b5ab6b723e */ /* 0x020fe600000000ff */
[----:B---3--:R-:W-:Y:S04]  /*80b0*/  F2FP.PACK_AB R136, R145, R143 ;  /* 0x0000008f9188723e */ /* 0x008fe800000000ff */
[C---:B------:R-:W-:Y:S08]  /*80c0*/  HMMA.16816.F32 R4, R104.reuse, R108, R4 ;  /* 0x0000006c6804723c */ /* 0x040ff00000001804 */
[C---:B------:R-:W-:Y:S01]  /*80d0*/  HMMA.16816.F32 R8, R104.reuse, R110, R8 ;  /* 0x0000006e6808723c */ /* 0x040fe20000001808 */
[----:B------:R-:W2:Y:S03]  /*80e0*/  LDSM.16.MT88.4 R108, [R180+0x800] ;  /* 0x00080000b46c783b */ /* 0x000ea60000004200 */
[----:B-1----:R-:W-:Y:S04]  /*80f0*/  FFMA.FTZ R0, R170, c[0x0][0x2d0], -R144 ;  /* 0x0000b400aa007a23 */ /* 0x002fe80000010890 */
[C---:B------:R-:W-:Y:S01]  /*8100*/  HMMA.16816.F32 R12, R104.reuse, R112, R12 ;  /* 0x00000070680c723c */ /* 0x040fe2000000180c */
[----:B------:R1:W-:Y:S07]  /*8110*/  MUFU.EX2 R148, R0 ;  /* 0x0000000000947308 */ /* 0x0003ee0000000800 */
[C---:B------:R-:W-:Y:S01]  /*8120*/  HMMA.16816.F32 R16, R104.reuse, R114, R16 ;  /* 0x000000726810723c */ /* 0x040fe20000001810 */
[----:B------:R-:W3:Y:S03]  /*8130*/  LDSM.16.MT88.4 R112, [R179+0x800] ;  /* 0x00080000b370783b */ /* 0x000ee60000004200 */
[----:B-1----:R-:W-:Y:S02]  /*8140*/  FADD.FTZ R0, R174, R2 ;  /* 0x00000002ae007221 */ /* 0x002fe40000010000 */
[----:B------:R-:W-:Y:S02]  /*8150*/  FFMA.FTZ R2, R157, c[0x0][0x2d0], -R147 ;  /* 0x0000b4009d027a23 */ /* 0x000fe40000010893 */
[----:B------:R-:W-:Y:S02]  /*8160*/  FADD.FTZ R121, R175, R0 ;  /* 0x00000000af797221 */ /* 0x000fe40000010000 */
[----:B------:R1:W4:Y:S02]  /*8170*/  MUFU.EX2 R147, R2 ;  /* 0x0000000200937308 */ /* 0x0003240000000800 */
[----:B------:R-:W-:Y:S01]  /*8180*/  FFMA.FTZ R0, R160, c[0x0][0x2d0], -R144 ;  /* 0x0000b400a0007a23 */ /* 0x000fe20000010890 */
[C---:B--2---:R-:W-:Y:S03]  /*8190*/  HMMA.16816.F32 R20, R104.reuse, R108, R20 ;  /* 0x0000006c6814723c */ /* 0x044fe60000001814 */
[----:B------:R-:W-:Y:S05]  /*81a0*/  FADD.FTZ R102, R124, R121 ;  /* 0x000000797c667221 */ /* 0x000fea0000010000 */
[C---:B------:R-:W-:Y:S01]  /*81b0*/  HMMA.16816.F32 R24, R104.reuse, R110, R24 ;  /* 0x0000006e6818723c */ /* 0x040fe20000001818 */
[----:B------:R-:W2:Y:S01]  /*81c0*/  LDSM.16.MT88.4 R108, [R177+0x2800] ;  /* 0x00280000b16c783b */ /* 0x000ea20000004200 */
[----:B------:R5:W-:Y:S06]  /*81d0*/  MUFU.EX2 R142, R0 ;  /* 0x00000000008e7308 */ /* 0x000bec0000000800 */
[C---:B---3--:R-:W-:Y:S04]  /*81e0*/  HMMA.16816.F32 R28, R104.reuse, R112, R28 ;  /* 0x00000070681c723c */ /* 0x048fe8000000181c */
[----:B-1----:R-:W-:Y:S01]  /*81f0*/  FADD.FTZ R2, R195, R122 ;  /* 0x0000007ac3027221 */ /* 0x002fe20000010000 */
[----:B----4-:R-:W-:Y:S03]  /*8200*/  F2FP.PACK_AB R138, R147, R146 ;  /* 0x00000092938a723e */ /* 0x010fe600000000ff */
[C---:B------:R-:W-:Y:S01]  /*8210*/  HMMA.16816.F32 R32, R104.reuse, R114, R32 ;  /* 0x000000726820723c */ /* 0x040fe20000001820 */
[----:B------:R-:W1:Y:S03]  /*8220*/  LDSM.16.MT88.4 R112, [R178+0x2800] ;  /* 0x00280000b270783b */ /* 0x000e660000004200 */
[----:B------:R-:W-:Y:S04]  /*8230*/  FADD.FTZ R2, R123, R2 ;  /* 0x000000027b027221 */ /* 0x000fe80000010000 */
[----:B------:R-:W-:Y:S01]  /*8240*/  FADD.FTZ R2, R125, R2 ;  /* 0x000000027d027221 */ /* 0x000fe20000010000 */
[----:B------:R-:W-:Y:S03]  /*8250*/  LDSM.16.MT88.4 R120, [R178+0x1800] ;  /* 0x00180000b278783b */ /* 0x000fe60000004200 */
[----:B-----5:R-:W-:Y:S02]  /*8260*/  FFMA.FTZ R0, R163, c[0x0][0x2d0], -R144 ;  /* 0x0000b400a3007a23 */ /* 0x020fe40000010890 */
[----:B------:R-:W-:Y:S02]  /*8270*/  FADD.FTZ R2, R181, R2 ;  /* 0x00000002b5027221 */ /* 0x000fe40000010000 */
[----:B------:R-:W3:Y:S02]  /*8280*/  MUFU.EX2 R141, R0 ;  /* 0x00000000008d7308 */ /* 0x000ee40000000800 */
[----:B------:R-:W-:Y:S04]  /*8290*/  FADD.FTZ R2, R171, R2 ;  /* 0x00000002ab027221 */ /* 0x000fe80000010000 */
[----:B------:R-:W-:Y:S01]  /*82a0*/  FADD.FTZ R2, R151, R2 ;  /* 0x0000000297027221 */ /* 0x000fe20000010000 */
[C---:B--2---:R-:W-:Y:S03]  /*82b0*/  HMMA.16816.F32 R36, R104.reuse, R108, R36 ;  /* 0x0000006c6824723c */ /* 0x044fe60000001824 */
[----:B------:R-:W-:Y:S04]  /*82c0*/  FADD.FTZ R2, R150, R2 ;  /* 0x0000000296027221 */ /* 0x000fe80000010000 */
[----:B------:R-:W-:Y:S01]  /*82d0*/  FADD.FTZ R2, R149, R2 ;  /* 0x0000000295027221 */ /* 0x000fe20000010000 */
[C---:B------:R-:W-:Y:S01]  /*82e0*/  HMMA.16816.F32 R40, R104.reuse, R110, R40 ;  /* 0x0000006e6828723c */ /* 0x040fe20000001828 */
[----:B------:R-:W2:Y:S03]  /*82f0*/  LDSM.16.MT88.4 R108, [R180+0x2800] ;  /* 0x00280000b46c783b */ /* 0x000ea60000004200 */
[----:B---3--:R-:W-:Y:S04]  /*8300*/  F2FP.PACK_AB R137, R141, R142 ;  /* 0x0000008e8d89723e */ /* 0x008fe800000000ff */
[C---:B-1----:R-:W-:Y:S04]  /*8310*/  HMMA.16816.F32 R44, R104.reuse, R112, R44 ;  /* 0x00000070682c723c */ /* 0x042fe8000000182c */
[----:B------:R-:W-:Y:S04]  /*8320*/  FFMA.FTZ R0, R162, c[0x0][0x2d0], -R144 ;  /* 0x0000b400a2007a23 */ /* 0x000fe80000010890 */
[C---:B------:R-:W-:Y:S01]  /*8330*/  HMMA.16816.F32 R48, R104.reuse, R114, R48 ;  /* 0x000000726830723c */ /* 0x040fe20000001830 */
[----:B------:R-:W1:Y:S01]  /*8340*/  LDSM.16.MT88.4 R112, [R179+0x2800] ;  /* 0x00280000b370783b */ /* 0x000e620000004200 */
[----:B------:R-:W3:Y:S06]  /*8350*/  MUFU.EX2 R140, R0 ;  /* 0x00000000008c7308 */ /* 0x000eec0000000800 */
[C---:B--2---:R-:W-:Y:S04]  /*8360*/  HMMA.16816.F32 R52, R104.reuse, R108, R52 ;  /* 0x0000006c6834723c */ /* 0x044fe80000001834 */
[----:B---3--:R-:W-:Y:S01]  /*8370*/  F2FP.PACK_AB R139, R101, R140 ;  /* 0x0000008c658b723e */ /* 0x008fe200000000ff */
[----:B------:R-:W-:Y:S01]  /*8380*/  FADD.FTZ R0, R126, R102 ;  /* 0x000000667e007221 */ /* 0x000fe20000010000 */
[----:B------:R-:W-:Y:S02]  /*8390*/  MOV R102, R3 ;  /* 0x0000000300667202 */ /* 0x000fe40000000f00 */
[C---:B------:R-:W-:Y:S01]  /*83a0*/  HMMA.16816.F32 R56, R104.reuse, R110, R56 ;  /* 0x0000006e6838723c */ /* 0x040fe20000001838 */
[----:B------:R-:W2:Y:S03]  /*83b0*/  LDSM.16.MT88.4 R108, [R177+0x4800] ;  /* 0x00480000b16c783b */ /* 0x000ea60000004200 */
[----:B------:R-:W-:Y:S04]  /*83c0*/  FADD.FTZ R0, R182, R0 ;  /* 0x00000000b6007221 */ /* 0x000fe80000010000 */
[C---:B-1----:R-:W-:Y:S04]  /*83d0*/  HMMA.16816.F32 R60, R104.reuse, R112, R60 ;  /* 0x00000070683c723c */ /* 0x042fe8000000183c */
[----:B------:R-:W-:Y:S04]  /*83e0*/  FADD.FTZ R0, R190, R0 ;  /* 0x00000000be007221 */ /* 0x000fe80000010000 */
[C---:B------:R-:W-:Y:S01]  /*83f0*/  HMMA.16816.F32 R64, R104.reuse, R114, R64 ;  /* 0x000000726840723c */ /* 0x040fe20000001840 */
[----:B------:R-:W1:Y:S03]  /*8400*/  LDSM.16.MT88.4 R112, [R178+0x4800] ;  /* 0x00480000b270783b */ /* 0x000e660000004200 */
[----:B------:R-:W-:Y:S04]  /*8410*/  FADD.FTZ R0, R152, R0 ;  /* 0x0000000098007221 */ /* 0x000fe80000010000 */
[C---:B------:R-:W-:Y:S04]  /*8420*/  FADD.FTZ R0, R154.reuse, R0 ;  /* 0x000000009a007221 */ /* 0x040fe80000010000 */
[----:B------:R-:W-:Y:S04]  /*8430*/  FADD.FTZ R0, R153, R0 ;  /* 0x0000000099007221 */ /* 0x000fe80000010000 */
[C---:B------:R-:W-:Y:S01]  /*8440*/  FADD.FTZ R0, R155.reuse, R0 ;  /* 0x000000009b007221 */ /* 0x040fe20000010000 */
[C---:B--2---:R-:W-:Y:S08]  /*8450*/  HMMA.16816.F32 R68, R104.reuse, R108, R68 ;  /* 0x0000006c6844723c */ /* 0x044ff00000001844 */
[C---:B------:R-:W-:Y:S01]  /*8460*/  HMMA.16816.F32 R72, R104.reuse, R110, R72 ;  /* 0x0000006e6848723c */ /* 0x040fe20000001848 */
[----:B------:R-:W2:Y:S07]  /*8470*/  LDSM.16.MT88.4 R108, [R180+0x4800] ;  /* 0x00480000b46c783b */ /* 0x000eae0000004200 */
[C---:B-1----:R-:W-:Y:S08]  /*8480*/  HMMA.16816.F32 R76, R104.reuse, R112, R76 ;  /* 0x00000070684c723c */ /* 0x042ff0000000184c */
[C---:B------:R-:W-:Y:S01]  /*8490*/  HMMA.16816.F32 R80, R104.reuse, R114, R80 ;  /* 0x000000726850723c */ /* 0x040fe20000001850 */
[----:B------:R-:W1:Y:S07]  /*84a0*/  LDSM.16.MT88.4 R112, [R179+0x4800] ;  /* 0x00480000b370783b */ /* 0x000e6e0000004200 */
[C---:B--2---:R-:W-:Y:S08]  /*84b0*/  HMMA.16816.F32 R84, R104.reuse, R108, R84 ;  /* 0x0000006c6854723c */ /* 0x044ff00000001854 */
[C---:B------:R-:W-:Y:S01]  /*84c0*/  HMMA.16816.F32 R88, R104.reuse, R110, R88 ;  /* 0x0000006e6858723c */ /* 0x040fe20000001858 */
[----:B------:R-:W2:Y:S07]  /*84d0*/  LDSM.16.MT88.4 R108, [R177+0x1000] ;  /* 0x00100000b16c783b */ /* 0x000eae0000004200 */
[C---:B-1----:R-:W-:Y:S08]  /*84e0*/  HMMA.16816.F32 R92, R104.reuse, R112, R92 ;  /* 0x00000070685c723c */ /* 0x042ff0000000185c */
[----:B------:R-:W-:Y:S01]  /*84f0*/  HMMA.16816.F32 R96, R104, R114, R96 ;  /* 0x000000726860723c */ /* 0x000fe20000001860 */
[----:B------:R-:W1:Y:S06]  /*8500*/  LDSM.16.MT88.4 R112, [R178+0x1000] ;  /* 0x00100000b270783b */ /* 0x000e6c0000004200 */
[----:B------:R-:W-:Y:S02]  /*8510*/  F2FP.PACK_AB R104, R154, R152 ;  /* 0x000000989a68723e */ /* 0x000fe400000000ff */
[----:B------:R-:W-:Y:S03]  /*8520*/  F2FP.PACK_AB R106, R155, R153 ;  /* 0x000000999b6a723e */ /* 0x000fe600000000ff */
[----:B------:R-:W-:Y:S02]  /*8530*/  F2FP.PACK_AB R105, R150, R151 ;  /* 0x000000979669723e */ /* 0x000fe400000000ff */
[C---:B------:R-:W-:Y:S07]  /*8540*/  F2FP.PACK_AB R107, R148.reuse, R149 ;  /* 0x00000095946b723e */ /* 0x040fee00000000ff */
[C---:B--2---:R-:W-:Y:S08]  /*8550*/  HMMA.16816.F32 R4, R104.reuse, R108, R4 ;  /* 0x0000006c6804723c */ /* 0x044ff00000001804 */
[C---:B------:R-:W-:Y:S01]  /*8560*/  HMMA.16816.F32 R8, R104.reuse, R110, R8 ;  /* 0x0000006e6808723c */ /* 0x040fe20000001808 */
[----:B------:R-:W2:Y:S07]  /*8570*/  LDSM.16.MT88.4 R108, [R179+0x1000] ;  /* 0x00100000b36c783b */ /* 0x000eae0000004200 */
[C---:B-1----:R-:W-:Y:S08]  /*8580*/  HMMA.16816.F32 R12, R104.reuse, R112, R12 ;  /* 0x00000070680c723c */ /* 0x042ff0000000180c */
[C---:B------:R-:W-:Y:S01]  /*8590*/  HMMA.16816.F32 R16, R104.reuse, R114, R16 ;  /* 0x000000726810723c */ /* 0x040fe20000001810 */
[----:B------:R-:W1:Y:S07]  /*85a0*/  LDSM.16.MT88.4 R112, [R177+0x3000] ;  /* 0x00300000b170783b */ /* 0x000e6e0000004200 */
[C---:B------:R-:W-:Y:S08]  /*85b0*/  HMMA.16816.F32 R20, R104.reuse, R116, R20 ;  /* 0x000000746814723c */ /* 0x040ff00000001814 */
[C---:B------:R-:W-:Y:S01]  /*85c0*/  HMMA.16816.F32 R24, R104.reuse, R118, R24 ;  /* 0x000000766818723c */ /* 0x040fe20000001818 */
[----:B------:R-:W3:Y:S07]  /*85d0*/  LDSM.16.MT88.4 R116, [R178+0x3000] ;  /* 0x00300000b274783b */ /* 0x000eee0000004200 */
        /* <DEDUP_REMOVED lines=19> */
[C---:B------:R-:W-:Y:S08]  /*8710*/  HMMA.16816.F32 R80, R104.reuse, R110, R80 ;  /* 0x0000006e6850723c */ /* 0x040ff00000001850 */
[C---:B-1----:R-:W-:Y:S08]  /*8720*/  HMMA.16816.F32 R84, R104.reuse, R112, R84 ;  /* 0x000000706854723c */ /* 0x042ff00000001854 */
[C---:B------:R-:W-:Y:S01]  /*8730*/  HMMA.16816.F32 R88, R104.reuse, R114, R88 ;  /* 0x000000726858723c */ /* 0x040fe20000001858 */
[----:B------:R-:W1:Y:S07]  /*8740*/  LDSM.16.MT88.4 R112, [R180+0x1800] ;  /* 0x00180000b470783b */ /* 0x000e6e0000004200 */
[C---:B---3--:R-:W-:Y:S08]  /*8750*/  HMMA.16816.F32 R92, R104.reuse, R116, R92 ;  /* 0x00000074685c723c */ /* 0x048ff0000000185c */
[----:B------:R-:W-:Y:S01]  /*8760*/  HMMA.16816.F32 R96, R104, R118, R96 ;  /* 0x000000766860723c */ /* 0x000fe20000001860 */
[----:B------:R-:W2:Y:S07]  /*8770*/  LDSM.16.MT88.4 R104, [R179+0x1800] ;  /* 0x00180000b368783b */ /* 0x000eae0000004200 */
[C---:B------:R-:W-:Y:S01]  /*8780*/  HMMA.16816.F32 R132, R136.reuse, R128, R4 ;  /* 0x000000808884723c */ /* 0x040fe20000001804 */
[----:B------:R-:W3:Y:S07]  /*8790*/  LDSM.16.MT88.4 R4, [R177+0x3800] ;  /* 0x00380000b104783b */ /* 0x000eee0000004200 */
[C---:B------:R-:W-:Y:S01]  /*87a0*/  HMMA.16816.F32 R128, R136.reuse, R130, R8 ;  /* 0x000000828880723c */ /* 0x040fe20000001808 */
[----:B------:R-:W4:Y:S07]  /*87b0*/  LDSM.16.MT88.4 R8, [R178+0x3800] ;  /* 0x00380000b208783b */ /* 0x000f2e0000004200 */
[C---:B------:R-:W-:Y:S01]  /*87c0*/  HMMA.16816.F32 R124, R136.reuse, R120, R12 ;  /* 0x00000078887c723c */ /* 0x040fe2000000180c */
[----:B------:R-:W5:Y:S07]  /*87d0*/  LDSM.16.MT88.4 R12, [R180+0x3800] ;  /* 0x00380000b40c783b */ /* 0x000f6e0000004200 */
[C---:B------:R-:W-:Y:S01]  /*87e0*/  HMMA.16816.F32 R120, R136.reuse, R122, R16 ;  /* 0x0000007a8878723c */ /* 0x040fe20000001810 */
[----:B------:R-:W4:Y:S07]  /*87f0*/  LDSM.16.MT88.4 R16, [R179+0x3800] ;  /* 0x00380000b310783b */ /* 0x000f2e0000004200 */
[C---:B-1----:R-:W-:Y:S08]  /*8800*/  HMMA.16816.F32 R116, R136.reuse, R112, R20 ;  /* 0x000000708874723c */ /* 0x042ff00000001814 */
[C---:B------:R-:W-:Y:S08]  /*8810*/  HMMA.16816.F32 R112, R136.reuse, R114, R24 ;  /* 0x000000728870723c */ /* 0x040ff00000001818 */
[C---:B--2---:R-:W-:Y:S08]  /*8820*/  HMMA.16816.F32 R108, R136.reuse, R104, R28 ;  /* 0x00000068886c723c */ /* 0x044ff0000000181c */
[C---:B------:R-:W-:Y:S08]  /*8830*/  HMMA.16816.F32 R104, R136.reuse, R106, R32 ;  /* 0x0000006a8868723c */ /* 0x040ff00000001820 */
[C---:B---3--:R-:W-:Y:S08]  /*8840*/  HMMA.16816.F32 R36, R136.reuse, R4, R36 ;  /* 0x000000048824723c */ /* 0x048ff00000001824 */
[C---:B------:R-:W-:Y:S01]  /*8850*/  HMMA.16816.F32 R40, R136.reuse, R6, R40 ;  /* 0x000000068828723c */ /* 0x040fe20000001828 */
[----:B------:R-:W1:Y:S07]  /*8860*/  LDSM.16.MT88.4 R4, [R177+0x5800] ;  /* 0x00580000b104783b */ /* 0x000e6e0000004200 */
[C---:B----4-:R-:W-:Y:S08]  /*8870*/  HMMA.16816.F32 R44, R136.reuse, R8, R44 ;  /* 0x00000008882c723c */ /* 0x050ff0000000182c */
[C---:B------:R-:W-:Y:S01]  /*8880*/  HMMA.16816.F32 R48, R136.reuse, R10, R48 ;  /* 0x0000000a8830723c */ /* 0x040fe20000001830 */
[----:B------:R-:W2:Y:S07]  /*8890*/  LDSM.16.MT88.4 R8, [R178+0x5800] ;  /* 0x00580000b208783b */ /* 0x000eae0000004200 */
[C---:B-----5:R-:W-:Y:S08]  /*88a0*/  HMMA.16816.F32 R52, R136.reuse, R12, R52 ;  /* 0x0000000c8834723c */ /* 0x060ff00000001834 */
[C---:B------:R-:W-:Y:S01]  /*88b0*/  HMMA.16816.F32 R56, R136.reuse, R14, R56 ;  /* 0x0000000e8838723c */ /* 0x040fe20000001838 */
[----:B------:R-:W3:Y:S07]  /*88c0*/  LDSM.16.MT88.4 R12, [R180+0x5800] ;  /* 0x00580000b40c783b */ /* 0x000eee0000004200 */
[C---:B------:R-:W-:Y:S08]  /*88d0*/  HMMA.16816.F32 R60, R136.reuse, R16, R60 ;  /* 0x00000010883c723c */ /* 0x040ff0000000183c */
[C---:B------:R-:W-:Y:S01]  /*88e0*/  HMMA.16816.F32 R64, R136.reuse, R18, R64 ;  /* 0x000000128840723c */ /* 0x040fe20000001840 */
[----:B------:R-:W4:Y:S07]  /*88f0*/  LDSM.16.MT88.4 R16, [R179+0x5800] ;  /* 0x00580000b310783b */ /* 0x000f2e0000004200 */
[C---:B-1----:R-:W-:Y:S07]  /*8900*/  HMMA.16816.F32 R68, R136.reuse, R4, R68 ;  /* 0x000000048844723c */ /* 0x042fee0000001844 */
[----:B------:R-:W-:Y:S01]  /*8910*/  FADD.FTZ R4, R148, R2 ;  /* 0x0000000294047221 */ /* 0x000fe20000010000 */
[C---:B------:R-:W-:Y:S04]  /*8920*/  HMMA.16816.F32 R72, R136.reuse, R6, R72 ;  /* 0x000000068848723c */ /* 0x040fe80000001848 */
[----:B------:R-:W-:Y:S02]  /*8930*/  FADD.FTZ R2, R143, R0 ;  /* 0x000000008f027221 */ /* 0x000fe40000010000 */
[----:B------:R-:W-:Y:S02]  /*8940*/  FADD.FTZ R0, R142, R4 ;  /* 0x000000048e007221 */ /* 0x000fe40000010000 */
[C---:B--2---:R-:W-:Y:S04]  /*8950*/  HMMA.16816.F32 R76, R136.reuse, R8, R76 ;  /* 0x00000008884c723c */ /* 0x044fe8000000184c */
[----:B------:R-:W-:Y:S02]  /*8960*/  FADD.FTZ R2, R145, R2 ;  /* 0x0000000291027221 */ /* 0x000fe40000010000 */
[----:B------:R-:W-:Y:S02]  /*8970*/  FADD.FTZ R0, R141, R0 ;  /* 0x000000008d007221 */ /* 0x000fe40000010000 */
[C---:B------:R-:W-:Y:S04]  /*8980*/  HMMA.16816.F32 R80, R136.reuse, R10, R80 ;  /* 0x0000000a8850723c */ /* 0x040fe80000001850 */
[----:B------:R-:W-:Y:S02]  /*8990*/  FADD.FTZ R4, R146, R2 ;  /* 0x0000000292047221 */ /* 0x000fe40000010000 */
[----:B------:R-:W-:Y:S01]  /*89a0*/  FADD.FTZ R2, R140, R0 ;  /* 0x000000008c027221 */ /* 0x000fe20000010000 */
[----:B------:R-:W-:Y:S01]  /*89b0*/  IADD3 R0, R191, -0x1, RZ ;  /* 0xffffffffbf007810 */ /* 0x000fe20007ffe0ff */
[C---:B---3--:R-:W-:Y:S04]  /*89c0*/  HMMA.16816.F32 R84, R136.reuse, R12, R84 ;  /* 0x0000000c8854723c */ /* 0x048fe80000001854 */
[----:B------:R-:W-:Y:S01]  /*89d0*/  FADD.FTZ R193, R147, R4 ;  /* 0x0000000493c17221 */ /* 0x000fe20000010000 */
[----:B------:R-:W-:Y:S01]  /*89e0*/  MOV R191, R0 ;  /* 0x0000000000bf7202 */ /* 0x000fe20000000f00 */
[----:B------:R-:W-:Y:S01]  /*89f0*/  FADD.FTZ R194, R101, R2 ;  /* 0x0000000265c27221 */ /* 0x000fe20000010000 */
[----:B------:R-:W-:Y:S01]  /*8a00*/  MOV R12, R3 ;  /* 0x00000003000c7202 */ /* 0x000fe20000000f00 */
[C---:B------:R-:W-:Y:S04]  /*8a10*/  HMMA.16816.F32 R88, R136.reuse, R14, R88 ;  /* 0x0000000e8858723c */ /* 0x040fe80000001858 */
[----:B------:R-:W-:Y:S04]  /*8a20*/  MOV R101, R100 ;  /* 0x0000006400657202 */ /* 0x000fe80000000f00 */
[C---:B----4-:R-:W-:Y:S08]  /*8a30*/  HMMA.16816.F32 R92, R136.reuse, R16, R92 ;  /* 0x00000010885c723c */ /* 0x050ff0000000185c */
[----:B------:R-:W-:Y:S01]  /*8a40*/  HMMA.16816.F32 R96, R136, R18, R96 ;  /* 0x000000128860723c */ /* 0x000fe20000001860 */
[----:B------:R-:W-:Y:S07]  /*8a50*/  @!UPT UIADD3 URZ, URZ, URZ, URZ ;  /* 0x0000003f3f3ff290 */ /* 0x000fee000fffe03f */
[----:B------:R-:W-:-:S11]  /*8a60*/  @P0 BRA `(.L_x_61) ;  /* 0xffffce2000000947 */ /* 0x000fd6000383ffff */
.L_x_54:
[----:B------:R-:W-:Y:S05]  /*8a70*/  BRA.DIV ~URZ, `(.L_x_62) ;  /* 0x000056127f007947 */ /* 0x000fea000b800000 */
[----:B------:R1:W2:Y:S02]  /*8a80*/  SHFL.BFLY PT, R0, R193, 0x2, 0x1f ;  /* 0x0c401f00c1007f89 */ /* 0x0002a400000e0000 */
.L_x_139:
[----:B--2---:R-:W-:Y:S01]  /*8a90*/  FADD.FTZ R5, R0, R193 ;  /* 0x000000c100057221 */ /* 0x004fe20000010000 */
[----:B------:R-:W-:Y:S05]  /*8aa0*/  BRA.DIV ~URZ, `(.L_x_63) ;  /* 0x000056327f007947 */ /* 0x000fea000b800000 */
[----:B------:R-:W2:Y:S04]  /*8ab0*/  SHFL.BFLY PT, R0, R194, 0x2, 0x1f ;  /* 0x0c401f00c2007f89 */ /* 0x000ea800000e0000 */
[----:B------:R-:W3:Y:S01]  /*8ac0*/  SHFL.BFLY PT, R2, R5, 0x1, 0x1f ;  /* 0x0c201f0005027f89 */ /* 0x000ee200000e0000 */
[----:B--2---:R-:W-:-:S02]  /*8ad0*/  FADD.FTZ R4, R0, R194 ;  /* 0x000000c200047221 */ /* 0x004fc40000010000 */
[----:B---3--:R-:W-:-:S03]  /*8ae0*/  FADD.FTZ R5, R5, R2 ;  /* 0x0000000205057221 */ /* 0x008fc60000010000 */
[----:B------:R2:W3:Y:S04]  /*8af0*/  SHFL.BFLY PT, R3, R4, 0x1, 0x1f ;  /* 0x0c201f0004037f89 */ /* 0x0004e800000e0000 */
.L_x_140:
[----:B------:R-:W-:Y:S01]  /*8b00*/  FSETP.NE.FTZ.AND P1, PT, R5, RZ, PT ;  /* 0x000000ff0500720b */ /* 0x000fe20003f35000 */
[----:B---3--:R-:W-:Y:S01]  /*8b10*/  FADD.FTZ R3, R3, R4 ;  /* 0x0000000403037221 */ /* 0x008fe20000010000 */
[----:B------:R-:W-:Y:S02]  /*8b20*/  MOV R2, RZ ;  /* 0x000000ff00027202 */ /* 0x000fe40000000f00 */
[----:B------:R-:W-:Y:S02]  /*8b30*/  MOV R23, 0xff800000 ;  /* 0xff80000000177802 */ /* 0x000fe40000000f00 */
[----:B------:R-:W-:Y:S02]  /*8b40*/  FSETP.NE.FTZ.AND P0, PT, R3, RZ, PT ;  /* 0x000000ff0300720b */ /* 0x000fe40003f15000 */
[----:B------:R-:W-:Y:S02]  /*8b50*/  MOV R0, RZ ;  /* 0x000000ff00007202 */ /* 0x000fe40000000f00 */
[----:B------:R-:W-:-:S03]  /*8b60*/  MOV R22, 0xff800000 ;  /* 0xff80000000167802 */ /* 0x000fc60000000f00 */
[----:B------:R-:W3:Y:S01]  /*8b70*/  @P1 MUFU.LG2 R6, R5 ;  /* 0x0000000500061308 */ /* 0x000ee20000000c00 */
[----:B--2---:R-:W-:-:S05]  /*8b80*/  @P1 MOV R4, 0x3f317218 ;  /* 0x3f31721800041802 */ /* 0x004fca0000000f00 */
[----:B------:R-:W-:Y:S02]  /*8b90*/  @P1 FMUL.FTZ R4, R4, c[0x0][0x2d0] ;  /* 0x0000b40004041a20 */ /* 0x000fe40000410000 */
[----:B------:R-:W2:Y:S01]  /*8ba0*/  @P1 MUFU.RCP R2, R5 ;  /* 0x0000000500021308 */ /* 0x000ea20000001000 */
[----:B---3--:R-:W-:-:S07]  /*8bb0*/  @P1 FMUL.FTZ R6, R6, 0.69314718246459960938 ;  /* 0x3f31721806061820 */ /* 0x008fce0000410000 */
[----:B------:R-:W3:Y:S01]  /*8bc0*/  @P0 MUFU.RCP R0, R3 ;  /* 0x0000000300000308 */ /* 0x000ee20000001000 */
[----:B------:R-:W-:Y:S01]  /*8bd0*/  @P1 FFMA.FTZ R23, R4, R100, R6 ;  /* 0x0000006404171223 */ /* 0x000fe20000010006 */
[----:B------:R-:W-:Y:S01]  /*8be0*/  MOV R4, 0x1 ;  /* 0x0000000100047802 */ /* 0x000fe20000000f00 */
[C---:B--2---:R-:W-:Y:S02]  /*8bf0*/  FMUL.FTZ R100, R2.reuse, R112 ;  /* 0x0000007002647220 */ /* 0x044fe40000410000 */
        /* <DEDUP_REMOVED lines=46> */
[----:B------:R-:W-:Y:S02]  /*8ee0*/  FMUL.FTZ R25, R2, R97 ;  /* 0x0000006102197220 */ /* 0x000fe40000410000 */
[----:B------:R2:W4:Y:S01]  /*8ef0*/  @P0 MUFU.LG2 R2, R3 ;  /* 0x0000000300020308 */ /* 0x0005220000000c00 */
[C---:B---3--:R-:W-:Y:S02]  /*8f00*/  FMUL.FTZ R88, R0.reuse, R118 ;  /* 0x0000007600587220 */ /* 0x048fe40000410000 */
[C---:B------:R-:W-:Y:S02]  /*8f10*/  FMUL.FTZ R89, R0.reuse, R119 ;  /* 0x0000007700597220 */ /* 0x040fe40000410000 */
[C---:B------:R-:W-:Y:S02]  /*8f20*/  FMUL.FTZ R118, R0.reuse, R114 ;  /* 0x0000007200767220 */ /* 0x040fe40000410000 */
[C---:B------:R-:W-:Y:S02]  /*8f30*/  FMUL.FTZ R119, R0.reuse, R115 ;  /* 0x0000007300777220 */ /* 0x040fe40000410000 */
[----:B------:R-:W-:-:S02]  /*8f40*/  FMUL.FTZ R84, R0, R130 ;  /* 0x0000008200547220 */ /* 0x000fc40000410000 */
[C---:B------:R-:W-:Y:S02]  /*8f50*/  FMUL.FTZ R85, R0.reuse, R131 ;  /* 0x0000008300557220 */ /* 0x040fe40000410000 */
[C---:B------:R-:W-:Y:S02]  /*8f60*/  FMUL.FTZ R92, R0.reuse, R106 ;  /* 0x0000006a005c7220 */ /* 0x040fe40000410000 */
[----:B------:R-:W-:Y:S01]  /*8f70*/  FMUL.FTZ R93, R0, R107 ;  /* 0x0000006b005d7220 */ /* 0x000fe20000410000 */
[----:B--2---:R-:W-:Y:S01]  /*8f80*/  @P0 MOV R3, 0x3f317218 ;  /* 0x3f31721800030802 */ /* 0x004fe20000000f00 */
[----:B----4-:R-:W-:Y:S02]  /*8f90*/  @P0 FMUL.FTZ R2, R2, 0.69314718246459960938 ;  /* 0x3f31721802020820 */ /* 0x010fe40000410000 */
[----:B------:R-:W-:Y:S02]  /*8fa0*/  FMUL.FTZ R124, R0, R38 ;  /* 0x00000026007c7220 */ /* 0x000fe40000410000 */
[----:B------:R-:W-:-:S02]  /*8fb0*/  @P0 FMUL.FTZ R3, R3, c[0x0][0x2d0] ;  /* 0x0000b40003030a20 */ /* 0x000fc40000410000 */
        /* <DEDUP_REMOVED lines=38> */
[----:B------:R-:W-:Y:S01]  /*9220*/  FMUL.FTZ R27, R0, R99 ;  /* 0x00000063001b7220 */ /* 0x000fe20000410000 */
[----:B------:R-:W-:Y:S01]  /*9230*/  PRMT R0, R4, 0x7610, R0 ;  /* 0x0000761004007816 */ /* 0x000fe20000000000 */
[----:B------:R-:W-:Y:S02]  /*9240*/  @P0 FFMA.FTZ R22, R3, R12, R2 ;  /* 0x0000000c03160223 */ /* 0x000fe40000010002 */
.L_x_36:
[----:B------:R-:W2:Y:S01]  /*9250*/  S2R R2, SR_TID.X ;  /* 0x0000000000027919 */ /* 0x000ea20000002100 */
[----:B------:R-:W-:Y:S01]  /*9260*/  BSSY B0, `(.L_x_64) ;  /* 0x0000010000007945 */ /* 0x000fe20003800000 */
[----:B--2---:R-:W-:-:S13]  /*9270*/  LOP3.LUT P0, RZ, R2, 0xff, RZ, 0xc0, !PT ;  /* 0x000000ff02ff7812 */ /* 0x004fda000780c0ff */
[----:B------:R-:W-:Y:S05]  /*9280*/  @P0 BRA `(.L_x_65) ;  /* 0x000000d000000947 */ /* 0x000fea0003800000 */
[----:B------:R-:W2:Y:S01]  /*9290*/  S2R R4, SR_LANEID ;  /* 0x0000000000047919 */ /* 0x000ea20000000000 */
[----:B------:R-:W-:Y:S01]  /*92a0*/  VOTEU.ANY UR4, UPT, PT ;  /* 0x0000000000047886 */ /* 0x000fe200038e0100 */
[----:B------:R-:W-:Y:S01]  /*92b0*/  IMAD.MOV.U32 R5, RZ, RZ, c[0x0][0x564] ;  /* 0x00015900ff057624 */ /* 0x000fe200078e00ff */
[----:B------:R-:W2:Y:S08]  /*92c0*/  FLO.U32 R3, UR4 ;  /* 0x0000000400037d00 */ /* 0x000eb000080e0000 */
[----:B------:R-:W3:Y:S01]  /*92d0*/  POPC R2, UR4 ;  /* 0x0000000400027d09 */ /* 0x000ee20008000000 */
[----:B--2---:R-:W-:Y:S01]  /*92e0*/  ISETP.EQ.U32.AND P0, PT, R3, R4, PT ;  /* 0x000000040300720c */ /* 0x004fe20003f02070 */
[----:B------:R-:W-:-:S12]  /*92f0*/  IMAD.MOV.U32 R4, RZ, RZ, c[0x0][0x560] ;  /* 0x00015800ff047624 */ /* 0x000fd800078e00ff */
[----:B---3--:R2:W3:Y:S04]  /*9300*/  @P0 ATOMG.E.ADD.STRONG.GPU PT, R2, [R4.64], R2 ;  /* 0x00000002040209a8 */ /* 0x0084e800081ee1c6 */
[----:B--2---:R-:W2:Y:S04]  /*9310*/  S2R R4, SR_LTMASK ;  /* 0x0000000000047919 */ /* 0x004ea80000003900 */
[----:B---3--:R2:W3:Y:S02]  /*9320*/  SHFL.IDX PT, R3, R2, R3, 0x1f ;  /* 0x00001f0302037589 */ /* 0x0084e400000e0000 */
[----:B--2---:R-:W-:-:S06]  /*9330*/  LOP3.LUT R2, R4, UR4, RZ, 0xc0, !PT ;  /* 0x0000000404027c12 */ /* 0x004fcc000f8ec0ff */
[----:B------:R-:W3:Y:S02]  /*9340*/  POPC R2, R2 ;  /* 0x0000000200027309 */ /* 0x000ee40000000000 */
[----:B---3--:R-:W-:-:S06]  /*9350*/  IADD3 R212, R3, c[0x0][0xc], R2 ;  /* 0x0000030003d47a10 */ /* 0x008fcc0007ffe002 */
.L_x_65:
[----:B------:R-:W-:Y:S05]  /*9360*/  BSYNC B0 ;  /* 0x0000000000007941 */ /* 0x000fea0003800000 */
.L_x_64:
[----:B------:R-:W-:Y:S01]  /*9370*/  PRMT R0, R0, 0x9910, RZ ;  /* 0x0000991000007816 */ /* 0x000fe200000000ff */
[----:B------:R-:W-:Y:S01]  /*9380*/  BSSY B1, `(.L_x_66) ;  /* 0x000032d000017945 */ /* 0x000fe20003800000 */
[----:B------:R-:W-:Y:S02]  /*9390*/  IMAD.MOV.U32 R78, RZ, RZ, R212 ;  /* 0x000000ffff4e7224 */ /* 0x000fe400078e00d4 */
[----:B------:R-:W-:-:S13]  /*93a0*/  ISETP.NE.AND P0, PT, R0, RZ, PT ;  /* 0x000000ff0000720c */ /* 0x000fda0003f05270 */
[----:B------:R-:W-:Y:S05]  /*93b0*/  @!P0 BRA `(.L_x_67) ;  /* 0x0000260000008947 */ /* 0x000fea0003800000 */
[----:B------:R-:W2:Y:S01]  /*93c0*/  LDL R5, [R1] ;  /* 0x0000000001057983 */ /* 0x000ea20000100800 */
[----:B------:R-:W-:Y:S01]  /*93d0*/  WARPSYNC 0xffffffff ;  /* 0xffffffff00007948 */ /* 0x000fe20003800000 */
[----:B------:R-:W-:Y:S01]  /*93e0*/  F2FP.PACK_AB R0, R133, R132 ;  /* 0x000000848500723e */ /* 0x000fe200000000ff */
[----:B------:R-:W-:Y:S01]  /*93f0*/  IMAD.MOV.U32 R14, RZ, RZ, c[0x0][0x388] ;  /* 0x0000e200ff0e7624 */ /* 0x000fe200078e00ff */
[----:B------:R-:W-:Y:S01]  /*9400*/  BAR.SYNC.DEFER_BLOCKING 0x1, 0x100 ;  /* 0x0044000000007b1d */ /* 0x000fe20000010000 */
[----:B------:R-:W-:Y:S02]  /*9410*/  F2FP.PACK_AB R2, R97, R96 ;  /* 0x000000606102723e */ /* 0x000fe400000000ff */
[----:B------:R-:W-:Y:S02]  /*9420*/  F2FP.PACK_AB R3, R29, R28 ;  /* 0x0000001c1d03723e */ /* 0x000fe400000000ff */
[----:B------:R-:W-:Y:S02]  /*9430*/  F2FP.PACK_AB R4, R57, R56 ;  /* 0x000000383904723e */ /* 0x000fe400000000ff */
[----:B------:R-:W-:-:S02]  /*9440*/  ISETP.NE.U32.AND P2, PT, RZ, c[0x0][0x500], PT ;  /* 0x00014000ff007a0c */ /* 0x000fc40003f45070 */
[----:B------:R-:W-:Y:S02]  /*9450*/  ISETP.NE.U32.AND P3, PT, RZ, c[0x0][0x508], PT ;  /* 0x00014200ff007a0c */ /* 0x000fe40003f65070 */
[----:B------:R-:W-:Y:S02]  /*9460*/  ISETP.NE.AND.EX P2, PT, RZ, c[0x0][0x504], PT, P2 ;  /* 0x00014100ff007a0c */ /* 0x000fe40003f45320 */
[----:B------:R-:W-:Y:S01]  /*9470*/  ISETP.NE.AND.EX P3, PT, RZ, c[0x0][0x50c], PT, P3 ;  /* 0x00014300ff007a0c */ /* 0x000fe20003f65330 */
[----:B------:R3:W-:Y:S04]  /*9480*/  STS [R223], R0 ;  /* 0x00000000df007388 */ /* 0x0007e80000000800 */
[----:B------:R4:W-:Y:S04]  /*9490*/  STS [R223+0x400], R2 ;  /* 0x00040002df007388 */ /* 0x0009e80000000800 */
[----:B------:R1:W-:Y:S01]  /*94a0*/  STS [R224], R3 ;  /* 0x00000003e0007388 */ /* 0x0003e20000000800 */
[----:B---3--:R-:W-:-:S02]  /*94b0*/  F2FP.PACK_AB R0, R85, R84 ;  /* 0x000000545500723e */ /* 0x008fc400000000ff */
[----:B----4-:R-:W-:-:S03]  /*94c0*/  F2FP.PACK_AB R2, R31, R30 ;  /* 0x0000001e1f02723e */ /* 0x010fc600000000ff */
[----:B------:R3:W-:Y:S01]  /*94d0*/  STS [R224+0x400], R0 ;  /* 0x00040000e0007388 */ /* 0x0007e20000000800 */
[----:B-1----:R-:W-:-:S03]  /*94e0*/  F2FP.PACK_AB R3, R127, R126 ;  /* 0x0000007e7f03723e */ /* 0x002fc600000000ff */
[----:B------:R1:W-:Y:S04]  /*94f0*/  STS [R226], R2 ;  /* 0x00000002e2007388 */ /* 0x0003e80000000800 */
[----:B------:R4:W-:Y:S01]  /*9500*/  STS [R226+0x400], R3 ;  /* 0x00040003e2007388 */ /* 0x0009e20000000800 */
[----:B---3--:R-:W-:Y:S02]  /*9510*/  F2FP.PACK_AB R0, R33, R32 ;  /* 0x000000202100723e */ /* 0x008fe400000000ff */
[----:B-1----:R-:W-:-:S03]  /*9520*/  F2FP.PACK_AB R2, R123, R122 ;  /* 0x0000007a7b02723e */ /* 0x002fc600000000ff */
[----:B------:R1:W-:Y:S01]  /*9530*/  STS [R225], R0 ;  /* 0x00000000e1007388 */ /* 0x0003e20000000800 */
[----:B----4-:R-:W-:-:S03]  /*9540*/  F2FP.PACK_AB R3, R35, R34 ;  /* 0x000000222303723e */ /* 0x010fc600000000ff */
[----:B------:R3:W-:Y:S01]  /*9550*/  STS [R225+0x400], R2 ;  /* 0x00040002e1007388 */ /* 0x0007e20000000800 */
[----:B-1----:R-:W-:Y:S02]  /*9560*/  F2FP.PACK_AB R0, R89, R88 ;  /* 0x000000585900723e */ /* 0x002fe400000000ff */
[----:B---3--:R-:W-:Y:S01]  /*9570*/  F2FP.PACK_AB R2, R101, R100 ;  /* 0x000000646502723e */ /* 0x008fe200000000ff */
[----:B--2---:R1:W-:Y:S04]  /*9580*/  STS [R5], R3 ;  /* 0x0000000305007388 */ /* 0x0043e80000000800 */
[----:B------:R2:W-:Y:S04]  /*9590*/  STS [R5+0x400], R0 ;  /* 0x0004000005007388 */ /* 0x0005e80000000800 */
[----:B------:R3:W-:Y:S01]  /*95a0*/  STS [R251], R2 ;  /* 0x00000002fb007388 */ /* 0x0007e20000000800 */
[----:B-1----:R-:W-:-:S02]  /*95b0*/  F2FP.PACK_AB R3, R119, R118 ;  /* 0x000000767703723e */ /* 0x002fc400000000ff */
[----:B--2---:R-:W-:-:S03]  /*95c0*/  F2FP.PACK_AB R0, R109, R108 ;  /* 0x0000006c6d00723e */ /* 0x004fc600000000ff */
[----:B------:R1:W-:Y:S01]  /*95d0*/  STS [R251+0x400], R3 ;  /* 0x00040003fb007388 */ /* 0x0003e20000000800 */
[----:B---3--:R-:W-:-:S03]  /*95e0*/  F2FP.PACK_AB R2, R111, R110 ;  /* 0x0000006e6f02723e */ /* 0x008fc600000000ff */
[----:B------:R2:W-:Y:S04]  /*95f0*/  STS [R252], R0 ;  /* 0x00000000fc007388 */ /* 0x0005e80000000800 */
[----:B------:R3:W-:Y:S01]  /*9600*/  STS [R252+0x400], R2 ;  /* 0x00040002fc007388 */ /* 0x0007e20000000800 */
[----:B-1----:R-:W-:Y:S02]  /*9610*/  F2FP.PACK_AB R3, R105, R104 ;  /* 0x000000686903723e */ /* 0x002fe400000000ff */
[----:B--2---:R-:W-:-:S03]  /*9620*/  F2FP.PACK_AB R0, R93, R92 ;  /* 0x0000005c5d00723e */ /* 0x004fc600000000ff */
[----:B------:R1:W-:Y:S01]  /*9630*/  STS [R250], R3 ;  /* 0x00000003fa007388 */ /* 0x0003e20000000800 */
[----:B---3--:R-:W-:-:S03]  /*9640*/  F2FP.PACK_AB R2, R37, R36 ;  /* 0x000000242502723e */ /* 0x008fc600000000ff */
[----:B------:R2:W-:Y:S04]  /*9650*/  STS [R250+0x400], R0 ;  /* 0x00040000fa007388 */ /* 0x0005e80000000800 */
[----:B------:R3:W-:Y:S01]  /*9660*/  STS [R223+0x4000], R2 ;  /* 0x00400002df007388 */ /* 0x0007e20000000800 */
[----:B-1----:R-:W-:Y:S02]  /*9670*/  F2FP.PACK_AB R3, R125, R124 ;  /* 0x0000007c7d03723e */ /* 0x002fe400000000ff */
[----:B--2---:R-:W-:-:S03]  /*9680*/  F2FP.PACK_AB R0, R41, R40 ;  /* 0x000000282900723e */ /* 0x004fc600000000ff */
[----:B------:R1:W-:Y:S01]  /*9690*/  STS [R223+0x4400], R3 ;  /* 0x00440003df007388 */ /* 0x0003e20000000800 */
        /* <DEDUP_REMOVED lines=14> */
[----:B------:R3:W-:Y:S04]  /*9780*/  STS [R5+0x4400], R2 ;  /* 0x0044000205007388 */ /* 0x0007e80000000800 */
[----:B------:R4:W-:Y:S01]  /*9790*/  STS [R251+0x4000], R4 ;  /* 0x00400004fb007388 */ /* 0x0009e20000000800 */
[----:B-1----:R-:W-:Y:S02]  /*97a0*/  F2FP.PACK_AB R3, R61, R60 ;  /* 0x0000003c3d03723e */ /* 0x002fe400000000ff */
[----:B--2---:R-:W-:-:S02]  /*97b0*/  F2FP.PACK_AB R0, R51, R50 ;  /* 0x000000323300723e */ /* 0x004fc400000000ff */
[----:B---3--:R-:W-:-:S03]  /*97c0*/  F2FP.PACK_AB R2, R65, R64 ;  /* 0x000000404102723e */ /* 0x008fc600000000ff */
[----:B------:R1:W-:Y:S01]  /*97d0*/  STS [R251+0x4400], R0 ;  /* 0x00440000fb007388 */ /* 0x0003e20000000800 */
[----:B----4-:R-:W-:-:S03]  /*97e0*/  F2FP.PACK_AB R4, R131, R130 ;  /* 0x000000828304723e */ /* 0x010fc600000000ff */
[----:B------:R2:W-:Y:S04]  /*97f0*/  STS [R252+0x4000], R3 ;  /* 0x00400003fc007388 */ /* 0x0005e80000000800 */
[----:B------:R3:W-:Y:S04]  /*9800*/  STS [R252+0x4400], R4 ;  /* 0x00440004fc007388 */ /* 0x0007e80000000800 */
[----:B------:R4:W-:Y:S01]  /*9810*/  STS [R250+0x4000], R2 ;  /* 0x00400002fa007388 */ /* 0x0009e20000000800 */
[----:B-1----:R-:W-:Y:S02]  /*9820*/  F2FP.PACK_AB R0, R67, R66 ;  /* 0x000000424300723e */ /* 0x002fe400000000ff */
[----:B--2---:R-:W-:-:S03]  /*9830*/  F2FP.PACK_AB R3, R39, R38 ;  /* 0x000000262703723e */ /* 0x004fc600000000ff */
[----:B------:R1:W-:Y:S01]  /*9840*/  STS [R250+0x4400], R0 ;  /* 0x00440000fa007388 */ /* 0x0003e20000000800 */
[----:B---3--:R-:W-:-:S03]  /*9850*/  F2FP.PACK_AB R4, R113, R112 ;  /* 0x000000707104723e */ /* 0x008fc600000000ff */
[----:B------:R2:W-:Y:S01]  /*9860*/  STS [R223+0x8400], R3 ;  /* 0x00840003df007388 */ /* 0x0005e20000000800 */
[----:B----4-:R-:W-:-:S03]  /*9870*/  F2FP.PACK_AB R2, R69, R68 ;  /* 0x000000444502723e */ /* 0x010fc600000000ff */
        /* <DEDUP_REMOVED lines=13> */
[----:B---3--:R-:W-:Y:S02]  /*9950*/  F2FP.PACK_AB R4, R71, R70 ;  /* 0x000000464704723e */ /* 0x008fe400000000ff */
[----:B----4-:R-:W-:Y:S02]  /*9960*/  F2FP.PACK_AB R2, R63, R62 ;  /* 0x0000003e3f02723e */ /* 0x010fe400000000ff */
[----:B-1----:R-:W-:-:S05]  /*9970*/  F2FP.PACK_AB R0, R121, R120 ;  /* 0x000000787900723e */ /* 0x002fca00000000ff */
[----:B------:R1:W-:Y:S04]  /*9980*/  STS [R5+0x8000], R0 ;  /* 0x0080000005007388 */ /* 0x0003e80000000800 */
[----:B------:R2:W-:Y:S04]  /*9990*/  STS [R5+0x8400], R4 ;  /* 0x0084000405007388 */ /* 0x0005e80000000800 */
[----:B------:R3:W-:Y:S04]  /*99a0*/  STS [R251+0x8000], R3 ;  /* 0x00800003fb007388 */ /* 0x0007e80000000800 */
[----:B------:R4:W-:Y:S01]  /*99b0*/  STS [R251+0x8400], R2 ;  /* 0x00840002fb007388 */ /* 0x0009e20000000800 */
[----:B-1----:R-:W-:-:S02]  /*99c0*/  F2FP.PACK_AB R0, R81, R80 ;  /* 0x000000505100723e */ /* 0x002fc400000000ff */
[----:B--2---:R-:W-:-:S03]  /*99d0*/  @P3 IADD3 R4, P0, R216, c[0x0][0x508], RZ ;  /* 0x00014200d8043a10 */ /* 0x004fc60007f1e0ff */
[----:B------:R1:W-:Y:S01]  /*99e0*/  STS [R252+0x8000], R0 ;  /* 0x00800000fc007388 */ /* 0x0003e20000000800 */
[----:B---3--:R-:W-:Y:S02]  /*99f0*/  F2FP.PACK_AB R3, R27, R26 ;  /* 0x0000001a1b03723e */ /* 0x008fe400000000ff */
[----:B------:R-:W-:Y:S02]  /*9a00*/  @P3 IADD3.X R5, R217, c[0x0][0x50c], RZ, P0, !PT ;  /* 0x00014300d9053a10 */ /* 0x000fe400007fe4ff */
[----:B----4-:R-:W-:-:S05]  /*9a10*/  F2FP.PACK_AB R2, R43, R42 ;  /* 0x0000002a2b02723e */ /* 0x010fca00000000ff */
[----:B------:R2:W-:Y:S04]  /*9a20*/  STS [R252+0x8400], R2 ;  /* 0x00840002fc007388 */ /* 0x0005e80000000800 */
[----:B------:R3:W-:Y:S01]  /*9a30*/  STS [R250+0x8400], R3 ;  /* 0x00840003fa007388 */ /* 0x0007e20000000800 */
[----:B-1----:R-:W-:-:S05]  /*9a40*/  F2FP.PACK_AB R0, R25, R24 ;  /* 0x000000181900723e */ /* 0x002fca00000000ff */
[----:B------:R1:W-:Y:S04]  /*9a50*/  STS [R250+0x8000], R0 ;  /* 0x00800000fa007388 */ /* 0x0003e80000000800 */
[----:B------:R-:W-:Y:S01]  /*9a60*/  BAR.SYNC.DEFER_BLOCKING 0x1, 0x100 ;  /* 0x0044000000007b1d */ /* 0x000fe20000010000 */
[----:B--2---:R-:W-:-:S04]  /*9a70*/  IADD3 R2, P1, R216, c[0x0][0x500], RZ ;  /* 0x00014000d8027a10 */ /* 0x004fc80007f3e0ff */
[----:B---3--:R-:W-:Y:S01]  /*9a80*/  IADD3.X R3, R217, c[0x0][0x504], RZ, P1, !PT ;  /* 0x00014100d9037a10 */ /* 0x008fe20000ffe4ff */
[----:B-1----:R-:W-:Y:S01]  /*9a90*/  IMAD.MOV.U32 R0, RZ, RZ, RZ ;  /* 0x000000ffff007224 */ /* 0x002fe200078e00ff */
[C---:B------:R-:W-:Y:S01]  /*9aa0*/  ISETP.NE.AND P0, PT, R218.reuse, RZ, PT ;  /* 0x000000ffda00720c */ /* 0x040fe20003f05270 */
[----:B------:R1:W5:Y:S04]  /*9ab0*/  @P3 LDG.E R14, [R4.64] ;  /* 0x00000006040e3981 */ /* 0x000368000c1e1900 */
[----:B------:R2:W5:Y:S01]  /*9ac0*/  @P2 LDG.E R0, [R2.64] ;  /* 0x0000000602002981 */ /* 0x000562000c1e1900 */
[----:B-1----:R-:W-:Y:S01]  /*9ad0*/  SEL R5, R218, c[0x0][0x3d4], P0 ;  /* 0x0000f500da057a07 */ /* 0x002fe20000000000 */
[----:B------:R-:W-:Y:S05]  /*9ae0*/  @P3 BRA `(.L_x_68) ;  /* 0x0000004000003947 */ /* 0x000fea0003800000 */
[----:B------:R-:W-:Y:S05]  /*9af0*/  @!P2 BRA `(.L_x_68) ;  /* 0x000000300000a947 */ /* 0x000fea0003800000 */
[----:B------:R1:W3:Y:S04]  /*9b00*/  LDG.E R4, [R2.64] ;  /* 0x0000000602047981 */ /* 0x0002e8000c1e1900 */
[----:B-12---:R-:W3:Y:S02]  /*9b10*/  LDG.E R2, [R2.64+0x4] ;  /* 0x0000040602027981 */ /* 0x006ee4000c1e1900 */
[----:B---3-5:R-:W-:-:S02]  /*9b20*/  IADD3 R14, -R4, R2, RZ ;  /* 0x00000002040e7210 */ /* 0x028fc40007ffe1ff */
.L_x_68:
[----:B--2---:R-:W2:Y:S01]  /*9b30*/  LDL R3, [R1+0xc] ;  /* 0x00000c0001037983 */ /* 0x004ea20000100800 */
[----:B------:R-:W-:Y:S01]  /*9b40*/  IMAD.MOV.U32 R9, RZ, RZ, 0x368 ;  /* 0x00000368ff097424 */ /* 0x000fe200078e00ff */
[----:B------:R-:W-:Y:S01]  /*9b50*/  ISETP.GT.AND P3, PT, R5, 0x1, PT ;  /* 0x000000010500780c */ /* 0x000fe20003f64270 */
[----:B------:R-:W-:Y:S01]  /*9b60*/  IMAD.MOV.U32 R2, RZ, RZ, c[0x0][0x4e8] ;  /* 0x00013a00ff027624 */ /* 0x000fe200078e00ff */
[----:B------:R-:W3:Y:S01]  /*9b70*/  LDL R82, [R1+0x8] ;  /* 0x0000080001527983 */ /* 0x000ee20000100800 */
[----:B------:R-:W-:-:S02]  /*9b80*/  ISETP.NE.U32.AND P0, PT, RZ, c[0x0][0x500], PT ;  /* 0x00014000ff007a0c */ /* 0x000fc40003f05070 */
[----:B------:R-:W-:Y:S02]  /*9b90*/  SEL R9, R9, 0x328, P3 ;  /* 0x0000032809097807 */ /* 0x000fe40001800000 */
[----:B------:R-:W-:Y:S02]  /*9ba0*/  ISETP.NE.AND.EX P0, PT, RZ, c[0x0][0x504], PT, P0 ;  /* 0x00014100ff007a0c */ /* 0x000fe40003f05300 */
[----:B------:R-:W1:Y:S01]  /*9bb0*/  LDC.64 R4, c[0x0][R9+0x170] ;  /* 0x00005c0009047b82 */ /* 0x000e620000000a00 */
[----:B------:R-:W-:Y:S02]  /*9bc0*/  ISETP.NE.AND P2, PT, R2, 0x1, PT ;  /* 0x000000010200780c */ /* 0x000fe40003f45270 */
[----:B------:R-:W-:-:S05]  /*9bd0*/  SEL R8, R211, RZ, !P0 ;  /* 0x000000ffd3087207 */ /* 0x000fca0004000000 */
[----:B------:R-:W4:Y:S08]  /*9be0*/  LDC.64 R16, c[0x0][R9+0x168] ;  /* 0x00005a0009107b82 */ /* 0x000f300000000a00 */
[----:B------:R1:W2:Y:S08]  /*9bf0*/  LDC.64 R18, c[0x0][R9+0x178] ;  /* 0x00005e0009127b82 */ /* 0x0002b00000000a00 */
[----:B------:R1:W2:Y:S01]  /*9c00*/  LDC.64 R20, c[0x0][R9+0x160] ;  /* 0x0000580009147b82 */ /* 0x0002a20000000a00 */
[----:B------:R-:W-:Y:S01]  /*9c10*/  LOP3.LUT R10, R214, 0xffff, RZ, 0xc0, !PT ;  /* 0x0000ffffd60a7812 */ /* 0x000fe200078ec0ff */
[----:B------:R-:W4:Y:S01]  /*9c20*/  S2R R83, SR_TID.X ;  /* 0x0000000000537919 */ /* 0x000f220000002100 */
[----:B-1----:R-:W-:-:S03]  /*9c30*/  IMAD R2, R5, R8, RZ ;  /* 0x0000000805027224 */ /* 0x002fc600078e02ff */
[----:B----4-:R-:W-:-:S04]  /*9c40*/  IMAD.WIDE.U32 R6, R16, R10, RZ ;  /* 0x0000000a10067225 */ /* 0x010fc800078e00ff */
[----:B------:R-:W-:Y:S01]  /*9c50*/  IMAD R9, R17, R10, RZ ;  /* 0x0000000a11097224 */ /* 0x000fe200078e02ff */
[----:B------:R-:W-:-:S04]  /*9c60*/  SHF.R.S32.HI R79, RZ, 0x1f, R83 ;  /* 0x0000001fff4f7819 */ /* 0x000fc80000011453 */
[----:B------:R-:W-:-:S04]  /*9c70*/  LEA.HI R79, R79, R83, RZ, 0x5 ;  /* 0x000000534f4f7211 */ /* 0x000fc800078f28ff */
[----:B------:R-:W-:-:S05]  /*9c80*/  LOP3.LUT R79, R79, 0xffffffe0, RZ, 0xc0, !PT ;  /* 0xffffffe04f4f7812 */ /* 0x000fca00078ec0ff */
[----:B------:R-:W-:Y:S02]  /*9c90*/  IMAD.IADD R79, R83, 0x1, -R79 ;  /* 0x00000001534f7824 */ /* 0x000fe400078e0a4f */
[----:B--2---:R-:W-:Y:S01]  /*9ca0*/  IMAD R12, R213, 0x80, R3 ;  /* 0x00000080d50c7824 */ /* 0x004fe200078e0203 */
[----:B------:R-:W-:-:S05]  /*9cb0*/  SEL R3, R220, RZ, !P0 ;  /* 0x000000ffdc037207 */ /* 0x000fca0004000000 */
[----:B------:R-:W-:Y:S02]  /*9cc0*/  IMAD R11, R4, R3, R2 ;  /* 0x00000003040b7224 */ /* 0x000fe400078e0202 */
[----:B------:R-:W-:-:S04]  /*9cd0*/  @P2 IMAD.HI.U32 R3, R12, c[0x0][0x4ec], RZ ;  /* 0x00013b000c032a27 */ /* 0x000fc800078e00ff */
[----:B------:R-:W-:-:S04]  /*9ce0*/  IMAD.WIDE.U32 R4, R4, R8, RZ ;  /* 0x0000000804047225 */ /* 0x000fc800078e00ff */
[----:B------:R-:W-:Y:S01]  /*9cf0*/  IMAD.MOV.U32 R2, RZ, RZ, R12 ;  /* 0x000000ffff027224 */ /* 0x000fe200078e000c */
[----:B------:R-:W-:Y:S02]  /*9d00*/  @P2 SHF.R.U32.HI R2, RZ, c[0x0][0x4f0], R3 ;  /* 0x00013c00ff022a19 */ /* 0x000fe40000011603 */
[----:B------:R-:W-:Y:S02]  /*9d10*/  SEL R3, R221, RZ, P3 ;  /* 0x000000ffdd037207 */ /* 0x000fe40001800000 */
[--C-:B-----5:R-:W-:Y:S01]  /*9d20*/  IADD3 R15, P1, P0, R4, R6, R0.reuse ;  /* 0x00000006040f7210 */ /* 0x120fe2000783e000 */
[----:B------:R-:W-:Y:S01]  /*9d30*/  IMAD.IADD R6, R7, 0x1, R9 ;  /* 0x0000000107067824 */ /* 0x000fe200078e0209 */
[----:B------:R-:W-:Y:S01]  /*9d40*/  SHF.R.S32.HI R9, RZ, 0x1f, R0 ;  /* 0x0000001fff097819 */ /* 0x000fe20000011400 */
[----:B------:R-:W-:Y:S02]  /*9d50*/  IMAD.IADD R13, R5, 0x1, R11 ;  /* 0x00000001050d7824 */ /* 0x000fe400078e020b */
[----:B------:R-:W-:-:S02]  /*9d60*/  IMAD.MOV R7, RZ, RZ, -R2 ;  /* 0x000000ffff077224 */ /* 0x000fc400078e0a02 */
[-C--:B------:R-:W-:Y:S02]  /*9d70*/  IMAD R11, R19, R3.reuse, RZ ;  /* 0x00000003130b7224 */ /* 0x080fe400078e02ff */
[----:B------:R-:W-:Y:S01]  /*9d80*/  IMAD.WIDE.U32 R4, R18, R3, RZ ;  /* 0x0000000312047225 */ /* 0x000fe200078e00ff */
[----:B------:R-:W-:-:S03]  /*9d90*/  IADD3.X R13, R13, R6, R9, P1, P0 ;  /* 0x000000060d0d7210 */ /* 0x000fc60000fe0409 */
[----:B------:R-:W-:Y:S01]  /*9da0*/  IMAD R3, R7, c[0x0][0x4e8], R12 ;  /* 0x00013a0007037a24 */ /* 0x000fe200078e020c */
[----:B------:R-:W-:Y:S01]  /*9db0*/  IADD3 R4, P1, P0, R2, R15, R4 ;  /* 0x0000000f02047210 */ /* 0x000fe2000783e004 */
[----:B------:R-:W-:Y:S01]  /*9dc0*/  IMAD.IADD R11, R5, 0x1, R11 ;  /* 0x00000001050b7824 */ /* 0x000fe200078e020b */
[----:B------:R-:W-:Y:S01]  /*9dd0*/  SHF.R.S32.HI R5, RZ, 0x1f, R2 ;  /* 0x0000001fff057819 */ /* 0x000fe20000011402 */
[----:B------:R-:W-:Y:S01]  /*9de0*/  IMAD R2, R21, R3, RZ ;  /* 0x0000000315027224 */ /* 0x000fe200078e02ff */
[----:B------:R-:W-:Y:S02]  /*9df0*/  SHF.R.S32.HI R6, RZ, 0x1f, R3 ;  /* 0x0000001fff067819 */ /* 0x000fe40000011403 */
[----:B------:R-:W-:Y:S01]  /*9e00*/  IADD3.X R5, R5, R13, R11, P1, P0 ;  /* 0x0000000d05057210 */ /* 0x000fe20000fe040b */
[----:B------:R-:W-:Y:S02]  /*9e10*/  IMAD.MOV.U32 R7, RZ, RZ, c[0x0][0x4a8] ;  /* 0x00012a00ff077624 */ /* 0x000fe400078e00ff */
[----:B------:R-:W-:-:S02]  /*9e20*/  IMAD R6, R20, R6, R2 ;  /* 0x0000000614067224 */ /* 0x000fc400078e0202 */
[----:B------:R-:W-:Y:S01]  /*9e30*/  IMAD.WIDE.U32 R2, R20, R3, R4 ;  /* 0x0000000314027225 */ /* 0x000fe200078e0004 */
[----:B------:R-:W-:-:S03]  /*9e40*/  SEL R4, R7, c[0x0][0x450], P3 ;  /* 0x0001140007047a07 */ /* 0x000fc60001800000 */
[----:B------:R-:W-:Y:S01]  /*9e50*/  IMAD.MOV.U32 R5, RZ, RZ, c[0x0][0x4ac] ;  /* 0x00012b00ff057624 */ /* 0x000fe200078e00ff */
[----:B------:R-:W-:Y:S01]  /*9e60*/  LEA R4, P0, R2, R4, 0x2 ;  /* 0x0000000402047211 */ /* 0x000fe200078010ff */
[----:B------:R-:W-:-:S03]  /*9e70*/  IMAD.IADD R3, R3, 0x1, R6 ;  /* 0x0000000103037824 */ /* 0x000fc600078e0206 */
[----:B------:R-:W-:-:S04]  /*9e80*/  SEL R5, R5, c[0x0][0x454], P3 ;  /* 0x0001150005057a07 */ /* 0x000fc80001800000 */
[----:B------:R-:W-:Y:S01]  /*9e90*/  LEA.HI.X R2, R2, R5, R3, 0x2, P0 ;  /* 0x0000000502027211 */ /* 0x000fe200000f1403 */
[----:B------:R-:W-:Y:S04]  /*9ea0*/  SHFL.IDX PT, R6, R4, RZ, 0x1c1f ;  /* 0x001c1fff04067589 */ /* 0x000fe800000e0000 */
[----:B------:R-:W1:Y:S04]  /*9eb0*/  SHFL.IDX PT, R7, R2, RZ, 0x1c1f ;  /* 0x001c1fff02077589 */ /* 0x000e6800000e0000 */
[----:B------:R-:W-:Y:S04]  /*9ec0*/  SHFL.IDX PT, R4, R4, 0x1, 0x1c1f ;  /* 0x003c1f0004047f89 */ /* 0x000fe800000e0000 */
[----:B------:R3:W2:Y:S01]  /*9ed0*/  SHFL.IDX PT, R5, R2, 0x1, 0x1c1f ;  /* 0x003c1f0002057f89 */ /* 0x0006a200000e0000 */
[----:B------:R-:W-:Y:S01]  /*9ee0*/  IMAD R11, R14, c[0x0][0x4e8], RZ ;  /* 0x00013a000e0b7a24 */ /* 0x000fe200078e02ff */
[----:B------:R-:W-:Y:S01]  /*9ef0*/  LOP3.LUT P0, RZ, R79, 0x3, RZ, 0xc0, !PT ;  /* 0x000000034fff7812 */ /* 0x000fe2000780c0ff */
[----:B---3--:R-:W-:-:S05]  /*9f00*/  IMAD R2, R213, 0x80, R82 ;  /* 0x00000080d5027824 */ /* 0x008fca00078e0252 */
[C---:B------:R-:W-:Y:S02]  /*9f10*/  IADD3 R3, R2.reuse, 0x8, RZ ;  /* 0x0000000802037810 */ /* 0x040fe40007ffe0ff */
[-C--:B------:R-:W-:Y:S02]  /*9f20*/  ISETP.GE.OR P1, PT, R2, R11.reuse, P0 ;  /* 0x0000000b0200720c */ /* 0x080fe40000726670 */
[----:B------:R-:W-:-:S11]  /*9f30*/  ISETP.GE.OR P0, PT, R3, R11, P0 ;  /* 0x0000000b0300720c */ /* 0x000fd60000706670 */
[----:B-1----:R1:W-:Y:S01]  /*9f40*/  @!P1 ST.E [R6.64], R23 ;  /* 0x0000001706009985 */ /* 0x0023e2000c101906 */
[----:B------:R-:W-:-:S03]  /*9f50*/  ISETP.GE.AND P1, PT, R2, R11, PT ;  /* 0x0000000b0200720c */ /* 0x000fc60003f26270 */
[----:B--2---:R1:W-:Y:S01]  /*9f60*/  @!P0 ST.E [R4.64], R22 ;  /* 0x0000001604008985 */ /* 0x0043e2000c101906 */
[----:B------:R-:W-:Y:S01]  /*9f70*/  ISETP.GE.AND P0, PT, R3, R11, PT ;  /* 0x0000000b0300720c */ /* 0x000fe20003f06270 */
[----:B------:R-:W-:Y:S05]  /*9f80*/  @P3 BRA `(.L_x_69) ;  /* 0x0000088000003947 */ /* 0x000fea0003800000 */
[----:B-1----:R-:W-:Y:S01]  /*9f90*/  IMAD R4, R9, c[0x0][0x3a0], RZ ;  /* 0x0000e80009047a24 */ /* 0x002fe200078e02ff */
[----:B------:R-:W-:Y:S01]  /*9fa0*/  SHF.R.S32.HI R5, RZ, 0x1f, R8 ;  /* 0x0000001fff057819 */ /* 0x000fe20000011408 */
[C---:B------:R-:W-:Y:S01]  /*9fb0*/  IMAD.WIDE.U32 R2, R0.reuse, c[0x0][0x3a0], RZ ;  /* 0x0000e80000027a25 */ /* 0x040fe200078e00ff */
[----:B------:R1:W2:Y:S03]  /*9fc0*/  LDS.128 R28, [R187+0x80] ;  /* 0x00008000bb1c7984 */ /* 0x0002a60000000c00 */
[----:B------:R-:W-:Y:S01]  /*9fd0*/  IMAD R0, R0, c[0x0][0x3a4], R4 ;  /* 0x0000e90000007a24 */ /* 0x000fe200078e0204 */
[----:B------:R-:W-:Y:S01]  /*9fe0*/  LEA R4, R196, R200, 0x5 ;  /* 0x000000c8c4047211 */ /* 0x000fe200078e28ff */
[----:B------:R1:W3:Y:S01]  /*9ff0*/  LDS.128 R40, [R187+0x1080] ;  /* 0x00108000bb287984 */ /* 0x0002e20000000c00 */
[----:B------:R-:W-:-:S02]  /*a000*/  IMAD R5, R5, c[0x0][0x3f0], RZ ;  /* 0x0000fc0005057a24 */ /* 0x000fc400078e02ff */
[----:B------:R-:W-:Y:S01]  /*a010*/  IADD3 R3, R3, R0, RZ ;  /* 0x0000000003037210 */ /* 0x000fe20007ffe0ff */
[----:B------:R1:W4:Y:S01]  /*a020*/  LDS.128 R52, [R187+0x2080] ;  /* 0x00208000bb347984 */ /* 0x0003220000000c00 */
[----:B------:R-:W-:Y:S01]  /*a030*/  LEA R4, R213, R4, 0x7 ;  /* 0x00000004d5047211 */ /* 0x000fe200078e38ff */
[----:B------:R-:W-:Y:S02]  /*a040*/  IMAD R7, R8, c[0x0][0x3f4], R5 ;  /* 0x0000fd0008077a24 */ /* 0x000fe400078e0205 */
[----:B------:R-:W-:Y:S01]  /*a050*/  IMAD.WIDE.U32 R2, R10, c[0x0][0x3e8], R2 ;  /* 0x0000fa000a027a25 */ /* 0x000fe200078e0002 */
[----:B------:R1:W1:Y:S01]  /*a060*/  LDS.128 R60, [R187+0x3080] ;  /* 0x00308000bb3c7984 */ /* 0x0002620000000c00 */
[----:B------:R-:W-:Y:S02]  /*a070*/  MOV R0, R4 ;  /* 0x0000000400007202 */ /* 0x000fe40000000f00 */
[----:B------:R-:W-:Y:S01]  /*a080*/  @P2 IMAD.HI.U32 R6, R4, c[0x0][0x4ec], RZ ;  /* 0x00013b0004062a27 */ /* 0x000fe200078e00ff */
[----:B------:R1:W1:Y:S03]  /*a090*/  LDS.128 R24, [R187+0x4080] ;  /* 0x00408000bb187984 */ /* 0x0002660000000c00 */
[----:B------:R-:W-:Y:S01]  /*a0a0*/  IMAD R3, R10, c[0x0][0x3ec], R3 ;  /* 0x0000fb000a037a24 */ /* 0x000fe200078e0203 */
[----:B------:R1:W1:Y:S01]  /*a0b0*/  LDS.128 R36, [R187+0x5080] ;  /* 0x00508000bb247984 */ /* 0x0002620000000c00 */
[----:B------:R-:W-:-:S02]  /*a0c0*/  @P2 SHF.R.U32.HI R0, RZ, c[0x0][0x4f0], R6 ;  /* 0x00013c00ff002a19 */ /* 0x000fc40000011606 */
[----:B------:R-:W-:Y:S01]  /*a0d0*/  IMAD.WIDE.U32 R2, R8, c[0x0][0x3f0], R2 ;  /* 0x0000fc0008027a25 */ /* 0x000fe200078e0002 */
[----:B------:R1:W1:Y:S01]  /*a0e0*/  LDS.128 R48, [R187+0x6080] ;  /* 0x00608000bb307984 */ /* 0x0002620000000c00 */
[----:B------:R-:W-:Y:S02]  /*a0f0*/  SHF.R.S32.HI R6, RZ, 0x1f, R0 ;  /* 0x0000001fff067819 */ /* 0x000fe40000011400 */
[----:B------:R-:W-:Y:S01]  /*a100*/  IADD3 R5, -R0, RZ, RZ ;  /* 0x000000ff00057210 */ /* 0x000fe20007ffe1ff */
[----:B------:R1:W1:Y:S01]  /*a110*/  LDS.128 R56, [R187+0x7080] ;  /* 0x00708000bb387984 */ /* 0x0002620000000c00 */
[----:B------:R-:W-:Y:S01]  /*a120*/  IADD3 R3, R3, R7, RZ ;  /* 0x0000000703037210 */ /* 0x000fe20007ffe0ff */
[----:B------:R-:W-:Y:S02]  /*a130*/  IMAD R6, R6, c[0x0][0x3e0], RZ ;  /* 0x0000f80006067a24 */ /* 0x000fe400078e02ff */
[----:B------:R1:W1:Y:S01]  /*a140*/  LDS.128 R16, [R187+0x8080] ;  /* 0x00808000bb107984 */ /* 0x0002620000000c00 */
[----:B------:R-:W-:-:S02]  /*a150*/  IMAD R4, R5, c[0x0][0x4e8], R4 ;  /* 0x00013a0005047a24 */ /* 0x000fc400078e0204 */
[C---:B------:R-:W-:Y:S01]  /*a160*/  IMAD R5, R0.reuse, c[0x0][0x3e4], R6 ;  /* 0x0000f90000057a24 */ /* 0x040fe200078e0206 */
[----:B------:R1:W1:Y:S01]  /*a170*/  LDS.128 R32, [R187+0x9080] ;  /* 0x00908000bb207984 */ /* 0x0002620000000c00 */
[----:B------:R-:W-:Y:S01]  /*a180*/  IMAD.WIDE.U32 R2, R0, c[0x0][0x3e0], R2 ;  /* 0x0000f80000027a25 */ /* 0x000fe200078e0002 */
[----:B------:R-:W-:Y:S02]  /*a190*/  SHF.R.S32.HI R0, RZ, 0x1f, R4 ;  /* 0x0000001fff007819 */ /* 0x000fe40000011404 */
[----:B------:R1:W1:Y:S02]  /*a1a0*/  LDS.128 R44, [R187+0xa080] ;  /* 0x00a08000bb2c7984 */ /* 0x0002640000000c00 */
[----:B------:R-:W-:Y:S01]  /*a1b0*/  IADD3 R3, R3, R5, RZ ;  /* 0x0000000503037210 */ /* 0x000fe20007ffe0ff */
[----:B------:R-:W-:Y:S01]  /*a1c0*/  IMAD R0, R0, c[0x0][0x3d8], RZ ;  /* 0x0000f60000007a24 */ /* 0x000fe200078e02ff */
[----:B------:R1:W1:Y:S03]  /*a1d0*/  LDS.128 R64, [R187+0xb080] ;  /* 0x00b08000bb407984 */ /* 0x0002660000000c00 */
[----:B------:R-:W-:-:S04]  /*a1e0*/  IMAD.WIDE.U32 R2, R4, c[0x0][0x3d8], R2 ;  /* 0x0000f60004027a25 */ /* 0x000fc800078e0002 */
[----:B------:R-:W-:Y:S01]  /*a1f0*/  IMAD R0, R4, c[0x0][0x3dc], R0 ;  /* 0x0000f70004007a24 */ /* 0x000fe200078e0200 */
[----:B------:R-:W-:-:S04]  /*a200*/  LEA R12, P0, R2, c[0x0][0x380], 0x1 ;  /* 0x0000e000020c7a11 */ /* 0x000fc800078008ff */
[----:B------:R-:W-:-:S04]  /*a210*/  IADD3 R0, R3, R0, RZ ;  /* 0x0000000003007210 */ /* 0x000fc80007ffe0ff */
[----:B------:R-:W-:Y:S01]  /*a220*/  LEA.HI.X R9, R2, c[0x0][0x384], R0, 0x1, P0 ;  /* 0x0000e10002097a11 */ /* 0x000fe200000f0c00 */
[----:B------:R-:W-:Y:S05]  /*a230*/  BRA.DIV ~URZ, `(.L_x_70) ;  /* 0x00003f927f007947 */ /* 0x000fea000b800000 */
[----:B--234-:R2:W3:Y:S02]  /*a240*/  SHFL.IDX PT, R8, R9, RZ, 0x181f ;  /* 0x00181fff09087589 */ /* 0x01c4e400000e0000 */
.L_x_141:
[----:B------:R-:W-:Y:S05]  /*a250*/  BRA.DIV ~URZ, `(.L_x_71) ;  /* 0x00003fe27f007947 */ /* 0x000fea000b800000 */
[----:B------:R4:W2:Y:S02]  /*a260*/  SHFL.IDX PT, R0, R12, RZ, 0x181f ;  /* 0x00181fff0c007589 */ /* 0x0008a400000e0000 */
.L_x_142:
[----:B------:R-:W-:Y:S01]  /*a270*/  LEA R10, R213, R200, 0x7 ;  /* 0x000000c8d50a7211 */ /* 0x000fe200078e38ff */
[----:B------:R-:W-:Y:S03]  /*a280*/  BSSY B0, `(.L_x_72) ;  /* 0x0000012000007945 */ /* 0x000fe60003800000 */
[----:B------:R-:W-:-:S13]  /*a290*/  ISETP.GE.AND P0, PT, R10, R11, PT ;  /* 0x0000000b0a00720c */ /* 0x000fda0003f06270 */
[----:B------:R-:W-:Y:S05]  /*a2a0*/  @P0 BRA `(.L_x_73) ;  /* 0x000000f000000947 */ /* 0x000fea0003800000 */
[----:B------:R-:W-:Y:S02]  /*a2b0*/  ISETP.GE.AND P5, PT, R192, c[0x0][0x3c8], PT ;  /* 0x0000f200c0007a0c */ /* 0x000fe40003fa6270 */
[----:B------:R-:W-:Y:S02]  /*a2c0*/  ISETP.GE.AND P4, PT, R197, c[0x0][0x3c8], PT ;  /* 0x0000f200c5007a0c */ /* 0x000fe40003f86270 */
[----:B------:R-:W-:Y:S02]  /*a2d0*/  ISETP.GE.AND P3, PT, R198, c[0x0][0x3c8], PT ;  /* 0x0000f200c6007a0c */ /* 0x000fe40003f66270 */
[----:B------:R-:W-:Y:S02]  /*a2e0*/  SHF.R.S32.HI R15, RZ, 0x1f, R192 ;  /* 0x0000001fff0f7819 */ /* 0x000fe400000114c0 */
[----:B------:R-:W-:Y:S02]  /*a2f0*/  SHF.R.S32.HI R14, RZ, 0x1f, R197 ;  /* 0x0000001fff0e7819 */ /* 0x000fe400000114c5 */
[----:B------:R-:W-:-:S03]  /*a300*/  SHF.R.S32.HI R13, RZ, 0x1f, R198 ;  /* 0x0000001fff0d7819 */ /* 0x000fc600000114c6 */
[-C--:B--2---:R-:W-:Y:S02]  /*a310*/  @!P5 LEA R6, P2, R192, R0.reuse, 0x1 ;  /* 0x00000000c006d211 */ /* 0x084fe400078408ff */
[CC--:B------:R-:W-:Y:S02]  /*a320*/  @!P4 LEA R4, P1, R197.reuse, R0.reuse, 0x1 ;  /* 0x00000000c504c211 */ /* 0x0c0fe400078208ff */
[----:B------:R-:W-:Y:S02]  /*a330*/  @!P3 LEA R2, P0, R198, R0, 0x1 ;  /* 0x00000000c602b211 */ /* 0x000fe400078008ff */
[-C--:B---3--:R-:W-:Y:S02]  /*a340*/  @!P5 LEA.HI.X R7, R192, R8.reuse, R15, 0x1, P2 ;  /* 0x00000008c007d211 */ /* 0x088fe400010f0c0f */
[-C--:B------:R-:W-:Y:S02]  /*a350*/  @!P4 LEA.HI.X R5, R197, R8.reuse, R14, 0x1, P1 ;  /* 0x00000008c505c211 */ /* 0x080fe400008f0c0e */
[----:B------:R-:W-:Y:S01]  /*a360*/  @!P3 LEA.HI.X R3, R198, R8, R13, 0x1, P0 ;  /* 0x00000008c603b211 */ /* 0x000fe200000f0c0d */
[----:B------:R2:W-:Y:S04]  /*a370*/  @!P5 ST.E.128 [R6.64], R28 ;  /* 0x0000001c0600d985 */ /* 0x0005e8000c101d06 */
[----:B-1----:R2:W-:Y:S04]  /*a380*/  @!P4 ST.E.128 [R4.64], R24 ;  /* 0x000000180400c985 */ /* 0x0025e8000c101d06 */
[----:B------:R2:W-:Y:S02]  /*a390*/  @!P3 ST.E.128 [R2.64], R16 ;  /* 0x000000100200b985 */ /* 0x0005e4000c101d06 */
.L_x_73:
[----:B------:R-:W-:Y:S05]  /*a3a0*/  BSYNC B0 ;  /* 0x0000000000007941 */ /* 0x000fea0003800000 */
.L_x_72:
[----:B------:R-:W-:Y:S05]  /*a3b0*/  BRA.DIV ~URZ, `(.L_x_74) ;  /* 0x00003ef27f007947 */ /* 0x000fea000b800000 */
[----:B---3--:R3:W4:Y:S04]  /*a3c0*/  SHFL.IDX PT, R8, R9, 0x1, 0x181f ;  /* 0x00381f0009087f89 */ /* 0x00872800000e0000 */
[----:B--2---:R3:W2:Y:S02]  /*a3d0*/  SHFL.IDX PT, R0, R12, 0x1, 0x181f ;  /* 0x00381f000c007f89 */ /* 0x0046a400000e0000 */
.L_x_143:
[----:B------:R-:W-:Y:S01]  /*a3e0*/  IADD3 R2, R10, 0x20, RZ ;  /* 0x000000200a027810 */ /* 0x000fe20007ffe0ff */
        /* <DEDUP_REMOVED lines=12> */
[-C--:B----4-:R-:W-:Y:S02]  /*a4b0*/  @!P2 LEA.HI.X R7, R192, R8.reuse, R15, 0x1, P5 ;  /* 0x00000008c007a211 */ /* 0x090fe400028f0c0f */
[-C--:B------:R-:W-:Y:S02]  /*a4c0*/  @!P1 LEA.HI.X R5, R197, R8.reuse, R14, 0x1, P4 ;  /* 0x00000008c5059211 */ /* 0x080fe400020f0c0e */
[----:B------:R-:W-:Y:S01]  /*a4d0*/  @!P0 LEA.HI.X R3, R198, R8, R13, 0x1, P3 ;  /* 0x00000008c6038211 */ /* 0x000fe200018f0c0d */
[----:B------:R2:W-:Y:S04]  /*a4e0*/  @!P2 ST.E.128 [R6.64], R40 ;  /* 0x000000280600a985 */ /* 0x0005e8000c101d06 */
[----:B-1----:R2:W-:Y:S04]  /*a4f0*/  @!P1 ST.E.128 [R4.64], R36 ;  /* 0x0000002404009985 */ /* 0x0025e8000c101d06 */
[----:B------:R2:W-:Y:S02]  /*a500*/  @!P0 ST.E.128 [R2.64], R32 ;  /* 0x0000002002008985 */ /* 0x0005e4000c101d06 */
.L_x_76:
[----:B------:R-:W-:Y:S05]  /*a510*/  BSYNC B0 ;  /* 0x0000000000007941 */ /* 0x000fea0003800000 */
.L_x_75:
[----:B------:R-:W-:Y:S05]  /*a520*/  BRA.DIV ~URZ, `(.L_x_77) ;  /* 0x00003e527f007947 */ /* 0x000fea000b800000 */
[----:B----4-:R4:W3:Y:S02]  /*a530*/  SHFL.IDX PT, R8, R9, 0x2, 0x181f ;  /* 0x00581f0009087f89 */ /* 0x0108e400000e0000 */
.L_x_144:
[----:B------:R-:W-:Y:S05]  /*a540*/  BRA.DIV ~URZ, `(.L_x_78) ;  /* 0x00003ea27f007947 */ /* 0x000fea000b800000 */
[----:B--2---:R2:W4:Y:S02]  /*a550*/  SHFL.IDX PT, R0, R12, 0x2, 0x181f ;  /* 0x00581f000c007f89 */ /* 0x00452400000e0000 */
.L_x_145:
        /* <DEDUP_REMOVED lines=10> */
[-C--:B----4-:R-:W-:Y:S02]  /*a600*/  @!P2 LEA R6, P5, R192, R0.reuse, 0x1 ;  /* 0x00000000c006a211 */ /* 0x090fe400078a08ff */
        /* <DEDUP_REMOVED lines=8> */
.L_x_80:
[----:B------:R-:W-:Y:S05]  /*a690*/  BSYNC B0 ;  /* 0x0000000000007941 */ /* 0x000fea0003800000 */
.L_x_79:
[----:B------:R-:W-:Y:S05]  /*a6a0*/  BRA.DIV ~URZ, `(.L_x_81) ;  /* 0x00003db27f007947 */ /* 0x000fea000b800000 */
[----:B---3--:R3:W2:Y:S04]  /*a6b0*/  SHFL.IDX PT, R6, R9, 0x3, 0x181f ;  /* 0x00781f0009067f89 */ /* 0x0086a800000e0000 */
[----:B----4-:R3:W4:Y:S02]  /*a6c0*/  SHFL.IDX PT, R0, R12, 0x3, 0x181f ;  /* 0x00781f000c007f89 */ /* 0x01072400000e0000 */
.L_x_146:
[----:B------:R-:W-:-:S04]  /*a6d0*/  IADD3 R2, R10, 0x60, RZ ;  /* 0x000000600a027810 */ /* 0x000fc80007ffe0ff */
[----:B------:R-:W-:-:S13]  /*a6e0*/  ISETP.GE.AND P0, PT, R2, R11, PT ;  /* 0x0000000b0200720c */ /* 0x000fda0003f06270 */
[----:B------:R-:W-:Y:S05]  /*a6f0*/  @P0 BRA `(.L_x_82) ;  /* 0x00001f5000000947 */ /* 0x000fea0003800000 */
[----:B------:R-:W-:Y:S02]  /*a700*/  ISETP.GE.AND P1, PT, R192, c[0x0][0x3c8], PT ;  /* 0x0000f200c0007a0c */ /* 0x000fe40003f26270 */
[----:B------:R-:W-:Y:S02]  /*a710*/  ISETP.GE.AND P0, PT, R197, c[0x0][0x3c8], PT ;  /* 0x0000f200c5007a0c */ /* 0x000fe40003f06270 */
[----:B------:R-:W-:Y:S02]  /*a720*/  SHF.R.S32.HI R8, RZ, 0x1f, R192 ;  /* 0x0000001fff087819 */ /* 0x000fe400000114c0 */
[----:B------:R-:W-:-:S07]  /*a730*/  SHF.R.S32.HI R7, RZ, 0x1f, R197 ;  /* 0x0000001fff077819 */ /* 0x000fce00000114c5 */
[CC--:B----4-:R-:W-:Y:S02]  /*a740*/  @!P1 LEA R4, P3, R192.reuse, R0.reuse, 0x1 ;  /* 0x00000000c0049211 */ /* 0x0d0fe400078608ff */
[C---:B------:R-:W-:Y:S02]  /*a750*/  @!P0 LEA R2, P2, R197.reuse, R0, 0x1 ;  /* 0x00000000c5028211 */ /* 0x040fe400078408ff */
[-C--:B--2---:R-:W-:Y:S02]  /*a760*/  @!P1 LEA.HI.X R5, R192, R6.reuse, R8, 0x1, P3 ;  /* 0x00000006c0059211 */ /* 0x084fe400018f0c08 */
[----:B------:R-:W-:-:S03]  /*a770*/  @!P0 LEA.HI.X R3, R197, R6, R7, 0x1, P2 ;  /* 0x00000006c5038211 */ /* 0x000fc600010f0c07 */
[----:B-1----:R1:W-:Y:S04]  /*a780*/  @!P1 ST.E.128 [R4.64], R60 ;  /* 0x0000003c04009985 */ /* 0x0023e8000c101d06 */
[----:B------:R1:W-:Y:S01]  /*a790*/  @!P0 ST.E.128 [R2.64], R56 ;  /* 0x0000003802008985 */ /* 0x0003e2000c101d06 */
[----:B------:R-:W-:-:S13]  /*a7a0*/  ISETP.GE.AND P0, PT, R198, c[0x0][0x3c8], PT ;  /* 0x0000f200c6007a0c */ /* 0x000fda0003f06270 */
[----:B------:R-:W-:Y:S05]  /*a7b0*/  @P0 BRA `(.L_x_82) ;  /* 0x00001e9000000947 */ /* 0x000fea0003800000 */
[----:B------:R-:W-:Y:S02]  /*a7c0*/  SHF.R.S32.HI R7, RZ, 0x1f, R198 ;  /* 0x0000001fff077819 */ /* 0x000fe400000114c6 */
[----:B-1----:R-:W-:-:S04]  /*a7d0*/  LEA R2, P0, R198, R0, 0x1 ;  /* 0x00000000c6027211 */ /* 0x002fc800078008ff */
[----:B------:R-:W-:-:S05]  /*a7e0*/  LEA.HI.X R3, R198, R6, R7, 0x1, P0 ;  /* 0x00000006c6037211 */ /* 0x000fca00000f0c07 */
[----:B------:R1:W-:Y:S01]  /*a7f0*/  ST.E.128 [R2.64], R64 ;  /* 0x0000004002007985 */ /* 0x0003e2000c101d06 */
[----:B------:R-:W-:Y:S05]  /*a800*/  BRA `(.L_x_82) ;  /* 0x00001e4000007947 */ /* 0x000fea0003800000 */
.L_x_69:
[----:B-1----:R-:W-:Y:S02]  /*a810*/  IMAD R4, R9, c[0x0][0x408], RZ ;  /* 0x0001020009047a24 */ /* 0x002fe400078e02ff */
[----:B------:R-:W-:-:S04]  /*a820*/  IMAD.WIDE.U32 R2, R0, c[0x0][0x408], RZ ;  /* 0x0001020000027a25 */ /* 0x000fc800078e00ff */
[----:B------:R-:W-:Y:S02]  /*a830*/  IMAD R0, R0, c[0x0][0x40c], R4 ;  /* 0x0001030000007a24 */ /* 0x000fe400078e0204 */
[----:B------:R-:W-:-:S03]  /*a840*/  @P2 IMAD.HI.U32 R5, R12, c[0x0][0x4ec], RZ ;  /* 0x00013b000c052a27 */ /* 0x000fc600078e00ff */
[----:B------:R-:W-:Y:S02]  /*a850*/  IADD3 R3, R3, R0, RZ ;  /* 0x0000000003037210 */ /* 0x000fe40007ffe0ff */
[----:B------:R-:W-:-:S03]  /*a860*/  SHF.R.S32.HI R0, RZ, 0x1f, R8 ;  /* 0x0000001fff007819 */ /* 0x000fc60000011408 */
[----:B------:R-:W-:-:S04]  /*a870*/  IMAD.WIDE.U32 R2, R10, c[0x0][0x438], R2 ;  /* 0x00010e000a027a25 */ /* 0x000fc800078e0002 */
[----:B------:R-:W-:Y:S02]  /*a880*/  IMAD R0, R0, c[0x0][0x440], RZ ;  /* 0x0001100000007a24 */ /* 0x000fe400078e02ff */
[----:B------:R-:W-:Y:S02]  /*a890*/  IMAD R3, R10, c[0x0][0x43c], R3 ;  /* 0x00010f000a037a24 */ /* 0x000fe400078e0203 */
[C---:B------:R-:W-:Y:S01]  /*a8a0*/  IMAD R4, R8.reuse, c[0x0][0x444], R0 ;  /* 0x0001110008047a24 */ /* 0x040fe200078e0200 */
[----:B------:R-:W-:Y:S01]  /*a8b0*/  MOV R0, R12 ;  /* 0x0000000c00007202 */ /* 0x000fe20000000f00 */
[----:B------:R-:W-:Y:S01]  /*a8c0*/  IMAD.WIDE.U32 R2, R8, c[0x0][0x440], R2 ;  /* 0x0001100008027a25 */ /* 0x000fe200078e0002 */
[----:B------:R-:W-:-:S04]  /*a8d0*/  @P2 SHF.R.U32.HI R0, RZ, c[0x0][0x4f0], R5 ;  /* 0x00013c00ff002a19 */ /* 0x000fc80000011605 */
[----:B------:R-:W-:Y:S02]  /*a8e0*/  IADD3 R3, R3, R4, RZ ;  /* 0x0000000403037210 */ /* 0x000fe40007ffe0ff */
[----:B------:R-:W-:Y:S02]  /*a8f0*/  SHF.R.S32.HI R5, RZ, 0x1f, R0 ;  /* 0x0000001fff057819 */ /* 0x000fe40000011400 */
[----:B------:R-:W-:Y:S01]  /*a900*/  IADD3 R4, -R0, RZ, RZ ;  /* 0x000000ff00047210 */ /* 0x000fe20007ffe1ff */
[----:B------:R-:W-:-:S04]  /*a910*/  IMAD.WIDE.U32 R2, R221, c[0x0][0x448], R2 ;  /* 0x00011200dd027a25 */ /* 0x000fc800078e0002 */
[----:B------:R-:W-:Y:S02]  /*a920*/  IMAD R5, R5, c[0x0][0x430], RZ ;  /* 0x00010c0005057a24 */ /* 0x000fe400078e02ff */
[----:B------:R-:W-:Y:S02]  /*a930*/  IMAD R3, R221, c[0x0][0x44c], R3 ;  /* 0x00011300dd037a24 */ /* 0x000fe400078e0203 */
[----:B------:R-:W-:Y:S02]  /*a940*/  IMAD R4, R4, c[0x0][0x4e8], R12 ;  /* 0x00013a0004047a24 */ /* 0x000fe400078e020c */
[C---:B------:R-:W-:Y:S02]  /*a950*/  IMAD R5, R0.reuse, c[0x0][0x434], R5 ;  /* 0x00010d0000057a24 */ /* 0x040fe400078e0205 */
[----:B------:R-:W-:Y:S01]  /*a960*/  IMAD.WIDE.U32 R2, R0, c[0x0][0x430], R2 ;  /* 0x00010c0000027a25 */ /* 0x000fe200078e0002 */
[----:B------:R-:W-:-:S04]  /*a970*/  SHF.R.S32.HI R0, RZ, 0x1f, R4 ;  /* 0x0000001fff007819 */ /* 0x000fc80000011404 */
[----:B------:R-:W-:Y:S01]  /*a980*/  IADD3 R3, R3, R5, RZ ;  /* 0x0000000503037210 */ /* 0x000fe20007ffe0ff */
[----:B------:R-:W-:-:S04]  /*a990*/  IMAD R0, R0, c[0x0][0x428], RZ ;  /* 0x00010a0000007a24 */ /* 0x000fc800078e02ff */
[----:B------:R-:W-:-:S04]  /*a9a0*/  IMAD.WIDE.U32 R2, R4, c[0x0][0x428], R2 ;  /* 0x00010a0004027a25 */ /* 0x000fc800078e0002 */
[----:B------:R-:W-:Y:S01]  /*a9b0*/  IMAD R4, R4, c[0x0][0x42c], R0 ;  /* 0x00010b0004047a24 */ /* 0x000fe200078e0200 */
[----:B------:R-:W-:-:S04]  /*a9c0*/  LEA R12, P2, R2, c[0x0][0x400], 0x2 ;  /* 0x00010000020c7a11 */ /* 0x000fc800078410ff */
[----:B------:R-:W-:-:S04]  /*a9d0*/  IADD3 R4, R3, R4, RZ ;  /* 0x0000000403047210 */ /* 0x000fc80007ffe0ff */
[----:B------:R-:W-:Y:S01]  /*a9e0*/  LEA.HI.X R5, R2, c[0x0][0x404], R4, 0x2, P2 ;  /* 0x0001010002057a11 */ /* 0x000fe200010f1404 */
[----:B------:R-:W-:Y:S05]  /*a9f0*/  BRA.DIV ~URZ, `(.L_x_83) ;  /* 0x00003b327f007947 */ /* 0x000fea000b800000 */
[----:B------:R1:W2:Y:S02]  /*aa00*/  SHFL.IDX PT, R4, R5, RZ, 0x1c1f ;  /* 0x001c1fff05047589 */ /* 0x0002a400000e0000 */
.L_x_147:
[----:B------:R-:W-:Y:S05]  /*aa10*/  BRA.DIV ~URZ, `(.L_x_84) ;  /* 0x00003b827f007947 */ /* 0x000fea000b800000 */
[----:B------:R3:W4:Y:S02]  /*aa20*/  SHFL.IDX PT, R0, R12, RZ, 0x1c1f ;  /* 0x001c1fff0c007589 */ /* 0x00072400000e0000 */
.L_x_148:
[----:B------:R-:W-:Y:S01]  /*aa30*/  BSSY B0, `(.L_x_85) ;  /* 0x000007a000007945 */ /* 0x000fe20003800000 */
[----:B------:R-:W-:Y:S05]  /*aa40*/  @P1 BRA `(.L_x_86) ;  /* 0x0000078000001947 */ /* 0x000fea0003800000 */
[----:B------:R-:W-:Y:S02]  /*aa50*/  ISETP.GE.AND P4, PT, R222, c[0x0][0x3c8], PT ;  /* 0x0000f200de007a0c */ /* 0x000fe40003f86270 */
[----:B------:R-:W-:Y:S02]  /*aa60*/  ISETP.GE.AND P2, PT, R249, c[0x0][0x3c8], PT ;  /* 0x0000f200f9007a0c */ /* 0x000fe40003f46270 */
[----:B------:R-:W-:Y:S02]  /*aa70*/  ISETP.GE.AND P5, PT, R248, c[0x0][0x3c8], PT ;  /* 0x0000f200f8007a0c */ /* 0x000fe40003fa6270 */
[----:B------:R-:W-:Y:S02]  /*aa80*/  ISETP.GE.AND P1, PT, R247, c[0x0][0x3c8], PT ;  /* 0x0000f200f7007a0c */ /* 0x000fe40003f26270 */
[----:B------:R-:W-:-:S02]  /*aa90*/  SHF.R.S32.HI R8, RZ, 0x1f, R249 ;  /* 0x0000001fff087819 */ /* 0x000fc400000114f9 */
[----:B------:R-:W-:Y:S02]  /*aaa0*/  ISETP.GE.AND P6, PT, R246, c[0x0][0x3c8], PT ;  /* 0x0000f200f6007a0c */ /* 0x000fe40003fc6270 */
[----:B------:R-:W-:Y:S01]  /*aab0*/  SHF.R.S32.HI R9, RZ, 0x1f, R248 ;  /* 0x0000001fff097819 */ /* 0x000fe200000114f8 */
[----:B----4-:R-:W-:Y:S01]  /*aac0*/  @!P4 IMAD.MOV.U32 R6, RZ, RZ, R0 ;  /* 0x000000ffff06c224 */ /* 0x010fe200078e0000 */
[----:B------:R-:W-:Y:S01]  /*aad0*/  SHF.R.S32.HI R10, RZ, 0x1f, R234 ;  /* 0x0000001fff0a7819 */ /* 0x000fe200000114ea */
[----:B--2---:R-:W-:Y:S01]  /*aae0*/  @!P4 IMAD.MOV.U32 R7, RZ, RZ, R4 ;  /* 0x000000ffff07c224 */ /* 0x004fe200078e0004 */
[C---:B------:R-:W-:Y:S02]  /*aaf0*/  @!P2 LEA R2, P3, R249.reuse, R0, 0x2 ;  /* 0x00000000f902a211 */ /* 0x040fe400078610ff */
[----:B------:R-:W-:Y:S01]  /*ab00*/  SHF.R.S32.HI R11, RZ, 0x1f, R233 ;  /* 0x0000001fff0b7819 */ /* 0x000fe200000114e9 */
[----:B------:R-:W-:Y:S01]  /*ab10*/  @!P4 IMAD.WIDE R6, R222, 0x4, R6 ;  /* 0x00000004de06c825 */ /* 0x000fe200078e0206 */
[----:B------:R-:W-:-:S02]  /*ab20*/  @!P2 LEA.HI.X R3, R249, R4, R8, 0x2, P3 ;  /* 0x00000004f903a211 */ /* 0x000fc400018f1408 */
[----:B------:R-:W-:Y:S02]  /*ab30*/  SHF.R.S32.HI R8, RZ, 0x1f, R247 ;  /* 0x0000001fff087819 */ /* 0x000fe400000114f7 */
[----:B------:R2:W-:Y:S01]  /*ab40*/  @!P4 ST.E.64 [R6.64], R132 ;  /* 0x000000840600c985 */ /* 0x0005e2000c101b06 */
[----:B------:R-:W-:Y:S02]  /*ab50*/  SHF.R.S32.HI R13, RZ, 0x1f, R230 ;  /* 0x0000001fff0d7819 */ /* 0x000fe400000114e6 */
[----:B------:R-:W-:Y:S01]  /*ab60*/  SHF.R.S32.HI R15, RZ, 0x1f, R229 ;  /* 0x0000001fff0f7819 */ /* 0x000fe200000114e5 */
[----:B------:R4:W-:Y:S01]  /*ab70*/  @!P2 ST.E.64 [R2.64], R28 ;  /* 0x0000001c0200a985 */ /* 0x0009e2000c101b06 */
[----:B------:R-:W-:Y:S02]  /*ab80*/  ISETP.GE.AND P2, PT, R245, c[0x0][0x3c8], PT ;  /* 0x0000f200f5007a0c */ /* 0x000fe40003f46270 */
[----:B------:R-:W-:Y:S02]  /*ab90*/  SHF.R.S32.HI R14, RZ, 0x1f, R228 ;  /* 0x0000001fff0e7819 */ /* 0x000fe400000114e4 */
[----:B--2---:R-:W-:-:S02]  /*aba0*/  @!P5 LEA R6, P4, R248, R0, 0x2 ;  /* 0x00000000f806d211 */ /* 0x004fc400078810ff */
[C---:B----4-:R-:W-:Y:S02]  /*abb0*/  @!P1 LEA R2, P3, R247.reuse, R0, 0x2 ;  /* 0x00000000f7029211 */ /* 0x050fe400078610ff */
[-C--:B------:R-:W-:Y:S02]  /*abc0*/  @!P5 LEA.HI.X R7, R248, R4.reuse, R9, 0x2, P4 ;  /* 0x00000004f807d211 */ /* 0x080fe400020f1409 */
[----:B------:R-:W-:Y:S02]  /*abd0*/  @!P1 LEA.HI.X R3, R247, R4, R8, 0x2, P3 ;  /* 0x00000004f7039211 */ /* 0x000fe400018f1408 */
[----:B------:R-:W-:Y:S01]  /*abe0*/  SHF.R.S32.HI R9, RZ, 0x1f, R246 ;  /* 0x0000001fff097819 */ /* 0x000fe200000114f6 */
[----:B------:R2:W-:Y:S01]  /*abf0*/  @!P5 ST.E.64 [R6.64], R30 ;  /* 0x0000001e0600d985 */ /* 0x0005e2000c101b06 */
[----:B------:R-:W-:Y:S02]  /*ac00*/  ISETP.GE.AND P5, PT, R244, c[0x0][0x3c8], PT ;  /* 0x0000f200f4007a0c */ /* 0x000fe40003fa6270 */
[----:B------:R-:W-:Y:S01]  /*ac10*/  SHF.R.S32.HI R8, RZ, 0x1f, R245 ;  /* 0x0000001fff087819 */ /* 0x000fe200000114f5 */
[----:B------:R4:W-:Y:S01]  /*ac20*/  @!P1 ST.E.64 [R2.64], R32 ;  /* 0x0000002002009985 */ /* 0x0009e2000c101b06 */
[----:B------:R-:W-:-:S02]  /*ac30*/  ISETP.GE.AND P1, PT, R243, c[0x0][0x3c8], PT ;  /* 0x0000f200f3007a0c */ /* 0x000fc40003f26270 */
[CC--:B--2---:R-:W-:Y:S02]  /*ac40*/  @!P6 LEA R6, P4, R246.reuse, R0.reuse, 0x2 ;  /* 0x00000000f606e211 */ /* 0x0c4fe400078810ff */
[C---:B----4-:R-:W-:Y:S02]  /*ac50*/  @!P2 LEA R2, P3, R245.reuse, R0, 0x2 ;  /* 0x00000000f502a211 */ /* 0x050fe400078610ff */
[-C--:B------:R-:W-:Y:S02]  /*ac60*/  @!P6 LEA.HI.X R7, R246, R4.reuse, R9, 0x2, P4 ;  /* 0x00000004f607e211 */ /* 0x080fe400020f1409 */
[----:B------:R-:W-:Y:S02]  /*ac70*/  @!P2 LEA.HI.X R3, R245, R4, R8, 0x2, P3 ;  /* 0x00000004f503a211 */ /* 0x000fe400018f1408 */
[----:B------:R-:W-:Y:S01]  /*ac80*/  SHF.R.S32.HI R9, RZ, 0x1f, R244 ;  /* 0x0000001fff097819 */ /* 0x000fe200000114f4 */
[----:B------:R2:W-:Y:S01]  /*ac90*/  @!P6 ST.E.64 [R6.64], R34 ;  /* 0x000000220600e985 */ /* 0x0005e2000c101b06 */
[----:B------:R-:W-:-:S02]  /*aca0*/  ISETP.GE.AND P6, PT, R242, c[0x0][0x3c8], PT ;  /* 0x0000f200f2007a0c */ /* 0x000fc40003fc6270 */
[----:B------:R-:W-:Y:S01]  /*acb0*/  SHF.R.S32.HI R8, RZ, 0x1f, R243 ;  /* 0x0000001fff087819 */ /* 0x000fe200000114f3 */
[----:B------:R4:W-:Y:S01]  /*acc0*/  @!P2 ST.E.64 [R2.64], R100 ;  /* 0x000000640200a985 */ /* 0x0009e2000c101b06 */
[----:B------:R-:W-:Y:S02]  /*acd0*/  ISETP.GE.AND P2, PT, R241, c[0x0][0x3c8], PT ;  /* 0x0000f200f1007a0c */ /* 0x000fe40003f46270 */
[CC--:B--2---:R-:W-:Y:S02]  /*ace0*/  @!P5 LEA R6, P4, R244.reuse, R0.reuse, 0x2 ;  /* 0x00000000f406d211 */ /* 0x0c4fe400078810ff */
[C---:B----4-:R-:W-:Y:S02]  /*acf0*/  @!P1 LEA R2, P3, R243.reuse, R0, 0x2 ;  /* 0x00000000f3029211 */ /* 0x050fe400078610ff */
[-C--:B------:R-:W-:Y:S02]  /*ad00*/  @!P5 LEA.HI.X R7, R244, R4.reuse, R9, 0x2, P4 ;  /* 0x00000004f407d211 */ /* 0x080fe400020f1409 */
[----:B------:R-:W-:-:S02]  /*ad10*/  @!P1 LEA.HI.X R3, R243, R4, R8, 0x2, P3 ;  /* 0x00000004f3039211 */ /* 0x000fc400018f1408 */
[----:B------:R-:W-:Y:S01]  /*ad20*/  SHF.R.S32.HI R9, RZ, 0x1f, R242 ;  /* 0x0000001fff097819 */ /* 0x000fe200000114f2 */
[----:B------:R2:W-:Y:S01]  /*ad30*/  @!P5 ST.E.64 [R6.64], R108 ;  /* 0x0000006c0600d985 */ /* 0x0005e2000c101b06 */
[----:B------:R-:W-:Y:S02]  /*ad40*/  ISETP.GE.AND P5, PT, R240, c[0x0][0x3c8], PT ;  /* 0x0000f200f0007a0c */ /* 0x000fe40003fa6270 */
[----:B------:R-:W-:Y:S01]  /*ad50*/  SHF.R.S32.HI R8, RZ, 0x1f, R241 ;  /* 0x0000001fff087819 */ /* 0x000fe200000114f1 */
[----:B------:R4:W-:Y:S01]  /*ad60*/  @!P1 ST.E.64 [R2.64], R104 ;  /* 0x0000006802009985 */ /* 0x0009e2000c101b06 */
[----:B------:R-:W-:Y:S02]  /*ad70*/  ISETP.GE.AND P1, PT, R239, c[0x0][0x3c8], PT ;  /* 0x0000f200ef007a0c */ /* 0x000fe40003f26270 */
[-C--:B--2---:R-:W-:Y:S02]  /*ad80*/  @!P6 LEA R6, P4, R242, R0.reuse, 0x2 ;  /* 0x00000000f206e211 */ /* 0x084fe400078810ff */
[----:B----4-:R-:W-:-:S02]  /*ad90*/  @!P2 LEA R2, P3, R241, R0, 0x2 ;  /* 0x00000000f102a211 */ /* 0x010fc400078610ff */
        /* <DEDUP_REMOVED lines=25> */
[----:B------:R-:W-:Y:S01]  /*af30*/  ISETP.GE.AND P4, PT, R233, c[0x0][0x3c8], PT ;  /* 0x0000f200e9007a0c */ /* 0x000fe20003f86270 */
[----:B------:R4:W-:Y:S01]  /*af40*/  @!P2 ST.E.64 [R2.64], R56 ;  /* 0x000000380200a985 */ /* 0x0009e2000c101b06 */
[----:B------:R-:W-:Y:S02]  /*af50*/  SHF.R.S32.HI R8, RZ, 0x1f, R235 ;  /* 0x0000001fff087819 */ /* 0x000fe400000114eb */
[-C--:B--2---:R-:W-:Y:S02]  /*af60*/  @!P5 LEA R6, P3, R236, R0.reuse, 0x2 ;  /* 0x00000000ec06d211 */ /* 0x084fe400078610ff */
[----:B----4-:R-:W-:-:S02]  /*af70*/  @!P1 LEA R2, P2, R235, R0, 0x2 ;  /* 0x00000000eb029211 */ /* 0x010fc400078410ff */
[-C--:B------:R-:W-:Y:S02]  /*af80*/  @!P5 LEA.HI.X R7, R236, R4.reuse, R9, 0x2, P3 ;  /* 0x00000004ec07d211 */ /* 0x080fe400018f1409 */
[----:B------:R-:W-:Y:S02]  /*af90*/  ISETP.GE.AND P3, PT, R232, c[0x0][0x3c8], PT ;  /* 0x0000f200e8007a0c */ /* 0x000fe40003f66270 */
[----:B------:R-:W-:Y:S01]  /*afa0*/  @!P1 LEA.HI.X R3, R235, R4, R8, 0x2, P2 ;  /* 0x00000004eb039211 */ /* 0x000fe200010f1408 */
[----:B------:R2:W-:Y:S01]  /*afb0*/  @!P5 ST.E.64 [R6.64], R60 ;  /* 0x0000003c0600d985 */ /* 0x0005e2000c101b06 */
[----:B------:R-:W-:-:S03]  /*afc0*/  @!P6 LEA R8, P2, R234, R0, 0x2 ;  /* 0x00000000ea08e211 */ /* 0x000fc600078410ff */
[----:B------:R4:W-:Y:S01]  /*afd0*/  @!P1 ST.E.64 [R2.64], R64 ;  /* 0x0000004002009985 */ /* 0x0009e2000c101b06 */
[----:B------:R-:W-:Y:S02]  /*afe0*/  ISETP.GE.AND P1, PT, R231, c[0x0][0x3c8], PT ;  /* 0x0000f200e7007a0c */ /* 0x000fe40003f26270 */
[----:B------:R-:W-:Y:S02]  /*aff0*/  @!P6 LEA.HI.X R9, R234, R4, R10, 0x2, P2 ;  /* 0x00000004ea09e211 */ /* 0x000fe400010f140a */
[----:B------:R-:W-:-:S03]  /*b000*/  SHF.R.S32.HI R10, RZ, 0x1f, R232 ;  /* 0x0000001fff0a7819 */ /* 0x000fc600000114e8 */
[----:B------:R-:W-:Y:S01]  /*b010*/  @!P6 ST.E.64 [R8.64], R112 ;  /* 0x000000700800e985 */ /* 0x000fe2000c101b06 */
[----:B------:R-:W-:Y:S02]  /*b020*/  ISETP.GE.AND P6, PT, R230, c[0x0][0x3c8], PT ;  /* 0x0000f200e6007a0c */ /* 0x000fe40003fc6270 */
[CC--:B--2---:R-:W-:Y:S02]  /*b030*/  @!P3 LEA R6, P2, R232.reuse, R0.reuse, 0x2 ;  /* 0x00000000e806b211 */ /* 0x0c4fe400078410ff */
[C---:B----4-:R-:W-:Y:S02]  /*b040*/  @!P4 LEA R2, P5, R233.reuse, R0, 0x2 ;  /* 0x00000000e902c211 */ /* 0x050fe400078a10ff */
[-C--:B------:R-:W-:Y:S02]  /*b050*/  @!P3 LEA.HI.X R7, R232, R4.reuse, R10, 0x2, P2 ;  /* 0x00000004e807b211 */ /* 0x080fe400010f140a */
[----:B------:R-:W-:Y:S02]  /*b060*/  @!P4 LEA.HI.X R3, R233, R4, R11, 0x2, P5 ;  /* 0x00000004e903c211 */ /* 0x000fe400028f140b */
[----:B------:R-:W-:-:S02]  /*b070*/  ISETP.GE.AND P5, PT, R229, c[0x0][0x3c8], PT ;  /* 0x0000f200e5007a0c */ /* 0x000fc40003fa6270 */
[----:B------:R-:W-:Y:S01]  /*b080*/  SHF.R.S32.HI R10, RZ, 0x1f, R231 ;  /* 0x0000001fff0a7819 */ /* 0x000fe200000114e7 */
[----:B------:R2:W-:Y:S01]  /*b090*/  @!P4 ST.E.64 [R2.64], R68 ;  /* 0x000000440200c985 */ /* 0x0005e2000c101b06 */
[----:B------:R-:W-:-:S03]  /*b0a0*/  ISETP.GE.AND P4, PT, R228, c[0x0][0x3c8], PT ;  /* 0x0000f200e4007a0c */ /* 0x000fc60003f86270 */
[----:B------:R4:W-:Y:S01]  /*b0b0*/  @!P3 ST.E.64 [R6.64], R72 ;  /* 0x000000480600b985 */ /* 0x0009e2000c101b06 */
[----:B------:R-:W-:Y:S02]  /*b0c0*/  ISETP.GE.AND P3, PT, R227, c[0x0][0x3c8], PT ;  /* 0x0000f200e3007a0c */ /* 0x000fe40003f66270 */
[----:B--2---:R-:W-:-:S04]  /*b0d0*/  @!P1 LEA R2, P2, R231, R0, 0x2 ;  /* 0x00000000e7029211 */ /* 0x004fc800078410ff */
[----:B------:R-:W-:Y:S02]  /*b0e0*/  @!P1 LEA.HI.X R3, R231, R4, R10, 0x2, P2 ;  /* 0x00000004e7039211 */ /* 0x000fe400010f140a */
[----:B------:R-:W-:-:S03]  /*b0f0*/  @!P6 LEA R10, P2, R230, R0, 0x2 ;  /* 0x00000000e60ae211 */ /* 0x000fc600078410ff */
[----:B------:R2:W-:Y:S01]  /*b100*/  @!P1 ST.E.64 [R2.64], R76 ;  /* 0x0000004c02009985 */ /* 0x0005e2000c101b06 */
[C---:B------:R-:W-:Y:S02]  /*b110*/  @!P5 LEA R8, P1, R229.reuse, R0, 0x2 ;  /* 0x00000000e508d211 */ /* 0x040fe400078210ff */
[----:B------:R-:W-:Y:S02]  /*b120*/  @!P6 LEA.HI.X R11, R230, R4, R13, 0x2, P2 ;  /* 0x00000004e60be211 */ /* 0x000fe400010f140d */
[C---:B----4-:R-:W-:Y:S02]  /*b130*/  @!P4 LEA R6, P2, R228.reuse, R0, 0x2 ;  /* 0x00000000e406c211 */ /* 0x050fe400078410ff */
[-C--:B------:R-:W-:Y:S01]  /*b140*/  @!P5 LEA.HI.X R9, R229, R4.reuse, R15, 0x2, P1 ;  /* 0x00000004e509d211 */ /* 0x080fe200008f140f */
[----:B------:R4:W-:Y:S01]  /*b150*/  @!P6 ST.E.64 [R10.64], R120 ;  /* 0x000000780a00e985 */ /* 0x0009e2000c101b06 */
[----:B------:R-:W-:Y:S02]  /*b160*/  SHF.R.S32.HI R13, RZ, 0x1f, R227 ;  /* 0x0000001fff0d7819 */ /* 0x000fe400000114e3 */
[----:B------:R-:W-:Y:S01]  /*b170*/  @!P4 LEA.HI.X R7, R228, R4, R14, 0x2, P2 ;  /* 0x00000004e407c211 */ /* 0x000fe200010f140e */
[----:B------:R4:W-:Y:S04]  /*b180*/  @!P5 ST.E.64 [R8.64], R116 ;  /* 0x000000740800d985 */ /* 0x0009e8000c101b06 */
[----:B------:R4:W-:Y:S01]  /*b190*/  @!P4 ST.E.64 [R6.64], R80 ;  /* 0x000000500600c985 */ /* 0x0009e2000c101b06 */
[----:B--2---:R-:W-:-:S04]  /*b1a0*/  @!P3 LEA R2, P1, R227, R0, 0x2 ;  /* 0x00000000e302b211 */ /* 0x004fc800078210ff */
[----:B------:R-:W-:-:S05]  /*b1b0*/  @!P3 LEA.HI.X R3, R227, R4, R13, 0x2, P1 ;  /* 0x00000004e303b211 */ /* 0x000fca00008f140d */
[----:B------:R4:W-:Y:S04]  /*b1c0*/  @!P3 ST.E.64 [R2.64], R24 ;  /* 0x000000180200b985 */ /* 0x0009e8000c101b06 */
.L_x_86:
[----:B------:R-:W-:Y:S05]  /*b1d0*/  BSYNC B0 ;  /* 0x0000000000007941 */ /* 0x000fea0003800000 */
.L_x_85:
[----:B------:R-:W-:Y:S05]  /*b1e0*/  BRA.DIV ~URZ, `(.L_x_87) ;  /* 0x000034227f007947 */ /* 0x000fea000b800000 */
[----:B--2---:R2:W1:Y:S04]  /*b1f0*/  SHFL.IDX PT, R4, R5, 0x1, 0x1c1f ;  /* 0x003c1f0005047f89 */ /* 0x00446800000e0000 */
[----:B----4-:R2:W4:Y:S02]  /*b200*/  SHFL.IDX PT, R0, R12, 0x1, 0x1c1f ;  /* 0x003c1f000c007f89 */ /* 0x01052400000e0000 */
.L_x_149:
[----:B------:R-:W-:Y:S05]  /*b210*/  @P0 BRA `(.L_x_82) ;  /* 0x0000143000000947 */ /* 0x000fea0003800000 */
[----:B------:R-:W-:Y:S02]  /*b220*/  ISETP.GE.AND P4, PT, R222, c[0x0][0x3c8], PT ;  /* 0x0000f200de007a0c */ /* 0x000fe40003f86270 */
[----:B------:R-:W-:Y:S02]  /*b230*/  ISETP.GE.AND P3, PT, R249, c[0x0][0x3c8], PT ;  /* 0x0000f200f9007a0c */ /* 0x000fe40003f66270 */
[----:B------:R-:W-:Y:S02]  /*b240*/  ISETP.GE.AND P2, PT, R248, c[0x0][0x3c8], PT ;  /* 0x0000f200f8007a0c */ /* 0x000fe40003f46270 */
[----:B------:R-:W-:-:S02]  /*b250*/  ISETP.GE.AND P1, PT, R247, c[0x0][0x3c8], PT ;  /* 0x0000f200f7007a0c */ /* 0x000fc40003f26270 */
[----:B------:R-:W-:Y:S02]  /*b260*/  ISETP.GE.AND P0, PT, R246, c[0x0][0x3c8], PT ;  /* 0x0000f200f6007a0c */ /* 0x000fe40003f06270 */
[----:B-12---:R-:W-:Y:S02]  /*b270*/  SHF.R.S32.HI R5, RZ, 0x1f, R249 ;  /* 0x0000001fff057819 */ /* 0x006fe400000114f9 */
[----:B------:R-:W-:Y:S01]  /*b280*/  SHF.R.S32.HI R10, RZ, 0x1f, R247 ;  /* 0x0000001fff0a7819 */ /* 0x000fe200000114f7 */
[----:B----4-:R-:W-:Y:S01]  /*b290*/  @!P4 IMAD.MOV.U32 R6, RZ, RZ, R0 ;  /* 0x000000ffff06c224 */ /* 0x010fe200078e0000 */
[----:B------:R-:W-:Y:S01]  /*b2a0*/  SHF.R.S32.HI R11, RZ, 0x1f, R236 ;  /* 0x0000001fff0b7819 */ /* 0x000fe200000114ec */
[----:B------:R-:W-:Y:S01]  /*b2b0*/  @!P4 IMAD.MOV.U32 R7, RZ, RZ, R4 ;  /* 0x000000ffff07c224 */ /* 0x000fe200078e0004 */
[CC--:B------:R-:W-:Y:S02]  /*b2c0*/  @!P3 LEA R2, P5, R249.reuse, R0.reuse, 0x2 ;  /* 0x00000000f902b211 */ /* 0x0c0fe400078a10ff */
[----:B------:R-:W-:Y:S01]  /*b2d0*/  @!P2 LEA R8, P6, R248, R0, 0x2 ;  /* 0x00000000f808a211 */ /* 0x000fe200078c10ff */
[----:B------:R-:W-:Y:S01]  /*b2e0*/  @!P4 IMAD.WIDE R6, R222, 0x4, R6 ;  /* 0x00000004de06c825 */ /* 0x000fe200078e0206 */
[----:B------:R-:W-:-:S02]  /*b2f0*/  @!P3 LEA.HI.X R3, R249, R4, R5, 0x2, P5 ;  /* 0x00000004f903b211 */ /* 0x000fc400028f1405 */
[----:B------:R-:W-:Y:S02]  /*b300*/  SHF.R.S32.HI R5, RZ, 0x1f, R248 ;  /* 0x0000001fff057819 */ /* 0x000fe400000114f8 */
[----:B------:R1:W-:Y:S01]  /*b310*/  @!P4 ST.E.64 [R6.64], R96 ;  /* 0x000000600600c985 */ /* 0x0003e2000c101b06 */
[----:B------:R-:W-:Y:S02]  /*b320*/  ISETP.GE.AND P5, PT, R245, c[0x0][0x3c8], PT ;  /* 0x0000f200f5007a0c */ /* 0x000fe40003fa6270 */
[----:B------:R-:W-:Y:S01]  /*b330*/  ISETP.GE.AND P4, PT, R244, c[0x0][0x3c8], PT ;  /* 0x0000f200f4007a0c */ /* 0x000fe20003f86270 */
[----:B------:R2:W-:Y:S01]  /*b340*/  @!P3 ST.E.64 [R2.64], R84 ;  /* 0x000000540200b985 */ /* 0x0005e2000c101b06 */
[----:B------:R-:W-:Y:S02]  /*b350*/  @!P2 LEA.HI.X R9, R248, R4, R5, 0x2, P6 ;  /* 0x00000004f809a211 */ /* 0x000fe400030f1405 */
[----:B------:R-:W-:Y:S02]  /*b360*/  SHF.R.S32.HI R5, RZ, 0x1f, R246 ;  /* 0x0000001fff057819 */ /* 0x000fe400000114f6 */
[----:B------:R-:W-:Y:S01]  /*b370*/  SHF.R.S32.HI R13, RZ, 0x1f, R230 ;  /* 0x0000001fff0d7819 */ /* 0x000fe200000114e6 */
[----:B------:R4:W-:Y:S01]  /*b380*/  @!P2 ST.E.64 [R8.64], R126 ;  /* 0x0000007e0800a985 */ /* 0x0009e2000c101b06 */
[----:B------:R-:W-:-:S02]  /*b390*/  ISETP.GE.AND P2, PT, R242, c[0x0][0x3c8], PT ;  /* 0x0000f200f2007a0c */ /* 0x000fc40003f46270 */
[----:B---3--:R-:W-:Y:S02]  /*b3a0*/  SHF.R.S32.HI R12, RZ, 0x1f, R229 ;  /* 0x0000001fff0c7819 */ /* 0x008fe400000114e5 */
[CC--:B-1----:R-:W-:Y:S02]  /*b3b0*/  @!P1 LEA R6, P3, R247.reuse, R0.reuse, 0x2 ;  /* 0x00000000f7069211 */ /* 0x0c2fe400078610ff */
[C---:B--2---:R-:W-:Y:S02]  /*b3c0*/  @!P0 LEA R2, P6, R246.reuse, R0, 0x2 ;  /* 0x00000000f6028211 */ /* 0x044fe400078c10ff */
[-C--:B------:R-:W-:Y:S02]  /*b3d0*/  @!P1 LEA.HI.X R7, R247, R4.reuse, R10, 0x2, P3 ;  /* 0x00000004f7079211 */ /* 0x080fe400018f140a */
[----:B------:R-:W-:Y:S02]  /*b3e0*/  ISETP.GE.AND P3, PT, R243, c[0x0][0x3c8], PT ;  /* 0x0000f200f3007a0c */ /* 0x000fe40003f66270 */
[----:B------:R-:W-:Y:S01]  /*b3f0*/  @!P0 LEA.HI.X R3, R246, R4, R5, 0x2, P6 ;  /* 0x00000004f6038211 */ /* 0x000fe200030f1405 */
[----:B------:R1:W-:Y:S01]  /*b400*/  @!P1 ST.E.64 [R6.64], R122 ;  /* 0x0000007a06009985 */ /* 0x0003e2000c101b06 */
[----:B----4-:R-:W-:-:S02]  /*b410*/  @!P5 LEA R8, P1, R245, R0, 0x2 ;  /* 0x00000000f508d211 */ /* 0x010fc400078210ff */
[----:B------:R-:W-:Y:S01]  /*b420*/  SHF.R.S32.HI R5, RZ, 0x1f, R245 ;  /* 0x0000001fff057819 */ /* 0x000fe200000114f5 */
[----:B------:R2:W-:Y:S01]  /*b430*/  @!P0 ST.E.64 [R2.64], R88 ;  /* 0x0000005802008985 */ /* 0x0005e2000c101b06 */
[----:B------:R-:W-:Y:S02]  /*b440*/  SHF.R.S32.HI R10, RZ, 0x1f, R244 ;  /* 0x0000001fff0a7819 */ /* 0x000fe400000114f4 */
[----:B------:R-:W-:Y:S02]  /*b450*/  @!P5 LEA.HI.X R9, R245, R4, R5, 0x2, P1 ;  /* 0x00000004f509d211 */ /* 0x000fe400008f1405 */
[----:B------:R-:W-:Y:S02]  /*b460*/  ISETP.GE.AND P1, PT, R241, c[0x0][0x3c8], PT ;  /* 0x0000f200f1007a0c */ /* 0x000fe40003f26270 */
[----:B------:R-:W-:Y:S01]  /*b470*/  SHF.R.S32.HI R5, RZ, 0x1f, R243 ;  /* 0x0000001fff057819 */ /* 0x000fe200000114f3 */
[----:B------:R3:W-:Y:S01]  /*b480*/  @!P5 ST.E.64 [R8.64], R118 ;  /* 0x000000760800d985 */ /* 0x0007e2000c101b06 */
[----:B------:R-:W-:-:S02]  /*b490*/  ISETP.GE.AND P5, PT, R239, c[0x0][0x3c8], PT ;  /* 0x0000f200ef007a0c */ /* 0x000fc40003fa6270 */
[----:B-1----:R-:W-:-:S04]  /*b4a0*/  @!P4 LEA R6, P0, R244, R0, 0x2 ;  /* 0x00000000f406c211 */ /* 0x002fc800078010ff */
[----:B------:R-:W-:Y:S02]  /*b4b0*/  @!P4 LEA.HI.X R7, R244, R4, R10, 0x2, P0 ;  /* 0x00000004f407c211 */ /* 0x000fe400000f140a */
[----:B------:R-:W-:Y:S02]  /*b4c0*/  ISETP.GE.AND P0, PT, R240, c[0x0][0x3c8], PT ;  /* 0x0000f200f0007a0c */ /* 0x000fe40003f06270 */
[C---:B--2---:R-:W-:Y:S01]  /*b4d0*/  @!P3 LEA R2, P6, R243.reuse, R0, 0x2 ;  /* 0x00000000f302b211 */ /* 0x044fe200078c10ff */
[----:B------:R1:W-:Y:S01]  /*b4e0*/  @!P4 ST.E.64 [R6.64], R110 ;  /* 0x0000006e0600c985 */ /* 0x0003e2000c101b06 */
[----:B------:R-:W-:Y:S02]  /*b4f0*/  ISETP.GE.AND P4, PT, R238, c[0x0][0x3c8], PT ;  /* 0x0000f200ee007a0c */ /* 0x000fe40003f86270 */
[----:B------:R-:W-:Y:S02]  /*b500*/  @!P3 LEA.HI.X R3, R243, R4, R5, 0x2, P6 ;  /* 0x00000004f303b211 */ /* 0x000fe400030f1405 */
[----:B---3--:R-:W-:-:S02]  /*b510*/  @!P2 LEA R8, P6, R242, R0, 0x2 ;  /* 0x00000000f208a211 */ /* 0x008fc400078c10ff */
[----:B------:R-:W-:Y:S01]  /*b520*/  SHF.R.S32.HI R5, RZ, 0x1f, R242 ;  /* 0x0000001fff057819 */ /* 0x000fe200000114f2 */
[----:B------:R2:W-:Y:S01]  /*b530*/  @!P3 ST.E.64 [R2.64], R92 ;  /* 0x0000005c0200b985 */ /* 0x0005e2000c101b06 */
[----:B------:R-:W-:Y:S02]  /*b540*/  SHF.R.S32.HI R10, RZ, 0x1f, R241 ;  /* 0x0000001fff0a7819 */ /* 0x000fe400000114f1 */
[----:B------:R-:W-:Y:S02]  /*b550*/  @!P2 LEA.HI.X R9, R242, R4, R5, 0x2, P6 ;  /* 0x00000004f209a211 */ /* 0x000fe400030f1405 */
[----:B------:R-:W-:-:S03]  /*b560*/  SHF.R.S32.HI R5, RZ, 0x1f, R240 ;  /* 0x0000001fff057819 */ /* 0x000fc600000114f0 */
[----:B------:R3:W-:Y:S01]  /*b570*/  @!P2 ST.E.64 [R8.64], R124 ;  /* 0x0000007c0800a985 */ /* 0x0007e2000c101b06 */
[----:B------:R-:W-:Y:S02]  /*b580*/  ISETP.GE.AND P2, PT, R236, c[0x0][0x3c8], PT ;  /* 0x0000f200ec007a0c */ /* 0x000fe40003f46270 */
[----:B-1----:R-:W-:-:S04]  /*b590*/  @!P1 LEA R6, P3, R241, R0, 0x2 ;  /* 0x00000000f1069211 */ /* 0x002fc800078610ff */
[----:B------:R-:W-:Y:S02]  /*b5a0*/  @!P1 LEA.HI.X R7, R241, R4, R10, 0x2, P3 ;  /* 0x00000004f1079211 */ /* 0x000fe400018f140a */
[----:B------:R-:W-:Y:S02]  /*b5b0*/  ISETP.GE.AND P3, PT, R237, c[0x0][0x3c8], PT ;  /* 0x0000f200ed007a0c */ /* 0x000fe40003f66270 */
[C---:B--2---:R-:W-:Y:S01]  /*b5c0*/  @!P0 LEA R2, P6, R240.reuse, R0, 0x2 ;  /* 0x00000000f0028211 */ /* 0x044fe200078c10ff */
[----:B------:R1:W-:Y:S01]  /*b5d0*/  @!P1 ST.E.64 [R6.64], R106 ;  /* 0x0000006a06009985 */ /* 0x0003e2000c101b06 */
[----:B------:R-:W-:Y:S02]  /*b5e0*/  SHF.R.S32.HI R10, RZ, 0x1f, R238 ;  /* 0x0000001fff0a7819 */ /* 0x000fe400000114ee */
[----:B------:R-:W-:Y:S02]  /*b5f0*/  @!P0 LEA.HI.X R3, R240, R4, R5, 0x2, P6 ;  /* 0x00000004f0038211 */ /* 0x000fe400030f1405 */
[----:B------:R-:W-:-:S02]  /*b600*/  SHF.R.S32.HI R5, RZ, 0x1f, R239 ;  /* 0x0000001fff057819 */ /* 0x000fc400000114ef */
[----:B---3--:R-:W-:Y:S01]  /*b610*/  @!P5 LEA R8, P6, R239, R0, 0x2 ;  /* 0x00000000ef08d211 */ /* 0x008fe200078c10ff */
[----:B------:R2:W-:Y:S01]  /*b620*/  @!P0 ST.E.64 [R2.64], R46 ;  /* 0x0000002e02008985 */ /* 0x0005e2000c101b06 */
[----:B------:R-:W-:Y:S02]  /*b630*/  ISETP.GE.AND P1, PT, R235, c[0x0][0x3c8], PT ;  /* 0x0000f200eb007a0c */ /* 0x000fe40003f26270 */
[----:B------:R-:W-:Y:S02]  /*b640*/  @!P5 LEA.HI.X R9, R239, R4, R5, 0x2, P6 ;  /* 0x00000004ef09d211 */ /* 0x000fe400030f1405 */
[----:B------:R-:W-:-:S03]  /*b650*/  SHF.R.S32.HI R5, RZ, 0x1f, R237 ;  /* 0x0000001fff057819 */ /* 0x000fc600000114ed */
[----:B------:R3:W-:Y:S01]  /*b660*/  @!P5 ST.E.64 [R8.64], R128 ;  /* 0x000000800800d985 */ /* 0x0007e2000c101b06 */
[----:B-1----:R-:W-:-:S04]  /*b670*/  @!P4 LEA R6, P0, R238, R0, 0x2 ;  /* 0x00000000ee06c211 */ /* 0x002fc800078010ff */
[----:B------:R-:W-:Y:S02]  /*b680*/  @!P4 LEA.HI.X R7, R238, R4, R10, 0x2, P0 ;  /* 0x00000004ee07c211 */ /* 0x000fe400000f140a */
[----:B------:R-:W-:Y:S02]  /*b690*/  ISETP.GE.AND P0, PT, R234, c[0x0][0x3c8], PT ;  /* 0x0000f200ea007a0c */ /* 0x000fe40003f06270 */
[----:B--2---:R-:W-:Y:S01]  /*b6a0*/  @!P3 LEA R2, P6, R237, R0, 0x2 ;  /* 0x00000000ed02b211 */ /* 0x004fe200078c10ff */
[----:B------:R1:W-:Y:S01]  /*b6b0*/  @!P4 ST.E.64 [R6.64], R114 ;  /* 0x000000720600c985 */ /* 0x0003e2000c101b06 */
[----:B------:R-:W-:Y:S02]  /*b6c0*/  ISETP.GE.AND P4, PT, R233, c[0x0][0x3c8], PT ;  /* 0x0000f200e9007a0c */ /* 0x000fe40003f86270 */
[----:B------:R-:W-:Y:S02]  /*b6d0*/  @!P3 LEA.HI.X R3, R237, R4, R5, 0x2, P6 ;  /* 0x00000004ed03b211 */ /* 0x000fe400030f1405 */
[----:B------:R-:W-:-:S02]  /*b6e0*/  SHF.R.S32.HI R10, RZ, 0x1f, R235 ;  /* 0x0000001fff0a7819 */ /* 0x000fc400000114eb */
[C---:B---3--:R-:W-:Y:S01]  /*b6f0*/  @!P2 LEA R8, P5, R236.reuse, R0, 0x2 ;  /* 0x00000000ec08a211 */ /* 0x048fe200078a10ff */
[----:B------:R2:W-:Y:S01]  /*b700*/  @!P3 ST.E.64 [R2.64], R50 ;  /* 0x000000320200b985 */ /* 0x0005e2000c101b06 */
[----:B------:R-:W-:Y:S02]  /*b710*/  SHF.R.S32.HI R5, RZ, 0x1f, R234 ;  /* 0x0000001fff057819 */ /* 0x000fe400000114ea */
[----:B------:R-:W-:Y:S02]  /*b720*/  @!P2 LEA.HI.X R9, R236, R4, R11, 0x2, P5 ;  /* 0x00000004ec09a211 */ /* 0x000fe400028f140b */
[----:B------:R-:W-:-:S03]  /*b730*/  ISETP.GE.AND P5, PT, R232, c[0x0][0x3c8], PT ;  /* 0x0000f200e8007a0c */ /* 0x000fc60003fa6270 */
[----:B------:R-:W-:Y:S01]  /*b740*/  @!P2 ST.E.64 [R8.64], R130 ;  /* 0x000000820800a985 */ /* 0x000fe2000c101b06 */
[----:B------:R-:W-:Y:S02]  /*b750*/  ISETP.GE.AND P2, PT, R230, c[0x0][0x3c8], PT ;  /* 0x0000f200e6007a0c */ /* 0x000fe40003f46270 */
[----:B-1----:R-:W-:-:S04]  /*b760*/  @!P1 LEA R6, P6, R235, R0, 0x2 ;  /* 0x00000000eb069211 */ /* 0x002fc800078c10ff */
[----:B------:R-:W-:Y:S02]  /*b770*/  @!P1 LEA.HI.X R7, R235, R4, R10, 0x2, P6 ;  /* 0x00000004eb079211 */ /* 0x000fe400030f140a */
[----:B------:R-:W-:Y:S02]  /*b780*/  SHF.R.S32.HI R10, RZ, 0x1f, R233 ;  /* 0x0000001fff0a7819 */ /* 0x000fe400000114e9 */
[C---:B--2---:R-:W-:Y:S01]  /*b790*/  @!P0 LEA R2, P3, R234.reuse, R0, 0x2 ;  /* 0x00000000ea028211 */ /* 0x044fe200078610ff */
[----:B------:R1:W-:Y:S01]  /*b7a0*/  @!P1 ST.E.64 [R6.64], R66 ;  /* 0x0000004206009985 */ /* 0x0003e2000c101b06 */
[----:B------:R-:W-:Y:S02]  /*b7b0*/  ISETP.GE.AND P1, PT, R229, c[0x0][0x3c8], PT ;  /* 0x0000f200e5007a0c */ /* 0x000fe40003f26270 */
[----:B------:R-:W-:Y:S02]  /*b7c0*/  @!P0 LEA.HI.X R3, R234, R4, R5, 0x2, P3 ;  /* 0x00000004ea038211 */ /* 0x000fe400018f1405 */
[----:B------:R-:W-:-:S02]  /*b7d0*/  ISETP.GE.AND P3, PT, R231, c[0x0][0x3c8], PT ;  /* 0x0000f200e7007a0c */ /* 0x000fc40003f66270 */
[----:B------:R-:W-:Y:S01]  /*b7e0*/  SHF.R.S32.HI R5, RZ, 0x1f, R232 ;  /* 0x0000001fff057819 */ /* 0x000fe200000114e8 */
[----:B------:R2:W-:Y:S01]  /*b7f0*/  @!P0 ST.E.64 [R2.64], R38 ;  /* 0x0000002602008985 */ /* 0x0005e2000c101b06 */
[----:B-1----:R-:W-:-:S04]  /*b800*/  @!P4 LEA R6, P0, R233, R0, 0x2 ;  /* 0x00000000e906c211 */ /* 0x002fc800078010ff */
[----:B------:R-:W-:Y:S02]  /*b810*/  @!P4 LEA.HI.X R7, R233, R4, R10, 0x2, P0 ;  /* 0x00000004e907c211 */ /* 0x000fe400000f140a */
[----:B------:R-:W-:Y:S02]  /*b820*/  ISETP.GE.AND P0, PT, R228, c[0x0][0x3c8], PT ;  /* 0x0000f200e4007a0c */ /* 0x000fe40003f06270 */
[CC--:B--2---:R-:W-:Y:S01]  /*b830*/  @!P5 LEA R2, P6, R232.reuse, R0.reuse, 0x2 ;  /* 0x00000000e802d211 */ /* 0x0c4fe200078c10ff */
[----:B------:R1:W-:Y:S01]  /*b840*/  @!P4 ST.E.64 [R6.64], R54 ;  /* 0x000000360600c985 */ /* 0x0003e2000c101b06 */
[----:B------:R-:W-:Y:S02]  /*b850*/  @!P3 LEA R10, P4, R231, R0, 0x2 ;  /* 0x00000000e70ab211 */ /* 0x000fe400078810ff */
[----:B------:R-:W-:Y:S02]  /*b860*/  @!P5 LEA.HI.X R3, R232, R4, R5, 0x2, P6 ;  /* 0x00000004e803d211 */ /* 0x000fe400030f1405 */
[----:B------:R-:W-:-:S02]  /*b870*/  SHF.R.S32.HI R5, RZ, 0x1f, R231 ;  /* 0x0000001fff057819 */ /* 0x000fc400000114e7 */
[C---:B------:R-:W-:Y:S01]  /*b880*/  @!P2 LEA R8, P6, R230.reuse, R0, 0x2 ;  /* 0x00000000e608a211 */ /* 0x040fe200078c10ff */
[----:B------:R2:W-:Y:S01]  /*b890*/  @!P5 ST.E.64 [R2.64], R58 ;  /* 0x0000003a0200d985 */ /* 0x0005e2000c101b06 */
[-C--:B------:R-:W-:Y:S02]  /*b8a0*/  @!P3 LEA.HI.X R11, R231, R4.reuse, R5, 0x2, P4 ;  /* 0x00000004e70bb211 */ /* 0x080fe400020f1405 */
[----:B------:R-:W-:Y:S02]  /*b8b0*/  SHF.R.S32.HI R5, RZ, 0x1f, R228 ;  /* 0x0000001fff057819 */ /* 0x000fe400000114e4 */
[----:B------:R-:W-:Y:S01]  /*b8c0*/  @!P2 LEA.HI.X R9, R230, R4, R13, 0x2, P6 ;  /* 0x00000004e609a211 */ /* 0x000fe200030f140d */
[----:B------:R3:W-:Y:S04]  /*b8d0*/  @!P3 ST.E.64 [R10.64], R74 ;  /* 0x0000004a0a00b985 */ /* 0x0007e8000c101b06 */
[----:B------:R3:W-:Y:S01]  /*b8e0*/  @!P2 ST.E.64 [R8.64], R70 ;  /* 0x000000460800a985 */ /* 0x0007e2000c101b06 */
[----:B-1----:R-:W-:-:S04]  /*b8f0*/  @!P1 LEA R6, P5, R229, R0, 0x2 ;  /* 0x00000000e5069211 */ /* 0x002fc800078a10ff */
[----:B------:R-:W-:Y:S02]  /*b900*/  @!P1 LEA.HI.X R7, R229, R4, R12, 0x2, P5 ;  /* 0x00000004e5079211 */ /* 0x000fe400028f140c */
[----:B--2---:R-:W-:-:S03]  /*b910*/  @!P0 LEA R2, P4, R228, R0, 0x2 ;  /* 0x00000000e4028211 */ /* 0x004fc600078810ff */
[----:B------:R3:W-:Y:S01]  /*b920*/  @!P1 ST.E.64 [R6.64], R62 ;  /* 0x0000003e06009985 */ /* 0x0007e2000c101b06 */
[----:B------:R-:W-:-:S05]  /*b930*/  @!P0 LEA.HI.X R3, R228, R4, R5, 0x2, P4 ;  /* 0x00000004e4038211 */ /* 0x000fca00020f1405 */
[----:B------:R3:W-:Y:S01]  /*b940*/  @!P0 ST.E.64 [R2.64], R42 ;  /* 0x0000002a02008985 */ /* 0x0007e2000c101b06 */
[----:B------:R-:W-:-:S13]  /*b950*/  ISETP.GE.AND P0, PT, R227, c[0x0][0x3c8], PT ;  /* 0x0000f200e3007a0c */ /* 0x000fda0003f06270 */
[----:B------:R-:W-:Y:S05]  /*b960*/  @P0 BRA `(.L_x_82) ;  /* 0x00000ce000000947 */ /* 0x000fea0003800000 */
[----:B------:R-:W-:Y:S02]  /*b970*/  SHF.R.S32.HI R5, RZ, 0x1f, R227 ;  /* 0x0000001fff057819 */ /* 0x000fe400000114e3 */
[----:B---3--:R-:W-:-:S04]  /*b980*/  LEA R2, P0, R227, R0, 0x2 ;  /* 0x00000000e3027211 */ /* 0x008fc800078010ff */
[----:B------:R-:W-:-:S05]  /*b990*/  LEA.HI.X R3, R227, R4, R5, 0x2, P0 ;  /* 0x00000004e3037211 */ /* 0x000fca00000f1405 */
[----:B------:R1:W-:Y:S01]  /*b9a0*/  ST.E.64 [R2.64], R26 ;  /* 0x0000001a02007985 */ /* 0x0003e2000c101b06 */
[----:B------:R-:W-:Y:S05]  /*b9b0*/  BRA `(.L_x_82) ;  /* 0x00000c9000007947 */ /* 0x000fea0003800000 */
.L_x_67:
[----:B------:R-:W-:Y:S01]  /*b9c0*/  ISETP.NE.U32.AND P1, PT, RZ, c[0x0][0x508], PT ;  /* 0x00014200ff007a0c */ /* 0x000fe20003f25070 */
[----:B------:R-:W-:Y:S01]  /*b9d0*/  IMAD.MOV.U32 R8, RZ, RZ, RZ ;  /* 0x000000ffff087224 */ /* 0x000fe200078e00ff */
[----:B------:R-:W-:Y:S01]  /*b9e0*/  ISETP.NE.U32.AND P3, PT, RZ, c[0x0][0x500], PT ;  /* 0x00014000ff007a0c */ /* 0x000fe20003f65070 */
[----:B------:R-:W-:Y:S01]  /*b9f0*/  IMAD.MOV.U32 R22, RZ, RZ, c[0x0][0x388] ;  /* 0x0000e200ff167624 */ /* 0x000fe200078e00ff */
[----:B------:R-:W-:Y:S02]  /*ba00*/  ISETP.NE.AND.EX P1, PT, RZ, c[0x0][0x50c], PT, P1 ;  /* 0x00014300ff007a0c */ /* 0x000fe40003f25310 */
[----:B------:R-:W-:Y:S02]  /*ba10*/  ISETP.NE.AND.EX P3, PT, RZ, c[0x0][0x504], PT, P3 ;  /* 0x00014100ff007a0c */ /* 0x000fe40003f65330 */
[----:B------:R-:W-:-:S04]  /*ba20*/  IADD3 R2, P2, R216, c[0x0][0x500], RZ ;  /* 0x00014000d8027a10 */ /* 0x000fc80007f5e0ff */
[----:B------:R-:W-:-:S05]  /*ba30*/  IADD3.X R3, R217, c[0x0][0x504], RZ, P2, !PT ;  /* 0x00014100d9037a10 */ /* 0x000fca00017fe4ff */
[----:B------:R-:W-:Y:S02]  /*ba40*/  @P1 IADD3 R4, P0, R216, c[0x0][0x508], RZ ;  /* 0x00014200d8041a10 */ /* 0x000fe40007f1e0ff */
[----:B------:R2:W5:Y:S02]  /*ba50*/  @P3 LDG.E R8, [R2.64] ;  /* 0x0000000602083981 */ /* 0x000564000c1e1900 */
[----:B------:R-:W-:-:S05]  /*ba60*/  @P1 IADD3.X R5, R217, c[0x0][0x50c], RZ, P0, !PT ;  /* 0x00014300d9051a10 */ /* 0x000fca00007fe4ff */
[----:B------:R2:W5:Y:S01]  /*ba70*/  @P1 LDG.E R22, [R4.64] ;  /* 0x0000000604161981 */ /* 0x000562000c1e1900 */
[----:B------:R-:W-:-:S04]  /*ba80*/  ISETP.NE.AND P0, PT, R218, RZ, PT ;  /* 0x000000ffda00720c */ /* 0x000fc80003f05270 */
[----:B------:R-:W-:Y:S01]  /*ba90*/  SEL R19, R218, c[0x0][0x3d4], P0 ;  /* 0x0000f500da137a07 */ /* 0x000fe20000000000 */
[----:B------:R-:W-:Y:S05]  /*baa0*/  @P1 BRA `(.L_x_88) ;  /* 0x0000004000001947 */ /* 0x000fea0003800000 */
[----:B------:R-:W-:Y:S05]  /*bab0*/  @!P3 BRA `(.L_x_88) ;  /* 0x000000300000b947 */ /* 0x000fea0003800000 */
[----:B------:R3:W4:Y:S04]  /*bac0*/  LDG.E R0, [R2.64] ;  /* 0x0000000602007981 */ /* 0x000728000c1e1900 */
[----:B--23--:R-:W4:Y:S02]  /*bad0*/  LDG.E R2, [R2.64+0x4] ;  /* 0x0000040602027981 */ /* 0x00cf24000c1e1900 */
[----:B----45:R-:W-:Y:S02]  /*bae0*/  IADD3 R22, -R0, R2, RZ ;  /* 0x0000000200167210 */ /* 0x030fe40007ffe1ff */
.L_x_88:
[----:B--2---:R-:W2:Y:S01]  /*baf0*/  S2R R2, SR_TID.X ;  /* 0x0000000000027919 */ /* 0x004ea20000002100 */
[----:B------:R-:W-:Y:S01]  /*bb00*/  BSSY B0, `(.L_x_89) ;  /* 0x0000036000007945 */ /* 0x000fe20003800000 */
[----:B------:R-:W-:Y:S02]  /*bb10*/  LOP3.LUT R14, R214, 0xffff, RZ, 0xc0, !PT ;  /* 0x0000ffffd60e7812 */ /* 0x000fe400078ec0ff */
[----:B------:R-:W-:-:S02]  /*bb20*/  SEL R15, R211, RZ, !P3 ;  /* 0x000000ffd30f7207 */ /* 0x000fc40005800000 */
[----:B------:R-:W-:Y:S02]  /*bb30*/  SEL R20, R220, RZ, !P3 ;  /* 0x000000ffdc147207 */ /* 0x000fe40005800000 */
[----:B-----5:R-:W-:Y:S02]  /*bb40*/  SHF.R.S32.HI R18, RZ, 0x1f, R8 ;  /* 0x0000001fff127819 */ /* 0x020fe40000011408 */
[----:B--2---:R-:W-:-:S13]  /*bb50*/  ISETP.GT.AND P0, PT, R2, 0x7f, PT ;  /* 0x0000007f0200780c */ /* 0x004fda0003f04270 */
[----:B------:R-:W-:Y:S05]  /*bb60*/  @P0 BRA `(.L_x_90) ;  /* 0x000002f000000947 */ /* 0x000fea0003800000 */
[----:B------:R-:W-:Y:S01]  /*bb70*/  IMAD R0, R22, c[0x0][0x4e8], RZ ;  /* 0x00013a0016007a24 */ /* 0x000fe200078e02ff */
[----:B------:R-:W-:-:S04]  /*bb80*/  LEA R9, R213, R2, 0x7 ;  /* 0x00000002d5097211 */ /* 0x000fc800078e38ff */
[----:B------:R-:W-:-:S13]  /*bb90*/  ISETP.GE.AND P0, PT, R9, R0, PT ;  /* 0x000000000900720c */ /* 0x000fda0003f06270 */
[----:B------:R-:W-:Y:S05]  /*bba0*/  @P0 BRA `(.L_x_90) ;  /* 0x000002b000000947 */ /* 0x000fea0003800000 */
[----:B------:R-:W-:Y:S01]  /*bbb0*/  IMAD.MOV.U32 R0, RZ, RZ, 0x368 ;  /* 0x00000368ff007424 */ /* 0x000fe200078e00ff */
[----:B------:R-:W-:-:S04]  /*bbc0*/  ISETP.GT.AND P2, PT, R19, 0x1, PT ;  /* 0x000000011300780c */ /* 0x000fc80003f44270 */
[----:B------:R-:W-:-:S04]  /*bbd0*/  SEL R0, R0, 0x328, P2 ;  /* 0x0000032800007807 */ /* 0x000fc80001000000 */
[----:B------:R2:W3:Y:S08]  /*bbe0*/  LDC.64 R6, c[0x0][R0+0x170] ;  /* 0x00005c0000067b82 */ /* 0x0004f00000000a00 */
[----:B------:R2:W4:Y:S08]  /*bbf0*/  LDC.64 R4, c[0x0][R0+0x168] ;  /* 0x00005a0000047b82 */ /* 0x0005300000000a00 */
[----:B------:R2:W5:Y:S08]  /*bc00*/  LDC.64 R12, c[0x0][R0+0x178] ;  /* 0x00005e00000c7b82 */ /* 0x0005700000000a00 */
[----:B------:R2:W1:Y:S02]  /*bc10*/  LDC.64 R10, c[0x0][R0+0x160] ;  /* 0x00005800000a7b82 */ /* 0x0004640000000a00 */
[----:B--2---:R-:W-:-:S02]  /*bc20*/  IMAD.MOV.U32 R0, RZ, RZ, c[0x0][0x4e8] ;  /* 0x00013a00ff007624 */ /* 0x004fc400078e00ff */
[-C--:B---3--:R-:W-:Y:S02]  /*bc30*/  IMAD R7, R7, R15.reuse, RZ ;  /* 0x0000000f07077224 */ /* 0x088fe400078e02ff */
[----:B------:R-:W-:Y:S01]  /*bc40*/  IMAD.WIDE.U32 R2, R6, R15, RZ ;  /* 0x0000000f06027225 */ /* 0x000fe200078e00ff */
[----:B------:R-:W-:Y:S02]  /*bc50*/  ISETP.NE.AND P0, PT, R0, 0x1, PT ;  /* 0x000000010000780c */ /* 0x000fe40003f05270 */
[----:B------:R-:W-:Y:S01]  /*bc60*/  MOV R0, R9 ;  /* 0x0000000900007202 */ /* 0x000fe20000000f00 */
[----:B------:R-:W-:Y:S01]  /*bc70*/  IMAD R7, R6, R20, R7 ;  /* 0x0000001406077224 */ /* 0x000fe200078e0207 */
[----:B------:R-:W-:Y:S01]  /*bc80*/  SEL R6, R221, RZ, P2 ;  /* 0x000000ffdd067207 */ /* 0x000fe20001000000 */
[-C--:B----4-:R-:W-:Y:S02]  /*bc90*/  IMAD R16, R5, R14.reuse, RZ ;  /* 0x0000000e05107224 */ /* 0x090fe400078e02ff */
[----:B------:R-:W-:Y:S01]  /*bca0*/  IMAD.WIDE.U32 R4, R4, R14, RZ ;  /* 0x0000000e04047225 */ /* 0x000fe200078e00ff */
[----:B------:R-:W-:-:S03]  /*bcb0*/  IADD3 R3, R3, R7, RZ ;  /* 0x0000000703037210 */ /* 0x000fc60007ffe0ff */
[----:B------:R-:W-:Y:S02]  /*bcc0*/  IMAD.IADD R16, R5, 0x1, R16 ;  /* 0x0000000105107824 */ /* 0x000fe400078e0210 */
[----:B------:R-:W-:-:S04]  /*bcd0*/  @P0 IMAD.HI.U32 R17, R9, c[0x0][0x4ec], RZ ;  /* 0x00013b0009110a27 */ /* 0x000fc800078e00ff */
[----:B-----5:R-:W-:Y:S01]  /*bce0*/  IMAD R7, R13, R6, RZ ;  /* 0x000000060d077224 */ /* 0x020fe200078e02ff */
[----:B------:R-:W-:Y:S02]  /*bcf0*/  @P0 SHF.R.U32.HI R0, RZ, c[0x0][0x4f0], R17 ;  /* 0x00013c00ff000a19 */ /* 0x000fe40000011611 */
[----:B------:R-:W-:Y:S01]  /*bd00*/  IADD3 R17, P1, P0, R2, R4, R8 ;  /* 0x0000000402117210 */ /* 0x000fe2000783e008 */
[----:B------:R-:W-:-:S04]  /*bd10*/  IMAD.WIDE.U32 R4, R12, R6, RZ ;  /* 0x000000060c047225 */ /* 0x000fc800078e00ff */
[----:B------:R-:W-:Y:S01]  /*bd20*/  IMAD.MOV R2, RZ, RZ, -R0 ;  /* 0x000000ffff027224 */ /* 0x000fe200078e0a00 */
[----:B------:R-:W-:Y:S01]  /*bd30*/  IADD3 R5, R5, R7, RZ ;  /* 0x0000000705057210 */ /* 0x000fe20007ffe0ff */
[----:B------:R-:W-:Y:S02]  /*bd40*/  IMAD.MOV.U32 R7, RZ, RZ, c[0x0][0x4a8] ;  /* 0x00012a00ff077624 */ /* 0x000fe400078e00ff */
[----:B------:R-:W-:Y:S01]  /*bd50*/  IMAD R2, R2, c[0x0][0x4e8], R9 ;  /* 0x00013a0002027a24 */ /* 0x000fe200078e0209 */
[----:B------:R-:W-:Y:S02]  /*bd60*/  IADD3.X R9, R3, R16, R18, P1, P0 ;  /* 0x0000001003097210 */ /* 0x000fe40000fe0412 */
[----:B------:R-:W-:Y:S02]  /*bd70*/  IADD3 R4, P1, P0, R0, R17, R4 ;  /* 0x0000001100047210 */ /* 0x000fe4000783e004 */
[----:B------:R-:W-:Y:S01]  /*bd80*/  SHF.R.S32.HI R3, RZ, 0x1f, R0 ;  /* 0x0000001fff037819 */ /* 0x000fe20000011400 */
[----:B-1----:R-:W-:Y:S01]  /*bd90*/  IMAD R0, R11, R2, RZ ;  /* 0x000000020b007224 */ /* 0x002fe200078e02ff */
[----:B------:R-:W-:-:S02]  /*bda0*/  SHF.R.S32.HI R6, RZ, 0x1f, R2 ;  /* 0x0000001fff067819 */ /* 0x000fc40000011402 */
[----:B------:R-:W-:-:S03]  /*bdb0*/  IADD3.X R5, R3, R9, R5, P1, P0 ;  /* 0x0000000903057210 */ /* 0x000fc60000fe0405 */
[C---:B------:R-:W-:Y:S02]  /*bdc0*/  IMAD R0, R10.reuse, R6, R0 ;  /* 0x000000060a007224 */ /* 0x040fe400078e0200 */
[----:B------:R-:W-:Y:S01]  /*bdd0*/  IMAD.WIDE.U32 R2, R10, R2, R4 ;  /* 0x000000020a027225 */ /* 0x000fe200078e0004 */
[----:B------:R-:W-:Y:S02]  /*bde0*/  MOV R5, c[0x0][0x4ac] ;  /* 0x00012b0000057a02 */ /* 0x000fe40000000f00 */
[----:B------:R-:W-:Y:S01]  /*bdf0*/  SEL R4, R7, c[0x0][0x450], P2 ;  /* 0x0001140007047a07 */ /* 0x000fe20001000000 */
[----:B------:R-:W-:Y:S01]  /*be00*/  IMAD.IADD R0, R3, 0x1, R0 ;  /* 0x0000000103007824 */ /* 0x000fe200078e0200 */
[----:B------:R-:W-:Y:S02]  /*be10*/  SEL R5, R5, c[0x0][0x454], P2 ;  /* 0x0001150005057a07 */ /* 0x000fe40001000000 */
[----:B------:R-:W-:-:S04]  /*be20*/  LEA R4, P0, R2, R4, 0x2 ;  /* 0x0000000402047211 */ /* 0x000fc800078010ff */
[----:B------:R-:W-:Y:S02]  /*be30*/  LEA.HI.X R5, R2, R5, R0, 0x2, P0 ;  /* 0x0000000502057211 */ /* 0x000fe400000f1400 */
[----:B------:R-:W-:-:S05]  /*be40*/  MOV R0, 0xff800000 ;  /* 0xff80000000007802 */ /* 0x000fca0000000f00 */
[----:B------:R1:W-:Y:S02]  /*be50*/  STG.E [R4.64], R0 ;  /* 0x0000000004007986 */ /* 0x0003e4000c101906 */
.L_x_90:
[----:B------:R-:W-:Y:S05]  /*be60*/  BSYNC B0 ;  /* 0x0000000000007941 */ /* 0x000fea0003800000 */
.L_x_89:
[----:B------:R-:W-:-:S13]  /*be70*/  ISETP.GT.AND P0, PT, R19, 0x1, PT ;  /* 0x000000011300780c */ /* 0x000fda0003f04270 */
[----:B------:R-:W-:Y:S05]  /*be80*/  @P0 BRA `(.L_x_82) ;  /* 0x000007c000000947 */ /* 0x000fea0003800000 */
[----:B------:R-:W-:Y:S01]  /*be90*/  MOV R2, c[0x0][0x4e8] ;  /* 0x00013a0000027a02 */ /* 0x000fe20000000f00 */
[----:B-1----:R-:W-:Y:S01]  /*bea0*/  IMAD R0, R18, c[0x0][0x3a0], RZ ;  /* 0x0000e80012007a24 */ /* 0x002fe200078e02ff */
[----:B------:R-:W-:Y:S01]  /*beb0*/  LEA R4, R196, R200, 0x5 ;  /* 0x000000c8c4047211 */ /* 0x000fe200078e28ff */
[----:B------:R-:W-:Y:S01]  /*bec0*/  IMAD R5, R20, c[0x0][0x3f0], RZ ;  /* 0x0000fc0014057a24 */ /* 0x000fe200078e02ff */
[----:B------:R-:W-:Y:S01]  /*bed0*/  ISETP.NE.AND P0, PT, R2, 0x1, PT ;  /* 0x000000010200780c */ /* 0x000fe20003f05270 */
[----:B------:R-:W-:Y:S01]  /*bee0*/  IMAD.WIDE.U32 R2, R8, c[0x0][0x3a0], RZ ;  /* 0x0000e80008027a25 */ /* 0x000fe200078e00ff */
[----:B------:R-:W-:-:S03]  /*bef0*/  LEA R4, R213, R4, 0x7 ;  /* 0x00000004d5047211 */ /* 0x000fc600078e38ff */
[----:B------:R-:W-:Y:S02]  /*bf00*/  IMAD R0, R8, c[0x0][0x3a4], R0 ;  /* 0x0000e90008007a24 */ /* 0x000fe400078e0200 */
[----:B------:R-:W-:-:S03]  /*bf10*/  IMAD R7, R15, c[0x0][0x3f4], R5 ;  /* 0x0000fd000f077a24 */ /* 0x000fc600078e0205 */
[----:B------:R-:W-:Y:S02]  /*bf20*/  IADD3 R3, R3, R0, RZ ;  /* 0x0000000003037210 */ /* 0x000fe40007ffe0ff */
[----:B------:R-:W-:Y:S01]  /*bf30*/  MOV R0, R4 ;  /* 0x0000000400007202 */ /* 0x000fe20000000f00 */
[----:B------:R-:W-:-:S04]  /*bf40*/  @P0 IMAD.HI.U32 R6, R4, c[0x0][0x4ec], RZ ;  /* 0x00013b0004060a27 */ /* 0x000fc800078e00ff */
[----:B------:R-:W-:Y:S01]  /*bf50*/  IMAD.WIDE.U32 R2, R14, c[0x0][0x3e8], R2 ;  /* 0x0000fa000e027a25 */ /* 0x000fe200078e0002 */
[----:B------:R-:W-:-:S03]  /*bf60*/  @P0 SHF.R.U32.HI R0, RZ, c[0x0][0x4f0], R6 ;  /* 0x00013c00ff000a19 */ /* 0x000fc60000011606 */
[----:B------:R-:W-:Y:S01]  /*bf70*/  IMAD R3, R14, c[0x0][0x3ec], R3 ;  /* 0x0000fb000e037a24 */ /* 0x000fe200078e0203 */
[----:B------:R-:W-:Y:S02]  /*bf80*/  SHF.R.S32.HI R6, RZ, 0x1f, R0 ;  /* 0x0000001fff067819 */ /* 0x000fe40000011400 */
[----:B------:R-:W-:Y:S01]  /*bf90*/  IADD3 R5, -R0, RZ, RZ ;  /* 0x000000ff00057210 */ /* 0x000fe20007ffe1ff */
[----:B------:R-:W-:-:S04]  /*bfa0*/  IMAD.WIDE.U32 R2, R15, c[0x0][0x3f0], R2 ;  /* 0x0000fc000f027a25 */ /* 0x000fc800078e0002 */
[----:B------:R-:W-:Y:S01]  /*bfb0*/  IMAD R6, R6, c[0x0][0x3e0], RZ ;  /* 0x0000f80006067a24 */ /* 0x000fe200078e02ff */
[----:B------:R-:W-:Y:S01]  /*bfc0*/  IADD3 R3, R3, R7, RZ ;  /* 0x0000000703037210 */ /* 0x000fe20007ffe0ff */
        /* <DEDUP_REMOVED lines=13> */
.L_x_150:
[----:B------:R-:W-:Y:S05]  /*c0a0*/  BRA.DIV ~URZ, `(.L_x_92) ;  /* 0x000026a27f007947 */ /* 0x000fea000b800000 */
[----:B------:R3:W4:Y:S02]  /*c0b0*/  SHFL.IDX PT, R0, R12, RZ, 0x181f ;  /* 0x00181fff0c007589 */ /* 0x00072400000e0000 */
.L_x_151:
[----:B------:R-:W-:Y:S01]  /*c0c0*/  IMAD R11, R22, c[0x0][0x4e8], RZ ;  /* 0x00013a00160b7a24 */ /* 0x000fe200078e02ff */
        /* <DEDUP_REMOVED lines=13> */
[-C--:B--2---:R-:W-:Y:S02]  /*c1a0*/  @!P2 LEA.HI.X R7, R192, R8.reuse, R15, 0x1, P5 ;  /* 0x00000008c007a211 */ /* 0x084fe400028f0c0f */
[-C--:B------:R-:W-:Y:S02]  /*c1b0*/  @!P1 LEA.HI.X R5, R197, R8.reuse, R14, 0x1, P4 ;  /* 0x00000008c5059211 */ /* 0x080fe400020f0c0e */
[----:B------:R-:W-:Y:S01]  /*c1c0*/  @!P0 LEA.HI.X R3, R198, R8, R13, 0x1, P3 ;  /* 0x00000008c6038211 */ /* 0x000fe200018f0c0d */
[----:B------:R2:W-:Y:S04]  /*c1d0*/  @!P2 ST.E.128 [R6.64], RZ ;  /* 0x000000ff0600a985 */ /* 0x0005e8000c101d06 */
[----:B------:R2:W-:Y:S04]  /*c1e0*/  @!P1 ST.E.128 [R4.64], RZ ;  /* 0x000000ff04009985 */ /* 0x0005e8000c101d06 */
[----:B------:R2:W-:Y:S02]  /*c1f0*/  @!P0 ST.E.128 [R2.64], RZ ;  /* 0x000000ff02008985 */ /* 0x0005e4000c101d06 */
.L_x_94:
[----:B------:R-:W-:Y:S05]  /*c200*/  BSYNC B0 ;  /* 0x0000000000007941 */ /* 0x000fea0003800000 */
.L_x_93:
[----:B------:R-:W-:Y:S05]  /*c210*/  BRA.DIV ~URZ, `(.L_x_95) ;  /* 0x000025a27f007947 */ /* 0x000fea000b800000 */
[----:B--2---:R2:W1:Y:S04]  /*c220*/  SHFL.IDX PT, R8, R9, 0x1, 0x181f ;  /* 0x00381f0009087f89 */ /* 0x00446800000e0000 */
[----:B----4-:R2:W4:Y:S02]  /*c230*/  SHFL.IDX PT, R0, R12, 0x1, 0x181f ;  /* 0x00381f000c007f89 */ /* 0x01052400000e0000 */
.L_x_152:
        /* <DEDUP_REMOVED lines=13> */
[-C--:B-1----:R-:W-:Y:S02]  /*c310*/  @!P2 LEA.HI.X R7, R192, R8.reuse, R15, 0x1, P5 ;  /* 0x00000008c007a211 */ /* 0x082fe400028f0c0f */
[-C--:B------:R-:W-:Y:S02]  /*c320*/  @!P1 LEA.HI.X R5, R197, R8.reuse, R14, 0x1, P4 ;  /* 0x00000008c5059211 */ /* 0x080fe400020f0c0e */
[----:B------:R-:W-:Y:S01]  /*c330*/  @!P0 LEA.HI.X R3, R198, R8, R13, 0x1, P3 ;  /* 0x00000008c6038211 */ /* 0x000fe200018f0c0d */
[----:B------:R1:W-:Y:S04]  /*c340*/  @!P2 ST.E.128 [R6.64], RZ ;  /* 0x000000ff0600a985 */ /* 0x0003e8000c101d06 */
[----:B------:R1:W-:Y:S04]  /*c350*/  @!P1 ST.E.128 [R4.64], RZ ;  /* 0x000000ff04009985 */ /* 0x0003e8000c101d06 */
[----:B------:R1:W-:Y:S02]  /*c360*/  @!P0 ST.E.128 [R2.64], RZ ;  /* 0x000000ff02008985 */ /* 0x0003e4000c101d06 */
.L_x_97:
[----:B------:R-:W-:Y:S05]  /*c370*/  BSYNC B0 ;  /* 0x0000000000007941 */ /* 0x000fea0003800000 */
.L_x_96:
[----:B------:R-:W-:Y:S05]  /*c380*/  BRA.DIV ~URZ, `(.L_x_98) ;  /* 0x000025027f007947 */ /* 0x000fea000b800000 */
[----:B-1----:R1:W2:Y:S02]  /*c390*/  SHFL.IDX PT, R8, R9, 0x2, 0x181f ;  /* 0x00581f0009087f89 */ /* 0x0022a400000e0000 */
.L_x_153:
[----:B------:R-:W-:Y:S05]  /*c3a0*/  BRA.DIV ~URZ, `(.L_x_99) ;  /* 0x000025527f007947 */ /* 0x000fea000b800000 */
[----:B----4-:R4:W1:Y:S02]  /*c3b0*/  SHFL.IDX PT, R0, R12, 0x2, 0x181f ;  /* 0x00581f000c007f89 */ /* 0x01086400000e0000 */
.L_x_154:
        /* <DEDUP_REMOVED lines=10> */
[-C--:B-1----:R-:W-:Y:S02]  /*c460*/  @!P2 LEA R6, P5, R192, R0.reuse, 0x1 ;  /* 0x00000000c006a211 */ /* 0x082fe400078a08ff */
        /* <DEDUP_REMOVED lines=8> */
.L_x_101:
[----:B------:R-:W-:Y:S05]  /*c4f0*/  BSYNC B0 ;  /* 0x0000000000007941 */ /* 0x000fea0003800000 */
.L_x_100:
[----:B------:R-:W-:Y:S05]  /*c500*/  BRA.DIV ~URZ, `(.L_x_102) ;  /* 0x000024627f007947 */ /* 0x000fea000b800000 */
[----:B--2---:R2:W3:Y:S04]  /*c510*/  SHFL.IDX PT, R8, R9, 0x3, 0x181f ;  /* 0x00781f0009087f89 */ /* 0x0044e800000e0000 */
[----:B-1----:R2:W1:Y:S02]  /*c520*/  SHFL.IDX PT, R0, R12, 0x3, 0x181f ;  /* 0x00781f000c007f89 */ /* 0x00246400000e0000 */
.L_x_155:
[----:B------:R-:W-:-:S04]  /*c530*/  IADD3 R2, R10, 0x60, RZ ;  /* 0x000000600a027810 */ /* 0x000fc80007ffe0ff */
[----:B------:R-:W-:-:S13]  /*c540*/  ISETP.GE.AND P0, PT, R2, R11, PT ;  /* 0x0000000b0200720c */ /* 0x000fda0003f06270 */
[----:B------:R-:W-:Y:S05]  /*c550*/  @P0 BRA `(.L_x_82) ;  /* 0x000000f000000947 */ /* 0x000fea0003800000 */
[----:B------:R-:W-:Y:S02]  /*c560*/  ISETP.GE.AND P2, PT, R192, c[0x0][0x3c8], PT ;  /* 0x0000f200c0007a0c */ /* 0x000fe40003f46270 */
[----:B------:R-:W-:Y:S02]  /*c570*/  ISETP.GE.AND P1, PT, R197, c[0x0][0x3c8], PT ;  /* 0x0000f200c5007a0c */ /* 0x000fe40003f26270 */
[----:B------:R-:W-:Y:S02]  /*c580*/  ISETP.GE.AND P0, PT, R198, c[0x0][0x3c8], PT ;  /* 0x0000f200c6007a0c */ /* 0x000fe40003f06270 */
[----:B------:R-:W-:Y:S02]  /*c590*/  SHF.R.S32.HI R13, RZ, 0x1f, R192 ;  /* 0x0000001fff0d7819 */ /* 0x000fe400000114c0 */
[----:B--234-:R-:W-:Y:S02]  /*c5a0*/  SHF.R.S32.HI R12, RZ, 0x1f, R197 ;  /* 0x0000001fff0c7819 */ /* 0x01cfe400000114c5 */
[----:B------:R-:W-:-:S03]  /*c5b0*/  SHF.R.S32.HI R9, RZ, 0x1f, R198 ;  /* 0x0000001fff097819 */ /* 0x000fc600000114c6 */
[-C--:B-1----:R-:W-:Y:S02]  /*c5c0*/  @!P2 LEA R6, P5, R192, R0.reuse, 0x1 ;  /* 0x00000000c006a211 */ /* 0x082fe400078a08ff */
[CC--:B------:R-:W-:Y:S02]  /*c5d0*/  @!P1 LEA R4, P4, R197.reuse, R0.reuse, 0x1 ;  /* 0x00000000c5049211 */ /* 0x0c0fe400078808ff */
[----:B------:R-:W-:Y:S02]  /*c5e0*/  @!P0 LEA R2, P3, R198, R0, 0x1 ;  /* 0x00000000c6028211 */ /* 0x000fe400078608ff */
[-C--:B------:R-:W-:Y:S02]  /*c5f0*/  @!P2 LEA.HI.X R7, R192, R8.reuse, R13, 0x1, P5 ;  /* 0x00000008c007a211 */ /* 0x080fe400028f0c0d */
[-C--:B------:R-:W-:Y:S02]  /*c600*/  @!P1 LEA.HI.X R5, R197, R8.reuse, R12, 0x1, P4 ;  /* 0x00000008c5059211 */ /* 0x080fe400020f0c0c */
[----:B------:R-:W-:Y:S01]  /*c610*/  @!P0 LEA.HI.X R3, R198, R8, R9, 0x1, P3 ;  /* 0x00000008c6038211 */ /* 0x000fe200018f0c09 */
[----:B------:R1:W-:Y:S04]  /*c620*/  @!P2 ST.E.128 [R6.64], RZ ;  /* 0x000000ff0600a985 */ /* 0x0003e8000c101d06 */
[----:B------:R1:W-:Y:S04]  /*c630*/  @!P1 ST.E.128 [R4.64], RZ ;  /* 0x000000ff04009985 */ /* 0x0003e8000c101d06 */
[----:B------:R1:W-:Y:S02]  /*c640*/  @!P0 ST.E.128 [R2.64], RZ ;  /* 0x000000ff02008985 */ /* 0x0003e4000c101d06 */
.L_x_82:
[----:B------:R-:W-:Y:S05]  /*c650*/  BSYNC B1 ;  /* 0x0000000000017941 */ /* 0x000fea0003800000 */
.L_x_66:
[----:B-1--4-:R-:W4:Y:S02]  /*c660*/  LDL R0, [R1+0x4] ;  /* 0x0000040001007983 */ /* 0x012f240000100800 */
[----:B----4-:R-:W-:-:S13]  /*c670*/  ISETP.NE.AND P0, PT, R0, RZ, PT ;  /* 0x000000ff0000720c */ /* 0x010fda0003f05270 */
[----:B------:R-:W-:Y:S01]  /*c680*/  @P0 WARPSYNC 0xffffffff ;  /* 0xffffffff00000948 */ /* 0x000fe20003800000 */
[----:B------:R-:W-:Y:S06]  /*c690*/  @P0 BAR.SYNC.DEFER_BLOCKING 0x5, 0x100 ;  /* 0x0144000000000b1d */ /* 0x000fec0000010000 */
[----:B------:R-:W1:Y:S04]  /*c6a0*/  @P0 LDS.128 R212, [0x18100] ;  /* 0x01810000ffd40984 */ /* 0x000e680000000c00 */
[----:B------:R-:W-:Y:S06]  /*c6b0*/  @P0 BAR.ARV 0x4, 0x100 ;  /* 0x0104000000000b1d */ /* 0x000fec0000002000 */
[----:B------:R-:W-:Y:S05]  /*c6c0*/  @P0 BRA `(.L_x_103) ;  /* 0x00000ad000000947 */ /* 0x000fea0003800000 */
[----:B------:R-:W4:Y:S01]  /*c6d0*/  S2R R0, SR_TID.X ;  /* 0x0000000000007919 */ /* 0x000f220000002100 */
[----:B---3--:R-:W-:Y:S01]  /*c6e0*/  IMAD.MOV.U32 R7, RZ, RZ, RZ ;  /* 0x000000ffff077224 */ /* 0x008fe200078e00ff */
[----:B----4-:R-:W-:-:S04]  /*c6f0*/  LOP3.LUT R13, R0, 0x1f, RZ, 0xc0, !PT ;  /* 0x0000001f000d7812 */ /* 0x010fc800078ec0ff */
[----:B------:R-:W-:Y:S01]  /*c700*/  ISETP.NE.AND P5, PT, R13, 0x1f, PT ;  /* 0x0000001f0d00780c */ /* 0x000fe20003fa5270 */
[----:B------:R-:W-:Y:S10]  /*c710*/  BRA.DIV ~URZ, `(.L_x_104) ;  /* 0x000023227f007947 */ /* 0x000ff4000b800000 */
[----:B--2---:R2:W3:Y:S02]  /*c720*/  SHFL.IDX PT, R9, R78, RZ, 0x1f ;  /* 0x00001fff4e097589 */ /* 0x0044e400000e0000 */
.L_x_156:
[----:B------:R-:W-:Y:S05]  /*c730*/  BRA.DIV ~URZ, `(.L_x_105) ;  /* 0x000023727f007947 */ /* 0x000fea000b800000 */
[----:B------:R4:W2:Y:S02]  /*c740*/  SHFL.IDX PT, R8, R78, 0x1, 0x1f ;  /* 0x00201f004e087f89 */ /* 0x0008a400000e0000 */
.L_x_157:
[----:B-1----:R-:W-:Y:S02]  /*c750*/  IMAD.IADD R0, R215, 0x1, R13 ;  /* 0x00000001d7007824 */ /* 0x002fe400078e020d */
[----:B------:R-:W-:-:S03]  /*c760*/  IMAD.MOV.U32 R6, RZ, RZ, RZ ;  /* 0x000000ffff067224 */ /* 0x000fc600078e00ff */
[----:B------:R-:W-:-:S13]  /*c770*/  ISETP.GE.OR P0, PT, R0, c[0x0][0x53c], !P5 ;  /* 0x00014f0000007a0c */ /* 0x000fda0006f06670 */
[----:B------:R-:W-:Y:S01]  /*c780*/  @!P0 IMAD.MOV.U32 R2, RZ, RZ, 0x4 ;  /* 0x00000004ff028424 */ /* 0x000fe200078e00ff */
[----:B------:R-:W-:-:S03]  /*c790*/  @!P0 MOV R3, 0x4 ;  /* 0x0000000400038802 */ /* 0x000fc60000000f00 */
[----:B------:R-:W-:-:S04]  /*c7a0*/  @!P0 IMAD.WIDE R4, R0, R2, c[0x0][0x580] ;  /* 0x0001600000048625 */ /* 0x000fc800078e0202 */
[----:B------:R-:W-:Y:S01]  /*c7b0*/  @!P0 IMAD.WIDE R2, R0, R3, c[0x0][0x578] ;  /* 0x00015e0000028625 */ /* 0x000fe200078e0203 */
[----:B------:R-:W5:Y:S04]  /*c7c0*/  @!P0 LDG.E R6, [R4.64] ;  /* 0x0000000604068981 */ /* 0x000f68000c1e1900 */
[----:B------:R-:W5:Y:S01]  /*c7d0*/  @!P0 LDG.E R7, [R2.64] ;  /* 0x0000000602078981 */ /* 0x000f62000c1e1900 */
[C---:B------:R-:W-:Y:S02]  /*c7e0*/  ISETP.GE.U32.AND P4, PT, R13.reuse, 0x10, PT ;  /* 0x000000100d00780c */ /* 0x040fe40003f86070 */
[C---:B------:R-:W-:Y:S02]  /*c7f0*/  ISETP.GE.U32.AND P3, PT, R13.reuse, 0x8, PT ;  /* 0x000000080d00780c */ /* 0x040fe40003f66070 */
[----:B------:R-:W-:-:S02]  /*c800*/  ISETP.GE.U32.AND P2, PT, R13, 0x4, PT ;  /* 0x000000040d00780c */ /* 0x000fc40003f46070 */
[C---:B------:R-:W-:Y:S02]  /*c810*/  ISETP.GE.U32.AND P1, PT, R13.reuse, 0x2, PT ;  /* 0x000000020d00780c */ /* 0x040fe40003f26070 */
[----:B------:R-:W-:Y:S02]  /*c820*/  ISETP.NE.AND P0, PT, R13, RZ, PT ;  /* 0x000000ff0d00720c */ /* 0x000fe40003f05270 */
[----:B------:R-:W-:Y:S01]  /*c830*/  MOV R10, RZ ;  /* 0x000000ff000a7202 */ /* 0x000fe20000000f00 */
[----:B-----5:R-:W-:Y:S01]  /*c840*/  IMAD R0, R7, R6, RZ ;  /* 0x0000000607007224 */ /* 0x020fe200078e02ff */
[----:B------:R-:W-:Y:S07]  /*c850*/  BRA.DIV ~URZ, `(.L_x_106) ;  /* 0x000022c27f007947 */ /* 0x000fee000b800000 */
[----:B------:R1:W4:Y:S02]  /*c860*/  SHFL.UP PT, R4, R0, 0x1, RZ ;  /* 0x0420000000047989 */ /* 0x00032400000e00ff */
.L_x_158:
[----:B----4-:R-:W-:-:S04]  /*c870*/  SEL R4, R4, RZ, P0 ;  /* 0x000000ff04047207 */ /* 0x010fc80000000000 */
        /* <DEDUP_REMOVED lines=14> */
[----:B------:R1:W4:Y:S02]  /*c960*/  SHFL.IDX PT, R0, R4, 0x1f, 0x1f ;  /* 0x03e01f0004007f89 */ /* 0x00032400000e0000 */
.L_x_159:
[----:B----4-:R-:W-:Y:S01]  /*c970*/  IMAD R0, R0, c[0x0][0x538], RZ ;  /* 0x00014e0000007a24 */ /* 0x010fe200078e02ff */
[----:B------:R-:W-:Y:S04]  /*c980*/  BSSY B1, `(.L_x_108) ;  /* 0x000007c000017945 */ /* 0x000fe80003800000 */
[----:B--2---:R-:W-:-:S04]  /*c990*/  IADD3 R8, R0, R8, RZ ;  /* 0x0000000800087210 */ /* 0x004fc80007ffe0ff */
[----:B---3--:R-:W-:-:S13]  /*c9a0*/  ISETP.GT.AND P6, PT, R8, R9, PT ;  /* 0x000000090800720c */ /* 0x008fda0003fc4270 */
[----:B------:R-:W-:Y:S05]  /*c9b0*/  @P6 BRA `(.L_x_109) ;  /* 0x0000024000006947 */ /* 0x000fea0003800000 */
.L_x_113:
[----:B------:R-:W-:-:S04]  /*c9c0*/  IADD3 R0, R215, 0x1f, RZ ;  /* 0x0000001fd7007810 */ /* 0x000fc80007ffe0ff */
[----:B------:R-:W-:-:S13]  /*c9d0*/  ISETP.GE.AND P6, PT, R0, c[0x0][0x53c], PT ;  /* 0x00014f0000007a0c */ /* 0x000fda0003fc6270 */
[----:B------:R-:W-:Y:S05]  /*c9e0*/  @P6 BRA `(.L_x_110) ;  /* 0x0000071000006947 */ /* 0x000fea0003800000 */
[----:B------:R-:W-:Y:S01]  /*c9f0*/  MOV R215, R0 ;  /* 0x0000000000d77202 */ /* 0x000fe20000000f00 */
[----:B------:R-:W-:-:S03]  /*ca00*/  CS2R R6, SRZ ;  /* 0x0000000000067805 */ /* 0x000fc6000001ff00 */
[----:B------:R-:W-:-:S04]  /*ca10*/  IADD3 R0, R215, R13, RZ ;  /* 0x0000000dd7007210 */ /* 0x000fc80007ffe0ff */
[----:B------:R-:W-:-:S13]  /*ca20*/  ISETP.GE.OR P6, PT, R0, c[0x0][0x53c], !P5 ;  /* 0x00014f0000007a0c */ /* 0x000fda0006fc6670 */
[----:B------:R-:W-:Y:S02]  /*ca30*/  @!P6 MOV R2, 0x4 ;  /* 0x000000040002e802 */ /* 0x000fe40000000f00 */
[----:B------:R-:W-:-:S03]  /*ca40*/  @!P6 MOV R3, 0x4 ;  /* 0x000000040003e802 */ /* 0x000fc60000000f00 */
[----:B-1----:R-:W-:-:S04]  /*ca50*/  @!P6 IMAD.WIDE R4, R0, R2, c[0x0][0x580] ;  /* 0x000160000004e625 */ /* 0x002fc800078e0202 */
[----:B------:R-:W-:Y:S01]  /*ca60*/  @!P6 IMAD.WIDE R2, R0, R3, c[0x0][0x578] ;  /* 0x00015e000002e625 */ /* 0x000fe200078e0203 */
[----:B------:R-:W2:Y:S04]  /*ca70*/  @!P6 LDG.E R6, [R4.64] ;  /* 0x000000060406e981 */ /* 0x000ea8000c1e1900 */
[----:B------:R-:W2:Y:S02]  /*ca80*/  @!P6 LDG.E R7, [R2.64] ;  /* 0x000000060207e981 */ /* 0x000ea4000c1e1900 */
[----:B--2---:R-:W-:Y:S01]  /*ca90*/  IMAD R0, R7, R6, RZ ;  /* 0x0000000607007224 */ /* 0x004fe200078e02ff */
[----:B------:R-:W-:Y:S05]  /*caa0*/  BRA.DIV ~URZ, `(.L_x_111) ;  /* 0x000022627f007947 */ /* 0x000fea000b800000 */
[----:B------:R1:W2:Y:S02]  /*cab0*/  SHFL.UP PT, R2, R0, 0x1, RZ ;  /* 0x0420000000027989 */ /* 0x0002a400000e00ff */
.L_x_160:
[----:B--2---:R-:W-:-:S04]  /*cac0*/  SEL R2, R2, RZ, P0 ;  /* 0x000000ff02027207 */ /* 0x004fc80000000000 */
        /* <DEDUP_REMOVED lines=14> */
[----:B------:R1:W2:Y:S02]  /*cbb0*/  SHFL.IDX PT, R0, R4, 0x1f, 0x1f ;  /* 0x03e01f0004007f89 */ /* 0x0002a400000e0000 */
.L_x_161:
[----:B--2---:R-:W-:-:S05]  /*cbc0*/  IMAD R0, R0, c[0x0][0x538], RZ ;  /* 0x00014e0000007a24 */ /* 0x004fca00078e02ff */
[----:B------:R-:W-:-:S04]  /*cbd0*/  IADD3 R8, R0, R8, RZ ;  /* 0x0000000800087210 */ /* 0x000fc80007ffe0ff */
[----:B------:R-:W-:-:S13]  /*cbe0*/  ISETP.GT.AND P6, PT, R8, R9, PT ;  /* 0x000000090800720c */ /* 0x000fda0003fc4270 */
[----:B-1----:R-:W-:Y:S05]  /*cbf0*/  @!P6 BRA `(.L_x_113) ;  /* 0xfffffdc00000e947 */ /* 0x002fea000383ffff */
.L_x_109:
[----:B------:R-:W-:-:S05]  /*cc00*/  IADD3 R8, -R0, R8, RZ ;  /* 0x0000000800087210 */ /* 0x000fca0007ffe1ff */
[----:B------:R-:W-:-:S05]  /*cc10*/  IMAD R0, R4, c[0x0][0x538], R8 ;  /* 0x00014e0004007a24 */ /* 0x000fca00078e0208 */
[----:B------:R-:W-:Y:S01]  /*cc20*/  ISETP.GT.AND P0, PT, R0, R9, PT ;  /* 0x000000090000720c */ /* 0x000fe20003f04270 */
[----:B------:R-:W-:-:S12]  /*cc30*/  BRA.DIV ~URZ, `(.L_x_114) ;  /* 0x000022d27f007947 */ /* 0x000fd8000b800000 */
[----:B------:R-:W-:-:S04]  /*cc40*/  VOTE.ANY R0, PT, !P0 ;  /* 0x0000000000007806 */ /* 0x000fc800040e0100 */
.L_x_162:
[----:B------:R2:W3:Y:S01]  /*cc50*/  POPC R11, R0 ;  /* 0x00000000000b7309 */ /* 0x0004e20000000000 */
[----:B------:R-:W-:Y:S05]  /*cc60*/  BRA.DIV ~URZ, `(.L_x_115) ;  /* 0x000022e27f007947 */ /* 0x000fea000b800000 */
[----:B---3--:R3:W4:Y:S04]  /*cc70*/  SHFL.IDX PT, R6, R6, R11, 0x1f ;  /* 0x00001f0b06067589 */ /* 0x00872800000e0000 */
[----:B------:R3:W1:Y:S02]  /*cc80*/  SHFL.IDX PT, R7, R7, R11, 0x1f ;  /* 0x00001f0b07077589 */ /* 0x00066400000e0000 */
.L_x_163:
[----:B------:R-:W-:Y:S01]  /*cc90*/  ISETP.NE.AND P0, PT, R0, RZ, PT ;  /* 0x000000ff0000720c */ /* 0x000fe20003f05270 */
[----:B------:R-:W-:-:S12]  /*cca0*/  BSSY B0, `(.L_x_116) ;  /* 0x0000005000007945 */ /* 0x000fd80003800000 */
[----:B------:R-:W-:Y:S05]  /*ccb0*/  @!P0 BRA `(.L_x_117) ;  /* 0x0000003000008947 */ /* 0x000fea0003800000 */
[----:B--2---:R-:W-:Y:S01]  /*ccc0*/  IADD3 R0, R11, -0x1, RZ ;  /* 0xffffffff0b007810 */ /* 0x004fe20007ffe0ff */
[----:B------:R-:W-:Y:S05]  /*ccd0*/  BRA.DIV ~URZ, `(.L_x_118) ;  /* 0x000023427f007947 */ /* 0x000fea000b800000 */
[----:B------:R2:W3:Y:S02]  /*cce0*/  SHFL.IDX PT, R10, R4, R0, 0x1f ;  /* 0x00001f00040a7589 */ /* 0x0004e400000e0000 */
.L_x_117:
[----:B------:R-:W-:Y:S05]  /*ccf0*/  BSYNC B0 ;  /* 0x0000000000007941 */ /* 0x000fea0003800000 */
.L_x_116:
[-C--:B-12-4-:R-:W-:Y:S01]  /*cd00*/  IABS R4, R6.reuse ;  /* 0x0000000600047213 */ /* 0x096fe20000000000 */
[----:B---3--:R-:W-:Y:S01]  /*cd10*/  IMAD R212, R10, c[0x0][0x538], R8 ;  /* 0x00014e000ad47a24 */ /* 0x008fe200078e0208 */
[----:B------:R-:W-:Y:S01]  /*cd20*/  IABS R0, R7 ;  /* 0x0000000700007213 */ /* 0x000fe20000000000 */
[----:B------:R-:W-:Y:S01]  /*cd30*/  IMAD.IADD R215, R11, 0x1, R215 ;  /* 0x000000010bd77824 */ /* 0x000fe200078e02d7 */
[----:B------:R-:W1:Y:S01]  /*cd40*/  I2F.RP R2, R4 ;  /* 0x0000000400027306 */ /* 0x000e620000209400 */
[----:B------:R-:W-:Y:S02]  /*cd50*/  IMAD.IADD R10, R9, 0x1, -R212 ;  /* 0x00000001090a7824 */ /* 0x000fe400078e0ad4 */
[----:B------:R-:W-:Y:S01]  /*cd60*/  IMAD.MOV.U32 R5, RZ, RZ, R0 ;  /* 0x000000ffff057224 */ /* 0x000fe200078e0000 */
[----:B------:R-:W-:Y:S02]  /*cd70*/  IABS R0, R6 ;  /* 0x0000000600007213 */ /* 0x000fe40000000000 */
[----:B------:R-:W-:-:S02]  /*cd80*/  IABS R9, R10 ;  /* 0x0000000a00097213 */ /* 0x000fc40000000000 */
[----:B------:R-:W-:Y:S01]  /*cd90*/  I2F.RP R12, R5 ;  /* 0x00000005000c7306 */ /* 0x000fe20000209400 */
[----:B------:R-:W-:-:S07]  /*cda0*/  IMAD.MOV R0, RZ, RZ, -R0 ;  /* 0x000000ffff007224 */ /* 0x000fce00078e0a00 */
[----:B-1----:R-:W1:Y:S02]  /*cdb0*/  MUFU.RCP R2, R2 ;  /* 0x0000000200027308 */ /* 0x002e640000001000 */
[----:B-1----:R-:W-:-:S06]  /*cdc0*/  IADD3 R2, R2, 0xffffffe, RZ ;  /* 0x0ffffffe02027810 */ /* 0x002fcc0007ffe0ff */
[----:B------:R-:W1:Y:S02]  /*cdd0*/  F2I.FTZ.U32.TRUNC.NTZ R3, R2 ;  /* 0x0000000200037305 */ /* 0x000e64000021f000 */
[----:B-1----:R-:W-:-:S04]  /*cde0*/  IMAD.MOV R2, RZ, RZ, -R3 ;  /* 0x000000ffff027224 */ /* 0x002fc800078e0a03 */
[----:B------:R-:W-:Y:S01]  /*cdf0*/  IMAD R8, R2, R4, RZ ;  /* 0x0000000402087224 */ /* 0x000fe200078e02ff */
[----:B------:R-:W-:-:S05]  /*ce00*/  MOV R2, RZ ;  /* 0x000000ff00027202 */ /* 0x000fca0000000f00 */
[----:B------:R-:W-:-:S04]  /*ce10*/  IMAD.HI.U32 R8, R3, R8, R2 ;  /* 0x0000000803087227 */ /* 0x000fc800078e0002 */
[----:B------:R-:W-:Y:S02]  /*ce20*/  IMAD.MOV.U32 R2, RZ, RZ, R9 ;  /* 0x000000ffff027224 */ /* 0x000fe400078e0009 */
[----:B------:R-:W-:Y:S02]  /*ce30*/  IMAD.MOV.U32 R3, RZ, RZ, R0 ;  /* 0x000000ffff037224 */ /* 0x000fe400078e0000 */
[----:B------:R-:W-:-:S04]  /*ce40*/  IMAD.HI.U32 R0, R8, R2, RZ ;  /* 0x0000000208007227 */ /* 0x000fc800078e00ff */
[----:B------:R-:W-:Y:S02]  /*ce50*/  IMAD R2, R0, R3, R2 ;  /* 0x0000000300027224 */ /* 0x000fe400078e0202 */
[----:B------:R-:W1:Y:S03]  /*ce60*/  MUFU.RCP R3, R12 ;  /* 0x0000000c00037308 */ /* 0x000e660000001000 */
[----:B------:R-:W-:Y:S02]  /*ce70*/  ISETP.GT.U32.AND P1, PT, R4, R2, PT ;  /* 0x000000020400720c */ /* 0x000fe40003f24070 */
[----:B-1----:R-:W-:-:S11]  /*ce80*/  IADD3 R3, R3, 0xffffffe, RZ ;  /* 0x0ffffffe03037810 */ /* 0x002fd60007ffe0ff */
[-C--:B------:R-:W-:Y:S02]  /*ce90*/  @!P1 IADD3 R2, R2, -R4.reuse, RZ ;  /* 0x8000000402029210 */ /* 0x080fe40007ffe0ff */
[----:B------:R-:W-:Y:S01]  /*cea0*/  @!P1 IADD3 R0, R0, 0x1, RZ ;  /* 0x0000000100009810 */ /* 0x000fe20007ffe0ff */
[----:B------:R-:W1:Y:S01]  /*ceb0*/  F2I.FTZ.U32.TRUNC.NTZ R3, R3 ;  /* 0x0000000300037305 */ /* 0x000e62000021f000 */
[----:B------:R-:W-:Y:S02]  /*cec0*/  ISETP.GE.U32.AND P2, PT, R2, R4, PT ;  /* 0x000000040200720c */ /* 0x000fe40003f46070 */
[----:B------:R-:W-:Y:S02]  /*ced0*/  LOP3.LUT R2, R10, R6, RZ, 0x3c, !PT ;  /* 0x000000060a027212 */ /* 0x000fe400078e3cff */
[----:B------:R-:W-:Y:S02]  /*cee0*/  ISETP.NE.AND P1, PT, R6, RZ, PT ;  /* 0x000000ff0600720c */ /* 0x000fe40003f25270 */
[----:B------:R-:W-:-:S07]  /*cef0*/  ISETP.GE.AND P0, PT, R2, RZ, PT ;  /* 0x000000ff0200720c */ /* 0x000fce0003f06270 */
[----:B------:R-:W-:Y:S01]  /*cf00*/  @P2 IADD3 R0, R0, 0x1, RZ ;  /* 0x0000000100002810 */ /* 0x000fe20007ffe0ff */
[----:B-1----:R-:W-:-:S04]  /*cf10*/  IMAD.MOV R2, RZ, RZ, -R3 ;  /* 0x000000ffff027224 */ /* 0x002fc800078e0a03 */
[----:B------:R-:W-:Y:S01]  /*cf20*/  IMAD.MOV.U32 R4, RZ, RZ, R2 ;  /* 0x000000ffff047224 */ /* 0x000fe200078e0002 */
[----:B------:R-:W-:Y:S01]  /*cf30*/  IABS R2, R7 ;  /* 0x0000000700027213 */ /* 0x000fe20000000000 */
[----:B------:R-:W-:Y:S01]  /*cf40*/  @!P0 IMAD.MOV R0, RZ, RZ, -R0 ;  /* 0x000000ffff008224 */ /* 0x000fe200078e0a00 */
[----:B------:R-:W-:Y:S01]  /*cf50*/  @!P1 LOP3.LUT R0, RZ, R6, RZ, 0x33, !PT ;  /* 0x00000006ff009212 */ /* 0x000fe200078e33ff */
[----:B------:R-:W-:Y:S01]  /*cf60*/  IMAD R4, R4, R5, RZ ;  /* 0x0000000504047224 */ /* 0x000fe200078e02ff */
[----:B------:R-:W-:Y:S01]  /*cf70*/  IADD3 R8, RZ, -R2, RZ ;  /* 0x80000002ff087210 */ /* 0x000fe20007ffe0ff */
[----:B------:R-:W-:Y:S01]  /*cf80*/  IMAD.MOV.U32 R2, RZ, RZ, RZ ;  /* 0x000000ffff027224 */ /* 0x000fe200078e00ff */
[----:B------:R-:W-:Y:S01]  /*cf90*/  IABS R9, R0 ;  /* 0x0000000000097213 */ /* 0x000fe20000000000 */
[----:B------:R-:W-:Y:S02]  /*cfa0*/  IMAD R6, R0, R6, RZ ;  /* 0x0000000600067224 */ /* 0x000fe400078e02ff */
[----:B------:R-:W-:Y:S01]  /*cfb0*/  IMAD.HI.U32 R2, R3, R4, R2 ;  /* 0x0000000403027227 */ /* 0x000fe200078e0002 */
[----:B------:R-:W-:-:S02]  /*cfc0*/  MOV R4, R8 ;  /* 0x0000000800047202 */ /* 0x000fc40000000f00 */
[----:B------:R-:W-:Y:S01]  /*cfd0*/  IADD3 R213, R10, -R6, RZ ;  /* 0x800000060ad57210 */ /* 0x000fe20007ffe0ff */
[----:B------:R-:W-:-:S04]  /*cfe0*/  IMAD.MOV.U32 R3, RZ, RZ, R9 ;  /* 0x000000ffff037224 */ /* 0x000fc800078e0009 */
        /* <DEDUP_REMOVED lines=11> */
[----:B------:R-:W-:-:S04]  /*d0a0*/  @!P1 LOP3.LUT R2, RZ, R7, RZ, 0x33, !PT ;  /* 0x00000007ff029212 */ /* 0x000fc800078e33ff */
[----:B------:R-:W-:Y:S01]  /*d0b0*/  IADD3 R3, -R2, RZ, RZ ;  /* 0x000000ff02037210 */ /* 0x000fe20007ffe1ff */
[----:B------:R-:W-:-:S04]  /*d0c0*/  IMAD R2, R7, 0x1000000, R2 ;  /* 0x0100000007027824 */ /* 0x000fc800078e0202 */
[----:B------:R-:W-:-:S04]  /*d0d0*/  IMAD R0, R7, R3, R0 ;  /* 0x0000000307007224 */ /* 0x000fc800078e0200 */
[----:B------:R-:W-:Y:S01]  /*d0e0*/  IMAD R214, R0, 0x10000, R2 ;  /* 0x0001000000d67824 */ /* 0x000fe200078e0202 */
[----:B------:R-:W-:Y:S05]  /*d0f0*/  BRA `(.L_x_119) ;  /* 0x0000004000007947 */ /* 0x000fea0003800000 */
.L_x_110:
[----:B------:R-:W-:Y:S01]  /*d100*/  IMAD.MOV.U32 R212, RZ, RZ, R9 ;  /* 0x000000ffffd47224 */ /* 0x000fe200078e0009 */
[----:B------:R-:W-:Y:S01]  /*d110*/  MOV R214, RZ ;  /* 0x000000ff00d67202 */ /* 0x000fe20000000f00 */
[----:B------:R-:W-:Y:S01]  /*d120*/  IMAD.MOV.U32 R213, RZ, RZ, RZ ;  /* 0x000000ffffd57224 */ /* 0x000fe200078e00ff */
[----:B------:R-:W-:Y:S02]  /*d130*/  MOV R215, c[0x0][0x53c] ;  /* 0x00014f0000d77a02 */ /* 0x000fe40000000f00 */
.L_x_119:
[----:B------:R-:W-:Y:S05]  /*d140*/  BSYNC B1 ;  /* 0x0000000000017941 */ /* 0x000fea0003800000 */
.L_x_108:
[----:B------:R-:W-:Y:S01]  /*d150*/  WARPSYNC 0xffffffff ;  /* 0xffffffff00007948 */ /* 0x000fe20003800000 */
[----:B------:R-:W-:Y:S01]  /*d160*/  BAR.SYNC.DEFER_BLOCKING 0x4, 0x100 ;  /* 0x0104000000007b1d */ /* 0x000fe20000010000 */
[----:B------:R-:W-:-:S13]  /*d170*/  ISETP.NE.AND P0, PT, R13, RZ, PT ;  /* 0x000000ff0d00720c */ /* 0x000fda0003f05270 */
[----:B------:R2:W-:Y:S04]  /*d180*/  @!P0 STS.128 [0x18100], R212 ;  /* 0x018100d4ff008388 */ /* 0x0005e80000000c00 */
[----:B------:R-:W-:Y:S06]  /*d190*/  BAR.ARV 0x5, 0x100 ;  /* 0x0144000000007b1d */ /* 0x000fec0000002000 */
.L_x_103:
[----:B-1----:R-:W-:-:S13]  /*d1a0*/  ISETP.GE.AND P0, PT, R215, c[0x0][0x53c], PT ;  /* 0x00014f00d7007a0c */ /* 0x002fda0003f06270 */
[----:B--23--:R-:W-:Y:S01]  /*d1b0*/  @P0 CALL.REL.NOINC `(.L_x_120) ;  /* 0x0000001000000944 */ /* 0x00cfe20003c00000 */
[----:B------:R-:W-:Y:S05]  /*d1c0*/  BRA `(.L_x_121) ;  /* 0xffff43a000007947 */ /* 0x000fea000383ffff */
.L_x_120:
[----:B------:R-:W-:Y:S05]  /*d1d0*/  EXIT ;  /* 0x000000000000794d */ /* 0x000fea0003800000 */
.L_x_22:
[----:B------:R-:W-:Y:S01]  /*d1e0*/  IMAD.MOV.U32 R0, RZ, RZ, R5 ;  /* 0x000000ffff007224 */ /* 0x000fe200078e0005 */
[----:B------:R-:W-:Y:S02]  /*d1f0*/  MOV R2, 0x1 ;  /* 0x0000000100027802 */ /* 0x000fe40000000f00 */
[----:B------:R-:W-:Y:S02]  /*d200*/  MOV R3, 0xd220 ;  /* 0x0000d22000037802 */ /* 0x000fe40000000f00 */
[----:B--2---:R-:W-:Y:S05]  /*d210*/  CALL.REL.NOINC `($__internal_2_$__cuda_sm70_shflsync_up_p) ;  /* 0x00001f2000007944 */ /* 0x004fea0003c00000 */
[----:B------:R-:W-:Y:S01]  /*d220*/  MOV R0, R4 ;  /* 0x0000000400007202 */ /* 0x000fe20000000f00 */
[----:B------:R-:W-:Y:S05]  /*d230*/  BRA `(.L_x_122) ;  /* 0xffff321000007947 */ /* 0x000fea000383ffff */
.L_x_23:
[----:B------:R-:W-:Y:S01]  /*d240*/  IMAD.MOV.U32 R0, RZ, RZ, R5 ;  /* 0x000000ffff007224 */ /* 0x000fe200078e0005 */
[----:B------:R-:W-:Y:S02]  /*d250*/  MOV R2, 0x2 ;  /* 0x0000000200027802 */ /* 0x000fe40000000f00 */
[----:B------:R-:W-:Y:S02]  /*d260*/  MOV R3, 0xd280 ;  /* 0x0000d28000037802 */ /* 0x000fe40000000f00 */
[----:B--2---:R-:W-:Y:S05]  /*d270*/  CALL.REL.NOINC `($__internal_2_$__cuda_sm70_shflsync_up_p) ;  /* 0x00001ec000007944 */ /* 0x004fea0003c00000 */
[----:B------:R-:W-:Y:S01]  /*d280*/  SEL R0, R4, RZ, P4 ;  /* 0x000000ff04007207 */ /* 0x000fe20002000000 */
[----:B------:R-:W-:Y:S01]  /*d290*/  IMAD.MOV.U32 R2, RZ, RZ, 0x4 ;  /* 0x00000004ff027424 */ /* 0x000fe200078e00ff */
[----:B------:R-:W-:-:S03]  /*d2a0*/  MOV R3, 0xd2d0 ;  /* 0x0000d2d000037802 */ /* 0x000fc60000000f00 */
[----:B------:R-:W-:Y:S02]  /*d2b0*/  IMAD.IADD R0, R5, 0x1, R0 ;  /* 0x0000000105007824 */ /* 0x000fe400078e0200 */
[----:B------:R-:W-:Y:S05]  /*d2c0*/  CALL.REL.NOINC `($__internal_2_$__cuda_sm70_shflsync_up_p) ;  /* 0x00001e7000007944 */ /* 0x000fea0003c00000 */
        /* <DEDUP_REMOVED lines=12> */
[----:B------:R-:W-:Y:S02]  /*d390*/  MOV R3, 0x1f ;  /* 0x0000001f00037802 */ /* 0x000fe40000000f00 */
[----:B------:R-:W-:Y:S01]  /*d3a0*/  MOV R2, 0xd3e0 ;  /* 0x0000d3e000027802 */ /* 0x000fe20000000f00 */
[----:B------:R-:W-:-:S04]  /*d3b0*/  IMAD.IADD R4, R0, 0x1, R4 ;  /* 0x0000000100047824 */ /* 0x000fc800078e0204 */
[----:B------:R-:W-:Y:S02]  /*d3c0*/  IMAD.MOV.U32 R21, RZ, RZ, R4 ;  /* 0x000000ffff157224 */ /* 0x000fe400078e0004 */
[----:B------:R-:W-:Y:S05]  /*d3d0*/  CALL.REL.NOINC `($__internal_1_$__cuda_sm70_shflsync_idx_p) ;  /* 0x00001d1000007944 */ /* 0x000fea0003c00000 */
[----:B------:R-:W-:Y:S01]  /*d3e0*/  MOV R0, R21 ;  /* 0x0000001500007202 */ /* 0x000fe20000000f00 */
[----:B------:R-:W-:Y:S05]  /*d3f0*/  BRA `(.L_x_123) ;  /* 0xffff315000007947 */ /* 0x000fea000383ffff */
.L_x_25:
[----:B------:R-:W-:Y:S02]  /*d400*/  SEL R0, RZ, 0x1, P0 ;  /* 0x00000001ff007807 */ /* 0x000fe40000000000 */
[----:B------:R-:W-:Y:S02]  /*d410*/  MOV R2, 0xd430 ;  /* 0x0000d43000027802 */ /* 0x000fe40000000f00 */
[----:B------:R-:W-:Y:S05]  /*d420*/  CALL.REL.NOINC `($__internal_3_$__cuda_sm70_votesync_ballot) ;  /* 0x00001d8000007944 */ /* 0x000fea0003c00000 */
[----:B------:R-:W-:Y:S05]  /*d430*/  BRA `(.L_x_124) ;  /* 0xffff31a000007947 */ /* 0x000fea000383ffff */
.L_x_26:
[----:B------:R-:W-:Y:S01]  /*d440*/  IMAD.MOV.U32 R21, RZ, RZ, R8 ;  /* 0x000000ffff157224 */ /* 0x000fe200078e0008 */
[----:B--2---:R-:W-:Y:S01]  /*d450*/  MOV R20, R215 ;  /* 0x000000d700147202 */ /* 0x004fe20000000f00 */
[----:B------:R-:W-:Y:S01]  /*d460*/  IMAD.MOV.U32 R3, RZ, RZ, 0x1f ;  /* 0x0000001fff037424 */ /* 0x000fe200078e00ff */
[----:B------:R-:W-:Y:S02]  /*d470*/  MOV R2, 0xd490 ;  /* 0x0000d49000027802 */ /* 0x000fe40000000f00 */
[----:B-1----:R-:W-:Y:S05]  /*d480*/  CALL.REL.NOINC `($__internal_1_$__cuda_sm70_shflsync_idx_p) ;  /* 0x00001c6000007944 */ /* 0x002fea0003c00000 */
[----:B------:R-:W-:Y:S01]  /*d490*/  IMAD.MOV.U32 R11, RZ, RZ, R21 ;  /* 0x000000ffff0b7224 */ /* 0x000fe200078e0015 */
[----:B------:R-:W-:Y:S01]  /*d4a0*/  MOV R21, R7 ;  /* 0x0000000700157202 */ /* 0x000fe20000000f00 */
[----:B------:R-:W-:Y:S01]  /*d4b0*/  IMAD.MOV.U32 R6, RZ, RZ, RZ ;  /* 0x000000ffff067224 */ /* 0x000fe200078e00ff */
[----:B------:R-:W-:Y:S01]  /*d4c0*/  MOV R20, R215 ;  /* 0x000000d700147202 */ /* 0x000fe20000000f00 */
[----:B------:R-:W-:Y:S01]  /*d4d0*/  IMAD.MOV.U32 R3, RZ, RZ, 0x1f ;  /* 0x0000001fff037424 */ /* 0x000fe200078e00ff */
[----:B------:R-:W-:-:S02]  /*d4e0*/  MOV R2, 0xd500 ;  /* 0x0000d50000027802 */ /* 0x000fc40000000f00 */
[----:B------:R-:W-:Y:S05]  /*d4f0*/  CALL.REL.NOINC `($__internal_1_$__cuda_sm70_shflsync_idx_p) ;  /* 0x00001bf000007944 */ /* 0x000fea0003c00000 */
[----:B------:R-:W-:Y:S01]  /*d500*/  MOV R10, R21 ;  /* 0x00000015000a7202 */ /* 0x000fe20000000f00 */
[----:B------:R-:W-:Y:S05]  /*d510*/  BRA `(.L_x_125) ;  /* 0xffff311000007947 */ /* 0x000fea000383ffff */
.L_x_29:
[----:B------:R-:W-:Y:S01]  /*d520*/  IMAD.MOV.U32 R21, RZ, RZ, R4 ;  /* 0x000000ffff157224 */ /* 0x000fe200078e0004 */
[----:B------:R-:W-:-:S02]  /*d530*/  MOV R3, 0x1f ;  /* 0x0000001f00037802 */ /* 0x000fc40000000f00 */
[----:B------:R-:W-:Y:S02]  /*d540*/  MOV R2, 0xd560 ;  /* 0x0000d56000027802 */ /* 0x000fe40000000f00 */
[----:B-1234-:R-:W-:Y:S05]  /*d550*/  CALL.REL.NOINC `($__internal_1_$__cuda_sm70_shflsync_idx_p) ;  /* 0x00001b9000007944 */ /* 0x01efea0003c00000 */
[----:B------:R-:W-:Y:S01]  /*d560*/  MOV R6, R21 ;  /* 0x0000001500067202 */ /* 0x000fe20000000f00 */
[----:B------:R-:W-:Y:S05]  /*d570*/  BRA `(.L_x_28) ;  /* 0xffff311000007947 */ /* 0x000fea000383ffff */
.L_x_37:
[----:B------:R-:W-:Y:S01]  /*d580*/  IMAD.MOV.U32 R21, RZ, RZ, R9 ;  /* 0x000000ffff157224 */ /* 0x000fe200078e0009 */
[----:B------:R-:W-:Y:S01]  /*d590*/  MOV R20, RZ ;  /* 0x000000ff00147202 */ /* 0x000fe20000000f00 */
[----:B------:R-:W-:Y:S01]  /*d5a0*/  IMAD.MOV.U32 R3, RZ, RZ, 0x181f ;  /* 0x0000181fff037424 */ /* 0x000fe200078e00ff */
[----:B------:R-:W-:Y:S02]  /*d5b0*/  MOV R2, 0xd5d0 ;  /* 0x0000d5d000027802 */ /* 0x000fe40000000f00 */
[----:B-----5:R-:W-:Y:S05]  /*d5c0*/  CALL.REL.NOINC `($__internal_1_$__cuda_sm70_shflsync_idx_p) ;  /* 0x00001b2000007944 */ /* 0x020fea0003c00000 */
[----:B------:R-:W-:Y:S01]  /*d5d0*/  MOV R8, R21 ;  /* 0x0000001500087202 */ /* 0x000fe20000000f00 */
[----:B------:R-:W-:Y:S05]  /*d5e0*/  BRA `(.L_x_126) ;  /* 0xffff4b9000007947 */ /* 0x000fea000383ffff */
.L_x_38:
[----:B------:R-:W-:Y:S01]  /*d5f0*/  IMAD.MOV.U32 R21, RZ, RZ, R12 ;  /* 0x000000ffff157224 */ /* 0x000fe200078e000c */
[----:B------:R-:W-:Y:S01]  /*d600*/  MOV R20, RZ ;  /* 0x000000ff00147202 */ /* 0x000fe20000000f00 */
[----:B------:R-:W-:Y:S01]  /*d610*/  IMAD.MOV.U32 R3, RZ, RZ, 0x181f ;  /* 0x0000181fff037424 */ /* 0x000fe200078e00ff */
[----:B------:R-:W-:Y:S02]  /*d620*/  MOV R2, 0xd640 ;  /* 0x0000d64000027802 */ /* 0x000fe40000000f00 */
[----:B-12--5:R-:W-:Y:S05]  /*d630*/  CALL.REL.NOINC `($__internal_1_$__cuda_sm70_shflsync_idx_p) ;  /* 0x00001ab000007944 */ /* 0x026fea0003c00000 */
[----:B------:R-:W-:Y:S01]  /*d640*/  MOV R0, R21 ;  /* 0x0000001500007202 */ /* 0x000fe20000000f00 */
[----:B------:R-:W-:Y:S05]  /*d650*/  BRA `(.L_x_127) ;  /* 0xffff4b4000007947 */ /* 0x000fea000383ffff */
.L_x_41:
[----:B------:R-:W-:Y:S01]  /*d660*/  IMAD.MOV.U32 R21, RZ, RZ, R9 ;  /* 0x000000ffff157224 */ /* 0x000fe200078e0009 */
[----:B------:R-:W-:Y:S01]  /*d670*/  MOV R20, 0x1 ;  /* 0x0000000100147802 */ /* 0x000fe20000000f00 */
[----:B--2---:R-:W-:Y:S01]  /*d680*/  IMAD.MOV.U32 R3, RZ, RZ, 0x181f ;  /* 0x0000181fff037424 */ /* 0x004fe200078e00ff */
[----:B------:R-:W-:-:S02]  /*d690*/  MOV R2, 0xd6b0 ;  /* 0x0000d6b000027802 */ /* 0x000fc40000000f00 */
[----:B-1-345:R-:W-:Y:S05]  /*d6a0*/  CALL.REL.NOINC `($__internal_1_$__cuda_sm70_shflsync_idx_p) ;  /* 0x00001a4000007944 */ /* 0x03afea0003c00000 */
[----:B------:R-:W-:Y:S01]  /*d6b0*/  IMAD.MOV.U32 R8, RZ, RZ, R21 ;  /* 0x000000ffff087224 */ /* 0x000fe200078e0015 */
[----:B------:R-:W-:Y:S01]  /*d6c0*/  MOV R20, 0x1 ;  /* 0x0000000100147802 */ /* 0x000fe20000000f00 */
[----:B------:R-:W-:Y:S01]  /*d6d0*/  IMAD.MOV.U32 R21, RZ, RZ, R12 ;  /* 0x000000ffff157224 */ /* 0x000fe200078e000c */
[----:B------:R-:W-:-:S02]  /*d6e0*/  MOV R3, 0x181f ;  /* 0x0000181f00037802 */ /* 0x000fc40000000f00 */
[----:B------:R-:W-:Y:S02]  /*d6f0*/  MOV R2, 0xd710 ;  /* 0x0000d71000027802 */ /* 0x000fe40000000f00 */
[----:B------:R-:W-:Y:S05]  /*d700*/  CALL.REL.NOINC `($__internal_1_$__cuda_sm70_shflsync_idx_p) ;  /* 0x000019e000007944 */ /* 0x000fea0003c00000 */
[----:B------:R-:W-:Y:S01]  /*d710*/  MOV R0, R21 ;  /* 0x0000001500007202 */ /* 0x000fe20000000f00 */
[----:B------:R-:W-:Y:S05]  /*d720*/  BRA `(.L_x_128) ;  /* 0xffff4bf000007947 */ /* 0x000fea000383ffff */
.L_x_44:
[----:B------:R-:W-:Y:S01]  /*d730*/  IMAD.MOV.U32 R21, RZ, RZ, R9 ;  /* 0x000000ffff157224 */ /* 0x000fe200078e0009 */
[----:B------:R-:W-:Y:S01]  /*d740*/  MOV R20, 0x2 ;  /* 0x0000000200147802 */ /* 0x000fe20000000f00 */
[----:B-1----:R-:W-:Y:S01]  /*d750*/  IMAD.MOV.U32 R3, RZ, RZ, 0x181f ;  /* 0x0000181fff037424 */ /* 0x002fe200078e00ff */
[----:B------:R-:W-:Y:S02]  /*d760*/  MOV R2, 0xd780 ;  /* 0x0000d78000027802 */ /* 0x000fe40000000f00 */
[----:B--2345:R-:W-:Y:S05]  /*d770*/  CALL.REL.NOINC `($__internal_1_$__cuda_sm70_shflsync_idx_p) ;  /* 0x0000197000007944 */ /* 0x03cfea0003c00000 */
[----:B------:R-:W-:Y:S01]  /*d780*/  MOV R8, R21 ;  /* 0x0000001500087202 */ /* 0x000fe20000000f00 */
[----:B------:R-:W-:Y:S05]  /*d790*/  BRA `(.L_x_129) ;  /* 0xffff4ce000007947 */ /* 0x000fea000383ffff */
.L_x_45:
[----:B------:R-:W-:Y:S01]  /*d7a0*/  IMAD.MOV.U32 R21, RZ, RZ, R12 ;  /* 0x000000ffff157224 */ /* 0x000fe200078e000c */
[----:B------:R-:W-:Y:S01]  /*d7b0*/  MOV R20, 0x2 ;  /* 0x0000000200147802 */ /* 0x000fe20000000f00 */
[----:B------:R-:W-:Y:S01]  /*d7c0*/  IMAD.MOV.U32 R3, RZ, RZ, 0x181f ;  /* 0x0000181fff037424 */ /* 0x000fe200078e00ff */
[----:B------:R-:W-:Y:S02]  /*d7d0*/  MOV R2, 0xd7f0 ;  /* 0x0000d7f000027802 */ /* 0x000fe40000000f00 */
[----:B-12345:R-:W-:Y:S05]  /*d7e0*/  CALL.REL.NOINC `($__internal_1_$__cuda_sm70_shflsync_idx_p) ;  /* 0x0000190000007944 */ /* 0x03efea0003c00000 */
[----:B------:R-:W-:Y:S01]  /*d7f0*/  MOV R0, R21 ;  /* 0x0000001500007202 */ /* 0x000fe20000000f00 */
[----:B------:R-:W-:Y:S05]  /*d800*/  BRA `(.L_x_130) ;  /* 0xffff4c9000007947 */ /* 0x000fea000383ffff */
.L_x_48:
[----:B------:R-:W-:Y:S01]  /*d810*/  IMAD.MOV.U32 R21, RZ, RZ, R9 ;  /* 0x000000ffff157224 */ /* 0x000fe200078e0009 */
[----:B------:R-:W-:Y:S01]  /*d820*/  MOV R20, 0x3 ;  /* 0x0000000300147802 */ /* 0x000fe20000000f00 */
[----:B-1----:R-:W-:Y:S01]  /*d830*/  IMAD.MOV.U32 R3, RZ, RZ, 0x181f ;  /* 0x0000181fff037424 */ /* 0x002fe200078e00ff */
[----:B------:R-:W-:-:S02]  /*d840*/  MOV R2, 0xd860 ;  /* 0x0000d86000027802 */ /* 0x000fc40000000f00 */
[----:B--2345:R-:W-:Y:S05]  /*d850*/  CALL.REL.NOINC `($__internal_1_$__cuda_sm70_shflsync_idx_p) ;  /* 0x0000189000007944 */ /* 0x03cfea0003c00000 */
        /* <DEDUP_REMOVED lines=8> */
.L_x_51:
[----:B------:R-:W-:Y:S01]  /*d8e0*/  IMAD.MOV.U32 R21, RZ, RZ, R5 ;  /* 0x000000ffff157224 */ /* 0x000fe200078e0005 */
[----:B------:R-:W-:Y:S01]  /*d8f0*/  MOV R20, RZ ;  /* 0x000000ff00147202 */ /* 0x000fe20000000f00 */
[----:B------:R-:W-:Y:S01]  /*d900*/  IMAD.MOV.U32 R3, RZ, RZ, 0x181f ;  /* 0x0000181fff037424 */ /* 0x000fe200078e00ff */
[----:B------:R-:W-:Y:S02]  /*d910*/  MOV R2, 0xd930 ;  /* 0x0000d93000027802 */ /* 0x000fe40000000f00 */
[----:B------:R-:W-:Y:S05]  /*d920*/  CALL.REL.NOINC `($__internal_1_$__cuda_sm70_shflsync_idx_p) ;  /* 0x000017c000007944 */ /* 0x000fea0003c00000 */
[----:B------:R-:W-:Y:S01]  /*d930*/  MOV R4, R21 ;  /* 0x0000001500047202 */ /* 0x000fe20000000f00 */
[----:B------:R-:W-:Y:S05]  /*d940*/  BRA `(.L_x_132) ;  /* 0xffff668000007947 */ /* 0x000fea000383ffff */
.L_x_52:
[----:B------:R-:W-:Y:S01]  /*d950*/  IMAD.MOV.U32 R21, RZ, RZ, R10 ;  /* 0x000000ffff157224 */ /* 0x000fe200078e000a */
[----:B------:R-:W-:Y:S01]  /*d960*/  MOV R20, RZ ;  /* 0x000000ff00147202 */ /* 0x000fe20000000f00 */
[----:B------:R-:W-:Y:S01]  /*d970*/  IMAD.MOV.U32 R3, RZ, RZ, 0x181f ;  /* 0x0000181fff037424 */ /* 0x000fe200078e00ff */
[----:B------:R-:W-:Y:S02]  /*d980*/  MOV R2, 0xd9a0 ;  /* 0x0000d9a000027802 */ /* 0x000fe40000000f00 */
[----:B-12---:R-:W-:Y:S05]  /*d990*/  CALL.REL.NOINC `($__internal_1_$__cuda_sm70_shflsync_idx_p) ;  /* 0x0000175000007944 */ /* 0x006fea0003c00000 */
[C---:B------:R-:W-:Y:S01]  /*d9a0*/  IADD3 R14, P2, R21.reuse, R107, RZ ;  /* 0x0000006b150e7210 */ /* 0x040fe20007f5e0ff */
[----:B------:R-:W-:Y:S01]  /*d9b0*/  IMAD.MOV.U32 R20, RZ, RZ, 0x1 ;  /* 0x00000001ff147424 */ /* 0x000fe200078e00ff */
[----:B------:R-:W-:-:S02]  /*d9c0*/  IADD3 R6, P1, R21, R108, RZ ;  /* 0x0000006c15067210 */ /* 0x000fc40007f3e0ff */
[----:B------:R-:W-:Y:S01]  /*d9d0*/  IADD3 R2, P0, R21, R109, RZ ;  /* 0x0000006d15027210 */ /* 0x000fe20007f1e0ff */
[C---:B------:R-:W-:Y:S01]  /*d9e0*/  IMAD.X R15, R4.reuse, 0x1, R100, P2 ;  /* 0x00000001040f7824 */ /* 0x040fe200010e0664 */
[----:B------:R-:W-:Y:S01]  /*d9f0*/  MOV R9, R11 ;  /* 0x0000000b00097202 */ /* 0x000fe20000000f00 */
[C---:B------:R-:W-:Y:S02]  /*da00*/  IMAD.X R7, R4.reuse, 0x1, R101, P1 ;  /* 0x0000000104077824 */ /* 0x040fe400008e0665 */
[----:B------:R-:W-:Y:S01]  /*da10*/  IMAD.X R3, R4, 0x1, R102, P0 ;  /* 0x0000000104037824 */ /* 0x000fe200000e0666 */
[----:B------:R-:W-:Y:S01]  /*da20*/  @!PT LDS RZ, [RZ] ;  /* 0x00000000fffff984 */ /* 0x000fe20000000800 */
[----:B------:R-:W-:Y:S01]  /*da30*/  @!PT LDS RZ, [RZ] ;  /* 0x00000000fffff984 */ /* 0x000fe20000000800 */
[----:B------:R-:W-:Y:S01]  /*da40*/  @!PT LDS RZ, [RZ] ;  /* 0x00000000fffff984 */ /* 0x000fe20000000800 */
[----:B------:R1:W-:Y:S01]  /*da50*/  LDGSTS.E.BYPASS.LTC128B.128 [R187+0x6100], [R14.64], !P5 ;  /* 0x061000000ebb7fae */ /* 0x0003e2000e901d46 */
[----:B------:R-:W-:Y:S01]  /*da60*/  IMAD.MOV.U32 R21, RZ, RZ, R5 ;  /* 0x000000ffff157224 */ /* 0x000fe200078e0005 */
[----:B------:R-:W-:Y:S02]  /*da70*/  SEL R5, RZ, 0x10, P4 ;  /* 0x00000010ff057807 */ /* 0x000fe40002000000 */
[----:B------:R1:W-:Y:S01]  /*da80*/  LDGSTS.E.BYPASS.LTC128B.128 [R187+0x8100], [R6.64], !P4 ;  /* 0x0810000006bb7fae */ /* 0x0003e2000e101d46 */
[----:B------:R-:W-:-:S03]  /*da90*/  SEL R4, RZ, 0x10, P5 ;  /* 0x00000010ff047807 */ /* 0x000fc60002800000 */
[----:B------:R2:W-:Y:S02]  /*daa0*/  LDGSTS.E.BYPASS.LTC128B.128 [R187+0xa100], [R2.64], !P3 ;  /* 0x0a10000002bb7fae */ /* 0x0005e4000d901d46 */
[----:B--2---:R-:W-:Y:S02]  /*dab0*/  MOV R3, 0x181f ;  /* 0x0000181f00037802 */ /* 0x004fe40000000f00 */
[----:B------:R-:W-:Y:S02]  /*dac0*/  MOV R2, 0xdae0 ;  /* 0x0000dae000027802 */ /* 0x000fe40000000f00 */
[----:B-1----:R-:W-:Y:S05]  /*dad0*/  CALL.REL.NOINC `($__internal_1_$__cuda_sm70_shflsync_idx_p) ;  /* 0x0000161000007944 */ /* 0x002fea0003c00000 */
[----:B------:R-:W-:Y:S01]  /*dae0*/  IMAD.MOV.U32 R8, RZ, RZ, R21 ;  /* 0x000000ffff087224 */ /* 0x000fe200078e0015 */
[----:B------:R-:W-:Y:S01]  /*daf0*/  MOV R20, 0x1 ;  /* 0x0000000100147802 */ /* 0x000fe20000000f00 */
[----:B------:R-:W-:Y:S01]  /*db00*/  IMAD.MOV.U32 R21, RZ, RZ, R10 ;  /* 0x000000ffff157224 */ /* 0x000fe200078e000a */
[----:B------:R-:W-:Y:S02]  /*db10*/  MOV R3, 0x181f ;  /* 0x0000181f00037802 */ /* 0x000fe40000000f00 */
[----:B------:R-:W-:Y:S02]  /*db20*/  MOV R2, 0xdb40 ;  /* 0x0000db4000027802 */ /* 0x000fe40000000f00 */
[----:B------:R-:W-:Y:S05]  /*db30*/  CALL.REL.NOINC `($__internal_1_$__cuda_sm70_shflsync_idx_p) ;  /* 0x000015b000007944 */ /* 0x000fea0003c00000 */
[----:B------:R-:W-:Y:S01]  /*db40*/  MOV R0, R21 ;  /* 0x0000001500007202 */ /* 0x000fe20000000f00 */
[----:B------:R-:W-:Y:S05]  /*db50*/  BRA `(.L_x_133) ;  /* 0xffff658000007947 */ /* 0x000fea000383ffff */
.L_x_53:
[----:B------:R-:W-:Y:S02]  /*db60*/  MOV R0, 0x2 ;  /* 0x0000000200007802 */ /* 0x000fe40000000f00 */
[----:B------:R-:W-:-:S02]  /*db70*/  MOV R2, 0xdb90 ;  /* 0x0000db9000027802 */ /* 0x000fc40000000f00 */
[----:B------:R-:W-:Y:S05]  /*db80*/  CALL.REL.NOINC `($__internal_0_$__cuda_sm70_shflsync_bfly_p) ;  /* 0x0000150000007944 */ /* 0x000fea0003c00000 */
[----:B------:R-:W-:Y:S01]  /*db90*/  FMNMX.FTZ R4, R4, R0, !PT ;  /* 0x0000000004047209 */ /* 0x000fe20007810000 */
[----:B------:R-:W-:Y:S01]  /*dba0*/  IMAD.MOV.U32 R0, RZ, RZ, 0x1 ;  /* 0x00000001ff007424 */ /* 0x000fe200078e00ff */
[----:B------:R-:W-:-:S02]  /*dbb0*/  MOV R2, 0xdbd0 ;  /* 0x0000dbd000027802 */ /* 0x000fc40000000f00 */
[----:B------:R-:W-:Y:S05]  /*dbc0*/  CALL.REL.NOINC `($__internal_0_$__cuda_sm70_shflsync_bfly_p) ;  /* 0x000014c000007944 */ /* 0x000fea0003c00000 */
[----:B------:R-:W-:Y:S01]  /*dbd0*/  FMNMX.FTZ R100, R4, R0, !PT ;  /* 0x0000000004647209 */ /* 0x000fe20007810000 */
[----:B------:R-:W-:Y:S01]  /*dbe0*/  IMAD.MOV.U32 R4, RZ, RZ, R5 ;  /* 0x000000ffff047224 */ /* 0x000fe200078e0005 */
[----:B------:R-:W-:Y:S01]  /*dbf0*/  MOV R2, 0xdc20 ;  /* 0x0000dc2000027802 */ /* 0x000fe20000000f00 */
[----:B------:R-:W-:-:S02]  /*dc00*/  IMAD.MOV.U32 R0, RZ, RZ, 0x2 ;  /* 0x00000002ff007424 */ /* 0x000fc400078e00ff */
[----:B------:R-:W-:Y:S05]  /*dc10*/  CALL.REL.NOINC `($__internal_0_$__cuda_sm70_shflsync_bfly_p) ;  /* 0x0000147000007944 */ /* 0x000fea0003c00000 */
[----:B------:R-:W-:Y:S01]  /*dc20*/  FMNMX.FTZ R5, R5, R0, !PT ;  /* 0x0000000005057209 */ /* 0x000fe20007810000 */
[----:B------:R-:W-:Y:S01]  /*dc30*/  IMAD.MOV.U32 R0, RZ, RZ, 0x1 ;  /* 0x00000001ff007424 */ /* 0x000fe200078e00ff */
[----:B------:R-:W-:-:S03]  /*dc40*/  MOV R2, 0xdc70 ;  /* 0x0000dc7000027802 */ /* 0x000fc60000000f00 */
[----:B------:R-:W-:Y:S02]  /*dc50*/  IMAD.MOV.U32 R4, RZ, RZ, R5 ;  /* 0x000000ffff047224 */ /* 0x000fe400078e0005 */
[----:B------:R-:W-:Y:S05]  /*dc60*/  CALL.REL.NOINC `($__internal_0_$__cuda_sm70_shflsync_bfly_p) ;  /* 0x0000142000007944 */ /* 0x000fea0003c00000 */
[----:B------:R-:W-:Y:S01]  /*dc70*/  MOV R3, R0 ;  /* 0x0000000000037202 */ /* 0x000fe20000000f00 */
[----:B------:R-:W-:Y:S05]  /*dc80*/  BRA `(.L_x_134) ;  /* 0xffff6b3000007947 */ /* 0x000fea000383ffff */
.L_x_55:
[----:B--234-:R-:W-:Y:S01]  /*dc90*/  MOV R20, RZ ;  /* 0x000000ff00147202 */ /* 0x01cfe20000000f00 */
[----:B------:R-:W-:Y:S01]  /*dca0*/  IMAD.MOV.U32 R21, RZ, RZ, R7 ;  /* 0x000000ffff157224 */ /* 0x000fe200078e0007 */
[----:B------:R-:W-:Y:S01]  /*dcb0*/  MOV R2, 0xdce0 ;  /* 0x0000dce000027802 */ /* 0x000fe20000000f00 */
[----:B------:R-:W-:Y:S02]  /*dcc0*/  IMAD.MOV.U32 R3, RZ, RZ, 0x181f ;  /* 0x0000181fff037424 */ /* 0x000fe400078e00ff */
[----:B-1----:R-:W-:Y:S05]  /*dcd0*/  CALL.REL.NOINC `($__internal_1_$__cuda_sm70_shflsync_idx_p) ;  /* 0x0000141000007944 */ /* 0x002fea0003c00000 */
[----:B------:R-:W-:Y:S01]  /*dce0*/  MOV R2, R21 ;  /* 0x0000001500027202 */ /* 0x000fe20000000f00 */
[----:B------:R-:W-:-:S05]  /*dcf0*/  BRA `(.L_x_135) ;  /* 0xffff7f8000007947 */ /* 0x000fca000383ffff */
.L_x_58:
[----:B------:R-:W-:Y:S01]  /*dd00*/  MOV R20, RZ ;  /* 0x000000ff00147202 */ /* 0x000fe20000000f00 */
[----:B------:R-:W-:Y:S01]  /*dd10*/  IMAD.MOV.U32 R21, RZ, RZ, R5 ;  /* 0x000000ffff157224 */ /* 0x000fe200078e0005 */
[----:B------:R-:W-:Y:S01]  /*dd20*/  MOV R2, 0xdd50 ;  /* 0x0000dd5000027802 */ /* 0x000fe20000000f00 */
[----:B------:R-:W-:Y:S02]  /*dd30*/  IMAD.MOV.U32 R3, RZ, RZ, 0x181f ;  /* 0x0000181fff037424 */ /* 0x000fe400078e00ff */
[----:B------:R-:W-:Y:S05]  /*dd40*/  CALL.REL.NOINC `($__internal_1_$__cuda_sm70_shflsync_idx_p) ;  /* 0x000013a000007944 */ /* 0x000fea0003c00000 */
[----:B------:R-:W-:Y:S01]  /*dd50*/  MOV R4, R21 ;  /* 0x0000001500047202 */ /* 0x000fe20000000f00 */
[----:B------:R-:W-:-:S05]  /*dd60*/  BRA `(.L_x_136) ;  /* 0xffff912000007947 */ /* 0x000fca000383ffff */
.L_x_59:
[----:B------:R-:W-:Y:S01]  /*dd70*/  MOV R20, RZ ;  /* 0x000000ff00147202 */ /* 0x000fe20000000f00 */
[----:B------:R-:W-:Y:S01]  /*dd80*/  IMAD.MOV.U32 R21, RZ, RZ, R8 ;  /* 0x000000ffff157224 */ /* 0x000fe200078e0008 */
[----:B------:R-:W-:Y:S01]  /*dd90*/  MOV R2, 0xddc0 ;  /* 0x0000ddc000027802 */ /* 0x000fe20000000f00 */
[----:B------:R-:W-:Y:S02]  /*dda0*/  IMAD.MOV.U32 R3, RZ, RZ, 0x181f ;  /* 0x0000181fff037424 */ /* 0x000fe400078e00ff */
[----:B-12---:R-:W-:Y:S05]  /*ddb0*/  CALL.REL.NOINC `($__internal_1_$__cuda_sm70_shflsync_idx_p) ;  /* 0x0000133000007944 */ /* 0x006fea0003c00000 */
[C---:B------:R-:W-:Y:S01]  /*ddc0*/  IADD3 R2, -R190.reuse, 0x10, RZ ;  /* 0x00000010be027810 */ /* 0x040fe20007ffe1ff */
[----:B------:R-:W-:Y:S01]  /*ddd0*/  IMAD.MOV.U32 R20, RZ, RZ, 0x1 ;  /* 0x00000001ff147424 */ /* 0x000fe200078e00ff */
[----:B------:R-:W-:Y:S02]  /*dde0*/  ISETP.NE.U32.AND P2, PT, R190, RZ, PT ;  /* 0x000000ffbe00720c */ /* 0x000fe40003f45070 */
[----:B------:R-:W-:Y:S04]  /*ddf0*/  LOP3.LUT R2, R2, 0xf, RZ, 0xc0, !PT ;  /* 0x0000000f02027812 */ /* 0x000fe800078ec0ff */
[----:B------:R-:W-:Y:S04]  /*de00*/  IADD3 R2, P4, P3, R2, R21, R12 ;  /* 0x0000001502027210 */ /* 0x000fe80007b9e00c */
[----:B------:R-:W-:Y:S05]  /*de10*/  IADD3.X R3, RZ, R4, R10, P4, P3 ;  /* 0x00000004ff037210 */ /* 0x000fea00027e640a */
[----:B------:R-:W-:Y:S01]  /*de20*/  @!PT LDS RZ, [RZ] ;  /* 0x00000000fffff984 */ /* 0x000fe20000000800 */
[----:B------:R-:W-:Y:S01]  /*de30*/  @!PT LDS RZ, [RZ] ;  /* 0x00000000fffff984 */ /* 0x000fe20000000800 */
[----:B------:R-:W-:Y:S01]  /*de40*/  @!PT LDS RZ, [RZ] ;  /* 0x00000000fffff984 */ /* 0x000fe20000000800 */
[----:B------:R1:W-:Y:S01]  /*de50*/  LDGSTS.E.BYPASS.LTC128B.128.ZFILL [R187+0x6100], [R2.64], P2 ;  /* 0x0610000002bb7fae */ /* 0x0003e20009141d46 */
[C---:B------:R-:W-:Y:S05]  /*de60*/  IADD3 R6, P2, R21.reuse, R13, RZ ;  /* 0x0000000d15067210 */ /* 0x040fea0007f5e0ff */
[C---:B------:R-:W-:Y:S05]  /*de70*/  IMAD.X R7, R4.reuse, 0x1, R9, P2 ;  /* 0x0000000104077824 */ /* 0x040fea00010e0609 */
[----:B------:R2:W-:Y:S01]  /*de80*/  LDGSTS.E.BYPASS.LTC128B.128 [R187+0x8100], [R6.64], !P0 ;  /* 0x0810000006bb7fae */ /* 0x0005e2000c101d46 */
[----:B-1----:R-:W-:Y:S01]  /*de90*/  IADD3 R2, P2, R21, R14, RZ ;  /* 0x0000000e15027210 */ /* 0x002fe20007f5e0ff */
[----:B------:R-:W-:Y:S04]  /*dea0*/  IMAD.MOV.U32 R21, RZ, RZ, R5 ;  /* 0x000000ffff157224 */ /* 0x000fe800078e0005 */
[----:B------:R-:W-:Y:S05]  /*deb0*/  IMAD.X R3, R4, 0x1, R11, P2 ;  /* 0x0000000104037824 */ /* 0x000fea00010e060b */
[----:B------:R1:W-:Y:S02]  /*dec0*/  LDGSTS.E.BYPASS.LTC128B.128 [R187+0xa100], [R2.64], !P1 ;  /* 0x0a10000002bb7fae */ /* 0x0003e4000c901d46 */
[----:B-1----:R-:W-:Y:S01]  /*ded0*/  MOV R2, 0xdf00 ;  /* 0x0000df0000027802 */ /* 0x002fe20000000f00 */
[----:B------:R-:W-:Y:S02]  /*dee0*/  IMAD.MOV.U32 R3, RZ, RZ, 0x181f ;  /* 0x0000181fff037424 */ /* 0x000fe400078e00ff */
[----:B--2---:R-:W-:Y:S05]  /*def0*/  CALL.REL.NOINC `($__internal_1_$__cuda_sm70_shflsync_idx_p) ;  /* 0x000011f000007944 */ /* 0x004fea0003c00000 */
[----:B------:R-:W-:Y:S01]  /*df00*/  MOV R20, 0x1 ;  /* 0x0000000100147802 */ /* 0x000fe20000000f00 */
[----:B------:R-:W-:Y:S01]  /*df10*/  IMAD.MOV.U32 R4, RZ, RZ, R21 ;  /* 0x000000ffff047224 */ /* 0x000fe200078e0015 */
[----:B------:R-:W-:Y:S01]  /*df20*/  MOV R3, 0x181f ;  /* 0x0000181f00037802 */ /* 0x000fe20000000f00 */
[----:B------:R-:W-:Y:S01]  /*df30*/  IMAD.MOV.U32 R21, RZ, RZ, R8 ;  /* 0x000000ffff157224 */ /* 0x000fe200078e0008 */
[----:B------:R-:W-:Y:S02]  /*df40*/  MOV R2, 0xdf60 ;  /* 0x0000df6000027802 */ /* 0x000fe40000000f00 */
[----:B------:R-:W-:Y:S05]  /*df50*/  CALL.REL.NOINC `($__internal_1_$__cuda_sm70_shflsync_idx_p) ;  /* 0x0000119000007944 */ /* 0x000fea0003c00000 */
[----:B------:R-:W-:Y:S01]  /*df60*/  MOV R0, R21 ;  /* 0x0000001500007202 */ /* 0x000fe20000000f00 */
[----:B------:R-:W-:-:S05]  /*df70*/  BRA `(.L_x_137) ;  /* 0xffff903000007947 */ /* 0x000fca000383ffff */
.L_x_60:
[----:B------:R-:W-:Y:S02]  /*df80*/  MOV R0, 0x2 ;  /* 0x0000000200007802 */ /* 0x000fe40000000f00 */
[----:B------:R-:W-:Y:S02]  /*df90*/  MOV R2, 0xdfb0 ;  /* 0x0000dfb000027802 */ /* 0x000fe40000000f00 */
[----:B------:R-:W-:Y:S05]  /*dfa0*/  CALL.REL.NOINC `($__internal_0_$__cuda_sm70_shflsync_bfly_p) ;  /* 0x000010e000007944 */ /* 0x000fea0003c00000 */
[----:B------:R-:W-:Y:S01]  /*dfb0*/  FMNMX.FTZ R4, R4, R0, !PT ;  /* 0x0000000004047209 */ /* 0x000fe20007810000 */
[----:B------:R-:W-:Y:S01]  /*dfc0*/  IMAD.MOV.U32 R0, RZ, RZ, 0x1 ;  /* 0x00000001ff007424 */ /* 0x000fe200078e00ff */
[----:B------:R-:W-:Y:S02]  /*dfd0*/  MOV R2, 0xdff0 ;  /* 0x0000dff000027802 */ /* 0x000fe40000000f00 */
[----:B------:R-:W-:Y:S05]  /*dfe0*/  CALL.REL.NOINC `($__internal_0_$__cuda_sm70_shflsync_bfly_p) ;  /* 0x000010a000007944 */ /* 0x000fea0003c00000 */
[----:B------:R-:W-:Y:S01]  /*dff0*/  FMNMX.FTZ R100, R4, R0, !PT ;  /* 0x0000000004647209 */ /* 0x000fe20007810000 */
[----:B------:R-:W-:Y:S01]  /*e000*/  IMAD.MOV.U32 R4, RZ, RZ, R5 ;  /* 0x000000ffff047224 */ /* 0x000fe200078e0005 */
[----:B------:R-:W-:Y:S01]  /*e010*/  MOV R2, 0xe040 ;  /* 0x0000e04000027802 */ /* 0x000fe20000000f00 */
[----:B------:R-:W-:Y:S02]  /*e020*/  IMAD.MOV.U32 R0, RZ, RZ, 0x2 ;  /* 0x00000002ff007424 */ /* 0x000fe400078e00ff */
[----:B------:R-:W-:Y:S05]  /*e030*/  CALL.REL.NOINC `($__internal_0_$__cuda_sm70_shflsync_bfly_p) ;  /* 0x0000105000007944 */ /* 0x000fea0003c00000 */
[----:B------:R-:W-:Y:S01]  /*e040*/  FMNMX.FTZ R4, R5, R0, !PT ;  /* 0x0000000005047209 */ /* 0x000fe20007810000 */
[----:B------:R-:W-:Y:S01]  /*e050*/  IMAD.MOV.U32 R0, RZ, RZ, 0x1 ;  /* 0x00000001ff007424 */ /* 0x000fe200078e00ff */
[----:B------:R-:W-:Y:S02]  /*e060*/  MOV R2, 0xe080 ;  /* 0x0000e08000027802 */ /* 0x000fe40000000f00 */
[----:B------:R-:W-:Y:S05]  /*e070*/  CALL.REL.NOINC `($__internal_0_$__cuda_sm70_shflsync_bfly_p) ;  /* 0x0000101000007944 */ /* 0x000fea0003c00000 */
[----:B------:R-:W-:-:S05]  /*e080*/  BRA `(.L_x_138) ;  /* 0xffff92c000007947 */ /* 0x000fca000383ffff */
.L_x_62:
[----:B------:R-:W-:Y:S01]  /*e090*/  IMAD.MOV.U32 R4, RZ, RZ, R193 ;  /* 0x000000ffff047224 */ /* 0x000fe200078e00c1 */
[----:B------:R-:W-:-:S02]  /*e0a0*/  MOV R0, 0x2 ;  /* 0x0000000200007802 */ /* 0x000fc40000000f00 */
[----:B------:R-:W-:Y:S02]  /*e0b0*/  MOV R2, 0xe0d0 ;  /* 0x0000e0d000027802 */ /* 0x000fe40000000f00 */
[----:B------:R-:W-:Y:S05]  /*e0c0*/  CALL.REL.NOINC `($__internal_0_$__cuda_sm70_shflsync_bfly_p) ;  /* 0x00000fc000007944 */ /* 0x000fea0003c00000 */
[----:B------:R-:W-:Y:S05]  /*e0d0*/  BRA `(.L_x_139) ;  /* 0xffffa9b000007947 */ /* 0x000fea000383ffff */
.L_x_63:
[----:B------:R-:W-:Y:S01]  /*e0e0*/  IMAD.MOV.U32 R4, RZ, RZ, R5 ;  /* 0x000000ffff047224 */ /* 0x000fe200078e0005 */
[----:B------:R-:W-:Y:S02]  /*e0f0*/  MOV R0, 0x1 ;  /* 0x0000000100007802 */ /* 0x000fe40000000f00 */
[----:B------:R-:W-:Y:S02]  /*e100*/  MOV R2, 0xe120 ;  /* 0x0000e12000027802 */ /* 0x000fe40000000f00 */
[----:B-1----:R-:W-:Y:S05]  /*e110*/  CALL.REL.NOINC `($__internal_0_$__cuda_sm70_shflsync_bfly_p) ;  /* 0x00000f7000007944 */ /* 0x002fea0003c00000 */
[----:B------:R-:W-:Y:S01]  /*e120*/  FADD.FTZ R5, R5, R0 ;  /* 0x0000000005057221 */ /* 0x000fe20000010000 */
[----:B------:R-:W-:Y:S02]  /*e130*/  MOV R4, R194 ;  /* 0x000000c200047202 */ /* 0x000fe40000000f00 */
[----:B------:R-:W-:Y:S02]  /*e140*/  MOV R0, 0x2 ;  /* 0x0000000200007802 */ /* 0x000fe40000000f00 */
[----:B------:R-:W-:Y:S02]  /*e150*/  MOV R2, 0xe170 ;  /* 0x0000e17000027802 */ /* 0x000fe40000000f00 */
[----:B------:R-:W-:Y:S05]  /*e160*/  CALL.REL.NOINC `($__internal_0_$__cuda_sm70_shflsync_bfly_p) ;  /* 0x00000f2000007944 */ /* 0x000fea0003c00000 */
[----:B------:R-:W-:Y:S01]  /*e170*/  FADD.FTZ R4, R194, R0 ;  /* 0x00000000c2047221 */ /* 0x000fe20000010000 */
[----:B------:R-:W-:Y:S02]  /*e180*/  MOV R0, 0x1 ;  /* 0x0000000100007802 */ /* 0x000fe40000000f00 */
[----:B------:R-:W-:-:S02]  /*e190*/  MOV R2, 0xe1b0 ;  /* 0x0000e1b000027802 */ /* 0x000fc40000000f00 */
[----:B------:R-:W-:Y:S05]  /*e1a0*/  CALL.REL.NOINC `($__internal_0_$__cuda_sm70_shflsync_bfly_p) ;  /* 0x00000ee000007944 */ /* 0x000fea0003c00000 */
[----:B------:R-:W-:Y:S01]  /*e1b0*/  MOV R3, R0 ;  /* 0x0000000000037202 */ /* 0x000fe20000000f00 */
[----:B------:R-:W-:Y:S05]  /*e1c0*/  BRA `(.L_x_140) ;  /* 0xffffa93000007947 */ /* 0x000fea000383ffff */
.L_x_70:
[----:B--234-:R-:W-:Y:S01]  /*e1d0*/  IMAD.MOV.U32 R21, RZ, RZ, R9 ;  /* 0x000000ffff157224 */ /* 0x01cfe200078e0009 */
[----:B------:R-:W-:Y:S01]  /*e1e0*/  MOV R20, RZ ;  /* 0x000000ff00147202 */ /* 0x000fe20000000f00 */
[----:B------:R-:W-:Y:S01]  /*e1f0*/  IMAD.MOV.U32 R3, RZ, RZ, 0x181f ;  /* 0x0000181fff037424 */ /* 0x000fe200078e00ff */
[----:B------:R-:W-:-:S02]  /*e200*/  MOV R2, 0xe220 ;  /* 0x0000e22000027802 */ /* 0x000fc40000000f00 */
[----:B-1----:R-:W-:Y:S05]  /*e210*/  CALL.REL.NOINC `($__internal_1_$__cuda_sm70_shflsync_idx_p) ;  /* 0x00000ed000007944 */ /* 0x002fea0003c00000 */
[----:B------:R-:W-:Y:S01]  /*e220*/  MOV R8, R21 ;  /* 0x0000001500087202 */ /* 0x000fe20000000f00 */
[----:B------:R-:W-:Y:S05]  /*e230*/  BRA `(.L_x_141) ;  /* 0xffffc01000007947 */ /* 0x000fea000383ffff */
.L_x_71:
[----:B------:R-:W-:Y:S01]  /*e240*/  IMAD.MOV.U32 R21, RZ, RZ, R12 ;  /* 0x000000ffff157224 */ /* 0x000fe200078e000c */
[----:B------:R-:W-:Y:S01]  /*e250*/  MOV R20, RZ ;  /* 0x000000ff00147202 */ /* 0x000fe20000000f00 */
[----:B------:R-:W-:Y:S01]  /*e260*/  IMAD.MOV.U32 R3, RZ, RZ, 0x181f ;  /* 0x0000181fff037424 */ /* 0x000fe200078e00ff */
[----:B------:R-:W-:-:S02]  /*e270*/  MOV R2, 0xe290 ;  /* 0x0000e29000027802 */ /* 0x000fc40000000f00 */
[----:B-123--:R-:W-:Y:S05]  /*e280*/  CALL.REL.NOINC `($__internal_1_$__cuda_sm70_shflsync_idx_p) ;  /* 0x00000e6000007944 */ /* 0x00efea0003c00000 */
[----:B------:R-:W-:Y:S01]  /*e290*/  MOV R0, R21 ;  /* 0x0000001500007202 */ /* 0x000fe20000000f00 */
[----:B------:R-:W-:Y:S05]  /*e2a0*/  BRA `(.L_x_142) ;  /* 0xffffbfc000007947 */ /* 0x000fea000383ffff */
.L_x_74:
[----:B------:R-:W-:Y:S01]  /*e2b0*/  IMAD.MOV.U32 R21, RZ, RZ, R9 ;  /* 0x000000ffff157224 */ /* 0x000fe200078e0009 */
[----:B------:R-:W-:Y:S01]  /*e2c0*/  MOV R20, 0x1 ;  /* 0x0000000100147802 */ /* 0x000fe20000000f00 */
[----:B--2---:R-:W-:Y:S01]  /*e2d0*/  IMAD.MOV.U32 R3, RZ, RZ, 0x181f ;  /* 0x0000181fff037424 */ /* 0x004fe200078e00ff */
[----:B------:R-:W-:-:S02]  /*e2e0*/  MOV R2, 0xe300 ;  /* 0x0000e30000027802 */ /* 0x000fc40000000f00 */
[----:B-1-34-:R-:W-:Y:S05]  /*e2f0*/  CALL.REL.NOINC `($__internal_1_$__cuda_sm70_shflsync_idx_p) ;  /* 0x00000df000007944 */ /* 0x01afea0003c00000 */
        /* <DEDUP_REMOVED lines=8> */
.L_x_77:
[----:B------:R-:W-:Y:S01]  /*e380*/  IMAD.MOV.U32 R21, RZ, RZ, R9 ;  /* 0x000000ffff157224 */ /* 0x000fe200078e0009 */
[----:B------:R-:W-:Y:S01]  /*e390*/  MOV R20, 0x2 ;  /* 0x0000000200147802 */ /* 0x000fe20000000f00 */
[----:B--2---:R-:W-:Y:S01]  /*e3a0*/  IMAD.MOV.U32 R3, RZ, RZ, 0x181f ;  /* 0x0000181fff037424 */ /* 0x004fe200078e00ff */
[----:B------:R-:W-:Y:S02]  /*e3b0*/  MOV R2, 0xe3d0 ;  /* 0x0000e3d000027802 */ /* 0x000fe40000000f00 */
[----:B-1-34-:R-:W-:Y:S05]  /*e3c0*/  CALL.REL.NOINC `($__internal_1_$__cuda_sm70_shflsync_idx_p) ;  /* 0x00000d2000007944 */ /* 0x01afea0003c00000 */
[----:B------:R-:W-:Y:S01]  /*e3d0*/  MOV R8, R21 ;  /* 0x0000001500087202 */ /* 0x000fe20000000f00 */
[----:B------:R-:W-:Y:S05]  /*e3e0*/  BRA `(.L_x_144) ;  /* 0xffffc15000007947 */ /* 0x000fea000383ffff */
.L_x_78:
[----:B------:R-:W-:Y:S01]  /*e3f0*/  IMAD.MOV.U32 R21, RZ, RZ, R12 ;  /* 0x000000ffff157224 */ /* 0x000fe200078e000c */
[----:B------:R-:W-:Y:S01]  /*e400*/  MOV R20, 0x2 ;  /* 0x0000000200147802 */ /* 0x000fe20000000f00 */
[----:B--2---:R-:W-:Y:S01]  /*e410*/  IMAD.MOV.U32 R3, RZ, RZ, 0x181f ;  /* 0x0000181fff037424 */ /* 0x004fe200078e00ff */
[----:B------:R-:W-:Y:S02]  /*e420*/  MOV R2, 0xe440 ;  /* 0x0000e44000027802 */ /* 0x000fe40000000f00 */
[----:B-1-34-:R-:W-:Y:S05]  /*e430*/  CALL.REL.NOINC `($__internal_1_$__cuda_sm70_shflsync_idx_p) ;  /* 0x00000cb000007944 */ /* 0x01afea0003c00000 */
[----:B------:R-:W-:Y:S01]  /*e440*/  MOV R0, R21 ;  /* 0x0000001500007202 */ /* 0x000fe20000000f00 */
[----:B------:R-:W-:Y:S05]  /*e450*/  BRA `(.L_x_145) ;  /* 0xffffc10000007947 */ /* 0x000fea000383ffff */
.L_x_81:
[----:B------:R-:W-:Y:S01]  /*e460*/  IMAD.MOV.U32 R21, RZ, RZ, R9 ;  /* 0x000000ffff157224 */ /* 0x000fe200078e0009 */
[----:B------:R-:W-:Y:S01]  /*e470*/  MOV R20, 0x3 ;  /* 0x0000000300147802 */ /* 0x000fe20000000f00 */
[----:B---3--:R-:W-:Y:S01]  /*e480*/  IMAD.MOV.U32 R3, RZ, RZ, 0x181f ;  /* 0x0000181fff037424 */ /* 0x008fe200078e00ff */
        /* <DEDUP_REMOVED lines=10> */
.L_x_83:
[----:B------:R-:W-:Y:S01]  /*e530*/  IMAD.MOV.U32 R21, RZ, RZ, R5 ;  /* 0x000000ffff157224 */ /* 0x000fe200078e0005 */
[----:B------:R-:W-:Y:S01]  /*e540*/  MOV R20, RZ ;  /* 0x000000ff00147202 */ /* 0x000fe20000000f00 */
[----:B------:R-:W-:Y:S01]  /*e550*/  IMAD.MOV.U32 R3, RZ, RZ, 0x1c1f ;  /* 0x00001c1fff037424 */ /* 0x000fe200078e00ff */
[----:B------:R-:W-:Y:S02]  /*e560*/  MOV R2, 0xe580 ;  /* 0x0000e58000027802 */ /* 0x000fe40000000f00 */
[----:B------:R-:W-:Y:S05]  /*e570*/  CALL.REL.NOINC `($__internal_1_$__cuda_sm70_shflsync_idx_p) ;  /* 0x00000b7000007944 */ /* 0x000fea0003c00000 */
[----:B------:R-:W-:Y:S01]  /*e580*/  MOV R4, R21 ;  /* 0x0000001500047202 */ /* 0x000fe20000000f00 */
[----:B------:R-:W-:Y:S05]  /*e590*/  BRA `(.L_x_147) ;  /* 0xffffc47000007947 */ /* 0x000fea000383ffff */
.L_x_84:
[----:B------:R-:W-:Y:S01]  /*e5a0*/  IMAD.MOV.U32 R21, RZ, RZ, R12 ;  /* 0x000000ffff157224 */ /* 0x000fe200078e000c */
[----:B------:R-:W-:Y:S01]  /*e5b0*/  MOV R20, RZ ;  /* 0x000000ff00147202 */ /* 0x000fe20000000f00 */
[----:B------:R-:W-:Y:S01]  /*e5c0*/  IMAD.MOV.U32 R3, RZ, RZ, 0x1c1f ;  /* 0x00001c1fff037424 */ /* 0x000fe200078e00ff */
[----:B------:R-:W-:Y:S02]  /*e5d0*/  MOV R2, 0xe5f0 ;  /* 0x0000e5f000027802 */ /* 0x000fe40000000f00 */
[----:B-12---:R-:W-:Y:S05]  /*e5e0*/  CALL.REL.NOINC `($__internal_1_$__cuda_sm70_shflsync_idx_p) ;  /* 0x00000b0000007944 */ /* 0x006fea0003c00000 */
[----:B------:R-:W-:Y:S01]  /*e5f0*/  MOV R0, R21 ;  /* 0x0000001500007202 */ /* 0x000fe20000000f00 */
[----:B------:R-:W-:Y:S05]  /*e600*/  BRA `(.L_x_148) ;  /* 0xffffc42000007947 */ /* 0x000fea000383ffff */
.L_x_87:
[----:B------:R-:W-:Y:S01]  /*e610*/  IMAD.MOV.U32 R21, RZ, RZ, R5 ;  /* 0x000000ffff157224 */ /* 0x000fe200078e0005 */
[----:B------:R-:W-:Y:S01]  /*e620*/  MOV R20, 0x1 ;  /* 0x0000000100147802 */ /* 0x000fe20000000f00 */
[----:B----4-:R-:W-:Y:S01]  /*e630*/  IMAD.MOV.U32 R3, RZ, RZ, 0x1c1f ;  /* 0x00001c1fff037424 */ /* 0x010fe200078e00ff */
[----:B------:R-:W-:-:S02]  /*e640*/  MOV R2, 0xe660 ;  /* 0x0000e66000027802 */ /* 0x000fc40000000f00 */
[----:B-123--:R-:W-:Y:S05]  /*e650*/  CALL.REL.NOINC `($__internal_1_$__cuda_sm70_shflsync_idx_p) ;  /* 0x00000a9000007944 */ /* 0x00efea0003c00000 */
        /* <DEDUP_REMOVED lines=8> */
.L_x_91:
[----:B------:R-:W-:Y:S01]  /*e6e0*/  IMAD.MOV.U32 R21, RZ, RZ, R9 ;  /* 0x000000ffff157224 */ /* 0x000fe200078e0009 */
[----:B------:R-:W-:Y:S01]  /*e6f0*/  MOV R20, RZ ;  /* 0x000000ff00147202 */ /* 0x000fe20000000f00 */
[----:B------:R-:W-:Y:S01]  /*e700*/  IMAD.MOV.U32 R3, RZ, RZ, 0x181f ;  /* 0x0000181fff037424 */ /* 0x000fe200078e00ff */
[----:B------:R-:W-:Y:S02]  /*e710*/  MOV R2, 0xe730 ;  /* 0x0000e73000027802 */ /* 0x000fe40000000f00 */
[----:B------:R-:W-:Y:S05]  /*e720*/  CALL.REL.NOINC `($__internal_1_$__cuda_sm70_shflsync_idx_p) ;  /* 0x000009c000007944 */ /* 0x000fea0003c00000 */
[----:B------:R-:W-:Y:S01]  /*e730*/  MOV R8, R21 ;  /* 0x0000001500087202 */ /* 0x000fe20000000f00 */
[----:B------:R-:W-:Y:S05]  /*e740*/  BRA `(.L_x_150) ;  /* 0xffffd95000007947 */ /* 0x000fea000383ffff */
.L_x_92:
[----:B------:R-:W-:Y:S01]  /*e750*/  IMAD.MOV.U32 R21, RZ, RZ, R12 ;  /* 0x000000ffff157224 */ /* 0x000fe200078e000c */
[----:B------:R-:W-:Y:S01]  /*e760*/  MOV R20, RZ ;  /* 0x000000ff00147202 */ /* 0x000fe20000000f00 */
[----:B------:R-:W-:Y:S01]  /*e770*/  IMAD.MOV.U32 R3, RZ, RZ, 0x181f ;  /* 0x0000181fff037424 */ /* 0x000fe200078e00ff */
[----:B------:R-:W-:Y:S02]  /*e780*/  MOV R2, 0xe7a0 ;  /* 0x0000e7a000027802 */ /* 0x000fe40000000f00 */
[----:B-12---:R-:W-:Y:S05]  /*e790*/  CALL.REL.NOINC `($__internal_1_$__cuda_sm70_shflsync_idx_p) ;  /* 0x0000095000007944 */ /* 0x006fea0003c00000 */
[----:B------:R-:W-:Y:S01]  /*e7a0*/  MOV R0, R21 ;  /* 0x0000001500007202 */ /* 0x000fe20000000f00 */
[----:B------:R-:W-:Y:S05]  /*e7b0*/  BRA `(.L_x_151) ;  /* 0xffffd90000007947 */ /* 0x000fea000383ffff */
.L_x_95:
        /* <DEDUP_REMOVED lines=13> */
.L_x_98:
[----:B------:R-:W-:Y:S01]  /*e890*/  IMAD.MOV.U32 R21, RZ, RZ, R9 ;  /* 0x000000ffff157224 */ /* 0x000fe200078e0009 */
[----:B------:R-:W-:Y:S01]  /*e8a0*/  MOV R20, 0x2 ;  /* 0x0000000200147802 */ /* 0x000fe20000000f00 */
[----:B-1----:R-:W-:Y:S01]  /*e8b0*/  IMAD.MOV.U32 R3, RZ, RZ, 0x181f ;  /* 0x0000181fff037424 */ /* 0x002fe200078e00ff */
[----:B------:R-:W-:Y:S02]  /*e8c0*/  MOV R2, 0xe8e0 ;  /* 0x0000e8e000027802 */ /* 0x000fe40000000f00 */
[----:B--234-:R-:W-:Y:S05]  /*e8d0*/  CALL.REL.NOINC `($__internal_1_$__cuda_sm70_shflsync_idx_p) ;  /* 0x0000081000007944 */ /* 0x01cfea0003c00000 */
[----:B------:R-:W-:Y:S01]  /*e8e0*/  MOV R8, R21 ;  /* 0x0000001500087202 */ /* 0x000fe20000000f00 */
[----:B------:R-:W-:Y:S05]  /*e8f0*/  BRA `(.L_x_153) ;  /* 0xffffdaa000007947 */ /* 0x000fea000383ffff */
.L_x_99:
[----:B------:R-:W-:Y:S01]  /*e900*/  IMAD.MOV.U32 R21, RZ, RZ, R12 ;  /* 0x000000ffff157224 */ /* 0x000fe200078e000c */
[----:B------:R-:W-:Y:S01]  /*e910*/  MOV R20, 0x2 ;  /* 0x0000000200147802 */ /* 0x000fe20000000f00 */
[----:B------:R-:W-:Y:S01]  /*e920*/  IMAD.MOV.U32 R3, RZ, RZ, 0x181f ;  /* 0x0000181fff037424 */ /* 0x000fe200078e00ff */
[----:B------:R-:W-:Y:S02]  /*e930*/  MOV R2, 0xe950 ;  /* 0x0000e95000027802 */ /* 0x000fe40000000f00 */
[----:B-1234-:R-:W-:Y:S05]  /*e940*/  CALL.REL.NOINC `($__internal_1_$__cuda_sm70_shflsync_idx_p) ;  /* 0x000007a000007944 */ /* 0x01efea0003c00000 */
[----:B------:R-:W-:Y:S01]  /*e950*/  MOV R0, R21 ;  /* 0x0000001500007202 */ /* 0x000fe20000000f00 */
[----:B------:R-:W-:Y:S05]  /*e960*/  BRA `(.L_x_154) ;  /* 0xffffda5000007947 */ /* 0x000fea000383ffff */
.L_x_102:
[----:B------:R-:W-:Y:S01]  /*e970*/  IMAD.MOV.U32 R21, RZ, RZ, R9 ;  /* 0x000000ffff157224 */ /* 0x000fe200078e0009 */
[----:B------:R-:W-:Y:S01]  /*e980*/  MOV R20, 0x3 ;  /* 0x0000000300147802 */ /* 0x000fe20000000f00 */
[----:B-1----:R-:W-:Y:S01]  /*e990*/  IMAD.MOV.U32 R3, RZ, RZ, 0x181f ;  /* 0x0000181fff037424 */ /* 0x002fe200078e00ff */
[----:B------:R-:W-:-:S02]  /*e9a0*/  MOV R2, 0xe9c0 ;  /* 0x0000e9c000027802 */ /* 0x000fc40000000f00 */
[----:B--234-:R-:W-:Y:S05]  /*e9b0*/  CALL.REL.NOINC `($__internal_1_$__cuda_sm70_shflsync_idx_p) ;  /* 0x0000073000007944 */ /* 0x01cfea0003c00000 */
        /* <DEDUP_REMOVED lines=8> */
.L_x_104:
[----:B------:R-:W-:Y:S01]  /*ea40*/  IMAD.MOV.U32 R21, RZ, RZ, R78 ;  /* 0x000000ffff157224 */ /* 0x000fe200078e004e */
[----:B------:R-:W-:Y:S01]  /*ea50*/  MOV R20, RZ ;  /* 0x000000ff00147202 */ /* 0x000fe20000000f00 */
[----:B------:R-:W-:Y:S01]  /*ea60*/  IMAD.MOV.U32 R3, RZ, RZ, 0x1f ;  /* 0x0000001fff037424 */ /* 0x000fe200078e00ff */
[----:B------:R-:W-:Y:S02]  /*ea70*/  MOV R2, 0xea90 ;  /* 0x0000ea9000027802 */ /* 0x000fe40000000f00 */
[----:B-12---:R-:W-:Y:S05]  /*ea80*/  CALL.REL.NOINC `($__internal_1_$__cuda_sm70_shflsync_idx_p) ;  /* 0x0000066000007944 */ /* 0x006fea0003c00000 */
[----:B------:R-:W-:Y:S01]  /*ea90*/  MOV R9, R21 ;  /* 0x0000001500097202 */ /* 0x000fe20000000f00 */
[----:B------:R-:W-:Y:S05]  /*eaa0*/  BRA `(.L_x_156) ;  /* 0xffffdc8000007947 */ /* 0x000fea000383ffff */
.L_x_105:
[----:B------:R-:W-:Y:S01]  /*eab0*/  IMAD.MOV.U32 R21, RZ, RZ, R78 ;  /* 0x000000ffff157224 */ /* 0x000fe200078e004e */
[----:B------:R-:W-:Y:S01]  /*eac0*/  MOV R20, 0x1 ;  /* 0x0000000100147802 */ /* 0x000fe20000000f00 */
[----:B------:R-:W-:Y:S01]  /*ead0*/  IMAD.MOV.U32 R3, RZ, RZ, 0x1f ;  /* 0x0000001fff037424 */ /* 0x000fe200078e00ff */
[----:B------:R-:W-:Y:S02]  /*eae0*/  MOV R2, 0xeb00 ;  /* 0x0000eb0000027802 */ /* 0x000fe40000000f00 */
[----:B-123--:R-:W-:Y:S05]  /*eaf0*/  CALL.REL.NOINC `($__internal_1_$__cuda_sm70_shflsync_idx_p) ;  /* 0x000005f000007944 */ /* 0x00efea0003c00000 */
[----:B------:R-:W-:Y:S01]  /*eb00*/  MOV R8, R21 ;  /* 0x0000001500087202 */ /* 0x000fe20000000f00 */
[----:B------:R-:W-:Y:S05]  /*eb10*/  BRA `(.L_x_157) ;  /* 0xffffdc3000007947 */ /* 0x000fea000383ffff */
.L_x_106:
[----:B------:R-:W-:Y:S02]  /*eb20*/  MOV R2, 0x1 ;  /* 0x0000000100027802 */ /* 0x000fe40000000f00 */
[----:B------:R-:W-:-:S02]  /*eb30*/  MOV R3, 0xeb50 ;  /* 0x0000eb5000037802 */ /* 0x000fc40000000f00 */
[----:B--234-:R-:W-:Y:S05]  /*eb40*/  CALL.REL.NOINC `($__internal_2_$__cuda_sm70_shflsync_up_p) ;  /* 0x000005f000007944 */ /* 0x01cfea0003c00000 */
[----:B------:R-:W-:Y:S05]  /*eb50*/  BRA `(.L_x_158) ;  /* 0xffffdd1000007947 */ /* 0x000fea000383ffff */
.L_x_107:
[----:B------:R-:W-:Y:S02]  /*eb60*/  MOV R2, 0x2 ;  /* 0x0000000200027802 */ /* 0x000fe40000000f00 */
[----:B------:R-:W-:-:S02]  /*eb70*/  MOV R3, 0xeb90 ;  /* 0x0000eb9000037802 */ /* 0x000fc40000000f00 */
[----:B--23--:R-:W-:Y:S05]  /*eb80*/  CALL.REL.NOINC `($__internal_2_$__cuda_sm70_shflsync_up_p) ;  /* 0x000005b000007944 */ /* 0x00cfea0003c00000 */
        /* <DEDUP_REMOVED lines=24> */
.L_x_111:
[----:B------:R-:W-:Y:S02]  /*ed10*/  MOV R2, 0x1 ;  /* 0x0000000100027802 */ /* 0x000fe40000000f00 */
[----:B------:R-:W-:Y:S02]  /*ed20*/  MOV R3, 0xed40 ;  /* 0x0000ed4000037802 */ /* 0x000fe40000000f00 */
[----:B------:R-:W-:Y:S05]  /*ed30*/  CALL.REL.NOINC `($__internal_2_$__cuda_sm70_shflsync_up_p) ;  /* 0x0000040000007944 */ /* 0x000fea0003c00000 */
[----:B------:R-:W-:Y:S01]  /*ed40*/  MOV R2, R4 ;  /* 0x0000000400027202 */ /* 0x000fe20000000f00 */
[----:B------:R-:W-:Y:S05]  /*ed50*/  BRA `(.L_x_160) ;  /* 0xffffdd6000007947 */ /* 0x000fea000383ffff */
.L_x_112:
[----:B------:R-:W-:Y:S02]  /*ed60*/  MOV R2, 0x2 ;  /* 0x0000000200027802 */ /* 0x000fe40000000f00 */
[----:B------:R-:W-:Y:S02]  /*ed70*/  MOV R3, 0xed90 ;  /* 0x0000ed9000037802 */ /* 0x000fe40000000f00 */
        /* <DEDUP_REMOVED lines=25> */
.L_x_114:
[----:B------:R-:W-:Y:S02]  /*ef10*/  SEL R0, RZ, 0x1, P0 ;  /* 0x00000001ff007807 */ /* 0x000fe40000000000 */
[----:B------:R-:W-:Y:S02]  /*ef20*/  MOV R2, 0xef40 ;  /* 0x0000ef4000027802 */ /* 0x000fe40000000f00 */
[----:B-1----:R-:W-:Y:S05]  /*ef30*/  CALL.REL.NOINC `($__internal_3_$__cuda_sm70_votesync_ballot) ;  /* 0x0000027000007944 */ /* 0x002fea0003c00000 */
[----:B------:R-:W-:Y:S05]  /*ef40*/  BRA `(.L_x_162) ;  /* 0xffffdd0000007947 */ /* 0x000fea000383ffff */
.L_x_115:
[----:B------:R-:W-:Y:S01]  /*ef50*/  IMAD.MOV.U32 R21, RZ, RZ, R6 ;  /* 0x000000ffff157224 */ /* 0x000fe200078e0006 */
[----:B---3--:R-:W-:Y:S01]  /*ef60*/  MOV R20, R11 ;  /* 0x0000000b00147202 */ /* 0x008fe20000000f00 */
[----:B------:R-:W-:Y:S01]  /*ef70*/  IMAD.MOV.U32 R3, RZ, RZ, 0x1f ;  /* 0x0000001fff037424 */ /* 0x000fe200078e00ff */
[----:B------:R-:W-:Y:S02]  /*ef80*/  MOV R2, 0xefa0 ;  /* 0x0000efa000027802 */ /* 0x000fe40000000f00 */
[----:B-12---:R-:W-:Y:S05]  /*ef90*/  CALL.REL.NOINC `($__internal_1_$__cuda_sm70_shflsync_idx_p) ;  /* 0x0000015000007944 */ /* 0x006fea0003c00000 */
[----:B------:R-:W-:Y:S01]  /*efa0*/  IMAD.MOV.U32 R6, RZ, RZ, R21 ;  /* 0x000000ffff067224 */ /* 0x000fe200078e0015 */
[----:B------:R-:W-:Y:S01]  /*efb0*/  MOV R20, R11 ;  /* 0x0000000b00147202 */ /* 0x000fe20000000f00 */
[----:B------:R-:W-:Y:S01]  /*efc0*/  IMAD.MOV.U32 R21, RZ, RZ, R7 ;  /* 0x000000ffff157224 */ /* 0x000fe200078e0007 */
[----:B------:R-:W-:Y:S02]  /*efd0*/  MOV R3, 0x1f ;  /* 0x0000001f00037802 */ /* 0x000fe40000000f00 */
[----:B------:R-:W-:-:S02]  /*efe0*/  MOV R2, 0xf000 ;  /* 0x0000f00000027802 */ /* 0x000fc40000000f00 */
[----:B------:R-:W-:Y:S05]  /*eff0*/  CALL.REL.NOINC `($__internal_1_$__cuda_sm70_shflsync_idx_p) ;  /* 0x000000f000007944 */ /* 0x000fea0003c00000 */
[----:B------:R-:W-:Y:S01]  /*f000*/  MOV R7, R21 ;  /* 0x0000001500077202 */ /* 0x000fe20000000f00 */
[----:B------:R-:W-:Y:S05]  /*f010*/  BRA `(.L_x_163) ;  /* 0xffffdc7000007947 */ /* 0x000fea000383ffff */
.L_x_118:
[----:B------:R-:W-:Y:S01]  /*f020*/  IMAD.MOV.U32 R21, RZ, RZ, R4 ;  /* 0x000000ffff157224 */ /* 0x000fe200078e0004 */
[----:B------:R-:W-:Y:S01]  /*f030*/  MOV R20, R0 ;  /* 0x0000000000147202 */ /* 0x000fe20000000f00 */
[----:B------:R-:W-:Y:S01]  /*f040*/  IMAD.MOV.U32 R3, RZ, RZ, 0x1f ;  /* 0x0000001fff037424 */ /* 0x000fe200078e00ff */
[----:B------:R-:W-:-:S02]  /*f050*/  MOV R2, 0xf070 ;  /* 0x0000f07000027802 */ /* 0x000fc40000000f00 */
[----:B-1-34-:R-:W-:Y:S05]  /*f060*/  CALL.REL.NOINC `($__internal_1_$__cuda_sm70_shflsync_idx_p) ;  /* 0x0000008000007944 */ /* 0x01afea0003c00000 */
[----:B------:R-:W-:Y:S01]  /*f070*/  MOV R10, R21 ;  /* 0x00000015000a7202 */ /* 0x000fe20000000f00 */
[----:B------:R-:W-:Y:S05]  /*f080*/  BRA `(.L_x_117) ;  /* 0xffffdc6000007947 */ /* 0x000fea000383ffff */
        .weak           $__internal_0_$__cuda_sm70_shflsync_bfly_p
        .type           $__internal_0_$__cuda_sm70_shflsync_bfly_p,@function
        .size           $__internal_0_$__cuda_sm70_shflsync_bfly_p,($__internal_1_$__cuda_sm70_shflsync_idx_p - $__internal_0_$__cuda_sm70_shflsync_bfly_p)
$__internal_0_$__cuda_sm70_shflsync_bfly_p:
[----:B------:R-:W-:Y:S02]  /*f090*/  MOV R16, 0xffffffff ;  /* 0xffffffff00107802 */ /* 0x000fe40000000f00 */
[----:B------:R-:W-:-:S02]  /*f0a0*/  MOV R3, 0x1f ;  /* 0x0000001f00037802 */ /* 0x000fc40000000f00 */
[----:B------:R-:W-:Y:S04]  /*f0b0*/  WARPSYNC R16 ;  /* 0x0000001000007348 */ /* 0x000fe80003800000 */
[----:B------:R1:W2:Y:S02]  /*f0c0*/  SHFL.BFLY PT, R0, R4, R0, R3 ;  /* 0x0c00000004007389 */ /* 0x0002a400000e0003 */
[----:B-1----:R-:W-:-:S04]  /*f0d0*/  MOV R3, 0x0 ;  /* 0x0000000000037802 */ /* 0x002fc80000000f00 */
[----:B--2---:R-:W-:Y:S05]  /*f0e0*/  RET.REL.NODEC R2 `(_ZN7cutlass13device_kernelIN5flash19enable_sm80_to_sm89INS1_16FlashAttnFwdSm80INS1_25CollectiveMainloopFwdSm80ILi8ELi1ELb0EN4cute5tupleIJNS5_1CILi128EEENS7_ILi64EEENS7_ILi192EEEEEELi192ENS_6half_tEfNS_4arch4Sm80ELb0ELb0ELb1ELb1ELb1ELb0ELb1ELb1EEENS1_21CollectiveEpilogueFwdINS6_IJS8_SA_S9_EEENS6_IJNS7_ILi1EEESI_SI_EEESC_SE_Li256ELb1ELb1ELb1ELb0EEENS1_36VarlenDynamicPersistentTileSchedulerILi128ELi64ELi256ELi256ELb1ELb1ELb0ELb0ELb1ELb1EEEEEEEEEvNT_6ParamsE) ;  /* 0xffff0f1002007950 */ /* 0x004fea0003c3ffff */
        .weak           $__internal_1_$__cuda_sm70_shflsync_idx_p
        .type           $__internal_1_$__cuda_sm70_shflsync_idx_p,@function
        .size           $__internal_1_$__cuda_sm70_shflsync_idx_p,($__internal_2_$__cuda_sm70_shflsync_up_p - $__internal_1_$__cuda_sm70_shflsync_idx_p)
$__internal_1_$__cuda_sm70_shflsync_idx_p:
[----:B------:R-:W-:-:S04]  /*f0f0*/  MOV R23, 0xffffffff ;  /* 0xffffffff00177802 */ /* 0x000fc80000000f00 */
[----:B------:R-:W-:Y:S04]  /*f100*/  WARPSYNC R23 ;  /* 0x0000001700007348 */ /* 0x000fe80003800000 */
[----:B------:R1:W2:Y:S02]  /*f110*/  SHFL.IDX PT, R21, R21, R20, R3 ;  /* 0x0000001415157389 */ /* 0x0002a400000e0003 */
[----:B-1----:R-:W-:-:S04]  /*f120*/  MOV R3, 0x0 ;  /* 0x0000000000037802 */ /* 0x002fc80000000f00 */
[----:B--2---:R-:W-:Y:S05]  /*f130*/  RET.REL.NODEC R2 `(_ZN7cutlass13device_kernelIN5flash19enable_sm80_to_sm89INS1_16FlashAttnFwdSm80INS1_25CollectiveMainloopFwdSm80ILi8ELi1ELb0EN4cute5tupleIJNS5_1CILi128EEENS7_ILi64EEENS7_ILi192EEEEEELi192ENS_6half_tEfNS_4arch4Sm80ELb0ELb0ELb1ELb1ELb1ELb0ELb1ELb1EEENS1_21CollectiveEpilogueFwdINS6_IJS8_SA_S9_EEENS6_IJNS7_ILi1EEESI_SI_EEESC_SE_Li256ELb1ELb1ELb1ELb0EEENS1_36VarlenDynamicPersistentTileSchedulerILi128ELi64ELi256ELi256ELb1ELb1ELb0ELb0ELb1ELb1EEEEEEEEEvNT_6ParamsE) ;  /* 0xffff0ec002007950 */ /* 0x004fea0003c3ffff */
        .weak           $__internal_2_$__cuda_sm70_shflsync_up_p
        .type           $__internal_2_$__cuda_sm70_shflsync_up_p,@function
        .size           $__internal_2_$__cuda_sm70_shflsync_up_p,($__internal_3_$__cuda_sm70_votesync_ballot - $__internal_2_$__cuda_sm70_shflsync_up_p)
$__internal_2_$__cuda_sm70_shflsync_up_p:
[----:B------:R-:W-:Y:S02]  /*f140*/  IMAD.MOV.U32 R4, RZ, RZ, RZ ;  /* 0x000000ffff047224 */ /* 0x000fe400078e00ff */
[----:B------:R-:W-:-:S04]  /*f150*/  IMAD.MOV.U32 R11, RZ, RZ, -0x1 ;  /* 0xffffffffff0b7424 */ /* 0x000fc800078e00ff */
[----:B------:R-:W-:Y:S04]  /*f160*/  WARPSYNC R11 ;  /* 0x0000000b00007348 */ /* 0x000fe80003800000 */
[----:B------:R1:W2:Y:S02]  /*f170*/  SHFL.UP PT, R4, R0, R2, R4 ;  /* 0x0400000200047389 */ /* 0x0002a400000e0004 */
[----:B-1----:R-:W-:Y:S02]  /*f180*/  MOV R2, R3 ;  /* 0x0000000300027202 */ /* 0x002fe40000000f00 */
[----:B------:R-:W-:-:S04]  /*f190*/  MOV R3, 0x0 ;  /* 0x0000000000037802 */ /* 0x000fc80000000f00 */
[----:B--2---:R-:W-:Y:S05]  /*f1a0*/  RET.REL.NODEC R2 `(_ZN7cutlass13device_kernelIN5flash19enable_sm80_to_sm89INS1_16FlashAttnFwdSm80INS1_25CollectiveMainloopFwdSm80ILi8ELi1ELb0EN4cute5tupleIJNS5_1CILi128EEENS7_ILi64EEENS7_ILi192EEEEEELi192ENS_6half_tEfNS_4arch4Sm80ELb0ELb0ELb1ELb1ELb1ELb0ELb1ELb1EEENS1_21CollectiveEpilogueFwdINS6_IJS8_SA_S9_EEENS6_IJNS7_ILi1EEESI_SI_EEESC_SE_Li256ELb1ELb1ELb1ELb0EEENS1_36VarlenDynamicPersistentTileSchedulerILi128ELi64ELi256ELi256ELb1ELb1ELb0ELb0ELb1ELb1EEEEEEEEEvNT_6ParamsE) ;  /* 0xffff0e5002007950 */ /* 0x004fea0003c3ffff */
        .weak           $__internal_3_$__cuda_sm70_votesync_ballot
        .type           $__internal_3_$__cuda_sm70_votesync_ballot,@function
        .size           $__internal_3_$__cuda_sm70_votesync_ballot,(.L_x_3086 - $__internal_3_$__cuda_sm70_votesync_ballot)
$__internal_3_$__cuda_sm70_votesync_ballot:
[----:B------:R-:W-:Y:S01]  /*f1b0*/  ISETP.NE.U32.AND P0, PT, R0, 0x1, PT ;  /* 0x000000010000780c */ /* 0x000fe20003f05070 */
[----:B------:R-:W-:-:S04]  /*f1c0*/  IMAD.MOV.U32 R3, RZ, RZ, -0x1 ;  /* 0xffffffffff037424 */ /* 0x000fc800078e00ff */
[----:B------:R-:W-:Y:S08]  /*f1d0*/  WARPSYNC R3 ;  /* 0x0000000300007348 */ /* 0x000ff00003800000 */
[----:B------:R-:W-:-:S04]  /*f1e0*/  VOTE.ANY R0, PT, !P0 ;  /* 0x0000000000007806 */ /* 0x000fc800040e0100 */
[----:B------:R-:W-:Y:S01]  /*f1f0*/  LOP3.LUT R0, R0, R3, RZ, 0xc0, !PT ;  /* 0x0000000300007212 */ /* 0x000fe200078ec0ff */
[----:B------:R-:W-:-:S04]  /*f200*/  IMAD.MOV.U32 R3, RZ, RZ, 0x0 ;  /* 0x00000000ff037424 */ /* 0x000fc800078e00ff */
[----:B------:R-:W-:Y:S05]  /*f210*/  RET.REL.NODEC R2 `(_ZN7cutlass13device_kernelIN5flash19enable_sm80_to_sm89INS1_16FlashAttnFwdSm80INS1_25CollectiveMainloopFwdSm80ILi8ELi1ELb0EN4cute5tupleIJNS5_1CILi128EEENS7_ILi64EEENS7_ILi192EEEEEELi192ENS_6half_tEfNS_4arch4Sm80ELb0ELb0ELb1ELb1ELb1ELb0ELb1ELb1EEENS1_21CollectiveEpilogueFwdINS6_IJS8_SA_S9_EEENS6_IJNS7_ILi1EEESI_SI_EEESC_SE_Li256ELb1ELb1ELb1ELb0EEENS1_36VarlenDynamicPersistentTileSchedulerILi128ELi64ELi256ELi256ELb1ELb1ELb0ELb0ELb1ELb1EEEEEEEEEvNT_6ParamsE) ;  /* 0xffff0de002007950 */ /* 0x000fea0003c3ffff */
.L_x_164:
        /* <DEDUP_REMOVED lines=14> */
.L_x_3086:


//--------------------- .text._ZN7cutlass13device_kernelIN5flash19enable_sm80_to_sm89INS1_16FlashAttnFwdSm80INS1_25CollectiveMainloopFwdSm80ILi8ELi1ELb0EN4cute5tupleIJNS5_1CILi128EEENS7_ILi64EEENS7_ILi192EEEEEELi192ENS_6half_tEfNS_4arch4Sm80ELb0ELb0ELb1ELb1ELb1ELb1ELb1ELb1EEENS1_21CollectiveEpilogueFwdINS6_IJS8_SA_S9_EEENS6_IJNS7_ILi1EEESI_SI_EEESC_SE_Li256ELb1ELb1ELb1ELb0EEENS1_36VarlenDynamicPersistentTileSchedulerILi128ELi64ELi256ELi256ELb1ELb1ELb0ELb0ELb1ELb1EEEEEEEEEvNT_6ParamsE --------------------------
	.section	.text._ZN7cutlass13device_kernelIN5flash19enable_sm80_to_sm89INS1_16FlashAttnFwdSm80INS1_25CollectiveMainloopFwdSm80ILi8ELi1ELb0EN4cute5tupleIJNS5_1CILi128EEENS7_ILi64EEENS7_ILi192EEEEEELi192ENS_6half_tEfNS_4arch4Sm80ELb0ELb0ELb1ELb1ELb1ELb1ELb1ELb1EEENS1_21CollectiveEpilogueFwdINS6_IJS8_SA_S9_EEENS6_IJNS7_ILi1EEESI_SI_EEESC_SE_Li256ELb1ELb1ELb1ELb0EEENS1_36VarlenDynamicPersistentTileSchedulerILi128ELi64ELi256ELi256ELb1ELb1ELb0ELb0ELb1ELb1EEEEEEEEEvNT_6ParamsE,"ax",@progbits
	.sectioninfo	@"SHI_REGISTERS=255"
	.align	128
.text._ZN7cutlass13device_kernelIN5flash19enable_sm80_to_sm89INS1_16FlashAttnFwdSm80INS1_25CollectiveMainloopFwdSm80ILi8ELi1ELb0EN4cute5tupleIJNS5_1CILi128EEENS7_ILi64EEENS7_ILi192EEEEEELi192ENS_6half_tEfNS_4arch4Sm80ELb0ELb0ELb1ELb1ELb1ELb1ELb1ELb1EEENS1_21CollectiveEpilogueFwdINS6_IJS8_SA_S9_EEENS6_IJNS7_ILi1EEESI_SI_EEESC_SE_Li256ELb1ELb1ELb1ELb0EEENS1_36VarlenDynamicPersistentTileSchedulerILi128ELi64ELi256ELi256ELb1ELb1ELb0ELb0ELb1ELb1EEEEEEEEEvNT_6ParamsE:
        .type           _ZN7cutlass13device_kernelIN5flash19enable_sm80_to_sm89INS1_16FlashAttnFwdSm80INS1_25CollectiveMainloopFwdSm80ILi8ELi1ELb0EN4cute5tupleIJNS5_1CILi128EEENS7_ILi64EEENS7_ILi192EEEEEELi192ENS_6half_tEfNS_4arch4Sm80ELb0ELb0ELb1ELb1ELb1ELb1ELb1ELb1EEENS1_21CollectiveEpilogueFwdINS6_IJS8_SA_S9_EEENS6_IJNS7_ILi1EEESI_SI_EEESC_SE_Li256ELb1ELb1ELb1ELb0EEENS1_36VarlenDynamicPersistentTileSchedulerILi128ELi64ELi256ELi256ELb1ELb1ELb0ELb0ELb1ELb1EEEEEEEEEvNT_6ParamsE,@function
        .size           _ZN7cutlass13device_kernelIN5flash19enable_sm80_to_sm89INS1_16FlashAttnFwdSm80INS1_25CollectiveMainloopFwdSm80ILi8ELi1ELb0EN4cute5tupleIJNS5_1CILi128EEENS7_ILi64EEENS7_ILi192EEEEEELi192ENS_6half_tEfNS_4arch4Sm80ELb0ELb0ELb1ELb1ELb1ELb1ELb1ELb1EEENS1_21CollectiveEpilogueFwdINS6_IJS8_SA_S9_EEENS6_IJNS7_ILi1EEESI_SI_EEESC_SE_Li256ELb1ELb1ELb1ELb0EEENS1_36VarlenDynamicPersistentTileSchedulerILi128ELi64ELi256ELi256ELb1ELb1ELb0ELb0ELb1ELb1EEEEEEEEEvNT_6ParamsE,(.L_x_3091 - _ZN7cutlass13device_kernelIN5flash19enable_sm80_to_sm89INS1_16FlashAttnFwdSm80INS1_25CollectiveMainloopFwdSm80ILi8ELi1ELb0EN4cute5tupleIJNS5_1CILi128EEENS7_ILi64EEENS7_ILi192EEEEEELi192ENS_6half_tEfNS_4arch4Sm80ELb0ELb0ELb1ELb1ELb1ELb1ELb1ELb1EEENS1_21CollectiveEpilogueFwdINS6_IJS8_SA_S9_EEENS6_IJNS7_ILi1EEESI_SI_EEESC_SE_Li256ELb1ELb1ELb1ELb0EEENS1_36VarlenDynamicPersistentTileSchedulerILi128ELi64ELi256ELi256ELb1ELb1ELb0ELb0ELb1ELb1EEEEEEEEEvNT_6ParamsE)
        .other          _ZN7cutlass13device_kernelIN5flash19enable_sm80_to_sm89INS1_16FlashAttnFwdSm80INS1_25CollectiveMainloopFwdSm80ILi8ELi1ELb0EN4cute5tupleIJNS5_1CILi128EEENS7_ILi64EEENS7_ILi192EEEEEELi192ENS_6half_tEfNS_4arch4Sm80ELb0ELb0ELb1ELb1ELb1ELb1ELb1ELb1EEENS1_21CollectiveEpilogueFwdINS6_IJS8_SA_S9_EEENS6_IJNS7_ILi1EEESI_SI_EEESC_SE_Li256ELb1ELb1ELb1ELb0EEENS1_36VarlenDynamicPersistentTileSchedulerILi128ELi64ELi256ELi256ELb1ELb1ELb0ELb0ELb1ELb1EEEEEEEEEvNT_6ParamsE,@"STO_CUDA_ENTRY STV_DEFAULT"
_ZN7cutlass13device_kernelIN5flash19enable_sm80_to_sm89INS1_16FlashAttnFwdSm80INS1_25CollectiveMainloopFwdSm80ILi8ELi1ELb0EN4cute5tupleIJNS5_1CILi128EEENS7_ILi64EEENS7_ILi192EEEEEELi192ENS_6half_tEfNS_4arch4Sm80ELb0ELb0ELb1ELb1ELb1ELb1ELb1ELb1EEENS1_21CollectiveEpilogueFwdINS6_IJS8_SA_S9_EEENS6_IJNS7_ILi1EEESI_SI_EEESC_SE_Li256ELb1ELb1ELb1ELb0EEENS1_36VarlenDynamicPersistentTileSchedulerILi128ELi64ELi256ELi256ELb1ELb1ELb0ELb0ELb1ELb1EEEEEEEEEvNT_6ParamsE:
[----:B------:R-:W-:Y:S02]  /*0000*/  MOV R1, c[0x0][0x28] ;  /* 0x00000a0000017a02 */ /* 0x000fe40000000f00 */
[----:B------:R-:W1:Y:S01]  /*0010*/  S2R R2, SR_TID.X ;  /* 0x0000000000027919 */ /* 0x000e620000002100 */
[----:B------:R-:W-:Y:S01]  /*0020*/  ULDC.64 UR10, c[0x0][0x118] ;  /* 0x00004600000a7ab9 */ /* 0x000fe20000000a00 */
[----:B------:R-:W-:Y:S02]  /*0030*/  IADD3 R1, R1, -0x60, RZ ;  /* 0xffffffa001017810 */ /* 0x000fe40007ffe0ff */
[----:B-1----:R-:W-:-:S06]  /*0040*/  SHF.R.U32.HI R0, RZ, 0x5, R2 ;  /* 0x00000005ff007819 */ /* 0x002fcc0000011602 */
[----:B------:R-:W1:Y:S02]  /*0050*/  SHFL.IDX PT, R0, R0, RZ, 0x1f ;  /* 0x00001fff00007589 */ /* 0x000e6400000e0000 */
[----:B-1----:R-:W1:Y:S02]  /*0060*/  R2UR UR9, R0 ;  /* 0x00000000000973c2 */ /* 0x002e6400000e0000 */
[----:B-1----:R-:W-:-:S13]  /*0070*/  ISETP.NE.AND P0, PT, RZ, UR9, PT ;  /* 0x00000009ff007c0c */ /* 0x002fda000bf05270 */
[----:B------:R-:W-:Y:S06]  /*0080*/  @P0 BAR.SYNC.DEFER_BLOCKING 0x5, 0x100 ;  /* 0x0144000000000b1d */ /* 0x000fec0000010000 */
[----:B------:R-:W1:Y:S04]  /*0090*/  @P0 LDS.128 R236, [0x18100] ;  /* 0x01810000ffec0984 */ /* 0x000e680000000c00 */
[----:B------:R-:W-:Y:S06]  /*00a0*/  @P0 BAR.ARV 0x4, 0x100 ;  /* 0x0104000000000b1d */ /* 0x000fec0000002000 */
[----:B------:R-:W-:Y:S05]  /*00b0*/  @P0 BRA `(.L_x_165) ;  /* 0x00000a7000000947 */ /* 0x000fea0003800000 */
[----:B------:R-:W-:Y:S01]  /*00c0*/  LOP3.LUT R14, R2, 0x1f, RZ, 0xc0, !PT ;  /* 0x0000001f020e7812 */ /* 0x000fe200078ec0ff */
        /* <DEDUP_REMOVED lines=8> */
[----:B------:R-:W2:Y:S04]  /*0150*/  @!P0 LDG.E R8, [R4.64] ;  /* 0x0000000a04088981 */ /* 0x000ea8000c1e1900 */
[----:B------:R-:W2:Y:S01]  /*0160*/  @!P0 LDG.E R7, [R2.64] ;  /* 0x0000000a02078981 */ /* 0x000ea2000c1e1900 */
[C---:B------:R-:W-:Y:S01]  /*0170*/  ISETP.NE.AND P5, PT, R14.reuse, RZ, PT ;  /* 0x000000ff0e00720c */ /* 0x040fe20003fa5270 */
[----:B------:R-:W3:Y:S01]  /*0180*/  S2UR UR4, SR_CTAID.X ;  /* 0x00000000000479c3 */ /* 0x000ee20000002500 */
[C---:B------:R-:W-:Y:S02]  /*0190*/  ISETP.GE.U32.AND P4, PT, R14.reuse, 0x2, PT ;  /* 0x000000020e00780c */ /* 0x040fe40003f86070 */
[----:B------:R-:W-:-:S02]  /*01a0*/  ISETP.GE.U32.AND P3, PT, R14, 0x4, PT ;  /* 0x000000040e00780c */ /* 0x000fc40003f66070 */
[C---:B------:R-:W-:Y:S02]  /*01b0*/  ISETP.GE.U32.AND P2, PT, R14.reuse, 0x8, PT ;  /* 0x000000080e00780c */ /* 0x040fe40003f46070 */
[----:B------:R-:W-:Y:S01]  /*01c0*/  ISETP.GE.U32.AND P1, PT, R14, 0x10, PT ;  /* 0x000000100e00780c */ /* 0x000fe20003f26070 */
[----:B--2---:R-:W-:-:S05]  /*01d0*/  IMAD R4, R8, R7, RZ ;  /* 0x0000000708047224 */ /* 0x004fca00078e02ff */
[----:B------:R-:W2:Y:S02]  /*01e0*/  SHFL.UP PT, R0, R4, 0x1, RZ ;  /* 0x0420000004007989 */ /* 0x000ea400000e00ff */
[----:B--2---:R-:W-:-:S05]  /*01f0*/  SEL R0, R0, RZ, P5 ;  /* 0x000000ff00007207 */ /* 0x004fca0002800000 */
[----:B------:R-:W-:-:S05]  /*0200*/  IMAD.IADD R4, R4, 0x1, R0 ;  /* 0x0000000104047824 */ /* 0x000fca00078e0200 */
        /* <DEDUP_REMOVED lines=12> */
[----:B------:R-:W2:Y:S02]  /*02d0*/  SHFL.IDX PT, R6, R4, 0x1f, 0x1f ;  /* 0x03e01f0004067f89 */ /* 0x000ea400000e0000 */
[----:B--2---:R-:W-:-:S04]  /*02e0*/  IMAD R6, R6, c[0x0][0x538], RZ ;  /* 0x00014e0006067a24 */ /* 0x004fc800078e02ff */
[----:B------:R-:W-:Y:S01]  /*02f0*/  IMAD.MOV.U32 R0, RZ, RZ, R6 ;  /* 0x000000ffff007224 */ /* 0x000fe200078e0006 */
[----:B---3--:R-:W-:-:S13]  /*0300*/  ISETP.GT.AND P0, PT, R6, UR4, PT ;  /* 0x0000000406007c0c */ /* 0x008fda000bf04270 */
[----:B------:R-:W-:Y:S05]  /*0310*/  @P0 BRA `(.L_x_166) ;  /* 0x0000027000000947 */ /* 0x000fea0003800000 */
[----:B------:R-:W-:Y:S02]  /*0320*/  MOV R6, R0 ;  /* 0x0000000000067202 */ /* 0x000fe40000000f00 */
[----:B------:R-:W-:-:S04]  /*0330*/  MOV R9, RZ ;  /* 0x000000ff00097202 */ /* 0x000fc80000000f00 */
.L_x_170:
        /* <DEDUP_REMOVED lines=12> */
[----:B------:R-:W2:Y:S04]  /*0400*/  @!P0 LDG.E R8, [R4.64] ;  /* 0x0000000a04088981 */ /* 0x000ea8000c1e1900 */
[----:B------:R-:W2:Y:S02]  /*0410*/  @!P0 LDG.E R7, [R2.64] ;  /* 0x0000000a02078981 */ /* 0x000ea4000c1e1900 */
[----:B--2---:R-:W-:Y:S01]  /*0420*/  IMAD R5, R8, R7, RZ ;  /* 0x0000000708057224 */ /* 0x004fe200078e02ff */
[----:B------:R-:W-:Y:S05]  /*0430*/  BRA.DIV ~URZ, `(.L_x_168) ;  /* 0x000184827f007947 */ /* 0x000fea000b800000 */
[----:B------:R2:W3:Y:S02]  /*0440*/  SHFL.UP PT, R0, R5, 0x1, RZ ;  /* 0x0420000005007989 */ /* 0x0004e400000e00ff */
.L_x_336:
[----:B---3--:R-:W-:-:S04]  /*0450*/  SEL R0, R0, RZ, P5 ;  /* 0x000000ff00007207 */ /* 0x008fc80002800000 */
[----:B--2---:R-:W-:Y:S01]  /*0460*/  IADD3 R5, R5, R0, RZ ;  /* 0x0000000005057210 */ /* 0x004fe20007ffe0ff */
[----:B------:R-:W-:Y:S05]  /*0470*/  BRA.DIV ~URZ, `(.L_x_169) ;  /* 0x000184a27f007947 */ /* 0x000fea000b800000 */
        /* <DEDUP_REMOVED lines=12> */
[----:B------:R2:W3:Y:S02]  /*0540*/  SHFL.IDX PT, R0, R4, 0x1f, 0x1f ;  /* 0x03e01f0004007f89 */ /* 0x0004e400000e0000 */
.L_x_337:
[----:B---3--:R-:W-:-:S05]  /*0550*/  IMAD R0, R0, c[0x0][0x538], RZ ;  /* 0x00014e0000007a24 */ /* 0x008fca00078e02ff */
[----:B------:R-:W-:-:S04]  /*0560*/  IADD3 R6, R0, R6, RZ ;  /* 0x0000000600067210 */ /* 0x000fc80007ffe0ff */
[----:B------:R-:W-:-:S13]  /*0570*/  ISETP.GT.AND P0, PT, R6, UR4, PT ;  /* 0x0000000406007c0c */ /* 0x000fda000bf04270 */
[----:B-12---:R-:W-:Y:S05]  /*0580*/  @!P0 BRA `(.L_x_170) ;  /* 0xfffffdb000008947 */ /* 0x006fea000383ffff */
.L_x_166:
[----:B------:R-:W-:-:S05]  /*0590*/  IADD3 R12, -R0, R6, RZ ;  /* 0x00000006000c7210 */ /* 0x000fca0007ffe1ff */
[----:B------:R-:W-:-:S05]  /*05a0*/  IMAD R0, R4, c[0x0][0x538], R12 ;  /* 0x00014e0004007a24 */ /* 0x000fca00078e020c */
[----:B------:R-:W-:Y:S01]  /*05b0*/  ISETP.GT.AND P0, PT, R0, UR4, PT ;  /* 0x0000000400007c0c */ /* 0x000fe2000bf04270 */
[----:B------:R-:W-:-:S12]  /*05c0*/  BRA.DIV ~URZ, `(.L_x_171) ;  /* 0x000185027f007947 */ /* 0x000fd8000b800000 */
[----:B------:R-:W-:-:S04]  /*05d0*/  VOTE.ANY R5, PT, !P0 ;  /* 0x0000000000057806 */ /* 0x000fc800040e0100 */
.L_x_338:
[----:B------:R2:W3:Y:S01]  /*05e0*/  POPC R13, R5 ;  /* 0x00000005000d7309 */ /* 0x0004e20000000000 */
[----:B------:R-:W-:Y:S05]  /*05f0*/  BRA.DIV ~URZ, `(.L_x_172) ;  /* 0x000185227f007947 */ /* 0x000fea000b800000 */
[----:B---3--:R3:W4:Y:S01]  /*0600*/  SHFL.IDX PT, R11, R8, R13, 0x1f ;  /* 0x00001f0d080b7589 */ /* 0x00872200000e0000 */
[----:B------:R-:W-:-:S03]  /*0610*/  MOV R6, RZ ;  /* 0x000000ff00067202 */ /* 0x000fc60000000f00 */
[----:B------:R3:W2:Y:S04]  /*0620*/  SHFL.IDX PT, R10, R7, R13, 0x1f ;  /* 0x00001f0d070a7589 */ /* 0x0006a800000e0000 */
.L_x_339:
[----:B------:R-:W-:Y:S01]  /*0630*/  ISETP.NE.AND P0, PT, R5, RZ, PT ;  /* 0x000000ff0500720c */ /* 0x000fe20003f05270 */
[----:B------:R-:W-:-:S12]  /*0640*/  BSSY B0, `(.L_x_173) ;  /* 0x0000005000007945 */ /* 0x000fd80003800000 */
[----:B------:R-:W-:Y:S05]  /*0650*/  @!P0 BRA `(.L_x_174) ;  /* 0x0000003000008947 */ /* 0x000fea0003800000 */
[----:B------:R-:W-:Y:S01]  /*0660*/  IADD3 R28, R13, -0x1, RZ ;  /* 0xffffffff0d1c7810 */ /* 0x000fe20007ffe0ff */
[----:B------:R-:W-:Y:S05]  /*0670*/  BRA.DIV ~URZ, `(.L_x_175) ;  /* 0x000185827f007947 */ /* 0x000fea000b800000 */
[----:B------:R3:W4:Y:S02]  /*0680*/  SHFL.IDX PT, R6, R4, R28, 0x1f ;  /* 0x00001f1c04067589 */ /* 0x00072400000e0000 */
.L_x_174:
[----:B------:R-:W-:Y:S05]  /*0690*/  BSYNC B0 ;  /* 0x0000000000007941 */ /* 0x000fea0003800000 */
.L_x_173:
[----:B----4-:R-:W-:Y:S01]  /*06a0*/  IABS R0, R11 ;  /* 0x0000000b00007213 */ /* 0x010fe20000000000 */
[----:B-1----:R-:W-:Y:S02]  /*06b0*/  IMAD R236, R6, c[0x0][0x538], R12 ;  /* 0x00014e0006ec7a24 */ /* 0x002fe400078e020c */
[----:B------:R-:W-:Y:S02]  /*06c0*/  IMAD.IADD R239, R13, 0x1, R9 ;  /* 0x000000010def7824 */ /* 0x000fe400078e0209 */
[----:B--2---:R-:W-:Y:S01]  /*06d0*/  IMAD.MOV.U32 R5, RZ, RZ, R0 ;  /* 0x000000ffff057224 */ /* 0x004fe200078e0000 */
[----:B------:R-:W-:Y:S02]  /*06e0*/  IABS R0, R10 ;  /* 0x0000000a00007213 */ /* 0x000fe40000000000 */
[----:B------:R-:W-:Y:S01]  /*06f0*/  IADD3 R12, -R236, UR4, RZ ;  /* 0x00000004ec0c7c10 */ /* 0x000fe2000fffe1ff */
[----:B------:R-:W1:Y:S02]  /*0700*/  I2F.RP R2, R5 ;  /* 0x0000000500027306 */ /* 0x000e640000209400 */
[----:B---3--:R-:W-:Y:S01]  /*0710*/  IMAD.MOV.U32 R7, RZ, RZ, R0 ;  /* 0x000000ffff077224 */ /* 0x008fe200078e0000 */
        /* <DEDUP_REMOVED lines=57> */
.L_x_167:
[----:B-1----:R-:W-:Y:S01]  /*0ab0*/  IMAD.MOV.U32 R237, RZ, RZ, RZ ;  /* 0x000000ffffed7224 */ /* 0x002fe200078e00ff */
[----:B------:R-:W-:Y:S01]  /*0ac0*/  MOV R238, RZ ;  /* 0x000000ff00ee7202 */ /* 0x000fe20000000f00 */
[----:B------:R-:W-:Y:S01]  /*0ad0*/  IMAD.U32 R236, RZ, RZ, UR4 ;  /* 0x00000004ffec7e24 */ /* 0x000fe2000f8e00ff */
[----:B------:R-:W-:Y:S02]  /*0ae0*/  MOV R239, c[0x0][0x53c] ;  /* 0x00014f0000ef7a02 */ /* 0x000fe40000000f00 */
.L_x_176:
[----:B------:R-:W-:Y:S01]  /*0af0*/  ISETP.NE.AND P0, PT, R14, RZ, PT ;  /* 0x000000ff0e00720c */ /* 0x000fe20003f05270 */
[----:B------:R-:W-:-:S12]  /*0b00*/  WARPSYNC 0xffffffff ;  /* 0xffffffff00007948 */ /* 0x000fd80003800000 */
[----:B------:R1:W-:Y:S04]  /*0b10*/  @!P0 STS.128 [0x18100], R236 ;  /* 0x018100ecff008388 */ /* 0x0003e80000000c00 */
[----:B------:R-:W-:Y:S06]  /*0b20*/  BAR.ARV 0x5, 0x100 ;  /* 0x0144000000007b1d */ /* 0x000fec0000002000 */
.L_x_165:
[----:B-1----:R-:W-:-:S13]  /*0b30*/  ISETP.GE.AND P0, PT, R239, c[0x0][0x53c], PT ;  /* 0x00014f00ef007a0c */ /* 0x002fda0003f06270 */
[----:B------:R-:W-:Y:S05]  /*0b40*/  @P0 EXIT ;  /* 0x000000000000094d */ /* 0x000fea0003800000 */
[----:B------:R-:W1:Y:S01]  /*0b50*/  S2R R13, SR_TID.X ;  /* 0x00000000000d7919 */ /* 0x000e620000002100 */
[----:B------:R-:W-:Y:S01]  /*0b60*/  IMAD.MOV.U32 R20, RZ, RZ, 0x20 ;  /* 0x00000020ff147424 */ /* 0x000fe200078e00ff */
[----:B------:R-:W-:Y:S02]  /*0b70*/  ULDC UR4, c[0x0][0x2ac] ;  /* 0x0000ab0000047ab9 */ /* 0x000fe40000000800 */
[----:B------:R-:W-:Y:S02]  /*0b80*/  ULDC UR8, c[0x0][0x1d0] ;  /* 0x0000740000087ab9 */ /* 0x000fe40000000800 */
[----:B------:R-:W-:Y:S01]  /*0b90*/  UIMAD UR8, UR4, UR8, URZ ;  /* 0x00000008040872a4 */ /* 0x000fe2000f8e023f */
[----:B-1----:R-:W-:-:S04]  /*0ba0*/  SHF.R.S32.HI R12, RZ, 0x1f, R13 ;  /* 0x0000001fff0c7819 */ /* 0x002fc8000001140d */
[CC--:B------:R-:W-:Y:S02]  /*0bb0*/  LEA.HI R9, R12.reuse, R13.reuse, RZ, 0x3 ;  /* 0x0000000d0c097211 */ /* 0x0c0fe400078f18ff */
[----:B------:R-:W-:Y:S02]  /*0bc0*/  LEA.HI R2, R12, R13, RZ, 0x4 ;  /* 0x0000000d0c027211 */ /* 0x000fe400078f20ff */
[----:B------:R-:W-:Y:S02]  /*0bd0*/  SHF.R.S32.HI R246, RZ, 0x3, R9 ;  /* 0x00000003fff67819 */ /* 0x000fe40000011409 */
[----:B------:R-:W-:Y:S02]  /*0be0*/  LOP3.LUT R4, R9, 0xfffffff8, RZ, 0xc0, !PT ;  /* 0xfffffff809047812 */ /* 0x000fe400078ec0ff */
[----:B------:R-:W-:Y:S01]  /*0bf0*/  SHF.R.S32.HI R3, RZ, 0x4, R2 ;  /* 0x00000004ff037819 */ /* 0x000fe20000011402 */
[----:B------:R-:W-:Y:S01]  /*0c00*/  IMAD.SHL.U32 R6, R246, 0x40, RZ ;  /* 0x00000040f6067824 */ /* 0x000fe200078e00ff */
[C---:B------:R-:W-:Y:S01]  /*0c10*/  LOP3.LUT R0, R2.reuse, 0xfffffff0, RZ, 0xc0, !PT ;  /* 0xfffffff002007812 */ /* 0x040fe200078ec0ff */
[----:B------:R-:W-:Y:S01]  /*0c20*/  IMAD.IADD R10, R13, 0x1, -R4 ;  /* 0x000000010d0a7824 */ /* 0x000fe200078e0a04 */
[----:B------:R-:W-:-:S03]  /*0c30*/  LEA.HI R5, R2, R3, RZ, 0x1 ;  /* 0x0000000302057211 */ /* 0x000fc600078f08ff */
[----:B------:R-:W-:Y:S01]  /*0c40*/  IMAD.IADD R2, R13, 0x1, -R0 ;  /* 0x000000010d027824 */ /* 0x000fe200078e0a00 */
[----:B------:R-:W-:Y:S01]  /*0c50*/  LOP3.LUT R0, R6, 0x1c0, RZ, 0xc0, !PT ;  /* 0x000001c006007812 */ /* 0x000fe200078ec0ff */
[C---:B------:R-:W-:Y:S01]  /*0c60*/  IMAD.SHL.U32 R210, R10.reuse, 0x8, RZ ;  /* 0x000000080ad27824 */ /* 0x040fe200078e00ff */
[----:B------:R-:W-:Y:S01]  /*0c70*/  LOP3.LUT R5, R5, 0xfffffffe, RZ, 0xc0, !PT ;  /* 0xfffffffe05057812 */ /* 0x000fe200078ec0ff */
[C---:B------:R-:W-:Y:S01]  /*0c80*/  IMAD.SHL.U32 R7, R10.reuse, 0x40, RZ ;  /* 0x000000400a077824 */ /* 0x040fe200078e00ff */
[----:B------:R-:W-:Y:S01]  /*0c90*/  SHF.R.S32.HI R8, RZ, 0x1f, R2 ;  /* 0x0000001fff087819 */ /* 0x000fe20000011402 */
[----:B------:R-:W-:Y:S01]  /*0ca0*/  IMAD R213, R10, 0x20, R246 ;  /* 0x000000200ad57824 */ /* 0x000fe200078e02f6 */
[----:B------:R-:W-:Y:S01]  /*0cb0*/  LOP3.LUT R6, R0, 0x38, R210, 0xf8, !PT ;  /* 0x0000003800067812 */ /* 0x000fe200078ef8d2 */
[----:B------:R-:W-:Y:S01]  /*0cc0*/  IMAD.IADD R11, R3, 0x1, -R5 ;  /* 0x00000001030b7824 */ /* 0x000fe200078e0a05 */
[----:B------:R-:W-:Y:S02]  /*0cd0*/  SHF.R.U32.HI R4, RZ, 0x3, R0 ;  /* 0x00000003ff047819 */ /* 0x000fe40000011600 */
[----:B------:R-:W-:-:S02]  /*0ce0*/  LEA.HI R14, R8, R2, RZ, 0x3 ;  /* 0x00000002080e7211 */ /* 0x000fc400078f18ff */
[----:B------:R-:W-:Y:S02]  /*0cf0*/  LOP3.LUT R0, R7, 0x1c0, RZ, 0xc0, !PT ;  /* 0x000001c007007812 */ /* 0x000fe400078ec0ff */
[----:B------:R-:W-:Y:S02]  /*0d00*/  LOP3.LUT R4, R6, R4, RZ, 0x3c, !PT ;  /* 0x0000000406047212 */ /* 0x000fe400078e3cff */
[-C--:B------:R-:W-:Y:S02]  /*0d10*/  LEA.HI R7, R12, R13.reuse, RZ, 0x6 ;  /* 0x0000000d0c077211 */ /* 0x080fe400078f30ff */
[----:B------:R-:W-:Y:S02]  /*0d20*/  LOP3.LUT R6, R14, 0xfffffff8, RZ, 0xc0, !PT ;  /* 0xfffffff80e067812 */ /* 0x000fe400078ec0ff */
[----:B------:R-:W-:Y:S02]  /*0d30*/  LOP3.LUT R5, R0, 0x8, R9, 0xf8, !PT ;  /* 0x0000000800057812 */ /* 0x000fe400078ef809 */
[----:B------:R-:W-:Y:S01]  /*0d40*/  SHF.R.U32.HI R3, RZ, 0x3, R0 ;  /* 0x00000003ff037819 */ /* 0x000fe20000011600 */
[----:B------:R-:W-:Y:S01]  /*0d50*/  IMAD.SHL.U32 R0, R7, 0x8, RZ ;  /* 0x0000000807007824 */ /* 0x000fe200078e00ff */
[----:B------:R-:W-:Y:S01]  /*0d60*/  IADD3 R207, R210, 0x40, RZ ;  /* 0x00000040d2cf7810 */ /* 0x000fe20007ffe0ff */
[----:B------:R-:W-:Y:S01]  /*0d70*/  IMAD.IADD R9, R2, 0x1, -R6 ;  /* 0x0000000102097824 */ /* 0x000fe200078e0a06 */
[----:B------:R-:W-:-:S02]  /*0d80*/  LEA.HI R6, R12, R13, RZ, 0x2 ;  /* 0x0000000d0c067211 */ /* 0x000fc400078f10ff */
[----:B------:R-:W-:Y:S02]  /*0d90*/  LOP3.LUT R15, R5, R3, RZ, 0x3c, !PT ;  /* 0x00000003050f7212 */ /* 0x000fe400078e3cff */
[----:B------:R-:W-:Y:S02]  /*0da0*/  LOP3.LUT R191, R4, 0x7ffffe00, R0, 0xf8, !PT ;  /* 0x7ffffe0004bf7812 */ /* 0x000fe400078ef800 */
[----:B------:R-:W-:Y:S02]  /*0db0*/  LEA.HI R2, R12, R13, RZ, 0x5 ;  /* 0x0000000d0c027211 */ /* 0x000fe400078f28ff */
[--C-:B------:R-:W-:Y:S01]  /*0dc0*/  SHF.R.S32.HI R209, RZ, 0x2, R6.reuse ;  /* 0x00000002ffd17819 */ /* 0x100fe20000011406 */
[----:B------:R-:W-:Y:S01]  /*0dd0*/  IMAD.SHL.U32 R191, R191, 0x2, RZ ;  /* 0x00000002bfbf7824 */ /* 0x000fe200078e00ff */
[----:B------:R-:W-:Y:S02]  /*0de0*/  SHF.R.S32.HI R0, RZ, 0x1f, R6 ;  /* 0x0000001fff007819 */ /* 0x000fe40000011406 */
[----:B------:R-:W-:-:S02]  /*0df0*/  LOP3.LUT R5, R6, 0xfffffffc, RZ, 0xc0, !PT ;  /* 0xfffffffc06057812 */ /* 0x000fc400078ec0ff */
[--C-:B------:R-:W-:Y:S02]  /*0e00*/  SHF.R.S32.HI R4, RZ, 0x5, R2.reuse ;  /* 0x00000005ff047819 */ /* 0x100fe40000011402 */
[----:B------:R-:W-:Y:S01]  /*0e10*/  SHF.R.S32.HI R3, RZ, 0x1f, R2 ;  /* 0x0000001fff037819 */ /* 0x000fe20000011402 */
[----:B------:R-:W-:Y:S01]  /*0e20*/  IMAD.IADD R235, R13, 0x1, -R5 ;  /* 0x000000010deb7824 */ /* 0x000fe200078e0a05 */
[----:B------:R-:W-:Y:S01]  /*0e30*/  LEA.HI R0, R0, R209, RZ, 0x3 ;  /* 0x000000d100007211 */ /* 0x000fe200078f18ff */
[----:B------:R-:W-:Y:S01]  /*0e40*/  IMAD.SHL.U32 R219, R4, 0x200, RZ ;  /* 0x0000020004db7824 */ /* 0x000fe200078e00ff */
[----:B------:R-:W-:Y:S01]  /*0e50*/  LOP3.LUT R2, R2, 0xffffffe0, RZ, 0xc0, !PT ;  /* 0xffffffe002027812 */ /* 0x000fe200078ec0ff */
[----:B------:R-:W-:Y:S01]  /*0e60*/  IMAD.SHL.U32 R106, R235, 0x4, RZ ;  /* 0x00000004eb6a7824 */ /* 0x000fe200078e00ff */
[----:B------:R-:W-:Y:S01]  /*0e70*/  LEA.HI R3, R3, R4, RZ, 0x3 ;  /* 0x0000000403037211 */ /* 0x000fe200078f18ff */
[----:B------:R-:W-:Y:S01]  /*0e80*/  IMAD.SHL.U32 R100, R235, 0x8, RZ ;  /* 0x00000008eb647824 */ /* 0x000fe200078e00ff */
[----:B------:R-:W-:Y:S01]  /*0e90*/  LOP3.LUT R0, R0, 0xfffffff8, RZ, 0xc0, !PT ;  /* 0xfffffff800007812 */ /* 0x000fe200078ec0ff */
[----:B------:R-:W-:Y:S01]  /*0ea0*/  IMAD.IADD R24, R13, 0x1, -R2 ;  /* 0x000000010d187824 */ /* 0x000fe200078e0a02 */
[----:B------:R-:W-:Y:S01]  /*0eb0*/  LOP3.LUT R2, R3, 0xffffff8, RZ, 0xc0, !PT ;  /* 0x0ffffff803027812 */ /* 0x000fe200078ec0ff */
[----:B------:R-:W-:Y:S01]  /*0ec0*/  IMAD.SHL.U32 R13, R4, 0x400, RZ ;  /* 0x00000400040d7824 */ /* 0x000fe200078e00ff */
[----:B------:R-:W-:Y:S01]  /*0ed0*/  IADD3 R140, R106, 0x20, RZ ;  /* 0x000000206a8c7810 */ /* 0x000fe20007ffe0ff */
[----:B------:R-:W-:Y:S01]  /*0ee0*/  IMAD.IADD R3, R209, 0x1, -R0 ;  /* 0x00000001d1037824 */ /* 0x000fe200078e0a00 */
[----:B------:R-:W-:Y:S01]  /*0ef0*/  SHF.R.S32.HI R5, RZ, 0x1f, R24 ;  /* 0x0000001fff057819 */ /* 0x000fe20000011418 */
[----:B------:R-:W-:Y:S01]  /*0f00*/  IMAD.IADD R7, R4, 0x1, -R2 ;  /* 0x0000000104077824 */ /* 0x000fe200078e0a02 */
[C---:B------:R-:W-:Y:S01]  /*0f10*/  IADD3 R105, R106.reuse, 0x40, RZ ;  /* 0x000000406a697810 */ /* 0x040fe20007ffe0ff */
[----:B------:R-:W-:Y:S01]  /*0f20*/  IMAD.IADD R2, R106, 0x1, R140 ;  /* 0x000000016a027824 */ /* 0x000fe200078e028c */
[----:B------:R-:W-:-:S02]  /*0f30*/  LOP3.LUT R8, R3, 0x1, RZ, 0xc0, !PT ;  /* 0x0000000103087812 */ /* 0x000fc400078ec0ff */
[----:B------:R-:W-:Y:S01]  /*0f40*/  LEA.HI R16, R5, R24, RZ, 0x2 ;  /* 0x0000001805107211 */ /* 0x000fe200078f10ff */
[----:B------:R-:W-:Y:S01]  /*0f50*/  IMAD.IADD R0, R106, 0x1, R105 ;  /* 0x000000016a007824 */ /* 0x000fe200078e0269 */
[----:B------:R-:W-:Y:S02]  /*0f60*/  ISETP.NE.U32.AND P0, PT, R8, 0x1, PT ;  /* 0x000000010800780c */ /* 0x000fe40003f05070 */
[----:B------:R-:W-:Y:S02]  /*0f70*/  SHF.R.S32.HI R6, RZ, 0x1f, R2 ;  /* 0x0000001fff067819 */ /* 0x000fe40000011402 */
[C---:B------:R-:W-:Y:S01]  /*0f80*/  R2P PR, R3.reuse, 0x6 ;  /* 0x0000000603007804 */ /* 0x040fe20000000000 */
[----:B------:R-:W-:Y:S01]  /*0f90*/  IMAD.SHL.U32 R3, R3, 0x40, RZ ;  /* 0x0000004003037824 */ /* 0x000fe200078e00ff */
[----:B------:R-:W-:Y:S02]  /*0fa0*/  SHF.R.S32.HI R5, RZ, 0x2, R16 ;  /* 0x00000002ff057819 */ /* 0x000fe40000011410 */
[----:B------:R-:W-:-:S02]  /*0fb0*/  LEA.HI R215, R6, R2, RZ, 0x3 ;  /* 0x0000000206d77211 */ /* 0x000fc400078f18ff */
[----:B------:R-:W-:Y:S01]  /*0fc0*/  LEA.HI R12, R6, R2, RZ, 0x6 ;  /* 0x00000002060c7211 */ /* 0x000fe200078f30ff */
[----:B------:R-:W-:Y:S01]  /*0fd0*/  IMAD.SHL.U32 R2, R9, 0x40, RZ ;  /* 0x0000004009027824 */ /* 0x000fe200078e00ff */
[----:B------:R-:W-:Y:S01]  /*0fe0*/  IADD3 R17, R209, 0x40, RZ ;  /* 0x00000040d1117810 */ /* 0x000fe20007ffe0ff */
[----:B------:R-:W-:Y:S01]  /*0ff0*/  IMAD R23, R7, 0x10, R5 ;  /* 0x0000001007177824 */ /* 0x000fe200078e0205 */
[----:B------:R-:W-:Y:S01]  /*1000*/  LOP3.LUT R217, R3, 0x1c0, RZ, 0xc0, !PT ;  /* 0x000001c003d97812 */ /* 0x000fe200078ec0ff */
[----:B------:R-:W-:Y:S01]  /*1010*/  IMAD.SHL.U32 R3, R11, 0x8, RZ ;  /* 0x000000080b037824 */ /* 0x000fe200078e00ff */
[----:B------:R-:W-:Y:S02]  /*1020*/  SHF.R.S32.HI R5, RZ, 0x1f, R0 ;  /* 0x0000001fff057819 */ /* 0x000fe40000011400 */
[----:B------:R-:W-:Y:S01]  /*1030*/  LOP3.LUT R2, R2, 0x1c0, RZ, 0xc0, !PT ;  /* 0x000001c002027812 */ /* 0x000fe200078ec0ff */
[----:B------:R-:W-:Y:S01]  /*1040*/  STL [R1+0x54], R23 ;  /* 0x0000541701007387 */ /* 0x000fe20000100800 */
[----:B------:R-:W-:-:S02]  /*1050*/  LOP3.LUT P6, RZ, R9, 0x2, RZ, 0xc0, !PT ;  /* 0x0000000209ff7812 */ /* 0x000fc400078cc0ff */
[----:B------:R-:W-:Y:S02]  /*1060*/  LOP3.LUT P5, RZ, R9, 0x4, RZ, 0xc0, !PT ;  /* 0x0000000409ff7812 */ /* 0x000fe400078ac0ff */
[----:B------:R-:W-:Y:S02]  /*1070*/  SHF.R.S32.HI R9, RZ, 0x1f, R17 ;  /* 0x0000001fff097819 */ /* 0x000fe40000011411 */
[----:B------:R-:W-:Y:S02]  /*1080*/  SHF.R.U32.HI R218, RZ, 0x3, R217 ;  /* 0x00000003ffda7819 */ /* 0x000fe400000116d9 */
[CC--:B------:R-:W-:Y:S02]  /*1090*/  LEA.HI R214, R5.reuse, R0.reuse, RZ, 0x3 ;  /* 0x0000000005d67211 */ /* 0x0c0fe400078f18ff */
[----:B------:R-:W-:Y:S01]  /*10a0*/  LEA.HI R8, R5, R0, RZ, 0x6 ;  /* 0x0000000005087211 */ /* 0x000fe200078f30ff */
[----:B------:R-:W-:Y:S01]  /*10b0*/  IMAD R0, R11, 0x200, R15 ;  /* 0x000002000b007824 */ /* 0x000fe200078e020f */
[----:B------:R-:W-:Y:S01]  /*10c0*/  LOP3.LUT R6, R2, 0x8, R3, 0xf8, !PT ;  /* 0x0000000802067812 */ /* 0x000fe200078ef803 */
[----:B------:R-:W-:Y:S01]  /*10d0*/  IMAD.SHL.U32 R3, R17, 0x40, RZ ;  /* 0x0000004011037824 */ /* 0x000fe200078e00ff */
[----:B------:R-:W-:Y:S01]  /*10e0*/  SHF.R.U32.HI R5, RZ, 0x3, R2 ;  /* 0x00000003ff057819 */ /* 0x000fe20000011602 */
[----:B------:R-:W-:Y:S01]  /*10f0*/  IMAD R11, R235, 0x2, R13 ;  /* 0x00000002eb0b7824 */ /* 0x000fe200078e020d */
[----:B------:R-:W-:-:S02]  /*1100*/  LEA.HI R2, R9, R17, RZ, 0x3 ;  /* 0x0000001109027211 */ /* 0x000fc400078f18ff */
[----:B------:R-:W-:Y:S02]  /*1110*/  LOP3.LUT R7, R218, R217, RZ, 0xfc, !PT ;  /* 0x000000d9da077212 */ /* 0x000fe400078efcff */
[----:B------:R-:W-:Y:S01]  /*1120*/  LOP3.LUT R25, R3, 0x1c0, RZ, 0xc0, !PT ;  /* 0x000001c003197812 */ /* 0x000fe200078ec0ff */
[----:B------:R-:W-:Y:S01]  /*1130*/  IMAD.SHL.U32 R2, R2, 0x40, RZ ;  /* 0x0000004002027824 */ /* 0x000fe200078e00ff */
[----:B------:R-:W-:Y:S01]  /*1140*/  IADD3 R143, R106, 0x10, RZ ;  /* 0x000000106a8f7810 */ /* 0x000fe20007ffe0ff */
[----:B------:R-:W-:Y:S01]  /*1150*/  IMAD.IADD R19, R11, 0x1, R7 ;  /* 0x000000010b137824 */ /* 0x000fe200078e0207 */
[----:B------:R-:W-:Y:S01]  /*1160*/  LOP3.LUT R7, R6, R5, RZ, 0x3c, !PT ;  /* 0x0000000506077212 */ /* 0x000fe200078e3cff */
[----:B------:R-:W-:Y:S01]  /*1170*/  IMAD.SHL.U32 R3, R12, 0x80, RZ ;  /* 0x000000800c037824 */ /* 0x000fe200078e00ff */
[----:B------:R-:W-:Y:S01]  /*1180*/  SHF.R.U32.HI R22, RZ, 0x3, R25 ;  /* 0x00000003ff167819 */ /* 0x000fe20000011619 */
[----:B------:R-:W-:Y:S01]  /*1190*/  IMAD.SHL.U32 R11, R14, 0x40, RZ ;  /* 0x000000400e0b7824 */ /* 0x000fe200078e00ff */
[----:B------:R-:W-:-:S02]  /*11a0*/  LOP3.LUT R5, R217, 0x38, R215, 0xf8, !PT ;  /* 0x00000038d9057812 */ /* 0x000fc400078ef8d7 */
[----:B------:R-:W-:Y:S02]  /*11b0*/  LOP3.LUT R4, R25, 0x38, R215, 0xf8, !PT ;  /* 0x0000003819047812 */ /* 0x000fe400078ef8d7 */
[----:B------:R-:W-:Y:S01]  /*11c0*/  LOP3.LUT R21, R2, 0xfffffe00, RZ, 0xc0, !PT ;  /* 0xfffffe0002157812 */ /* 0x000fe200078ec0ff */
[----:B------:R-:W-:Y:S01]  /*11d0*/  IMAD.SHL.U32 R2, R8, 0x80, RZ ;  /* 0x0000008008027824 */ /* 0x000fe200078e00ff */
[--C-:B------:R-:W-:Y:S02]  /*11e0*/  LOP3.LUT R6, R217, 0x38, R214.reuse, 0xf8, !PT ;  /* 0x00000038d9067812 */ /* 0x100fe400078ef8d6 */
[----:B------:R-:W-:Y:S01]  /*11f0*/  LOP3.LUT R9, R25, 0x38, R214, 0xf8, !PT ;  /* 0x0000003819097812 */ /* 0x000fe200078ef8d6 */
[----:B------:R-:W-:Y:S01]  /*1200*/  STL [R1+0x10], R21 ;  /* 0x0000101501007387 */ /* 0x000fe20000100800 */
[----:B------:R-:W-:Y:S02]  /*1210*/  LOP3.LUT R3, R3, 0xffffe000, RZ, 0xc0, !PT ;  /* 0xffffe00003037812 */ /* 0x000fe400078ec0ff */
[----:B------:R-:W-:-:S02]  /*1220*/  LOP3.LUT R8, R5, R218, RZ, 0x3c, !PT ;  /* 0x000000da05087212 */ /* 0x000fc400078e3cff */
[----:B------:R-:W-:Y:S02]  /*1230*/  LOP3.LUT R4, R4, R22, RZ, 0x3c, !PT ;  /* 0x0000001604047212 */ /* 0x000fe400078e3cff */
[----:B------:R-:W-:Y:S02]  /*1240*/  LOP3.LUT R2, R2, 0xffffe000, RZ, 0xc0, !PT ;  /* 0xffffe00002027812 */ /* 0x000fe400078ec0ff */
[----:B------:R-:W-:Y:S02]  /*1250*/  LOP3.LUT R6, R6, R218, RZ, 0x3c, !PT ;  /* 0x000000da06067212 */ /* 0x000fe400078e3cff */
[----:B------:R-:W-:Y:S02]  /*1260*/  LOP3.LUT R5, R9, R22, RZ, 0x3c, !PT ;  /* 0x0000001609057212 */ /* 0x000fe400078e3cff */
[-C--:B------:R-:W-:Y:S02]  /*1270*/  IADD3 R18, R8, R3.reuse, R219 ;  /* 0x0000000308127210 */ /* 0x080fe40007ffe0db */
[----:B------:R-:W-:-:S02]  /*1280*/  IADD3 R17, R4, R3, R21 ;  /* 0x0000000304117210 */ /* 0x000fc40007ffe015 */
[----:B------:R-:W-:Y:S02]  /*1290*/  LOP3.LUT R3, R11, 0xfffffe00, RZ, 0xc0, !PT ;  /* 0xfffffe000b037812 */ /* 0x000fe400078ec0ff */
[C---:B------:R-:W-:Y:S02]  /*12a0*/  LOP3.LUT P4, RZ, R10.reuse, 0x2, RZ, 0xc0, !PT ;  /* 0x000000020aff7812 */ /* 0x040fe4000788c0ff */
[----:B------:R-:W-:Y:S02]  /*12b0*/  LOP3.LUT P3, RZ, R10, 0x4, RZ, 0xc0, !PT ;  /* 0x000000040aff7812 */ /* 0x000fe4000786c0ff */
[----:B------:R-:W-:Y:S01]  /*12c0*/  LOP3.LUT R11, R25, 0x38, R100, 0xf8, !PT ;  /* 0x00000038190b7812 */ /* 0x000fe200078ef864 */
[----:B------:R-:W-:Y:S01]  /*12d0*/  IMAD.SHL.U32 R25, R143, 0x2, RZ ;  /* 0x000000028f197824 */ /* 0x000fe200078e00ff */
[----:B------:R-:W-:Y:S02]  /*12e0*/  IADD3 R142, R106, 0x30, RZ ;  /* 0x000000306a8e7810 */ /* 0x000fe40007ffe0ff */
[----:B------:R-:W-:Y:S01]  /*12f0*/  LOP3.LUT R10, R16, 0x7ffffffc, RZ, 0xc0, !PT ;  /* 0x7ffffffc100a7812 */ /* 0x000fe200078ec0ff */
[----:B------:R-:W-:Y:S01]  /*1300*/  IMAD.SHL.U32 R16, R140, 0x2, RZ ;  /* 0x000000028c107824 */ /* 0x000fe200078e00ff */
[-C--:B------:R-:W-:Y:S01]  /*1310*/  IADD3 R15, R6, R2.reuse, R219 ;  /* 0x00000002060f7210 */ /* 0x080fe20007ffe0db */
[----:B------:R-:W-:Y:S01]  /*1320*/  IMAD.SHL.U32 R26, R142, 0x2, RZ ;  /* 0x000000028e1a7824 */ /* 0x000fe200078e00ff */
[----:B------:R-:W-:Y:S01]  /*1330*/  IADD3 R14, R5, R2, R21 ;  /* 0x00000002050e7210 */ /* 0x000fe20007ffe015 */
[----:B------:R1:W-:Y:S01]  /*1340*/  STL [R1+0x40], R25 ;  /* 0x0000401901007387 */ /* 0x0003e20000100800 */
[----:B------:R-:W-:Y:S01]  /*1350*/  LEA.HI R2, R235, R235, RZ, 0x1 ;  /* 0x000000ebeb027211 */ /* 0x000fe200078f08ff */
[----:B------:R-:W-:Y:S01]  /*1360*/  IMAD.IADD R10, R24, 0x1, -R10 ;  /* 0x00000001180a7824 */ /* 0x000fe200078e0a0a */
[----:B------:R-:W-:Y:S01]  /*1370*/  IADD3 R141, R106, 0x50, RZ ;  /* 0x000000506a8d7810 */ /* 0x000fe20007ffe0ff */
[----:B------:R2:W-:Y:S01]  /*1380*/  STL [R1+0x44], R16 ;  /* 0x0000441001007387 */ /* 0x0005e20000100800 */
[----:B------:R-:W-:Y:S01]  /*1390*/  SHF.R.S32.HI R9, RZ, 0x1f, R143 ;  /* 0x0000001fff097819 */ /* 0x000fe2000001148f */
[----:B------:R-:W-:Y:S01]  /*13a0*/  IMAD.SHL.U32 R247, R10, 0x2, RZ ;  /* 0x000000020af77824 */ /* 0x000fe200078e00ff */
[CC--:B------:R-:W-:Y:S01]  /*13b0*/  IADD3 R4, R7.reuse, R3.reuse, R13 ;  /* 0x0000000307047210 */ /* 0x0c0fe20007ffe00d */
[----:B------:R3:W-:Y:S01]  /*13c0*/  STL [R1+0x48], R26 ;  /* 0x0000481a01007387 */ /* 0x0007e20000100800 */
[----:B------:R-:W-:Y:S01]  /*13d0*/  LOP3.LUT R5, R7, R3, RZ, 0xfc, !PT ;  /* 0x0000000307057212 */ /* 0x000fe200078efcff */
[----:B------:R-:W-:Y:S01]  /*13e0*/  IMAD.MOV.U32 R13, RZ, RZ, 0x40 ;  /* 0x00000040ff0d7424 */ /* 0x000fe200078e00ff */
[----:B------:R-:W-:-:S02]  /*13f0*/  SHF.R.S32.HI R8, RZ, 0x1f, R140 ;  /* 0x0000001fff087819 */ /* 0x000fc4000001148c */
[----:B------:R-:W-:Y:S02]  /*1400*/  LOP3.LUT R3, R2, 0x1ffffffe, RZ, 0xc0, !PT ;  /* 0x1ffffffe02037812 */ /* 0x000fe400078ec0ff */
[----:B------:R-:W-:Y:S02]  /*1410*/  SHF.R.S32.HI R7, RZ, 0x1f, R142 ;  /* 0x0000001fff077819 */ /* 0x000fe4000001148e */
[----:B------:R-:W-:Y:S01]  /*1420*/  SHF.L.U64.HI R9, R143, 0x1, R9 ;  /* 0x000000018f097819 */ /* 0x000fe20000010209 */
[----:B------:R-:W-:Y:S01]  /*1430*/  IMAD.IADD R12, R235, 0x1, -R3 ;  /* 0x00000001eb0c7824 */ /* 0x000fe200078e0a03 */
[----:B------:R-:W-:Y:S02]  /*1440*/  SHF.L.U64.HI R8, R140, 0x1, R8 ;  /* 0x000000018c087819 */ /* 0x000fe40000010208 */
[----:B------:R-:W-:Y:S02]  /*1450*/  SHF.L.U64.HI R7, R142, 0x1, R7 ;  /* 0x000000018e077819 */ /* 0x000fe40000010207 */
[----:B------:R-:W-:Y:S01]  /*1460*/  SHF.R.S32.HI R6, RZ, 0x1f, R105 ;  /* 0x0000001fff067819 */ /* 0x000fe20000011469 */
[----:B-1----:R-:W-:Y:S01]  /*1470*/  IMAD.SHL.U32 R25, R105, 0x2, RZ ;  /* 0x0000000269197824 */ /* 0x002fe200078e00ff */
[----:B------:R-:W-:-:S02]  /*1480*/  SHF.R.S32.HI R3, RZ, 0x1f, R141 ;  /* 0x0000001fff037819 */ /* 0x000fc4000001148d */
[----:B------:R-:W-:Y:S01]  /*1490*/  SHF.L.U64.HI R6, R105, 0x1, R6 ;  /* 0x0000000169067819 */ /* 0x000fe20000010206 */
[C---:B--2---:R-:W-:Y:S01]  /*14a0*/  IMAD.SHL.U32 R16, R141.reuse, 0x2, RZ ;  /* 0x000000028d107824 */ /* 0x044fe200078e00ff */
[----:B------:R-:W-:Y:S01]  /*14b0*/  STL [R1+0x4c], R25 ;  /* 0x00004c1901007387 */ /* 0x000fe20000100800 */
[----:B------:R-:W-:Y:S02]  /*14c0*/  SHF.L.U64.HI R3, R141, 0x1, R3 ;  /* 0x000000018d037819 */ /* 0x000fe40000010203 */
[----:B------:R-:W-:Y:S01]  /*14d0*/  LOP3.LUT R11, R21, R11, R22, 0xf6, !PT ;  /* 0x0000000b150b7212 */ /* 0x000fe200078ef616 */
[----:B------:R-:W-:Y:S01]  /*14e0*/  STL [R1+0x50], R16 ;  /* 0x0000501001007387 */ /* 0x000fe20000100800 */
[C---:B------:R-:W-:Y:S02]  /*14f0*/  IADD3 R35, R247.reuse, 0x10, RZ ;  /* 0x00000010f7237810 */ /* 0x040fe40007ffe0ff */
[C---:B------:R-:W-:Y:S01]  /*1500*/  IADD3 R32, R247.reuse, 0x28, RZ ;  /* 0x00000028f7207810 */ /* 0x040fe20007ffe0ff */
[----:B------:R1:W-:Y:S01]  /*1510*/  STL [R1+0x3c], R9 ;  /* 0x00003c0901007387 */ /* 0x0003e20000100800 */
[----:B------:R-:W-:-:S02]  /*1520*/  IADD3 R29, R247, 0x40, RZ ;  /* 0x00000040f71d7810 */ /* 0x000fc40007ffe0ff */
[C---:B---3--:R-:W-:Y:S01]  /*1530*/  IADD3 R26, R247.reuse, 0x58, RZ ;  /* 0x00000058f71a7810 */ /* 0x048fe20007ffe0ff */
[----:B------:R2:W-:Y:S01]  /*1540*/  STL [R1+0x38], R8 ;  /* 0x0000380801007387 */ /* 0x0005e20000100800 */
[C---:B------:R-:W-:Y:S02]  /*1550*/  IADD3 R252, R247.reuse, 0xb8, RZ ;  /* 0x000000b8f7fc7810 */ /* 0x040fe40007ffe0ff */
[----:B------:R-:W-:Y:S01]  /*1560*/  LEA R168, R0, 0x6100, 0x1 ;  /* 0x0000610000a87811 */ /* 0x000fe200078e08ff */
[----:B------:R3:W-:Y:S01]  /*1570*/  STL [R1+0x34], R7 ;  /* 0x0000340701007387 */ /* 0x0007e20000100800 */
[----:B------:R-:W-:Y:S02]  /*1580*/  IADD3 R10, R247, 0xa8, RZ ;  /* 0x000000a8f70a7810 */ /* 0x000fe40007ffe0ff */
[----:B------:R-:W-:Y:S01]  /*1590*/  IADD3 R179, R168, 0x20, RZ ;  /* 0x00000020a8b37810 */ /* 0x000fe20007ffe0ff */
[----:B------:R4:W-:Y:S01]  /*15a0*/  STL [R1+0x30], R6 ;  /* 0x0000300601007387 */ /* 0x0009e20000100800 */
[----:B------:R-:W-:-:S02]  /*15b0*/  SEL R2, R13, 0xffffffc0, !P3 ;  /* 0xffffffc00d027807 */ /* 0x000fc40005800000 */
[C---:B------:R-:W-:Y:S01]  /*15c0*/  @P4 IADD3 R179, R168.reuse, -0x20, RZ ;  /* 0xffffffe0a8b34810 */ /* 0x040fe20007ffe0ff */
[----:B------:R5:W-:Y:S01]  /*15d0*/  STL [R1+0x2c], R3 ;  /* 0x00002c0301007387 */ /* 0x000be20000100800 */
[----:B------:R-:W-:Y:S01]  /*15e0*/  LEA R248, R19, 0x80, 0x1 ;  /* 0x0000008013f87811 */ /* 0x000fe200078e08ff */
[----:B------:R-:W-:Y:S01]  /*15f0*/  IMAD.IADD R174, R168, 0x1, R2 ;  /* 0x00000001a8ae7824 */ /* 0x000fe200078e0202 */
[----:B------:R-:W-:Y:S01]  /*1600*/  SHF.R.S32.HI R10, RZ, 0x1f, R10 ;  /* 0x0000001fff0a7819 */ /* 0x000fe2000001140a */
[----:B------:R-:W-:Y:S01]  /*1610*/  IMAD.IADD R171, R2, 0x1, R179 ;  /* 0x0000000102ab7824 */ /* 0x000fe200078e02b3 */
[----:B------:R-:W-:Y:S02]  /*1620*/  LEA R10, R17, 0xc100, 0x1 ;  /* 0x0000c100110a7811 */ /* 0x000fe400078e08ff */
[----:B------:R-:W-:Y:S02]  /*1630*/  IADD3 R249, R248, -0x10, RZ ;  /* 0xfffffff0f8f97810 */ /* 0x000fe40007ffe0ff */
[----:B-1----:R-:W-:-:S02]  /*1640*/  LEA R9, R11, 0xc100, 0x1 ;  /* 0x0000c1000b097811 */ /* 0x002fc400078e08ff */
[----:B------:R-:W-:Y:S02]  /*1650*/  LEA R175, R4, 0xc100, 0x1 ;  /* 0x0000c10004af7811 */ /* 0x000fe400078e08ff */
[----:B--2---:R-:W-:Y:S02]  /*1660*/  SEL R8, R20, 0xffffffe0, !P1 ;  /* 0xffffffe014087807 */ /* 0x004fe40004800000 */
[----:B------:R-:W-:Y:S02]  /*1670*/  LEA R169, R5, 0x100, 0x1 ;  /* 0x0000010005a97811 */ /* 0x000fe400078e08ff */
[----:B---3--:R-:W-:Y:S01]  /*1680*/  LOP3.LUT R7, R217, 0x38, R100, 0xf8, !PT ;  /* 0x00000038d9077812 */ /* 0x008fe200078ef864 */
[C---:B------:R-:W-:Y:S01]  /*1690*/  IMAD.IADD R251, R248.reuse, 0x1, R8 ;  /* 0x00000001f8fb7824 */ /* 0x040fe200078e0208 */
[----:B------:R-:W-:Y:S02]  /*16a0*/  @P0 IADD3 R249, R248, 0x10, RZ ;  /* 0x00000010f8f90810 */ /* 0x000fe40007ffe0ff */
[----:B------:R-:W-:-:S02]  /*16b0*/  LOP3.LUT R7, R219, R7, R218, 0xf6, !PT ;  /* 0x00000007db077212 */ /* 0x000fc400078ef6da */
[----:B----4-:R-:W-:Y:S01]  /*16c0*/  SEL R6, R13, 0xffffffc0, !P2 ;  /* 0xffffffc00d067807 */ /* 0x010fe20005000000 */
[----:B------:R-:W-:Y:S01]  /*16d0*/  IMAD.IADD R250, R8, 0x1, R249 ;  /* 0x0000000108fa7824 */ /* 0x000fe200078e02f9 */
[----:B------:R-:W-:Y:S01]  /*16e0*/  LEA R7, R7, 0xc100, 0x1 ;  /* 0x0000c10007077811 */ /* 0x000fe200078e08ff */
[----:B-----5:R-:W-:Y:S01]  /*16f0*/  IMAD R3, R12, 0x8, R23 ;  /* 0x000000080c037824 */ /* 0x020fe200078e0217 */
[C---:B------:R-:W-:Y:S01]  /*1700*/  IADD3 R23, R247.reuse, 0x70, RZ ;  /* 0x00000070f7177810 */ /* 0x040fe20007ffe0ff */
[----:B------:R-:W-:Y:S01]  /*1710*/  IMAD.IADD R2, R248, 0x1, R6 ;  /* 0x00000001f8027824 */ /* 0x000fe200078e0206 */
[----:B------:R-:W-:Y:S02]  /*1720*/  IADD3 R12, R247, 0xa0, RZ ;  /* 0x000000a0f70c7810 */ /* 0x000fe40007ffe0ff */
[----:B------:R1:W-:Y:S01]  /*1730*/  STL [R1+0x58], R3 ;  /* 0x0000580301007387 */ /* 0x0003e20000100800 */
[----:B------:R-:W-:Y:S02]  /*1740*/  SEL R0, R13, 0xffffffc0, !P5 ;  /* 0xffffffc00d007807 */ /* 0x000fe40006800000 */
[----:B------:R-:W-:Y:S01]  /*1750*/  LOP3.LUT R200, R217, 0x18, R100, 0xf8, !PT ;  /* 0x00000018d9c87812 */ /* 0x000fe200078ef864 */
[----:B------:R2:W-:Y:S01]  /*1760*/  STL [R1+0x28], R9 ;  /* 0x0000280901007387 */ /* 0x0005e20000100800 */
[----:B------:R-:W-:Y:S01]  /*1770*/  IADD3 R36, R247, 0x8, RZ ;  /* 0x00000008f7247810 */ /* 0x000fe20007ffe0ff */
[----:B------:R-:W-:Y:S01]  /*1780*/  IMAD.IADD R178, R175, 0x1, R0 ;  /* 0x00000001afb27824 */ /* 0x000fe200078e0200 */
[----:B------:R-:W-:Y:S01]  /*1790*/  LOP3.LUT R200, R219, R200, R218, 0xf6, !PT ;  /* 0x000000c8dbc87212 */ /* 0x000fe200078ef6da */
[----:B------:R3:W-:Y:S01]  /*17a0*/  STL [R1+0x24], R7 ;  /* 0x0000240701007387 */ /* 0x0007e20000100800 */
[----:B------:R-:W-:Y:S01]  /*17b0*/  IMAD.IADD R173, R0, 0x1, R169 ;  /* 0x0000000100ad7824 */ /* 0x000fe200078e02a9 */
[----:B------:R-:W-:-:S02]  /*17c0*/  IADD3 R33, R247, 0x20, RZ ;  /* 0x00000020f7217810 */ /* 0x000fc40007ffe0ff */
[C---:B------:R-:W-:Y:S02]  /*17d0*/  IADD3 R30, R247.reuse, 0x38, RZ ;  /* 0x00000038f71e7810 */ /* 0x040fe40007ffe0ff */
[C---:B------:R-:W-:Y:S02]  /*17e0*/  IADD3 R27, R247.reuse, 0x50, RZ ;  /* 0x00000050f71b7810 */ /* 0x040fe40007ffe0ff */
[C---:B------:R-:W-:Y:S02]  /*17f0*/  IADD3 R24, R247.reuse, 0x68, RZ ;  /* 0x00000068f7187810 */ /* 0x040fe40007ffe0ff */
[----:B------:R-:W-:Y:S02]  /*1800*/  SHF.R.S32.HI R11, RZ, 0x1f, R36 ;  /* 0x0000001fff0b7819 */ /* 0x000fe40000011424 */
[----:B------:R-:W-:Y:S02]  /*1810*/  IADD3 R21, R247, 0x80, RZ ;  /* 0x00000080f7157810 */ /* 0x000fe40007ffe0ff */
[----:B------:R-:W-:-:S02]  /*1820*/  LEA R200, R200, 0x100, 0x1 ;  /* 0x00000100c8c87811 */ /* 0x000fc400078e08ff */
[----:B------:R-:W-:Y:S02]  /*1830*/  SHF.R.S32.HI R11, RZ, 0x1f, R33 ;  /* 0x0000001fff0b7819 */ /* 0x000fe40000011421 */
[----:B-1----:R-:W-:Y:S01]  /*1840*/  SEL R3, R20, 0xffffffe0, !P6 ;  /* 0xffffffe014037807 */ /* 0x002fe20007000000 */
[----:B------:R-:W-:Y:S01]  /*1850*/  IMAD.IADD R201, R200, 0x1, R6 ;  /* 0x00000001c8c97824 */ /* 0x000fe200078e0206 */
[C---:B------:R-:W-:Y:S02]  /*1860*/  IADD3 R20, R247.reuse, 0x88, RZ ;  /* 0x00000088f7147810 */ /* 0x040fe40007ffe0ff */
[----:B--2---:R-:W-:Y:S01]  /*1870*/  IADD3 R9, R247, 0xb0, RZ ;  /* 0x000000b0f7097810 */ /* 0x004fe20007ffe0ff */
[----:B------:R-:W-:Y:S01]  /*1880*/  IMAD.IADD R176, R175, 0x1, R3 ;  /* 0x00000001afb07824 */ /* 0x000fe200078e0203 */
[----:B------:R-:W-:Y:S01]  /*1890*/  IADD3 R208, R210, 0x80, RZ ;  /* 0x00000080d2d07810 */ /* 0x000fe20007ffe0ff */
[----:B------:R-:W-:Y:S01]  /*18a0*/  IMAD.IADD R170, R3, 0x1, R169 ;  /* 0x0000000103aa7824 */ /* 0x000fe200078e02a9 */
[----:B---3--:R-:W-:Y:S01]  /*18b0*/  SHF.R.S32.HI R7, RZ, 0x1f, R35 ;  /* 0x0000001fff077819 */ /* 0x008fe20000011423 */
[----:B------:R-:W-:Y:S01]  /*18c0*/  IMAD.IADD R177, R176, 0x1, R0 ;  /* 0x00000001b0b17824 */ /* 0x000fe200078e0200 */
[----:B------:R-:W-:Y:S01]  /*18d0*/  SHF.R.S32.HI R7, RZ, 0x1f, R32 ;  /* 0x0000001fff077819 */ /* 0x000fe20000011420 */
[----:B------:R-:W-:Y:S01]  /*18e0*/  IMAD.IADD R172, R0, 0x1, R170 ;  /* 0x0000000100ac7824 */ /* 0x000fe200078e02aa */
[----:B------:R-:W-:Y:S01]  /*18f0*/  SHF.R.S32.HI R7, RZ, 0x1f, R29 ;  /* 0x0000001fff077819 */ /* 0x000fe2000001141d */
[----:B------:R-:W-:Y:S01]  /*1900*/  IMAD.IADD R0, R6, 0x1, R250 ;  /* 0x0000000106007824 */ /* 0x000fe200078e02fa */
[----:B------:R-:W-:-:S02]  /*1910*/  SHF.R.S32.HI R7, RZ, 0x1f, R26 ;  /* 0x0000001fff077819 */ /* 0x000fc4000001141a */
[----:B------:R-:W-:Y:S02]  /*1920*/  SHF.R.S32.HI R7, RZ, 0x1f, R23 ;  /* 0x0000001fff077819 */ /* 0x000fe40000011417 */
[----:B------:R-:W-:Y:S02]  /*1930*/  SHF.R.S32.HI R7, RZ, 0x1f, R20 ;  /* 0x0000001fff077819 */ /* 0x000fe40000011414 */
[----:B------:R-:W-:Y:S02]  /*1940*/  SHF.R.S32.HI R7, RZ, 0x1f, R12 ;  /* 0x0000001fff077819 */ /* 0x000fe4000001140c */
[----:B------:R-:W-:Y:S02]  /*1950*/  SHF.R.S32.HI R7, RZ, 0x1f, R252 ;  /* 0x0000001fff077819 */ /* 0x000fe400000114fc */
[----:B------:R-:W-:Y:S02]  /*1960*/  LEA R7, R18, 0xc100, 0x1 ;  /* 0x0000c10012077811 */ /* 0x000fe400078e08ff */
[----:B------:R-:W-:-:S02]  /*1970*/  SHF.R.S32.HI R9, RZ, 0x1f, R9 ;  /* 0x0000001fff097819 */ /* 0x000fc40000011409 */
[----:B------:R-:W-:Y:S01]  /*1980*/  LEA R9, R15, 0xc100, 0x1 ;  /* 0x0000c1000f097811 */ /* 0x000fe200078e08ff */
[----:B------:R1:W-:Y:S01]  /*1990*/  STL [R1+0x20], R7 ;  /* 0x0000200701007387 */ /* 0x0003e20000100800 */
[C---:B------:R-:W-:Y:S02]  /*19a0*/  IADD3 R205, R100.reuse, 0x60, RZ ;  /* 0x0000006064cd7810 */ /* 0x040fe40007ffe0ff */
[C---:B------:R-:W-:Y:S01]  /*19b0*/  IADD3 R204, R100.reuse, 0x80, RZ ;  /* 0x0000008064cc7810 */ /* 0x040fe20007ffe0ff */
[----:B------:R-:W-:Y:S01]  /*19c0*/  STL [R1+0x1c], R10 ;  /* 0x00001c0a01007387 */ /* 0x000fe20000100800 */
[----:B------:R-:W-:Y:S02]  /*19d0*/  IADD3 R203, R100, 0xa0, RZ ;  /* 0x000000a064cb7810 */ /* 0x000fe40007ffe0ff */
[C---:B------:R-:W-:Y:S01]  /*19e0*/  IADD3 R34, R247.reuse, 0x18, RZ ;  /* 0x00000018f7227810 */ /* 0x040fe20007ffe0ff */
[----:B------:R-:W-:Y:S01]  /*19f0*/  STL [R1+0x18], R9 ;  /* 0x0000180901007387 */ /* 0x000fe20000100800 */
[----:B------:R-:W-:-:S02]  /*1a00*/  IADD3 R31, R247, 0x30, RZ ;  /* 0x00000030f71f7810 */ /* 0x000fc40007ffe0ff */
[C---:B------:R-:W-:Y:S02]  /*1a10*/  IADD3 R28, R247.reuse, 0x48, RZ ;  /* 0x00000048f71c7810 */ /* 0x040fe40007ffe0ff */
[C---:B------:R-:W-:Y:S02]  /*1a20*/  IADD3 R25, R247.reuse, 0x60, RZ ;  /* 0x00000060f7197810 */ /* 0x040fe40007ffe0ff */
[C---:B------:R-:W-:Y:S02]  /*1a30*/  IADD3 R22, R247.reuse, 0x78, RZ ;  /* 0x00000078f7167810 */ /* 0x040fe40007ffe0ff */
[C---:B------:R-:W-:Y:S02]  /*1a40*/  IADD3 R16, R247.reuse, 0x90, RZ ;  /* 0x00000090f7107810 */ /* 0x040fe40007ffe0ff */
[----:B------:R-:W-:Y:S02]  /*1a50*/  IADD3 R13, R247, 0x98, RZ ;  /* 0x00000098f70d7810 */ /* 0x000fe40007ffe0ff */
[----:B------:R-:W-:-:S02]  /*1a60*/  SHF.R.S32.HI R11, RZ, 0x1f, R30 ;  /* 0x0000001fff0b7819 */ /* 0x000fc4000001141e */
[----:B------:R-:W-:Y:S02]  /*1a70*/  SHF.R.S32.HI R11, RZ, 0x1f, R27 ;  /* 0x0000001fff0b7819 */ /* 0x000fe4000001141b */
[----:B-1----:R-:W-:Y:S02]  /*1a80*/  LEA R7, R14, 0xc100, 0x1 ;  /* 0x0000c1000e077811 */ /* 0x002fe400078e08ff */
[----:B------:R-:W-:Y:S02]  /*1a90*/  SHF.R.S32.HI R11, RZ, 0x1f, R24 ;  /* 0x0000001fff0b7819 */ /* 0x000fe40000011418 */
[----:B------:R-:W-:Y:S01]  /*1aa0*/  SHF.R.S32.HI R11, RZ, 0x1f, R21 ;  /* 0x0000001fff0b7819 */ /* 0x000fe20000011415 */
[----:B------:R-:W-:Y:S01]  /*1ab0*/  STL [R1+0x14], R7 ;  /* 0x0000140701007387 */ /* 0x000fe20000100800 */
[----:B------:R-:W-:Y:S02]  /*1ac0*/  SHF.R.S32.HI R211, RZ, 0x1f, R210 ;  /* 0x0000001fffd37819 */ /* 0x000fe400000114d2 */
[----:B------:R-:W-:Y:S01]  /*1ad0*/  SHF.R.S32.HI R101, RZ, 0x1f, R100 ;  /* 0x0000001fff657819 */ /* 0x000fe20000011464 */
[----:B------:R1:W-:Y:S01]  /*1ae0*/  STL [R1+0xc], R2 ;  /* 0x00000c0201007387 */ /* 0x0003e20000100800 */
[----:B------:R-:W-:-:S02]  /*1af0*/  SHF.R.S32.HI R222, RZ, 0x1f, R205 ;  /* 0x0000001fffde7819 */ /* 0x000fc400000114cd */
        /* <DEDUP_REMOVED lines=10> */
[----:B------:R-:W-:Y:S01]  /*1ba0*/  SHF.R.S32.HI R22, RZ, 0x1f, R22 ;  /* 0x0000001fff167819 */ /* 0x000fe20000011416 */
[----:B-1----:R-:W-:Y:S01]  /*1bb0*/  IMAD.IADD R2, R6, 0x1, R251 ;  /* 0x0000000106027824 */ /* 0x002fe200078e02fb */
[----:B------:R-:W-:-:S02]  /*1bc0*/  SHF.R.S32.HI R16, RZ, 0x1f, R16 ;  /* 0x0000001fff107819 */ /* 0x000fc40000011410 */
[----:B------:R-:W-:Y:S02]  /*1bd0*/  SHF.R.S32.HI R11, RZ, 0x1f, R13 ;  /* 0x0000001fff0b7819 */ /* 0x000fe4000001140d */
[----:B------:R1:W-:Y:S01]  /*1be0*/  STL [R1+0x8], R2 ;  /* 0x0000080201007387 */ /* 0x0003e20000100800 */
[C---:B------:R-:W-:Y:S02]  /*1bf0*/  IADD3 R190, R179.reuse, 0x800, RZ ;  /* 0x00000800b3be7810 */ /* 0x040fe40007ffe0ff */
[C---:B------:R-:W-:Y:S02]  /*1c00*/  IADD3 R189, R179.reuse, 0x1000, RZ ;  /* 0x00001000b3bd7810 */ /* 0x040fe40007ffe0ff */
[C---:B------:R-:W-:Y:S02]  /*1c10*/  IADD3 R188, R179.reuse, 0x1800, RZ ;  /* 0x00001800b3bc7810 */ /* 0x040fe40007ffe0ff */
[C---:B------:R-:W-:Y:S02]  /*1c20*/  IADD3 R187, R179.reuse, 0x2000, RZ ;  /* 0x00002000b3bb7810 */ /* 0x040fe40007ffe0ff */
[----:B------:R-:W-:-:S02]  /*1c30*/  IADD3 R186, R179, 0x2800, RZ ;  /* 0x00002800b3ba7810 */ /* 0x000fc40007ffe0ff */
[C---:B------:R-:W-:Y:S02]  /*1c40*/  IADD3 R185, R179.reuse, 0x3000, RZ ;  /* 0x00003000b3b97810 */ /* 0x040fe40007ffe0ff */
[C---:B------:R-:W-:Y:S02]  /*1c50*/  IADD3 R184, R179.reuse, 0x3800, RZ ;  /* 0x00003800b3b87810 */ /* 0x040fe40007ffe0ff */
[C---:B------:R-:W-:Y:S02]  /*1c60*/  IADD3 R183, R179.reuse, 0x4000, RZ ;  /* 0x00004000b3b77810 */ /* 0x040fe40007ffe0ff */
[C---:B------:R-:W-:Y:S02]  /*1c70*/  IADD3 R182, R179.reuse, 0x4800, RZ ;  /* 0x00004800b3b67810 */ /* 0x040fe40007ffe0ff */
[C---:B------:R-:W-:Y:S02]  /*1c80*/  IADD3 R181, R179.reuse, 0x5000, RZ ;  /* 0x00005000b3b57810 */ /* 0x040fe40007ffe0ff */
[----:B------:R-:W-:Y:S01]  /*1c90*/  IADD3 R180, R179, 0x5800, RZ ;  /* 0x00005800b3b47810 */ /* 0x000fe20007ffe0ff */
[----:B-1----:R-:W-:-:S05]  /*1ca0*/  IMAD.IADD R2, R6, 0x1, R249 ;  /* 0x0000000106027824 */ /* 0x002fca00078e02f9 */
[----:B------:R1:W-:Y:S04]  /*1cb0*/  STL [R1+0x4], R2 ;  /* 0x0000040201007387 */ /* 0x0003e80000100800 */
[----:B------:R1:W-:Y:S02]  /*1cc0*/  STL [R1], R0 ;  /* 0x0000000001007387 */ /* 0x0003e40000100800 */
.L_x_335:
[----:B-1----:R-:W-:-:S04]  /*1cd0*/  IMAD.MOV.U32 R2, RZ, RZ, 0x4 ;  /* 0x00000004ff027424 */ /* 0x002fc800078e00ff */
[----:B------:R-:W-:-:S05]  /*1ce0*/  IMAD.WIDE R2, R239, R2, c[0x0][0x588] ;  /* 0x00016200ef027625 */ /* 0x000fca00078e0202 */
[----:B------:R-:W2:Y:S01]  /*1cf0*/  LDG.E R242, [R2.64] ;  /* 0x0000000a02f27981 */ /* 0x000ea2000c1e1900 */
[----:B------:R-:W-:Y:S01]  /*1d00*/  ISETP.NE.U32.AND P0, PT, RZ, c[0x0][0x370], PT ;  /* 0x0000dc00ff007a0c */ /* 0x000fe20003f05070 */
[----:B------:R-:W-:Y:S01]  /*1d10*/  IMAD.MOV.U32 R234, RZ, RZ, RZ ;  /* 0x000000ffffea7224 */ /* 0x000fe200078e00ff */
[----:B------:R-:W-:Y:S02]  /*1d20*/  ISETP.NE.U32.AND P4, PT, RZ, c[0x0][0x360], PT ;  /* 0x0000d800ff007a0c */ /* 0x000fe40003f85070 */
[----:B------:R-:W-:Y:S02]  /*1d30*/  ISETP.NE.AND.EX P1, PT, RZ, c[0x0][0x374], PT, P0 ;  /* 0x0000dd00ff007a0c */ /* 0x000fe40003f25300 */
[----:B------:R-:W-:Y:S02]  /*1d40*/  ISETP.NE.AND.EX P4, PT, RZ, c[0x0][0x364], PT, P4 ;  /* 0x0000d900ff007a0c */ /* 0x000fe40003f85340 */
[----:B------:R-:W-:Y:S02]  /*1d50*/  ISETP.NE.U32.AND P3, PT, RZ, c[0x0][0x348], PT ;  /* 0x0000d200ff007a0c */ /* 0x000fe40003f65070 */
[----:B------:R-:W-:-:S02]  /*1d60*/  ISETP.NE.U32.AND P5, PT, RZ, c[0x0][0x350], PT ;  /* 0x0000d400ff007a0c */ /* 0x000fc40003fa5070 */
[----:B------:R-:W-:Y:S02]  /*1d70*/  ISETP.NE.U32.AND P6, PT, RZ, c[0x0][0x358], PT ;  /* 0x0000d600ff007a0c */ /* 0x000fe40003fc5070 */
[----:B------:R-:W-:Y:S02]  /*1d80*/  ISETP.NE.AND.EX P3, PT, RZ, c[0x0][0x34c], PT, P3 ;  /* 0x0000d300ff007a0c */ /* 0x000fe40003f65330 */
[----:B------:R-:W-:Y:S02]  /*1d90*/  ISETP.NE.AND.EX P5, PT, RZ, c[0x0][0x354], PT, P5 ;  /* 0x0000d500ff007a0c */ /* 0x000fe40003fa5350 */
[----:B------:R-:W-:Y:S01]  /*1da0*/  ISETP.NE.AND.EX P6, PT, RZ, c[0x0][0x35c], PT, P6 ;  /* 0x0000d700ff007a0c */ /* 0x000fe20003fc5360 */
[----:B------:R-:W-:Y:S02]  /*1db0*/  IMAD.MOV.U32 R134, RZ, RZ, RZ ;  /* 0x000000ffff867224 */ /* 0x000fe400078e00ff */
[----:B------:R-:W-:Y:S02]  /*1dc0*/  IMAD.MOV.U32 R12, RZ, RZ, RZ ;  /* 0x000000ffff0c7224 */ /* 0x000fe400078e00ff */
[----:B------:R-:W-:Y:S01]  /*1dd0*/  IMAD.MOV.U32 R11, RZ, RZ, RZ ;  /* 0x000000ffff0b7224 */ /* 0x000fe200078e00ff */
[----:B--2---:R-:W-:Y:S01]  /*1de0*/  SHF.R.S32.HI R243, RZ, 0x1f, R242 ;  /* 0x0000001ffff37819 */ /* 0x004fe200000114f2 */
[C---:B------:R-:W-:Y:S01]  /*1df0*/  IMAD.SHL.U32 R240, R242.reuse, 0x4, RZ ;  /* 0x00000004f2f07824 */ /* 0x040fe200078e00ff */
[----:B------:R-:W-:-:S02]  /*1e00*/  @P1 LEA R4, P0, R242, c[0x0][0x370], 0x2 ;  /* 0x0000dc00f2041a11 */ /* 0x000fc400078010ff */
[C-C-:B------:R-:W-:Y:S02]  /*1e10*/  SHF.L.U64.HI R241, R242.reuse, 0x2, R243.reuse ;  /* 0x00000002f2f17819 */ /* 0x140fe400000102f3 */
[----:B------:R-:W-:Y:S02]  /*1e20*/  @P1 LEA.HI.X R5, R242, c[0x0][0x374], R243, 0x2, P0 ;  /* 0x0000dd00f2051a11 */ /* 0x000fe400000f14f3 */
[C---:B------:R-:W-:Y:S02]  /*1e30*/  @P4 IADD3 R2, P0, R240.reuse, c[0x0][0x360], RZ ;  /* 0x0000d800f0024a10 */ /* 0x040fe40007f1e0ff */
[----:B------:R-:W-:Y:S01]  /*1e40*/  IADD3 R6, P2, R240, c[0x0][0x348], RZ ;  /* 0x0000d200f0067a10 */ /* 0x000fe20007f5e0ff */
[----:B------:R1:W5:Y:S01]  /*1e50*/  @P1 LDG.E R234, [R4.64] ;  /* 0x0000000a04ea1981 */ /* 0x000362000c1e1900 */
[----:B------:R-:W-:-:S05]  /*1e60*/  @P4 IADD3.X R3, R241, c[0x0][0x364], RZ, P0, !PT ;  /* 0x0000d900f1034a10 */ /* 0x000fca00007fe4ff */
[----:B------:R2:W5:Y:S01]  /*1e70*/  @P4 LDG.E R135, [R2.64] ;  /* 0x0000000a02874981 */ /* 0x000562000c1e1900 */
[----:B------:R-:W-:-:S05]  /*1e80*/  IADD3.X R7, R241, c[0x0][0x34c], RZ, P2, !PT ;  /* 0x0000d300f1077a10 */ /* 0x000fca00017fe4ff */
[----:B------:R3:W5:Y:S01]  /*1e90*/  @P3 LDG.E R134, [R6.64] ;  /* 0x0000000a06863981 */ /* 0x000762000c1e1900 */
[C---:B-1----:R-:W-:Y:S02]  /*1ea0*/  IADD3 R4, P1, R240.reuse, c[0x0][0x350], RZ ;  /* 0x0000d400f0047a10 */ /* 0x042fe40007f3e0ff */
[----:B--2---:R-:W-:Y:S02]  /*1eb0*/  IADD3 R2, P0, R240, c[0x0][0x358], RZ ;  /* 0x0000d600f0027a10 */ /* 0x004fe40007f1e0ff */
[C---:B------:R-:W-:Y:S02]  /*1ec0*/  IADD3.X R5, R241.reuse, c[0x0][0x354], RZ, P1, !PT ;  /* 0x0000d500f1057a10 */ /* 0x040fe40000ffe4ff */
[----:B------:R-:W-:-:S03]  /*1ed0*/  IADD3.X R3, R241, c[0x0][0x35c], RZ, P0, !PT ;  /* 0x0000d700f1037a10 */ /* 0x000fc600007fe4ff */
[----:B------:R3:W5:Y:S04]  /*1ee0*/  @P5 LDG.E R12, [R4.64] ;  /* 0x0000000a040c5981 */ /* 0x000768000c1e1900 */
[----:B------:R3:W5:Y:S01]  /*1ef0*/  @P6 LDG.E R11, [R2.64] ;  /* 0x0000000a020b6981 */ /* 0x000762000c1e1900 */
[----:B------:R-:W-:Y:S01]  /*1f00*/  YIELD ;  /* 0x0000000000007946 */ /* 0x000fe20003800000 */
[----:B------:R-:W-:Y:S05]  /*1f10*/  @P4 BRA `(.L_x_177) ;  /* 0x0000005000004947 */ /* 0x000fea0003800000 */
[----:B-----5:R-:W-:Y:S01]  /*1f20*/  MOV R135, c[0x0][0x168] ;  /* 0x00005a0000877a02 */ /* 0x020fe20000000f00 */
[----:B------:R-:W-:Y:S05]  /*1f30*/  @!P3 BRA `(.L_x_177) ;  /* 0x000000300000b947 */ /* 0x000fea0003800000 */
[----:B------:R-:W2:Y:S04]  /*1f40*/  LDG.E R8, [R6.64] ;  /* 0x0000000a06087981 */ /* 0x000ea8000c1e1900 */
[----:B------:R-:W2:Y:S02]  /*1f50*/  LDG.E R0, [R6.64+0x4] ;  /* 0x0000040a06007981 */ /* 0x000ea4000c1e1900 */
[----:B--2---:R-:W-:-:S02]  /*1f60*/  IADD3 R135, -R8, R0, RZ ;  /* 0x0000000008877210 */ /* 0x004fc40007ffe1ff */
.L_x_177:
[----:B------:R-:W-:-:S04]  /*1f70*/  ISETP.NE.U32.AND P0, PT, RZ, c[0x0][0x368], PT ;  /* 0x0000da00ff007a0c */ /* 0x000fc80003f05070 */
[----:B------:R-:W-:-:S13]  /*1f80*/  ISETP.NE.AND.EX P0, PT, RZ, c[0x0][0x36c], PT, P0 ;  /* 0x0000db00ff007a0c */ /* 0x000fda0003f05300 */
[----:B------:R-:W-:Y:S05]  /*1f90*/  @!P0 BRA `(.L_x_178) ;  /* 0x0000004000008947 */ /* 0x000fea0003800000 */
[----:B---3--:R-:W-:-:S04]  /*1fa0*/  IADD3 R4, P0, R240, c[0x0][0x368], RZ ;  /* 0x0000da00f0047a10 */ /* 0x008fc80007f1e0ff */
[----:B------:R-:W-:-:S05]  /*1fb0*/  IADD3.X R5, R241, c[0x0][0x36c], RZ, P0, !PT ;  /* 0x0000db00f1057a10 */ /* 0x000fca00007fe4ff */
[----:B------:R1:W5:Y:S01]  /*1fc0*/  LDG.E R8, [R4.64] ;  /* 0x0000000a04087981 */ /* 0x000362000c1e1900 */
[----:B------:R-:W-:Y:S05]  /*1fd0*/  BRA `(.L_x_179) ;  /* 0x0000005000007947 */ /* 0x000fea0003800000 */
.L_x_178:
[----:B------:R-:W-:Y:S01]  /*1fe0*/  MOV R8, UR8 ;  /* 0x0000000800087c02 */ /* 0x000fe20008000f00 */
[----:B------:R-:W-:Y:S05]  /*1ff0*/  @!P5 BRA `(.L_x_179) ;  /* 0x000000300000d947 */ /* 0x000fea0003800000 */
[----:B---3--:R-:W2:Y:S04]  /*2000*/  LDG.E R6, [R4.64] ;  /* 0x0000000a04067981 */ /* 0x008ea8000c1e1900 */
[----:B------:R-:W2:Y:S02]  /*2010*/  LDG.E R0, [R4.64+0x4] ;  /* 0x0000040a04007981 */ /* 0x000ea4000c1e1900 */
[----:B--2---:R-:W-:Y:S02]  /*2020*/  IADD3 R8, -R6, R0, RZ ;  /* 0x0000000006087210 */ /* 0x004fe40007ffe1ff */
.L_x_179:
[----:B-1-3--:R1:W2:Y:S04]  /*2030*/  @P6 LDG.E R4, [R2.64] ;  /* 0x0000000a02046981 */ /* 0x00a2a8000c1e1900 */
[----:B------:R1:W2:Y:S01]  /*2040*/  @P6 LDG.E R0, [R2.64+0x4] ;  /* 0x0000040a02006981 */ /* 0x0002a2000c1e1900 */
[----:B------:R-:W-:Y:S01]  /*2050*/  ISETP.NE.U32.AND P0, PT, RZ, c[0x0][0x378], PT ;  /* 0x0000de00ff007a0c */ /* 0x000fe20003f05070 */
[----:B-----5:R-:W-:-:S03]  /*2060*/  IMAD.MOV.U32 R126, RZ, RZ, R8 ;  /* 0x000000ffff7e7224 */ /* 0x020fc600078e0008 */
[----:B------:R-:W-:Y:S01]  /*2070*/  ISETP.NE.AND.EX P1, PT, RZ, c[0x0][0x37c], PT, P0 ;  /* 0x0000df00ff007a0c */ /* 0x000fe20003f25300 */
[----:B------:R-:W-:Y:S02]  /*2080*/  IMAD.MOV.U32 R69, RZ, RZ, c[0x0][0x228] ;  /* 0x00008a00ff457624 */ /* 0x000fe400078e00ff */
[----:B------:R-:W-:-:S10]  /*2090*/  IMAD.IADD R6, R8, 0x1, -R234 ;  /* 0x0000000108067824 */ /* 0x000fd400078e0aea */
[----:B-1----:R-:W-:-:S04]  /*20a0*/  @P1 IADD3 R2, P0, R240, c[0x0][0x378], RZ ;  /* 0x0000de00f0021a10 */ /* 0x002fc80007f1e0ff */
[----:B------:R-:W-:-:S05]  /*20b0*/  @P1 IADD3.X R3, R241, c[0x0][0x37c], RZ, P0, !PT ;  /* 0x0000df00f1031a10 */ /* 0x000fca00007fe4ff */
[----:B------:R1:W5:Y:S01]  /*20c0*/  @P1 LDG.E R126, [R2.64] ;  /* 0x0000000a027e1981 */ /* 0x000362000c1e1900 */
[----:B------:R-:W-:Y:S01]  /*20d0*/  BSSY B0, `(.L_x_180) ;  /* 0x000002e000007945 */ /* 0x000fe20003800000 */
[----:B-1----:R-:W-:-:S04]  /*20e0*/  LOP3.LUT R2, R238, 0xff000000, RZ, 0xc0, !PT ;  /* 0xff000000ee027812 */ /* 0x002fc800078ec0ff */
[----:B------:R-:W-:Y:S01]  /*20f0*/  SHF.R.U32.HI R2, RZ, 0x8, R2 ;  /* 0x00000008ff027819 */ /* 0x000fe20000011602 */
[----:B--2---:R-:W-:Y:S01]  /*2100*/  @P6 IMAD.IADD R69, R0, 0x1, -R4 ;  /* 0x0000000100456824 */ /* 0x004fe200078e0a04 */
[----:B------:R-:W-:-:S03]  /*2110*/  LOP3.LUT R0, R238, 0xff0000, RZ, 0xc0, !PT ;  /* 0x00ff0000ee007812 */ /* 0x000fc600078ec0ff */
[----:B------:R-:W-:Y:S01]  /*2120*/  IMAD.IADD R127, R6, 0x1, R69 ;  /* 0x00000001067f7824 */ /* 0x000fe200078e0245 */
[----:B------:R-:W-:-:S04]  /*2130*/  LEA.HI R2, R0, R2, RZ, 0x10 ;  /* 0x0000000200027211 */ /* 0x000fc800078f80ff */
[C---:B------:R-:W-:Y:S02]  /*2140*/  ISETP.GE.AND P0, PT, R127.reuse, 0x1, PT ;  /* 0x000000017f00780c */ /* 0x040fe40003f06270 */
[----:B------:R-:W-:Y:S02]  /*2150*/  IADD3 R0, R127, 0x3f, RZ ;  /* 0x0000003f7f007810 */ /* 0x000fe40007ffe0ff */
[----:B------:R-:W-:Y:S02]  /*2160*/  SHF.R.U32.HI R244, RZ, 0x10, R2 ;  /* 0x00000010fff47819 */ /* 0x000fe40000011602 */
[----:B------:R-:W-:Y:S02]  /*2170*/  SHF.R.S32.HI R3, RZ, 0x1f, R0 ;  /* 0x0000001fff037819 */ /* 0x000fe40000011400 */
[----:B------:R-:W-:Y:S02]  /*2180*/  ISETP.NE.AND P1, PT, R244, RZ, PT ;  /* 0x000000fff400720c */ /* 0x000fe40003f25270 */
[----:B------:R-:W-:Y:S01]  /*2190*/  LEA.HI R3, R3, R0, RZ, 0x6 ;  /* 0x0000000003037211 */ /* 0x000fe200078f30ff */
[----:B------:R-:W-:Y:S01]  /*21a0*/  IMAD.MOV.U32 R0, RZ, RZ, RZ ;  /* 0x000000ffff007224 */ /* 0x000fe200078e00ff */
[----:B------:R-:W-:-:S02]  /*21b0*/  LOP3.LUT R245, R2, 0xff, RZ, 0xc0, !PT ;  /* 0x000000ff02f57812 */ /* 0x000fc400078ec0ff */
[----:B------:R-:W-:Y:S02]  /*21c0*/  SEL R121, R244, c[0x0][0x338], P1 ;  /* 0x0000ce00f4797a07 */ /* 0x000fe40000800000 */
[----:B------:R-:W-:Y:S01]  /*21d0*/  SHF.R.S32.HI R122, RZ, 0x6, R3 ;  /* 0x00000006ff7a7819 */ /* 0x000fe20000011403 */
[----:B------:R-:W-:Y:S05]  /*21e0*/  @!P0 BRA `(.L_x_181) ;  /* 0x000001c000008947 */ /* 0x000fea0003800000 */
[----:B------:R-:W-:Y:S01]  /*21f0*/  IABS R2, R121 ;  /* 0x0000007900027213 */ /* 0x000fe20000000000 */
[----:B------:R-:W-:Y:S01]  /*2200*/  IMAD.MOV.U32 R4, RZ, RZ, RZ ;  /* 0x000000ffff047224 */ /* 0x000fe200078e00ff */
        /* <DEDUP_REMOVED lines=26> */
.L_x_181:
[----:B------:R-:W-:Y:S05]  /*23b0*/  BSYNC B0 ;  /* 0x0000000000007941 */ /* 0x000fea0003800000 */
.L_x_180:
[----:B------:R-:W-:-:S04]  /*23c0*/  IMAD R2, R245, R0, RZ ;  /* 0x00000000f5027224 */ /* 0x000fc800078e02ff */
[C---:B------:R-:W-:Y:S02]  /*23d0*/  IMAD.IADD R0, R2.reuse, 0x1, R0 ;  /* 0x0000000102007824 */ /* 0x040fe400078e0200 */
[----:B------:R-:W-:-:S03]  /*23e0*/  IMAD R3, R2, 0x40, -R6 ;  /* 0x0000004002037824 */ /* 0x000fc600078e0a06 */
[----:B------:R-:W-:Y:S02]  /*23f0*/  IMNMX R0, R122, R0, PT ;  /* 0x000000007a007217 */ /* 0x000fe40003800200 */
[----:B------:R-:W-:-:S03]  /*2400*/  IMNMX R3, RZ, R3, !PT ;  /* 0x00000003ff037217 */ /* 0x000fc60007800200 */
[----:B------:R-:W-:Y:S01]  /*2410*/  IMAD R0, R0, 0x40, -R6 ;  /* 0x0000004000007824 */ /* 0x000fe200078e0a06 */
[----:B------:R-:W-:-:S04]  /*2420*/  SHF.R.U32.HI R96, RZ, 0x6, R3 ;  /* 0x00000006ff607819 */ /* 0x000fc80000011603 */
[----:B------:R-:W-:-:S04]  /*2430*/  IMNMX R0, R0, R69, PT ;  /* 0x0000004500007217 */ /* 0x000fc80003800200 */
[----:B------:R-:W-:-:S13]  /*2440*/  ISETP.GT.AND P0, PT, R0, R3, PT ;  /* 0x000000030000720c */ /* 0x000fda0003f04270 */
[----:B------:R-:W-:Y:S01]  /*2450*/  @P0 IADD3 R2, R0, 0x3f, RZ ;  /* 0x0000003f00020810 */ /* 0x000fe20007ffe0ff */
[----:B------:R-:W-:-:S03]  /*2460*/  IMAD.MOV.U32 R0, RZ, RZ, R96 ;  /* 0x000000ffff007224 */ /* 0x000fc600078e0060 */
[----:B------:R-:W-:-:S04]  /*2470*/  @P0 SHF.R.S32.HI R3, RZ, 0x1f, R2 ;  /* 0x0000001fff030819 */ /* 0x000fc80000011402 */
[----:B------:R-:W-:-:S04]  /*2480*/  @P0 LEA.HI R2, R3, R2, RZ, 0x6 ;  /* 0x0000000203020211 */ /* 0x000fc800078f30ff */
[----:B------:R-:W-:-:S04]  /*2490*/  @P0 SHF.R.S32.HI R0, RZ, 0x6, R2 ;  /* 0x00000006ff000819 */ /* 0x000fc80000011402 */
[----:B------:R-:W-:-:S13]  /*24a0*/  ISETP.GT.AND P0, PT, R0, R96, PT ;  /* 0x000000600000720c */ /* 0x000fda0003f04270 */
[----:B------:R-:W-:Y:S05]  /*24b0*/  @!P0 BRA `(.L_x_182) ;  /* 0x0000511000008947 */ /* 0x000fea0003800000 */
[----:B------:R-:W-:Y:S01]  /*24c0*/  SHF.R.S32.HI R2, RZ, 0x1f, R11 ;  /* 0x0000001fff027819 */ /* 0x000fe2000001140b */
[----:B------:R-:W-:Y:S01]  /*24d0*/  IMAD.IADD R118, R69, 0x1, -R246 ;  /* 0x0000000145767824 */ /* 0x000fe200078e0af6 */
[----:B------:R-:W-:Y:S01]  /*24e0*/  IADD3 R72, P0, R246, R11, RZ ;  /* 0x0000000bf6487210 */ /* 0x000fe20007f1e0ff */
[----:B------:R-:W-:Y:S01]  /*24f0*/  IMAD.MOV.U32 R5, RZ, RZ, c[0x0][0x238] ;  /* 0x00008e00ff057624 */ /* 0x000fe200078e00ff */
[----:B------:R-:W-:Y:S01]  /*2500*/  LOP3.LUT R22, R238, 0xffff, RZ, 0xc0, !PT ;  /* 0x0000ffffee167812 */ /* 0x000fe200078ec0ff */
[----:B------:R-:W-:Y:S01]  /*2510*/  IMAD.MOV.U32 R129, RZ, RZ, 0x6 ;  /* 0x00000006ff817424 */ /* 0x000fe200078e00ff */
[----:B------:R-:W-:Y:S01]  /*2520*/  LEA.HI.X.SX32 R73, R246, R2, 0x1, P0 ;  /* 0x00000002f6497211 */ /* 0x000fe200000f0eff */
[----:B------:R-:W-:Y:S01]  /*2530*/  IMAD.WIDE.U32 R2, R72, c[0x0][0x238], R210 ;  /* 0x00008e0048027a25 */ /* 0x000fe200078e00d2 */
[----:B------:R-:W-:Y:S02]  /*2540*/  IADD3 R59, R0, -0x1, RZ ;  /* 0xffffffff003b7810 */ /* 0x000fe40007ffe0ff */
[----:B------:R-:W-:Y:S01]  /*2550*/  SEL R10, R243, RZ, !P6 ;  /* 0x000000fff30a7207 */ /* 0x000fe20007000000 */
[----:B------:R-:W-:Y:S01]  /*2560*/  IMAD R4, R73, c[0x0][0x238], RZ ;  /* 0x00008e0049047a24 */ /* 0x000fe200078e02ff */
[----:B------:R-:W-:Y:S01]  /*2570*/  SEL R11, R242, RZ, !P6 ;  /* 0x000000fff20b7207 */ /* 0x000fe20007000000 */
[----:B------:R-:W-:Y:S01]  /*2580*/  IMAD R0, R59, -0x40, R118 ;  /* 0xffffffc03b007824 */ /* 0x000fe200078e0276 */
[C---:B------:R-:W-:Y:S01]  /*2590*/  SHF.L.U64.HI R125, R5.reuse, R129, c[0x0][0x23c] ;  /* 0x00008f00057d7619 */ /* 0x040fe20000010281 */
[----:B------:R-:W-:Y:S01]  /*25a0*/  IMAD R4, R72, c[0x0][0x23c], R4 ;  /* 0x00008f0048047a24 */ /* 0x000fe200078e0204 */
[----:B------:R-:W-:Y:S01]  /*25b0*/  ISETP.NE.U32.AND P2, PT, RZ, c[0x0][0x340], PT ;  /* 0x0000d000ff007a0c */ /* 0x000fe20003f45070 */
[----:B------:R-:W-:Y:S01]  /*25c0*/  IMAD.SHL.U32 R130, R5, 0x40, RZ ;  /* 0x0000004005827824 */ /* 0x000fe200078e00ff */
[C---:B------:R-:W-:Y:S01]  /*25d0*/  ISETP.GT.AND P0, PT, R0.reuse, 0x20, PT ;  /* 0x000000200000780c */ /* 0x040fe20003f04270 */
[----:B------:R-:W-:Y:S01]  /*25e0*/  IMAD.IADD R3, R3, 0x1, R4 ;  /* 0x0000000103037824 */ /* 0x000fe200078e0204 */
[----:B------:R-:W-:Y:S01]  /*25f0*/  ISETP.GE.AND P1, PT, R0, 0x1, PT ;  /* 0x000000010000780c */ /* 0x000fe20003f26270 */
[----:B------:R-:W-:Y:S01]  /*2600*/  IMAD R4, R10, c[0x0][0x248], RZ ;  /* 0x000092000a047a24 */ /* 0x000fe200078e02ff */
[----:B------:R-:W-:Y:S01]  /*2610*/  ISETP.NE.AND.EX P3, PT, RZ, c[0x0][0x344], PT, P2 ;  /* 0x0000d100ff007a0c */ /* 0x000fe20003f65320 */
[----:B------:R-:W-:Y:S01]  /*2620*/  IMAD.WIDE.U32 R2, R22, c[0x0][0x240], R2 ;  /* 0x0000900016027a25 */ /* 0x000fe200078e0002 */
[----:B------:R-:W-:-:S02]  /*2630*/  ISETP.GE.AND P6, PT, R210, c[0x0][0x1d4], PT ;  /* 0x00007500d2007a0c */ /* 0x000fc40003fc6270 */
[----:B------:R-:W-:Y:S01]  /*2640*/  ISETP.GE.AND P5, PT, R207, c[0x0][0x1d4], PT ;  /* 0x00007500cf007a0c */ /* 0x000fe20003fa6270 */
[----:B------:R-:W-:Y:S01]  /*2650*/  IMAD R3, R22, c[0x0][0x244], R3 ;  /* 0x0000910016037a24 */ /* 0x000fe200078e0203 */
[----:B------:R-:W-:Y:S01]  /*2660*/  ISETP.GE.AND P4, PT, R208, c[0x0][0x1d4], PT ;  /* 0x00007500d0007a0c */ /* 0x000fe20003f86270 */
[C---:B------:R-:W-:Y:S01]  /*2670*/  IMAD R4, R11.reuse, c[0x0][0x24c], R4 ;  /* 0x000093000b047a24 */ /* 0x040fe200078e0204 */
[----:B------:R-:W-:Y:S01]  /*2680*/  P2R R9, PR, RZ, 0x8 ;  /* 0x00000008ff097803 */ /* 0x000fe20000000000 */
[----:B------:R-:W-:Y:S01]  /*2690*/  IMAD.WIDE.U32 R80, R11, c[0x0][0x248], R2 ;  /* 0x000092000b507a25 */ /* 0x000fe200078e0002 */
[----:B------:R-:W-:-:S03]  /*26a0*/  SHF.R.S32.HI R3, RZ, 0x1f, R59 ;  /* 0x0000001fff037819 */ /* 0x000fc6000001143b */
[----:B------:R-:W-:Y:S02]  /*26b0*/  IMAD.IADD R79, R81, 0x1, R4 ;  /* 0x00000001514f7824 */ /* 0x000fe400078e0204 */
[----:B------:R-:W-:Y:S02]  /*26c0*/  IMAD.MOV.U32 R78, RZ, RZ, R80 ;  /* 0x000000ffff4e7224 */ /* 0x000fe400078e0050 */
[----:B------:R-:W-:Y:S02]  /*26d0*/  IMAD R2, R125, R59, RZ ;  /* 0x0000003b7d027224 */ /* 0x000fe400078e02ff */
[----:B------:R-:W-:Y:S02]  /*26e0*/  IMAD.MOV.U32 R124, RZ, RZ, 0x5 ;  /* 0x00000005ff7c7424 */ /* 0x000fe400078e00ff */
[----:B------:R-:W-:-:S03]  /*26f0*/  IMAD.WIDE.U32 R6, R59, R130, R78 ;  /* 0x000000823b067225 */ /* 0x000fc600078e004e */
[C---:B------:R-:W-:Y:S01]  /*2700*/  SHF.L.U64.HI R124, R5.reuse, R124, c[0x0][0x23c] ;  /* 0x00008f00057c7619 */ /* 0x040fe2000001027c */
[----:B------:R-:W-:Y:S01]  /*2710*/  IMAD.SHL.U32 R131, R5, 0x20, RZ ;  /* 0x0000002005837824 */ /* 0x000fe200078e00ff */
[----:B------:R-:W-:Y:S01]  /*2720*/  @P1 LEA R4, P3, R6, c[0x0][0x220], 0x1 ;  /* 0x0000880006041a11 */ /* 0x000fe200078608ff */
[----:B------:R-:W-:-:S03]  /*2730*/  IMAD R0, R3, R130, R2 ;  /* 0x0000008203007224 */ /* 0x000fc600078e0202 */
[----:B------:R-:W-:Y:S01]  /*2740*/  @P0 IADD3 R3, P2, R131, R6, RZ ;  /* 0x0000000683030210 */ /* 0x000fe20007f5e0ff */
[----:B------:R-:W-:-:S04]  /*2750*/  IMAD.IADD R0, R7, 0x1, R0 ;  /* 0x0000000107007824 */ /* 0x000fc800078e0200 */
[----:B------:R-:W-:Y:S01]  /*2760*/  @P0 IMAD.X R7, R0, 0x1, R124, P2 ;  /* 0x0000000100070824 */ /* 0x000fe200010e067c */
[----:B------:R-:W-:Y:S02]  /*2770*/  @P0 LEA R2, P2, R3, c[0x0][0x220], 0x1 ;  /* 0x0000880003020a11 */ /* 0x000fe400078408ff */
[----:B------:R-:W-:Y:S02]  /*2780*/  @P1 LEA.HI.X R5, R6, c[0x0][0x224], R0, 0x1, P3 ;  /* 0x0000890006051a11 */ /* 0x000fe400018f0c00 */
[----:B------:R-:W-:Y:S02]  /*2790*/  ISETP.NE.AND P3, PT, R9, RZ, PT ;  /* 0x000000ff0900720c */ /* 0x000fe40003f65270 */
[----:B------:R-:W-:Y:S01]  /*27a0*/  @P0 LEA.HI.X R3, R3, c[0x0][0x224], R7, 0x1, P2 ;  /* 0x0000890003030a11 */ /* 0x000fe200010f0c07 */
[----:B------:R-:W-:Y:S01]  /*27b0*/  @!PT LDS RZ, [RZ] ;  /* 0x00000000fffff984 */ /* 0x000fe20000000800 */
[----:B------:R-:W-:Y:S01]  /*27c0*/  @!PT LDS RZ, [RZ] ;  /* 0x00000000fffff984 */ /* 0x000fe20000000800 */
[----:B------:R-:W-:Y:S01]  /*27d0*/  @!PT LDS RZ, [RZ] ;  /* 0x00000000fffff984 */ /* 0x000fe20000000800 */
[----:B------:R1:W-:Y:S04]  /*27e0*/  @P1 LDGSTS.E.BYPASS.LTC128B.128 [R191+0x6100], [R4.64], !P6 ;  /* 0x0610000004bf1fae */ /* 0x0003e8000f101d4a */
[----:B------:R1:W-:Y:S04]  /*27f0*/  @P1 LDGSTS.E.BYPASS.LTC128B.128 [R191+0x8100], [R4.64+0x80], !P5 ;  /* 0x0810008004bf1fae */ /* 0x0003e8000e901d4a */
[----:B------:R1:W-:Y:S02]  /*2800*/  @P1 LDGSTS.E.BYPASS.LTC128B.128 [R191+0xa100], [R4.64+0x100], !P4 ;  /* 0x0a10010004bf1fae */ /* 0x0003e4000e101d4a */
[----:B------:R-:W-:-:S02]  /*2810*/  @P3 IADD3 R6, P2, R240, c[0x0][0x340], RZ ;  /* 0x0000d000f0063a10 */ /* 0x000fc40007f5e0ff */
[----:B------:R2:W-:Y:S02]  /*2820*/  @P0 LDGSTS.E.BYPASS.LTC128B.128 [R191+0x7100], [R2.64], !P6 ;  /* 0x0710000002bf0fae */ /* 0x0005e4000f101d4a */
[----:B------:R-:W-:Y:S02]  /*2830*/  @P3 IADD3.X R7, R241, c[0x0][0x344], RZ, P2, !PT ;  /* 0x0000d100f1073a10 */ /* 0x000fe400017fe4ff */
[----:B------:R2:W-:Y:S04]  /*2840*/  @P0 LDGSTS.E.BYPASS.LTC128B.128 [R191+0x9100], [R2.64+0x80], !P5 ;  /* 0x0910008002bf0fae */ /* 0x0005e8000e901d4a */
[----:B------:R2:W-:Y:S01]  /*2850*/  @P0 LDGSTS.E.BYPASS.LTC128B.128 [R191+0xb100], [R2.64+0x100], !P4 ;  /* 0x0b10010002bf0fae */ /* 0x0005e2000e101d4a */
[----:B------:R-:W-:Y:S02]  /*2860*/  ISETP.NE.AND P0, PT, R9, RZ, PT ;  /* 0x000000ff0900720c */ /* 0x000fe40003f05270 */
[----:B------:R-:W-:-:S02]  /*2870*/  ISETP.GE.AND P1, PT, R100, c[0x0][0x27c], PT ;  /* 0x00009f0064007a0c */ /* 0x000fc40003f26270 */
[C---:B------:R-:W-:Y:S02]  /*2880*/  IADD3 R25, R100.reuse, 0x20, RZ ;  /* 0x0000002064197810 */ /* 0x040fe40007ffe0ff */
[----:B------:R-:W-:Y:S01]  /*2890*/  IADD3 R24, R100, 0x40, RZ ;  /* 0x0000004064187810 */ /* 0x000fe20007ffe0ff */
[----:B------:R-:W-:Y:S01]  /*28a0*/  IMAD.MOV.U32 R123, RZ, RZ, c[0x0][0x27c] ;  /* 0x00009f00ff7b7624 */ /* 0x000fe200078e00ff */
[----:B------:R-:W-:Y:S01]  /*28b0*/  ISETP.GE.AND P2, PT, R25, c[0x0][0x27c], PT ;  /* 0x00009f0019007a0c */ /* 0x000fe20003f46270 */
[----:B------:R-:W0:Y:S04]  /*28c0*/  LDGDEPBAR ;  /* 0x00000000000079af */ /* 0x000e280000000000 */
[----:B------:R-:W3:Y:S01]  /*28d0*/  @P0 LDG.E R0, [R6.64] ;  /* 0x0000000a06000981 */ /* 0x000ee2000c1e1900 */
[----:B------:R-:W-:Y:S01]  /*28e0*/  LOP3.LUT R212, R212, 0xfffffffd, RZ, 0xc0, !PT ;  /* 0xfffffffdd4d47812 */ /* 0x000fe200078ec0ff */
[----:B------:R-:W-:Y:S01]  /*28f0*/  WARPSYNC 0xffffffff ;  /* 0xffffffff00007948 */ /* 0x000fe20003800000 */
[----:B------:R-:W-:Y:S01]  /*2900*/  ISETP.GE.AND P3, PT, R24, c[0x0][0x27c], PT ;  /* 0x00009f0018007a0c */ /* 0x000fe20003f66270 */
[----:B------:R-:W-:Y:S01]  /*2910*/  IMAD.SHL.U32 R123, R123, 0x2, RZ ;  /* 0x000000027b7b7824 */ /* 0x000fe200078e00ff */
[----:B------:R-:W-:-:S02]  /*2920*/  @P1 LOP3.LUT R212, R212, 0x2, RZ, 0xfc, !PT ;  /* 0x00000002d4d41812 */ /* 0x000fc400078efcff */
[----:B------:R-:W-:Y:S02]  /*2930*/  SHF.R.S32.HI R107, RZ, 0x1f, R106 ;  /* 0x0000001fff6b7819 */ /* 0x000fe4000001146a */
[----:B------:R-:W-:Y:S02]  /*2940*/  LOP3.LUT R212, R212, 0xfffffff7, RZ, 0xc0, !PT ;  /* 0xfffffff7d4d47812 */ /* 0x000fe400078ec0ff */
[----:B-1----:R-:W-:Y:S02]  /*2950*/  SHF.R.S32.HI R4, RZ, 0x1f, R209 ;  /* 0x0000001fff047819 */ /* 0x002fe400000114d1 */
[----:B------:R-:W-:Y:S02]  /*2960*/  LOP3.LUT R212, R212, 0xfffffffb, RZ, 0xc0, !PT ;  /* 0xfffffffbd4d47812 */ /* 0x000fe400078ec0ff */
[----:B-----5:R-:W-:Y:S02]  /*2970*/  SHF.R.S32.HI R18, RZ, 0x1f, R126 ;  /* 0x0000001fff127819 */ /* 0x020fe4000001147e */
[----:B------:R-:W-:-:S04]  /*2980*/  @P2 LOP3.LUT R212, R212, 0x4, RZ, 0xfc, !PT ;  /* 0x00000004d4d42812 */ /* 0x000fc800078efcff */
[----:B------:R-:W-:Y:S02]  /*2990*/  @P3 LOP3.LUT R212, R212, 0x8, RZ, 0xfc, !PT ;  /* 0x00000008d4d43812 */ /* 0x000fe400078efcff */
[----:B---3--:R-:W-:Y:S01]  /*29a0*/  @P0 SHF.R.S32.HI R17, RZ, 0x1f, R0 ;  /* 0x0000001fff110819 */ /* 0x008fe20000011400 */
[----:B------:R-:W-:Y:S02]  /*29b0*/  @!P0 IMAD.MOV.U32 R0, RZ, RZ, R242 ;  /* 0x000000ffff008224 */ /* 0x000fe400078e00f2 */
[----:B------:R-:W-:Y:S02]  /*29c0*/  @!P0 IMAD.MOV.U32 R17, RZ, RZ, R243 ;  /* 0x000000ffff118224 */ /* 0x000fe400078e00f3 */
[----:B--2---:R-:W-:Y:S01]  /*29d0*/  IMAD.MOV.U32 R128, RZ, RZ, c[0x0][0x280] ;  /* 0x0000a000ff807624 */ /* 0x004fe200078e00ff */
[----:B------:R-:W-:Y:S01]  /*29e0*/  BAR.SYNC.DEFER_BLOCKING 0x0 ;  /* 0x0000000000007b1d */ /* 0x000fe20000010000 */
[----:B------:R-:W-:Y:S01]  /*29f0*/  IMAD.MOV.U32 R5, RZ, RZ, c[0x0][0x290] ;  /* 0x0000a400ff057624 */ /* 0x000fe200078e00ff */
[----:B------:R-:W-:Y:S01]  /*2a00*/  MOV R133, c[0x0][0x27c] ;  /* 0x00009f0000857a02 */ /* 0x000fe20000000f00 */
[----:B------:R-:W-:Y:S01]  /*2a10*/  IMAD.WIDE.U32 R2, R22, c[0x0][0x260], R210 ;  /* 0x0000980016027a25 */ /* 0x000fe200078e00d2 */
[----:B------:R-:W-:-:S02]  /*2a20*/  SHF.L.U64.HI R128, R128, R129, c[0x0][0x284] ;  /* 0x0000a10080807619 */ /* 0x000fc40000010281 */
[----:B------:R-:W-:Y:S01]  /*2a30*/  SHF.L.U64.HI R129, R5, R129, c[0x0][0x294] ;  /* 0x0000a50005817619 */ /* 0x000fe20000010281 */
[----:B------:R-:W-:Y:S01]  /*2a40*/  IMAD R6, R4, c[0x0][0x280], RZ ;  /* 0x0000a00004067a24 */ /* 0x000fe200078e02ff */
[----:B------:R-:W-:Y:S01]  /*2a50*/  ISETP.GE.AND P0, PT, R133, 0x1, PT ;  /* 0x000000018500780c */ /* 0x000fe20003f06270 */
[----:B------:R-:W-:Y:S01]  /*2a60*/  IMAD.IADD R119, R8, 0x1, R12 ;  /* 0x0000000108777824 */ /* 0x000fe200078e020c */
[----:B------:R-:W-:Y:S01]  /*2a70*/  LOP3.LUT R212, R212, 0xffffffef, RZ, 0xc0, !PT ;  /* 0xffffffefd4d47812 */ /* 0x000fe200078ec0ff */
[----:B------:R-:W-:Y:S01]  /*2a80*/  IMAD R8, R4, c[0x0][0x290], RZ ;  /* 0x0000a40004087a24 */ /* 0x000fe200078e02ff */
[----:B------:R-:W-:Y:S01]  /*2a90*/  ULDC UR6, c[0x0][0x280] ;  /* 0x0000a00000067ab9 */ /* 0x000fe20000000800 */
[----:B------:R-:W-:Y:S01]  /*2aa0*/  IMAD R3, R22, c[0x0][0x264], R3 ;  /* 0x0000990016037a24 */ /* 0x000fe200078e0203 */
[----:B------:R-:W-:Y:S01]  /*2ab0*/  LOP3.LUT R212, R212, 0xfffffffe, RZ, 0xc0, !PT ;  /* 0xfffffffed4d47812 */ /* 0x000fe200078ec0ff */
[C---:B------:R-:W-:Y:S01]  /*2ac0*/  IMAD R6, R209.reuse, c[0x0][0x284], R6 ;  /* 0x0000a100d1067a24 */ /* 0x040fe200078e0206 */
[----:B------:R-:W-:Y:S01]  /*2ad0*/  ULDC UR7, c[0x0][0x290] ;  /* 0x0000a40000077ab9 */ /* 0x000fe20000000800 */
[----:B------:R-:W-:Y:S01]  /*2ae0*/  IMAD.WIDE.U32 R4, R209, c[0x0][0x280], R106 ;  /* 0x0000a000d1047a25 */ /* 0x000fe200078e006a */
[----:B------:R-:W-:-:S02]  /*2af0*/  USHF.L.U32 UR6, UR6, 0x6, URZ ;  /* 0x0000000606067899 */ /* 0x000fc4000800063f */
[----:B------:R-:W-:Y:S01]  /*2b00*/  USHF.L.U32 UR7, UR7, 0x6, URZ ;  /* 0x0000000607077899 */ /* 0x000fe2000800063f */
[----:B------:R-:W-:Y:S01]  /*2b10*/  IMAD R7, R10, c[0x0][0x268], RZ ;  /* 0x00009a000a077a24 */ /* 0x000fe200078e02ff */
[----:B------:R-:W-:Y:S01]  /*2b20*/  IADD3 R9, R5, R6, RZ ;  /* 0x0000000605097210 */ /* 0x000fe20007ffe0ff */
[----:B------:R-:W-:Y:S01]  /*2b30*/  IMAD.WIDE.U32 R70, R11, c[0x0][0x268], R2 ;  /* 0x00009a000b467a25 */ /* 0x000fe200078e0002 */
[----:B------:R-:W-:Y:S01]  /*2b40*/  SEL R5, RZ, c[0x0][0x27c], !P1 ;  /* 0x00009f00ff057a07 */ /* 0x000fe20004800000 */
[----:B------:R-:W-:Y:S02]  /*2b50*/  ULDC.U8 UR5, c[0x0][0x298] ;  /* 0x0000a60000057ab9 */ /* 0x000fe40000000000 */
[----:B------:R-:W-:-:S04]  /*2b60*/  IMAD.WIDE.U32 R2, R209, c[0x0][0x290], R106 ;  /* 0x0000a400d1027a25 */ /* 0x000fc800078e006a */
[----:B------:R-:W-:Y:S02]  /*2b70*/  IMAD R15, R209, c[0x0][0x294], R8 ;  /* 0x0000a500d10f7a24 */ /* 0x000fe400078e0208 */
[----:B------:R-:W-:Y:S02]  /*2b80*/  IMAD R23, R11, c[0x0][0x26c], R7 ;  /* 0x00009b000b177a24 */ /* 0x000fe400078e0207 */
[----:B------:R-:W-:-:S03]  /*2b90*/  IMAD.WIDE.U32 R10, R209, c[0x0][0x280], R100 ;  /* 0x0000a000d10a7a25 */ /* 0x000fc600078e0064 */
[----:B------:R-:W-:Y:S01]  /*2ba0*/  IADD3 R74, R71, R23, RZ ;  /* 0x00000017474a7210 */ /* 0x000fe20007ffe0ff */
[----:B------:R-:W-:Y:S01]  /*2bb0*/  IMAD.IADD R7, R3, 0x1, R15 ;  /* 0x0000000103077824 */ /* 0x000fe200078e020f */
[----:B------:R-:W-:Y:S01]  /*2bc0*/  IADD3 R3, R100, R5, RZ ;  /* 0x0000000564037210 */ /* 0x000fe20007ffe0ff */
[----:B------:R-:W-:Y:S01]  /*2bd0*/  IMAD.MOV.U32 R8, RZ, RZ, R4 ;  /* 0x000000ffff087224 */ /* 0x000fe200078e0004 */
[----:B------:R-:W-:Y:S01]  /*2be0*/  SEL R4, RZ, c[0x0][0x27c], !P2 ;  /* 0x00009f00ff047a07 */ /* 0x000fe20005000000 */
[----:B------:R-:W-:Y:S01]  /*2bf0*/  IMAD.IADD R5, R6, 0x1, R11 ;  /* 0x0000000106057824 */ /* 0x000fe200078e020b */
[----:B------:R-:W-:Y:S01]  /*2c00*/  SEL R11, RZ, c[0x0][0x27c], !P3 ;  /* 0x00009f00ff0b7a07 */ /* 0x000fe20005800000 */
[----:B------:R-:W-:Y:S01]  /*2c10*/  IMAD.MOV.U32 R6, RZ, RZ, R2 ;  /* 0x000000ffff067224 */ /* 0x000fe200078e0002 */
[----:B------:R-:W-:Y:S01]  /*2c20*/  IADD3 R14, R25, R4, RZ ;  /* 0x00000004190e7210 */ /* 0x000fe20007ffe0ff */
[----:B------:R-:W-:Y:S01]  /*2c30*/  IMAD.MOV.U32 R4, RZ, RZ, R10 ;  /* 0x000000ffff047224 */ /* 0x000fe200078e000a */
[----:B------:R-:W-:Y:S01]  /*2c40*/  SHF.R.S32.HI R2, RZ, 0x1f, R3 ;  /* 0x0000001fff027819 */ /* 0x000fe20000011403 */
[----:B------:R-:W-:Y:S01]  /*2c50*/  IMAD.IADD R13, R24, 0x1, R11 ;  /* 0x00000001180d7824 */ /* 0x000fe200078e020b */
[----:B------:R-:W-:Y:S01]  /*2c60*/  SHF.R.S32.HI R10, RZ, 0x1f, R14 ;  /* 0x0000001fff0a7819 */ /* 0x000fe2000001140e */
[----:B------:R-:W-:Y:S01]  /*2c70*/  IMAD.MOV.U32 R136, RZ, RZ, c[0x0][0x2b8] ;  /* 0x0000ae00ff887624 */ /* 0x000fe200078e00ff */
[-C--:B------:R-:W-:Y:S01]  /*2c80*/  LEA.HI R12, R2, R3.reuse, RZ, 0x3 ;  /* 0x00000003020c7211 */ /* 0x080fe200078f18ff */
[----:B------:R-:W-:Y:S01]  /*2c90*/  IMAD.WIDE.U32 R94, R0, c[0x0][0x2b0], RZ ;  /* 0x0000ac00005e7a25 */ /* 0x000fe200078e00ff */
[----:B------:R-:W-:-:S02]  /*2ca0*/  LEA.HI R19, R2, R3, RZ, 0x6 ;  /* 0x0000000302137211 */ /* 0x000fc400078f30ff */
[----:B------:R-:W-:Y:S01]  /*2cb0*/  SHF.R.S32.HI R16, RZ, 0x1f, R13 ;  /* 0x0000001fff107819 */ /* 0x000fe2000001140d */
[----:B------:R-:W-:Y:S01]  /*2cc0*/  IMAD.WIDE.U32 R2, R209, c[0x0][0x290], R100 ;  /* 0x0000a400d1027a25 */ /* 0x000fe200078e0064 */
[CC--:B------:R-:W-:Y:S02]  /*2cd0*/  LEA.HI R11, R10.reuse, R14.reuse, RZ, 0x3 ;  /* 0x0000000e0a0b7211 */ /* 0x0c0fe400078f18ff */
[----:B------:R-:W-:Y:S01]  /*2ce0*/  LEA.HI R14, R10, R14, RZ, 0x6 ;  /* 0x0000000e0a0e7211 */ /* 0x000fe200078f30ff */
[----:B------:R-:W-:Y:S01]  /*2cf0*/  IMAD.SHL.U32 R19, R19, 0x40, RZ ;  /* 0x0000004013137824 */ /* 0x000fe200078e00ff */
[-C--:B------:R-:W-:Y:S01]  /*2d00*/  LEA.HI R10, R16, R13.reuse, RZ, 0x3 ;  /* 0x0000000d100a7211 */ /* 0x080fe200078f18ff */
[----:B------:R-:W-:Y:S01]  /*2d10*/  IMAD.WIDE.U32 R86, R126, c[0x0][0x290], R6 ;  /* 0x0000a4007e567a25 */ /* 0x000fe200078e0006 */
[----:B------:R-:W-:Y:S02]  /*2d20*/  LEA.HI R13, R16, R13, RZ, 0x6 ;  /* 0x0000000d100d7211 */ /* 0x000fe400078f30ff */
[----:B------:R-:W-:Y:S01]  /*2d30*/  IADD3 R3, R15, R3, RZ ;  /* 0x000000030f037210 */ /* 0x000fe20007ffe0ff */
[----:B------:R-:W-:Y:S01]  /*2d40*/  IMAD.SHL.U32 R16, R14, 0x40, RZ ;  /* 0x000000400e107824 */ /* 0x000fe200078e00ff */
[C---:B------:R-:W-:Y:S01]  /*2d50*/  LOP3.LUT R15, R217.reuse, 0x38, R12, 0xf8, !PT ;  /* 0x00000038d90f7812 */ /* 0x040fe200078ef80c */
[----:B------:R-:W-:Y:S01]  /*2d60*/  IMAD.WIDE.U32 R92, R22, c[0x0][0x1e8], RZ ;  /* 0x00007a00165c7a25 */ /* 0x000fe200078e00ff */
[----:B------:R-:W-:-:S02]  /*2d70*/  LOP3.LUT R14, R217, 0x38, R11, 0xf8, !PT ;  /* 0x00000038d90e7812 */ /* 0x000fc400078ef80b */
[----:B------:R-:W-:Y:S01]  /*2d80*/  SHF.L.U32 R13, R13, 0x6, RZ ;  /* 0x000000060d0d7819 */ /* 0x000fe200000006ff */
[----:B------:R-:W-:Y:S01]  /*2d90*/  IMAD.WIDE.U32 R90, R22, c[0x0][0x210], RZ ;  /* 0x00008400165a7a25 */ /* 0x000fe200078e00ff */
[----:B------:R-:W-:Y:S02]  /*2da0*/  LOP3.LUT R20, R217, 0x38, R10, 0xf8, !PT ;  /* 0x00000038d9147812 */ /* 0x000fe400078ef80a */
[----:B------:R-:W-:Y:S01]  /*2db0*/  LOP3.LUT R21, R19, 0x7ffff000, RZ, 0xc0, !PT ;  /* 0x7ffff00013157812 */ /* 0x000fe200078ec0ff */
[----:B------:R-:W-:Y:S01]  /*2dc0*/  IMAD.WIDE.U32 R88, R126, c[0x0][0x280], R8 ;  /* 0x0000a0007e587a25 */ /* 0x000fe200078e0008 */
[-C--:B------:R-:W-:Y:S02]  /*2dd0*/  LOP3.LUT R19, R15, R218.reuse, RZ, 0x3c, !PT ;  /* 0x000000da0f137212 */ /* 0x080fe400078e3cff */
[----:B------:R-:W-:Y:S01]  /*2de0*/  LOP3.LUT R15, R14, R218, RZ, 0x3c, !PT ;  /* 0x000000da0e0f7212 */ /* 0x000fe200078e3cff */
[----:B------:R-:W-:Y:S01]  /*2df0*/  IMAD.WIDE.U32 R84, R126, c[0x0][0x280], R4 ;  /* 0x0000a0007e547a25 */ /* 0x000fe200078e0004 */
[----:B------:R-:W-:-:S02]  /*2e00*/  ISETP.NE.AND P1, PT, R136, 0x1, PT ;  /* 0x000000018800780c */ /* 0x000fc40003f25270 */
[----:B------:R-:W-:Y:S01]  /*2e10*/  LOP3.LUT R14, R13, 0x7ffff000, RZ, 0xc0, !PT ;  /* 0x7ffff0000d0e7812 */ /* 0x000fe200078ec0ff */
[----:B------:R-:W-:Y:S01]  /*2e20*/  IMAD.WIDE.U32 R82, R126, c[0x0][0x290], R2 ;  /* 0x0000a4007e527a25 */ /* 0x000fe200078e0002 */
[----:B------:R-:W-:Y:S02]  /*2e30*/  LOP3.LUT R13, R20, R218, RZ, 0x3c, !PT ;  /* 0x000000da140d7212 */ /* 0x000fe400078e3cff */
[----:B------:R-:W-:Y:S01]  /*2e40*/  LOP3.LUT R16, R16, 0x7ffff000, RZ, 0xc0, !PT ;  /* 0x7ffff00010107812 */ /* 0x000fe200078ec0ff */
[----:B------:R-:W-:Y:S01]  /*2e50*/  IMAD R132, R235, 0x40, R209 ;  /* 0x00000040eb847824 */ /* 0x000fe200078e02d1 */
[----:B------:R-:W-:Y:S01]  /*2e60*/  IADD3 R21, R19, R21, R219 ;  /* 0x0000001513157210 */ /* 0x000fe20007ffe0db */
[----:B------:R-:W-:Y:S01]  /*2e70*/  IMAD R117, R22, c[0x0][0x1ec], R93 ;  /* 0x00007b0016757a24 */ /* 0x000fe200078e025d */
[--C-:B------:R-:W-:Y:S01]  /*2e80*/  IADD3 R19, R13, R14, R219.reuse ;  /* 0x0000000e0d137210 */ /* 0x100fe20007ffe0db */
[----:B------:R-:W-:Y:S01]  /*2e90*/  IMAD R13, R17, c[0x0][0x2b0], RZ ;  /* 0x0000ac00110d7a24 */ /* 0x000fe200078e02ff */
[----:B------:R-:W-:Y:S01]  /*2ea0*/  IADD3 R20, R15, R16, R219 ;  /* 0x000000100f147210 */ /* 0x000fe20007ffe0db */
[----:B------:R-:W-:Y:S01]  /*2eb0*/  IMAD R15, R18, c[0x0][0x290], RZ ;  /* 0x0000a400120f7a24 */ /* 0x000fe200078e02ff */
[----:B------:R-:W-:Y:S01]  /*2ec0*/  LOP3.LUT R77, R12, 0xfffffff8, RZ, 0xc0, !PT ;  /* 0xfffffff80c4d7812 */ /* 0x000fe200078ec0ff */
[----:B------:R-:W-:Y:S01]  /*2ed0*/  IMAD R16, R18, c[0x0][0x280], RZ ;  /* 0x0000a00012107a24 */ /* 0x000fe200078e02ff */
[----:B------:R-:W-:Y:S01]  /*2ee0*/  LOP3.LUT R76, R11, 0xfffffff8, RZ, 0xc0, !PT ;  /* 0xfffffff80b4c7812 */ /* 0x000fe200078ec0ff */
[----:B------:R-:W-:Y:S01]  /*2ef0*/  IMAD R14, R0, c[0x0][0x2b4], R13 ;  /* 0x0000ad00000e7a24 */ /* 0x000fe200078e020d */
[----:B------:R-:W-:Y:S01]  /*2f00*/  LOP3.LUT R75, R10, 0xfffffff8, RZ, 0xc0, !PT ;  /* 0xfffffff80a4b7812 */ /* 0x000fe200078ec0ff */
[----:B------:R-:W-:Y:S01]  /*2f10*/  IMAD R0, R126, c[0x0][0x294], R15 ;  /* 0x0000a5007e007a24 */ /* 0x000fe200078e020f */
[----:B------:R-:W-:Y:S01]  /*2f20*/  @P1 LOP3.LUT R212, R212, 0x1, RZ, 0xfc, !PT ;  /* 0x00000001d4d41812 */ /* 0x000fe200078efcff */
[----:B------:R-:W-:Y:S01]  /*2f30*/  IMAD R13, R126, c[0x0][0x284], R16 ;  /* 0x0000a1007e0d7a24 */ /* 0x000fe200078e0210 */
[----:B------:R-:W-:Y:S01]  /*2f40*/  SHF.R.S32.HI R114, RZ, 0x3, R12 ;  /* 0x00000003ff727819 */ /* 0x000fe2000001140c */
[----:B------:R-:W-:Y:S01]  /*2f50*/  IMAD R116, R22, c[0x0][0x214], R91 ;  /* 0x0000850016747a24 */ /* 0x000fe200078e025b */
[----:B------:R-:W-:Y:S01]  /*2f60*/  SHF.R.S32.HI R113, RZ, 0x3, R11 ;  /* 0x00000003ff717819 */ /* 0x000fe2000001140b */
[----:B------:R-:W-:Y:S01]  /*2f70*/  IMAD.IADD R115, R95, 0x1, R14 ;  /* 0x000000015f737824 */ /* 0x000fe200078e020e */
[----:B------:R-:W-:Y:S01]  /*2f80*/  SHF.R.S32.HI R112, RZ, 0x3, R10 ;  /* 0x00000003ff707819 */ /* 0x000fe2000001140a */
[----:B------:R-:W-:Y:S01]  /*2f90*/  IMAD.IADD R111, R89, 0x1, R13 ;  /* 0x00000001596f7824 */ /* 0x000fe200078e020d */
[----:B------:R-:W-:Y:S01]  /*2fa0*/  IADD3 R110, R87, R0, RZ ;  /* 0x00000000576e7210 */ /* 0x000fe20007ffe0ff */
[----:B------:R-:W-:Y:S01]  /*2fb0*/  IMAD.IADD R109, R13, 0x1, R85 ;  /* 0x000000010d6d7824 */ /* 0x000fe200078e0255 */
[----:B------:R-:W-:Y:S01]  /*2fc0*/  SHF.R.S32.HI R108, RZ, 0x1f, R77 ;  /* 0x0000001fff6c7819 */ /* 0x000fe2000001144d */
[----:B------:R-:W-:Y:S01]  /*2fd0*/  IMAD.IADD R102, R0, 0x1, R83 ;  /* 0x0000000100667824 */ /* 0x000fe200078e0253 */
[----:B------:R-:W-:Y:S01]  /*2fe0*/  SHF.R.S32.HI R104, RZ, 0x1f, R76 ;  /* 0x0000001fff687819 */ /* 0x000fe2000001144c */
[----:B------:R-:W-:Y:S01]  /*2ff0*/  IMAD.SHL.U32 R99, R21, 0x2, RZ ;  /* 0x0000000215637824 */ /* 0x000fe200078e00ff */
[----:B------:R-:W-:Y:S01]  /*3000*/  SHF.R.S32.HI R103, RZ, 0x1f, R75 ;  /* 0x0000001fff677819 */ /* 0x000fe2000001144b */
[----:B------:R-:W-:Y:S01]  /*3010*/  IMAD.SHL.U32 R97, R19, 0x2, RZ ;  /* 0x0000000213617824 */ /* 0x000fe200078e00ff */
[----:B------:R-:W-:-:S02]  /*3020*/  SHF.L.U32 R98, R20, 0x1, RZ ;  /* 0x0000000114627819 */ /* 0x000fc400000006ff */
[----:B------:R-:W-:Y:S02]  /*3030*/  @P0 LOP3.LUT R212, R212, 0x10, RZ, 0xfc, !PT ;  /* 0x00000010d4d40812 */ /* 0x000fe400078efcff */
.L_x_207:
[----:B------:R-:W-:Y:S01]  /*3040*/  IMAD.SHL.U32 R66, R59, 0x40, RZ ;  /* 0x000000403b427824 */ /* 0x000fe200078e00ff */
[----:B------:R-:W-:Y:S04]  /*3050*/  DEPBAR.LE SB0, 0x0 ;  /* 0x000080000000791a */ /* 0x000fe80000000000 */
[----:B------:R-:W-:Y:S01]  /*3060*/  IMAD.IADD R0, R132, 0x1, R66 ;  /* 0x0000000184007824 */ /* 0x000fe200078e0242 */
[----:B------:R-:W-:Y:S01]  /*3070*/  ISETP.NE.AND P1, PT, R136, 0x1, PT ;  /* 0x000000018800780c */ /* 0x000fe20003f25270 */
[----:B------:R-:W-:Y:S01]  /*3080*/  IMAD.MOV.U32 R63, RZ, RZ, RZ ;  /* 0x000000ffff3f7224 */ /* 0x000fe200078e00ff */
[----:B------:R-:W-:Y:S01]  /*3090*/  WARPSYNC 0xffffffff ;  /* 0xffffffff00007948 */ /* 0x000fe20003800000 */
[----:B-1----:R-:W-:Y:S01]  /*30a0*/  IMAD.IADD R2, R119, 0x1, R0 ;  /* 0x0000000177027824 */ /* 0x002fe200078e0200 */
[----:B------:R-:W-:Y:S01]  /*30b0*/  ISETP.GE.AND P0, PT, R0, R69, PT ;  /* 0x000000450000720c */ /* 0x000fe20003f06270 */
[----:B------:R-:W-:Y:S01]  /*30c0*/  BSSY B1, `(.L_x_183) ;  /* 0x00003e1000017945 */ /* 0x000fe20003800000 */
[----:B------:R-:W-:Y:S01]  /*30d0*/  ISETP.GE.AND P2, PT, R133, 0x1, PT ;  /* 0x000000018500780c */ /* 0x000fe20003f46270 */
[----:B------:R-:W-:Y:S01]  /*30e0*/  IMAD.MOV.U32 R0, RZ, RZ, R2 ;  /* 0x000000ffff007224 */ /* 0x000fe200078e0002 */
[----:B------:R-:W-:Y:S05]  /*30f0*/  ISETP.GT.OR P0, PT, R132, 0x3f, P0 ;  /* 0x0000003f8400780c */ /* 0x000fea0000704670 */
        /* <DEDUP_REMOVED lines=11> */
[----:B------:R-:W-:Y:S01]  /*31b0*/  IMAD R0, R67, c[0x0][0x1e0], RZ ;  /* 0x0000780043007a24 */ /* 0x000fe200078e02ff */
[----:B------:R-:W-:Y:S03]  /*31c0*/  BAR.SYNC.DEFER_BLOCKING 0x0 ;  /* 0x0000000000007b1d */ /* 0x000fe60000010000 */
[----:B------:R-:W-:Y:S04]  /*31d0*/  IMAD R0, R64, c[0x0][0x1e4], R0 ;  /* 0x0000790040007a24 */ /* 0x000fe800078e0200 */
[----:B------:R-:W-:Y:S01]  /*31e0*/  IMAD.IADD R3, R3, 0x1, R0 ;  /* 0x0000000103037824 */ /* 0x000fe200078e0200 */
[----:B--2---:R-:W-:Y:S03]  /*31f0*/  SHF.R.S32.HI R68, RZ, 0x1f, R63 ;  /* 0x0000001fff447819 */ /* 0x004fe6000001143f */
[C---:B------:R-:W-:Y:S04]  /*3200*/  IMAD.WIDE.U32 R2, R63.reuse, c[0x0][0x1f0], R2 ;  /* 0x00007c003f027a25 */ /* 0x040fe800078e0002 */
[----:B------:R-:W-:Y:S01]  /*3210*/  IMAD R4, R68, c[0x0][0x1f0], RZ ;  /* 0x00007c0044047a24 */ /* 0x000fe200078e02ff */
[----:B------:R-:W-:Y:S03]  /*3220*/  IADD3 R0, P0, R92, R2, RZ ;  /* 0x000000025c007210 */ /* 0x000fe60007f1e0ff */
[----:B------:R-:W-:Y:S05]  /*3230*/  IMAD R4, R63, c[0x0][0x1f4], R4 ;  /* 0x00007d003f047a24 */ /* 0x000fea00078e0204 */
[----:B------:R-:W-:Y:S02]  /*3240*/  IADD3.X R2, R117, R3, R4, P0, !PT ;  /* 0x0000000375027210 */ /* 0x000fe400007fe404 */
[C---:B------:R-:W-:Y:S04]  /*3250*/  LEA R11, P0, R0.reuse, c[0x0][0x1c8], 0x1 ;  /* 0x00007200000b7a11 */ /* 0x040fe800078008ff */
[----:B------:R-:W-:Y:S01]  /*3260*/  LEA.HI.X R10, R0, c[0x0][0x1cc], R2, 0x1, P0 ;  /* 0x00007300000a7a11 */ /* 0x000fe200000f0c02 */
[----:B----4-:R-:W-:-:S05]  /*3270*/  @!P2 BRA `(.L_x_184) ;  /* 0x000039e00000a947 */ /* 0x010fca0003800000 */
[-C--:B------:R-:W-:Y:S01]  /*3280*/  IMAD R3, R128, R59.reuse, RZ ;  /* 0x0000003b80037224 */ /* 0x080fe200078e02ff */
[----:B------:R-:W-:Y:S01]  /*3290*/  ISETP.NE.AND P0, PT, RZ, UR5, PT ;  /* 0x00000005ff007c0c */ /* 0x000fe2000bf05270 */
[----:B------:R-:W-:Y:S01]  /*32a0*/  IMAD R2, R129, R59, RZ ;  /* 0x0000003b81027224 */ /* 0x000fe200078e02ff */
[----:B------:R-:W-:Y:S01]  /*32b0*/  SHF.R.S32.HI R0, RZ, 0x1f, R59 ;  /* 0x0000001fff007819 */ /* 0x000fe2000001143b */
[----:B------:R-:W-:Y:S01]  /*32c0*/  IMAD.WIDE.U32 R8, R59, UR7, RZ ;  /* 0x000000073b087c25 */ /* 0x000fe2000f8e00ff */
[----:B------:R-:W-:Y:S03]  /*32d0*/  IADD3 R5, -R66, R69, RZ ;  /* 0x0000004542057210 */ /* 0x000fe60007ffe1ff */
[C---:B------:R-:W-:Y:S01]  /*32e0*/  IMAD R4, R0.reuse, UR6, R3 ;  /* 0x0000000600047c24 */ /* 0x040fe2000f8e0203 */
[----:B------:R-:W-:Y:S01]  /*32f0*/  IMNMX R65, R5, 0x40, PT ;  /* 0x0000004005417817 */ /* 0x000fe20003800200 */
[----:B------:R-:W-:Y:S02]  /*3300*/  IMAD R0, R0, UR7, R2 ;  /* 0x0000000700007c24 */ /* 0x000fe4000f8e0202 */
[----:B------:R-:W-:Y:S03]  /*3310*/  IMAD.WIDE.U32 R2, R59, UR6, RZ ;  /* 0x000000063b027c25 */ /* 0x000fe6000f8e00ff */
[----:B------:R-:W-:Y:S02]  /*3320*/  IADD3 R27, R9, R0, RZ ;  /* 0x00000000091b7210 */ /* 0x000fe40007ffe0ff */
[----:B------:R-:W-:Y:S01]  /*3330*/  IADD3 R26, R3, R4, RZ ;  /* 0x00000004031a7210 */ /* 0x000fe20007ffe0ff */
[----:B------:R-:W-:-:S05]  /*3340*/  @!P0 BRA `(.L_x_185) ;  /* 0x00001c7000008947 */ /* 0x000fca0003800000 */
[----:B------:R-:W-:Y:S01]  /*3350*/  ISETP.GE.AND P1, PT, R209, R65, PT ;  /* 0x00000041d100720c */ /* 0x000fe20003f26270 */
[----:B------:R-:W-:Y:S01]  /*3360*/  BSSY B0, `(.L_x_186) ;  /* 0x000003a000007945 */ /* 0x000fe20003800000 */
        /* <DEDUP_REMOVED lines=12> */
[----:B------:R-:W-:-:S05]  /*3430*/  @P1 BRA `(.L_x_187) ;  /* 0x000002c000001947 */ /* 0x000fca0003800000 */
[----:B------:R-:W-:Y:S01]  /*3440*/  IADD3 R0, P0, R88, R2, RZ ;  /* 0x0000000258007210 */ /* 0x000fe20007f1e0ff */
[----:B------:R-:W-:Y:S01]  /*3450*/  CS2R R30, SRZ ;  /* 0x00000000001e7805 */ /* 0x000fe2000001ff00 */
[----:B------:R-:W-:Y:S01]  /*3460*/  CS2R R32, SRZ ;  /* 0x0000000000207805 */ /* 0x000fe2000001ff00 */
[----:B------:R-:W-:Y:S01]  /*3470*/  CS2R R12, SRZ ;  /* 0x00000000000c7805 */ /* 0x000fe2000001ff00 */
[----:B------:R-:W-:Y:S01]  /*3480*/  CS2R R34, SRZ ;  /* 0x0000000000227805 */ /* 0x000fe2000001ff00 */
[----:B------:R-:W-:Y:S01]  /*3490*/  IMAD.X R2, R26, 0x1, R111, P0 ;  /* 0x000000011a027824 */ /* 0x000fe200000e066f */
[----:B------:R-:W-:Y:S01]  /*34a0*/  IADD3 R3, P0, R86, R8, RZ ;  /* 0x0000000856037210 */ /* 0x000fe20007f1e0ff */
[----:B------:R-:W-:Y:S01]  /*34b0*/  CS2R R14, SRZ ;  /* 0x00000000000e7805 */ /* 0x000fe2000001ff00 */
[----:B------:R-:W-:Y:S01]  /*34c0*/  CS2R R36, SRZ ;  /* 0x0000000000247805 */ /* 0x000fe2000001ff00 */
[----:B------:R-:W-:Y:S01]  /*34d0*/  CS2R R16, SRZ ;  /* 0x0000000000107805 */ /* 0x000fe2000001ff00 */
[----:B------:R-:W-:Y:S01]  /*34e0*/  CS2R R38, SRZ ;  /* 0x0000000000267805 */ /* 0x000fe2000001ff00 */
[----:B------:R-:W-:Y:S01]  /*34f0*/  IMAD.X R4, R27, 0x1, R110, P0 ;  /* 0x000000011b047824 */ /* 0x000fe200000e066e */
[C---:B------:R-:W-:Y:S01]  /*3500*/  LEA R6, P0, R0.reuse, c[0x0][0x270], 0x1 ;  /* 0x00009c0000067a11 */ /* 0x040fe200078008ff */
[----:B------:R-:W-:Y:S01]  /*3510*/  CS2R R18, SRZ ;  /* 0x0000000000127805 */ /* 0x000fe2000001ff00 */
[----:B------:R-:W-:Y:S01]  /*3520*/  CS2R R40, SRZ ;  /* 0x0000000000287805 */ /* 0x000fe2000001ff00 */
[----:B------:R-:W-:Y:S01]  /*3530*/  CS2R R20, SRZ ;  /* 0x0000000000147805 */ /* 0x000fe2000001ff00 */
[----:B------:R-:W-:Y:S02]  /*3540*/  LEA.HI.X R7, R0, c[0x0][0x274], R2, 0x1, P0 ;  /* 0x00009d0000077a11 */ /* 0x000fe400000f0c02 */
[C---:B------:R-:W-:Y:S04]  /*3550*/  LEA R2, P0, R3.reuse, c[0x0][0x288], 0x1 ;  /* 0x0000a20003027a11 */ /* 0x040fe800078008ff */
[----:B------:R-:W-:Y:S02]  /*3560*/  LEA.HI.X R3, R3, c[0x0][0x28c], R4, 0x1, P0 ;  /* 0x0000a30003037a11 */ /* 0x000fe400000f0c04 */
[----:B------:R-:W-:Y:S01]  /*3570*/  ISETP.GE.AND P0, PT, R106, c[0x0][0x27c], PT ;  /* 0x00009f006a007a0c */ /* 0x000fe20003f06270 */
[----:B------:R-:W-:Y:S11]  /*3580*/  CS2R R4, SRZ ;  /* 0x0000000000047805 */ /* 0x000ff6000001ff00 */
[----:B------:R-:W-:Y:S01]  /*3590*/  @!UPT UIADD3 URZ, URZ, URZ, URZ ;  /* 0x0000003f3f3ff290 */ /* 0x000fe2000fffe03f */
[----:B------:R1:W5:Y:S04]  /*35a0*/  @!P0 LDG.E.64 R30, [R6.64] ;  /* 0x0000000a061e8981 */ /* 0x000368000c1e1b00 */
[----:B------:R1:W5:Y:S01]  /*35b0*/  @!P0 LDG.E.64 R4, [R2.64] ;  /* 0x0000000a02048981 */ /* 0x000362000c1e1b00 */
[----:B------:R-:W-:Y:S11]  /*35c0*/  ISETP.GE.AND P0, PT, R143, c[0x0][0x27c], PT ;  /* 0x00009f008f007a0c */ /* 0x000ff60003f06270 */
[----:B------:R-:W-:Y:S02]  /*35d0*/  @!UPT UIADD3 URZ, URZ, URZ, URZ ;  /* 0x0000003f3f3ff290 */ /* 0x000fe4000fffe03f */
[----:B------:R1:W5:Y:S04]  /*35e0*/  @!P0 LDG.E.64 R32, [R6.64+0x20] ;  /* 0x0000200a06208981 */ /* 0x000368000c1e1b00 */
[----:B------:R1:W5:Y:S01]  /*35f0*/  @!P0 LDG.E.64 R12, [R2.64+0x20] ;  /* 0x0000200a020c8981 */ /* 0x000362000c1e1b00 */
        /* <DEDUP_REMOVED lines=15> */
[----:B------:R1:W5:Y:S02]  /*36f0*/  @!P0 LDG.E.64 R20, [R2.64+0xa0] ;  /* 0x0000a00a02148981 */ /* 0x000364000c1e1b00 */
.L_x_187:
[----:B------:R-:W-:Y:S05]  /*3700*/  BSYNC B0 ;  /* 0x0000000000007941 */ /* 0x000fea0003800000 */
.L_x_186:
[----:B------:R2:W3:Y:S04]  /*3710*/  SHFL.IDX PT, R47, R10, RZ, 0x1c1f ;  /* 0x001c1fff0a2f7589 */ /* 0x0004e800000e0000 */
[----:B------:R2:W4:Y:S01]  /*3720*/  SHFL.IDX PT, R46, R11, RZ, 0x1c1f ;  /* 0x001c1fff0b2e7589 */ /* 0x00052200000e0000 */
[----:B------:R-:W-:-:S05]  /*3730*/  @P1 BRA `(.L_x_188) ;  /* 0x0000379000001947 */ /* 0x000fca0003800000 */
[----:B------:R-:W-:Y:S01]  /*3740*/  ISETP.GE.AND P0, PT, R100, c[0x0][0x1d4], PT ;  /* 0x0000750064007a0c */ /* 0x000fe20003f06270 */
[----:B-1---5:R-:W-:Y:S01]  /*3750*/  IMAD.MOV.U32 R2, RZ, RZ, R38 ;  /* 0x000000ffff027224 */ /* 0x022fe200078e0026 */
[----:B------:R-:W-:Y:S01]  /*3760*/  BSSY B0, `(.L_x_189) ;  /* 0x000005b000007945 */ /* 0x000fe20003800000 */
[----:B------:R-:W-:Y:S02]  /*3770*/  IMAD.MOV.U32 R0, RZ, RZ, R39 ;  /* 0x000000ffff007224 */ /* 0x000fe400078e0027 */
[----:B------:R-:W-:Y:S02]  /*3780*/  IMAD.MOV.U32 R6, RZ, RZ, R40 ;  /* 0x000000ffff067224 */ /* 0x000fe400078e0028 */
[----:B------:R-:W-:Y:S01]  /*3790*/  IMAD.MOV.U32 R3, RZ, RZ, R41 ;  /* 0x000000ffff037224 */ /* 0x000fe200078e0029 */
[----:B------:R-:W-:Y:S01]  /*37a0*/  PRMT R44, R2, 0x5410, R0 ;  /* 0x00005410022c7816 */ /* 0x000fe20000000000 */
[----:B------:R-:W-:Y:S02]  /*37b0*/  IMAD.MOV.U32 R2, RZ, RZ, R34 ;  /* 0x000000ffff027224 */ /* 0x000fe400078e0022 */
[----:B------:R-:W-:Y:S01]  /*37c0*/  IMAD.MOV.U32 R0, RZ, RZ, R35 ;  /* 0x000000ffff007224 */ /* 0x000fe200078e0023 */
[----:B------:R-:W-:Y:S01]  /*37d0*/  PRMT R45, R6, 0x5410, R3 ;  /* 0x00005410062d7816 */ /* 0x000fe20000000003 */
[----:B------:R-:W-:Y:S01]  /*37e0*/  IMAD.MOV.U32 R6, RZ, RZ, R36 ;  /* 0x000000ffff067224 */ /* 0x000fe200078e0024 */
[----:B------:R-:W-:Y:S02]  /*37f0*/  MOV R3, R37 ;  /* 0x0000002500037202 */ /* 0x000fe40000000f00 */
[----:B------:R-:W-:Y:S01]  /*3800*/  PRMT R42, R2, 0x5410, R0 ;  /* 0x00005410022a7816 */ /* 0x000fe20000000000 */
[----:B------:R-:W-:Y:S01]  /*3810*/  IMAD.MOV.U32 R2, RZ, RZ, R20 ;  /* 0x000000ffff027224 */ /* 0x000fe200078e0014 */
[----:B------:R-:W-:Y:S01]  /*3820*/  PRMT R43, R6, 0x5410, R3 ;  /* 0x00005410062b7816 */ /* 0x000fe20000000003 */
[----:B------:R-:W-:Y:S01]  /*3830*/  IMAD.MOV.U32 R0, RZ, RZ, R21 ;  /* 0x000000ffff007224 */ /* 0x000fe200078e0015 */
[----:B------:R-:W-:Y:S01]  /*3840*/  MOV R3, R33 ;  /* 0x0000002100037202 */ /* 0x000fe20000000f00 */
[----:B------:R-:W-:Y:S03]  /*3850*/  IMAD.MOV.U32 R6, RZ, RZ, R32 ;  /* 0x000000ffff067224 */ /* 0x000fe600078e0020 */
[----:B------:R-:W-:Y:S01]  /*3860*/  PRMT R28, R2, 0x5410, R0 ;  /* 0x00005410021c7816 */ /* 0x000fe20000000000 */
[----:B------:R-:W-:Y:S01]  /*3870*/  IMAD.MOV.U32 R2, RZ, RZ, R18 ;  /* 0x000000ffff027224 */ /* 0x000fe200078e0012 */
[----:B------:R-:W-:Y:S02]  /*3880*/  MOV R0, R19 ;  /* 0x0000001300007202 */ /* 0x000fe40000000f00 */
[----:B------:R-:W-:Y:S02]  /*3890*/  PRMT R29, R6, 0x5410, R3 ;  /* 0x00005410061d7816 */ /* 0x000fe40000000003 */
[----:B------:R-:W-:Y:S01]  /*38a0*/  PRMT R27, R2, 0x5410, R0 ;  /* 0x00005410021b7816 */ /* 0x000fe20000000000 */
[----:B------:R-:W-:Y:S05]  /*38b0*/  IMAD.MOV.U32 R0, RZ, RZ, R16 ;  /* 0x000000ffff007224 */ /* 0x000fea00078e0010 */
[----:B------:R-:W-:Y:S01]  /*38c0*/  PRMT R26, R0, 0x7610, R26 ;  /* 0x00007610001a7816 */ /* 0x000fe2000000001a */
[----:B------:R-:W-:Y:S05]  /*38d0*/  IMAD.MOV.U32 R0, RZ, RZ, R17 ;  /* 0x000000ffff007224 */ /* 0x000fea00078e0011 */
[----:B------:R-:W-:Y:S01]  /*38e0*/  PRMT R26, R26, 0x5410, R0 ;  /* 0x000054101a1a7816 */ /* 0x000fe20000000000 */
[----:B------:R-:W-:Y:S05]  /*38f0*/  IMAD.MOV.U32 R0, RZ, RZ, R14 ;  /* 0x000000ffff007224 */ /* 0x000fea00078e000e */
[----:B------:R-:W-:Y:S02]  /*3900*/  PRMT R23, R0, 0x7610, R23 ;  /* 0x0000761000177816 */ /* 0x000fe40000000017 */
[----:B------:R-:W-:Y:S04]  /*3910*/  MOV R0, R15 ;  /* 0x0000000f00007202 */ /* 0x000fe80000000f00 */
[----:B------:R-:W-:Y:S01]  /*3920*/  PRMT R23, R23, 0x5410, R0 ;  /* 0x0000541017177816 */ /* 0x000fe20000000000 */
[----:B------:R-:W-:Y:S05]  /*3930*/  IMAD.MOV.U32 R0, RZ, RZ, R12 ;  /* 0x000000ffff007224 */ /* 0x000fea00078e000c */
[----:B------:R-:W-:Y:S01]  /*3940*/  PRMT R22, R0, 0x7610, R22 ;  /* 0x0000761000167816 */ /* 0x000fe20000000016 */
[----:B------:R-:W-:Y:S05]  /*3950*/  IMAD.MOV.U32 R0, RZ, RZ, R13 ;  /* 0x000000ffff007224 */ /* 0x000fea00078e000d */
[----:B------:R-:W-:Y:S01]  /*3960*/  PRMT R22, R22, 0x5410, R0 ;  /* 0x0000541016167816 */ /* 0x000fe20000000000 */
[----:B------:R-:W-:-:S05]  /*3970*/  @P0 BRA `(.L_x_190) ;  /* 0x0000039000000947 */ /* 0x000fca0003800000 */
[----:B------:R-:W-:Y:S01]  /*3980*/  ISETP.GE.AND P0, PT, R106, c[0x0][0x27c], PT ;  /* 0x00009f006a007a0c */ /* 0x000fe20003f06270 */
[----:B--2---:R-:W1:Y:S01]  /*3990*/  LDS.128 R8, [R200+0x6000] ;  /* 0x00600000c8087984 */ /* 0x004e620000000c00 */
[----:B------:R-:W-:Y:S02]  /*39a0*/  MOV R2, R4 ;  /* 0x0000000400027202 */ /* 0x000fe40000000f00 */
[----:B------:R-:W-:Y:S09]  /*39b0*/  MOV R6, R30 ;  /* 0x0000001e00067202 */ /* 0x000ff20000000f00 */
[----:B------:R-:W-:Y:S02]  /*39c0*/  @!P0 HADD2.F32 R2, -RZ, R2.H0_H0 ;  /* 0x20000002ff028230 */ /* 0x000fe40000004100 */
[----:B------:R-:W-:Y:S01]  /*39d0*/  @!P0 HADD2.F32 R6, -RZ, R6.H0_H0 ;  /* 0x20000006ff068230 */ /* 0x000fe20000004100 */
[----:B-1----:R-:W-:Y:S05]  /*39e0*/  @!P0 MOV R0, R8 ;  /* 0x0000000800008202 */ /* 0x002fea0000000f00 */
[--C-:B------:R-:W-:Y:S02]  /*39f0*/  @!P0 HADD2.F32 R3, -RZ, R0.reuse.H1_H1 ;  /* 0x30000000ff038230 */ /* 0x100fe40000004100 */
[----:B------:R-:W-:Y:S03]  /*3a00*/  @!P0 HADD2.F32 R0, -RZ, R0.H0_H0 ;  /* 0x20000000ff008230 */ /* 0x000fe60000004100 */
[C---:B------:R-:W-:Y:S04]  /*3a10*/  @!P0 FMUL.FTZ R7, R3.reuse, R2 ;  /* 0x0000000203078220 */ /* 0x040fe80000410000 */
[C---:B------:R-:W-:Y:S02]  /*3a20*/  @!P0 FFMA.FTZ R7, R0.reuse, R6, -R7 ;  /* 0x0000000600078223 */ /* 0x040fe40000010807 */
[----:B------:R-:W-:Y:S01]  /*3a30*/  @!P0 FMUL.FTZ R0, R0, R2 ;  /* 0x0000000200008220 */ /* 0x000fe20000410000 */
[----:B------:R-:W-:Y:S02]  /*3a40*/  @!P0 SHF.R.U64 R2, R4, 0x10, R5 ;  /* 0x0000001004028819 */ /* 0x000fe40000001205 */
[----:B------:R-:W-:Y:S01]  /*3a50*/  @!P0 SHF.R.U64 R4, R30, 0x10, R31 ;  /* 0x000000101e048819 */ /* 0x000fe2000000121f */
[----:B------:R-:W-:Y:S02]  /*3a60*/  @!P0 FFMA.FTZ R0, R3, R6, R0 ;  /* 0x0000000603008223 */ /* 0x000fe40000010000 */
[----:B------:R-:W-:Y:S02]  /*3a70*/  @!P0 HADD2.F32 R2, -RZ, R2.H0_H0 ;  /* 0x20000002ff028230 */ /* 0x000fe40000004100 */
[----:B------:R-:W-:Y:S01]  /*3a80*/  @!P0 HADD2.F32 R4, -RZ, R4.H0_H0 ;  /* 0x20000004ff048230 */ /* 0x000fe20000004100 */
[----:B------:R-:W-:Y:S01]  /*3a90*/  @!P0 F2FP.PACK_AB R6, R0, R7 ;  /* 0x000000070006823e */ /* 0x000fe200000000ff */
[----:B------:R-:W-:Y:S04]  /*3aa0*/  @!P0 IMAD.MOV.U32 R0, RZ, RZ, R9 ;  /* 0x000000ffff008224 */ /* 0x000fe800078e0009 */
[----:B------:R-:W-:Y:S01]  /*3ab0*/  @!P0 IMAD.MOV.U32 R8, RZ, RZ, R6 ;  /* 0x000000ffff088224 */ /* 0x000fe200078e0006 */
[----:B------:R-:W-:Y:S01]  /*3ac0*/  MOV R6, R31 ;  /* 0x0000001f00067202 */ /* 0x000fe20000000f00 */
[--C-:B------:R-:W-:Y:S02]  /*3ad0*/  @!P0 HADD2.F32 R3, -RZ, R0.reuse.H1_H1 ;  /* 0x30000000ff038230 */ /* 0x100fe40000004100 */
[----:B------:R-:W-:Y:S02]  /*3ae0*/  @!P0 HADD2.F32 R0, -RZ, R0.H0_H0 ;  /* 0x20000000ff008230 */ /* 0x000fe40000004100 */
[----:B------:R-:W-:Y:S01]  /*3af0*/  @!P0 HADD2.F32 R6, -RZ, R6.H0_H0 ;  /* 0x20000006ff068230 */ /* 0x000fe20000004100 */
[C---:B------:R-:W-:Y:S04]  /*3b00*/  @!P0 FMUL.FTZ R7, R3.reuse, R2 ;  /* 0x0000000203078220 */ /* 0x040fe80000410000 */
[C---:B------:R-:W-:Y:S02]  /*3b10*/  @!P0 FFMA.FTZ R7, R0.reuse, R4, -R7 ;  /* 0x0000000400078223 */ /* 0x040fe40000010807 */
[----:B------:R-:W-:Y:S01]  /*3b20*/  @!P0 FMUL.FTZ R0, R0, R2 ;  /* 0x0000000200008220 */ /* 0x000fe20000410000 */
[----:B------:R-:W-:Y:S03]  /*3b30*/  MOV R2, R5 ;  /* 0x0000000500027202 */ /* 0x000fe60000000f00 */
[----:B------:R-:W-:Y:S01]  /*3b40*/  @!P0 FFMA.FTZ R0, R3, R4, R0 ;  /* 0x0000000403008223 */ /* 0x000fe20000010000 */
[----:B------:R-:W-:Y:S04]  /*3b50*/  @!P0 SHF.R.U32.HI R3, RZ, 0x10, R5 ;  /* 0x00000010ff038819 */ /* 0x000fe80000011605 */
[----:B------:R-:W-:Y:S02]  /*3b60*/  @!P0 F2FP.PACK_AB R4, R0, R7 ;  /* 0x000000070004823e */ /* 0x000fe400000000ff */
[----:B------:R-:W-:Y:S02]  /*3b70*/  @!P0 MOV R0, R10 ;  /* 0x0000000a00008202 */ /* 0x000fe40000000f00 */
[----:B------:R-:W-:Y:S01]  /*3b80*/  @!P0 MOV R9, R4 ;  /* 0x0000000400098202 */ /* 0x000fe20000000f00 */
[----:B------:R-:W-:Y:S01]  /*3b90*/  @!P0 HADD2.F32 R4, -RZ, R2.H0_H0 ;  /* 0x20000002ff048230 */ /* 0x000fe20000004100 */
[----:B------:R-:W-:Y:S01]  /*3ba0*/  @!P0 SHF.R.U32.HI R7, RZ, 0x10, R31 ;  /* 0x00000010ff078819 */ /* 0x000fe2000001161f */
[--C-:B------:R-:W-:Y:S02]  /*3bb0*/  @!P0 HADD2.F32 R5, -RZ, R0.reuse.H1_H1 ;  /* 0x30000000ff058230 */ /* 0x100fe40000004100 */
[----:B------:R-:W-:Y:S03]  /*3bc0*/  @!P0 HADD2.F32 R2, -RZ, R0.H0_H0 ;  /* 0x20000000ff028230 */ /* 0x000fe60000004100 */
[CC--:B------:R-:W-:Y:S02]  /*3bd0*/  @!P0 FMUL.FTZ R30, R5.reuse, R4.reuse ;  /* 0x00000004051e8220 */ /* 0x0c0fe40000410000 */
[C---:B------:R-:W-:Y:S01]  /*3be0*/  @!P0 FMUL.FTZ R0, R2.reuse, R4 ;  /* 0x0000000402008220 */ /* 0x040fe20000410000 */
[----:B------:R-:W-:Y:S01]  /*3bf0*/  @!P0 HADD2.F32 R4, -RZ, R3.H0_H0 ;  /* 0x20000003ff048230 */ /* 0x000fe20000004100 */
[----:B------:R-:W-:Y:S01]  /*3c00*/  @!P0 FFMA.FTZ R48, R2, R6, -R30 ;  /* 0x0000000602308223 */ /* 0x000fe2000001081e */
[C---:B----4-:R-:W-:Y:S01]  /*3c10*/  LEA R30, P1, R100.reuse, R46, 0x1 ;  /* 0x0000002e641e7211 */ /* 0x050fe200078208ff */
[----:B------:R-:W-:Y:S02]  /*3c20*/  @!P0 IMAD.MOV.U32 R2, RZ, RZ, R11 ;  /* 0x000000ffff028224 */ /* 0x000fe400078e000b */
[----:B------:R-:W-:Y:S01]  /*3c30*/  @!P0 FFMA.FTZ R0, R5, R6, R0 ;  /* 0x0000000605008223 */ /* 0x000fe20000010000 */
[----:B---3--:R-:W-:Y:S01]  /*3c40*/  LEA.HI.X R31, R100, R47, R101, 0x1, P1 ;  /* 0x0000002f641f7211 */ /* 0x008fe200008f0c65 */
[----:B------:R-:W-:Y:S02]  /*3c50*/  @!P0 HADD2.F32 R6, -RZ, R7.H0_H0 ;  /* 0x20000007ff068230 */ /* 0x000fe40000004100 */
[--C-:B------:R-:W-:Y:S01]  /*3c60*/  @!P0 HADD2.F32 R5, -RZ, R2.reuse.H1_H1 ;  /* 0x30000002ff058230 */ /* 0x100fe20000004100 */
[----:B------:R-:W-:Y:S01]  /*3c70*/  @!P0 F2FP.PACK_AB R0, R0, R48 ;  /* 0x000000300000823e */ /* 0x000fe200000000ff */
[----:B------:R-:W-:Y:S03]  /*3c80*/  @!P0 HADD2.F32 R3, -RZ, R2.H0_H0 ;  /* 0x20000002ff038230 */ /* 0x000fe60000004100 */
[----:B------:R-:W-:Y:S01]  /*3c90*/  @!P0 FMUL.FTZ R7, R5, R4 ;  /* 0x0000000405078220 */ /* 0x000fe20000410000 */
[----:B------:R-:W-:Y:S01]  /*3ca0*/  @!P0 MOV R10, R0 ;  /* 0x00000000000a8202 */ /* 0x000fe20000000f00 */
[C---:B------:R-:W-:Y:S02]  /*3cb0*/  @!P0 FMUL.FTZ R2, R3.reuse, R4 ;  /* 0x0000000403028220 */ /* 0x040fe40000410000 */
[-C--:B------:R-:W-:Y:S02]  /*3cc0*/  @!P0 FFMA.FTZ R7, R3, R6.reuse, -R7 ;  /* 0x0000000603078223 */ /* 0x080fe40000010807 */
[----:B------:R-:W-:Y:S05]  /*3cd0*/  @!P0 FFMA.FTZ R2, R5, R6, R2 ;  /* 0x0000000605028223 */ /* 0x000fea0000010002 */
[----:B------:R-:W-:Y:S04]  /*3ce0*/  @!P0 F2FP.PACK_AB R2, R2, R7 ;  /* 0x000000070202823e */ /* 0x000fe800000000ff */
[----:B------:R-:W-:Y:S05]  /*3cf0*/  @!P0 MOV R11, R2 ;  /* 0x00000002000b8202 */ /* 0x000fea0000000f00 */
[----:B------:R1:W-:Y:S02]  /*3d00*/  ST.E.128 [R30.64], R8 ;  /* 0x000000081e007985 */ /* 0x0003e4000c101d0a */
.L_x_190:
[----:B------:R-:W-:Y:S05]  /*3d10*/  BSYNC B0 ;  /* 0x0000000000007941 */ /* 0x000fea0003800000 */
.L_x_189:
[----:B------:R-:W-:Y:S01]  /*3d20*/  ISETP.GE.AND P0, PT, R25, c[0x0][0x1d4], PT ;  /* 0x0000750019007a0c */ /* 0x000fe20003f06270 */
[----:B------:R-:W-:Y:S01]  /*3d30*/  @!UPT UIADD3 URZ, URZ, URZ, URZ ;  /* 0x0000003f3f3ff290 */ /* 0x000fe2000fffe03f */
[----:B------:R-:W-:Y:S11]  /*3d40*/  BSSY B0, `(.L_x_191) ;  /* 0x0000039000007945 */ /* 0x000ff60003800000 */
[----:B------:R-:W-:-:S05]  /*3d50*/  @P0 BRA `(.L_x_192) ;  /* 0x0000037000000947 */ /* 0x000fca0003800000 */
[----:B------:R-:W5:Y:S01]  /*3d60*/  LDS.128 R4, [R201+0x6000] ;  /* 0x00600000c9047984 */ /* 0x000f620000000c00 */
[----:B------:R-:W-:Y:S11]  /*3d70*/  ISETP.GE.AND P0, PT, R143, c[0x0][0x27c], PT ;  /* 0x00009f008f007a0c */ /* 0x000ff60003f06270 */
[----:B------:R-:W-:Y:S02]  /*3d80*/  @!UPT UIADD3 URZ, URZ, URZ, URZ ;  /* 0x0000003f3f3ff290 */ /* 0x000fe4000fffe03f */
[----:B------:R-:W-:Y:S01]  /*3d90*/  @!P0 HADD2.F32 R2, -RZ, R22.H0_H0 ;  /* 0x20000016ff028230 */ /* 0x000fe20000004100 */
[----:B-12---:R-:W-:Y:S01]  /*3da0*/  @!P0 SHF.R.U32.HI R10, RZ, 0x10, R33 ;  /* 0x00000010ff0a8819 */ /* 0x006fe20000011621 */
[----:B------:R-:W-:Y:S04]  /*3db0*/  @!P0 HADD2.F32 R8, -RZ, R29.H0_H0 ;  /* 0x2000001dff088230 */ /* 0x000fe80000004100 */
[----:B------:R-:W-:Y:S01]  /*3dc0*/  @!P0 HADD2.F32 R10, -RZ, R10.H0_H0 ;  /* 0x2000000aff0a8230 */ /* 0x000fe20000004100 */
[----:B-----5:R-:W-:Y:S05]  /*3dd0*/  @!P0 MOV R0, R4 ;  /* 0x0000000400008202 */ /* 0x020fea0000000f00 */
[--C-:B------:R-:W-:Y:S02]  /*3de0*/  @!P0 HADD2.F32 R3, -RZ, R0.reuse.H1_H1 ;  /* 0x30000000ff038230 */ /* 0x100fe40000004100 */
[----:B------:R-:W-:Y:S03]  /*3df0*/  @!P0 HADD2.F32 R0, -RZ, R0.H0_H0 ;  /* 0x20000000ff008230 */ /* 0x000fe60000004100 */
[C---:B------:R-:W-:Y:S04]  /*3e00*/  @!P0 FMUL.FTZ R9, R3.reuse, R2 ;  /* 0x0000000203098220 */ /* 0x040fe80000410000 */
[----:B------:R-:W-:Y:S01]  /*3e10*/  @!P0 FFMA.FTZ R11, R0, R8, -R9 ;  /* 0x00000008000b8223 */ /* 0x000fe20000010809 */
[----:B------:R-:W-:Y:S01]  /*3e20*/  @!P0 SHF.R.U64 R9, R32, 0x10, R33 ;  /* 0x0000001020098819 */ /* 0x000fe20000001221 */
[----:B------:R-:W-:Y:S01]  /*3e30*/  @!P0 FMUL.FTZ R0, R0, R2 ;  /* 0x0000000200008220 */ /* 0x000fe20000410000 */
[--C-:B------:R-:W-:Y:S03]  /*3e40*/  @!P0 SHF.R.U64 R2, R12, 0x10, R13.reuse ;  /* 0x000000100c028819 */ /* 0x100fe6000000120d */
[----:B------:R-:W-:Y:S01]  /*3e50*/  @!P0 FFMA.FTZ R0, R3, R8, R0 ;  /* 0x0000000803008223 */ /* 0x000fe20000010000 */
[----:B------:R-:W-:Y:S01]  /*3e60*/  @!P0 HADD2.F32 R9, -RZ, R9.H0_H0 ;  /* 0x20000009ff098230 */ /* 0x000fe20000004100 */
[----:B------:R-:W-:Y:S01]  /*3e70*/  @!P0 SHF.R.U32.HI R3, RZ, 0x10, R13 ;  /* 0x00000010ff038819 */ /* 0x000fe2000001160d */
[----:B------:R-:W-:Y:S02]  /*3e80*/  @!P0 HADD2.F32 R2, -RZ, R2.H0_H0 ;  /* 0x20000002ff028230 */ /* 0x000fe40000004100 */
[----:B------:R-:W-:Y:S02]  /*3e90*/  @!P0 F2FP.PACK_AB R11, R0, R11 ;  /* 0x0000000b000b823e */ /* 0x000fe400000000ff */
[----:B------:R-:W-:Y:S03]  /*3ea0*/  @!P0 MOV R0, R5 ;  /* 0x0000000500008202 */ /* 0x000fe60000000f00 */
[----:B------:R-:W-:Y:S02]  /*3eb0*/  @!P0 IMAD.MOV.U32 R4, RZ, RZ, R11 ;  /* 0x000000ffff048224 */ /* 0x000fe400078e000b */
[--C-:B------:R-:W-:Y:S02]  /*3ec0*/  @!P0 HADD2.F32 R8, -RZ, R0.reuse.H1_H1 ;  /* 0x30000000ff088230 */ /* 0x100fe40000004100 */
[----:B------:R-:W-:Y:S03]  /*3ed0*/  @!P0 HADD2.F32 R0, -RZ, R0.H0_H0 ;  /* 0x20000000ff008230 */ /* 0x000fe60000004100 */
[-C--:B------:R-:W-:Y:S04]  /*3ee0*/  @!P0 FMUL.FTZ R12, R8, R2.reuse ;  /* 0x00000002080c8220 */ /* 0x080fe80000410000 */
[CC--:B------:R-:W-:Y:S02]  /*3ef0*/  @!P0 FFMA.FTZ R12, R0.reuse, R9.reuse, -R12 ;  /* 0x00000009000c8223 */ /* 0x0c0fe4000001080c */
[----:B------:R-:W-:Y:S01]  /*3f00*/  @!P0 FMUL.FTZ R0, R0, R2 ;  /* 0x0000000200008220 */ /* 0x000fe20000410000 */
[----:B------:R-:W-:Y:S03]  /*3f10*/  @!P0 MOV R2, R6 ;  /* 0x0000000600028202 */ /* 0x000fe60000000f00 */
[----:B------:R-:W-:Y:S01]  /*3f20*/  @!P0 FFMA.FTZ R0, R8, R9, R0 ;  /* 0x0000000908008223 */ /* 0x000fe20000010000 */
[----:B------:R-:W-:Y:S02]  /*3f30*/  @!P0 HADD2.F32 R9, -RZ, R29.H1_H1 ;  /* 0x3000001dff098230 */ /* 0x000fe40000004100 */
[--C-:B------:R-:W-:Y:S02]  /*3f40*/  @!P0 HADD2.F32 R8, -RZ, R2.reuse.H1_H1 ;  /* 0x30000002ff088230 */ /* 0x100fe40000004100 */
[----:B------:R-:W-:Y:S01]  /*3f50*/  @!P0 F2FP.PACK_AB R0, R0, R12 ;  /* 0x0000000c0000823e */ /* 0x000fe200000000ff */
[----:B------:R-:W-:Y:S03]  /*3f60*/  @!P0 HADD2.F32 R2, -RZ, R2.H0_H0 ;  /* 0x20000002ff028230 */ /* 0x000fe60000004100 */
[----:B------:R-:W-:Y:S01]  /*3f70*/  @!P0 MOV R5, R0 ;  /* 0x0000000000058202 */ /* 0x000fe20000000f00 */
[----:B------:R-:W-:Y:S05]  /*3f80*/  @!P0 HADD2.F32 R0, -RZ, R22.H1_H1 ;  /* 0x30000016ff008230 */ /* 0x000fea0000004100 */
[-C--:B------:R-:W-:Y:S02]  /*3f90*/  @!P0 FMUL.FTZ R11, R8, R0.reuse ;  /* 0x00000000080b8220 */ /* 0x080fe40000410000 */
[C---:B------:R-:W-:Y:S02]  /*3fa0*/  @!P0 FMUL.FTZ R0, R2.reuse, R0 ;  /* 0x0000000002008220 */ /* 0x040fe40000410000 */
[----:B------:R-:W-:Y:S01]  /*3fb0*/  @!P0 FFMA.FTZ R12, R2, R9, -R11 ;  /* 0x00000009020c8223 */ /* 0x000fe2000001080b */
[----:B------:R-:W-:Y:S01]  /*3fc0*/  @!P0 MOV R2, R7 ;  /* 0x0000000700028202 */ /* 0x000fe20000000f00 */
[----:B------:R-:W-:Y:S01]  /*3fd0*/  @!P0 FFMA.FTZ R0, R8, R9, R0 ;  /* 0x0000000908008223 */ /* 0x000fe20000010000 */
[----:B------:R-:W-:Y:S03]  /*3fe0*/  @!P0 HADD2.F32 R8, -RZ, R3.H0_H0 ;  /* 0x20000003ff088230 */ /* 0x000fe60000004100 */
[--C-:B------:R-:W-:Y:S01]  /*3ff0*/  @!P0 HADD2.F32 R9, -RZ, R2.reuse.H1_H1 ;  /* 0x30000002ff098230 */ /* 0x100fe20000004100 */
[----:B------:R-:W-:Y:S01]  /*4000*/  @!P0 F2FP.PACK_AB R0, R0, R12 ;  /* 0x0000000c0000823e */ /* 0x000fe200000000ff */
[----:B------:R-:W-:Y:S03]  /*4010*/  @!P0 HADD2.F32 R3, -RZ, R2.H0_H0 ;  /* 0x20000002ff038230 */ /* 0x000fe60000004100 */
[----:B------:R-:W-:Y:S01]  /*4020*/  @!P0 MOV R6, R0 ;  /* 0x0000000000068202 */ /* 0x000fe20000000f00 */
[-C--:B------:R-:W-:Y:S02]  /*4030*/  @!P0 FMUL.FTZ R11, R9, R8.reuse ;  /* 0x00000008090b8220 */ /* 0x080fe40000410000 */
[C---:B------:R-:W-:Y:S02]  /*4040*/  @!P0 FMUL.FTZ R2, R3.reuse, R8 ;  /* 0x0000000803028220 */ /* 0x040fe40000410000 */
[-C--:B------:R-:W-:Y:S02]  /*4050*/  @!P0 FFMA.FTZ R11, R3, R10.reuse, -R11 ;  /* 0x0000000a030b8223 */ /* 0x080fe4000001080b */
[----:B------:R-:W-:Y:S02]  /*4060*/  IMAD.SHL.U32 R3, R215, 0x8, RZ ;  /* 0x00000008d7037824 */ /* 0x000fe400078e00ff */
[----:B------:R-:W-:Y:S03]  /*4070*/  @!P0 FFMA.FTZ R2, R9, R10, R2 ;  /* 0x0000000a09028223 */ /* 0x000fe60000010002 */
[C---:B----4-:R-:W-:Y:S02]  /*4080*/  LEA R8, P1, R3.reuse, R46, 0x1 ;  /* 0x0000002e03087211 */ /* 0x050fe400078208ff */
[----:B------:R-:W-:Y:S02]  /*4090*/  @!P0 F2FP.PACK_AB R2, R2, R11 ;  /* 0x0000000b0202823e */ /* 0x000fe400000000ff */
[----:B---3--:R-:W-:Y:S02]  /*40a0*/  LEA.HI.X.SX32 R9, R3, R47, 0x1, P1 ;  /* 0x0000002f03097211 */ /* 0x008fe400008f0eff */
[----:B------:R-:W-:Y:S05]  /*40b0*/  @!P0 MOV R7, R2 ;  /* 0x0000000200078202 */ /* 0x000fea0000000f00 */
[----:B------:R1:W-:Y:S02]  /*40c0*/  ST.E.128 [R8.64], R4 ;  /* 0x0000000408007985 */ /* 0x0003e4000c101d0a */
.L_x_192:
[----:B------:R-:W-:Y:S05]  /*40d0*/  BSYNC B0 ;  /* 0x0000000000007941 */ /* 0x000fea0003800000 */
.L_x_191:
[----:B------:R-:W-:Y:S01]  /*40e0*/  ISETP.GE.AND P0, PT, R24, c[0x0][0x1d4], PT ;  /* 0x0000750018007a0c */ /* 0x000fe20003f06270 */
[----:B------:R-:W-:Y:S01]  /*40f0*/  @!UPT UIADD3 URZ, URZ, URZ, URZ ;  /* 0x0000003f3f3ff290 */ /* 0x000fe2000fffe03f */
[----:B------:R-:W-:Y:S11]  /*4100*/  BSSY B0, `(.L_x_193) ;  /* 0x000003b000007945 */ /* 0x000ff60003800000 */
[----:B------:R-:W-:-:S05]  /*4110*/  @P0 BRA `(.L_x_194) ;  /* 0x0000039000000947 */ /* 0x000fca0003800000 */
[----:B-1----:R-:W1:Y:S01]  /*4120*/  LDS.128 R4, [R200+0x8000] ;  /* 0x00800000c8047984 */ /* 0x002e620000000c00 */
[----:B------:R-:W-:Y:S11]  /*4130*/  ISETP.GE.AND P0, PT, R140, c[0x0][0x27c], PT ;  /* 0x00009f008c007a0c */ /* 0x000ff60003f06270 */
[----:B------:R-:W-:Y:S02]  /*4140*/  @!UPT UIADD3 URZ, URZ, URZ, URZ ;  /* 0x0000003f3f3ff290 */ /* 0x000fe4000fffe03f */
[----:B------:R-:W-:Y:S01]  /*4150*/  @!P0 HADD2.F32 R2, -RZ, R23.H0_H0 ;  /* 0x20000017ff028230 */ /* 0x000fe20000004100 */
[--C-:B--2---:R-:W-:Y:S01]  /*4160*/  @!P0 SHF.R.U64 R10, R34, 0x10, R35.reuse ;  /* 0x00000010220a8819 */ /* 0x104fe20000001223 */
[----:B------:R-:W-:Y:S01]  /*4170*/  @!P0 HADD2.F32 R8, -RZ, R42.H0_H0 ;  /* 0x2000002aff088230 */ /* 0x000fe20000004100 */
[----:B------:R-:W-:Y:S03]  /*4180*/  @!P0 SHF.R.U32.HI R11, RZ, 0x10, R35 ;  /* 0x00000010ff0b8819 */ /* 0x000fe60000011623 */
[----:B------:R-:W-:Y:S01]  /*4190*/  @!P0 HADD2.F32 R10, -RZ, R10.H0_H0 ;  /* 0x2000000aff0a8230 */ /* 0x000fe20000004100 */
[----:B-1----:R-:W-:Y:S05]  /*41a0*/  @!P0 MOV R0, R4 ;  /* 0x0000000400008202 */ /* 0x002fea0000000f00 */
[--C-:B------:R-:W-:Y:S02]  /*41b0*/  @!P0 HADD2.F32 R3, -RZ, R0.reuse.H1_H1 ;  /* 0x30000000ff038230 */ /* 0x100fe40000004100 */
[----:B------:R-:W-:Y:S03]  /*41c0*/  @!P0 HADD2.F32 R0, -RZ, R0.H0_H0 ;  /* 0x20000000ff008230 */ /* 0x000fe60000004100 */
[C---:B------:R-:W-:Y:S04]  /*41d0*/  @!P0 FMUL.FTZ R9, R3.reuse, R2 ;  /* 0x0000000203098220 */ /* 0x040fe80000410000 */
[C---:B------:R-:W-:Y:S02]  /*41e0*/  @!P0 FFMA.FTZ R9, R0.reuse, R8, -R9 ;  /* 0x0000000800098223 */ /* 0x040fe40000010809 */
[----:B------:R-:W-:Y:S01]  /*41f0*/  @!P0 FMUL.FTZ R0, R0, R2 ;  /* 0x0000000200008220 */ /* 0x000fe20000410000 */
[----:B------:R-:W-:Y:S03]  /*4200*/  @!P0 MOV R2, R5 ;  /* 0x0000000500028202 */ /* 0x000fe60000000f00 */
[----:B------:R-:W-:Y:S01]  /*4210*/  @!P0 FFMA.FTZ R0, R3, R8, R0 ;  /* 0x0000000803008223 */ /* 0x000fe20000010000 */
[--C-:B------:R-:W-:Y:S02]  /*4220*/  @!P0 SHF.R.U64 R3, R14, 0x10, R15.reuse ;  /* 0x000000100e038819 */ /* 0x100fe4000000120f */
[----:B------:R-:W-:Y:S02]  /*4230*/  @!P0 SHF.R.U32.HI R8, RZ, 0x10, R15 ;  /* 0x00000010ff088819 */ /* 0x000fe4000001160f */
[----:B------:R-:W-:Y:S01]  /*4240*/  @!P0 F2FP.PACK_AB R12, R0, R9 ;  /* 0x00000009000c823e */ /* 0x000fe200000000ff */
[----:B------:R-:W-:Y:S02]  /*4250*/  @!P0 HADD2.F32 R3, -RZ, R3.H0_H0 ;  /* 0x20000003ff038230 */ /* 0x000fe40000004100 */
[--C-:B------:R-:W-:Y:S01]  /*4260*/  @!P0 HADD2.F32 R9, -RZ, R2.reuse.H1_H1 ;  /* 0x30000002ff098230 */ /* 0x100fe20000004100 */
[----:B------:R-:W-:Y:S01]  /*4270*/  @!P0 MOV R4, R12 ;  /* 0x0000000c00048202 */ /* 0x000fe20000000f00 */
[----:B------:R-:W-:Y:S03]  /*4280*/  @!P0 HADD2.F32 R0, -RZ, R2.H0_H0 ;  /* 0x20000002ff008230 */ /* 0x000fe60000004100 */
[CC--:B------:R-:W-:Y:S04]  /*4290*/  @!P0 FMUL.FTZ R2, R9.reuse, R3.reuse ;  /* 0x0000000309028220 */ /* 0x0c0fe80000410000 */
[CC--:B------:R-:W-:Y:S02]  /*42a0*/  @!P0 FFMA.FTZ R13, R0.reuse, R10.reuse, -R2 ;  /* 0x0000000a000d8223 */ /* 0x0c0fe40000010802 */
[----:B------:R-:W-:Y:S02]  /*42b0*/  @!P0 FMUL.FTZ R0, R0, R3 ;  /* 0x0000000300008220 */ /* 0x000fe40000410000 */
[----:B------:R-:W-:Y:S02]  /*42c0*/  @!P0 IMAD.MOV.U32 R2, RZ, RZ, R6 ;  /* 0x000000ffff028224 */ /* 0x000fe400078e0006 */
[----:B------:R-:W-:Y:S01]  /*42d0*/  @!P0 FFMA.FTZ R0, R9, R10, R0 ;  /* 0x0000000a09008223 */ /* 0x000fe20000010000 */
[----:B------:R-:W-:Y:S02]  /*42e0*/  @!P0 HADD2.F32 R10, -RZ, R42.H1_H1 ;  /* 0x3000002aff0a8230 */ /* 0x000fe40000004100 */
[--C-:B------:R-:W-:Y:S02]  /*42f0*/  @!P0 HADD2.F32 R9, -RZ, R2.reuse.H1_H1 ;  /* 0x30000002ff098230 */ /* 0x100fe40000004100 */
[----:B------:R-:W-:Y:S01]  /*4300*/  @!P0 F2FP.PACK_AB R3, R0, R13 ;  /* 0x0000000d0003823e */ /* 0x000fe200000000ff */
[----:B------:R-:W-:Y:S02]  /*4310*/  @!P0 HADD2.F32 R0, -RZ, R23.H1_H1 ;  /* 0x30000017ff008230 */ /* 0x000fe40000004100 */
[----:B------:R-:W-:Y:S01]  /*4320*/  @!P0 HADD2.F32 R2, -RZ, R2.H0_H0 ;  /* 0x20000002ff028230 */ /* 0x000fe20000004100 */
[----:B------:R-:W-:Y:S01]  /*4330*/  @!P0 MOV R5, R3 ;  /* 0x0000000300058202 */ /* 0x000fe20000000f00 */
[----:B------:R-:W-:Y:S02]  /*4340*/  @!P0 IMAD.MOV.U32 R3, RZ, RZ, R7 ;  /* 0x000000ffff038224 */ /* 0x000fe400078e0007 */
[CC--:B------:R-:W-:Y:S02]  /*4350*/  @!P0 FMUL.FTZ R12, R9.reuse, R0.reuse ;  /* 0x00000000090c8220 */ /* 0x0c0fe40000410000 */
[C---:B------:R-:W-:Y:S02]  /*4360*/  @!P0 FMUL.FTZ R0, R2.reuse, R0 ;  /* 0x0000000002008220 */ /* 0x040fe40000410000 */
[-C--:B------:R-:W-:Y:S01]  /*4370*/  @!P0 FFMA.FTZ R13, R2, R10.reuse, -R12 ;  /* 0x0000000a020d8223 */ /* 0x080fe2000001080c */
[----:B------:R-:W-:Y:S01]  /*4380*/  SHF.L.U32 R12, R214, 0x3, RZ ;  /* 0x00000003d60c7819 */ /* 0x000fe200000006ff */
[----:B------:R-:W-:Y:S01]  /*4390*/  @!P0 HADD2.F32 R2, -RZ, R8.H0_H0 ;  /* 0x20000008ff028230 */ /* 0x000fe20000004100 */
[----:B------:R-:W-:Y:S01]  /*43a0*/  @!P0 FFMA.FTZ R0, R9, R10, R0 ;  /* 0x0000000a09008223 */ /* 0x000fe20000010000 */
[--C-:B------:R-:W-:Y:S02]  /*43b0*/  @!P0 HADD2.F32 R8, -RZ, R3.reuse.H1_H1 ;  /* 0x30000003ff088230 */ /* 0x100fe40000004100 */
[----:B------:R-:W-:Y:S02]  /*43c0*/  @!P0 HADD2.F32 R3, -RZ, R3.H0_H0 ;  /* 0x20000003ff038230 */ /* 0x000fe40000004100 */
[----:B------:R-:W-:Y:S01]  /*43d0*/  @!P0 F2FP.PACK_AB R0, R0, R13 ;  /* 0x0000000d0000823e */ /* 0x000fe200000000ff */
[----:B------:R-:W-:Y:S01]  /*43e0*/  @!P0 HADD2.F32 R9, -RZ, R11.H0_H0 ;  /* 0x2000000bff098230 */ /* 0x000fe20000004100 */
[C---:B------:R-:W-:Y:S02]  /*43f0*/  @!P0 FMUL.FTZ R10, R8.reuse, R2 ;  /* 0x00000002080a8220 */ /* 0x040fe40000410000 */
[----:B------:R-:W-:Y:S01]  /*4400*/  @!P0 MOV R6, R0 ;  /* 0x0000000000068202 */ /* 0x000fe20000000f00 */
[C---:B------:R-:W-:Y:S02]  /*4410*/  @!P0 FMUL.FTZ R2, R3.reuse, R2 ;  /* 0x0000000203028220 */ /* 0x040fe40000410000 */
[-C--:B------:R-:W-:Y:S01]  /*4420*/  @!P0 FFMA.FTZ R3, R3, R9.reuse, -R10 ;  /* 0x0000000903038223 */ /* 0x080fe2000001080a */
[----:B----4-:R-:W-:Y:S01]  /*4430*/  MOV R10, R46 ;  /* 0x0000002e000a7202 */ /* 0x010fe20000000f00 */
[----:B------:R-:W-:Y:S02]  /*4440*/  @!P0 FFMA.FTZ R2, R8, R9, R2 ;  /* 0x0000000908028223 */ /* 0x000fe40000010002 */
[----:B---3--:R-:W-:Y:S01]  /*4450*/  IMAD.MOV.U32 R11, RZ, RZ, R47 ;  /* 0x000000ffff0b7224 */ /* 0x008fe200078e002f */
[----:B------:R-:W-:Y:S02]  /*4460*/  LEA R10, P1, R12, R10, 0x1 ;  /* 0x0000000a0c0a7211 */ /* 0x000fe400078208ff */
[----:B------:R-:W-:Y:S02]  /*4470*/  @!P0 F2FP.PACK_AB R2, R2, R3 ;  /* 0x000000030202823e */ /* 0x000fe400000000ff */
[----:B------:R-:W-:Y:S02]  /*4480*/  LEA.HI.X.SX32 R11, R12, R11, 0x1, P1 ;  /* 0x0000000b0c0b7211 */ /* 0x000fe400008f0eff */
[----:B------:R-:W-:Y:S05]  /*4490*/  @!P0 MOV R7, R2 ;  /* 0x0000000200078202 */ /* 0x000fea0000000f00 */
[----:B------:R1:W-:Y:S02]  /*44a0*/  ST.E.128 [R10.64], R4 ;  /* 0x000000040a007985 */ /* 0x0003e4000c101d0a */
.L_x_194:
[----:B------:R-:W-:Y:S05]  /*44b0*/  BSYNC B0 ;  /* 0x0000000000007941 */ /* 0x000fea0003800000 */
.L_x_193:
[----:B------:R-:W-:Y:S01]  /*44c0*/  ISETP.GE.AND P0, PT, R205, c[0x0][0x1d4], PT ;  /* 0x00007500cd007a0c */ /* 0x000fe20003f06270 */
[----:B------:R-:W-:Y:S01]  /*44d0*/  @!UPT UIADD3 URZ, URZ, URZ, URZ ;  /* 0x0000003f3f3ff290 */ /* 0x000fe2000fffe03f */
[----:B------:R-:W-:Y:S11]  /*44e0*/  BSSY B0, `(.L_x_195) ;  /* 0x0000038000007945 */ /* 0x000ff60003800000 */
[----:B------:R-:W-:-:S05]  /*44f0*/  @P0 BRA `(.L_x_196) ;  /* 0x0000036000000947 */ /* 0x000fca0003800000 */
[C---:B----4-:R-:W-:Y:S01]  /*4500*/  LEA R22, P0, R205.reuse, R46, 0x1 ;  /* 0x0000002ecd167211 */ /* 0x050fe200078008ff */
[----:B-12---:R-:W1:Y:S03]  /*4510*/  LDS.128 R8, [R201+0x8000] ;  /* 0x00800000c9087984 */ /* 0x006e660000000c00 */
[----:B---3--:R-:W-:Y:S02]  /*4520*/  LEA.HI.X R23, R205, R47, R222, 0x1, P0 ;  /* 0x0000002fcd177211 */ /* 0x008fe400000f0cde */
[----:B------:R-:W-:Y:S11]  /*4530*/  ISETP.GE.AND P0, PT, R142, c[0x0][0x27c], PT ;  /* 0x00009f008e007a0c */ /* 0x000ff60003f06270 */
[----:B------:R-:W-:Y:S02]  /*4540*/  @!UPT UIADD3 URZ, URZ, URZ, URZ ;  /* 0x0000003f3f3ff290 */ /* 0x000fe4000fffe03f */
[----:B------:R-:W-:Y:S01]  /*4550*/  @!P0 HADD2.F32 R0, -RZ, R26.H0_H0 ;  /* 0x2000001aff008230 */ /* 0x000fe20000004100 */
[----:B------:R-:W-:Y:S01]  /*4560*/  @!P0 SHF.R.U64 R4, R16, 0x10, R17 ;  /* 0x0000001010048819 */ /* 0x000fe20000001211 */
[----:B------:R-:W-:Y:S01]  /*4570*/  @!P0 HADD2.F32 R6, -RZ, R43.H0_H0 ;  /* 0x2000002bff068230 */ /* 0x000fe20000004100 */
[----:B------:R-:W-:Y:S02]  /*4580*/  @!P0 SHF.R.U64 R13, R36, 0x10, R37 ;  /* 0x00000010240d8819 */ /* 0x000fe40000001225 */
[----:B------:R-:W-:Y:S02]  /*4590*/  @!P0 SHF.R.U32.HI R7, RZ, 0x10, R17 ;  /* 0x00000010ff078819 */ /* 0x000fe40000011611 */
[----:B------:R-:W-:Y:S02]  /*45a0*/  @!P0 SHF.R.U32.HI R14, RZ, 0x10, R37 ;  /* 0x00000010ff0e8819 */ /* 0x000fe40000011625 */
[----:B-1----:R-:W-:Y:S02]  /*45b0*/  @!P0 MOV R2, R8 ;  /* 0x0000000800028202 */ /* 0x002fe40000000f00 */
[----:B------:R-:W-:Y:S03]  /*45c0*/  @!P0 MOV R3, R9 ;  /* 0x0000000900038202 */ /* 0x000fe60000000f00 */
[--C-:B------:R-:W-:Y:S02]  /*45d0*/  @!P0 HADD2.F32 R5, -RZ, R2.reuse.H1_H1 ;  /* 0x30000002ff058230 */ /* 0x100fe40000004100 */
[----:B------:R-:W-:Y:S03]  /*45e0*/  @!P0 HADD2.F32 R2, -RZ, R2.H0_H0 ;  /* 0x20000002ff028230 */ /* 0x000fe60000004100 */
[CC--:B------:R-:W-:Y:S02]  /*45f0*/  @!P0 FMUL.FTZ R12, R5.reuse, R0.reuse ;  /* 0x00000000050c8220 */ /* 0x0c0fe40000410000 */
[C---:B------:R-:W-:Y:S02]  /*4600*/  @!P0 FMUL.FTZ R0, R2.reuse, R0 ;  /* 0x0000000002008220 */ /* 0x040fe40000410000 */
[-C--:B------:R-:W-:Y:S01]  /*4610*/  @!P0 FFMA.FTZ R17, R2, R6.reuse, -R12 ;  /* 0x0000000602118223 */ /* 0x080fe2000001080c */
[--C-:B------:R-:W-:Y:S01]  /*4620*/  @!P0 HADD2.F32 R12, -RZ, R3.reuse.H1_H1 ;  /* 0x30000003ff0c8230 */ /* 0x100fe20000004100 */
[----:B------:R-:W-:Y:S01]  /*4630*/  @!P0 FFMA.FTZ R0, R5, R6, R0 ;  /* 0x0000000605008223 */ /* 0x000fe20000010000 */
[----:B------:R-:W-:Y:S02]  /*4640*/  @!P0 HADD2.F32 R2, -RZ, R4.H0_H0 ;  /* 0x20000004ff028230 */ /* 0x000fe40000004100 */
[----:B------:R-:W-:Y:S01]  /*4650*/  @!P0 HADD2.F32 R4, -RZ, R3.H0_H0 ;  /* 0x20000003ff048230 */ /* 0x000fe20000004100 */
[----:B------:R-:W-:Y:S01]  /*4660*/  @!P0 MOV R3, R10 ;  /* 0x0000000a00038202 */ /* 0x000fe20000000f00 */
[----:B------:R-:W-:Y:S01]  /*4670*/  @!P0 HADD2.F32 R5, -RZ, R13.H0_H0 ;  /* 0x2000000dff058230 */ /* 0x000fe20000004100 */
[-C--:B------:R-:W-:Y:S02]  /*4680*/  @!P0 FMUL.FTZ R6, R12, R2.reuse ;  /* 0x000000020c068220 */ /* 0x080fe40000410000 */
[C---:B------:R-:W-:Y:S01]  /*4690*/  @!P0 FMUL.FTZ R2, R4.reuse, R2 ;  /* 0x0000000204028220 */ /* 0x040fe20000410000 */
[--C-:B------:R-:W-:Y:S01]  /*46a0*/  @!P0 HADD2.F32 R13, -RZ, R3.reuse.H1_H1 ;  /* 0x30000003ff0d8230 */ /* 0x100fe20000004100 */
[-C--:B------:R-:W-:Y:S01]  /*46b0*/  @!P0 FFMA.FTZ R16, R4, R5.reuse, -R6 ;  /* 0x0000000504108223 */ /* 0x080fe20000010806 */
[----:B------:R-:W-:Y:S01]  /*46c0*/  @!P0 HADD2.F32 R6, -RZ, R26.H1_H1 ;  /* 0x3000001aff068230 */ /* 0x000fe20000004100 */
[----:B------:R-:W-:Y:S01]  /*46d0*/  @!P0 FFMA.FTZ R2, R12, R5, R2 ;  /* 0x000000050c028223 */ /* 0x000fe20000010002 */
[----:B------:R-:W-:Y:S01]  /*46e0*/  @!P0 MOV R5, R11 ;  /* 0x0000000b00058202 */ /* 0x000fe20000000f00 */
[----:B------:R-:W-:Y:S02]  /*46f0*/  @!P0 HADD2.F32 R4, -RZ, R3.H0_H0 ;  /* 0x20000003ff048230 */ /* 0x000fe40000004100 */
[----:B------:R-:W-:Y:S01]  /*4700*/  @!P0 HADD2.F32 R12, -RZ, R43.H1_H1 ;  /* 0x3000002bff0c8230 */ /* 0x000fe20000004100 */
[----:B------:R-:W-:Y:S01]  /*4710*/  @!P0 F2FP.PACK_AB R2, R2, R16 ;  /* 0x000000100202823e */ /* 0x000fe200000000ff */
[CC--:B------:R-:W-:Y:S02]  /*4720*/  @!P0 FMUL.FTZ R15, R13.reuse, R6.reuse ;  /* 0x000000060d0f8220 */ /* 0x0c0fe40000410000 */
[C---:B------:R-:W-:Y:S01]  /*4730*/  @!P0 FMUL.FTZ R3, R4.reuse, R6 ;  /* 0x0000000604038220 */ /* 0x040fe20000410000 */
[----:B------:R-:W-:Y:S01]  /*4740*/  @!P0 MOV R9, R2 ;  /* 0x0000000200098202 */ /* 0x000fe20000000f00 */
[-C--:B------:R-:W-:Y:S01]  /*4750*/  @!P0 FFMA.FTZ R15, R4, R12.reuse, -R15 ;  /* 0x0000000c040f8223 */ /* 0x080fe2000001080f */
[----:B------:R-:W-:Y:S01]  /*4760*/  @!P0 HADD2.F32 R4, -RZ, R7.H0_H0 ;  /* 0x20000007ff048230 */ /* 0x000fe20000004100 */
[----:B------:R-:W-:Y:S01]  /*4770*/  @!P0 FFMA.FTZ R3, R13, R12, R3 ;  /* 0x0000000c0d038223 */ /* 0x000fe20000010003 */
[--C-:B------:R-:W-:Y:S02]  /*4780*/  @!P0 HADD2.F32 R6, -RZ, R5.reuse.H1_H1 ;  /* 0x30000005ff068230 */ /* 0x100fe40000004100 */
[----:B------:R-:W-:Y:S02]  /*4790*/  @!P0 HADD2.F32 R5, -RZ, R5.H0_H0 ;  /* 0x20000005ff058230 */ /* 0x000fe40000004100 */
[----:B------:R-:W-:Y:S01]  /*47a0*/  @!P0 F2FP.PACK_AB R3, R3, R15 ;  /* 0x0000000f0303823e */ /* 0x000fe200000000ff */
[----:B------:R-:W-:Y:S01]  /*47b0*/  @!P0 HADD2.F32 R7, -RZ, R14.H0_H0 ;  /* 0x2000000eff078230 */ /* 0x000fe20000004100 */
[-C--:B------:R-:W-:Y:S02]  /*47c0*/  @!P0 FMUL.FTZ R14, R6, R4.reuse ;  /* 0x00000004060e8220 */ /* 0x080fe40000410000 */
[----:B------:R-:W-:Y:S01]  /*47d0*/  @!P0 MOV R10, R3 ;  /* 0x00000003000a8202 */ /* 0x000fe20000000f00 */
[C---:B------:R-:W-:Y:S02]  /*47e0*/  @!P0 FMUL.FTZ R4, R5.reuse, R4 ;  /* 0x0000000405048220 */ /* 0x040fe40000410000 */
[----:B------:R-:W-:Y:S01]  /*47f0*/  @!P0 FFMA.FTZ R14, R5, R7, -R14 ;  /* 0x00000007050e8223 */ /* 0x000fe2000001080e */
[----:B------:R-:W-:Y:S01]  /*4800*/  @!P0 F2FP.PACK_AB R5, R0, R17 ;  /* 0x000000110005823e */ /* 0x000fe200000000ff */
[----:B------:R-:W-:Y:S03]  /*4810*/  @!P0 FFMA.FTZ R4, R6, R7, R4 ;  /* 0x0000000706048223 */ /* 0x000fe60000010004 */
[----:B------:R-:W-:Y:S02]  /*4820*/  @!P0 MOV R8, R5 ;  /* 0x0000000500088202 */ /* 0x000fe40000000f00 */
[----:B------:R-:W-:Y:S04]  /*4830*/  @!P0 F2FP.PACK_AB R0, R4, R14 ;  /* 0x0000000e0400823e */ /* 0x000fe800000000ff */
[----:B------:R-:W-:Y:S05]  /*4840*/  @!P0 MOV R11, R0 ;  /* 0x00000000000b8202 */ /* 0x000fea0000000f00 */
[----:B------:R1:W-:Y:S02]  /*4850*/  ST.E.128 [R22.64], R8 ;  /* 0x0000000816007985 */ /* 0x0003e4000c101d0a */
.L_x_196:
[----:B------:R-:W-:Y:S05]  /*4860*/  BSYNC B0 ;  /* 0x0000000000007941 */ /* 0x000fea0003800000 */
.L_x_195:
[----:B------:R-:W-:Y:S01]  /*4870*/  ISETP.GE.AND P0, PT, R204, c[0x0][0x1d4], PT ;  /* 0x00007500cc007a0c */ /* 0x000fe20003f06270 */
[----:B------:R-:W-:Y:S01]  /*4880*/  @!UPT UIADD3 URZ, URZ, URZ, URZ ;  /* 0x0000003f3f3ff290 */ /* 0x000fe2000fffe03f */
[----:B------:R-:W-:Y:S11]  /*4890*/  BSSY B0, `(.L_x_197) ;  /* 0x0000038000007945 */ /* 0x000ff60003800000 */
[----:B------:R-:W-:-:S05]  /*48a0*/  @P0 BRA `(.L_x_198) ;  /* 0x0000036000000947 */ /* 0x000fca0003800000 */
[C---:B-1--4-:R-:W-:Y:S01]  /*48b0*/  LEA R22, P0, R204.reuse, R46, 0x1 ;  /* 0x0000002ecc167211 */ /* 0x052fe200078008ff */
[----:B--2---:R-:W1:Y:S03]  /*48c0*/  LDS.128 R8, [R200+0xa000] ;  /* 0x00a00000c8087984 */ /* 0x004e660000000c00 */
[----:B---3--:R-:W-:Y:S02]  /*48d0*/  LEA.HI.X R23, R204, R47, R221, 0x1, P0 ;  /* 0x0000002fcc177211 */ /* 0x008fe400000f0cdd */
[----:B------:R-:W-:Y:S11]  /*48e0*/  ISETP.GE.AND P0, PT, R105, c[0x0][0x27c], PT ;  /* 0x00009f0069007a0c */ /* 0x000ff60003f06270 */
[----:B------:R-:W-:Y:S02]  /*48f0*/  @!UPT UIADD3 URZ, URZ, URZ, URZ ;  /* 0x0000003f3f3ff290 */ /* 0x000fe4000fffe03f */
[----:B------:R-:W-:Y:S01]  /*4900*/  @!P0 HADD2.F32 R0, -RZ, R27.H0_H0 ;  /* 0x2000001bff008230 */ /* 0x000fe20000004100 */
[----:B------:R-:W-:Y:S01]  /*4910*/  @!P0 SHF.R.U64 R4, R18, 0x10, R19 ;  /* 0x0000001012048819 */ /* 0x000fe20000001213 */
[--C-:B------:R-:W-:Y:S01]  /*4920*/  @!P0 HADD2.F32 R6, -RZ, R44.reuse.H0_H0 ;  /* 0x2000002cff068230 */ /* 0x100fe20000004100 */
[----:B------:R-:W-:Y:S01]  /*4930*/  @!P0 SHF.R.U64 R13, R38, 0x10, R39 ;  /* 0x00000010260d8819 */ /* 0x000fe20000001227 */
[----:B------:R-:W-:Y:S01]  /*4940*/  @!P0 HADD2.F32 R15, -RZ, R44.H1_H1 ;  /* 0x3000002cff0f8230 */ /* 0x000fe20000004100 */
[----:B------:R-:W-:Y:S01]  /*4950*/  @!P0 SHF.R.U32.HI R7, RZ, 0x10, R19 ;  /* 0x00000010ff078819 */ /* 0x000fe20000011613 */
[----:B------:R-:W-:Y:S01]  /*4960*/  @!P0 HADD2.F32 R4, -RZ, R4.H0_H0 ;  /* 0x20000004ff048230 */ /* 0x000fe20000004100 */
[----:B------:R-:W-:Y:S01]  /*4970*/  @!P0 SHF.R.U32.HI R17, RZ, 0x10, R39 ;  /* 0x00000010ff118819 */ /* 0x000fe20000011627 */
[----:B------:R-:W-:Y:S02]  /*4980*/  @!P0 HADD2.F32 R13, -RZ, R13.H0_H0 ;  /* 0x2000000dff0d8230 */ /* 0x000fe40000004100 */
[----:B------:R-:W-:Y:S02]  /*4990*/  @!P0 HADD2.F32 R7, -RZ, R7.H0_H0 ;  /* 0x20000007ff078230 */ /* 0x000fe40000004100 */
[----:B------:R-:W-:Y:S01]  /*49a0*/  @!P0 HADD2.F32 R17, -RZ, R17.H0_H0 ;  /* 0x20000011ff118230 */ /* 0x000fe20000004100 */
[----:B-1----:R-:W-:Y:S02]  /*49b0*/  @!P0 MOV R2, R8 ;  /* 0x0000000800028202 */ /* 0x002fe40000000f00 */
[----:B------:R-:W-:Y:S03]  /*49c0*/  @!P0 MOV R3, R9 ;  /* 0x0000000900038202 */ /* 0x000fe60000000f00 */
[--C-:B------:R-:W-:Y:S02]  /*49d0*/  @!P0 HADD2.F32 R5, -RZ, R2.reuse.H1_H1 ;  /* 0x30000002ff058230 */ /* 0x100fe40000004100 */
[----:B------:R-:W-:Y:S02]  /*49e0*/  @!P0 HADD2.F32 R2, -RZ, R2.H0_H0 ;  /* 0x20000002ff028230 */ /* 0x000fe40000004100 */
[--C-:B------:R-:W-:Y:S01]  /*49f0*/  @!P0 HADD2.F32 R12, -RZ, R3.reuse.H1_H1 ;  /* 0x30000003ff0c8230 */ /* 0x100fe20000004100 */
[CC--:B------:R-:W-:Y:S01]  /*4a00*/  @!P0 FMUL.FTZ R14, R5.reuse, R0.reuse ;  /* 0x00000000050e8220 */ /* 0x0c0fe20000410000 */
[----:B------:R-:W-:Y:S01]  /*4a10*/  @!P0 HADD2.F32 R3, -RZ, R3.H0_H0 ;  /* 0x20000003ff038230 */ /* 0x000fe20000004100 */
[C---:B------:R-:W-:Y:S02]  /*4a20*/  @!P0 FMUL.FTZ R0, R2.reuse, R0 ;  /* 0x0000000002008220 */ /* 0x040fe40000410000 */
[-C--:B------:R-:W-:Y:S02]  /*4a30*/  @!P0 FFMA.FTZ R26, R2, R6.reuse, -R14 ;  /* 0x00000006021a8223 */ /* 0x080fe4000001080e */
[----:B------:R-:W-:Y:S01]  /*4a40*/  @!P0 FFMA.FTZ R0, R5, R6, R0 ;  /* 0x0000000605008223 */ /* 0x000fe20000010000 */
[----:B------:R-:W-:Y:S01]  /*4a50*/  @!P0 MOV R5, R10 ;  /* 0x0000000a00058202 */ /* 0x000fe20000000f00 */
[CC--:B------:R-:W-:Y:S02]  /*4a60*/  @!P0 FMUL.FTZ R14, R12.reuse, R4.reuse ;  /* 0x000000040c0e8220 */ /* 0x0c0fe40000410000 */
[C---:B------:R-:W-:Y:S01]  /*4a70*/  @!P0 FMUL.FTZ R2, R3.reuse, R4 ;  /* 0x0000000403028220 */ /* 0x040fe20000410000 */
[----:B------:R-:W-:Y:S01]  /*4a80*/  @!P0 MOV R4, R11 ;  /* 0x0000000b00048202 */ /* 0x000fe20000000f00 */
[-C--:B------:R-:W-:Y:S01]  /*4a90*/  @!P0 FFMA.FTZ R19, R3, R13.reuse, -R14 ;  /* 0x0000000d03138223 */ /* 0x080fe2000001080e */
[----:B------:R-:W-:Y:S01]  /*4aa0*/  @!P0 HADD2.F32 R14, -RZ, R5.H1_H1 ;  /* 0x30000005ff0e8230 */ /* 0x000fe20000004100 */
[----:B------:R-:W-:Y:S01]  /*4ab0*/  @!P0 FFMA.FTZ R2, R12, R13, R2 ;  /* 0x0000000d0c028223 */ /* 0x000fe20000010002 */
[----:B------:R-:W-:Y:S02]  /*4ac0*/  @!P0 HADD2.F32 R3, -RZ, R27.H1_H1 ;  /* 0x3000001bff038230 */ /* 0x000fe40000004100 */
[----:B------:R-:W-:Y:S02]  /*4ad0*/  @!P0 HADD2.F32 R6, -RZ, R5.H0_H0 ;  /* 0x20000005ff068230 */ /* 0x000fe40000004100 */
[----:B------:R-:W-:Y:S01]  /*4ae0*/  @!P0 F2FP.PACK_AB R2, R2, R19 ;  /* 0x000000130202823e */ /* 0x000fe200000000ff */
[--C-:B------:R-:W-:Y:S02]  /*4af0*/  @!P0 HADD2.F32 R5, -RZ, R4.reuse.H0_H0 ;  /* 0x20000004ff058230 */ /* 0x100fe40000004100 */
[----:B------:R-:W-:Y:S01]  /*4b00*/  @!P0 HADD2.F32 R16, -RZ, R4.H1_H1 ;  /* 0x30000004ff108230 */ /* 0x000fe20000004100 */
[-C--:B------:R-:W-:Y:S01]  /*4b10*/  @!P0 FMUL.FTZ R4, R14, R3.reuse ;  /* 0x000000030e048220 */ /* 0x080fe20000410000 */
[----:B------:R-:W-:Y:S01]  /*4b20*/  @!P0 MOV R9, R2 ;  /* 0x0000000200098202 */ /* 0x000fe20000000f00 */
[C---:B------:R-:W-:Y:S02]  /*4b30*/  @!P0 FMUL.FTZ R3, R6.reuse, R3 ;  /* 0x0000000306038220 */ /* 0x040fe40000410000 */
[----:B------:R-:W-:Y:S02]  /*4b40*/  @!P0 FFMA.FTZ R6, R6, R15, -R4 ;  /* 0x0000000f06068223 */ /* 0x000fe40000010804 */
[CC--:B------:R-:W-:Y:S02]  /*4b50*/  @!P0 FMUL.FTZ R4, R5.reuse, R7.reuse ;  /* 0x0000000705048220 */ /* 0x0c0fe40000410000 */
[----:B------:R-:W-:Y:S02]  /*4b60*/  @!P0 FMUL.FTZ R18, R16, R7 ;  /* 0x0000000710128220 */ /* 0x000fe40000410000 */
[----:B------:R-:W-:Y:S02]  /*4b70*/  @!P0 FFMA.FTZ R3, R14, R15, R3 ;  /* 0x0000000f0e038223 */ /* 0x000fe40000010003 */
[-C--:B------:R-:W-:Y:S01]  /*4b80*/  @!P0 FFMA.FTZ R18, R5, R17.reuse, -R18 ;  /* 0x0000001105128223 */ /* 0x080fe20000010812 */
[----:B------:R-:W-:Y:S01]  /*4b90*/  @!P0 F2FP.PACK_AB R5, R0, R26 ;  /* 0x0000001a0005823e */ /* 0x000fe200000000ff */
[----:B------:R-:W-:Y:S01]  /*4ba0*/  @!P0 FFMA.FTZ R4, R16, R17, R4 ;  /* 0x0000001110048223 */ /* 0x000fe20000010004 */
[----:B------:R-:W-:Y:S02]  /*4bb0*/  @!P0 F2FP.PACK_AB R3, R3, R6 ;  /* 0x000000060303823e */ /* 0x000fe400000000ff */
[----:B------:R-:W-:Y:S02]  /*4bc0*/  @!P0 MOV R8, R5 ;  /* 0x0000000500088202 */ /* 0x000fe40000000f00 */
[----:B------:R-:W-:Y:S02]  /*4bd0*/  @!P0 F2FP.PACK_AB R0, R4, R18 ;  /* 0x000000120400823e */ /* 0x000fe400000000ff */
[----:B------:R-:W-:Y:S02]  /*4be0*/  @!P0 MOV R10, R3 ;  /* 0x00000003000a8202 */ /* 0x000fe40000000f00 */
[----:B------:R-:W-:Y:S05]  /*4bf0*/  @!P0 MOV R11, R0 ;  /* 0x00000000000b8202 */ /* 0x000fea0000000f00 */
[----:B------:R1:W-:Y:S02]  /*4c00*/  ST.E.128 [R22.64], R8 ;  /* 0x0000000816007985 */ /* 0x0003e4000c101d0a */
.L_x_198:
[----:B------:R-:W-:Y:S05]  /*4c10*/  BSYNC B0 ;  /* 0x0000000000007941 */ /* 0x000fea0003800000 */
.L_x_197:
[----:B------:R-:W-:Y:S11]  /*4c20*/  ISETP.GE.AND P0, PT, R203, c[0x0][0x1d4], PT ;  /* 0x00007500cb007a0c */ /* 0x000ff60003f06270 */
[----:B------:R-:W-:Y:S02]  /*4c30*/  @!UPT UIADD3 URZ, URZ, URZ, URZ ;  /* 0x0000003f3f3ff290 */ /* 0x000fe4000fffe03f */
        /* <DEDUP_REMOVED lines=32> */
[--C-:B------:R-:W-:Y:S01]  /*4e40*/  @!P0 HADD2.F32 R14, -RZ, R5.reuse.H1_H1 ;  /* 0x30000005ff0e8230 */ /* 0x100fe20000004100 */
        /* <DEDUP_REMOVED lines=21> */
[----:B------:R1:W-:Y:S01]  /*4fa0*/  ST.E.128 [R18.64], R8 ;  /* 0x0000000812007985 */ /* 0x0003e2000c101d0a */
[----:B------:R-:W-:-:S05]  /*4fb0*/  BRA `(.L_x_188) ;  /* 0x00001f1000007947 */ /* 0x000fca0003800000 */
.L_x_185:
        /* <DEDUP_REMOVED lines=37> */
[----:B------:R1:W5:Y:S04]  /*5210*/  @!P0 LDG.E.128 R32, [R8.64] ;  /* 0x0000000a08208981 */ /* 0x000368000c1e1d00 */
[----:B------:R1:W5:Y:S01]  /*5220*/  @!P0 LDG.E.128 R4, [R2.64] ;  /* 0x0000000a02048981 */ /* 0x000362000c1e1d00 */
[----:B------:R-:W-:Y:S11]  /*5230*/  ISETP.GE.AND P0, PT, R25, c[0x0][0x27c], PT ;  /* 0x00009f0019007a0c */ /* 0x000ff60003f06270 */
[----:B------:R-:W-:Y:S02]  /*5240*/  @!UPT UIADD3 URZ, URZ, URZ, URZ ;  /* 0x0000003f3f3ff290 */ /* 0x000fe4000fffe03f */
[----:B------:R1:W5:Y:S04]  /*5250*/  @!P0 LDG.E.128 R40, [R8.64+0x40] ;  /* 0x0000400a08288981 */ /* 0x000368000c1e1d00 */
[----:B------:R1:W5:Y:S01]  /*5260*/  @!P0 LDG.E.128 R16, [R2.64+0x40] ;  /* 0x0000400a02108981 */ /* 0x000362000c1e1d00 */
[----:B------:R-:W-:Y:S11]  /*5270*/  ISETP.GE.AND P0, PT, R24, c[0x0][0x27c], PT ;  /* 0x00009f0018007a0c */ /* 0x000ff60003f06270 */
[----:B------:R-:W-:Y:S02]  /*5280*/  @!UPT UIADD3 URZ, URZ, URZ, URZ ;  /* 0x0000003f3f3ff290 */ /* 0x000fe4000fffe03f */
[----:B------:R1:W5:Y:S04]  /*5290*/  @!P0 LDG.E.128 R48, [R8.64+0x80] ;  /* 0x0000800a08308981 */ /* 0x000368000c1e1d00 */
[----:B------:R1:W5:Y:S02]  /*52a0*/  @!P0 LDG.E.128 R20, [R2.64+0x80] ;  /* 0x0000800a02148981 */ /* 0x000364000c1e1d00 */
.L_x_200:
[----:B------:R-:W-:Y:S05]  /*52b0*/  BSYNC B0 ;  /* 0x0000000000007941 */ /* 0x000fea0003800000 */
.L_x_199:
[----:B------:R2:W3:Y:S04]  /*52c0*/  SHFL.IDX PT, R55, R10, RZ, 0x1c1f ;  /* 0x001c1fff0a377589 */ /* 0x0004e800000e0000 */
[----:B------:R2:W4:Y:S01]  /*52d0*/  SHFL.IDX PT, R54, R11, RZ, 0x1c1f ;  /* 0x001c1fff0b367589 */ /* 0x00052200000e0000 */
[----:B------:R-:W-:-:S05]  /*52e0*/  @P1 BRA `(.L_x_188) ;  /* 0x00001be000001947 */ /* 0x000fca0003800000 */
[----:B------:R-:W-:Y:S01]  /*52f0*/  ISETP.GE.AND P0, PT, R100, c[0x0][0x1d4], PT ;  /* 0x0000750064007a0c */ /* 0x000fe20003f06270 */
[----:B-1---5:R-:W-:Y:S01]  /*5300*/  IMAD.MOV.U32 R2, RZ, RZ, R48 ;  /* 0x000000ffff027224 */ /* 0x022fe200078e0030 */
[----:B------:R-:W-:Y:S01]  /*5310*/  IADD3 R120, -R123, c[0x0][0x1d4], RZ ;  /* 0x000075007b787a10 */ /* 0x000fe20007ffe1ff */
[----:B------:R-:W-:Y:S01]  /*5320*/  IMAD.MOV.U32 R0, RZ, RZ, R49 ;  /* 0x000000ffff007224 */ /* 0x000fe200078e0031 */
[----:B------:R-:W-:Y:S01]  /*5330*/  BSSY B0, `(.L_x_201) ;  /* 0x0000098000007945 */ /* 0x000fe20003800000 */
        /* <DEDUP_REMOVED lines=17> */
[----:B------:R-:W-:Y:S02]  /*5450*/  PRMT R28, R8, 0x5410, R3 ;  /* 0x00005410081c7816 */ /* 0x000fe40000000003 */
[----:B------:R-:W-:Y:S02]  /*5460*/  PRMT R26, R2, 0x5410, R0 ;  /* 0x00005410021a7816 */ /* 0x000fe40000000000 */
[----:B------:R-:W-:Y:S04]  /*5470*/  MOV R0, R16 ;  /* 0x0000001000007202 */ /* 0x000fe80000000f00 */
[----:B--2---:R-:W-:Y:S01]  /*5480*/  PRMT R11, R0, 0x7610, R11 ;  /* 0x00007610000b7816 */ /* 0x004fe2000000000b */
[----:B------:R-:W-:Y:S05]  /*5490*/  IMAD.MOV.U32 R0, RZ, RZ, R17 ;  /* 0x000000ffff007224 */ /* 0x000fea00078e0011 */
[----:B------:R-:W-:Y:S01]  /*54a0*/  PRMT R11, R11, 0x5410, R0 ;  /* 0x000054100b0b7816 */ /* 0x000fe20000000000 */
[----:B------:R-:W-:-:S05]  /*54b0*/  @P0 BRA `(.L_x_202) ;  /* 0x000007f000000947 */ /* 0x000fca0003800000 */
[--C-:B------:R-:W-:Y:S01]  /*54c0*/  IMAD.MOV.U32 R9, RZ, RZ, R5.reuse ;  /* 0x000000ffff097224 */ /* 0x100fe200078e0005 */
[----:B------:R-:W-:Y:S01]  /*54d0*/  LOP3.LUT P2, RZ, R212, 0x2, RZ, 0xc0, !PT ;  /* 0x00000002d4ff7812 */ /* 0x000fe2000784c0ff */
[----:B------:R-:W1:Y:S01]  /*54e0*/  LDS.128 R12, [R99+0x6100] ;  /* 0x00610000630c7984 */ /* 0x000e620000000c00 */
[----:B------:R-:W-:Y:S02]  /*54f0*/  ISETP.GE.AND P0, PT, R100, c[0x0][0x27c], PT ;  /* 0x00009f0064007a0c */ /* 0x000fe40003f06270 */
[----:B------:R-:W-:Y:S02]  /*5500*/  SEL R0, R123, R120, !P2 ;  /* 0x000000787b007207 */ /* 0x000fe40005000000 */
[----:B------:R-:W-:Y:S02]  /*5510*/  MOV R10, R32 ;  /* 0x00000020000a7202 */ /* 0x000fe40000000f00 */
[----:B------:R-:W-:Y:S02]  /*5520*/  SHF.R.S32.HI R2, RZ, 0x1f, R0 ;  /* 0x0000001fff027819 */ /* 0x000fe40000011400 */
[----:B------:R-:W-:Y:S02]  /*5530*/  MOV R45, R33 ;  /* 0x00000021002d7202 */ /* 0x000fe40000000f00 */
[----:B------:R-:W-:Y:S03]  /*5540*/  LEA.HI R0, R2, R0, RZ, 0x4 ;  /* 0x0000000002007211 */ /* 0x000fe600078f20ff */
[----:B------:R-:W-:Y:S01]  /*5550*/  @!P0 HADD2.F32 R30, -RZ, R10.H0_H0 ;  /* 0x2000000aff1e8230 */ /* 0x000fe20000004100 */
[----:B------:R-:W-:Y:S02]  /*5560*/  LEA.HI.SX32 R0, R0, R114, 0x1c ;  /* 0x0000007200007211 */ /* 0x000fe400078fe2ff */
[----:B------:R-:W-:Y:S02]  /*5570*/  @!P0 SHF.R.U32.HI R10, RZ, 0x10, R5 ;  /* 0x00000010ff0a8819 */ /* 0x000fe40000011605 */
[----:B------:R-:W-:Y:S02]  /*5580*/  SHF.R.S32.HI R2, RZ, 0x1f, R0 ;  /* 0x0000001fff027819 */ /* 0x000fe40000011400 */
[----:B------:R-:W-:Y:S02]  /*5590*/  SHF.L.U32 R57, R0, 0x3, RZ ;  /* 0x0000000300397819 */ /* 0x000fe400000006ff */
[----:B------:R-:W-:Y:S02]  /*55a0*/  LEA.HI R0, R2, R0, RZ, 0x3 ;  /* 0x0000000002007211 */ /* 0x000fe400078f18ff */
[----:B------:R-:W-:Y:S03]  /*55b0*/  LOP3.LUT R2, R217, 0x38, R57, 0xf8, !PT ;  /* 0x00000038d9027812 */ /* 0x000fe600078ef839 */
[----:B------:R-:W-:Y:S01]  /*55c0*/  IMAD.SHL.U32 R0, R0, 0x200, RZ ;  /* 0x0000020000007824 */ /* 0x000fe200078e00ff */
[----:B------:R-:W-:Y:S04]  /*55d0*/  LOP3.LUT R2, R2, R218, RZ, 0x3c, !PT ;  /* 0x000000da02027212 */ /* 0x000fe800078e3cff */
[----:B------:R-:W-:Y:S04]  /*55e0*/  LOP3.LUT R0, R0, 0x7ffff000, RZ, 0xc0, !PT ;  /* 0x7ffff00000007812 */ /* 0x000fe800078ec0ff */
[----:B------:R-:W-:Y:S02]  /*55f0*/  IADD3 R0, R2, R0, R219 ;  /* 0x0000000002007210 */ /* 0x000fe40007ffe0db */
[----:B-1----:R-:W-:Y:S02]  /*5600*/  @!P0 MOV R8, R12 ;  /* 0x0000000c00088202 */ /* 0x002fe40000000f00 */
[----:B------:R-:W-:Y:S03]  /*5610*/  SHF.L.U32 R0, R0, 0x1, RZ ;  /* 0x0000000100007819 */ /* 0x000fe600000006ff */
[----:B------:R-:W-:Y:S02]  /*5620*/  @!P0 HADD2.F32 R3, -RZ, R8.H0_H0 ;  /* 0x20000008ff038230 */ /* 0x000fe40000004100 */
[----:B------:R1:W2:Y:S02]  /*5630*/  LDS.128 R36, [R0+0x6100] ;  /* 0x0061000000247984 */ /* 0x0002a40000000c00 */
[----:B-1----:R-:W-:Y:S05]  /*5640*/  IMAD.MOV.U32 R0, RZ, RZ, R4 ;  /* 0x000000ffff007224 */ /* 0x002fea00078e0004 */
[----:B------:R-:W-:Y:S05]  /*5650*/  @!P0 HADD2.F32 R2, -RZ, R0.H0_H0 ;  /* 0x20000000ff028230 */ /* 0x000fea0000004100 */
[-C--:B------:R-:W-:Y:S02]  /*5660*/  @!P0 FMUL.FTZ R0, R3, R2.reuse ;  /* 0x0000000203008220 */ /* 0x080fe40000410000 */
[----:B--2---:R-:W-:Y:S05]  /*5670*/  @!P0 IMAD.MOV.U32 R31, RZ, RZ, R36 ;  /* 0x000000ffff1f8224 */ /* 0x004fea00078e0024 */
[----:B------:R-:W-:Y:S05]  /*5680*/  @!P0 HADD2.F32 R29, -RZ, R31.H0_H0 ;  /* 0x2000001fff1d8230 */ /* 0x000fea0000004100 */
[C---:B------:R-:W-:Y:S01]  /*5690*/  @!P0 FMUL.FTZ R44, R29.reuse, R2 ;  /* 0x000000021d2c8220 */ /* 0x040fe20000410000 */
[----:B------:R-:W-:Y:S01]  /*56a0*/  @!P0 SHF.R.U64 R2, R4, 0x10, R5 ;  /* 0x0000001004028819 */ /* 0x000fe20000001205 */
[-C--:B------:R-:W-:Y:S01]  /*56b0*/  @!P0 FFMA.FTZ R0, R29, R30.reuse, R0 ;  /* 0x0000001e1d008223 */ /* 0x080fe20000010000 */
[----:B------:R-:W-:Y:S01]  /*56c0*/  @!P0 SHF.R.U64 R4, R32, 0x10, R33 ;  /* 0x0000001020048819 */ /* 0x000fe20000001221 */
[----:B------:R-:W-:Y:S01]  /*56d0*/  @!P0 FFMA.FTZ R62, R3, R30, -R44 ;  /* 0x0000001e033e8223 */ /* 0x000fe2000001082c */
[----:B------:R-:W-:Y:S01]  /*56e0*/  @!P0 HADD2.F32 R5, -RZ, R9.H0_H0 ;  /* 0x20000009ff058230 */ /* 0x000fe20000004100 */
[----:B------:R-:W-:Y:S01]  /*56f0*/  @!P0 IMAD.MOV.U32 R44, RZ, RZ, R37 ;  /* 0x000000ffff2c8224 */ /* 0x000fe200078e0025 */
[----:B------:R-:W-:Y:S01]  /*5700*/  @!P0 HADD2.F32 R2, -RZ, R2.H0_H0 ;  /* 0x20000002ff028230 */ /* 0x000fe20000004100 */
[----:B------:R-:W-:Y:S01]  /*5710*/  @!P0 MOV R9, R13 ;  /* 0x0000000d00098202 */ /* 0x000fe20000000f00 */
[----:B------:R-:W-:Y:S02]  /*5720*/  @!P0 HADD2.F32 R29, -RZ, R31.H1_H1 ;  /* 0x3000001fff1d8230 */ /* 0x000fe40000004100 */
[----:B------:R-:W-:Y:S02]  /*5730*/  @!P0 HADD2.F32 R3, -RZ, R8.H1_H1 ;  /* 0x30000008ff038230 */ /* 0x000fe40000004100 */
[----:B------:R-:W-:Y:S01]  /*5740*/  @!P0 HADD2.F32 R8, -RZ, R4.H0_H0 ;  /* 0x20000004ff088230 */ /* 0x000fe20000004100 */
[-C--:B------:R-:W-:Y:S01]  /*5750*/  @!P0 FMUL.FTZ R31, R29, R2.reuse ;  /* 0x000000021d1f8220 */ /* 0x080fe20000410000 */
[----:B------:R-:W-:Y:S01]  /*5760*/  @!P0 HADD2.F32 R30, -RZ, R44.H0_H0 ;  /* 0x2000002cff1e8230 */ /* 0x000fe20000004100 */
[C---:B------:R-:W-:Y:S01]  /*5770*/  @!P0 FMUL.FTZ R2, R3.reuse, R2 ;  /* 0x0000000203028220 */ /* 0x040fe20000410000 */
[----:B------:R-:W-:Y:S01]  /*5780*/  @!P0 HADD2.F32 R4, -RZ, R9.H0_H0 ;  /* 0x20000009ff048230 */ /* 0x000fe20000004100 */
[-C--:B------:R-:W-:Y:S01]  /*5790*/  @!P0 FFMA.FTZ R61, R3, R8.reuse, -R31 ;  /* 0x00000008033d8223 */ /* 0x080fe2000001081f */
[----:B------:R-:W-:Y:S01]  /*57a0*/  @!P0 HADD2.F32 R31, -RZ, R45.H0_H0 ;  /* 0x2000002dff1f8230 */ /* 0x000fe20000004100 */
[-C--:B------:R-:W-:Y:S01]  /*57b0*/  @!P0 FMUL.FTZ R32, R30, R5.reuse ;  /* 0x000000051e208220 */ /* 0x080fe20000410000 */
[----:B------:R-:W-:Y:S01]  /*57c0*/  @!P0 SHF.R.U32.HI R45, RZ, 0x10, R33 ;  /* 0x00000010ff2d8819 */ /* 0x000fe20000011621 */
[----:B------:R-:W-:Y:S01]  /*57d0*/  @!P0 FFMA.FTZ R2, R29, R8, R2 ;  /* 0x000000081d028223 */ /* 0x000fe20000010002 */
[----:B------:R-:W-:Y:S01]  /*57e0*/  @!P0 MOV R29, R38 ;  /* 0x00000026001d8202 */ /* 0x000fe20000000f00 */
[----:B------:R-:W-:Y:S01]  /*57f0*/  @!P0 FMUL.FTZ R3, R4, R5 ;  /* 0x0000000504038220 */ /* 0x000fe20000410000 */
[----:B------:R-:W-:Y:S01]  /*5800*/  @!P0 MOV R8, R14 ;  /* 0x0000000e00088202 */ /* 0x000fe20000000f00 */
[----:B------:R-:W-:Y:S01]  /*5810*/  IMAD.MOV.U32 R5, RZ, RZ, R6 ;  /* 0x000000ffff057224 */ /* 0x000fe200078e0006 */
[----:B------:R-:W-:Y:S01]  /*5820*/  @!P0 SHF.R.U64 R6, R6, 0x10, R7 ;  /* 0x0000001006068819 */ /* 0x000fe20000001207 */
[-C--:B------:R-:W-:Y:S02]  /*5830*/  @!P0 FFMA.FTZ R56, R4, R31.reuse, -R32 ;  /* 0x0000001f04388223 */ /* 0x080fe40000010820 */
[----:B------:R-:W-:Y:S01]  /*5840*/  IMAD.MOV.U32 R4, RZ, RZ, R34 ;  /* 0x000000ffff047224 */ /* 0x000fe200078e0022 */
[----:B------:R-:W-:Y:S01]  /*5850*/  @!P0 HADD2.F32 R5, -RZ, R5.H0_H0 ;  /* 0x20000005ff058230 */ /* 0x000fe20000004100 */
[----:B------:R-:W-:Y:S01]  /*5860*/  @!P0 FFMA.FTZ R3, R30, R31, R3 ;  /* 0x0000001f1e038223 */ /* 0x000fe20000010003 */
[--C-:B------:R-:W-:Y:S02]  /*5870*/  @!P0 HADD2.F32 R30, -RZ, R29.reuse.H0_H0 ;  /* 0x2000001dff1e8230 */ /* 0x100fe40000004100 */
[----:B------:R-:W-:Y:S02]  /*5880*/  @!P0 HADD2.F32 R31, -RZ, R4.H0_H0 ;  /* 0x20000004ff1f8230 */ /* 0x000fe40000004100 */
[----:B------:R-:W-:Y:S01]  /*5890*/  @!P0 HADD2.F32 R4, -RZ, R8.H0_H0 ;  /* 0x20000008ff048230 */ /* 0x000fe20000004100 */
[----:B------:R-:W-:Y:S01]  /*58a0*/  @!P0 FMUL.FTZ R32, R30, R5 ;  /* 0x000000051e208220 */ /* 0x000fe20000410000 */
[----:B------:R-:W-:Y:S03]  /*58b0*/  @!P0 HADD2.F32 R6, -RZ, R6.H0_H0 ;  /* 0x20000006ff068230 */ /* 0x000fe60000004100 */
[C---:B------:R-:W-:Y:S01]  /*58c0*/  @!P0 FFMA.FTZ R60, R4.reuse, R31, -R32 ;  /* 0x0000001f043c8223 */ /* 0x040fe20000010820 */
[----:B------:R-:W-:Y:S01]  /*58d0*/  @!P0 HADD2.F32 R32, -RZ, R29.H1_H1 ;  /* 0x3000001dff208230 */ /* 0x000fe20000004100 */
[----:B------:R-:W-:Y:S01]  /*58e0*/  @!P0 FMUL.FTZ R5, R4, R5 ;  /* 0x0000000504058220 */ /* 0x000fe20000410000 */
[----:B------:R-:W-:Y:S03]  /*58f0*/  @!P0 SHF.R.U64 R4, R34, 0x10, R35 ;  /* 0x0000001022048819 */ /* 0x000fe60000001223 */
[-C--:B------:R-:W-:Y:S02]  /*5900*/  @!P0 FMUL.FTZ R29, R32, R6.reuse ;  /* 0x00000006201d8220 */ /* 0x080fe40000410000 */
[----:B------:R-:W-:Y:S02]  /*5910*/  @!P0 HADD2.F32 R33, -RZ, R4.H0_H0 ;  /* 0x20000004ff218230 */ /* 0x000fe40000004100 */
[----:B------:R-:W-:Y:S02]  /*5920*/  @!P0 HADD2.F32 R4, -RZ, R8.H1_H1 ;  /* 0x30000008ff048230 */ /* 0x000fe40000004100 */
[----:B------:R-:W-:Y:S02]  /*5930*/  @!P0 HADD2.F32 R8, -RZ, R10.H0_H0 ;  /* 0x2000000aff088230 */ /* 0x000fe40000004100 */
[----:B------:R-:W-:Y:S01]  /*5940*/  @!P0 HADD2.F32 R10, -RZ, R44.H1_H1 ;  /* 0x3000002cff0a8230 */ /* 0x000fe20000004100 */
[C---:B------:R-:W-:Y:S01]  /*5950*/  @!P0 FFMA.FTZ R58, R4.reuse, R33, -R29 ;  /* 0x00000021043a8223 */ /* 0x040fe2000001081d */
[----:B------:R-:W-:Y:S01]  /*5960*/  @!P0 HADD2.F32 R29, -RZ, R45.H0_H0 ;  /* 0x2000002dff1d8230 */ /* 0x000fe20000004100 */
[----:B------:R-:W-:Y:S01]  /*5970*/  @!P0 FMUL.FTZ R6, R4, R6 ;  /* 0x0000000604068220 */ /* 0x000fe20000410000 */
[----:B------:R-:W-:Y:S01]  /*5980*/  @!P0 HADD2.F32 R4, -RZ, R9.H1_H1 ;  /* 0x30000009ff048230 */ /* 0x000fe20000004100 */
[----:B------:R-:W-:Y:S01]  /*5990*/  @!P0 FMUL.FTZ R9, R10, R8 ;  /* 0x000000080a098220 */ /* 0x000fe20000410000 */
[----:B------:R-:W-:Y:S01]  /*59a0*/  @!P0 F2FP.PACK_AB R45, R61, R62 ;  /* 0x0000003e3d2d823e */ /* 0x000fe200000000ff */
[--C-:B------:R-:W-:Y:S01]  /*59b0*/  IMAD.MOV.U32 R44, RZ, RZ, R35.reuse ;  /* 0x000000ffff2c7224 */ /* 0x100fe200078e0023 */
[----:B------:R-:W-:Y:S01]  /*59c0*/  @!P0 SHF.R.U32.HI R35, RZ, 0x10, R35 ;  /* 0x00000010ff238819 */ /* 0x000fe20000011623 */
[C---:B------:R-:W-:Y:S01]  /*59d0*/  @!P0 FFMA.FTZ R34, R4.reuse, R29, -R9 ;  /* 0x0000001d04228223 */ /* 0x040fe20000010809 */
[----:B------:R-:W-:Y:S01]  /*59e0*/  @!P0 SHF.R.U32.HI R9, RZ, 0x10, R7 ;  /* 0x00000010ff098819 */ /* 0x000fe20000011607 */
[----:B------:R-:W-:Y:S01]  /*59f0*/  @!P0 FMUL.FTZ R4, R4, R8 ;  /* 0x0000000804048220 */ /* 0x000fe20000410000 */
[----:B------:R-:W-:Y:S01]  /*5a00*/  MOV R8, R7 ;  /* 0x0000000700087202 */ /* 0x000fe20000000f00 */
[----:B------:R-:W-:Y:S01]  /*5a10*/  @!P0 IMAD.MOV.U32 R12, RZ, RZ, R45 ;  /* 0x000000ffff0c8224 */ /* 0x000fe200078e002d */
[----:B------:R-:W-:Y:S01]  /*5a20*/  @!P0 F2FP.PACK_AB R56, R34, R56 ;  /* 0x000000382238823e */ /* 0x000fe200000000ff */
[----:B------:R-:W-:Y:S01]  /*5a30*/  @!P0 IMAD.MOV.U32 R34, RZ, RZ, R39 ;  /* 0x000000ffff228224 */ /* 0x000fe200078e0027 */
[----:B------:R-:W-:Y:S01]  /*5a40*/  @!P0 HADD2.F32 R9, -RZ, R9.H0_H0 ;  /* 0x20000009ff098230 */ /* 0x000fe20000004100 */
[----:B------:R-:W-:Y:S01]  /*5a50*/  @!P0 FFMA.FTZ R4, R10, R29, R4 ;  /* 0x0000001d0a048223 */ /* 0x000fe20000010004 */
[----:B------:R-:W-:Y:S01]  /*5a60*/  @!P0 MOV R13, R56 ;  /* 0x00000038000d8202 */ /* 0x000fe20000000f00 */
[----:B------:R-:W-:Y:S01]  /*5a70*/  @!P0 HADD2.F32 R10, -RZ, R8.H0_H0 ;  /* 0x20000008ff0a8230 */ /* 0x000fe20000004100 */
[----:B------:R-:W-:Y:S01]  /*5a80*/  @!P0 MOV R8, R15 ;  /* 0x0000000f00088202 */ /* 0x000fe20000000f00 */
[----:B------:R-:W-:Y:S01]  /*5a90*/  @!P0 FFMA.FTZ R5, R30, R31, R5 ;  /* 0x0000001f1e058223 */ /* 0x000fe20000010005 */
[----:B------:R-:W-:Y:S01]  /*5aa0*/  @!P0 F2FP.PACK_AB R3, R4, R3 ;  /* 0x000000030403823e */ /* 0x000fe200000000ff */
[----:B------:R-:W-:Y:S01]  /*5ab0*/  @!P0 FFMA.FTZ R6, R32, R33, R6 ;  /* 0x0000002120068223 */ /* 0x000fe20000010006 */
[----:B------:R-:W-:Y:S02]  /*5ac0*/  @!P0 HADD2.F32 R29, -RZ, R34.H0_H0 ;  /* 0x20000022ff1d8230 */ /* 0x000fe40000004100 */
[----:B------:R-:W-:Y:S01]  /*5ad0*/  @!P0 HADD2.F32 R30, -RZ, R44.H0_H0 ;  /* 0x2000002cff1e8230 */ /* 0x000fe20000004100 */
[----:B------:R-:W-:Y:S01]  /*5ae0*/  @!P0 IMAD.MOV.U32 R37, RZ, RZ, R3 ;  /* 0x000000ffff258224 */ /* 0x000fe200078e0003 */
[----:B------:R-:W-:Y:S01]  /*5af0*/  @!P0 HADD2.F32 R7, -RZ, R8.H0_H0 ;  /* 0x20000008ff078230 */ /* 0x000fe20000004100 */
[----:B------:R-:W-:Y:S01]  /*5b00*/  @!P0 FMUL.FTZ R44, R29, R10 ;  /* 0x0000000a1d2c8220 */ /* 0x000fe20000410000 */
[----:B------:R-:W-:Y:S02]  /*5b10*/  @!P0 HADD2.F32 R31, -RZ, R34.H1_H1 ;  /* 0x30000022ff1f8230 */ /* 0x000fe40000004100 */
[----:B------:R-:W-:Y:S01]  /*5b20*/  @!P0 HADD2.F32 R8, -RZ, R8.H1_H1 ;  /* 0x30000008ff088230 */ /* 0x000fe20000004100 */
[C---:B------:R-:W-:Y:S02]  /*5b30*/  @!P0 FFMA.FTZ R44, R7.reuse, R30, -R44 ;  /* 0x0000001e072c8223 */ /* 0x040fe4000001082c */
[----:B------:R-:W-:Y:S01]  /*5b40*/  @!P0 FMUL.FTZ R7, R7, R10 ;  /* 0x0000000a07078220 */ /* 0x000fe20000410000 */
[----:B------:R-:W-:Y:S01]  /*5b50*/  @!P0 HADD2.F32 R10, -RZ, R35.H0_H0 ;  /* 0x20000023ff0a8230 */ /* 0x000fe20000004100 */
[-C--:B------:R-:W-:Y:S02]  /*5b60*/  @!P0 FMUL.FTZ R34, R31, R9.reuse ;  /* 0x000000091f228220 */ /* 0x080fe40000410000 */
[----:B------:R-:W-:Y:S02]  /*5b70*/  @!P0 FFMA.FTZ R7, R29, R30, R7 ;  /* 0x0000001e1d078223 */ /* 0x000fe40000010007 */
[----:B------:R-:W-:Y:S01]  /*5b80*/  @!P0 FFMA.FTZ R35, R8, R10, -R34 ;  /* 0x0000000a08238223 */ /* 0x000fe20000010822 */
[----:B------:R-:W-:Y:S01]  /*5b90*/  @!P0 F2FP.PACK_AB R34, R58, R60 ;  /* 0x0000003c3a22823e */ /* 0x000fe200000000ff */
[----:B------:R-:W-:Y:S01]  /*5ba0*/  @!P0 FMUL.FTZ R8, R8, R9 ;  /* 0x0000000908088220 */ /* 0x000fe20000410000 */
[----:B------:R-:W-:Y:S02]  /*5bb0*/  @!P0 F2FP.PACK_AB R9, R2, R0 ;  /* 0x000000000209823e */ /* 0x000fe400000000ff */
[----:B------:R-:W-:Y:S01]  /*5bc0*/  @!P0 F2FP.PACK_AB R2, R6, R5 ;  /* 0x000000050602823e */ /* 0x000fe200000000ff */
[----:B------:R-:W-:Y:S01]  /*5bd0*/  @!P0 FFMA.FTZ R8, R31, R10, R8 ;  /* 0x0000000a1f088223 */ /* 0x000fe20000010008 */
[----:B------:R-:W-:Y:S01]  /*5be0*/  @!P0 F2FP.PACK_AB R10, R35, R44 ;  /* 0x0000002c230a823e */ /* 0x000fe200000000ff */
[----:B------:R-:W-:Y:S01]  /*5bf0*/  @!P0 IMAD.MOV.U32 R14, RZ, RZ, R34 ;  /* 0x000000ffff0e8224 */ /* 0x000fe200078e0022 */
[----:B------:R-:W-:Y:S02]  /*5c00*/  @!P0 MOV R36, R9 ;  /* 0x0000000900248202 */ /* 0x000fe40000000f00 */
[----:B------:R-:W-:Y:S02]  /*5c10*/  @!P0 F2FP.PACK_AB R0, R8, R7 ;  /* 0x000000070800823e */ /* 0x000fe400000000ff */
[----:B------:R-:W-:Y:S02]  /*5c20*/  @!P0 MOV R15, R10 ;  /* 0x0000000a000f8202 */ /* 0x000fe40000000f00 */
[----:B------:R-:W-:Y:S02]  /*5c30*/  @!P0 MOV R38, R2 ;  /* 0x0000000200268202 */ /* 0x000fe40000000f00 */
[----:B------:R-:W-:Y:S02]  /*5c40*/  @!P0 MOV R39, R0 ;  /* 0x0000000000278202 */ /* 0x000fe40000000f00 */
[C---:B----4-:R-:W-:Y:S04]  /*5c50*/  LEA R2, P0, R77.reuse, R54, 0x1 ;  /* 0x000000364d027211 */ /* 0x050fe800078008ff */
[----:B---3--:R-:W-:Y:S02]  /*5c60*/  LEA.HI.X R3, R77, R55, R108, 0x1, P0 ;  /* 0x000000374d037211 */ /* 0x008fe400000f0c6c */
[C---:B------:R-:W-:Y:S03]  /*5c70*/  ISETP.GE.AND P0, PT, R57.reuse, c[0x0][0x1d4], PT ;  /* 0x0000750039007a0c */ /* 0x040fe60003f06270 */
[----:B------:R1:W-:Y:S10]  /*5c80*/  ST.E.128 [R2.64], R12 ;  /* 0x0000000c02007985 */ /* 0x0003f4000c101d0a */
[----:B------:R-:W-:Y:S05]  /*5c90*/  @!P0 IMAD.WIDE R4, R57, 0x2, R54 ;  /* 0x0000000239048825 */ /* 0x000fea00078e0236 */
[----:B------:R1:W-:Y:S02]  /*5ca0*/  @!P0 ST.E.128 [R4.64], R36 ;  /* 0x0000002404008985 */ /* 0x0003e4000c101d0a */
.L_x_202:
[----:B------:R-:W-:Y:S05]  /*5cb0*/  BSYNC B0 ;  /* 0x0000000000007941 */ /* 0x000fea0003800000 */
.L_x_201:
[----:B------:R-:W-:Y:S01]  /*5cc0*/  ISETP.GE.AND P0, PT, R25, c[0x0][0x1d4], PT ;  /* 0x0000750019007a0c */ /* 0x000fe20003f06270 */
[----:B------:R-:W-:Y:S01]  /*5cd0*/  @!UPT UIADD3 URZ, URZ, URZ, URZ ;  /* 0x0000003f3f3ff290 */ /* 0x000fe2000fffe03f */
[----:B------:R-:W-:Y:S11]  /*5ce0*/  BSSY B0, `(.L_x_203) ;  /* 0x0000079000007945 */ /* 0x000ff60003800000 */
[----:B------:R-:W-:-:S05]  /*5cf0*/  @P0 BRA `(.L_x_204) ;  /* 0x0000077000000947 */ /* 0x000fca0003800000 */
[----:B------:R-:W-:Y:S01]  /*5d00*/  LOP3.LUT P1, RZ, R212, 0x4, RZ, 0xc0, !PT ;  /* 0x00000004d4ff7812 */ /* 0x000fe2000782c0ff */
[----:B-1----:R-:W1:Y:S01]  /*5d10*/  LDS.128 R12, [R98+0x6100] ;  /* 0x00610000620c7984 */ /* 0x002e620000000c00 */
[----:B------:R-:W-:Y:S02]  /*5d20*/  ISETP.GE.AND P0, PT, R25, c[0x0][0x27c], PT ;  /* 0x00009f0019007a0c */ /* 0x000fe40003f06270 */
[----:B------:R-:W-:Y:S04]  /*5d30*/  SEL R0, R123, R120, !P1 ;  /* 0x000000787b007207 */ /* 0x000fe80004800000 */
[----:B------:R-:W-:Y:S04]  /*5d40*/  SHF.R.S32.HI R2, RZ, 0x1f, R0 ;  /* 0x0000001fff027819 */ /* 0x000fe80000011400 */
[----:B------:R-:W-:Y:S03]  /*5d50*/  LEA.HI R0, R2, R0, RZ, 0x4 ;  /* 0x0000000002007211 */ /* 0x000fe600078f20ff */
[--C-:B------:R-:W-:Y:S01]  /*5d60*/  @!P0 SHF.R.U64 R7, R16, 0x10, R17.reuse ;  /* 0x0000001010078819 */ /* 0x100fe20000001211 */
[--C-:B------:R-:W-:Y:S01]  /*5d70*/  @!P0 HADD2.F32 R8, -RZ, R46.reuse.H0_H0 ;  /* 0x2000002eff088230 */ /* 0x100fe20000004100 */
[----:B------:R-:W-:Y:S01]  /*5d80*/  LEA.HI.SX32 R0, R0, R113, 0x1c ;  /* 0x0000007100007211 */ /* 0x000fe200078fe2ff */
[----:B------:R-:W-:Y:S01]  /*5d90*/  @!P0 HADD2.F32 R10, -RZ, R46.H1_H1 ;  /* 0x3000002eff0a8230 */ /* 0x000fe20000004100 */
[----:B------:R-:W-:Y:S01]  /*5da0*/  @!P0 SHF.R.U32.HI R5, RZ, 0x10, R17 ;  /* 0x00000010ff058819 */ /* 0x000fe20000011611 */
[----:B------:R-:W-:Y:S01]  /*5db0*/  @!P0 HADD2.F32 R7, -RZ, R7.H0_H0 ;  /* 0x20000007ff078230 */ /* 0x000fe20000004100 */
[----:B------:R-:W-:Y:S02]  /*5dc0*/  SHF.R.S32.HI R2, RZ, 0x1f, R0 ;  /* 0x0000001fff027819 */ /* 0x000fe40000011400 */
[----:B------:R-:W-:Y:S01]  /*5dd0*/  SHF.L.U32 R36, R0, 0x3, RZ ;  /* 0x0000000300247819 */ /* 0x000fe200000006ff */
[----:B------:R-:W-:Y:S01]  /*5de0*/  @!P0 HADD2.F32 R5, -RZ, R5.H0_H0 ;  /* 0x20000005ff058230 */ /* 0x000fe20000004100 */
[----:B------:R-:W-:Y:S02]  /*5df0*/  LEA.HI R0, R2, R0, RZ, 0x3 ;  /* 0x0000000002007211 */ /* 0x000fe400078f18ff */
[--C-:B------:R-:W-:Y:S02]  /*5e00*/  @!P0 SHF.R.U32.HI R30, RZ, 0x10, R41.reuse ;  /* 0x00000010ff1e8819 */ /* 0x100fe40000011629 */
[----:B------:R-:W-:Y:S01]  /*5e10*/  @!P0 SHF.R.U64 R31, R40, 0x10, R41 ;  /* 0x00000010281f8819 */ /* 0x000fe20000001229 */
[----:B------:R-:W-:Y:S01]  /*5e20*/  IMAD.SHL.U32 R0, R0, 0x200, RZ ;  /* 0x0000020000007824 */ /* 0x000fe200078e00ff */
[----:B------:R-:W-:Y:S04]  /*5e30*/  LOP3.LUT R2, R217, 0x38, R36, 0xf8, !PT ;  /* 0x00000038d9027812 */ /* 0x000fe800078ef824 */
[----:B------:R-:W-:Y:S02]  /*5e40*/  LOP3.LUT R2, R2, R218, RZ, 0x3c, !PT ;  /* 0x000000da02027212 */ /* 0x000fe400078e3cff */
[----:B------:R-:W-:Y:S01]  /*5e50*/  LOP3.LUT R0, R0, 0x7ffff000, RZ, 0xc0, !PT ;  /* 0x7ffff00000007812 */ /* 0x000fe200078ec0ff */
[----:B-1----:R-:W-:Y:S03]  /*5e60*/  @!P0 IMAD.MOV.U32 R6, RZ, RZ, R12 ;  /* 0x000000ffff068224 */ /* 0x002fe600078e000c */
[----:B------:R-:W-:Y:S01]  /*5e70*/  IADD3 R0, R2, R0, R219 ;  /* 0x0000000002007210 */ /* 0x000fe20007ffe0db */
[----:B------:R-:W-:Y:S03]  /*5e80*/  @!P0 HADD2.F32 R2, -RZ, R11.H0_H0 ;  /* 0x2000000bff028230 */ /* 0x000fe60000004100 */
[----:B------:R-:W-:Y:S01]  /*5e90*/  SHF.L.U32 R0, R0, 0x1, RZ ;  /* 0x0000000100007819 */ /* 0x000fe200000006ff */
[----:B------:R-:W-:Y:S04]  /*5ea0*/  @!P0 HADD2.F32 R3, -RZ, R6.H0_H0 ;  /* 0x20000006ff038230 */ /* 0x000fe80000004100 */
[----:B------:R1:W2:Y:S02]  /*5eb0*/  LDS.128 R32, [R0+0x6100] ;  /* 0x0061000000207984 */ /* 0x0002a40000000c00 */
[C---:B-1----:R-:W-:Y:S02]  /*5ec0*/  @!P0 FMUL.FTZ R0, R3.reuse, R2 ;  /* 0x0000000203008220 */ /* 0x042fe40000410000 */
[----:B--2---:R-:W-:Y:S01]  /*5ed0*/  @!P0 IMAD.MOV.U32 R16, RZ, RZ, R33 ;  /* 0x000000ffff108224 */ /* 0x004fe200078e0021 */
[----:B------:R-:W-:Y:S04]  /*5ee0*/  @!P0 MOV R29, R32 ;  /* 0x00000020001d8202 */ /* 0x000fe80000000f00 */
[--C-:B------:R-:W-:Y:S02]  /*5ef0*/  @!P0 HADD2.F32 R9, -RZ, R16.reuse.H0_H0 ;  /* 0x20000010ff098230 */ /* 0x100fe40000004100 */
[----:B------:R-:W-:Y:S05]  /*5f00*/  @!P0 HADD2.F32 R4, -RZ, R29.H0_H0 ;  /* 0x2000001dff048230 */ /* 0x000fea0000004100 */
[C---:B------:R-:W-:Y:S02]  /*5f10*/  @!P0 FMUL.FTZ R2, R4.reuse, R2 ;  /* 0x0000000204028220 */ /* 0x040fe40000410000 */
[-C--:B------:R-:W-:Y:S01]  /*5f20*/  @!P0 FFMA.FTZ R0, R4, R8.reuse, R0 ;  /* 0x0000000804008223 */ /* 0x080fe20000010000 */
[----:B------:R-:W-:Y:S01]  /*5f30*/  @!P0 MOV R4, R13 ;  /* 0x0000000d00048202 */ /* 0x000fe20000000f00 */
[----:B------:R-:W-:Y:S01]  /*5f40*/  @!P0 FFMA.FTZ R38, R3, R8, -R2 ;  /* 0x0000000803268223 */ /* 0x000fe20000010802 */
[----:B------:R-:W-:Y:S02]  /*5f50*/  @!P0 HADD2.F32 R3, -RZ, R11.H1_H1 ;  /* 0x3000000bff038230 */ /* 0x000fe40000004100 */
[----:B------:R-:W-:Y:S02]  /*5f60*/  @!P0 HADD2.F32 R11, -RZ, R16.H1_H1 ;  /* 0x30000010ff0b8230 */ /* 0x000fe40000004100 */
[----:B------:R-:W-:Y:S01]  /*5f70*/  @!P0 HADD2.F32 R2, -RZ, R4.H0_H0 ;  /* 0x20000004ff028230 */ /* 0x000fe20000004100 */
[-C--:B------:R-:W-:Y:S01]  /*5f80*/  @!P0 FMUL.FTZ R8, R9, R3.reuse ;  /* 0x0000000309088220 */ /* 0x080fe20000410000 */
[----:B------:R-:W-:Y:S03]  /*5f90*/  @!P0 HADD2.F32 R16, -RZ, R30.H0_H0 ;  /* 0x2000001eff108230 */ /* 0x000fe60000004100 */
[C---:B------:R-:W-:Y:S01]  /*5fa0*/  @!P0 FFMA.FTZ R37, R2.reuse, R10, -R8 ;  /* 0x0000000a02258223 */ /* 0x040fe20000010808 */
[----:B------:R-:W-:Y:S01]  /*5fb0*/  @!P0 HADD2.F32 R8, -RZ, R29.H1_H1 ;  /* 0x3000001dff088230 */ /* 0x000fe20000004100 */
[----:B------:R-:W-:Y:S01]  /*5fc0*/  @!P0 FMUL.FTZ R3, R2, R3 ;  /* 0x0000000302038220 */ /* 0x000fe20000410000 */
[----:B------:R-:W-:Y:S01]  /*5fd0*/  @!P0 HADD2.F32 R2, -RZ, R4.H1_H1 ;  /* 0x30000004ff028230 */ /* 0x000fe20000004100 */
[-C--:B------:R-:W-:Y:S02]  /*5fe0*/  @!P0 FMUL.FTZ R4, R11, R5.reuse ;  /* 0x000000050b048220 */ /* 0x080fe40000410000 */
[----:B------:R-:W-:Y:S02]  /*5ff0*/  @!P0 IMAD.MOV.U32 R29, RZ, RZ, R34 ;  /* 0x000000ffff1d8224 */ /* 0x000fe400078e0022 */
[C---:B------:R-:W-:Y:S02]  /*6000*/  @!P0 FFMA.FTZ R17, R2.reuse, R16, -R4 ;  /* 0x0000001002118223 */ /* 0x040fe40000010804 */
[----:B------:R-:W-:Y:S01]  /*6010*/  @!P0 FMUL.FTZ R4, R2, R5 ;  /* 0x0000000502048220 */ /* 0x000fe20000410000 */
[----:B------:R-:W-:Y:S02]  /*6020*/  @!P0 HADD2.F32 R5, -RZ, R31.H0_H0 ;  /* 0x2000001fff058230 */ /* 0x000fe40000004100 */
[----:B------:R-:W-:Y:S01]  /*6030*/  @!P0 HADD2.F32 R2, -RZ, R6.H1_H1 ;  /* 0x30000006ff028230 */ /* 0x000fe20000004100 */
[----:B------:R-:W-:Y:S01]  /*6040*/  @!P0 FMUL.FTZ R6, R8, R7 ;  /* 0x0000000708068220 */ /* 0x000fe20000410000 */
[----:B------:R-:W-:Y:S03]  /*6050*/  @!P0 F2FP.PACK_AB R30, R17, R37 ;  /* 0x00000025111e823e */ /* 0x000fe600000000ff */
[C---:B------:R-:W-:Y:S02]  /*6060*/  @!P0 FFMA.FTZ R6, R2.reuse, R5, -R6 ;  /* 0x0000000502068223 */ /* 0x040fe40000010806 */
[----:B------:R-:W-:Y:S01]  /*6070*/  @!P0 FMUL.FTZ R2, R2, R7 ;  /* 0x0000000702028220 */ /* 0x000fe20000410000 */
[----:B------:R-:W-:Y:S01]  /*6080*/  @!P0 HADD2.F32 R7, -RZ, R29.H0_H0 ;  /* 0x2000001dff078230 */ /* 0x000fe20000004100 */
[----:B------:R-:W-:Y:S01]  /*6090*/  @!P0 IMAD.MOV.U32 R13, RZ, RZ, R30 ;  /* 0x000000ffff0d8224 */ /* 0x000fe200078e001e */
[----:B------:R-:W-:Y:S01]  /*60a0*/  @!P0 F2FP.PACK_AB R17, R6, R38 ;  /* 0x000000260611823e */ /* 0x000fe200000000ff */
[----:B------:R-:W-:Y:S01]  /*60b0*/  @!P0 FFMA.FTZ R2, R8, R5, R2 ;  /* 0x0000000508028223 */ /* 0x000fe20000010002 */
[--C-:B------:R-:W-:Y:S01]  /*60c0*/  @!P0 HADD2.F32 R5, -RZ, R26.reuse.H0_H0 ;  /* 0x2000001aff058230 */ /* 0x100fe20000004100 */
[----:B------:R-:W-:Y:S01]  /*60d0*/  @!P0 FFMA.FTZ R3, R9, R10, R3 ;  /* 0x0000000a09038223 */ /* 0x000fe20000010003 */
[----:B------:R-:W-:Y:S01]  /*60e0*/  @!P0 MOV R9, R14 ;  /* 0x0000000e00098202 */ /* 0x000fe20000000f00 */
[----:B------:R-:W-:Y:S01]  /*60f0*/  @!P0 FFMA.FTZ R4, R11, R16, R4 ;  /* 0x000000100b048223 */ /* 0x000fe20000010004 */
[----:B------:R-:W-:Y:S01]  /*6100*/  @!P0 HADD2.F32 R8, -RZ, R47.H0_H0 ;  /* 0x2000002fff088230 */ /* 0x000fe20000004100 */
[C---:B------:R-:W-:Y:S01]  /*6110*/  @!P0 FMUL.FTZ R11, R7.reuse, R5 ;  /* 0x00000005070b8220 */ /* 0x040fe20000410000 */
[--C-:B------:R-:W-:Y:S01]  /*6120*/  @!P0 SHF.R.U64 R16, R18, 0x10, R19.reuse ;  /* 0x0000001012108819 */ /* 0x100fe20000001213 */
[----:B------:R-:W-:Y:S01]  /*6130*/  @!P0 HADD2.F32 R6, -RZ, R9.H0_H0 ;  /* 0x20000009ff068230 */ /* 0x000fe20000004100 */
[----:B------:R-:W-:Y:S01]  /*6140*/  @!P0 MOV R12, R17 ;  /* 0x00000011000c8202 */ /* 0x000fe20000000f00 */
[----:B------:R-:W-:Y:S01]  /*6150*/  @!P0 HADD2.F32 R18, -RZ, R47.H1_H1 ;  /* 0x3000002fff128230 */ /* 0x000fe20000004100 */
[----:B------:R-:W-:Y:S01]  /*6160*/  @!P0 SHF.R.U32.HI R10, RZ, 0x10, R19 ;  /* 0x00000010ff0a8819 */ /* 0x000fe20000011613 */
[----:B------:R-:W-:Y:S01]  /*6170*/  @!P0 IMAD.MOV.U32 R19, RZ, RZ, R35 ;  /* 0x000000ffff138224 */ /* 0x000fe200078e0023 */
[----:B------:R-:W-:Y:S01]  /*6180*/  @!P0 SHF.R.U64 R30, R42, 0x10, R43 ;  /* 0x000000102a1e8819 */ /* 0x000fe2000000122b */
[----:B------:R-:W-:Y:S01]  /*6190*/  @!P0 FMUL.FTZ R5, R6, R5 ;  /* 0x0000000506058220 */ /* 0x000fe20000410000 */
[----:B------:R-:W-:Y:S01]  /*61a0*/  @!P0 F2FP.PACK_AB R3, R4, R3 ;  /* 0x000000030403823e */ /* 0x000fe200000000ff */
[-C--:B------:R-:W-:Y:S01]  /*61b0*/  @!P0 FFMA.FTZ R37, R6, R8.reuse, -R11 ;  /* 0x0000000806258223 */ /* 0x080fe2000001080b */
[--C-:B------:R-:W-:Y:S01]  /*61c0*/  @!P0 HADD2.F32 R17, -RZ, R19.reuse.H0_H0 ;  /* 0x20000013ff118230 */ /* 0x100fe20000004100 */
[----:B------:R-:W-:Y:S01]  /*61d0*/  @!P0 FFMA.FTZ R5, R7, R8, R5 ;  /* 0x0000000807058223 */ /* 0x000fe20000010005 */
[----:B------:R-:W-:Y:S01]  /*61e0*/  @!P0 MOV R8, R15 ;  /* 0x0000000f00088202 */ /* 0x000fe20000000f00 */
[----:B------:R-:W-:Y:S01]  /*61f0*/  @!P0 IMAD.MOV.U32 R33, RZ, RZ, R3 ;  /* 0x000000ffff218224 */ /* 0x000fe200078e0003 */
[----:B------:R-:W-:Y:S01]  /*6200*/  @!P0 HADD2.F32 R7, -RZ, R26.H1_H1 ;  /* 0x3000001aff078230 */ /* 0x000fe20000004100 */
[----:B------:R-:W-:Y:S01]  /*6210*/  @!P0 SHF.R.U32.HI R26, RZ, 0x10, R43 ;  /* 0x00000010ff1a8819 */ /* 0x000fe2000001162b */
[----:B------:R-:W-:Y:S02]  /*6220*/  @!P0 HADD2.F32 R11, -RZ, R10.H0_H0 ;  /* 0x2000000aff0b8230 */ /* 0x000fe40000004100 */
[----:B------:R-:W-:Y:S01]  /*6230*/  @!P0 HADD2.F32 R6, -RZ, R8.H0_H0 ;  /* 0x20000008ff068230 */ /* 0x000fe20000004100 */
[-C--:B------:R-:W-:Y:S01]  /*6240*/  @!P0 FMUL.FTZ R31, R17, R7.reuse ;  /* 0x00000007111f8220 */ /* 0x080fe20000410000 */
[----:B------:R-:W-:Y:S02]  /*6250*/  @!P0 HADD2.F32 R19, -RZ, R19.H1_H1 ;  /* 0x30000013ff138230 */ /* 0x000fe40000004100 */
[----:B------:R-:W-:Y:S01]  /*6260*/  @!P0 HADD2.F32 R26, -RZ, R26.H0_H0 ;  /* 0x2000001aff1a8230 */ /* 0x000fe20000004100 */
[C---:B------:R-:W-:Y:S01]  /*6270*/  @!P0 FFMA.FTZ R31, R6.reuse, R18, -R31 ;  /* 0x00000012061f8223 */ /* 0x040fe2000001081f */
[----:B------:R-:W-:Y:S01]  /*6280*/  @!P0 HADD2.F32 R10, -RZ, R16.H0_H0 ;  /* 0x20000010ff0a8230 */ /* 0x000fe20000004100 */
[----:B------:R-:W-:Y:S01]  /*6290*/  @!P0 FMUL.FTZ R7, R6, R7 ;  /* 0x0000000706078220 */ /* 0x000fe20000410000 */
[----:B------:R-:W-:Y:S01]  /*62a0*/  @!P0 HADD2.F32 R6, -RZ, R8.H1_H1 ;  /* 0x30000008ff068230 */ /* 0x000fe20000004100 */
[-C--:B------:R-:W-:Y:S01]  /*62b0*/  @!P0 FMUL.FTZ R8, R19, R11.reuse ;  /* 0x0000000b13088220 */ /* 0x080fe20000410000 */
[----:B------:R-:W-:Y:S03]  /*62c0*/  @!P0 HADD2.F32 R16, -RZ, R29.H1_H1 ;  /* 0x3000001dff108230 */ /* 0x000fe60000004100 */
[C---:B------:R-:W-:Y:S02]  /*62d0*/  @!P0 FFMA.FTZ R29, R6.reuse, R26, -R8 ;  /* 0x0000001a061d8223 */ /* 0x040fe40000010808 */
[----:B------:R-:W-:Y:S01]  /*62e0*/  @!P0 FMUL.FTZ R8, R6, R11 ;  /* 0x0000000b06088220 */ /* 0x000fe20000410000 */
[----:B------:R-:W-:Y:S02]  /*62f0*/  @!P0 HADD2.F32 R11, -RZ, R30.H0_H0 ;  /* 0x2000001eff0b8230 */ /* 0x000fe40000004100 */
[----:B------:R-:W-:Y:S01]  /*6300*/  @!P0 F2FP.PACK_AB R29, R29, R31 ;  /* 0x0000001f1d1d823e */ /* 0x000fe200000000ff */
[----:B------:R-:W-:Y:S01]  /*6310*/  @!P0 HADD2.F32 R6, -RZ, R9.H1_H1 ;  /* 0x30000009ff068230 */ /* 0x000fe20000004100 */
[-C--:B------:R-:W-:Y:S02]  /*6320*/  @!P0 FMUL.FTZ R9, R16, R10.reuse ;  /* 0x0000000a10098220 */ /* 0x080fe40000410000 */
[----:B------:R-:W-:Y:S02]  /*6330*/  @!P0 MOV R15, R29 ;  /* 0x0000001d000f8202 */ /* 0x000fe40000000f00 */
[C---:B------:R-:W-:Y:S02]  /*6340*/  @!P0 FFMA.FTZ R9, R6.reuse, R11, -R9 ;  /* 0x0000000b06098223 */ /* 0x040fe40000010809 */
[----:B------:R-:W-:Y:S03]  /*6350*/  @!P0 FMUL.FTZ R6, R6, R10 ;  /* 0x0000000a06068220 */ /* 0x000fe60000410000 */
[----:B------:R-:W-:Y:S01]  /*6360*/  @!P0 F2FP.PACK_AB R10, R9, R37 ;  /* 0x00000025090a823e */ /* 0x000fe200000000ff */
[----:B------:R-:W-:Y:S01]  /*6370*/  @!P0 FFMA.FTZ R6, R16, R11, R6 ;  /* 0x0000000b10068223 */ /* 0x000fe20000010006 */
[----:B------:R-:W-:Y:S01]  /*6380*/  @!P0 F2FP.PACK_AB R9, R2, R0 ;  /* 0x000000000209823e */ /* 0x000fe200000000ff */
[----:B------:R-:W-:Y:S02]  /*6390*/  @!P0 FFMA.FTZ R7, R17, R18, R7 ;  /* 0x0000001211078223 */ /* 0x000fe40000010007 */
[----:B------:R-:W-:Y:S01]  /*63a0*/  @!P0 FFMA.FTZ R8, R19, R26, R8 ;  /* 0x0000001a13088223 */ /* 0x000fe20000010008 */
[----:B------:R-:W-:Y:S01]  /*63b0*/  @!P0 F2FP.PACK_AB R2, R6, R5 ;  /* 0x000000050602823e */ /* 0x000fe200000000ff */
[----:B------:R-:W-:Y:S01]  /*63c0*/  @!P0 IMAD.MOV.U32 R14, RZ, RZ, R10 ;  /* 0x000000ffff0e8224 */ /* 0x000fe200078e000a */
[----:B------:R-:W-:Y:S02]  /*63d0*/  @!P0 MOV R32, R9 ;  /* 0x0000000900208202 */ /* 0x000fe40000000f00 */
[----:B------:R-:W-:Y:S02]  /*63e0*/  @!P0 F2FP.PACK_AB R0, R8, R7 ;  /* 0x000000070800823e */ /* 0x000fe400000000ff */
        /* <DEDUP_REMOVED lines=8> */
.L_x_204:
[----:B------:R-:W-:Y:S05]  /*6470*/  BSYNC B0 ;  /* 0x0000000000007941 */ /* 0x000fea0003800000 */
.L_x_203:
[----:B------:R-:W-:Y:S11]  /*6480*/  ISETP.GE.AND P0, PT, R24, c[0x0][0x1d4], PT ;  /* 0x0000750018007a0c */ /* 0x000ff60003f06270 */
[----:B------:R-:W-:Y:S02]  /*6490*/  @!UPT UIADD3 URZ, URZ, URZ, URZ ;  /* 0x0000003f3f3ff290 */ /* 0x000fe4000fffe03f */
[----:B------:R-:W-:-:S05]  /*64a0*/  @P0 BRA `(.L_x_188) ;  /* 0x00000a2000000947 */ /* 0x000fca0003800000 */
[----:B------:R-:W-:Y:S01]  /*64b0*/  LOP3.LUT P1, RZ, R212, 0x8, RZ, 0xc0, !PT ;  /* 0x00000008d4ff7812 */ /* 0x000fe2000782c0ff */
[----:B-1----:R-:W1:Y:S01]  /*64c0*/  LDS.128 R12, [R97+0x6100] ;  /* 0x00610000610c7984 */ /* 0x002e620000000c00 */
[----:B------:R-:W-:Y:S02]  /*64d0*/  ISETP.GE.AND P0, PT, R24, c[0x0][0x27c], PT ;  /* 0x00009f0018007a0c */ /* 0x000fe40003f06270 */
[----:B------:R-:W-:Y:S04]  /*64e0*/  SEL R0, R123, R120, !P1 ;  /* 0x000000787b007207 */ /* 0x000fe80004800000 */
[----:B------:R-:W-:Y:S04]  /*64f0*/  SHF.R.S32.HI R2, RZ, 0x1f, R0 ;  /* 0x0000001fff027819 */ /* 0x000fe80000011400 */
[----:B------:R-:W-:Y:S03]  /*6500*/  LEA.HI R0, R2, R0, RZ, 0x4 ;  /* 0x0000000002007211 */ /* 0x000fe600078f20ff */
[--C-:B------:R-:W-:Y:S01]  /*6510*/  @!P0 HADD2.F32 R8, -RZ, R52.reuse.H0_H0 ;  /* 0x20000034ff088230 */ /* 0x100fe20000004100 */
[----:B------:R-:W-:Y:S01]  /*6520*/  LEA.HI.SX32 R0, R0, R112, 0x1c ;  /* 0x0000007000007211 */ /* 0x000fe200078fe2ff */
[----:B------:R-:W-:Y:S01]  /*6530*/  @!P0 HADD2.F32 R10, -RZ, R52.H1_H1 ;  /* 0x30000034ff0a8230 */ /* 0x000fe20000004100 */
[----:B------:R-:W-:Y:S02]  /*6540*/  @!P0 SHF.R.U32.HI R6, RZ, 0x10, R21 ;  /* 0x00000010ff068819 */ /* 0x000fe40000011615 */
[----:B------:R-:W-:Y:S02]  /*6550*/  SHF.R.S32.HI R2, RZ, 0x1f, R0 ;  /* 0x0000001fff027819 */ /* 0x000fe40000011400 */
[----:B------:R-:W-:Y:S02]  /*6560*/  SHF.L.U32 R29, R0, 0x3, RZ ;  /* 0x00000003001d7819 */ /* 0x000fe400000006ff */
[----:B------:R-:W-:Y:S02]  /*6570*/  LEA.HI R0, R2, R0, RZ, 0x3 ;  /* 0x0000000002007211 */ /* 0x000fe400078f18ff */
[----:B------:R-:W-:Y:S02]  /*6580*/  LOP3.LUT R2, R217, 0x38, R29, 0xf8, !PT ;  /* 0x00000038d9027812 */ /* 0x000fe400078ef81d */
[----:B------:R-:W-:Y:S02]  /*6590*/  SHF.L.U32 R0, R0, 0x9, RZ ;  /* 0x0000000900007819 */ /* 0x000fe400000006ff */
[----:B------:R-:W-:Y:S02]  /*65a0*/  LOP3.LUT R2, R2, R218, RZ, 0x3c, !PT ;  /* 0x000000da02027212 */ /* 0x000fe400078e3cff */
[----:B------:R-:W-:Y:S02]  /*65b0*/  LOP3.LUT R0, R0, 0x7ffff000, RZ, 0xc0, !PT ;  /* 0x7ffff00000007812 */ /* 0x000fe400078ec0ff */
[----:B------:R-:W-:Y:S02]  /*65c0*/  @!P0 SHF.R.U32.HI R16, RZ, 0x10, R49 ;  /* 0x00000010ff108819 */ /* 0x000fe40000011631 */
[----:B------:R-:W-:Y:S01]  /*65d0*/  IADD3 R0, R2, R0, R219 ;  /* 0x0000000002007210 */ /* 0x000fe20007ffe0db */
[----:B------:R-:W-:Y:S01]  /*65e0*/  @!P0 HADD2.F32 R2, -RZ, R27.H0_H0 ;  /* 0x2000001bff028230 */ /* 0x000fe20000004100 */
[----:B------:R-:W-:Y:S01]  /*65f0*/  @!P0 SHF.R.U64 R7, R20, 0x10, R21 ;  /* 0x0000001014078819 */ /* 0x000fe20000001215 */
[----:B------:R-:W-:Y:S01]  /*6600*/  @!P0 HADD2.F32 R16, -RZ, R16.H0_H0 ;  /* 0x20000010ff108230 */ /* 0x000fe20000004100 */
[----:B------:R-:W-:Y:S01]  /*6610*/  @!P0 SHF.R.U64 R18, R48, 0x10, R49 ;  /* 0x0000001030128819 */ /* 0x000fe20000001231 */
[----:B------:R-:W-:Y:S01]  /*6620*/  IMAD.SHL.U32 R0, R0, 0x2, RZ ;  /* 0x0000000200007824 */ /* 0x000fe200078e00ff */
[----:B-1----:R-:W-:Y:S02]  /*6630*/  @!P0 MOV R5, R12 ;  /* 0x0000000c00058202 */ /* 0x002fe40000000f00 */
[----:B------:R-:W-:Y:S02]  /*6640*/  @!P0 SHF.R.U64 R26, R50, 0x10, R51 ;  /* 0x00000010321a8819 */ /* 0x000fe40000001233 */
[----:B------:R1:W2:Y:S01]  /*6650*/  LDS.128 R32, [R0+0x6100] ;  /* 0x0061000000207984 */ /* 0x0002a20000000c00 */
[----:B------:R-:W-:Y:S05]  /*6660*/  @!P0 HADD2.F32 R3, -RZ, R5.H0_H0 ;  /* 0x20000005ff038230 */ /* 0x000fea0000004100 */
[C---:B-1----:R-:W-:Y:S02]  /*6670*/  @!P0 FMUL.FTZ R0, R3.reuse, R2 ;  /* 0x0000000203008220 */ /* 0x042fe40000410000 */
[----:B--2---:R-:W-:Y:S01]  /*6680*/  @!P0 IMAD.MOV.U32 R17, RZ, RZ, R32 ;  /* 0x000000ffff118224 */ /* 0x004fe200078e0020 */
[----:B------:R-:W-:Y:S02]  /*6690*/  @!P0 MOV R11, R33 ;  /* 0x00000021000b8202 */ /* 0x000fe40000000f00 */
[----:B------:R-:W-:Y:S02]  /*66a0*/  @!P0 MOV R21, R34 ;  /* 0x0000002200158202 */ /* 0x000fe40000000f00 */
[----:B------:R-:W-:Y:S02]  /*66b0*/  @!P0 HADD2.F32 R4, -RZ, R17.H0_H0 ;  /* 0x20000011ff048230 */ /* 0x000fe40000004100 */
[--C-:B------:R-:W-:Y:S02]  /*66c0*/  @!P0 HADD2.F32 R9, -RZ, R11.reuse.H0_H0 ;  /* 0x2000000bff098230 */ /* 0x100fe40000004100 */
[----:B------:R-:W-:Y:S01]  /*66d0*/  @!P0 HADD2.F32 R11, -RZ, R11.H1_H1 ;  /* 0x3000000bff0b8230 */ /* 0x000fe20000004100 */
[C---:B------:R-:W-:Y:S02]  /*66e0*/  @!P0 FMUL.FTZ R2, R4.reuse, R2 ;  /* 0x0000000204028220 */ /* 0x040fe40000410000 */
[-C--:B------:R-:W-:Y:S02]  /*66f0*/  @!P0 FFMA.FTZ R0, R4, R8.reuse, R0 ;  /* 0x0000000804008223 */ /* 0x080fe40000010000 */
[----:B------:R-:W-:Y:S02]  /*6700*/  @!P0 IMAD.MOV.U32 R4, RZ, RZ, R13 ;  /* 0x000000ffff048224 */ /* 0x000fe400078e000d */
[----:B------:R-:W-:Y:S01]  /*6710*/  @!P0 FFMA.FTZ R36, R3, R8, -R2 ;  /* 0x0000000803248223 */ /* 0x000fe20000010802 */
[----:B------:R-:W-:Y:S02]  /*6720*/  @!P0 HADD2.F32 R3, -RZ, R27.H1_H1 ;  /* 0x3000001bff038230 */ /* 0x000fe40000004100 */
[----:B------:R-:W-:Y:S02]  /*6730*/  @!P0 HADD2.F32 R2, -RZ, R4.H0_H0 ;  /* 0x20000004ff028230 */ /* 0x000fe40000004100 */
[----:B------:R-:W-:Y:S01]  /*6740*/  @!P0 HADD2.F32 R8, -RZ, R6.H0_H0 ;  /* 0x20000006ff088230 */ /* 0x000fe20000004100 */
[-C--:B------:R-:W-:Y:S01]  /*6750*/  @!P0 FMUL.FTZ R19, R9, R3.reuse ;  /* 0x0000000309138220 */ /* 0x080fe20000410000 */
[----:B------:R-:W-:Y:S01]  /*6760*/  @!P0 HADD2.F32 R6, -RZ, R7.H0_H0 ;  /* 0x20000007ff068230 */ /* 0x000fe20000004100 */
[C---:B------:R-:W-:Y:S01]  /*6770*/  @!P0 FMUL.FTZ R3, R2.reuse, R3 ;  /* 0x0000000302038220 */ /* 0x040fe20000410000 */
[----:B------:R-:W-:Y:S01]  /*6780*/  @!P0 HADD2.F32 R7, -RZ, R17.H1_H1 ;  /* 0x30000011ff078230 */ /* 0x000fe20000004100 */
[----:B------:R-:W-:Y:S01]  /*6790*/  @!P0 FFMA.FTZ R20, R2, R10, -R19 ;  /* 0x0000000a02148223 */ /* 0x000fe20000010813 */
[----:B------:R-:W-:Y:S01]  /*67a0*/  @!P0 HADD2.F32 R2, -RZ, R4.H1_H1 ;  /* 0x30000004ff028230 */ /* 0x000fe20000004100 */
[----:B------:R-:W-:Y:S04]  /*67b0*/  @!P0 FMUL.FTZ R4, R11, R8 ;  /* 0x000000080b048220 */ /* 0x000fe80000410000 */
[C---:B------:R-:W-:Y:S02]  /*67c0*/  @!P0 FFMA.FTZ R19, R2.reuse, R16, -R4 ;  /* 0x0000001002138223 */ /* 0x040fe40000010804 */
[----:B------:R-:W-:Y:S01]  /*67d0*/  @!P0 FMUL.FTZ R4, R2, R8 ;  /* 0x0000000802048220 */ /* 0x000fe20000410000 */
[----:B------:R-:W-:Y:S02]  /*67e0*/  @!P0 HADD2.F32 R8, -RZ, R18.H0_H0 ;  /* 0x20000012ff088230 */ /* 0x000fe40000004100 */
[----:B------:R-:W-:Y:S01]  /*67f0*/  @!P0 HADD2.F32 R2, -RZ, R5.H1_H1 ;  /* 0x30000005ff028230 */ /* 0x000fe20000004100 */
[----:B------:R-:W-:Y:S01]  /*6800*/  @!P0 FMUL.FTZ R5, R7, R6 ;  /* 0x0000000607058220 */ /* 0x000fe20000410000 */
[----:B------:R-:W-:Y:S01]  /*6810*/  @!P0 F2FP.PACK_AB R30, R19, R20 ;  /* 0x00000014131e823e */ /* 0x000fe200000000ff */
[----:B------:R-:W-:Y:S01]  /*6820*/  @!P0 HADD2.F32 R18, -RZ, R53.H1_H1 ;  /* 0x30000035ff128230 */ /* 0x000fe20000004100 */
[----:B------:R-:W-:Y:S01]  /*6830*/  @!P0 SHF.R.U32.HI R20, RZ, 0x10, R51 ;  /* 0x00000010ff148819 */ /* 0x000fe20000011633 */
[C---:B------:R-:W-:Y:S01]  /*6840*/  @!P0 FFMA.FTZ R17, R2.reuse, R8, -R5 ;  /* 0x0000000802118223 */ /* 0x040fe20000010805 */
[----:B------:R-:W-:Y:S01]  /*6850*/  @!P0 HADD2.F32 R5, -RZ, R28.H0_H0 ;  /* 0x2000001cff058230 */ /* 0x000fe20000004100 */
[----:B------:R-:W-:Y:S01]  /*6860*/  @!P0 FMUL.FTZ R2, R2, R6 ;  /* 0x0000000602028220 */ /* 0x000fe20000410000 */
[----:B------:R-:W-:Y:S01]  /*6870*/  @!P0 MOV R19, R35 ;  /* 0x0000002300138202 */ /* 0x000fe20000000f00 */
[----:B------:R-:W-:Y:S01]  /*6880*/  @!P0 IMAD.MOV.U32 R13, RZ, RZ, R30 ;  /* 0x000000ffff0d8224 */ /* 0x000fe200078e001e */
[----:B------:R-:W-:Y:S01]  /*6890*/  @!P0 F2FP.PACK_AB R27, R17, R36 ;  /* 0x00000024111b823e */ /* 0x000fe200000000ff */
[----:B------:R-:W-:Y:S01]  /*68a0*/  @!P0 FFMA.FTZ R2, R7, R8, R2 ;  /* 0x0000000807028223 */ /* 0x000fe20000010002 */
[----:B------:R-:W-:Y:S01]  /*68b0*/  @!P0 HADD2.F32 R7, -RZ, R21.H0_H0 ;  /* 0x20000015ff078230 */ /* 0x000fe20000004100 */
[----:B------:R-:W-:Y:S01]  /*68c0*/  @!P0 FFMA.FTZ R3, R9, R10, R3 ;  /* 0x0000000a09038223 */ /* 0x000fe20000010003 */
[----:B------:R-:W-:Y:S01]  /*68d0*/  @!P0 MOV R12, R27 ;  /* 0x0000001b000c8202 */ /* 0x000fe20000000f00 */
[----:B------:R-:W-:Y:S01]  /*68e0*/  @!P0 IMAD.MOV.U32 R9, RZ, RZ, R14 ;  /* 0x000000ffff098224 */ /* 0x000fe200078e000e */
[----:B------:R-:W-:Y:S01]  /*68f0*/  @!P0 HADD2.F32 R8, -RZ, R53.H0_H0 ;  /* 0x20000035ff088230 */ /* 0x000fe20000004100 */
[----:B------:R-:W-:Y:S01]  /*6900*/  @!P0 FFMA.FTZ R4, R11, R16, R4 ;  /* 0x000000100b048223 */ /* 0x000fe20000010004 */
[--C-:B------:R-:W-:Y:S01]  /*6910*/  @!P0 SHF.R.U32.HI R10, RZ, 0x10, R23.reuse ;  /* 0x00000010ff0a8819 */ /* 0x100fe20000011617 */
[C---:B------:R-:W-:Y:S01]  /*6920*/  @!P0 FMUL.FTZ R16, R7.reuse, R5 ;  /* 0x0000000507108220 */ /* 0x040fe20000410000 */
[----:B------:R-:W-:Y:S01]  /*6930*/  @!P0 HADD2.F32 R6, -RZ, R9.H0_H0 ;  /* 0x20000009ff068230 */ /* 0x000fe20000004100 */
[----:B------:R-:W-:Y:S01]  /*6940*/  @!P0 SHF.R.U64 R11, R22, 0x10, R23 ;  /* 0x00000010160b8819 */ /* 0x000fe20000001217 */
[----:B------:R-:W-:Y:S01]  /*6950*/  @!P0 HADD2.F32 R20, -RZ, R20.H0_H0 ;  /* 0x20000014ff148230 */ /* 0x000fe20000004100 */
[----:B------:R-:W-:Y:S01]  /*6960*/  @!P0 F2FP.PACK_AB R3, R4, R3 ;  /* 0x000000030403823e */ /* 0x000fe200000000ff */
[--C-:B------:R-:W-:Y:S01]  /*6970*/  @!P0 HADD2.F32 R17, -RZ, R19.reuse.H0_H0 ;  /* 0x20000013ff118230 */ /* 0x100fe20000004100 */
[C---:B------:R-:W-:Y:S01]  /*6980*/  @!P0 FMUL.FTZ R5, R6.reuse, R5 ;  /* 0x0000000506058220 */ /* 0x040fe20000410000 */
[----:B------:R-:W-:Y:S01]  /*6990*/  @!P0 HADD2.F32 R19, -RZ, R19.H1_H1 ;  /* 0x30000013ff138230 */ /* 0x000fe20000004100 */
[-C--:B------:R-:W-:Y:S01]  /*69a0*/  @!P0 FFMA.FTZ R31, R6, R8.reuse, -R16 ;  /* 0x00000008061f8223 */ /* 0x080fe20000010810 */
[----:B------:R-:W-:Y:S01]  /*69b0*/  @!P0 HADD2.F32 R16, -RZ, R10.H0_H0 ;  /* 0x2000000aff108230 */ /* 0x000fe20000004100 */
[----:B------:R-:W-:Y:S01]  /*69c0*/  @!P0 FFMA.FTZ R5, R7, R8, R5 ;  /* 0x0000000807058223 */ /* 0x000fe20000010005 */
[----:B------:R-:W-:Y:S01]  /*69d0*/  @!P0 HADD2.F32 R10, -RZ, R11.H0_H0 ;  /* 0x2000000bff0a8230 */ /* 0x000fe20000004100 */
[----:B------:R-:W-:Y:S01]  /*69e0*/  @!P0 IMAD.MOV.U32 R8, RZ, RZ, R15 ;  /* 0x000000ffff088224 */ /* 0x000fe200078e000f */
[----:B------:R-:W-:Y:S01]  /*69f0*/  @!P0 HADD2.F32 R7, -RZ, R28.H1_H1 ;  /* 0x3000001cff078230 */ /* 0x000fe20000004100 */
[----:B------:R-:W-:Y:S01]  /*6a00*/  @!P0 IMAD.MOV.U32 R33, RZ, RZ, R3 ;  /* 0x000000ffff218224 */ /* 0x000fe200078e0003 */
[----:B------:R-:W-:Y:S02]  /*6a10*/  @!P0 HADD2.F32 R11, -RZ, R21.H1_H1 ;  /* 0x30000015ff0b8230 */ /* 0x000fe40000004100 */
[--C-:B------:R-:W-:Y:S01]  /*6a20*/  @!P0 HADD2.F32 R6, -RZ, R8.reuse.H0_H0 ;  /* 0x20000008ff068230 */ /* 0x100fe20000004100 */
[-C--:B------:R-:W-:Y:S04]  /*6a30*/  @!P0 FMUL.FTZ R22, R17, R7.reuse ;  /* 0x0000000711168220 */ /* 0x080fe80000410000 */
[C---:B------:R-:W-:Y:S02]  /*6a40*/  @!P0 FFMA.FTZ R23, R6.reuse, R18, -R22 ;  /* 0x0000001206178223 */ /* 0x040fe40000010816 */
[----:B------:R-:W-:Y:S01]  /*6a50*/  @!P0 FMUL.FTZ R7, R6, R7 ;  /* 0x0000000706078220 */ /* 0x000fe20000410000 */
[----:B------:R-:W-:Y:S01]  /*6a60*/  @!P0 HADD2.F32 R6, -RZ, R8.H1_H1 ;  /* 0x30000008ff068230 */ /* 0x000fe20000004100 */
[----:B------:R-:W-:Y:S04]  /*6a70*/  @!P0 FMUL.FTZ R8, R19, R16 ;  /* 0x0000001013088220 */ /* 0x000fe80000410000 */
[C---:B------:R-:W-:Y:S02]  /*6a80*/  @!P0 FFMA.FTZ R22, R6.reuse, R20, -R8 ;  /* 0x0000001406168223 */ /* 0x040fe40000010808 */
[----:B------:R-:W-:Y:S01]  /*6a90*/  @!P0 FMUL.FTZ R8, R6, R16 ;  /* 0x0000001006088220 */ /* 0x000fe20000410000 */
[----:B------:R-:W-:Y:S02]  /*6aa0*/  @!P0 HADD2.F32 R16, -RZ, R26.H0_H0 ;  /* 0x2000001aff108230 */ /* 0x000fe40000004100 */
[----:B------:R-:W-:Y:S01]  /*6ab0*/  @!P0 F2FP.PACK_AB R21, R22, R23 ;  /* 0x000000171615823e */ /* 0x000fe200000000ff */
[----:B------:R-:W-:Y:S01]  /*6ac0*/  @!P0 HADD2.F32 R6, -RZ, R9.H1_H1 ;  /* 0x30000009ff068230 */ /* 0x000fe20000004100 */
[----:B----4-:R-:W-:Y:S01]  /*6ad0*/  LEA R22, P1, R75, R54, 0x1 ;  /* 0x000000364b167211 */ /* 0x010fe200078208ff */
[----:B------:R-:W-:Y:S02]  /*6ae0*/  @!P0 FMUL.FTZ R9, R11, R10 ;  /* 0x0000000a0b098220 */ /* 0x000fe40000410000 */
[----:B------:R-:W-:Y:S01]  /*6af0*/  @!P0 IMAD.MOV.U32 R15, RZ, RZ, R21 ;  /* 0x000000ffff0f8224 */ /* 0x000fe200078e0015 */
[----:B---3--:R-:W-:Y:S01]  /*6b00*/  LEA.HI.X R23, R75, R55, R103, 0x1, P1 ;  /* 0x000000374b177211 */ /* 0x008fe200008f0c67 */
[C---:B------:R-:W-:Y:S02]  /*6b10*/  @!P0 FFMA.FTZ R9, R6.reuse, R16, -R9 ;  /* 0x0000001006098223 */ /* 0x040fe40000010809 */
[----:B------:R-:W-:Y:S03]  /*6b20*/  @!P0 FMUL.FTZ R6, R6, R10 ;  /* 0x0000000a06068220 */ /* 0x000fe60000410000 */
[----:B------:R-:W-:Y:S01]  /*6b30*/  @!P0 F2FP.PACK_AB R10, R9, R31 ;  /* 0x0000001f090a823e */ /* 0x000fe200000000ff */
[----:B------:R-:W-:Y:S01]  /*6b40*/  @!P0 FFMA.FTZ R6, R11, R16, R6 ;  /* 0x000000100b068223 */ /* 0x000fe20000010006 */
[----:B------:R-:W-:Y:S01]  /*6b50*/  @!P0 F2FP.PACK_AB R9, R2, R0 ;  /* 0x000000000209823e */ /* 0x000fe200000000ff */
[----:B------:R-:W-:Y:S01]  /*6b60*/  @!P0 FFMA.FTZ R7, R17, R18, R7 ;  /* 0x0000001211078223 */ /* 0x000fe20000010007 */
[----:B------:R-:W-:Y:S01]  /*6b70*/  @!P0 MOV R14, R10 ;  /* 0x0000000a000e8202 */ /* 0x000fe20000000f00 */
[----:B------:R-:W-:Y:S01]  /*6b80*/  @!P0 FFMA.FTZ R8, R19, R20, R8 ;  /* 0x0000001413088223 */ /* 0x000fe20000010008 */
[----:B------:R-:W-:Y:S02]  /*6b90*/  @!P0 F2FP.PACK_AB R2, R6, R5 ;  /* 0x000000050602823e */ /* 0x000fe400000000ff */
[----:B------:R-:W-:Y:S01]  /*6ba0*/  @!P0 MOV R32, R9 ;  /* 0x0000000900208202 */ /* 0x000fe20000000f00 */
[----:B------:R1:W-:Y:S01]  /*6bb0*/  ST.E.128 [R22.64], R12 ;  /* 0x0000000c16007985 */ /* 0x0003e2000c101d0a */
[----:B------:R-:W-:Y:S02]  /*6bc0*/  @!P0 F2FP.PACK_AB R0, R8, R7 ;  /* 0x000000070800823e */ /* 0x000fe400000000ff */
[----:B------:R-:W-:Y:S03]  /*6bd0*/  @!P0 MOV R34, R2 ;  /* 0x0000000200228202 */ /* 0x000fe60000000f00 */
[----:B------:R-:W-:Y:S01]  /*6be0*/  @!P0 IMAD.MOV.U32 R35, RZ, RZ, R0 ;  /* 0x000000ffff238224 */ /* 0x000fe200078e0000 */
[----:B------:R-:W-:Y:S11]  /*6bf0*/  ISETP.GE.AND P0, PT, R29, c[0x0][0x1d4], PT ;  /* 0x000075001d007a0c */ /* 0x000ff60003f06270 */
[----:B------:R-:W-:Y:S02]  /*6c00*/  @!UPT UIADD3 URZ, URZ, URZ, URZ ;  /* 0x0000003f3f3ff290 */ /* 0x000fe4000fffe03f */
[----:B------:R-:W-:-:S05]  /*6c10*/  @P0 BRA `(.L_x_188) ;  /* 0x000002b000000947 */ /* 0x000fca0003800000 */
[C---:B------:R-:W-:Y:S04]  /*6c20*/  LEA R2, P0, R29.reuse, R54, 0x1 ;  /* 0x000000361d027211 */ /* 0x040fe800078008ff */
[----:B------:R-:W-:Y:S05]  /*6c30*/  LEA.HI.X.SX32 R3, R29, R55, 0x1, P0 ;  /* 0x000000371d037211 */ /* 0x000fea00000f0eff */
[----:B------:R2:W-:Y:S01]  /*6c40*/  ST.E.128 [R2.64], R32 ;  /* 0x0000002002007985 */ /* 0x0005e2000c101d0a */
[----:B------:R-:W-:-:S05]  /*6c50*/  BRA `(.L_x_188) ;  /* 0x0000027000007947 */ /* 0x000fca0003800000 */
.L_x_184:
[----:B------:R1:W2:Y:S01]  /*6c60*/  SHFL.IDX PT, R3, R10, RZ, 0x1c1f ;  /* 0x001c1fff0a037589 */ /* 0x0002a200000e0000 */
[----:B------:R-:W-:Y:S03]  /*6c70*/  IMAD.IADD R0, R69, 0x1, -R66 ;  /* 0x0000000145007824 */ /* 0x000fe600078e0a42 */
[----:B------:R1:W3:Y:S02]  /*6c80*/  SHFL.IDX PT, R2, R11, RZ, 0x1c1f ;  /* 0x001c1fff0b027589 */ /* 0x0002e400000e0000 */
[----:B------:R-:W-:Y:S04]  /*6c90*/  IMNMX R65, R0, 0x40, PT ;  /* 0x0000004000417817 */ /* 0x000fe80003800200 */
[----:B------:R-:W-:Y:S11]  /*6ca0*/  ISETP.GT.AND P0, PT, R65, R209, PT ;  /* 0x000000d14100720c */ /* 0x000ff60003f04270 */
[----:B------:R-:W-:Y:S02]  /*6cb0*/  @!UPT UIADD3 URZ, URZ, URZ, URZ ;  /* 0x0000003f3f3ff290 */ /* 0x000fe4000fffe03f */
[----:B------:R-:W-:-:S05]  /*6cc0*/  @!P0 BRA `(.L_x_188) ;  /* 0x0000020000008947 */ /* 0x000fca0003800000 */
[----:B------:R-:W-:Y:S02]  /*6cd0*/  ISETP.GE.AND P1, PT, R100, c[0x0][0x1d4], PT ;  /* 0x0000750064007a0c */ /* 0x000fe40003f26270 */
[C---:B------:R-:W-:Y:S02]  /*6ce0*/  ISETP.GE.AND P3, PT, R205.reuse, c[0x0][0x1d4], PT ;  /* 0x00007500cd007a0c */ /* 0x040fe40003f66270 */
[----:B------:R-:W-:Y:S09]  /*6cf0*/  ISETP.GE.AND P2, PT, R204, c[0x0][0x1d4], PT ;  /* 0x00007500cc007a0c */ /* 0x000ff20003f46270 */
[----:B------:R-:W4:Y:S01]  /*6d00*/  @!P1 LDS.128 R12, [R200+0x6000] ;  /* 0x00600000c80c9984 */ /* 0x000f220000000c00 */
[CC--:B---3--:R-:W-:Y:S04]  /*6d10*/  @!P1 LEA R4, P0, R100.reuse, R2.reuse, 0x1 ;  /* 0x0000000264049211 */ /* 0x0c8fe800078008ff */
[-C--:B--2---:R-:W-:Y:S02]  /*6d20*/  @!P1 LEA.HI.X R5, R100, R3.reuse, R101, 0x1, P0 ;  /* 0x0000000364059211 */ /* 0x084fe400000f0c65 */
[CC--:B------:R-:W-:Y:S04]  /*6d30*/  @!P3 LEA R8, P0, R205.reuse, R2.reuse, 0x1 ;  /* 0x00000002cd08b211 */ /* 0x0c0fe800078008ff */
[-C--:B------:R-:W-:Y:S02]  /*6d40*/  @!P3 LEA.HI.X R9, R205, R3.reuse, R222, 0x1, P0 ;  /* 0x00000003cd09b211 */ /* 0x080fe400000f0cde */
[CC--:B------:R-:W-:Y:S04]  /*6d50*/  @!P2 LEA R6, P0, R204.reuse, R2.reuse, 0x1 ;  /* 0x00000002cc06a211 */ /* 0x0c0fe800078008ff */
[-C--:B------:R-:W-:Y:S02]  /*6d60*/  @!P2 LEA.HI.X R7, R204, R3.reuse, R221, 0x1, P0 ;  /* 0x00000003cc07a211 */ /* 0x080fe400000f0cdd */
[----:B------:R-:W-:Y:S11]  /*6d70*/  ISETP.GE.AND P0, PT, R25, c[0x0][0x1d4], PT ;  /* 0x0000750019007a0c */ /* 0x000ff60003f06270 */
[----:B------:R-:W-:Y:S02]  /*6d80*/  @!UPT UIADD3 URZ, URZ, URZ, URZ ;  /* 0x0000003f3f3ff290 */ /* 0x000fe4000fffe03f */
[----:B------:R-:W-:Y:S01]  /*6d90*/  @!P0 IMAD.SHL.U32 R0, R215, 0x8, RZ ;  /* 0x00000008d7008824 */ /* 0x000fe200078e00ff */
[----:B----4-:R2:W-:Y:S04]  /*6da0*/  @!P1 ST.E.128 [R4.64], R12 ;  /* 0x0000000c04009985 */ /* 0x0105e8000c101d0a */
[----:B------:R-:W3:Y:S01]  /*6db0*/  @!P0 LDS.128 R12, [R201+0x6000] ;  /* 0x00600000c90c8984 */ /* 0x000ee20000000c00 */
[--C-:B--2---:R-:W-:Y:S05]  /*6dc0*/  @!P0 IMAD.WIDE R4, R0, 0x2, R2.reuse ;  /* 0x0000000200048825 */ /* 0x104fea00078e0202 */
[----:B---3--:R2:W-:Y:S01]  /*6dd0*/  @!P0 ST.E.128 [R4.64], R12 ;  /* 0x0000000c04008985 */ /* 0x0085e2000c101d0a */
[----:B------:R-:W-:Y:S11]  /*6de0*/  ISETP.GE.AND P0, PT, R24, c[0x0][0x1d4], PT ;  /* 0x0000750018007a0c */ /* 0x000ff60003f06270 */
[----:B------:R-:W-:Y:S02]  /*6df0*/  @!UPT UIADD3 URZ, URZ, URZ, URZ ;  /* 0x0000003f3f3ff290 */ /* 0x000fe4000fffe03f */
[----:B------:R-:W3:Y:S01]  /*6e00*/  @!P0 LDS.128 R16, [R200+0x8000] ;  /* 0x00800000c8108984 */ /* 0x000ee20000000c00 */
[----:B------:R-:W-:Y:S04]  /*6e10*/  @!P0 IMAD.SHL.U32 R0, R214, 0x8, RZ ;  /* 0x00000008d6008824 */ /* 0x000fe800078e00ff */
[----:B--2---:R-:W-:Y:S05]  /*6e20*/  @!P0 IMAD.WIDE R4, R0, 0x2, R2 ;  /* 0x0000000200048825 */ /* 0x004fea00078e0202 */
[----:B---3--:R-:W-:Y:S01]  /*6e30*/  @!P0 ST.E.128 [R4.64], R16 ;  /* 0x0000001004008985 */ /* 0x008fe2000c101d0a */
[C---:B------:R-:W-:Y:S03]  /*6e40*/  ISETP.GE.AND P0, PT, R203.reuse, c[0x0][0x1d4], PT ;  /* 0x00007500cb007a0c */ /* 0x040fe60003f06270 */
[----:B------:R-:W2:Y:S10]  /*6e50*/  @!P3 LDS.128 R12, [R201+0x8000] ;  /* 0x00800000c90cb984 */ /* 0x000eb40000000c00 */
[C---:B------:R-:W-:Y:S04]  /*6e60*/  @!P0 LEA R2, P1, R203.reuse, R2, 0x1 ;  /* 0x00000002cb028211 */ /* 0x040fe800078208ff */
[----:B------:R-:W-:Y:S01]  /*6e70*/  @!P0 LEA.HI.X R3, R203, R3, R220, 0x1, P1 ;  /* 0x00000003cb038211 */ /* 0x000fe200008f0cdc */
[----:B--2---:R-:W-:Y:S04]  /*6e80*/  @!P3 ST.E.128 [R8.64], R12 ;  /* 0x0000000c0800b985 */ /* 0x004fe8000c101d0a */
[----:B-1----:R-:W1:Y:S04]  /*6e90*/  @!P2 LDS.128 R8, [R200+0xa000] ;  /* 0x00a00000c808a984 */ /* 0x002e680000000c00 */
[----:B-1----:R-:W-:Y:S04]  /*6ea0*/  @!P2 ST.E.128 [R6.64], R8 ;  /* 0x000000080600a985 */ /* 0x002fe8000c101d0a */
[----:B------:R-:W1:Y:S04]  /*6eb0*/  @!P0 LDS.128 R4, [R201+0xa000] ;  /* 0x00a00000c9048984 */ /* 0x000e680000000c00 */
[----:B-1----:R1:W-:Y:S02]  /*6ec0*/  @!P0 ST.E.128 [R2.64], R4 ;  /* 0x0000000402008985 */ /* 0x0023e4000c101d0a */
.L_x_188:
[----:B------:R-:W-:Y:S05]  /*6ed0*/  BSYNC B1 ;  /* 0x0000000000017941 */ /* 0x000fea0003800000 */
.L_x_183:
[----:B------:R-:W-:Y:S01]  /*6ee0*/  IMAD.IADD R0, R118, 0x1, -R66 ;  /* 0x0000000176007824 */ /* 0x000fe200078e0a42 */
[----:B-123--:R-:W-:Y:S01]  /*6ef0*/  LEA R2, P0, R59, R72, 0x6 ;  /* 0x000000483b027211 */ /* 0x00efe200078030ff */
[----:B-----5:R-:W-:Y:S01]  /*6f00*/  IMAD R6, R67, c[0x0][0x208], RZ ;  /* 0x0000820043067a24 */ /* 0x020fe200078e02ff */
[----:B------:R-:W-:Y:S01]  /*6f10*/  BSSY B0, `(.L_x_205) ;  /* 0x0000051000007945 */ /* 0x000fe20003800000 */
[----:B------:R-:W-:Y:S01]  /*6f20*/  IMAD.WIDE.U32 R4, R64, c[0x0][0x208], RZ ;  /* 0x0000820040047a25 */ /* 0x000fe200078e00ff */
[----:B------:R-:W-:Y:S02]  /*6f30*/  LEA.HI.X.SX32 R3, R59, R73, 0x6, P0 ;  /* 0x000000493b037211 */ /* 0x000fe400000f36ff */
[----:B------:R-:W-:Y:S01]  /*6f40*/  ISETP.GE.AND P0, PT, R0, 0x21, PT ;  /* 0x000000210000780c */ /* 0x000fe20003f06270 */
[----:B------:R-:W-:Y:S04]  /*6f50*/  IMAD R6, R64, c[0x0][0x20c], R6 ;  /* 0x0000830040067a24 */ /* 0x000fe800078e0206 */
[----:B------:R-:W-:Y:S02]  /*6f60*/  IMAD.IADD R5, R5, 0x1, R6 ;  /* 0x0000000105057824 */ /* 0x000fe400078e0206 */
[----:B------:R-:W-:Y:S02]  /*6f70*/  IMAD R6, R68, c[0x0][0x218], RZ ;  /* 0x0000860044067a24 */ /* 0x000fe400078e02ff */
[C---:B------:R-:W-:Y:S04]  /*6f80*/  IMAD.WIDE.U32 R4, R63.reuse, c[0x0][0x218], R4 ;  /* 0x000086003f047a25 */ /* 0x040fe800078e0004 */
[----:B------:R-:W-:Y:S01]  /*6f90*/  @P0 IADD3 R9, P1, R2, 0x20, RZ ;  /* 0x0000002002090810 */ /* 0x000fe20007f3e0ff */
[----:B------:R-:W-:Y:S03]  /*6fa0*/  IMAD R6, R63, c[0x0][0x21c], R6 ;  /* 0x000087003f067a24 */ /* 0x000fe600078e0206 */
[----:B------:R-:W-:Y:S02]  /*6fb0*/  @P0 IADD3.X R12, RZ, R3, RZ, P1, !PT ;  /* 0x00000003ff0c0210 */ /* 0x000fe40000ffe4ff */
[----:B------:R-:W-:Y:S04]  /*6fc0*/  IADD3 R8, P1, R90, R4, RZ ;  /* 0x000000045a087210 */ /* 0x000fe80007f3e0ff */
[----:B------:R-:W-:Y:S02]  /*6fd0*/  IADD3.X R11, R116, R5, R6, P1, !PT ;  /* 0x00000005740b7210 */ /* 0x000fe40000ffe406 */
[----:B------:R-:W-:Y:S11]  /*6fe0*/  ISETP.GE.AND P1, PT, R0, 0x1, PT ;  /* 0x000000010000780c */ /* 0x000ff60003f26270 */
[----:B------:R-:W-:Y:S02]  /*6ff0*/  @!UPT UIADD3 URZ, URZ, URZ, URZ ;  /* 0x0000003f3f3ff290 */ /* 0x000fe4000fffe03f */
[----:B------:R-:W-:Y:S01]  /*7000*/  @P1 MOV R6, R70 ;  /* 0x0000004600061202 */ /* 0x000fe20000000f00 */
[----:B------:R-:W-:Y:S02]  /*7010*/  @P1 IMAD R0, R3, c[0x0][0x258], RZ ;  /* 0x0000960003001a24 */ /* 0x000fe400078e02ff */
[----:B------:R-:W-:Y:S04]  /*7020*/  @P1 IMAD.MOV.U32 R7, RZ, RZ, R74 ;  /* 0x000000ffff071224 */ /* 0x000fe800078e004a */
[C---:B------:R-:W-:Y:S04]  /*7030*/  @P1 IMAD.WIDE.U32 R6, R2.reuse, c[0x0][0x258], R6 ;  /* 0x0000960002061a25 */ /* 0x040fe800078e0006 */
[----:B------:R-:W-:Y:S01]  /*7040*/  @P1 IMAD R2, R2, c[0x0][0x25c], R0 ;  /* 0x0000970002021a24 */ /* 0x000fe200078e0200 */
[----:B------:R-:W-:Y:S01]  /*7050*/  @P1 LEA R4, P2, R6, c[0x0][0x250], 0x1 ;  /* 0x0000940006041a11 */ /* 0x000fe200078408ff */
[----:B------:R-:W-:Y:S03]  /*7060*/  @P0 IMAD R0, R12, c[0x0][0x258], RZ ;  /* 0x000096000c000a24 */ /* 0x000fe600078e02ff */
[----:B------:R-:W-:Y:S01]  /*7070*/  @P1 IADD3 R2, R7, R2, RZ ;  /* 0x0000000207021210 */ /* 0x000fe20007ffe0ff */
[C---:B------:R-:W-:Y:S01]  /*7080*/  @P0 IMAD R0, R9.reuse, c[0x0][0x25c], R0 ;  /* 0x0000970009000a24 */ /* 0x040fe200078e0200 */
[----:B------:R-:W-:Y:S02]  /*7090*/  @P0 MOV R7, R74 ;  /* 0x0000004a00070202 */ /* 0x000fe40000000f00 */
[----:B------:R-:W-:Y:S01]  /*70a0*/  @P1 LEA.HI.X R5, R6, c[0x0][0x254], R2, 0x1, P2 ;  /* 0x0000950006051a11 */ /* 0x000fe200010f0c02 */
[----:B------:R-:W-:Y:S01]  /*70b0*/  @P0 IMAD.MOV.U32 R6, RZ, RZ, R70 ;  /* 0x000000ffff060224 */ /* 0x000fe200078e0046 */
[C---:B------:R-:W-:Y:S03]  /*70c0*/  LEA R10, P2, R8.reuse, c[0x0][0x1f8], 0x1 ;  /* 0x00007e00080a7a11 */ /* 0x040fe600078408ff */
[----:B------:R-:W-:Y:S01]  /*70d0*/  @!PT LDS RZ, [RZ] ;  /* 0x00000000fffff984 */ /* 0x000fe20000000800 */
[----:B------:R-:W-:Y:S01]  /*70e0*/  @!PT LDS RZ, [RZ] ;  /* 0x00000000fffff984 */ /* 0x000fe20000000800 */
[----:B------:R-:W-:Y:S01]  /*70f0*/  @!PT LDS RZ, [RZ] ;  /* 0x00000000fffff984 */ /* 0x000fe20000000800 */
[----:B------:R1:W-:Y:S01]  /*7100*/  @P1 LDGSTS.E.BYPASS.LTC128B.128 [R191+0x100], [R4.64], !P6 ;  /* 0x0010000004bf1fae */ /* 0x0003e2000f101d4a */
[----:B------:R-:W-:Y:S01]  /*7110*/  @P0 IMAD.WIDE.U32 R6, R9, c[0x0][0x258], R6 ;  /* 0x0000960009060a25 */ /* 0x000fe200078e0006 */
[----:B------:R-:W-:Y:S02]  /*7120*/  LEA.HI.X R11, R8, c[0x0][0x1fc], R11, 0x1, P2 ;  /* 0x00007f00080b7a11 */ /* 0x000fe400010f0c0b */
[----:B------:R1:W-:Y:S01]  /*7130*/  @P1 LDGSTS.E.BYPASS.LTC128B.128 [R191+0x2100], [R4.64+0x80], !P5 ;  /* 0x0210008004bf1fae */ /* 0x0003e2000e901d4a */
[----:B------:R-:W-:Y:S01]  /*7140*/  @P0 IMAD.IADD R0, R7, 0x1, R0 ;  /* 0x0000000107000824 */ /* 0x000fe200078e0200 */
[C---:B------:R-:W-:Y:S02]  /*7150*/  @P0 LEA R2, P2, R6.reuse, c[0x0][0x250], 0x1 ;  /* 0x0000940006020a11 */ /* 0x040fe400078408ff */
[----:B------:R1:W-:Y:S02]  /*7160*/  @P1 LDGSTS.E.BYPASS.LTC128B.128 [R191+0x4100], [R4.64+0x100], !P4 ;  /* 0x0410010004bf1fae */ /* 0x0003e4000e101d4a */
[----:B------:R-:W-:Y:S05]  /*7170*/  @P0 LEA.HI.X R3, R6, c[0x0][0x254], R0, 0x1, P2 ;  /* 0x0000950006030a11 */ /* 0x000fea00010f0c00 */
[----:B------:R2:W-:Y:S04]  /*7180*/  @P0 LDGSTS.E.BYPASS.LTC128B.128 [R191+0x1100], [R2.64], !P6 ;  /* 0x0110000002bf0fae */ /* 0x0005e8000f101d4a */
[----:B------:R2:W-:Y:S04]  /*7190*/  @P0 LDGSTS.E.BYPASS.LTC128B.128 [R191+0x3100], [R2.64+0x80], !P5 ;  /* 0x0310008002bf0fae */ /* 0x0005e8000e901d4a */
[----:B------:R2:W-:Y:S01]  /*71a0*/  @P0 LDGSTS.E.BYPASS.LTC128B.128 [R191+0x5100], [R2.64+0x100], !P4 ;  /* 0x0510010002bf0fae */ /* 0x0005e2000e101d4a */
[----:B------:R-:W-:Y:S03]  /*71b0*/  ISETP.GT.AND P0, PT, R65, R209, PT ;  /* 0x000000d14100720c */ /* 0x000fe60003f04270 */
[----:B------:R-:W0:Y:S04]  /*71c0*/  LDGDEPBAR ;  /* 0x00000000000079af */ /* 0x000e280000000000 */
[----:B--2---:R1:W2:Y:S01]  /*71d0*/  SHFL.IDX PT, R2, R10, RZ, 0x1c1f ;  /* 0x001c1fff0a027589 */ /* 0x0042a200000e0000 */
[----:B------:R-:W-:Y:S04]  /*71e0*/  DEPBAR.LE SB0, 0x0 ;  /* 0x000080000000791a */ /* 0x000fe80000000000 */
[----:B------:R1:W3:Y:S04]  /*71f0*/  SHFL.IDX PT, R3, R11, RZ, 0x1c1f ;  /* 0x001c1fff0b037589 */ /* 0x0002e800000e0000 */
[----:B------:R-:W-:Y:S06]  /*7200*/  BAR.SYNC.DEFER_BLOCKING 0x0 ;  /* 0x0000000000007b1d */ /* 0x000fec0000010000 */
[----:B------:R-:W-:-:S05]  /*7210*/  @!P0 BRA `(.L_x_206) ;  /* 0x0000020000008947 */ /* 0x000fca0003800000 */
[----:B------:R-:W-:Y:S02]  /*7220*/  ISETP.GE.AND P1, PT, R100, c[0x0][0x1d4], PT ;  /* 0x0000750064007a0c */ /* 0x000fe40003f26270 */
[C---:B------:R-:W-:Y:S02]  /*7230*/  ISETP.GE.AND P3, PT, R205.reuse, c[0x0][0x1d4], PT ;  /* 0x00007500cd007a0c */ /* 0x040fe40003f66270 */
[----:B------:R-:W-:Y:S09]  /*7240*/  ISETP.GE.AND P2, PT, R204, c[0x0][0x1d4], PT ;  /* 0x00007500cc007a0c */ /* 0x000ff20003f46270 */
[----:B------:R-:W5:Y:S01]  /*7250*/  @!P1 LDS.128 R12, [R200] ;  /* 0x00000000c80c9984 */ /* 0x000f620000000c00 */
[CC--:B-12---:R-:W-:Y:S04]  /*7260*/  @!P1 LEA R4, P0, R100.reuse, R2.reuse, 0x1 ;  /* 0x0000000264049211 */ /* 0x0c6fe800078008ff */
[-C--:B---3--:R-:W-:Y:S02]  /*7270*/  @!P1 LEA.HI.X R5, R100, R3.reuse, R101, 0x1, P0 ;  /* 0x0000000364059211 */ /* 0x088fe400000f0c65 */
[CC--:B------:R-:W-:Y:S04]  /*7280*/  @!P3 LEA R8, P0, R205.reuse, R2.reuse, 0x1 ;  /* 0x00000002cd08b211 */ /* 0x0c0fe800078008ff */
[-C--:B------:R-:W-:Y:S02]  /*7290*/  @!P3 LEA.HI.X R9, R205, R3.reuse, R222, 0x1, P0 ;  /* 0x00000003cd09b211 */ /* 0x080fe400000f0cde */
[CC--:B------:R-:W-:Y:S04]  /*72a0*/  @!P2 LEA R6, P0, R204.reuse, R2.reuse, 0x1 ;  /* 0x00000002cc06a211 */ /* 0x0c0fe800078008ff */
[-C--:B------:R-:W-:Y:S02]  /*72b0*/  @!P2 LEA.HI.X R7, R204, R3.reuse, R221, 0x1, P0 ;  /* 0x00000003cc07a211 */ /* 0x080fe400000f0cdd */
[----:B------:R-:W-:Y:S11]  /*72c0*/  ISETP.GE.AND P0, PT, R25, c[0x0][0x1d4], PT ;  /* 0x0000750019007a0c */ /* 0x000ff60003f06270 */
[----:B------:R-:W-:Y:S02]  /*72d0*/  @!UPT UIADD3 URZ, URZ, URZ, URZ ;  /* 0x0000003f3f3ff290 */ /* 0x000fe4000fffe03f */
[----:B------:R-:W-:Y:S01]  /*72e0*/  @!P0 IMAD.SHL.U32 R0, R215, 0x8, RZ ;  /* 0x00000008d7008824 */ /* 0x000fe200078e00ff */
[----:B-----5:R1:W-:Y:S04]  /*72f0*/  @!P1 ST.E.128 [R4.64], R12 ;  /* 0x0000000c04009985 */ /* 0x0203e8000c101d0a */
[----:B------:R-:W2:Y:S01]  /*7300*/  @!P0 LDS.128 R12, [R201] ;  /* 0x00000000c90c8984 */ /* 0x000ea20000000c00 */
[--C-:B-1----:R-:W-:Y:S05]  /*7310*/  @!P0 IMAD.WIDE R4, R0, 0x2, R2.reuse ;  /* 0x0000000200048825 */ /* 0x102fea00078e0202 */
[----:B--2---:R1:W-:Y:S01]  /*7320*/  @!P0 ST.E.128 [R4.64], R12 ;  /* 0x0000000c04008985 */ /* 0x0043e2000c101d0a */
[----:B------:R-:W-:Y:S11]  /*7330*/  ISETP.GE.AND P0, PT, R24, c[0x0][0x1d4], PT ;  /* 0x0000750018007a0c */ /* 0x000ff60003f06270 */
[----:B------:R-:W-:Y:S02]  /*7340*/  @!UPT UIADD3 URZ, URZ, URZ, URZ ;  /* 0x0000003f3f3ff290 */ /* 0x000fe4000fffe03f */
[----:B------:R-:W2:Y:S01]  /*7350*/  @!P0 LDS.128 R16, [R200+0x2000] ;  /* 0x00200000c8108984 */ /* 0x000ea20000000c00 */
[----:B------:R-:W-:Y:S04]  /*7360*/  @!P0 IMAD.SHL.U32 R0, R214, 0x8, RZ ;  /* 0x00000008d6008824 */ /* 0x000fe800078e00ff */
[----:B-1----:R-:W-:Y:S05]  /*7370*/  @!P0 IMAD.WIDE R4, R0, 0x2, R2 ;  /* 0x0000000200048825 */ /* 0x002fea00078e0202 */
[----:B--2---:R-:W-:Y:S01]  /*7380*/  @!P0 ST.E.128 [R4.64], R16 ;  /* 0x0000001004008985 */ /* 0x004fe2000c101d0a */
[C---:B------:R-:W-:Y:S03]  /*7390*/  ISETP.GE.AND P0, PT, R203.reuse, c[0x0][0x1d4], PT ;  /* 0x00007500cb007a0c */ /* 0x040fe60003f06270 */
[----:B------:R-:W1:Y:S10]  /*73a0*/  @!P3 LDS.128 R12, [R201+0x2000] ;  /* 0x00200000c90cb984 */ /* 0x000e740000000c00 */
[C---:B------:R-:W-:Y:S04]  /*73b0*/  @!P0 LEA R2, P1, R203.reuse, R2, 0x1 ;  /* 0x00000002cb028211 */ /* 0x040fe800078208ff */
[----:B------:R-:W-:Y:S01]  /*73c0*/  @!P0 LEA.HI.X R3, R203, R3, R220, 0x1, P1 ;  /* 0x00000003cb038211 */ /* 0x000fe200008f0cdc */
[----:B-1----:R-:W-:Y:S04]  /*73d0*/  @!P3 ST.E.128 [R8.64], R12 ;  /* 0x0000000c0800b985 */ /* 0x002fe8000c101d0a */
[----:B------:R-:W1:Y:S04]  /*73e0*/  @!P2 LDS.128 R8, [R200+0x4000] ;  /* 0x00400000c808a984 */ /* 0x000e680000000c00 */
[----:B-1----:R-:W-:Y:S04]  /*73f0*/  @!P2 ST.E.128 [R6.64], R8 ;  /* 0x000000080600a985 */ /* 0x002fe8000c101d0a */
[----:B------:R-:W1:Y:S04]  /*7400*/  @!P0 LDS.128 R4, [R201+0x4000] ;  /* 0x00400000c9048984 */ /* 0x000e680000000c00 */
[----:B-1----:R1:W-:Y:S02]  /*7410*/  @!P0 ST.E.128 [R2.64], R4 ;  /* 0x0000000402008985 */ /* 0x0023e4000c101d0a */
.L_x_206:
[----:B------:R-:W-:Y:S05]  /*7420*/  BSYNC B0 ;  /* 0x0000000000007941 */ /* 0x000fea0003800000 */
.L_x_205:
[C---:B------:R-:W-:Y:S02]  /*7430*/  ISETP.GT.AND P0, PT, R59.reuse, R96, PT ;  /* 0x000000603b00720c */ /* 0x040fe40003f04270 */
[----:B------:R-:W-:Y:S11]  /*7440*/  IADD3 R59, R59, -0x1, RZ ;  /* 0xffffffff3b3b7810 */ /* 0x000ff60007ffe0ff */
[----:B-12---:R-:W-:Y:S01]  /*7450*/  @P0 SHF.R.S32.HI R2, RZ, 0x1f, R59 ;  /* 0x0000001fff020819 */ /* 0x006fe2000001143b */
[----:B------:R-:W-:Y:S02]  /*7460*/  @P0 IMAD R0, R125, R59, RZ ;  /* 0x0000003b7d000224 */ /* 0x000fe400078e02ff */
[----:B------:R-:W-:Y:S02]  /*7470*/  @P0 IMAD.MOV.U32 R4, RZ, RZ, R80 ;  /* 0x000000ffff040224 */ /* 0x000fe400078e0050 */
[----:B------:R-:W-:Y:S02]  /*7480*/  @P0 IMAD.MOV.U32 R5, RZ, RZ, R79 ;  /* 0x000000ffff050224 */ /* 0x000fe400078e004f */
[-C--:B------:R-:W-:Y:S02]  /*7490*/  @P0 IMAD R0, R2, R130.reuse, R0 ;  /* 0x0000008202000224 */ /* 0x080fe400078e0200 */
[----:B------:R-:W-:Y:S04]  /*74a0*/  @P0 IMAD.WIDE.U32 R4, R59, R130, R4 ;  /* 0x000000823b040225 */ /* 0x000fe800078e0004 */
[----:B------:R-:W-:Y:S01]  /*74b0*/  @P0 IMAD.IADD R0, R5, 0x1, R0 ;  /* 0x0000000105000824 */ /* 0x000fe200078e0200 */
[C---:B------:R-:W-:Y:S04]  /*74c0*/  @P0 LEA R2, P1, R4.reuse, c[0x0][0x220], 0x1 ;  /* 0x0000880004020a11 */ /* 0x040fe800078208ff */
[----:B---3--:R-:W-:Y:S02]  /*74d0*/  @P0 LEA.HI.X R3, R4, c[0x0][0x224], R0, 0x1, P1 ;  /* 0x0000890004030a11 */ /* 0x008fe400008f0c00 */
[C---:B------:R-:W-:Y:S03]  /*74e0*/  @P0 LEA R4, P1, R131.reuse, R2, 0x1 ;  /* 0x0000000283040211 */ /* 0x040fe600078208ff */
[----:B------:R-:W-:Y:S01]  /*74f0*/  @!PT LDS RZ, [RZ] ;  /* 0x00000000fffff984 */ /* 0x000fe20000000800 */
[----:B------:R-:W-:Y:S01]  /*7500*/  @!PT LDS RZ, [RZ] ;  /* 0x00000000fffff984 */ /* 0x000fe20000000800 */
[----:B------:R-:W-:Y:S01]  /*7510*/  @!PT LDS RZ, [RZ] ;  /* 0x00000000fffff984 */ /* 0x000fe20000000800 */
[----:B------:R1:W-:Y:S01]  /*7520*/  @P0 LDGSTS.E.BYPASS.LTC128B.128 [R191+0x6100], [R2.64], !P6 ;  /* 0x0610000002bf0fae */ /* 0x0003e2000f101d4a */
[----:B------:R-:W-:Y:S03]  /*7530*/  @P0 LEA.HI.X R5, R131, R3, R124, 0x1, P1 ;  /* 0x0000000383050211 */ /* 0x000fe600008f0c7c */
[----:B------:R1:W-:Y:S04]  /*7540*/  @P0 LDGSTS.E.BYPASS.LTC128B.128 [R191+0x8100], [R2.64+0x80], !P5 ;  /* 0x0810008002bf0fae */ /* 0x0003e8000e901d4a */
[----:B------:R1:W-:Y:S04]  /*7550*/  @P0 LDGSTS.E.BYPASS.LTC128B.128 [R191+0xa100], [R2.64+0x100], !P4 ;  /* 0x0a10010002bf0fae */ /* 0x0003e8000e101d4a */
[----:B------:R1:W-:Y:S04]  /*7560*/  @P0 LDGSTS.E.BYPASS.LTC128B.128 [R191+0x7100], [R4.64], !P6 ;  /* 0x0710000004bf0fae */ /* 0x0003e8000f101d4a */
[----:B------:R1:W-:Y:S04]  /*7570*/  @P0 LDGSTS.E.BYPASS.LTC128B.128 [R191+0x9100], [R4.64+0x80], !P5 ;  /* 0x0910008004bf0fae */ /* 0x0003e8000e901d4a */
[----:B------:R1:W-:Y:S04]  /*7580*/  @P0 LDGSTS.E.BYPASS.LTC128B.128 [R191+0xb100], [R4.64+0x100], !P4 ;  /* 0x0b10010004bf0fae */ /* 0x0003e8000e101d4a */
[----:B------:R-:W0:Y:S01]  /*7590*/  LDGDEPBAR ;  /* 0x00000000000079af */ /* 0x000e220000000000 */
[----:B------:R-:W-:-:S05]  /*75a0*/  @P0 BRA `(.L_x_207) ;  /* 0xffffba9000000947 */ /* 0x000fca000383ffff */
[----:B------:R-:W-:Y:S01]  /*75b0*/  WARPSYNC 0xffffffff ;  /* 0xffffffff00007948 */ /* 0x000fe20003800000 */
[----:B------:R-:W-:Y:S06]  /*75c0*/  BAR.SYNC.DEFER_BLOCKING 0x0 ;  /* 0x0000000000007b1d */ /* 0x000fec0000010000 */
.L_x_182:
[----:B------:R-:W-:Y:S01]  /*75d0*/  ISETP.GE.AND P0, PT, R127, 0x1, PT ;  /* 0x000000017f00780c */ /* 0x000fe20003f06270 */
[----:B------:R-:W-:Y:S01]  /*75e0*/  BSSY B0, `(.L_x_208) ;  /* 0x000001f000007945 */ /* 0x000fe20003800000 */
[----:B------:R-:W-:-:S11]  /*75f0*/  MOV R0, RZ ;  /* 0x000000ff00007202 */ /* 0x000fd60000000f00 */
[----:B------:R-:W-:Y:S05]  /*7600*/  @!P0 BRA `(.L_x_209) ;  /* 0x000001c000008947 */ /* 0x000fea0003800000 */
[----:B-1----:R-:W-:Y:S01]  /*7610*/  IABS R2, R121 ;  /* 0x0000007900027213 */ /* 0x002fe20000000000 */
        /* <DEDUP_REMOVED lines=27> */
.L_x_209:
[----:B------:R-:W-:Y:S05]  /*77d0*/  BSYNC B0 ;  /* 0x0000000000007941 */ /* 0x000fea0003800000 */
.L_x_208:
[----:B------:R-:W-:Y:S01]  /*77e0*/  IMAD R216, R245, R0, RZ ;  /* 0x00000000f5d87224 */ /* 0x000fe200078e02ff */
[----:B------:R-:W-:Y:S01]  /*77f0*/  MOV R15, RZ ;  /* 0x000000ff000f7202 */ /* 0x000fe20000000f00 */
[----:B------:R-:W-:Y:S01]  /*7800*/  IMAD.MOV.U32 R18, RZ, RZ, RZ ;  /* 0x000000ffff127224 */ /* 0x000fe200078e00ff */
[----:B------:R-:W-:Y:S01]  /*7810*/  CS2R R50, SRZ ;  /* 0x0000000000327805 */ /* 0x000fe2000001ff00 */
[--C-:B-1----:R-:W-:Y:S01]  /*7820*/  IMAD.IADD R2, R216, 0x1, R0.reuse ;  /* 0x00000001d8027824 */ /* 0x102fe200078e0200 */
[----:B------:R-:W-:Y:S01]  /*7830*/  PRMT R0, RZ, 0x7610, R0 ;  /* 0x00007610ff007816 */ /* 0x000fe20000000000 */
        /* <DEDUP_REMOVED lines=15> */
[----:B----4-:R-:W-:Y:S01]  /*7930*/  CS2R R46, SRZ ;  /* 0x00000000002e7805 */ /* 0x010fe2000001ff00 */
        /* <DEDUP_REMOVED lines=39> */
[----:B------:R-:W-:Y:S01]  /*7bb0*/  IMAD.MOV.U32 R4, RZ, RZ, c[0x0][0x2c4] ;  /* 0x0000b100ff047624 */ /* 0x000fe200078e00ff */
[----:B------:R-:W-:Y:S02]  /*7bc0*/  SHF.R.S32.HI R0, RZ, 0x1f, R134 ;  /* 0x0000001fff007819 */ /* 0x000fe40000011486 */
[----:B------:R-:W-:Y:S02]  /*7bd0*/  ISETP.NE.U32.AND P0, PT, RZ, c[0x0][0x348], PT ;  /* 0x0000d200ff007a0c */ /* 0x000fe40003f05070 */
[----:B------:R-:W-:Y:S01]  /*7be0*/  ISETP.NE.AND P1, PT, R4, 0x1, PT ;  /* 0x000000010400780c */ /* 0x000fe20003f25270 */
[----:B------:R-:W-:Y:S01]  /*7bf0*/  IMAD R0, R0, c[0x0][0x178], RZ ;  /* 0x00005e0000007a24 */ /* 0x000fe200078e02ff */
[----:B------:R-:W-:Y:S02]  /*7c00*/  LEA R4, R237, R213, 0x7 ;  /* 0x000000d5ed047211 */ /* 0x000fe400078e38ff */
[----:B------:R-:W-:Y:S01]  /*7c10*/  LOP3.LUT R64, R238, 0xffff, RZ, 0xc0, !PT ;  /* 0x0000ffffee407812 */ /* 0x000fe200078ec0ff */
[----:B------:R-:W-:Y:S01]  /*7c20*/  IMAD R0, R134, c[0x0][0x17c], R0 ;  /* 0x00005f0086007a24 */ /* 0x000fe200078e0200 */
[----:B------:R-:W-:-:S02]  /*7c30*/  ISETP.NE.AND.EX P0, PT, RZ, c[0x0][0x34c], PT, P0 ;  /* 0x0000d300ff007a0c */ /* 0x000fc40003f05300 */
[----:B------:R-:W-:Y:S02]  /*7c40*/  ISETP.GE.AND P6, PT, R210, c[0x0][0x198], PT ;  /* 0x00006600d2007a0c */ /* 0x000fe40003fc6270 */
[----:B------:R-:W-:Y:S02]  /*7c50*/  SEL R6, R243, RZ, !P0 ;  /* 0x000000fff3067207 */ /* 0x000fe40004000000 */
[----:B------:R-:W-:Y:S01]  /*7c60*/  SEL R5, R242, RZ, !P0 ;  /* 0x000000fff2057207 */ /* 0x000fe20004000000 */
[----:B------:R-:W-:Y:S01]  /*7c70*/  @P1 IMAD.HI.U32 R7, R4, c[0x0][0x2c8], RZ ;  /* 0x0000b20004071a27 */ /* 0x000fe200078e00ff */
[----:B------:R-:W-:Y:S02]  /*7c80*/  ISETP.GE.AND P5, PT, R207, c[0x0][0x198], PT ;  /* 0x00006600cf007a0c */ /* 0x000fe40003fa6270 */
[----:B------:R-:W-:Y:S01]  /*7c90*/  ISETP.GE.AND P4, PT, R208, c[0x0][0x198], PT ;  /* 0x00006600d0007a0c */ /* 0x000fe20003f86270 */
[----:B------:R-:W-:Y:S01]  /*7ca0*/  IMAD R6, R6, c[0x0][0x1c0], RZ ;  /* 0x0000700006067a24 */ /* 0x000fe200078e02ff */
[----:B------:R-:W-:Y:S01]  /*7cb0*/  IADD3 R91, R104, -0x1, RZ ;  /* 0xffffffff685b7810 */ /* 0x000fe20007ffe0ff */
[----:B-1----:R-:W-:-:S04]  /*7cc0*/  IMAD.WIDE.U32 R2, R134, c[0x0][0x178], RZ ;  /* 0x00005e0086027a25 */ /* 0x002fc800078e00ff */
[----:B------:R-:W-:Y:S02]  /*7cd0*/  IMAD.IADD R3, R3, 0x1, R0 ;  /* 0x0000000103037824 */ /* 0x000fe400078e0200 */
[----:B------:R-:W-:Y:S01]  /*7ce0*/  IMAD.MOV.U32 R0, RZ, RZ, R4 ;  /* 0x000000ffff007224 */ /* 0x000fe200078e0004 */
[----:B------:R-:W-:Y:S01]  /*7cf0*/  @P1 SHF.R.U32.HI R0, RZ, c[0x0][0x2cc], R7 ;  /* 0x0000b300ff001a19 */ /* 0x000fe20000011607 */
[----:B------:R-:W-:-:S03]  /*7d00*/  IMAD.WIDE.U32 R2, R64, c[0x0][0x1b8], R2 ;  /* 0x00006e0040027a25 */ /* 0x000fc600078e0002 */
[----:B------:R-:W-:Y:S01]  /*7d10*/  SHF.R.S32.HI R7, RZ, 0x1f, R0 ;  /* 0x0000001fff077819 */ /* 0x000fe20000011400 */
[----:B------:R-:W-:Y:S02]  /*7d20*/  IMAD R3, R64, c[0x0][0x1bc], R3 ;  /* 0x00006f0040037a24 */ /* 0x000fe400078e0203 */
[C---:B------:R-:W-:Y:S02]  /*7d30*/  IMAD R6, R5.reuse, c[0x0][0x1c4], R6 ;  /* 0x0000710005067a24 */ /* 0x040fe400078e0206 */
        /* <DEDUP_REMOVED lines=12> */
[----:B------:R-:W-:Y:S01]  /*7e00*/  LEA R7, P0, R2, c[0x0][0x160], 0x1 ;  /* 0x0000580002077a11 */ /* 0x000fe200078008ff */
[----:B------:R-:W-:-:S03]  /*7e10*/  IMAD R4, R237, 0x80, R246 ;  /* 0x00000080ed047824 */ /* 0x000fc600078e02f6 */
[----:B------:R-:W-:-:S04]  /*7e20*/  IADD3 R0, R3, R0, RZ ;  /* 0x0000000003007210 */ /* 0x000fc80007ffe0ff */
[----:B------:R-:W-:Y:S02]  /*7e30*/  LEA.HI.X R5, R2, c[0x0][0x164], R0, 0x1, P0 ;  /* 0x0000590002057a11 */ /* 0x000fe400000f0c00 */
[----:B------:R-:W-:Y:S01]  /*7e40*/  @!P2 MOV R12, R242 ;  /* 0x000000f2000ca202 */ /* 0x000fe20000000f00 */
[----:B------:R-:W-:Y:S05]  /*7e50*/  BRA.DIV ~URZ, `(.L_x_211) ;  /* 0x00010e027f007947 */ /* 0x000fea000b800000 */
[----:B------:R1:W2:Y:S02]  /*7e60*/  SHFL.IDX PT, R6, R5, RZ, 0x181f ;  /* 0x00181fff05067589 */ /* 0x0002a400000e0000 */
.L_x_340:
[----:B------:R-:W-:Y:S05]  /*7e70*/  BRA.DIV ~URZ, `(.L_x_212) ;  /* 0x00010e527f007947 */ /* 0x000fea000b800000 */
[----:B------:R3:W4:Y:S02]  /*7e80*/  SHFL.IDX PT, R0, R7, RZ, 0x181f ;  /* 0x00181fff07007589 */ /* 0x00072400000e0000 */
.L_x_341:
[----:B------:R-:W-:Y:S01]  /*7e90*/  IMAD R34, R135, c[0x0][0x2c4], RZ ;  /* 0x0000b10087227a24 */ /* 0x000fe200078e02ff */
[----:B------:R-:W-:Y:S04]  /*7ea0*/  BSSY B0, `(.L_x_213) ;  /* 0x000000f000007945 */ /* 0x000fe80003800000 */
[----:B------:R-:W-:-:S13]  /*7eb0*/  ISETP.GE.AND P0, PT, R4, R34, PT ;  /* 0x000000220400720c */ /* 0x000fda0003f06270 */
[----:B------:R-:W-:Y:S05]  /*7ec0*/  @P0 BRA `(.L_x_214) ;  /* 0x000000c000000947 */ /* 0x000fea0003800000 */
[-C--:B----4-:R-:W-:Y:S02]  /*7ed0*/  LEA R10, P2, R210, R0.reuse, 0x1 ;  /* 0x00000000d20a7211 */ /* 0x090fe400078408ff */
[CC--:B------:R-:W-:Y:S02]  /*7ee0*/  LEA R8, P1, R207.reuse, R0.reuse, 0x1 ;  /* 0x00000000cf087211 */ /* 0x0c0fe400078208ff */
[----:B------:R-:W-:Y:S02]  /*7ef0*/  LEA R2, P0, R208, R0, 0x1 ;  /* 0x00000000d0027211 */ /* 0x000fe400078008ff */
        /* <DEDUP_REMOVED lines=9> */
.L_x_214:
[----:B------:R-:W-:Y:S05]  /*7f90*/  BSYNC B0 ;  /* 0x0000000000007941 */ /* 0x000fea0003800000 */
.L_x_213:
[----:B------:R-:W-:Y:S05]  /*7fa0*/  BRA.DIV ~URZ, `(.L_x_215) ;  /* 0x00010d827f007947 */ /* 0x000fea000b800000 */
[----:B--2---:R2:W1:Y:S04]  /*7fb0*/  SHFL.IDX PT, R6, R5, 0x1, 0x181f ;  /* 0x00381f0005067f89 */ /* 0x00446800000e0000 */
[----:B----4-:R2:W4:Y:S02]  /*7fc0*/  SHFL.IDX PT, R0, R7, 0x1, 0x181f ;  /* 0x00381f0007007f89 */ /* 0x01052400000e0000 */
.L_x_342:
[----:B------:R-:W-:Y:S01]  /*7fd0*/  IADD3 R2, R4, 0x20, RZ ;  /* 0x0000002004027810 */ /* 0x000fe20007ffe0ff */
[----:B------:R-:W-:Y:S03]  /*7fe0*/  BSSY B0, `(.L_x_216) ;  /* 0x000000f000007945 */ /* 0x000fe60003800000 */
[----:B------:R-:W-:-:S13]  /*7ff0*/  ISETP.GE.AND P0, PT, R2, R34, PT ;  /* 0x000000220200720c */ /* 0x000fda0003f06270 */
[----:B------:R-:W-:Y:S05]  /*8000*/  @P0 BRA `(.L_x_217) ;  /* 0x000000c000000947 */ /* 0x000fea0003800000 */
[-C--:B----4-:R-:W-:Y:S02]  /*8010*/  LEA R10, P2, R210, R0.reuse, 0x1 ;  /* 0x00000000d20a7211 */ /* 0x090fe400078408ff */
[CC--:B------:R-:W-:Y:S02]  /*8020*/  LEA R8, P1, R207.reuse, R0.reuse, 0x1 ;  /* 0x00000000cf087211 */ /* 0x0c0fe400078208ff */
[----:B------:R-:W-:Y:S02]  /*8030*/  LEA R2, P0, R208, R0, 0x1 ;  /* 0x00000000d0027211 */ /* 0x000fe400078008ff */
        /* <DEDUP_REMOVED lines=9> */
.L_x_217:
[----:B------:R-:W-:Y:S05]  /*80d0*/  BSYNC B0 ;  /* 0x0000000000007941 */ /* 0x000fea0003800000 */
.L_x_216:
[----:B------:R-:W-:Y:S05]  /*80e0*/  BRA.DIV ~URZ, `(.L_x_218) ;  /* 0x00010d027f007947 */ /* 0x000fea000b800000 */
[----:B-1----:R1:W2:Y:S02]  /*80f0*/  SHFL.IDX PT, R6, R5, 0x2, 0x181f ;  /* 0x00581f0005067f89 */ /* 0x0022a400000e0000 */
.L_x_343:
[----:B------:R-:W-:Y:S05]  /*8100*/  BRA.DIV ~URZ, `(.L_x_219) ;  /* 0x00010d527f007947 */ /* 0x000fea000b800000 */
[----:B----4-:R4:W1:Y:S02]  /*8110*/  SHFL.IDX PT, R0, R7, 0x2, 0x181f ;  /* 0x00581f0007007f89 */ /* 0x01086400000e0000 */
.L_x_344:
[----:B------:R-:W-:Y:S01]  /*8120*/  IADD3 R2, R4, 0x40, RZ ;  /* 0x0000004004027810 */ /* 0x000fe20007ffe0ff */
[----:B------:R-:W-:Y:S03]  /*8130*/  BSSY B0, `(.L_x_220) ;  /* 0x000000f000007945 */ /* 0x000fe60003800000 */
[----:B------:R-:W-:-:S13]  /*8140*/  ISETP.GE.AND P0, PT, R2, R34, PT ;  /* 0x000000220200720c */ /* 0x000fda0003f06270 */
[----:B------:R-:W-:Y:S05]  /*8150*/  @P0 BRA `(.L_x_221) ;  /* 0x000000c000000947 */ /* 0x000fea0003800000 */
[-C--:B-1----:R-:W-:Y:S02]  /*8160*/  LEA R10, P2, R210, R0.reuse, 0x1 ;  /* 0x00000000d20a7211 */ /* 0x082fe400078408ff */
        /* <DEDUP_REMOVED lines=11> */
.L_x_221:
[----:B------:R-:W-:Y:S05]  /*8220*/  BSYNC B0 ;  /* 0x0000000000007941 */ /* 0x000fea0003800000 */
.L_x_220:
[----:B------:R-:W-:Y:S05]  /*8230*/  BRA.DIV ~URZ, `(.L_x_222) ;  /* 0x00010c827f007947 */ /* 0x000fea000b800000 */
[----:B-12---:R-:W1:Y:S04]  /*8240*/  SHFL.IDX PT, R5, R5, 0x3, 0x181f ;  /* 0x00781f0005057f89 */ /* 0x006e6800000e0000 */
[----:B------:R2:W3:Y:S02]  /*8250*/  SHFL.IDX PT, R0, R7, 0x3, 0x181f ;  /* 0x00781f0007007f89 */ /* 0x0004e400000e0000 */
.L_x_345:
[----:B------:R-:W-:Y:S01]  /*8260*/  IADD3 R2, R4, 0x60, RZ ;  /* 0x0000006004027810 */ /* 0x000fe20007ffe0ff */
[----:B-----5:R-:W-:Y:S01]  /*8270*/  IMAD.WIDE.U32 R230, R12, c[0x0][0x2b0], RZ ;  /* 0x0000ac000ce67a25 */ /* 0x020fe200078e00ff */
[----:B------:R-:W-:-:S02]  /*8280*/  LOP3.LUT R212, R212, 0xffffffef, RZ, 0xc0, !PT ;  /* 0xffffffefd4d47812 */ /* 0x000fc400078ec0ff */
[----:B------:R-:W-:-:S13]  /*8290*/  ISETP.GE.AND P0, PT, R2, R34, PT ;  /* 0x000000220200720c */ /* 0x000fda0003f06270 */
[-C--:B---3--:R-:W-:Y:S02]  /*82a0*/  @!P0 LEA R8, P3, R210, R0.reuse, 0x1 ;  /* 0x00000000d2088211 */ /* 0x088fe400078608ff */
[CC--:B------:R-:W-:Y:S02]  /*82b0*/  @!P0 LEA R6, P2, R207.reuse, R0.reuse, 0x1 ;  /* 0x00000000cf068211 */ /* 0x0c0fe400078408ff */
[----:B------:R-:W-:Y:S02]  /*82c0*/  @!P0 LEA R2, P1, R208, R0, 0x1 ;  /* 0x00000000d0028211 */ /* 0x000fe400078208ff */
[CC--:B-1----:R-:W-:Y:S02]  /*82d0*/  @!P0 LEA.HI.X R9, R210.reuse, R5.reuse, R211, 0x1, P3 ;  /* 0x00000005d2098211 */ /* 0x0c2fe400018f0cd3 */
[----:B------:R-:W-:Y:S02]  /*82e0*/  SHF.R.S32.HI R0, RZ, 0x1f, R12 ;  /* 0x0000001fff007819 */ /* 0x000fe4000001140c */
[----:B------:R-:W-:Y:S01]  /*82f0*/  ISETP.GE.AND P3, PT, R210, c[0x0][0x1d4], PT ;  /* 0x00007500d2007a0c */ /* 0x000fe20003f66270 */
[----:B------:R-:W-:Y:S01]  /*8300*/  @!PT LDS RZ, [RZ] ;  /* 0x00000000fffff984 */ /* 0x000fe20000000800 */
[----:B------:R-:W-:Y:S01]  /*8310*/  @!PT LDS RZ, [RZ] ;  /* 0x00000000fffff984 */ /* 0x000fe20000000800 */
[----:B------:R-:W-:Y:S01]  /*8320*/  @!PT LDS RZ, [RZ] ;  /* 0x00000000fffff984 */ /* 0x000fe20000000800 */
[----:B------:R1:W-:Y:S01]  /*8330*/  @!P0 LDGSTS.E.BYPASS.LTC128B.128 [R191+0xf100], [R8.64], !P6 ;  /* 0x0f10000008bf8fae */ /* 0x0003e2000f101d4a */
[-C--:B--2-4-:R-:W-:Y:S01]  /*8340*/  @!P0 LEA.HI.X R7, R207, R5.reuse, R224, 0x1, P2 ;  /* 0x00000005cf078211 */ /* 0x094fe200010f0ce0 */
[----:B------:R-:W-:Y:S01]  /*8350*/  IMAD R0, R0, c[0x0][0x2b0], RZ ;  /* 0x0000ac0000007a24 */ /* 0x000fe200078e02ff */
[----:B------:R-:W-:-:S03]  /*8360*/  @!P0 LEA.HI.X R3, R208, R5, R223, 0x1, P1 ;  /* 0x00000005d0038211 */ /* 0x000fc600008f0cdf */
[----:B------:R1:W-:Y:S01]  /*8370*/  @!P0 LDGSTS.E.BYPASS.LTC128B.128 [R191+0x13100], [R6.64], !P5 ;  /* 0x1310000006bf8fae */ /* 0x0003e2000e901d4a */
[----:B------:R-:W-:Y:S01]  /*8380*/  ISETP.GE.AND P5, PT, R208, c[0x0][0x1d4], PT ;  /* 0x00007500d0007a0c */ /* 0x000fe20003fa6270 */
[----:B------:R-:W-:Y:S02]  /*8390*/  IMAD R0, R12, c[0x0][0x2b4], R0 ;  /* 0x0000ad000c007a24 */ /* 0x000fe400078e0200 */
[----:B------:R1:W-:Y:S01]  /*83a0*/  @!P0 LDGSTS.E.BYPASS.LTC128B.128 [R191+0x17100], [R2.64], !P4 ;  /* 0x1710000002bf8fae */ /* 0x0003e2000e101d4a */
[----:B------:R-:W-:Y:S01]  /*83b0*/  ISETP.GE.AND P4, PT, R207, c[0x0][0x1d4], PT ;  /* 0x00007500cf007a0c */ /* 0x000fe20003f86270 */
[----:B------:R-:W-:Y:S01]  /*83c0*/  IMAD.IADD R233, R231, 0x1, R0 ;  /* 0x00000001e7e97824 */ /* 0x000fe200078e0200 */
[----:B------:R-:W-:Y:S01]  /*83d0*/  @P3 LOP3.LUT R212, R212, 0x10, RZ, 0xfc, !PT ;  /* 0x00000010d4d43812 */ /* 0x000fe200078efcff */
[----:B------:R-:W0:Y:S01]  /*83e0*/  LDGDEPBAR ;  /* 0x00000000000079af */ /* 0x000e220000000000 */
[----:B------:R-:W-:Y:S01]  /*83f0*/  WARPSYNC 0xffffffff ;  /* 0xffffffff00007948 */ /* 0x000fe20003800000 */
[----:B------:R-:W-:-:S02]  /*8400*/  SEL R92, RZ, 0x10, P5 ;  /* 0x00000010ff5c7807 */ /* 0x000fc40002800000 */
[----:B------:R-:W-:Y:S01]  /*8410*/  IMAD.MOV.U32 R0, RZ, RZ, c[0x0][0x2b8] ;  /* 0x0000ae00ff007624 */ /* 0x000fe200078e00ff */
[----:B------:R-:W-:Y:S01]  /*8420*/  BAR.SYNC.DEFER_BLOCKING 0x0 ;  /* 0x0000000000007b1d */ /* 0x000fe20000010000 */
[----:B-1----:R-:W-:-:S02]  /*8430*/  IMAD R2, R91, 0x40, R213 ;  /* 0x000000405b027824 */ /* 0x002fc400078e02d5 */
[----:B------:R-:W-:Y:S01]  /*8440*/  IMAD.MOV.U32 R192, RZ, RZ, RZ ;  /* 0x000000ffffc07224 */ /* 0x000fe200078e00ff */
[----:B------:R-:W-:Y:S02]  /*8450*/  ISETP.NE.AND P6, PT, R0, 0x1, PT ;  /* 0x000000010000780c */ /* 0x000fe40003fc5270 */
[C---:B------:R-:W-:Y:S01]  /*8460*/  ISETP.GE.AND P0, PT, R2.reuse, R127, PT ;  /* 0x0000007f0200720c */ /* 0x040fe20003f06270 */
[----:B------:R-:W-:-:S03]  /*8470*/  IMAD.IADD R2, R2, 0x1, R234 ;  /* 0x0000000102027824 */ /* 0x000fc600078e02ea */
[----:B------:R-:W-:Y:S01]  /*8480*/  ISETP.GT.OR P0, PT, R213, 0x3f, P0 ;  /* 0x0000003fd500780c */ /* 0x000fe20000704670 */
[----:B------:R-:W-:-:S06]  /*8490*/  IMAD.MOV.U32 R0, RZ, RZ, R2 ;  /* 0x000000ffff007224 */ /* 0x000fcc00078e0002 */
[----:B------:R-:W-:-:S05]  /*84a0*/  @P6 IMAD.HI.U32 R3, R2, c[0x0][0x2bc], RZ ;  /* 0x0000af0002036a27 */ /* 0x000fca00078e00ff */
[----:B------:R-:W-:-:S04]  /*84b0*/  @P6 SHF.R.U32.HI R0, RZ, c[0x0][0x2c0], R3 ;  /* 0x0000b000ff006a19 */ /* 0x000fc80000011603 */
[----:B------:R-:W-:-:S04]  /*84c0*/  @!P0 IADD3 R3, P1, R0, R230, RZ ;  /* 0x000000e600038210 */ /* 0x000fc80007f3e0ff */
[----:B------:R-:W-:Y:S02]  /*84d0*/  @!P0 LEA.HI.X.SX32 R5, R0, R233, 0x1, P1 ;  /* 0x000000e900058211 */ /* 0x000fe400008f0eff */
[----:B------:R-:W-:-:S04]  /*84e0*/  @!P0 LEA R4, P1, R3, c[0x0][0x2a0], 0x2 ;  /* 0x0000a80003048a11 */ /* 0x000fc800078210ff */
[----:B------:R-:W-:-:S05]  /*84f0*/  @!P0 LEA.HI.X R5, R3, c[0x0][0x2a4], R5, 0x2, P1 ;  /* 0x0000a90003058a11 */ /* 0x000fca00008f1405 */
[----:B------:R-:W2:Y:S01]  /*8500*/  @!P0 LDG.E R192, [R4.64] ;  /* 0x0000000a04c08981 */ /* 0x000ea2000c1e1900 */
[----:B------:R-:W-:Y:S02]  /*8510*/  IMAD.MOV R0, RZ, RZ, -R0 ;  /* 0x000000ffff007224 */ /* 0x000fe400078e0a00 */
[----:B------:R-:W-:-:S04]  /*8520*/  IMAD.WIDE.U32 R228, R64, c[0x0][0x1e8], RZ ;  /* 0x00007a0040e47a25 */ /* 0x000fc800078e00ff */
[----:B------:R-:W-:Y:S02]  /*8530*/  IMAD R194, R0, c[0x0][0x2b8], R2 ;  /* 0x0000ae0000c27a24 */ /* 0x000fe400078e0202 */
[----:B------:R-:W-:Y:S02]  /*8540*/  IMAD R232, R64, c[0x0][0x1ec], R229 ;  /* 0x00007b0040e87a24 */ /* 0x000fe400078e02e5 */
[----:B------:R-:W-:Y:S01]  /*8550*/  IMAD.WIDE.U32 R2, R194, c[0x0][0x1e0], RZ ;  /* 0x00007800c2027a25 */ /* 0x000fe200078e00ff */
[----:B------:R-:W-:-:S03]  /*8560*/  SHF.R.S32.HI R65, RZ, 0x1f, R194 ;  /* 0x0000001fff417819 */ /* 0x000fc600000114c2 */
[----:B------:R-:W-:Y:S02]  /*8570*/  IMAD R127, R91, -0x40, R127 ;  /* 0xffffffc05b7f7824 */ /* 0x000fe400078e027f */
[----:B------:R-:W-:Y:S02]  /*8580*/  IMAD R0, R65, c[0x0][0x1e0], RZ ;  /* 0x0000780041007a24 */ /* 0x000fe400078e02ff */
[----:B------:R-:W-:Y:S02]  /*8590*/  IMAD.IADD R56, R127, 0x1, -R246 ;  /* 0x000000017f387824 */ /* 0x000fe400078e0af6 */
[----:B------:R-:W-:-:S03]  /*85a0*/  IMAD R0, R194, c[0x0][0x1e4], R0 ;  /* 0x00007900c2007a24 */ /* 0x000fc600078e0200 */
[C---:B------:R-:W-:Y:S01]  /*85b0*/  ISETP.GE.AND P2, PT, R56.reuse, 0x1, PT ;  /* 0x000000013800780c */ /* 0x040fe20003f46270 */
[----:B------:R-:W-:Y:S01]  /*85c0*/  IMAD.IADD R3, R3, 0x1, R0 ;  /* 0x0000000103037824 */ /* 0x000fe200078e0200 */
[----:B------:R-:W-:Y:S02]  /*85d0*/  ISETP.GE.AND P1, PT, R56, 0x21, PT ;  /* 0x000000213800780c */ /* 0x000fe40003f26270 */
[----:B--2---:R-:W-:Y:S01]  /*85e0*/  SHF.R.S32.HI R66, RZ, 0x1f, R192 ;  /* 0x0000001fff427819 */ /* 0x004fe200000114c0 */
[----:B------:R-:W-:-:S04]  /*85f0*/  IMAD.WIDE.U32 R2, R192, c[0x0][0x1f0], R2 ;  /* 0x00007c00c0027a25 */ /* 0x000fc800078e0002 */
[----:B------:R-:W-:Y:S01]  /*8600*/  IMAD R0, R66, c[0x0][0x1f0], RZ ;  /* 0x00007c0042007a24 */ /* 0x000fe200078e02ff */
[----:B------:R-:W-:-:S03]  /*8610*/  IADD3 R2, P0, R2, R228, RZ ;  /* 0x000000e402027210 */ /* 0x000fc60007f1e0ff */
[----:B------:R-:W-:-:S05]  /*8620*/  IMAD R0, R192, c[0x0][0x1f4], R0 ;  /* 0x00007d00c0007a24 */ /* 0x000fca00078e0200 */
[----:B------:R-:W-:Y:S02]  /*8630*/  IADD3.X R3, R232, R3, R0, P0, !PT ;  /* 0x00000003e8037210 */ /* 0x000fe400007fe400 */
[----:B------:R-:W-:-:S04]  /*8640*/  LEA R0, P0, R2, c[0x0][0x1c8], 0x1 ;  /* 0x0000720002007a11 */ /* 0x000fc800078008ff */
[----:B------:R-:W-:Y:S02]  /*8650*/  LEA.HI.X R2, R2, c[0x0][0x1cc], R3, 0x1, P0 ;  /* 0x0000730002027a11 */ /* 0x000fe400000f0c03 */
[----:B------:R-:W1:Y:S04]  /*8660*/  SHFL.IDX PT, R3, R0, RZ, 0x181f ;  /* 0x00181fff00037589 */ /* 0x000e6800000e0000 */
[----:B------:R-:W2:Y:S04]  /*8670*/  SHFL.IDX PT, R4, R2, RZ, 0x181f ;  /* 0x00181fff02047589 */ /* 0x000ea800000e0000 */
[----:B------:R-:W3:Y:S04]  /*8680*/  SHFL.IDX PT, R0, R0, 0x1, 0x181f ;  /* 0x00381f0000007f89 */ /* 0x000ee800000e0000 */
[----:B------:R-:W4:Y:S01]  /*8690*/  SHFL.IDX PT, R2, R2, 0x1, 0x181f ;  /* 0x00381f0002027f89 */ /* 0x000f2200000e0000 */
[----:B-1----:R-:W-:-:S04]  /*86a0*/  @P2 LEA R14, P0, R210, R3, 0x1 ;  /* 0x00000003d20e2211 */ /* 0x002fc800078008ff */
[----:B--2---:R-:W-:Y:S02]  /*86b0*/  @P2 LEA.HI.X R15, R210, R4, R211, 0x1, P0 ;  /* 0x00000004d20f2211 */ /* 0x004fe400000f0cd3 */
[----:B------:R-:W-:-:S03]  /*86c0*/  @P2 LEA R12, P0, R207, R3, 0x1 ;  /* 0x00000003cf0c2211 */ /* 0x000fc600078008ff */
[----:B------:R1:W-:Y:S01]  /*86d0*/  @P2 LDGSTS.E.BYPASS.LTC128B.128 [R191+0x6100], [R14.64], !P3 ;  /* 0x061000000ebf2fae */ /* 0x0003e2000d901d4a */
[----:B------:R-:W-:Y:S02]  /*86e0*/  @P2 LEA.HI.X R13, R207, R4, R224, 0x1, P0 ;  /* 0x00000004cf0d2211 */ /* 0x000fe400000f0ce0 */
[----:B------:R-:W-:-:S03]  /*86f0*/  @P2 LEA R10, P0, R208, R3, 0x1 ;  /* 0x00000003d00a2211 */ /* 0x000fc600078008ff */
[----:B------:R1:W-:Y:S01]  /*8700*/  @P2 LDGSTS.E.BYPASS.LTC128B.128 [R191+0x8100], [R12.64], !P4 ;  /* 0x081000000cbf2fae */ /* 0x0003e2000e101d4a */
[----:B------:R-:W-:Y:S02]  /*8710*/  @P2 LEA.HI.X R11, R208, R4, R223, 0x1, P0 ;  /* 0x00000004d00b2211 */ /* 0x000fe400000f0cdf */
[----:B---3--:R-:W-:-:S03]  /*8720*/  @P1 LEA R8, P0, R210, R0, 0x1 ;  /* 0x00000000d2081211 */ /* 0x008fc600078008ff */
[----:B------:R1:W-:Y:S01]  /*8730*/  @P2 LDGSTS.E.BYPASS.LTC128B.128 [R191+0xa100], [R10.64], !P5 ;  /* 0x0a1000000abf2fae */ /* 0x0003e2000e901d4a */
[----:B----4-:R-:W-:Y:S02]  /*8740*/  @P1 LEA.HI.X R9, R210, R2, R211, 0x1, P0 ;  /* 0x00000002d2091211 */ /* 0x010fe400000f0cd3 */
[----:B------:R-:W-:-:S03]  /*8750*/  @P1 LEA R6, P0, R207, R0, 0x1 ;  /* 0x00000000cf061211 */ /* 0x000fc600078008ff */
[----:B------:R1:W-:Y:S01]  /*8760*/  @P1 LDGSTS.E.BYPASS.LTC128B.128 [R191+0x7100], [R8.64], !P3 ;  /* 0x0710000008bf1fae */ /* 0x0003e2000d901d4a */
[----:B------:R-:W-:Y:S02]  /*8770*/  @P1 LEA.HI.X R7, R207, R2, R224, 0x1, P0 ;  /* 0x00000002cf071211 */ /* 0x000fe400000f0ce0 */
[----:B------:R-:W-:-:S03]  /*8780*/  @P1 LEA R4, P0, R208, R0, 0x1 ;  /* 0x00000000d0041211 */ /* 0x000fc600078008ff */
[----:B------:R1:W-:Y:S01]  /*8790*/  @P1 LDGSTS.E.BYPASS.LTC128B.128 [R191+0x9100], [R6.64], !P4 ;  /* 0x0910000006bf1fae */ /* 0x0003e2000e101d4a */
[----:B------:R-:W-:Y:S02]  /*87a0*/  @P1 LEA.HI.X R5, R208, R2, R223, 0x1, P0 ;  /* 0x00000002d0051211 */ /* 0x000fe400000f0cdf */
[----:B------:R-:W-:-:S03]  /*87b0*/  ISETP.LT.AND P0, PT, RZ, c[0x0][0x27c], PT ;  /* 0x00009f00ff007a0c */ /* 0x000fc60003f01270 */
[----:B------:R1:W-:Y:S04]  /*87c0*/  @P1 LDGSTS.E.BYPASS.LTC128B.128 [R191+0xb100], [R4.64], !P5 ;  /* 0x0b10000004bf1fae */ /* 0x0003e8000e901d4a */
[----:B------:R-:W0:Y:S06]  /*87d0*/  LDGDEPBAR ;  /* 0x00000000000079af */ /* 0x000e2c0000000000 */
[----:B------:R-:W-:Y:S05]  /*87e0*/  @P0 BRA `(.L_x_223) ;  /* 0x0000002000000947 */ /* 0x000fea0003800000 */
[----:B------:R-:W-:-:S04]  /*87f0*/  DEPBAR.LE SB0, 0x1 ;  /* 0x000080400000791a */ /* 0x000fc80000000000 */
[----:B------:R-:W-:Y:S05]  /*8800*/  BRA `(.L_x_224) ;  /* 0x0000577000007947 */ /* 0x000fea0003800000 */
.L_x_223:
[----:B------:R-:W-:Y:S01]  /*8810*/  SHF.R.S32.HI R0, RZ, 0x1f, R126 ;  /* 0x0000001fff007819 */ /* 0x000fe2000001147e */
[----:B------:R-:W-:Y:S01]  /*8820*/  ULDC.U8 UR4, c[0x0][0x298] ;  /* 0x0000a60000047ab9 */ /* 0x000fe20000000000 */
[----:B------:R-:W-:Y:S01]  /*8830*/  IMAD.WIDE.U32 R2, R126, c[0x0][0x280], RZ ;  /* 0x0000a0007e027a25 */ /* 0x000fe200078e00ff */
[----:B------:R-:W-:Y:S01]  /*8840*/  ISETP.NE.AND P2, PT, RZ, UR4, PT ;  /* 0x00000004ff007c0c */ /* 0x000fe2000bf45270 */
[----:B------:R-:W-:Y:S02]  /*8850*/  BSSY B2, `(.L_x_224) ;  /* 0x0000572000027945 */ /* 0x000fe40003800000 */
[----:B-1----:R-:W-:Y:S01]  /*8860*/  IMAD R6, R0, c[0x0][0x280], RZ ;  /* 0x0000a00000067a24 */ /* 0x002fe200078e02ff */
[----:B------:R-:W-:Y:S01]  /*8870*/  LEA R7, P1, R2, c[0x0][0x270], 0x1 ;  /* 0x00009c0002077a11 */ /* 0x000fe200078208ff */
[----:B------:R-:W-:Y:S02]  /*8880*/  IMAD R0, R0, c[0x0][0x290], RZ ;  /* 0x0000a40000007a24 */ /* 0x000fe400078e02ff */
[----:B------:R-:W-:-:S02]  /*8890*/  IMAD R6, R126, c[0x0][0x284], R6 ;  /* 0x0000a1007e067a24 */ /* 0x000fc400078e0206 */
[----:B------:R-:W-:-:S03]  /*88a0*/  IMAD.WIDE.U32 R4, R126, c[0x0][0x290], RZ ;  /* 0x0000a4007e047a25 */ /* 0x000fc600078e00ff */
[----:B------:R-:W-:Y:S01]  /*88b0*/  IADD3 R3, R6, R3, RZ ;  /* 0x0000000306037210 */ /* 0x000fe20007ffe0ff */
[----:B------:R-:W-:Y:S01]  /*88c0*/  IMAD R0, R126, c[0x0][0x294], R0 ;  /* 0x0000a5007e007a24 */ /* 0x000fe200078e0200 */
[----:B------:R-:W-:Y:S02]  /*88d0*/  LEA R8, P0, R4, c[0x0][0x288], 0x1 ;  /* 0x0000a20004087a11 */ /* 0x000fe400078008ff */
[----:B------:R-:W-:Y:S02]  /*88e0*/  LEA R6, R237, R209, 0x7 ;  /* 0x000000d1ed067211 */ /* 0x000fe400078e38ff */
[----:B------:R-:W-:Y:S02]  /*88f0*/  IADD3 R5, R0, R5, RZ ;  /* 0x0000000500057210 */ /* 0x000fe40007ffe0ff */
[----:B------:R-:W-:Y:S02]  /*8900*/  LEA.HI.X R0, R2, c[0x0][0x274], R3, 0x1, P1 ;  /* 0x00009d0002007a11 */ /* 0x000fe400008f0c03 */
[----:B------:R-:W-:Y:S01]  /*8910*/  LEA.HI.X R2, R4, c[0x0][0x28c], R5, 0x1, P0 ;  /* 0x0000a30004027a11 */ /* 0x000fe200000f0c05 */
[----:B------:R-:W-:Y:S05]  /*8920*/  @!P2 BRA `(.L_x_225) ;  /* 0x00002a600000a947 */ /* 0x000fea0003800000 */
[----:B------:R-:W-:Y:S01]  /*8930*/  ISETP.GE.AND P0, PT, R6, R34, PT ;  /* 0x000000220600720c */ /* 0x000fe20003f06270 */
[----:B------:R-:W1:Y:S01]  /*8940*/  SHFL.IDX PT, R3, R2, RZ, 0x1c1f ;  /* 0x001c1fff02037589 */ /* 0x000e6200000e0000 */
[----:B------:R-:W-:Y:S01]  /*8950*/  BSSY B0, `(.L_x_226) ;  /* 0x000004f000007945 */ /* 0x000fe20003800000 */
[----:B------:R-:W-:Y:S01]  /*8960*/  CS2R R28, SRZ ;  /* 0x00000000001c7805 */ /* 0x000fe2000001ff00 */
[----:B------:R-:W-:Y:S01]  /*8970*/  CS2R R26, SRZ ;  /* 0x00000000001a7805 */ /* 0x000fe2000001ff00 */
[----:B------:R-:W2:Y:S01]  /*8980*/  SHFL.IDX PT, R5, R0, RZ, 0x1c1f ;  /* 0x001c1fff00057589 */ /* 0x000ea200000e0000 */
[----:B------:R-:W-:Y:S01]  /*8990*/  CS2R R24, SRZ ;  /* 0x0000000000187805 */ /* 0x000fe2000001ff00 */
[----:B------:R-:W-:Y:S01]  /*89a0*/  CS2R R22, SRZ ;  /* 0x0000000000167805 */ /* 0x000fe2000001ff00 */
[----:B------:R-:W-:Y:S01]  /*89b0*/  CS2R R20, SRZ ;  /* 0x0000000000147805 */ /* 0x000fe2000001ff00 */
[----:B------:R3:W4:Y:S01]  /*89c0*/  SHFL.IDX PT, R4, R7, RZ, 0x1c1f ;  /* 0x001c1fff07047589 */ /* 0x00072200000e0000 */
[----:B------:R-:W-:Y:S01]  /*89d0*/  CS2R R18, SRZ ;  /* 0x0000000000127805 */ /* 0x000fe2000001ff00 */
[----:B------:R-:W-:Y:S01]  /*89e0*/  CS2R R16, SRZ ;  /* 0x0000000000107805 */ /* 0x000fe2000001ff00 */
[----:B------:R-:W-:Y:S01]  /*89f0*/  CS2R R14, SRZ ;  /* 0x00000000000e7805 */ /* 0x000fe2000001ff00 */
[----:B------:R5:W1:Y:S01]  /*8a00*/  SHFL.IDX PT, R2, R8, RZ, 0x1c1f ;  /* 0x001c1fff08027589 */ /* 0x000a6200000e0000 */
[----:B------:R-:W-:Y:S01]  /*8a10*/  CS2R R12, SRZ ;  /* 0x00000000000c7805 */ /* 0x000fe2000001ff00 */
[----:B------:R-:W-:Y:S01]  /*8a20*/  CS2R R10, SRZ ;  /* 0x00000000000a7805 */ /* 0x000fe2000001ff00 */
[----:B---3--:R-:W-:Y:S01]  /*8a30*/  CS2R R6, SRZ ;  /* 0x0000000000067805 */ /* 0x008fe2000001ff00 */
[----:B-----5:R-:W-:Y:S01]  /*8a40*/  CS2R R8, SRZ ;  /* 0x0000000000087805 */ /* 0x020fe2000001ff00 */
[----:B------:R-:W-:Y:S05]  /*8a50*/  @P0 BRA `(.L_x_227) ;  /* 0x000003e000000947 */ /* 0x000fea0003800000 */
[----:B-12-4-:R-:W2:Y:S04]  /*8a60*/  LDL R38, [R1+0x40] ;  /* 0x0000400001267983 */ /* 0x016ea80000100800 */
[----:B------:R-:W3:Y:S04]  /*8a70*/  LDL R37, [R1+0x3c] ;  /* 0x00003c0001257983 */ /* 0x000ee80000100800 */
[----:B------:R-:W4:Y:S04]  /*8a80*/  LDL R36, [R1+0x44] ;  /* 0x0000440001247983 */ /* 0x000f280000100800 */
[----:B------:R-:W4:Y:S04]  /*8a90*/  LDL R35, [R1+0x38] ;  /* 0x0000380001237983 */ /* 0x000f280000100800 */
[----:B------:R-:W4:Y:S04]  /*8aa0*/  LDL R33, [R1+0x48] ;  /* 0x0000480001217983 */ /* 0x000f280000100800 */
[----:B------:R-:W4:Y:S04]  /*8ab0*/  LDL R31, [R1+0x34] ;  /* 0x00003400011f7983 */ /* 0x000f280000100800 */
[----:B------:R-:W4:Y:S04]  /*8ac0*/  LDL R30, [R1+0x4c] ;  /* 0x00004c00011e7983 */ /* 0x000f280000100800 */
[----:B------:R-:W4:Y:S01]  /*8ad0*/  LDL R32, [R1+0x30] ;  /* 0x0000300001207983 */ /* 0x000f220000100800 */
[----:B------:R-:W-:Y:S01]  /*8ae0*/  ISETP.GE.AND P1, PT, R106, c[0x0][0x27c], PT ;  /* 0x00009f006a007a0c */ /* 0x000fe20003f26270 */
[----:B------:R-:W-:Y:S01]  /*8af0*/  CS2R R18, SRZ ;  /* 0x0000000000127805 */ /* 0x000fe2000001ff00 */
[----:B------:R-:W-:Y:S01]  /*8b00*/  ISETP.GE.AND P0, PT, R143, c[0x0][0x27c], PT ;  /* 0x00009f008f007a0c */ /* 0x000fe20003f06270 */
[----:B------:R-:W4:Y:S01]  /*8b10*/  LDL R28, [R1+0x50] ;  /* 0x00005000011c7983 */ /* 0x000f220000100800 */
[----:B------:R-:W-:-:S03]  /*8b20*/  CS2R R6, SRZ ;  /* 0x0000000000067805 */ /* 0x000fc6000001ff00 */
[----:B------:R-:W4:Y:S01]  /*8b30*/  LDL R0, [R1+0x2c] ;  /* 0x00002c0001007983 */ /* 0x000f220000100800 */
[----:B------:R-:W-:-:S05]  /*8b40*/  ISETP.GE.AND P3, PT, R140, c[0x0][0x27c], PT ;  /* 0x00009f008c007a0c */ /* 0x000fca0003f66270 */
[----:B------:R-:W-:-:S04]  /*8b50*/  @!P1 IMAD.WIDE R10, R106, 0x2, R4 ;  /* 0x000000026a0a9825 */ /* 0x000fc800078e0204 */
[----:B------:R-:W-:Y:S01]  /*8b60*/  @!P1 IMAD.WIDE R8, R106, 0x2, R2 ;  /* 0x000000026a089825 */ /* 0x000fe200078e0202 */
[----:B------:R1:W5:Y:S04]  /*8b70*/  @!P1 LD.E.64 R18, [R10.64] ;  /* 0x0000000a0a129980 */ /* 0x000368000c101b00 */
[----:B------:R1:W5:Y:S01]  /*8b80*/  @!P1 LD.E.64 R6, [R8.64] ;  /* 0x0000000a08069980 */ /* 0x000362000c101b00 */
[----:B------:R-:W-:Y:S01]  /*8b90*/  CS2R R20, SRZ ;  /* 0x0000000000147805 */ /* 0x000fe2000001ff00 */
[----:B------:R-:W-:Y:S01]  /*8ba0*/  CS2R R22, SRZ ;  /* 0x0000000000167805 */ /* 0x000fe2000001ff00 */
[----:B-1----:R-:W-:Y:S01]  /*8bb0*/  CS2R R8, SRZ ;  /* 0x0000000000087805 */ /* 0x002fe2000001ff00 */
[----:B------:R-:W-:Y:S01]  /*8bc0*/  CS2R R24, SRZ ;  /* 0x0000000000187805 */ /* 0x000fe2000001ff00 */
[----:B------:R-:W-:Y:S01]  /*8bd0*/  CS2R R26, SRZ ;  /* 0x00000000001a7805 */ /* 0x000fe2000001ff00 */
[----:B--2---:R-:W-:-:S02]  /*8be0*/  @!P0 IADD3 R12, P2, R4, R38, RZ ;  /* 0x00000026040c8210 */ /* 0x004fc40007f5e0ff */
[----:B------:R-:W-:-:S03]  /*8bf0*/  @!P0 IADD3 R10, P1, R2, R38, RZ ;  /* 0x00000026020a8210 */ /* 0x000fc60007f3e0ff */
[--C-:B---3--:R-:W-:Y:S02]  /*8c00*/  @!P0 IMAD.X R13, R5, 0x1, R37.reuse, P2 ;  /* 0x00000001050d8824 */ /* 0x108fe400010e0625 */
[----:B------:R-:W-:Y:S01]  /*8c10*/  @!P0 IMAD.X R11, R3, 0x1, R37, P1 ;  /* 0x00000001030b8824 */ /* 0x000fe200008e0625 */
[----:B------:R-:W-:Y:S02]  /*8c20*/  ISETP.GE.AND P2, PT, R142, c[0x0][0x27c], PT ;  /* 0x00009f008e007a0c */ /* 0x000fe40003f46270 */
[----:B------:R1:W5:Y:S04]  /*8c30*/  @!P0 LD.E.64 R20, [R12.64] ;  /* 0x0000000a0c148980 */ /* 0x000368000c101b00 */
[----:B------:R2:W5:Y:S01]  /*8c40*/  @!P0 LD.E.64 R8, [R10.64] ;  /* 0x0000000a0a088980 */ /* 0x000562000c101b00 */
[----:B----4-:R-:W-:-:S05]  /*8c50*/  @!P3 IADD3 R14, P0, R4, R36, RZ ;  /* 0x00000024040eb210 */ /* 0x010fca0007f1e0ff */
[----:B------:R-:W-:-:S05]  /*8c60*/  @!P3 IMAD.X R15, R5, 0x1, R35, P0 ;  /* 0x00000001050fb824 */ /* 0x000fca00000e0623 */
[----:B------:R3:W5:Y:S01]  /*8c70*/  @!P3 LD.E.64 R22, [R14.64] ;  /* 0x0000000a0e16b980 */ /* 0x000762000c101b00 */
[----:B-1----:R-:W-:Y:S01]  /*8c80*/  @!P3 IADD3 R12, P0, R2, R36, RZ ;  /* 0x00000024020cb210 */ /* 0x002fe20007f1e0ff */
[----:B--2---:R-:W-:-:S04]  /*8c90*/  CS2R R10, SRZ ;  /* 0x00000000000a7805 */ /* 0x004fc8000001ff00 */
[----:B------:R-:W-:Y:S01]  /*8ca0*/  @!P3 IMAD.X R13, R3, 0x1, R35, P0 ;  /* 0x00000001030db824 */ /* 0x000fe200000e0623 */
[----:B------:R-:W-:-:S04]  /*8cb0*/  @!P2 IADD3 R16, P0, R4, R33, RZ ;  /* 0x000000210410a210 */ /* 0x000fc80007f1e0ff */
[----:B------:R1:W5:Y:S01]  /*8cc0*/  @!P3 LD.E.64 R10, [R12.64] ;  /* 0x0000000a0c0ab980 */ /* 0x000362000c101b00 */
[----:B------:R-:W-:Y:S01]  /*8cd0*/  ISETP.GE.AND P3, PT, R105, c[0x0][0x27c], PT ;  /* 0x00009f0069007a0c */ /* 0x000fe20003f66270 */
[--C-:B------:R-:W-:Y:S01]  /*8ce0*/  @!P2 IMAD.X R17, R5, 0x1, R31.reuse, P0 ;  /* 0x000000010511a824 */ /* 0x100fe200000e061f */
[----:B---3--:R-:W-:Y:S02]  /*8cf0*/  @!P2 IADD3 R14, P0, R2, R33, RZ ;  /* 0x00000021020ea210 */ /* 0x008fe40007f1e0ff */
[----:B------:R-:W-:Y:S02]  /*8d00*/  ISETP.GE.AND P1, PT, R141, c[0x0][0x27c], PT ;  /* 0x00009f008d007a0c */ /* 0x000fe40003f26270 */
[----:B------:R2:W5:Y:S01]  /*8d10*/  @!P2 LD.E.64 R24, [R16.64] ;  /* 0x0000000a1018a980 */ /* 0x000562000c101b00 */
[----:B------:R-:W-:Y:S01]  /*8d20*/  @!P2 IMAD.X R15, R3, 0x1, R31, P0 ;  /* 0x00000001030fa824 */ /* 0x000fe200000e061f */
[----:B-1----:R-:W-:-:S06]  /*8d30*/  CS2R R12, SRZ ;  /* 0x00000000000c7805 */ /* 0x002fcc000001ff00 */
[----:B------:R1:W5:Y:S01]  /*8d40*/  @!P2 LD.E.64 R12, [R14.64] ;  /* 0x0000000a0e0ca980 */ /* 0x000362000c101b00 */
[----:B--2---:R-:W-:Y:S01]  /*8d50*/  CS2R R16, SRZ ;  /* 0x0000000000107805 */ /* 0x004fe2000001ff00 */
[----:B-1----:R-:W-:-:S05]  /*8d60*/  @!P3 IADD3 R14, P0, R4, R30, RZ ;  /* 0x0000001e040eb210 */ /* 0x002fca0007f1e0ff */
[----:B------:R-:W-:Y:S01]  /*8d70*/  @!P3 IMAD.X R15, R5, 0x1, R32, P0 ;  /* 0x00000001050fb824 */ /* 0x000fe200000e0620 */
[----:B------:R-:W-:-:S04]  /*8d80*/  @!P3 IADD3 R30, P0, R2, R30, RZ ;  /* 0x0000001e021eb210 */ /* 0x000fc80007f1e0ff */
[----:B------:R1:W5:Y:S01]  /*8d90*/  @!P3 LD.E.64 R26, [R14.64] ;  /* 0x0000000a0e1ab980 */ /* 0x000362000c101b00 */
[----:B------:R-:W-:Y:S01]  /*8da0*/  @!P3 IMAD.X R31, R3, 0x1, R32, P0 ;  /* 0x00000001031fb824 */ /* 0x000fe200000e0620 */
[----:B------:R-:W-:-:S05]  /*8db0*/  @!P1 IADD3 R4, P0, R4, R28, RZ ;  /* 0x0000001c04049210 */ /* 0x000fca0007f1e0ff */
[----:B------:R-:W-:Y:S01]  /*8dc0*/  @!P1 IMAD.X R5, R5, 0x1, R0, P0 ;  /* 0x0000000105059824 */ /* 0x000fe200000e0600 */
[----:B------:R-:W-:Y:S02]  /*8dd0*/  @!P1 IADD3 R2, P0, R2, R28, RZ ;  /* 0x0000001c02029210 */ /* 0x000fe40007f1e0ff */
[----:B------:R-:W-:-:S03]  /*8de0*/  CS2R R28, SRZ ;  /* 0x00000000001c7805 */ /* 0x000fc6000001ff00 */
[----:B------:R-:W-:-:S03]  /*8df0*/  @!P1 IMAD.X R3, R3, 0x1, R0, P0 ;  /* 0x0000000103039824 */ /* 0x000fc600000e0600 */
[----:B------:R2:W5:Y:S04]  /*8e00*/  @!P1 LD.E.64 R28, [R4.64] ;  /* 0x0000000a041c9980 */ /* 0x000568000c101b00 */
[----:B------:R2:W5:Y:S01]  /*8e10*/  @!P1 LD.E.64 R16, [R2.64] ;  /* 0x0000000a02109980 */ /* 0x000562000c101b00 */
[----:B-1----:R-:W-:-:S06]  /*8e20*/  CS2R R14, SRZ ;  /* 0x00000000000e7805 */ /* 0x002fcc000001ff00 */
[----:B------:R2:W5:Y:S02]  /*8e30*/  @!P3 LD.E.64 R14, [R30.64] ;  /* 0x0000000a1e0eb980 */ /* 0x000564000c101b00 */
.L_x_227:
[----:B-12-4-:R-:W-:Y:S05]  /*8e40*/  BSYNC B0 ;  /* 0x0000000000007941 */ /* 0x016fea0003800000 */
.L_x_226:
[--C-:B-----5:R-:W-:Y:S01]  /*8e50*/  IMAD.MOV.U32 R39, RZ, RZ, R27.reuse ;  /* 0x000000ffff277224 */ /* 0x120fe200078e001b */
[--C-:B------:R-:W-:Y:S01]  /*8e60*/  SHF.R.U64 R37, R26, 0x10, R27.reuse ;  /* 0x000000101a257819 */ /* 0x100fe2000000121b */
[----:B------:R-:W-:Y:S01]  /*8e70*/  IMAD.MOV.U32 R52, RZ, RZ, R20 ;  /* 0x000000ffff347224 */ /* 0x000fe200078e0014 */
[----:B------:R-:W-:Y:S01]  /*8e80*/  SHF.R.U32.HI R33, RZ, 0x10, R27 ;  /* 0x00000010ff217819 */ /* 0x000fe2000001161b */
[----:B------:R-:W-:Y:S01]  /*8e90*/  IMAD.MOV.U32 R27, RZ, RZ, R8 ;  /* 0x000000ffff1b7224 */ /* 0x000fe200078e0008 */
[----:B------:R-:W-:Y:S01]  /*8ea0*/  SHF.R.U64 R45, R22, 0x10, R23 ;  /* 0x00000010162d7819 */ /* 0x000fe20000001217 */
[----:B------:R-:W-:Y:S01]  /*8eb0*/  IMAD.MOV.U32 R48, RZ, RZ, R22 ;  /* 0x000000ffff307224 */ /* 0x000fe200078e0016 */
[----:B------:R-:W-:Y:S01]  /*8ec0*/  SHF.R.U64 R41, R24, 0x10, R25 ;  /* 0x0000001018297819 */ /* 0x000fe20000001219 */
[----:B------:R-:W-:Y:S01]  /*8ed0*/  IMAD.MOV.U32 R44, RZ, RZ, R24 ;  /* 0x000000ffff2c7224 */ /* 0x000fe200078e0018 */
[----:B------:R-:W-:Y:S01]  /*8ee0*/  SHF.R.U32.HI R50, RZ, 0x10, R19 ;  /* 0x00000010ff327819 */ /* 0x000fe20000011613 */
[----:B------:R-:W-:Y:S01]  /*8ef0*/  IMAD.MOV.U32 R22, RZ, RZ, R11 ;  /* 0x000000ffff167224 */ /* 0x000fe200078e000b */
[----:B------:R-:W-:Y:S01]  /*8f00*/  SHF.R.U64 R24, R8, 0x10, R9 ;  /* 0x0000001008187819 */ /* 0x000fe20000001209 */
[--C-:B------:R-:W-:Y:S01]  /*8f10*/  IMAD.MOV.U32 R47, RZ, RZ, R23.reuse ;  /* 0x000000ffff2f7224 */ /* 0x100fe200078e0017 */
[----:B------:R-:W-:Y:S01]  /*8f20*/  PRMT R27, R27, 0x5410, R52 ;  /* 0x000054101b1b7816 */ /* 0x000fe20000000034 */
[----:B------:R-:W-:Y:S01]  /*8f30*/  IMAD.MOV.U32 R36, RZ, RZ, R28 ;  /* 0x000000ffff247224 */ /* 0x000fe200078e001c */
[----:B------:R-:W-:Y:S01]  /*8f40*/  SHF.R.U32.HI R42, RZ, 0x10, R23 ;  /* 0x00000010ff2a7819 */ /* 0x000fe20000011617 */
[----:B------:R-:W-:Y:S01]  /*8f50*/  IMAD.MOV.U32 R23, RZ, RZ, R10 ;  /* 0x000000ffff177224 */ /* 0x000fe200078e000a */
[----:B------:R-:W-:Y:S01]  /*8f60*/  PRMT R24, R24, 0x5410, R50 ;  /* 0x0000541018187816 */ /* 0x000fe20000000032 */
[----:B------:R-:W-:Y:S01]  /*8f70*/  IMAD.MOV.U32 R31, RZ, RZ, R6 ;  /* 0x000000ffff1f7224 */ /* 0x000fe200078e0006 */
[----:B------:R-:W-:Y:S01]  /*8f80*/  PRMT R22, R22, 0x5410, R27 ;  /* 0x0000541016167816 */ /* 0x000fe2000000001b */
[----:B------:R-:W-:Y:S01]  /*8f90*/  IMAD.MOV.U32 R30, RZ, RZ, R7 ;  /* 0x000000ffff1e7224 */ /* 0x000fe200078e0007 */
[----:B------:R-:W-:Y:S01]  /*8fa0*/  SHF.R.U64 R2, R10, 0x10, R11 ;  /* 0x000000100a027819 */ /* 0x000fe2000000120b */
[----:B------:R-:W-:Y:S01]  /*8fb0*/  IMAD.MOV.U32 R54, RZ, RZ, R19 ;  /* 0x000000ffff367224 */ /* 0x000fe200078e0013 */
[--C-:B------:R-:W-:Y:S01]  /*8fc0*/  PRMT R23, R23, 0x5410, R24.reuse ;  /* 0x0000541017177816 */ /* 0x100fe20000000018 */
[----:B------:R-:W-:Y:S01]  /*8fd0*/  IMAD.MOV.U32 R51, RZ, RZ, R21 ;  /* 0x000000ffff337224 */ /* 0x000fe200078e0015 */
[----:B------:R-:W-:Y:S01]  /*8fe0*/  PRMT R24, R22, 0x7610, R24 ;  /* 0x0000761016187816 */ /* 0x000fe20000000018 */
[--C-:B------:R-:W-:Y:S01]  /*8ff0*/  IMAD.MOV.U32 R35, RZ, RZ, R29.reuse ;  /* 0x000000ffff237224 */ /* 0x100fe200078e001d */
[----:B------:R-:W-:Y:S01]  /*9000*/  PRMT R22, R2, 0x7610, R22 ;  /* 0x0000761002167816 */ /* 0x000fe20000000016 */
[----:B------:R-:W-:Y:S01]  /*9010*/  IMAD R2, R237, -0x80, R34 ;  /* 0xffffff80ed027824 */ /* 0x000fe200078e0222 */
[----:B------:R-:W-:Y:S01]  /*9020*/  SHF.R.U64 R32, R28, 0x10, R29 ;  /* 0x000000101c207819 */ /* 0x000fe2000000121d */
[----:B------:R-:W-:Y:S01]  /*9030*/  IMAD.MOV.U32 R43, RZ, RZ, R25 ;  /* 0x000000ffff2b7224 */ /* 0x000fe200078e0019 */
[----:B------:R-:W-:Y:S01]  /*9040*/  SHF.R.U64 R28, R6, 0x10, R7 ;  /* 0x00000010061c7819 */ /* 0x000fe20000001207 */
[----:B------:R-:W-:Y:S01]  /*9050*/  IMAD.MOV.U32 R6, RZ, RZ, R16 ;  /* 0x000000ffff067224 */ /* 0x000fe200078e0010 */
[----:B------:R-:W-:Y:S01]  /*9060*/  SHF.R.U64 R3, R16, 0x10, R17 ;  /* 0x0000001010037819 */ /* 0x000fe20000001211 */
[----:B------:R-:W-:Y:S01]  /*9070*/  IMAD.MOV.U32 R40, RZ, RZ, R26 ;  /* 0x000000ffff287224 */ /* 0x000fe200078e001a */
[----:B------:R-:W-:Y:S01]  /*9080*/  IMNMX R16, R2, 0x80, PT ;  /* 0x0000008002107817 */ /* 0x000fe20003800200 */
[----:B------:R-:W-:Y:S01]  /*9090*/  IMAD.MOV.U32 R55, RZ, RZ, R18 ;  /* 0x000000ffff377224 */ /* 0x000fe200078e0012 */
[----:B------:R-:W-:Y:S01]  /*90a0*/  SHF.R.U64 R53, R18, 0x10, R19 ;  /* 0x0000001012357819 */ /* 0x000fe20000001213 */
[----:B------:R-:W-:Y:S01]  /*90b0*/  IMAD.MOV.U32 R19, RZ, RZ, R13 ;  /* 0x000000ffff137224 */ /* 0x000fe200078e000d */
[----:B------:R-:W-:Y:S01]  /*90c0*/  ISETP.GE.AND P0, PT, R209, R16, PT ;  /* 0x00000010d100720c */ /* 0x000fe20003f06270 */
[----:B------:R-:W-:Y:S01]  /*90d0*/  IMAD.MOV.U32 R26, RZ, RZ, R9 ;  /* 0x000000ffff1a7224 */ /* 0x000fe200078e0009 */
[----:B------:R-:W-:Y:S01]  /*90e0*/  SHF.R.U32.HI R38, RZ, 0x10, R25 ;  /* 0x00000010ff267819 */ /* 0x000fe20000011619 */
[----:B------:R-:W-:Y:S01]  /*90f0*/  IMAD.MOV.U32 R10, RZ, RZ, R14 ;  /* 0x000000ffff0a7224 */ /* 0x000fe200078e000e */
[----:B------:R-:W-:Y:S01]  /*9100*/  SHF.R.U32.HI R29, RZ, 0x10, R29 ;  /* 0x00000010ff1d7819 */ /* 0x000fe2000001161d */
[----:B------:R-:W-:Y:S01]  /*9110*/  IMAD.MOV.U32 R5, RZ, RZ, R17 ;  /* 0x000000ffff057224 */ /* 0x000fe200078e0011 */
[----:B------:R-:W-:Y:S01]  /*9120*/  SHF.R.U32.HI R46, RZ, 0x10, R21 ;  /* 0x00000010ff2e7819 */ /* 0x000fe20000011615 */
[----:B------:R-:W-:-:S04]  /*9130*/  DEPBAR.LE SB0, 0x1 ;  /* 0x000080400000791a */ /* 0x000fc80000000000 */
[----:B------:R-:W-:Y:S01]  /*9140*/  SHF.R.U32.HI R25, RZ, 0x10, R7 ;  /* 0x00000010ff197819 */ /* 0x000fe20000011607 */
[----:B------:R-:W-:Y:S01]  /*9150*/  BSSY B1, `(.L_x_228) ;  /* 0x0000125000017945 */ /* 0x000fe20003800000 */
[----:B------:R-:W-:Y:S02]  /*9160*/  PRMT R30, R30, 0x5410, R45 ;  /* 0x000054101e1e7816 */ /* 0x000fe4000000002d */
[----:B------:R-:W-:Y:S01]  /*9170*/  SHF.R.U64 R49, R20, 0x10, R21 ;  /* 0x0000001014317819 */ /* 0x000fe20000001215 */
[----:B------:R-:W-:Y:S01]  /*9180*/  IMAD.MOV.U32 R20, RZ, RZ, R12 ;  /* 0x000000ffff147224 */ /* 0x000fe200078e000c */
[----:B------:R-:W-:Y:S01]  /*9190*/  SHF.R.U32.HI R21, RZ, 0x10, R9 ;  /* 0x00000010ff157819 */ /* 0x000fe20000011609 */
[----:B------:R-:W-:Y:S01]  /*91a0*/  IMAD.MOV.U32 R9, RZ, RZ, R15 ;  /* 0x000000ffff097224 */ /* 0x000fe200078e000f */
[----:B------:R-:W-:Y:S02]  /*91b0*/  PRMT R29, R29, 0x5410, R51 ;  /* 0x000054101d1d7816 */ /* 0x000fe40000000033 */
[----:B------:R-:W-:-:S02]  /*91c0*/  PRMT R35, R35, 0x5410, R41 ;  /* 0x0000541023237816 */ /* 0x000fc40000000029 */
[----:B------:R-:W-:Y:S02]  /*91d0*/  SHF.R.U32.HI R18, RZ, 0x10, R11 ;  /* 0x00000010ff127819 */ /* 0x000fe4000001160b */
[----:B------:R-:W-:Y:S02]  /*91e0*/  PRMT R25, R25, 0x5410, R54 ;  /* 0x0000541019197816 */ /* 0x000fe40000000036 */
[----:B------:R-:W-:Y:S02]  /*91f0*/  PRMT R28, R28, 0x5410, R46 ;  /* 0x000054101c1c7816 */ /* 0x000fe4000000002e */
[----:B------:R-:W-:Y:S02]  /*9200*/  PRMT R31, R31, 0x5410, R48 ;  /* 0x000054101f1f7816 */ /* 0x000fe40000000030 */
[----:B------:R-:W-:Y:S02]  /*9210*/  PRMT R33, R33, 0x5410, R47 ;  /* 0x0000541021217816 */ /* 0x000fe4000000002f */
[----:B------:R-:W-:-:S02]  /*9220*/  PRMT R32, R32, 0x5410, R42 ;  /* 0x0000541020207816 */ /* 0x000fc4000000002a */
[----:B------:R-:W-:Y:S02]  /*9230*/  PRMT R19, R19, 0x5410, R30 ;  /* 0x0000541013137816 */ /* 0x000fe4000000001e */
[--C-:B------:R-:W-:Y:S02]  /*9240*/  SHF.R.U64 R11, R12, 0x10, R13.reuse ;  /* 0x000000100c0b7819 */ /* 0x100fe4000000120d */
[----:B------:R-:W-:Y:S02]  /*9250*/  SHF.R.U32.HI R8, RZ, 0x10, R13 ;  /* 0x00000010ff087819 */ /* 0x000fe4000001160d */
[--C-:B------:R-:W-:Y:S02]  /*9260*/  SHF.R.U64 R7, R14, 0x10, R15.reuse ;  /* 0x000000100e077819 */ /* 0x100fe4000000120f */
[----:B------:R-:W-:Y:S02]  /*9270*/  SHF.R.U32.HI R4, RZ, 0x10, R15 ;  /* 0x00000010ff047819 */ /* 0x000fe4000001160f */
[----:B------:R-:W-:-:S02]  /*9280*/  SHF.R.U32.HI R0, RZ, 0x10, R17 ;  /* 0x00000010ff007819 */ /* 0x000fc40000011611 */
[----:B------:R-:W-:Y:S02]  /*9290*/  PRMT R38, R38, 0x5410, R40 ;  /* 0x0000541026267816 */ /* 0x000fe40000000028 */
[----:B------:R-:W-:Y:S02]  /*92a0*/  PRMT R40, R29, 0x5410, R35 ;  /* 0x000054101d287816 */ /* 0x000fe40000000023 */
[----:B------:R-:W-:Y:S02]  /*92b0*/  PRMT R39, R33, 0x5410, R39 ;  /* 0x0000541021277816 */ /* 0x000fe40000000027 */
[----:B------:R-:W-:Y:S02]  /*92c0*/  PRMT R35, R32, 0x7610, R35 ;  /* 0x0000761020237816 */ /* 0x000fe40000000023 */
[----:B------:R-:W-:Y:S02]  /*92d0*/  PRMT R17, R31, 0x5410, R28 ;  /* 0x000054101f117816 */ /* 0x000fe4000000001c */
[----:B------:R-:W-:-:S02]  /*92e0*/  PRMT R18, R18, 0x5410, R25 ;  /* 0x0000541012127816 */ /* 0x000fc40000000019 */
        /* <DEDUP_REMOVED lines=14> */
[----:B------:R-:W-:Y:S01]  /*93d0*/  PRMT R33, R3, 0x7610, R33 ;  /* 0x0000761003217816 */ /* 0x000fe20000000021 */
[----:B------:R-:W-:Y:S06]  /*93e0*/  BAR.SYNC.DEFER_BLOCKING 0x0 ;  /* 0x0000000000007b1d */ /* 0x000fec0000010000 */
[----:B------:R-:W-:Y:S05]  /*93f0*/  @P0 BRA `(.L_x_229) ;  /* 0x00000fa000000947 */ /* 0x000fea0003800000 */
[----:B------:R-:W-:Y:S01]  /*9400*/  ISETP.GE.AND P0, PT, R106, c[0x0][0x27c], PT ;  /* 0x00009f006a007a0c */ /* 0x000fe20003f06270 */
[----:B------:R-:W-:-:S12]  /*9410*/  BSSY B0, `(.L_x_230) ;  /* 0x0000028000007945 */ /* 0x000fd80003800000 */
[----:B------:R-:W-:Y:S05]  /*9420*/  @P0 BRA `(.L_x_231) ;  /* 0x0000026000000947 */ /* 0x000fea0003800000 */
[----:B------:R-:W1:Y:S01]  /*9430*/  LDS.128 R4, [R200+0xc000] ;  /* 0x00c00000c8047984 */ /* 0x000e620000000c00 */
[--C-:B------:R-:W-:Y:S02]  /*9440*/  HADD2.F32 R9, -RZ, R17.reuse.H0_H0 ;  /* 0x20000011ff097230 */ /* 0x100fe40000004100 */
[----:B------:R-:W-:Y:S02]  /*9450*/  HADD2.F32 R0, -RZ, R17.H1_H1 ;  /* 0x30000011ff007230 */ /* 0x000fe40000004100 */
[----:B------:R-:W-:Y:S02]  /*9460*/  HADD2.F32 R3, -RZ, R21.H1_H1 ;  /* 0x30000015ff037230 */ /* 0x000fe40000004100 */
[----:B------:R-:W-:Y:S02]  /*9470*/  HADD2.F32 R2, -RZ, R20.H1_H1 ;  /* 0x30000014ff027230 */ /* 0x000fe40000004100 */
[--C-:B-1----:R-:W-:Y:S02]  /*9480*/  HADD2.F32 R10, -RZ, R4.reuse.H0_H0 ;  /* 0x20000004ff0a7230 */ /* 0x102fe40000004100 */
[----:B------:R-:W-:-:S02]  /*9490*/  HADD2.F32 R8, -RZ, R4.H1_H1 ;  /* 0x30000004ff087230 */ /* 0x000fc40000004100 */
[--C-:B------:R-:W-:Y:S01]  /*94a0*/  HADD2.F32 R4, -RZ, R5.reuse.H0_H0 ;  /* 0x20000005ff047230 */ /* 0x100fe20000004100 */
[-C--:B------:R-:W-:Y:S01]  /*94b0*/  FMUL.FTZ R13, R10, R9.reuse ;  /* 0x000000090a0d7220 */ /* 0x080fe20000410000 */
[----:B------:R-:W-:Y:S01]  /*94c0*/  HADD2.F32 R5, -RZ, R5.H1_H1 ;  /* 0x30000005ff057230 */ /* 0x000fe20000004100 */
[----:B------:R-:W-:Y:S01]  /*94d0*/  FMUL.FTZ R14, R8, R9 ;  /* 0x00000009080e7220 */ /* 0x000fe20000410000 */
[--C-:B------:R-:W-:Y:S02]  /*94e0*/  HADD2.F32 R12, -RZ, R6.reuse.H0_H0 ;  /* 0x20000006ff0c7230 */ /* 0x100fe40000004100 */
[----:B------:R-:W-:Y:S01]  /*94f0*/  HADD2.F32 R11, -RZ, R6.H1_H1 ;  /* 0x30000006ff0b7230 */ /* 0x000fe20000004100 */
[-C--:B------:R-:W-:Y:S01]  /*9500*/  FMUL.FTZ R9, R5, R0.reuse ;  /* 0x0000000005097220 */ /* 0x080fe20000410000 */
[--C-:B------:R-:W-:Y:S01]  /*9510*/  HADD2.F32 R6, -RZ, R7.reuse.H0_H0 ;  /* 0x20000007ff067230 */ /* 0x100fe20000004100 */
[----:B------:R-:W-:Y:S01]  /*9520*/  FMUL.FTZ R0, R4, R0 ;  /* 0x0000000004007220 */ /* 0x000fe20000410000 */
[----:B------:R-:W-:Y:S01]  /*9530*/  HADD2.F32 R7, -RZ, R7.H1_H1 ;  /* 0x30000007ff077230 */ /* 0x000fe20000004100 */
[----:B------:R-:W-:-:S02]  /*9540*/  FFMA.FTZ R15, R10, R3, -R14 ;  /* 0x000000030a0f7223 */ /* 0x000fc4000001080e */
[----:B------:R-:W-:Y:S01]  /*9550*/  FFMA.FTZ R14, R8, R3, R13 ;  /* 0x00000003080e7223 */ /* 0x000fe2000001000d */
[----:B------:R-:W-:Y:S01]  /*9560*/  HADD2.F32 R3, -RZ, R25.H1_H1 ;  /* 0x30000019ff037230 */ /* 0x000fe20000004100 */
[-C--:B------:R-:W-:Y:S01]  /*9570*/  FFMA.FTZ R13, R4, R2.reuse, -R9 ;  /* 0x00000002040d7223 */ /* 0x080fe20000010809 */
[----:B------:R-:W-:Y:S01]  /*9580*/  HADD2.F32 R4, -RZ, R19.H1_H1 ;  /* 0x30000013ff047230 */ /* 0x000fe20000004100 */
[----:B------:R-:W-:Y:S01]  /*9590*/  FFMA.FTZ R10, R5, R2, R0 ;  /* 0x00000002050a7223 */ /* 0x000fe20000010000 */
[----:B------:R-:W-:Y:S02]  /*95a0*/  HADD2.F32 R0, -RZ, R18.H1_H1 ;  /* 0x30000012ff007230 */ /* 0x000fe40000004100 */
[----:B------:R-:W-:Y:S01]  /*95b0*/  HADD2.F32 R2, -RZ, R24.H1_H1 ;  /* 0x30000018ff027230 */ /* 0x000fe20000004100 */
[----:B------:R-:W-:Y:S02]  /*95c0*/  FMUL.FTZ R9, R11, R4 ;  /* 0x000000040b097220 */ /* 0x000fe40000410000 */
[----:B------:R-:W-:-:S02]  /*95d0*/  FMUL.FTZ R8, R7, R0 ;  /* 0x0000000007087220 */ /* 0x000fc40000410000 */
[----:B------:R-:W-:Y:S02]  /*95e0*/  FMUL.FTZ R4, R12, R4 ;  /* 0x000000040c047220 */ /* 0x000fe40000410000 */
[----:B------:R-:W-:Y:S02]  /*95f0*/  FMUL.FTZ R5, R6, R0 ;  /* 0x0000000006057220 */ /* 0x000fe40000410000 */
[-C--:B------:R-:W-:Y:S02]  /*9600*/  FFMA.FTZ R9, R12, R3.reuse, -R9 ;  /* 0x000000030c097223 */ /* 0x080fe40000010809 */
[-C--:B------:R-:W-:Y:S02]  /*9610*/  FFMA.FTZ R0, R6, R2.reuse, -R8 ;  /* 0x0000000206007223 */ /* 0x080fe40000010808 */
[----:B------:R-:W-:Y:S01]  /*9620*/  FFMA.FTZ R3, R11, R3, R4 ;  /* 0x000000030b037223 */ /* 0x000fe20000010004 */
[----:B------:R-:W-:Y:S01]  /*9630*/  F2FP.PACK_AB R4, R14, R15 ;  /* 0x0000000f0e04723e */ /* 0x000fe200000000ff */
[----:B------:R-:W-:Y:S01]  /*9640*/  FFMA.FTZ R2, R7, R2, R5 ;  /* 0x0000000207027223 */ /* 0x000fe20000010005 */
[----:B------:R-:W-:-:S02]  /*9650*/  F2FP.PACK_AB R5, R10, R13 ;  /* 0x0000000d0a05723e */ /* 0x000fc400000000ff */
[----:B------:R-:W-:Y:S02]  /*9660*/  F2FP.PACK_AB R6, R3, R9 ;  /* 0x000000090306723e */ /* 0x000fe400000000ff */
[----:B------:R-:W-:-:S05]  /*9670*/  F2FP.PACK_AB R7, R2, R0 ;  /* 0x000000000207723e */ /* 0x000fca00000000ff */
[----:B------:R1:W-:Y:S02]  /*9680*/  STS.128 [R200+0xc000], R4 ;  /* 0x00c00004c8007388 */ /* 0x0003e40000000c00 */
.L_x_231:
[----:B------:R-:W-:Y:S05]  /*9690*/  BSYNC B0 ;  /* 0x0000000000007941 */ /* 0x000fea0003800000 */
.L_x_230:
[----:B------:R-:W-:Y:S01]  /*96a0*/  ISETP.GE.AND P0, PT, R143, c[0x0][0x27c], PT ;  /* 0x00009f008f007a0c */ /* 0x000fe20003f06270 */
[----:B------:R-:W-:-:S12]  /*96b0*/  BSSY B0, `(.L_x_232) ;  /* 0x0000028000007945 */ /* 0x000fd80003800000 */
[----:B------:R-:W-:Y:S05]  /*96c0*/  @P0 BRA `(.L_x_233) ;  /* 0x0000026000000947 */ /* 0x000fea0003800000 */
[----:B-1----:R-:W1:Y:S01]  /*96d0*/  LDS.128 R4, [R201+0xc000] ;  /* 0x00c00000c9047984 */ /* 0x002e620000000c00 */
[----:B------:R-:W-:Y:S02]  /*96e0*/  HADD2.F32 R9, -RZ, R22.H1_H1 ;  /* 0x30000016ff097230 */ /* 0x000fe40000004100 */
        /* <DEDUP_REMOVED lines=19> */
[----:B------:R-:W-:Y:S01]  /*9820*/  HADD2.F32 R4, -RZ, R26.H0_H0 ;  /* 0x2000001aff047230 */ /* 0x000fe20000004100 */
[----:B------:R-:W-:Y:S01]  /*9830*/  FFMA.FTZ R10, R5, R2, R0 ;  /* 0x00000002050a7223 */ /* 0x000fe20000010000 */
[----:B------:R-:W-:Y:S02]  /*9840*/  HADD2.F32 R0, -RZ, R21.H0_H0 ;  /* 0x20000015ff007230 */ /* 0x000fe40000004100 */
        /* <DEDUP_REMOVED lines=14> */
.L_x_233:
[----:B------:R-:W-:Y:S05]  /*9930*/  BSYNC B0 ;  /* 0x0000000000007941 */ /* 0x000fea0003800000 */
.L_x_232:
[----:B------:R-:W-:Y:S01]  /*9940*/  ISETP.GE.AND P0, PT, R140, c[0x0][0x27c], PT ;  /* 0x00009f008c007a0c */ /* 0x000fe20003f06270 */
[----:B------:R-:W-:-:S12]  /*9950*/  BSSY B0, `(.L_x_234) ;  /* 0x0000028000007945 */ /* 0x000fd80003800000 */
[----:B------:R-:W-:Y:S05]  /*9960*/  @P0 BRA `(.L_x_235) ;  /* 0x0000026000000947 */ /* 0x000fea0003800000 */
[----:B-1----:R-:W1:Y:S01]  /*9970*/  LDS.128 R4, [R200+0x10000] ;  /* 0x01000000c8047984 */ /* 0x002e620000000c00 */
[----:B------:R-:W-:Y:S02]  /*9980*/  HADD2.F32 R9, -RZ, R23.H0_H0 ;  /* 0x20000017ff097230 */ /* 0x000fe40000004100 */
[----:B------:R-:W-:Y:S02]  /*9990*/  HADD2.F32 R0, -RZ, R22.H0_H0 ;  /* 0x20000016ff007230 */ /* 0x000fe40000004100 */
        /* <DEDUP_REMOVED lines=35> */
.L_x_235:
[----:B------:R-:W-:Y:S05]  /*9bd0*/  BSYNC B0 ;  /* 0x0000000000007941 */ /* 0x000fea0003800000 */
.L_x_234:
        /* <DEDUP_REMOVED lines=27> */
[----:B------:R-:W-:Y:S01]  /*9d90*/  HADD2.F32 R2, -RZ, R38.H0_H0 ;  /* 0x20000026ff027230 */ /* 0x000fe20000004100 */
        /* <DEDUP_REMOVED lines=13> */
.L_x_237:
[----:B------:R-:W-:Y:S05]  /*9e70*/  BSYNC B0 ;  /* 0x0000000000007941 */ /* 0x000fea0003800000 */
.L_x_236:
[----:B------:R-:W-:Y:S01]  /*9e80*/  ISETP.GE.AND P0, PT, R105, c[0x0][0x27c], PT ;  /* 0x00009f0069007a0c */ /* 0x000fe20003f06270 */
[----:B------:R-:W-:-:S12]  /*9e90*/  BSSY B0, `(.L_x_238) ;  /* 0x0000028000007945 */ /* 0x000fd80003800000 */
[----:B------:R-:W-:Y:S05]  /*9ea0*/  @P0 BRA `(.L_x_239) ;  /* 0x0000026000000947 */ /* 0x000fea0003800000 */
[----:B-1----:R-:W1:Y:S01]  /*9eb0*/  LDS.128 R4, [R200+0x14000] ;  /* 0x01400000c8047984 */ /* 0x002e620000000c00 */
[----:B------:R-:W-:Y:S02]  /*9ec0*/  HADD2.F32 R9, -RZ, R28.H0_H0 ;  /* 0x2000001cff097230 */ /* 0x000fe40000004100 */
[----:B------:R-:W-:Y:S02]  /*9ed0*/  HADD2.F32 R0, -RZ, R29.H0_H0 ;  /* 0x2000001dff007230 */ /* 0x000fe40000004100 */
[----:B------:R-:W-:Y:S02]  /*9ee0*/  HADD2.F32 R3, -RZ, R38.H1_H1 ;  /* 0x30000026ff037230 */ /* 0x000fe40000004100 */
[----:B------:R-:W-:Y:S02]  /*9ef0*/  HADD2.F32 R2, -RZ, R37.H0_H0 ;  /* 0x20000025ff027230 */ /* 0x000fe40000004100 */
        /* <DEDUP_REMOVED lines=33> */
.L_x_239:
[----:B------:R-:W-:Y:S05]  /*a110*/  BSYNC B0 ;  /* 0x0000000000007941 */ /* 0x000fea0003800000 */
.L_x_238:
[----:B------:R-:W-:-:S13]  /*a120*/  ISETP.GE.AND P0, PT, R141, c[0x0][0x27c], PT ;  /* 0x00009f008d007a0c */ /* 0x000fda0003f06270 */
[----:B------:R-:W-:Y:S05]  /*a130*/  @P0 BRA `(.L_x_229) ;  /* 0x0000026000000947 */ /* 0x000fea0003800000 */
[----:B-1----:R-:W1:Y:S01]  /*a140*/  LDS.128 R4, [R201+0x14000] ;  /* 0x01400000c9047984 */ /* 0x002e620000000c00 */
[----:B------:R-:W-:Y:S02]  /*a150*/  HADD2.F32 R9, -RZ, R32.H0_H0 ;  /* 0x20000020ff097230 */ /* 0x000fe40000004100 */
[----:B------:R-:W-:Y:S02]  /*a160*/  HADD2.F32 R0, -RZ, R33.H0_H0 ;  /* 0x20000021ff007230 */ /* 0x000fe40000004100 */
[----:B------:R-:W-:Y:S02]  /*a170*/  HADD2.F32 R3, -RZ, R36.H0_H0 ;  /* 0x20000024ff037230 */ /* 0x000fe40000004100 */
        /* <DEDUP_REMOVED lines=17> */
[--C-:B------:R-:W-:Y:S01]  /*a290*/  HADD2.F32 R4, -RZ, R34.reuse.H1_H1 ;  /* 0x30000022ff047230 */ /* 0x100fe20000004100 */
        /* <DEDUP_REMOVED lines=16> */
.L_x_229:
[----:B------:R-:W-:Y:S05]  /*a3a0*/  BSYNC B1 ;  /* 0x0000000000017941 */ /* 0x000fea0003800000 */
.L_x_228:
[----:B------:R-:W-:-:S04]  /*a3b0*/  IADD3 R0, R209, 0x40, RZ ;  /* 0x00000040d1007810 */ /* 0x000fc80007ffe0ff */
[----:B------:R-:W-:-:S13]  /*a3c0*/  ISETP.GE.AND P0, PT, R0, R16, PT ;  /* 0x000000100000720c */ /* 0x000fda0003f06270 */
[----:B------:R-:W-:Y:S05]  /*a3d0*/  @P0 BRA `(.L_x_240) ;  /* 0x00003b9000000947 */ /* 0x000fea0003800000 */
[----:B------:R-:W-:Y:S01]  /*a3e0*/  ISETP.GE.AND P0, PT, R106, c[0x0][0x27c], PT ;  /* 0x00009f006a007a0c */ /* 0x000fe20003f06270 */
[----:B------:R-:W-:-:S12]  /*a3f0*/  BSSY B0, `(.L_x_241) ;  /* 0x0000028000007945 */ /* 0x000fd80003800000 */
[----:B------:R-:W-:Y:S05]  /*a400*/  @P0 BRA `(.L_x_242) ;  /* 0x0000026000000947 */ /* 0x000fea0003800000 */
[----:B-1----:R-:W1:Y:S01]  /*a410*/  LDS.128 R4, [R200+0xe000] ;  /* 0x00e00000c8047984 */ /* 0x002e620000000c00 */
[--C-:B------:R-:W-:Y:S02]  /*a420*/  HADD2.F32 R9, -RZ, R17.reuse.H0_H0 ;  /* 0x20000011ff097230 */ /* 0x100fe40000004100 */
[----:B------:R-:W-:Y:S02]  /*a430*/  HADD2.F32 R0, -RZ, R17.H1_H1 ;  /* 0x30000011ff007230 */ /* 0x000fe40000004100 */
[----:B------:R-:W-:Y:S02]  /*a440*/  HADD2.F32 R3, -RZ, R21.H1_H1 ;  /* 0x30000015ff037230 */ /* 0x000fe40000004100 */
[----:B------:R-:W-:Y:S02]  /*a450*/  HADD2.F32 R2, -RZ, R20.H1_H1 ;  /* 0x30000014ff027230 */ /* 0x000fe40000004100 */
[--C-:B-1----:R-:W-:Y:S02]  /*a460*/  HADD2.F32 R10, -RZ, R4.reuse.H0_H0 ;  /* 0x20000004ff0a7230 */ /* 0x102fe40000004100 */
[----:B------:R-:W-:-:S02]  /*a470*/  HADD2.F32 R8, -RZ, R4.H1_H1 ;  /* 0x30000004ff087230 */ /* 0x000fc40000004100 */
[--C-:B------:R-:W-:Y:S01]  /*a480*/  HADD2.F32 R4, -RZ, R5.reuse.H0_H0 ;  /* 0x20000005ff047230 */ /* 0x100fe20000004100 */
[C---:B------:R-:W-:Y:S01]  /*a490*/  FMUL.FTZ R13, R9.reuse, R10 ;  /* 0x0000000a090d7220 */ /* 0x040fe20000410000 */
[----:B------:R-:W-:Y:S01]  /*a4a0*/  HADD2.F32 R5, -RZ, R5.H1_H1 ;  /* 0x30000005ff057230 */ /* 0x000fe20000004100 */
[----:B------:R-:W-:Y:S01]  /*a4b0*/  FMUL.FTZ R14, R9, R8 ;  /* 0x00000008090e7220 */ /* 0x000fe20000410000 */
[--C-:B------:R-:W-:Y:S02]  /*a4c0*/  HADD2.F32 R12, -RZ, R6.reuse.H0_H0 ;  /* 0x20000006ff0c7230 */ /* 0x100fe40000004100 */
[----:B------:R-:W-:Y:S01]  /*a4d0*/  HADD2.F32 R11, -RZ, R6.H1_H1 ;  /* 0x30000006ff0b7230 */ /* 0x000fe20000004100 */
[C---:B------:R-:W-:Y:S01]  /*a4e0*/  FMUL.FTZ R9, R0.reuse, R5 ;  /* 0x0000000500097220 */ /* 0x040fe20000410000 */
[--C-:B------:R-:W-:Y:S01]  /*a4f0*/  HADD2.F32 R6, -RZ, R7.reuse.H0_H0 ;  /* 0x20000007ff067230 */ /* 0x100fe20000004100 */
[----:B------:R-:W-:Y:S01]  /*a500*/  FMUL.FTZ R0, R0, R4 ;  /* 0x0000000400007220 */ /* 0x000fe20000410000 */
[----:B------:R-:W-:Y:S01]  /*a510*/  HADD2.F32 R7, -RZ, R7.H1_H1 ;  /* 0x30000007ff077230 */ /* 0x000fe20000004100 */
[----:B------:R-:W-:-:S02]  /*a520*/  FFMA.FTZ R15, R3, R10, -R14 ;  /* 0x0000000a030f7223 */ /* 0x000fc4000001080e */
[----:B------:R-:W-:Y:S01]  /*a530*/  FFMA.FTZ R14, R3, R8, R13 ;  /* 0x00000008030e7223 */ /* 0x000fe2000001000d */
[----:B------:R-:W-:Y:S01]  /*a540*/  HADD2.F32 R3, -RZ, R25.H1_H1 ;  /* 0x30000019ff037230 */ /* 0x000fe20000004100 */
[C---:B------:R-:W-:Y:S01]  /*a550*/  FFMA.FTZ R13, R2.reuse, R4, -R9 ;  /* 0x00000004020d7223 */ /* 0x040fe20000010809 */
        /* <DEDUP_REMOVED lines=8> */
[C---:B------:R-:W-:Y:S02]  /*a5e0*/  FFMA.FTZ R9, R3.reuse, R12, -R9 ;  /* 0x0000000c03097223 */ /* 0x040fe40000010809 */
[----:B------:R-:W-:Y:S02]  /*a5f0*/  FFMA.FTZ R0, R2, R6, -R8 ;  /* 0x0000000602007223 */ /* 0x000fe40000010808 */
[----:B------:R-:W-:Y:S01]  /*a600*/  FFMA.FTZ R3, R3, R11, R4 ;  /* 0x0000000b03037223 */ /* 0x000fe20000010004 */
[----:B------:R-:W-:Y:S01]  /*a610*/  F2FP.PACK_AB R4, R14, R15 ;  /* 0x0000000f0e04723e */ /* 0x000fe200000000ff */
[----:B------:R-:W-:Y:S01]  /*a620*/  FFMA.FTZ R2, R2, R7, R5 ;  /* 0x0000000702027223 */ /* 0x000fe20000010005 */
[----:B------:R-:W-:-:S02]  /*a630*/  F2FP.PACK_AB R5, R10, R13 ;  /* 0x0000000d0a05723e */ /* 0x000fc400000000ff */
[----:B------:R-:W-:Y:S02]  /*a640*/  F2FP.PACK_AB R6, R3, R9 ;  /* 0x000000090306723e */ /* 0x000fe400000000ff */
[----:B------:R-:W-:-:S05]  /*a650*/  F2FP.PACK_AB R7, R2, R0 ;  /* 0x000000000207723e */ /* 0x000fca00000000ff */
[----:B------:R1:W-:Y:S02]  /*a660*/  STS.128 [R200+0xe000], R4 ;  /* 0x00e00004c8007388 */ /* 0x0003e40000000c00 */
.L_x_242:
[----:B------:R-:W-:Y:S05]  /*a670*/  BSYNC B0 ;  /* 0x0000000000007941 */ /* 0x000fea0003800000 */
.L_x_241:
        /* <DEDUP_REMOVED lines=41> */
.L_x_244:
[----:B------:R-:W-:Y:S05]  /*a910*/  BSYNC B0 ;  /* 0x0000000000007941 */ /* 0x000fea0003800000 */
.L_x_243:
        /* <DEDUP_REMOVED lines=41> */
.L_x_246:
[----:B------:R-:W-:Y:S05]  /*abb0*/  BSYNC B0 ;  /* 0x0000000000007941 */ /* 0x000fea0003800000 */
.L_x_245:
        /* <DEDUP_REMOVED lines=41> */
.L_x_248:
[----:B------:R-:W-:Y:S05]  /*ae50*/  BSYNC B0 ;  /* 0x0000000000007941 */ /* 0x000fea0003800000 */
.L_x_247:
        /* <DEDUP_REMOVED lines=41> */
.L_x_250:
[----:B------:R-:W-:Y:S05]  /*b0f0*/  BSYNC B0 ;  /* 0x0000000000007941 */ /* 0x000fea0003800000 */
.L_x_249:
        /* <DEDUP_REMOVED lines=39> */
[----:B------:R1:W-:Y:S01]  /*b370*/  STS.128 [R201+0x16000], R4 ;  /* 0x01600004c9007388 */ /* 0x0003e20000000c00 */
[----:B------:R-:W-:Y:S05]  /*b380*/  BRA `(.L_x_240) ;  /* 0x00002be000007947 */ /* 0x000fea0003800000 */
.L_x_225:
        /* <DEDUP_REMOVED lines=19> */
[C---:B-12-4-:R-:W-:Y:S01]  /*b4c0*/  ISETP.GE.AND P0, PT, R100.reuse, c[0x0][0x27c], PT ;  /* 0x00009f0064007a0c */ /* 0x056fe20003f06270 */
[----:B------:R-:W-:Y:S01]  /*b4d0*/  CS2R R22, SRZ ;  /* 0x0000000000167805 */ /* 0x000fe2000001ff00 */
[----:B------:R-:W-:Y:S01]  /*b4e0*/  IADD3 R5, R100, 0x20, RZ ;  /* 0x0000002064057810 */ /* 0x000fe20007ffe0ff */
[----:B------:R-:W-:Y:S01]  /*b4f0*/  CS2R R20, SRZ ;  /* 0x0000000000147805 */ /* 0x000fe2000001ff00 */
[----:B------:R-:W-:Y:S01]  /*b500*/  CS2R R10, SRZ ;  /* 0x00000000000a7805 */ /* 0x000fe2000001ff00 */
[----:B------:R-:W-:Y:S01]  /*b510*/  CS2R R8, SRZ ;  /* 0x0000000000087805 */ /* 0x000fe2000001ff00 */
[----:B------:R-:W-:Y:S01]  /*b520*/  ISETP.GE.AND P2, PT, R5, c[0x0][0x27c], PT ;  /* 0x00009f0005007a0c */ /* 0x000fe20003f46270 */
[----:B------:R-:W-:Y:S01]  /*b530*/  CS2R R26, SRZ ;  /* 0x00000000001a7805 */ /* 0x000fe2000001ff00 */
[----:B------:R-:W-:-:S05]  /*b540*/  CS2R R24, SRZ ;  /* 0x0000000000187805 */ /* 0x000fca000001ff00 */
[C---:B------:R-:W-:Y:S01]  /*b550*/  @!P0 IMAD.SHL.U32 R4, R100.reuse, 0x2, RZ ;  /* 0x0000000264048824 */ /* 0x040fe200078e00ff */
[----:B------:R-:W-:-:S04]  /*b560*/  @!P0 SHF.L.U64.HI R0, R100, 0x1, R101 ;  /* 0x0000000164008819 */ /* 0x000fc80000010265 */
[-C--:B------:R-:W-:Y:S02]  /*b570*/  @!P0 IADD3 R32, P1, R28, R4.reuse, RZ ;  /* 0x000000041c208210 */ /* 0x080fe40007f3e0ff */
[----:B------:R-:W-:Y:S02]  /*b580*/  @!P0 IADD3 R30, P3, R2, R4, RZ ;  /* 0x00000004021e8210 */ /* 0x000fe40007f7e0ff */
[----:B------:R-:W-:Y:S01]  /*b590*/  IADD3 R4, R100, 0x40, RZ ;  /* 0x0000004064047810 */ /* 0x000fe20007ffe0ff */
[----:B------:R-:W-:Y:S01]  /*b5a0*/  @!P0 IMAD.X R33, R29, 0x1, R0, P1 ;  /* 0x000000011d218824 */ /* 0x000fe200008e0600 */
[----:B------:R-:W-:Y:S02]  /*b5b0*/  @!P0 IADD3.X R31, R3, R0, RZ, P3, !PT ;  /* 0x00000000031f8210 */ /* 0x000fe40001ffe4ff */
[----:B------:R-:W-:Y:S01]  /*b5c0*/  ISETP.GE.AND P1, PT, R4, c[0x0][0x27c], PT ;  /* 0x00009f0004007a0c */ /* 0x000fe20003f26270 */
[----:B------:R-:W-:-:S04]  /*b5d0*/  @!P2 IMAD.SHL.U32 R4, R215, 0x8, RZ ;  /* 0x00000008d704a824 */ /* 0x000fc800078e00ff */
[----:B------:R-:W-:-:S04]  /*b5e0*/  @!P2 IMAD.WIDE R12, R4, 0x2, R28 ;  /* 0x00000002040ca825 */ /* 0x000fc800078e021c */
[----:B------:R-:W-:Y:S01]  /*b5f0*/  @!P2 IMAD.WIDE R6, R4, 0x2, R2 ;  /* 0x000000020406a825 */ /* 0x000fe200078e0202 */
[----:B------:R1:W5:Y:S03]  /*b600*/  @!P2 LD.E.128 R20, [R12.64] ;  /* 0x0000000a0c14a980 */ /* 0x000366000c101d00 */
[----:B------:R-:W-:Y:S01]  /*b610*/  @!P1 SHF.L.U32 R0, R214, 0x3, RZ ;  /* 0x00000003d6009819 */ /* 0x000fe200000006ff */
[----:B------:R2:W5:Y:S04]  /*b620*/  @!P2 LD.E.128 R8, [R6.64] ;  /* 0x0000000a0608a980 */ /* 0x000568000c101d00 */
[C---:B------:R-:W-:Y:S01]  /*b630*/  @!P1 IMAD.WIDE R4, R0.reuse, 0x2, R28 ;  /* 0x0000000200049825 */ /* 0x040fe200078e021c */
[----:B------:R-:W-:Y:S01]  /*b640*/  CS2R R14, SRZ ;  /* 0x00000000000e7805 */ /* 0x000fe2000001ff00 */
[----:B------:R-:W-:Y:S01]  /*b650*/  CS2R R18, SRZ ;  /* 0x0000000000127805 */ /* 0x000fe2000001ff00 */
[----:B------:R-:W-:Y:S01]  /*b660*/  CS2R R16, SRZ ;  /* 0x0000000000107805 */ /* 0x000fe2000001ff00 */
[----:B------:R-:W-:Y:S01]  /*b670*/  @!P1 IMAD.WIDE R2, R0, 0x2, R2 ;  /* 0x0000000200029825 */ /* 0x000fe200078e0202 */
[----:B------:R3:W5:Y:S04]  /*b680*/  @!P1 LD.E.128 R24, [R4.64] ;  /* 0x0000000a04189980 */ /* 0x000768000c101d00 */
[----:B------:R4:W5:Y:S01]  /*b690*/  @!P0 LD.E.128 R16, [R32.64] ;  /* 0x0000000a20108980 */ /* 0x000962000c101d00 */
[----:B-1----:R-:W-:Y:S01]  /*b6a0*/  CS2R R12, SRZ ;  /* 0x00000000000c7805 */ /* 0x002fe2000001ff00 */
[----:B--2---:R-:W-:-:S05]  /*b6b0*/  CS2R R6, SRZ ;  /* 0x0000000000067805 */ /* 0x004fca000001ff00 */
[----:B------:R4:W5:Y:S01]  /*b6c0*/  @!P1 LD.E.128 R12, [R2.64] ;  /* 0x0000000a020c9980 */ /* 0x000962000c101d00 */
[----:B---3--:R-:W-:-:S06]  /*b6d0*/  CS2R R4, SRZ ;  /* 0x0000000000047805 */ /* 0x008fcc000001ff00 */
[----:B------:R4:W5:Y:S02]  /*b6e0*/  @!P0 LD.E.128 R4, [R30.64] ;  /* 0x0000000a1e048980 */ /* 0x000964000c101d00 */
.L_x_252:
[----:B-12-4-:R-:W-:Y:S05]  /*b6f0*/  BSYNC B0 ;  /* 0x0000000000007941 */ /* 0x016fea0003800000 */
.L_x_251:
[----:B-----5:R-:W-:Y:S01]  /*b700*/  IMAD.MOV.U32 R51, RZ, RZ, R18 ;  /* 0x000000ffff337224 */ /* 0x020fe200078e0012 */
[----:B------:R-:W-:Y:S01]  /*b710*/  SHF.R.U64 R52, R16, 0x10, R17 ;  /* 0x0000001010347819 */ /* 0x000fe20000001211 */
[----:B------:R-:W-:Y:S01]  /*b720*/  IMAD.MOV.U32 R47, RZ, RZ, R20 ;  /* 0x000000ffff2f7224 */ /* 0x000fe200078e0014 */
[----:B------:R-:W-:Y:S01]  /*b730*/  SHF.R.U64 R44, R20, 0x10, R21 ;  /* 0x00000010142c7819 */ /* 0x000fe20000001215 */
[----:B------:R-:W-:Y:S01]  /*b740*/  IMAD.MOV.U32 R38, RZ, RZ, R25 ;  /* 0x000000ffff267224 */ /* 0x000fe200078e0019 */
[----:B------:R-:W-:Y:S01]  /*b750*/  SHF.R.U64 R2, R8, 0x10, R9 ;  /* 0x0000001008027819 */ /* 0x000fe20000001209 */
[----:B------:R-:W-:Y:S01]  /*b760*/  IMAD.MOV.U32 R54, RZ, RZ, R16 ;  /* 0x000000ffff367224 */ /* 0x000fe200078e0010 */
[----:B------:R-:W-:Y:S01]  /*b770*/  PRMT R44, R44, 0x5410, R52 ;  /* 0x000054102c2c7816 */ /* 0x000fe20000000034 */
[----:B------:R-:W-:Y:S01]  /*b780*/  IMAD.MOV.U32 R46, RZ, RZ, R21 ;  /* 0x000000ffff2e7224 */ /* 0x000fe200078e0015 */
[----:B------:R-:W-:Y:S01]  /*b790*/  PRMT R47, R47, 0x5410, R51 ;  /* 0x000054102f2f7816 */ /* 0x000fe20000000033 */
[----:B------:R-:W-:Y:S01]  /*b7a0*/  IMAD.MOV.U32 R43, RZ, RZ, R22 ;  /* 0x000000ffff2b7224 */ /* 0x000fe200078e0016 */
[----:B------:R-:W-:Y:S01]  /*b7b0*/  SHF.R.U32.HI R32, RZ, 0x10, R25 ;  /* 0x00000010ff207819 */ /* 0x000fe20000011619 */
[----:B------:R-:W-:Y:S01]  /*b7c0*/  IMAD.MOV.U32 R53, RZ, RZ, R17 ;  /* 0x000000ffff357224 */ /* 0x000fe200078e0011 */
[--C-:B------:R-:W-:Y:S01]  /*b7d0*/  PRMT R51, R47, 0x5410, R44.reuse ;  /* 0x000054102f337816 */ /* 0x100fe2000000002c */
[----:B------:R-:W-:Y:S01]  /*b7e0*/  IMAD.MOV.U32 R50, RZ, RZ, R19 ;  /* 0x000000ffff327224 */ /* 0x000fe200078e0013 */
[----:B------:R-:W-:Y:S01]  /*b7f0*/  PRMT R44, R2, 0x7610, R44 ;  /* 0x00007610022c7816 */ /* 0x000fe2000000002c */
[----:B------:R-:W-:Y:S01]  /*b800*/  IMAD R2, R237, -0x80, R34 ;  /* 0xffffff80ed027824 */ /* 0x000fe200078e0222 */
[----:B------:R-:W-:Y:S01]  /*b810*/  PRMT R61, R38, 0x5410, R32 ;  /* 0x00005410263d7816 */ /* 0x000fe20000000020 */
[----:B------:R-:W-:Y:S01]  /*b820*/  IMAD.MOV.U32 R42, RZ, RZ, R23 ;  /* 0x000000ffff2a7224 */ /* 0x000fe200078e0017 */
[----:B------:R-:W-:Y:S01]  /*b830*/  SHF.R.U32.HI R49, RZ, 0x10, R17 ;  /* 0x00000010ff317819 */ /* 0x000fe20000011611 */
        /* <DEDUP_REMOVED lines=11> */
[--C-:B------:R-:W-:Y:S01]  /*b8f0*/  SHF.R.U64 R40, R22, 0x10, R23.reuse ;  /* 0x0000001016287819 */ /* 0x100fe20000001217 */
[----:B------:R-:W-:Y:S01]  /*b900*/  IMAD.MOV.U32 R30, RZ, RZ, R4 ;  /* 0x000000ffff1e7224 */ /* 0x000fe200078e0004 */
[----:B------:R-:W-:Y:S01]  /*b910*/  SHF.R.U32.HI R37, RZ, 0x10, R23 ;  /* 0x00000010ff257819 */ /* 0x000fe20000011617 */
[----:B------:R-:W-:Y:S01]  /*b920*/  IMAD.MOV.U32 R22, RZ, RZ, R8 ;  /* 0x000000ffff167224 */ /* 0x000fe200078e0008 */
[----:B------:R-:W-:Y:S01]  /*b930*/  SHF.R.U64 R36, R24, 0x10, R25 ;  /* 0x0000001018247819 */ /* 0x000fe20000001219 */
[----:B------:R-:W-:Y:S01]  /*b940*/  IMAD.MOV.U32 R25, RZ, RZ, R7 ;  /* 0x000000ffff197224 */ /* 0x000fe200078e0007 */
[--C-:B------:R-:W-:Y:S01]  /*b950*/  SHF.R.U64 R31, R26, 0x10, R27.reuse ;  /* 0x000000101a1f7819 */ /* 0x100fe2000000121b */
[----:B------:R-:W-:Y:S01]  /*b960*/  IMAD.MOV.U32 R26, RZ, RZ, R6 ;  /* 0x000000ffff1a7224 */ /* 0x000fe200078e0006 */
[----:B------:R-:W-:Y:S01]  /*b970*/  SHF.R.U32.HI R28, RZ, 0x10, R27 ;  /* 0x00000010ff1c7819 */ /* 0x000fe2000001161b */
[----:B------:R-:W-:Y:S01]  /*b980*/  IMAD.MOV.U32 R18, RZ, RZ, R11 ;  /* 0x000000ffff127224 */ /* 0x000fe200078e000b */
[----:B------:R-:W-:Y:S01]  /*b990*/  SHF.R.U64 R27, R4, 0x10, R5 ;  /* 0x00000010041b7819 */ /* 0x000fe20000001205 */
[----:B------:R-:W-:-:S04]  /*b9a0*/  DEPBAR.LE SB0, 0x1 ;  /* 0x000080400000791a */ /* 0x000fc80000000000 */
[----:B------:R-:W-:Y:S01]  /*b9b0*/  SHF.R.U32.HI R24, RZ, 0x10, R5 ;  /* 0x00000010ff187819 */ /* 0x000fe20000011605 */
[----:B------:R-:W-:Y:S01]  /*b9c0*/  IMAD.MOV.U32 R5, RZ, RZ, R15 ;  /* 0x000000ffff057224 */ /* 0x000fe200078e000f */
[----:B------:R-:W-:Y:S01]  /*b9d0*/  SHF.R.U64 R23, R6, 0x10, R7 ;  /* 0x0000001006177819 */ /* 0x000fe20000001207 */
[----:B------:R-:W-:Y:S01]  /*b9e0*/  IMAD.MOV.U32 R6, RZ, RZ, R14 ;  /* 0x000000ffff067224 */ /* 0x000fe200078e000e */
[----:B------:R-:W-:Y:S01]  /*b9f0*/  SHF.R.U32.HI R17, RZ, 0x10, R9 ;  /* 0x00000010ff117819 */ /* 0x000fe20000011609 */
[----:B------:R-:W-:Y:S01]  /*ba00*/  IMAD.MOV.U32 R9, RZ, RZ, R13 ;  /* 0x000000ffff097224 */ /* 0x000fe200078e000d */
[----:B------:R-:W-:Y:S01]  /*ba10*/  SHF.R.U64 R16, R10, 0x10, R11 ;  /* 0x000000100a107819 */ /* 0x000fe2000000120b */
[----:B------:R-:W-:Y:S01]  /*ba20*/  IMAD.MOV.U32 R10, RZ, RZ, R12 ;  /* 0x000000ffff0a7224 */ /* 0x000fe200078e000c */
[----:B------:R-:W-:Y:S01]  /*ba30*/  SHF.R.U32.HI R20, RZ, 0x10, R7 ;  /* 0x00000010ff147819 */ /* 0x000fe20000011607 */
[----:B------:R-:W-:Y:S01]  /*ba40*/  BSSY B1, `(.L_x_253) ;  /* 0x0000133000017945 */ /* 0x000fe20003800000 */
[----:B------:R-:W-:-:S02]  /*ba50*/  PRMT R43, R43, 0x5410, R54 ;  /* 0x000054102b2b7816 */ /* 0x000fc40000000036 */
[----:B------:R-:W-:Y:S02]  /*ba60*/  PRMT R46, R46, 0x5410, R49 ;  /* 0x000054102e2e7816 */ /* 0x000fe40000000031 */
[----:B------:R-:W-:Y:S02]  /*ba70*/  SHF.R.U32.HI R8, RZ, 0x10, R11 ;  /* 0x00000010ff087819 */ /* 0x000fe4000001160b */
[--C-:B------:R-:W-:Y:S02]  /*ba80*/  SHF.R.U64 R7, R12, 0x10, R13.reuse ;  /* 0x000000100c077819 */ /* 0x100fe4000000120d */
[----:B------:R-:W-:Y:S02]  /*ba90*/  SHF.R.U32.HI R4, RZ, 0x10, R13 ;  /* 0x00000010ff047819 */ /* 0x000fe4000001160d */
[--C-:B------:R-:W-:Y:S02]  /*baa0*/  SHF.R.U64 R3, R14, 0x10, R15.reuse ;  /* 0x000000100e037819 */ /* 0x100fe4000000120f */
        /* <DEDUP_REMOVED lines=27> */
[----:B------:R-:W2:Y:S01]  /*bc60*/  LDL R67, [R1+0x24] ;  /* 0x0000240001437983 */ /* 0x000ea20000100800 */
[----:B------:R-:W-:Y:S01]  /*bc70*/  MOV R0, c[0x0][0x27c] ;  /* 0x00009f0000007a02 */ /* 0x000fe20000000f00 */
[----:B------:R-:W-:-:S03]  /*bc80*/  HADD2.F32 R13, -RZ, R43.H1_H1 ;  /* 0x3000002bff0d7230 */ /* 0x000fc60000004100 */
[----:B------:R-:W-:-:S04]  /*bc90*/  LEA.HI R0, R0, R235, RZ, 0x1d ;  /* 0x000000eb00007211 */ /* 0x000fc800078fe8ff */
[----:B------:R-:W-:Y:S02]  /*bca0*/  SHF.R.S32.HI R3, RZ, 0x1f, R0 ;  /* 0x0000001fff037819 */ /* 0x000fe40000011400 */
[----:B------:R-:W-:Y:S02]  /*bcb0*/  SHF.L.U32 R2, R0, 0x3, RZ ;  /* 0x0000000300027819 */ /* 0x000fe400000006ff */
[----:B------:R-:W-:Y:S02]  /*bcc0*/  LEA.HI R0, R3, R0, RZ, 0x3 ;  /* 0x0000000003007211 */ /* 0x000fe400078f18ff */
[----:B------:R-:W-:Y:S02]  /*bcd0*/  LOP3.LUT R2, R217, 0x38, R2, 0xf8, !PT ;  /* 0x00000038d9027812 */ /* 0x000fe400078ef802 */
[----:B------:R-:W-:Y:S02]  /*bce0*/  SHF.L.U32 R0, R0, 0xa, RZ ;  /* 0x0000000a00007819 */ /* 0x000fe400000006ff */
[----:B------:R-:W-:-:S02]  /*bcf0*/  LOP3.LUT R2, R2, R218, RZ, 0x3c, !PT ;  /* 0x000000da02027212 */ /* 0x000fc400078e3cff */
[----:B------:R-:W-:-:S04]  /*bd00*/  LOP3.LUT R0, R0, 0x7fffe000, RZ, 0xc0, !PT ;  /* 0x7fffe00000007812 */ /* 0x000fc800078ec0ff */
[----:B------:R-:W-:Y:S01]  /*bd10*/  IADD3 R0, R2, R0, R219 ;  /* 0x0000000002007210 */ /* 0x000fe20007ffe0db */
[----:B------:R-:W-:-:S03]  /*bd20*/  HADD2.F32 R2, -RZ, R39.H0_H0 ;  /* 0x20000027ff027230 */ /* 0x000fc60000004100 */
[----:B------:R-:W-:Y:S01]  /*bd30*/  SHF.L.U32 R25, R0, 0x1, RZ ;  /* 0x0000000100197819 */ /* 0x000fe200000006ff */
[----:B------:R-:W-:-:S04]  /*bd40*/  HADD2.F32 R0, -RZ, R39.H1_H1 ;  /* 0x30000027ff007230 */ /* 0x000fc80000004100 */
[----:B------:R-:W1:Y:S02]  /*bd50*/  LDS.128 R8, [R25+0xc100] ;  /* 0x00c1000019087984 */ /* 0x000e640000000c00 */
[--C-:B-1----:R-:W-:Y:S02]  /*bd60*/  HADD2.F32 R15, -RZ, R11.reuse.H0_H0 ;  /* 0x2000000bff0f7230 */ /* 0x102fe40000004100 */
[----:B------:R-:W-:Y:S02]  /*bd70*/  HADD2.F32 R14, -RZ, R11.H1_H1 ;  /* 0x3000000bff0e7230 */ /* 0x000fe40000004100 */
[----:B------:R-:W-:Y:S02]  /*bd80*/  HADD2.F32 R3, -RZ, R8.H1_H1 ;  /* 0x30000008ff037230 */ /* 0x000fe40000004100 */
[----:B------:R-:W-:Y:S02]  /*bd90*/  HADD2.F32 R11, -RZ, R44.H1_H1 ;  /* 0x3000002cff0b7230 */ /* 0x000fe40000004100 */
[----:B------:R-:W-:Y:S01]  /*bda0*/  HADD2.F32 R12, -RZ, R10.H1_H1 ;  /* 0x3000000aff0c7230 */ /* 0x000fe20000004100 */
[----:B------:R-:W-:Y:S01]  /*bdb0*/  FMUL.FTZ R33, R3, R0 ;  /* 0x0000000003217220 */ /* 0x000fe20000410000 */
[----:B--2---:R-:W1:Y:S02]  /*bdc0*/  LDS.128 R4, [R67] ;  /* 0x0000000043047984 */ /* 0x004e640000000c00 */
[----:B-1----:R-:W-:-:S02]  /*bdd0*/  HADD2.F32 R23, -RZ, R4.H0_H0 ;  /* 0x20000004ff177230 */ /* 0x002fc40000004100 */
[----:B------:R-:W-:Y:S02]  /*bde0*/  HADD2.F32 R22, -RZ, R4.H1_H1 ;  /* 0x30000004ff167230 */ /* 0x000fe40000004100 */
[----:B------:R-:W-:Y:S02]  /*bdf0*/  HADD2.F32 R4, -RZ, R8.H0_H0 ;  /* 0x20000008ff047230 */ /* 0x000fe40000004100 */
[--C-:B------:R-:W-:Y:S02]  /*be00*/  HADD2.F32 R17, -RZ, R7.reuse.H0_H0 ;  /* 0x20000007ff117230 */ /* 0x100fe40000004100 */
[----:B------:R-:W-:Y:S01]  /*be10*/  HADD2.F32 R16, -RZ, R7.H1_H1 ;  /* 0x30000007ff107230 */ /* 0x000fe20000004100 */
[-C--:B------:R-:W-:Y:S01]  /*be20*/  FMUL.FTZ R7, R23, R2.reuse ;  /* 0x0000000217077220 */ /* 0x080fe20000410000 */
[--C-:B------:R-:W-:Y:S01]  /*be30*/  HADD2.F32 R21, -RZ, R5.reuse.H0_H0 ;  /* 0x20000005ff157230 */ /* 0x100fe20000004100 */
[----:B------:R-:W-:Y:S01]  /*be40*/  FMUL.FTZ R34, R4, R2 ;  /* 0x0000000204227220 */ /* 0x000fe20000410000 */
[----:B------:R-:W-:Y:S01]  /*be50*/  HADD2.F32 R20, -RZ, R5.H1_H1 ;  /* 0x30000005ff147230 */ /* 0x000fe20000004100 */
[----:B------:R-:W-:Y:S01]  /*be60*/  FMUL.FTZ R2, R22, R0 ;  /* 0x0000000016027220 */ /* 0x000fe20000410000 */
[----:B------:R-:W-:Y:S01]  /*be70*/  HADD2.F32 R5, -RZ, R40.H0_H0 ;  /* 0x20000028ff057230 */ /* 0x000fe20000004100 */
[----:B------:R-:W-:Y:S01]  /*be80*/  FFMA.FTZ R37, R4, R13, R7 ;  /* 0x0000000d04257223 */ /* 0x000fe20000010007 */
[--C-:B------:R-:W-:Y:S01]  /*be90*/  HADD2.F32 R19, -RZ, R6.reuse.H0_H0 ;  /* 0x20000006ff137230 */ /* 0x100fe20000004100 */
[----:B------:R-:W-:Y:S01]  /*bea0*/  FFMA.FTZ R36, R3, R11, R2 ;  /* 0x0000000b03247223 */ /* 0x000fe20000010002 */
[----:B------:R-:W-:Y:S01]  /*beb0*/  HADD2.F32 R18, -RZ, R6.H1_H1 ;  /* 0x30000006ff127230 */ /* 0x000fe20000004100 */
[----:B------:R-:W-:Y:S01]  /*bec0*/  FMUL.FTZ R4, R21, R5 ;  /* 0x0000000515047220 */ /* 0x000fe20000410000 */
[----:B------:R-:W-:Y:S01]  /*bed0*/  HADD2.F32 R8, -RZ, R10.H0_H0 ;  /* 0x2000000aff087230 */ /* 0x000fe20000004100 */
[----:B------:R-:W-:Y:S01]  /*bee0*/  FFMA.FTZ R13, R23, R13, -R34 ;  /* 0x0000000d170d7223 */ /* 0x000fe20000010822 */
[----:B------:R-:W-:-:S02]  /*bef0*/  HADD2.F32 R6, -RZ, R9.H0_H0 ;  /* 0x20000009ff067230 */ /* 0x000fc40000004100 */
[----:B------:R-:W-:Y:S02]  /*bf00*/  HADD2.F32 R10, -RZ, R45.H1_H1 ;  /* 0x3000002dff0a7230 */ /* 0x000fe40000004100 */
[----:B------:R-:W-:Y:S01]  /*bf10*/  HADD2.F32 R2, -RZ, R40.H1_H1 ;  /* 0x30000028ff027230 */ /* 0x000fe20000004100 */
[C---:B------:R-:W-:Y:S01]  /*bf20*/  FMUL.FTZ R31, R6.reuse, R5 ;  /* 0x00000005061f7220 */ /* 0x040fe20000410000 */
[----:B------:R-:W-:Y:S01]  /*bf30*/  HADD2.F32 R0, -RZ, R41.H0_H0 ;  /* 0x20000029ff007230 */ /* 0x000fe20000004100 */
[----:B------:R-:W-:Y:S01]  /*bf40*/  FFMA.FTZ R35, R6, R10, R4 ;  /* 0x0000000a06237223 */ /* 0x000fe20000010004 */
[----:B------:R-:W-:Y:S01]  /*bf50*/  HADD2.F32 R9, -RZ, R9.H1_H1 ;  /* 0x30000009ff097230 */ /* 0x000fe20000004100 */
[----:B------:R-:W-:Y:S01]  /*bf60*/  FMUL.FTZ R5, R20, R2 ;  /* 0x0000000214057220 */ /* 0x000fe20000410000 */
[----:B------:R-:W-:Y:S01]  /*bf70*/  HADD2.F32 R7, -RZ, R46.H1_H1 ;  /* 0x3000002eff077230 */ /* 0x000fe20000004100 */
[----:B------:R-:W-:Y:S01]  /*bf80*/  FMUL.FTZ R4, R19, R0 ;  /* 0x0000000013047220 */ /* 0x000fe20000410000 */
[----:B------:R-:W-:Y:S01]  /*bf90*/  HADD2.F32 R6, -RZ, R47.H1_H1 ;  /* 0x3000002fff067230 */ /* 0x000fe20000004100 */
[C---:B------:R-:W-:Y:S01]  /*bfa0*/  FMUL.FTZ R29, R9.reuse, R2 ;  /* 0x00000002091d7220 */ /* 0x040fe20000410000 */
[----:B------:R-:W-:Y:S01]  /*bfb0*/  HADD2.F32 R3, -RZ, R41.H1_H1 ;  /* 0x30000029ff037230 */ /* 0x000fe20000004100 */
[----:B------:R-:W-:Y:S01]  /*bfc0*/  FFMA.FTZ R32, R9, R7, R5 ;  /* 0x0000000709207223 */ /* 0x000fe20000010005 */
[----:B------:R-:W-:Y:S01]  /*bfd0*/  HADD2.F32 R5, -RZ, R48.H0_H0 ;  /* 0x20000030ff057230 */ /* 0x000fe20000004100 */
[----:B------:R-:W-:Y:S01]  /*bfe0*/  FFMA.FTZ R30, R8, R6, R4 ;  /* 0x00000006081e7223 */ /* 0x000fe20000010004 */
[----:B------:R-:W-:Y:S01]  /*bff0*/  HADD2.F32 R2, -RZ, R42.H1_H1 ;  /* 0x3000002aff027230 */ /* 0x000fe20000004100 */
[----:B------:R-:W-:-:S02]  /*c000*/  FMUL.FTZ R4, R18, R3 ;  /* 0x0000000312047220 */ /* 0x000fc40000410000 */
[----:B------:R-:W-:Y:S01]  /*c010*/  FMUL.FTZ R27, R8, R0 ;  /* 0x00000000081b7220 */ /* 0x000fe20000410000 */
[----:B------:R-:W-:Y:S01]  /*c020*/  HADD2.F32 R0, -RZ, R42.H0_H0 ;  /* 0x2000002aff007230 */ /* 0x000fe20000004100 */
[C---:B------:R-:W-:Y:S01]  /*c030*/  FFMA.FTZ R28, R12.reuse, R5, R4 ;  /* 0x000000050c1c7223 */ /* 0x040fe20000010004 */
[----:B------:R-:W-:Y:S01]  /*c040*/  HADD2.F32 R4, -RZ, R50.H0_H0 ;  /* 0x20000032ff047230 */ /* 0x000fe20000004100 */
[----:B------:R-:W-:Y:S01]  /*c050*/  FMUL.FTZ R26, R12, R3 ;  /* 0x000000030c1a7220 */ /* 0x000fe20000410000 */
[----:B------:R-:W-:Y:S01]  /*c060*/  HADD2.F32 R3, -RZ, R45.H0_H0 ;  /* 0x2000002dff037230 */ /* 0x000fe20000004100 */
[----:B------:R-:W-:Y:S02]  /*c070*/  FMUL.FTZ R9, R17, R2 ;  /* 0x0000000211097220 */ /* 0x000fe40000410000 */
[----:B------:R-:W-:Y:S02]  /*c080*/  FMUL.FTZ R8, R16, R0 ;  /* 0x0000000010087220 */ /* 0x000fe40000410000 */
[----:B------:R-:W-:-:S02]  /*c090*/  FMUL.FTZ R24, R15, R2 ;  /* 0x000000020f187220 */ /* 0x000fc40000410000 */
[C---:B------:R-:W-:Y:S02]  /*c0a0*/  FMUL.FTZ R12, R14.reuse, R0 ;  /* 0x000000000e0c7220 */ /* 0x040fe40000410000 */
[----:B------:R-:W-:Y:S02]  /*c0b0*/  FFMA.FTZ R15, R15, R4, R9 ;  /* 0x000000040f0f7223 */ /* 0x000fe40000010009 */
[----:B------:R-:W-:Y:S02]  /*c0c0*/  FFMA.FTZ R14, R14, R3, R8 ;  /* 0x000000030e0e7223 */ /* 0x000fe40000010008 */
[----:B------:R-:W-:Y:S02]  /*c0d0*/  FFMA.FTZ R10, R21, R10, -R31 ;  /* 0x0000000a150a7223 */ /* 0x000fe4000001081f */
[----:B------:R-:W-:Y:S02]  /*c0e0*/  FFMA.FTZ R9, R20, R7, -R29 ;  /* 0x0000000714097223 */ /* 0x000fe4000001081d */
[----:B------:R-:W-:-:S02]  /*c0f0*/  FFMA.FTZ R8, R22, R11, -R33 ;  /* 0x0000000b16087223 */ /* 0x000fc40000010821 */
[----:B------:R-:W-:Y:S01]  /*c100*/  FFMA.FTZ R7, R19, R6, -R27 ;  /* 0x0000000613077223 */ /* 0x000fe2000001081b */
[----:B------:R-:W-:Y:S01]  /*c110*/  F2FP.PACK_AB R9, R9, R10 ;  /* 0x0000000a0909723e */ /* 0x000fe200000000ff */
[----:B------:R-:W-:Y:S01]  /*c120*/  FFMA.FTZ R2, R18, R5, -R26 ;  /* 0x0000000512027223 */ /* 0x000fe2000001081a */
[----:B------:R-:W-:Y:S01]  /*c130*/  F2FP.PACK_AB R8, R8, R13 ;  /* 0x0000000d0808723e */ /* 0x000fe200000000ff */
[----:B------:R-:W-:Y:S01]  /*c140*/  FFMA.FTZ R0, R17, R4, -R24 ;  /* 0x0000000411007223 */ /* 0x000fe20000010818 */
[----:B------:R-:W-:Y:S01]  /*c150*/  F2FP.PACK_AB R4, R36, R37 ;  /* 0x000000252404723e */ /* 0x000fe200000000ff */
[----:B------:R-:W-:Y:S01]  /*c160*/  FFMA.FTZ R3, R16, R3, -R12 ;  /* 0x0000000310037223 */ /* 0x000fe2000001080c */
[----:B------:R-:W-:Y:S02]  /*c170*/  F2FP.PACK_AB R10, R2, R7 ;  /* 0x00000007020a723e */ /* 0x000fe400000000ff */
[----:B------:R-:W-:Y:S02]  /*c180*/  F2FP.PACK_AB R5, R32, R35 ;  /* 0x000000232005723e */ /* 0x000fe400000000ff */
[----:B------:R-:W-:-:S02]  /*c190*/  F2FP.PACK_AB R11, R3, R0 ;  /* 0x00000000030b723e */ /* 0x000fc400000000ff */
[----:B------:R-:W-:Y:S02]  /*c1a0*/  F2FP.PACK_AB R6, R28, R30 ;  /* 0x0000001e1c06723e */ /* 0x000fe400000000ff */
[----:B------:R-:W-:Y:S01]  /*c1b0*/  F2FP.PACK_AB R7, R14, R15 ;  /* 0x0000000f0e07723e */ /* 0x000fe200000000ff */
[----:B------:R1:W-:Y:S04]  /*c1c0*/  STS.128 [R67], R8 ;  /* 0x0000000843007388 */ /* 0x0003e80000000c00 */
[----:B------:R1:W-:Y:S02]  /*c1d0*/  STS.128 [R25+0xc100], R4 ;  /* 0x00c1000419007388 */ /* 0x0003e40000000c00 */
.L_x_256:
[----:B------:R-:W-:Y:S05]  /*c1e0*/  BSYNC B0 ;  /* 0x0000000000007941 */ /* 0x000fea0003800000 */
.L_x_255:
[----:B------:R-:W-:Y:S01]  /*c1f0*/  IADD3 R0, R100, 0x20, RZ ;  /* 0x0000002064007810 */ /* 0x000fe20007ffe0ff */
[----:B------:R-:W-:Y:S03]  /*c200*/  BSSY B0, `(.L_x_257) ;  /* 0x000005b000007945 */ /* 0x000fe60003800000 */
[----:B------:R-:W-:-:S13]  /*c210*/  ISETP.GE.AND P0, PT, R0, c[0x0][0x27c], PT ;  /* 0x00009f0000007a0c */ /* 0x000fda0003f06270 */
[----:B------:R-:W-:Y:S05]  /*c220*/  @P0 BRA `(.L_x_258) ;  /* 0x0000058000000947 */ /* 0x000fea0003800000 */
[----:B-1----:R-:W2:Y:S01]  /*c230*/  LDL R67, [R1+0x20] ;  /* 0x0000200001437983 */ /* 0x002ea20000100800 */
[----:B------:R-:W-:Y:S01]  /*c240*/  MOV R0, c[0x0][0x27c] ;  /* 0x00009f0000007a02 */ /* 0x000fe20000000f00 */
[----:B------:R-:W-:-:S03]  /*c250*/  HADD2.F32 R13, -RZ, R51.H0_H0 ;  /* 0x20000033ff0d7230 */ /* 0x000fc60000004100 */
        /* <DEDUP_REMOVED lines=11> */
[----:B------:R-:W-:-:S04]  /*c310*/  HADD2.F32 R0, -RZ, R44.H0_H0 ;  /* 0x2000002cff007230 */ /* 0x000fc80000004100 */
        /* <DEDUP_REMOVED lines=27> */
[----:B------:R-:W-:Y:S02]  /*c4d0*/  HADD2.F32 R10, -RZ, R52.H0_H0 ;  /* 0x20000034ff0a7230 */ /* 0x000fe40000004100 */
[----:B------:R-:W-:Y:S01]  /*c4e0*/  HADD2.F32 R2, -RZ, R47.H0_H0 ;  /* 0x2000002fff027230 */ /* 0x000fe20000004100 */
[C---:B------:R-:W-:Y:S01]  /*c4f0*/  FMUL.FTZ R31, R6.reuse, R5 ;  /* 0x00000005061f7220 */ /* 0x040fe20000410000 */
[----:B------:R-:W-:Y:S01]  /*c500*/  HADD2.F32 R0, -RZ, R48.H1_H1 ;  /* 0x30000030ff007230 */ /* 0x000fe20000004100 */
[----:B------:R-:W-:Y:S01]  /*c510*/  FFMA.FTZ R35, R6, R10, R4 ;  /* 0x0000000a06237223 */ /* 0x000fe20000010004 */
[----:B------:R-:W-:Y:S01]  /*c520*/  HADD2.F32 R9, -RZ, R9.H1_H1 ;  /* 0x30000009ff097230 */ /* 0x000fe20000004100 */
[----:B------:R-:W-:Y:S01]  /*c530*/  FMUL.FTZ R5, R20, R2 ;  /* 0x0000000214057220 */ /* 0x000fe20000410000 */
[----:B------:R-:W-:Y:S01]  /*c540*/  HADD2.F32 R7, -RZ, R52.H1_H1 ;  /* 0x30000034ff077230 */ /* 0x000fe20000004100 */
[----:B------:R-:W-:Y:S01]  /*c550*/  FMUL.FTZ R4, R19, R0 ;  /* 0x0000000013047220 */ /* 0x000fe20000410000 */
[----:B------:R-:W-:Y:S01]  /*c560*/  HADD2.F32 R6, -RZ, R53.H0_H0 ;  /* 0x20000035ff067230 */ /* 0x000fe20000004100 */
[C---:B------:R-:W-:Y:S01]  /*c570*/  FMUL.FTZ R29, R9.reuse, R2 ;  /* 0x00000002091d7220 */ /* 0x040fe20000410000 */
[----:B------:R-:W-:Y:S01]  /*c580*/  HADD2.F32 R3, -RZ, R49.H0_H0 ;  /* 0x20000031ff037230 */ /* 0x000fe20000004100 */
[----:B------:R-:W-:Y:S01]  /*c590*/  FFMA.FTZ R32, R9, R7, R5 ;  /* 0x0000000709207223 */ /* 0x000fe20000010005 */
[----:B------:R-:W-:Y:S01]  /*c5a0*/  HADD2.F32 R5, -RZ, R53.H1_H1 ;  /* 0x30000035ff057230 */ /* 0x000fe20000004100 */
[----:B------:R-:W-:Y:S01]  /*c5b0*/  FFMA.FTZ R30, R8, R6, R4 ;  /* 0x00000006081e7223 */ /* 0x000fe20000010004 */
[----:B------:R-:W-:Y:S01]  /*c5c0*/  HADD2.F32 R2, -RZ, R50.H1_H1 ;  /* 0x30000032ff027230 */ /* 0x000fe20000004100 */
[----:B------:R-:W-:-:S02]  /*c5d0*/  FMUL.FTZ R4, R18, R3 ;  /* 0x0000000312047220 */ /* 0x000fc40000410000 */
[----:B------:R-:W-:Y:S01]  /*c5e0*/  FMUL.FTZ R27, R8, R0 ;  /* 0x00000000081b7220 */ /* 0x000fe20000410000 */
[----:B------:R-:W-:Y:S01]  /*c5f0*/  HADD2.F32 R0, -RZ, R49.H1_H1 ;  /* 0x30000031ff007230 */ /* 0x000fe20000004100 */
[C---:B------:R-:W-:Y:S01]  /*c600*/  FFMA.FTZ R28, R12.reuse, R5, R4 ;  /* 0x000000050c1c7223 */ /* 0x040fe20000010004 */
[--C-:B------:R-:W-:Y:S01]  /*c610*/  HADD2.F32 R4, -RZ, R54.reuse.H1_H1 ;  /* 0x30000036ff047230 */ /* 0x100fe20000004100 */
        /* <DEDUP_REMOVED lines=25> */
.L_x_258:
[----:B------:R-:W-:Y:S05]  /*c7b0*/  BSYNC B0 ;  /* 0x0000000000007941 */ /* 0x000fea0003800000 */
.L_x_257:
[----:B------:R-:W-:-:S04]  /*c7c0*/  IADD3 R0, R100, 0x40, RZ ;  /* 0x0000004064007810 */ /* 0x000fc80007ffe0ff */
        /* <DEDUP_REMOVED lines=53> */
[----:B------:R-:W-:Y:S01]  /*cb20*/  HADD2.F32 R6, -RZ, R62.H0_H0 ;  /* 0x2000003eff067230 */ /* 0x000fe20000004100 */
[C---:B------:R-:W-:Y:S01]  /*cb30*/  FMUL.FTZ R29, R9.reuse, R2 ;  /* 0x00000002091d7220 */ /* 0x040fe20000410000 */
[----:B------:R-:W-:Y:S01]  /*cb40*/  HADD2.F32 R3, -RZ, R58.H1_H1 ;  /* 0x3000003aff037230 */ /* 0x000fe20000004100 */
[----:B------:R-:W-:Y:S01]  /*cb50*/  FFMA.FTZ R32, R9, R7, R5 ;  /* 0x0000000709207223 */ /* 0x000fe20000010005 */
[----:B------:R-:W-:Y:S01]  /*cb60*/  HADD2.F32 R5, -RZ, R62.H1_H1 ;  /* 0x3000003eff057230 */ /* 0x000fe20000004100 */
[----:B------:R-:W-:Y:S01]  /*cb70*/  FFMA.FTZ R30, R8, R6, R4 ;  /* 0x00000006081e7223 */ /* 0x000fe20000010004 */
[----:B------:R-:W-:Y:S01]  /*cb80*/  HADD2.F32 R2, -RZ, R59.H1_H1 ;  /* 0x3000003bff027230 */ /* 0x000fe20000004100 */
[----:B------:R-:W-:-:S02]  /*cb90*/  FMUL.FTZ R4, R18, R3 ;  /* 0x0000000312047220 */ /* 0x000fc40000410000 */
[----:B------:R-:W-:Y:S01]  /*cba0*/  FMUL.FTZ R27, R8, R0 ;  /* 0x00000000081b7220 */ /* 0x000fe20000410000 */
[----:B------:R-:W-:Y:S01]  /*cbb0*/  HADD2.F32 R0, -RZ, R59.H0_H0 ;  /* 0x2000003bff007230 */ /* 0x000fe20000004100 */
        /* <DEDUP_REMOVED lines=27> */
.L_x_254:
[----:B------:R-:W-:Y:S05]  /*cd70*/  BSYNC B1 ;  /* 0x0000000000017941 */ /* 0x000fea0003800000 */
.L_x_253:
[----:B------:R-:W-:-:S04]  /*cd80*/  IADD3 R0, R209, 0x40, RZ ;  /* 0x00000040d1007810 */ /* 0x000fc80007ffe0ff */
[----:B------:R-:W-:-:S13]  /*cd90*/  ISETP.GE.AND P0, PT, R0, R38, PT ;  /* 0x000000260000720c */ /* 0x000fda0003f06270 */
[----:B------:R-:W-:Y:S05]  /*cda0*/  @P0 BRA `(.L_x_240) ;  /* 0x000011c000000947 */ /* 0x000fea0003800000 */
[----:B-1----:R1:W5:Y:S01]  /*cdb0*/  LDL R67, [R1+0x10] ;  /* 0x0000100001437983 */ /* 0x0023620000100800 */
[----:B------:R-:W-:Y:S01]  /*cdc0*/  ISETP.GE.AND P0, PT, R100, c[0x0][0x27c], PT ;  /* 0x00009f0064007a0c */ /* 0x000fe20003f06270 */
[----:B------:R-:W-:Y:S01]  /*cdd0*/  BSSY B0, `(.L_x_259) ;  /* 0x0000061000007945 */ /* 0x000fe20003800000 */
[C---:B------:R-:W-:Y:S02]  /*cde0*/  IADD3 R68, R209.reuse, 0x40, RZ ;  /* 0x00000040d1447810 */ /* 0x040fe40007ffe0ff */
[----:B------:R-:W-:-:S03]  /*cdf0*/  IADD3 R69, R209, 0x40, RZ ;  /* 0x00000040d1457810 */ /* 0x000fc60007ffe0ff */
[----:B------:R-:W-:Y:S02]  /*ce00*/  IMAD.SHL.U32 R68, R68, 0x40, RZ ;  /* 0x0000004044447824 */ /* 0x000fe400078e00ff */
[----:B------:R-:W-:-:S03]  /*ce10*/  IMAD.SHL.U32 R69, R69, 0x40, RZ ;  /* 0x0000004045457824 */ /* 0x000fc600078e00ff */
[----:B------:R-:W-:Y:S02]  /*ce20*/  LOP3.LUT R68, R68, 0x1c0, RZ, 0xc0, !PT ;  /* 0x000001c044447812 */ /* 0x000fe400078ec0ff */
[----:B------:R-:W-:Y:S02]  /*ce30*/  LOP3.LUT R69, R69, 0x1c0, RZ, 0xc0, !PT ;  /* 0x000001c045457812 */ /* 0x000fe400078ec0ff */
[----:B------:R-:W-:Y:S01]  /*ce40*/  SHF.R.U32.HI R68, RZ, 0x3, R68 ;  /* 0x00000003ff447819 */ /* 0x000fe20000011644 */
        /* <DEDUP_REMOVED lines=12> */
[----:B-----5:R-:W-:Y:S01]  /*cf10*/  IADD3 R0, R2, R0, R67 ;  /* 0x0000000002007210 */ /* 0x020fe20007ffe043 */
[----:B------:R-:W-:-:S03]  /*cf20*/  HADD2.F32 R2, -RZ, R39.H0_H0 ;  /* 0x20000027ff027230 */ /* 0x000fc60000004100 */
[----:B------:R-:W-:Y:S01]  /*cf30*/  SHF.L.U32 R25, R0, 0x1, RZ ;  /* 0x0000000100197819 */ /* 0x000fe200000006ff */
[----:B------:R-:W-:-:S04]  /*cf40*/  HADD2.F32 R0, -RZ, R39.H1_H1 ;  /* 0x30000027ff007230 */ /* 0x000fc80000004100 */
[----:B------:R-:W3:Y:S02]  /*cf50*/  LDS.128 R8, [R25+0xc100] ;  /* 0x00c1000019087984 */ /* 0x000ee40000000c00 */
[--C-:B---3--:R-:W-:Y:S02]  /*cf60*/  HADD2.F32 R15, -RZ, R11.reuse.H0_H0 ;  /* 0x2000000bff0f7230 */ /* 0x108fe40000004100 */
[----:B------:R-:W-:Y:S02]  /*cf70*/  HADD2.F32 R14, -RZ, R11.H1_H1 ;  /* 0x3000000bff0e7230 */ /* 0x000fe40000004100 */
[----:B------:R-:W-:Y:S02]  /*cf80*/  HADD2.F32 R3, -RZ, R8.H1_H1 ;  /* 0x30000008ff037230 */ /* 0x000fe40000004100 */
[----:B------:R-:W-:Y:S02]  /*cf90*/  HADD2.F32 R11, -RZ, R44.H1_H1 ;  /* 0x3000002cff0b7230 */ /* 0x000fe40000004100 */
[----:B------:R-:W-:Y:S01]  /*cfa0*/  HADD2.F32 R12, -RZ, R10.H1_H1 ;  /* 0x3000000aff0c7230 */ /* 0x000fe20000004100 */
[----:B------:R-:W-:Y:S01]  /*cfb0*/  FMUL.FTZ R33, R0, R3 ;  /* 0x0000000300217220 */ /* 0x000fe20000410000 */
[----:B--2---:R-:W2:Y:S02]  /*cfc0*/  LDS.128 R4, [R70] ;  /* 0x0000000046047984 */ /* 0x004ea40000000c00 */
[----:B--2---:R-:W-:-:S02]  /*cfd0*/  HADD2.F32 R23, -RZ, R4.H0_H0 ;  /* 0x20000004ff177230 */ /* 0x004fc40000004100 */
[----:B------:R-:W-:Y:S02]  /*cfe0*/  HADD2.F32 R22, -RZ, R4.H1_H1 ;  /* 0x30000004ff167230 */ /* 0x000fe40000004100 */
[----:B------:R-:W-:Y:S02]  /*cff0*/  HADD2.F32 R4, -RZ, R8.H0_H0 ;  /* 0x20000008ff047230 */ /* 0x000fe40000004100 */
[--C-:B------:R-:W-:Y:S02]  /*d000*/  HADD2.F32 R17, -RZ, R7.reuse.H0_H0 ;  /* 0x20000007ff117230 */ /* 0x100fe40000004100 */
[----:B------:R-:W-:Y:S01]  /*d010*/  HADD2.F32 R16, -RZ, R7.H1_H1 ;  /* 0x30000007ff107230 */ /* 0x000fe20000004100 */
[C---:B------:R-:W-:Y:S01]  /*d020*/  FMUL.FTZ R7, R2.reuse, R23 ;  /* 0x0000001702077220 */ /* 0x040fe20000410000 */
        /* <DEDUP_REMOVED lines=15> */
[-C--:B------:R-:W-:Y:S01]  /*d120*/  FMUL.FTZ R31, R5, R6.reuse ;  /* 0x00000006051f7220 */ /* 0x080fe20000410000 */
[----:B------:R-:W-:Y:S01]  /*d130*/  HADD2.F32 R0, -RZ, R41.H0_H0 ;  /* 0x20000029ff007230 */ /* 0x000fe20000004100 */
[----:B------:R-:W-:Y:S01]  /*d140*/  FFMA.FTZ R35, R10, R6, R4 ;  /* 0x000000060a237223 */ /* 0x000fe20000010004 */
[----:B------:R-:W-:Y:S01]  /*d150*/  HADD2.F32 R9, -RZ, R9.H1_H1 ;  /* 0x30000009ff097230 */ /* 0x000fe20000004100 */
[----:B------:R-:W-:Y:S01]  /*d160*/  FMUL.FTZ R5, R2, R20 ;  /* 0x0000001402057220 */ /* 0x000fe20000410000 */
[----:B------:R-:W-:Y:S01]  /*d170*/  HADD2.F32 R7, -RZ, R46.H1_H1 ;  /* 0x3000002eff077230 */ /* 0x000fe20000004100 */
[----:B------:R-:W-:Y:S01]  /*d180*/  FMUL.FTZ R4, R0, R19 ;  /* 0x0000001300047220 */ /* 0x000fe20000410000 */
[----:B------:R-:W-:Y:S01]  /*d190*/  HADD2.F32 R6, -RZ, R47.H1_H1 ;  /* 0x3000002fff067230 */ /* 0x000fe20000004100 */
[-C--:B------:R-:W-:Y:S01]  /*d1a0*/  FMUL.FTZ R29, R2, R9.reuse ;  /* 0x00000009021d7220 */ /* 0x080fe20000410000 */
        /* <DEDUP_REMOVED lines=8> */
[-C--:B------:R-:W-:Y:S01]  /*d230*/  FFMA.FTZ R28, R5, R12.reuse, R4 ;  /* 0x0000000c051c7223 */ /* 0x080fe20000010004 */
[----:B------:R-:W-:Y:S01]  /*d240*/  HADD2.F32 R4, -RZ, R50.H0_H0 ;  /* 0x20000032ff047230 */ /* 0x000fe20000004100 */
[----:B------:R-:W-:Y:S01]  /*d250*/  FMUL.FTZ R26, R3, R12 ;  /* 0x0000000c031a7220 */ /* 0x000fe20000410000 */
[----:B------:R-:W-:Y:S01]  /*d260*/  HADD2.F32 R3, -RZ, R45.H0_H0 ;  /* 0x2000002dff037230 */ /* 0x000fe20000004100 */
[----:B------:R-:W-:Y:S02]  /*d270*/  FMUL.FTZ R9, R2, R17 ;  /* 0x0000001102097220 */ /* 0x000fe40000410000 */
[----:B------:R-:W-:Y:S02]  /*d280*/  FMUL.FTZ R8, R0, R16 ;  /* 0x0000001000087220 */ /* 0x000fe40000410000 */
[----:B------:R-:W-:-:S02]  /*d290*/  FMUL.FTZ R24, R2, R15 ;  /* 0x0000000f02187220 */ /* 0x000fc40000410000 */
[-C--:B------:R-:W-:Y:S02]  /*d2a0*/  FMUL.FTZ R12, R0, R14.reuse ;  /* 0x0000000e000c7220 */ /* 0x080fe40000410000 */
        /* <DEDUP_REMOVED lines=19> */
.L_x_260:
[----:B------:R-:W-:Y:S05]  /*d3e0*/  BSYNC B0 ;  /* 0x0000000000007941 */ /* 0x000fea0003800000 */
.L_x_259:
[----:B------:R-:W-:Y:S01]  /*d3f0*/  IADD3 R0, R100, 0x20, RZ ;  /* 0x0000002064007810 */ /* 0x000fe20007ffe0ff */
[----:B------:R-:W-:Y:S03]  /*d400*/  BSSY B0, `(.L_x_261) ;  /* 0x000005b000007945 */ /* 0x000fe60003800000 */
[----:B------:R-:W-:-:S13]  /*d410*/  ISETP.GE.AND P0, PT, R0, c[0x0][0x27c], PT ;  /* 0x00009f0000007a0c */ /* 0x000fda0003f06270 */
[----:B------:R-:W-:Y:S05]  /*d420*/  @P0 BRA `(.L_x_262) ;  /* 0x0000058000000947 */ /* 0x000fea0003800000 */
[----:B------:R-:W3:Y:S01]  /*d430*/  LDL R38, [R1+0x1c] ;  /* 0x00001c0001267983 */ /* 0x000ee20000100800 */
        /* <DEDUP_REMOVED lines=12> */
[----:B--2---:R-:W-:Y:S01]  /*d500*/  SHF.L.U32 R25, R0, 0x1, RZ ;  /* 0x0000000100197819 */ /* 0x004fe200000006ff */
[----:B------:R-:W-:-:S04]  /*d510*/  HADD2.F32 R0, -RZ, R44.H0_H0 ;  /* 0x2000002cff007230 */ /* 0x000fc80000004100 */
[----:B------:R-:W2:Y:S02]  /*d520*/  LDS.128 R8, [R25+0xc100] ;  /* 0x00c1000019087984 */ /* 0x000ea40000000c00 */
[--C-:B--2---:R-:W-:Y:S02]  /*d530*/  HADD2.F32 R15, -RZ, R11.reuse.H0_H0 ;  /* 0x2000000bff0f7230 */ /* 0x104fe40000004100 */
[----:B------:R-:W-:Y:S02]  /*d540*/  HADD2.F32 R14, -RZ, R11.H1_H1 ;  /* 0x3000000bff0e7230 */ /* 0x000fe40000004100 */
[----:B------:R-:W-:Y:S02]  /*d550*/  HADD2.F32 R3, -RZ, R8.H1_H1 ;  /* 0x30000008ff037230 */ /* 0x000fe40000004100 */
[----:B------:R-:W-:Y:S02]  /*d560*/  HADD2.F32 R11, -RZ, R51.H1_H1 ;  /* 0x30000033ff0b7230 */ /* 0x000fe40000004100 */
[----:B------:R-:W-:Y:S01]  /*d570*/  HADD2.F32 R12, -RZ, R10.H1_H1 ;  /* 0x3000000aff0c7230 */ /* 0x000fe20000004100 */
[----:B------:R-:W-:Y:S01]  /*d580*/  FMUL.FTZ R33, R0, R3 ;  /* 0x0000000300217220 */ /* 0x000fe20000410000 */
[----:B---3--:R-:W2:Y:S02]  /*d590*/  LDS.128 R4, [R38] ;  /* 0x0000000026047984 */ /* 0x008ea40000000c00 */
        /* <DEDUP_REMOVED lines=21> */
[-C--:B------:R-:W-:Y:S01]  /*d6f0*/  FMUL.FTZ R31, R5, R6.reuse ;  /* 0x00000006051f7220 */ /* 0x080fe20000410000 */
[----:B------:R-:W-:Y:S01]  /*d700*/  HADD2.F32 R0, -RZ, R48.H1_H1 ;  /* 0x30000030ff007230 */ /* 0x000fe20000004100 */
[----:B------:R-:W-:Y:S01]  /*d710*/  FFMA.FTZ R35, R10, R6, R4 ;  /* 0x000000060a237223 */ /* 0x000fe20000010004 */
[----:B------:R-:W-:Y:S01]  /*d720*/  HADD2.F32 R9, -RZ, R9.H1_H1 ;  /* 0x30000009ff097230 */ /* 0x000fe20000004100 */
[----:B------:R-:W-:Y:S01]  /*d730*/  FMUL.FTZ R5, R2, R20 ;  /* 0x0000001402057220 */ /* 0x000fe20000410000 */
[----:B------:R-:W-:Y:S01]  /*d740*/  HADD2.F32 R7, -RZ, R52.H1_H1 ;  /* 0x30000034ff077230 */ /* 0x000fe20000004100 */
[----:B------:R-:W-:Y:S01]  /*d750*/  FMUL.FTZ R4, R0, R19 ;  /* 0x0000001300047220 */ /* 0x000fe20000410000 */
[----:B------:R-:W-:Y:S01]  /*d760*/  HADD2.F32 R6, -RZ, R53.H0_H0 ;  /* 0x20000035ff067230 */ /* 0x000fe20000004100 */
[-C--:B------:R-:W-:Y:S01]  /*d770*/  FMUL.FTZ R29, R2, R9.reuse ;  /* 0x00000009021d7220 */ /* 0x080fe20000410000 */
        /* <DEDUP_REMOVED lines=8> */
[-C--:B------:R-:W-:Y:S01]  /*d800*/  FFMA.FTZ R28, R5, R12.reuse, R4 ;  /* 0x0000000c051c7223 */ /* 0x080fe20000010004 */
[--C-:B------:R-:W-:Y:S01]  /*d810*/  HADD2.F32 R4, -RZ, R54.reuse.H1_H1 ;  /* 0x30000036ff047230 */ /* 0x100fe20000004100 */
        /* <DEDUP_REMOVED lines=25> */
.L_x_262:
[----:B------:R-:W-:Y:S05]  /*d9b0*/  BSYNC B0 ;  /* 0x0000000000007941 */ /* 0x000fea0003800000 */
.L_x_261:
[----:B------:R-:W-:-:S04]  /*d9c0*/  IADD3 R0, R100, 0x40, RZ ;  /* 0x0000004064007810 */ /* 0x000fc80007ffe0ff */
[----:B------:R-:W-:-:S13]  /*d9d0*/  ISETP.GE.AND P0, PT, R0, c[0x0][0x27c], PT ;  /* 0x00009f0000007a0c */ /* 0x000fda0003f06270 */
[----:B------:R-:W-:Y:S05]  /*d9e0*/  @P0 BRA `(.L_x_240) ;  /* 0x0000058000000947 */ /* 0x000fea0003800000 */
[----:B--2---:R-:W2:Y:S01]  /*d9f0*/  LDL R38, [R1+0x14] ;  /* 0x0000140001267983 */ /* 0x004ea20000100800 */
        /* <DEDUP_REMOVED lines=50> */
[----:B------:R-:W-:Y:S01]  /*dd20*/  HADD2.F32 R6, -RZ, R62.H0_H0 ;  /* 0x2000003eff067230 */ /* 0x000fe20000004100 */
[-C--:B------:R-:W-:Y:S01]  /*dd30*/  FMUL.FTZ R29, R2, R9.reuse ;  /* 0x00000009021d7220 */ /* 0x080fe20000410000 */
        /* <DEDUP_REMOVED lines=35> */
.L_x_240:
[----:B------:R-:W-:Y:S05]  /*df70*/  BSYNC B2 ;  /* 0x0000000000027941 */ /* 0x000fea0003800000 */
.L_x_224:
[----:B------:R-:W-:Y:S01]  /*df80*/  IMAD R0, R65, c[0x0][0x208], RZ ;  /* 0x0000820041007a24 */ /* 0x000fe200078e02ff */
[----:B------:R-:W-:Y:S01]  /*df90*/  SHF.L.U32 R85, R210, 0x1, RZ ;  /* 0x00000001d2557819 */ /* 0x000fe200000006ff */
[----:B------:R-:W-:Y:S01]  /*dfa0*/  IMAD.WIDE.U32 R2, R194, c[0x0][0x208], RZ ;  /* 0x00008200c2027a25 */ /* 0x000fe200078e00ff */
[----:B------:R-:W-:Y:S01]  /*dfb0*/  SHF.L.U64.HI R87, R210, 0x1, R211 ;  /* 0x00000001d2577819 */ /* 0x000fe200000102d3 */
[----:B------:R-:W-:-:S04]  /*dfc0*/  DEPBAR.LE SB0, 0x0 ;  /* 0x000080000000791a */ /* 0x000fc80000000000 */
[----:B------:R-:W-:Y:S01]  /*dfd0*/  IMAD R0, R194, c[0x0][0x20c], R0 ;  /* 0x00008300c2007a24 */ /* 0x000fe200078e0200 */
[----:B------:R-:W-:Y:S01]  /*dfe0*/  BAR.SYNC.DEFER_BLOCKING 0x0 ;  /* 0x0000000000007b1d */ /* 0x000fe20000010000 */
[----:B------:R-:W-:Y:S01]  /*dff0*/  IMAD.WIDE.U32 R226, R64, c[0x0][0x210], RZ ;  /* 0x0000840040e27a25 */ /* 0x000fe200078e00ff */
[----:B------:R-:W-:Y:S02]  /*e000*/  SHF.L.U32 R86, R207, 0x1, RZ ;  /* 0x00000001cf567819 */ /* 0x000fe400000006ff */
[----:B------:R-:W-:Y:S01]  /*e010*/  IADD3 R3, R3, R0, RZ ;  /* 0x0000000003037210 */ /* 0x000fe20007ffe0ff */
[----:B------:R-:W-:Y:S01]  /*e020*/  IMAD R0, R66, c[0x0][0x218], RZ ;  /* 0x0000860042007a24 */ /* 0x000fe200078e02ff */
[----:B------:R-:W-:Y:S01]  /*e030*/  SHF.L.U64.HI R88, R207, 0x1, R224 ;  /* 0x00000001cf587819 */ /* 0x000fe200000102e0 */
[----:B------:R-:W-:Y:S01]  /*e040*/  IMAD R225, R64, c[0x0][0x214], R227 ;  /* 0x0000850040e17a24 */ /* 0x000fe200078e02e3 */
[----:B------:R-:W-:Y:S01]  /*e050*/  ISETP.GE.AND P3, PT, R210, c[0x0][0x1d4], PT ;  /* 0x00007500d2007a0c */ /* 0x000fe20003f66270 */
[----:B------:R-:W-:Y:S01]  /*e060*/  IMAD.WIDE.U32 R2, R192, c[0x0][0x218], R2 ;  /* 0x00008600c0027a25 */ /* 0x000fe200078e0002 */
[C---:B------:R-:W-:Y:S01]  /*e070*/  SHF.L.U32 R89, R208.reuse, 0x1, RZ ;  /* 0x00000001d0597819 */ /* 0x040fe200000006ff */
[----:B------:R-:W-:Y:S01]  /*e080*/  BSSY B0, `(.L_x_263) ;  /* 0x000014e000007945 */ /* 0x000fe20003800000 */
[----:B------:R-:W-:Y:S01]  /*e090*/  SHF.L.U64.HI R90, R208, 0x1, R223 ;  /* 0x00000001d05a7819 */ /* 0x000fe200000102df */
[----:B-12---:R-:W-:Y:S01]  /*e0a0*/  IMAD R4, R192, c[0x0][0x21c], R0 ;  /* 0x00008700c0047a24 */ /* 0x006fe200078e0200 */
[----:B------:R-:W-:-:S04]  /*e0b0*/  IADD3 R0, P0, R2, R226, RZ ;  /* 0x000000e202007210 */ /* 0x000fc80007f1e0ff */
[----:B------:R-:W-:Y:S02]  /*e0c0*/  IADD3.X R2, R225, R3, R4, P0, !PT ;  /* 0x00000003e1027210 */ /* 0x000fe400007fe404 */
[----:B------:R-:W-:-:S04]  /*e0d0*/  LEA R3, P0, R0, c[0x0][0x1f8], 0x1 ;  /* 0x00007e0000037a11 */ /* 0x000fc800078008ff */
[----:B------:R-:W-:Y:S01]  /*e0e0*/  LEA.HI.X R4, R0, c[0x0][0x1fc], R2, 0x1, P0 ;  /* 0x00007f0000047a11 */ /* 0x000fe200000f0c02 */
[----:B------:R-:W-:Y:S04]  /*e0f0*/  LDSM.16.M88.4 R8, [R175] ;  /* 0x00000000af08783b */ /* 0x000fe80000000200 */
[----:B------:R-:W1:Y:S04]  /*e100*/  SHFL.IDX PT, R0, R3, RZ, 0x181f ;  /* 0x00181fff03007589 */ /* 0x000e6800000e0000 */
[----:B------:R-:W2:Y:S04]  /*e110*/  SHFL.IDX PT, R2, R4, RZ, 0x181f ;  /* 0x00181fff04027589 */ /* 0x000ea800000e0000 */
[----:B------:R-:W3:Y:S04]  /*e120*/  SHFL.IDX PT, R3, R3, 0x1, 0x181f ;  /* 0x00381f0003037f89 */ /* 0x000ee800000e0000 */
[----:B------:R-:W4:Y:S04]  /*e130*/  SHFL.IDX PT, R12, R4, 0x1, 0x181f ;  /* 0x00381f00040c7f89 */ /* 0x000f2800000e0000 */
[----:B------:R-:W4:Y:S04]  /*e140*/  LDSM.16.M88.4 R28, [R168] ;  /* 0x00000000a81c783b */ /* 0x000f280000000200 */
[----:B------:R-:W4:Y:S01]  /*e150*/  LDSM.16.M88.4 R24, [R168+0x800] ;  /* 0x00080000a818783b */ /* 0x000f220000000200 */
[----:B-1----:R-:W-:-:S03]  /*e160*/  IADD3 R22, P0, R0, R85, RZ ;  /* 0x0000005500167210 */ /* 0x002fc60007f1e0ff */
[----:B------:R-:W1:Y:S01]  /*e170*/  LDSM.16.M88.4 R32, [R168+0x1000] ;  /* 0x00100000a820783b */ /* 0x000e620000000200 */
[----:B------:R-:W-:Y:S02]  /*e180*/  IADD3 R16, P1, R0, R89, RZ ;  /* 0x0000005900107210 */ /* 0x000fe40007f3e0ff */
[C---:B--2---:R-:W-:Y:S01]  /*e190*/  IADD3.X R23, R2.reuse, R87, RZ, P0, !PT ;  /* 0x0000005702177210 */ /* 0x044fe200007fe4ff */
[----:B------:R-:W-:Y:S01]  /*e1a0*/  LDSM.16.M88.4 R48, [R168+0x1800] ;  /* 0x00180000a830783b */ /* 0x000fe20000000200 */
[----:B------:R-:W-:Y:S02]  /*e1b0*/  IADD3.X R17, R2, R90, RZ, P1, !PT ;  /* 0x0000005a02117210 */ /* 0x000fe40000ffe4ff */
[----:B---3--:R-:W-:Y:S01]  /*e1c0*/  IADD3 R18, P0, R3, R85, RZ ;  /* 0x0000005503127210 */ /* 0x008fe20007f1e0ff */
[----:B------:R-:W-:Y:S01]  /*e1d0*/  LDSM.16.M88.4 R4, [R176] ;  /* 0x00000000b004783b */ /* 0x000fe20000000200 */
[----:B------:R-:W-:Y:S02]  /*e1e0*/  ISETP.GE.AND P1, PT, R207, c[0x0][0x1d4], PT ;  /* 0x00007500cf007a0c */ /* 0x000fe40003f26270 */
[----:B----4-:R-:W-:Y:S01]  /*e1f0*/  IADD3.X R19, R12, R87, RZ, P0, !PT ;  /* 0x000000570c137210 */ /* 0x010fe200007fe4ff */
[----:B------:R-:W2:Y:S01]  /*e200*/  LDSM.16.M88.4 R52, [R179] ;  /* 0x00000000b334783b */ /* 0x000ea20000000200 */
[----:B------:R-:W-:-:S02]  /*e210*/  IADD3 R14, P0, R3, R86, RZ ;  /* 0x00000056030e7210 */ /* 0x000fc40007f1e0ff */
[----:B------:R-:W-:Y:S01]  /*e220*/  IADD3 R20, P2, R0, R86, RZ ;  /* 0x0000005600147210 */ /* 0x000fe20007f5e0ff */
[----:B-----5:R-:W3:Y:S01]  /*e230*/  LDSM.16.M88.4 R64, [R190] ;  /* 0x00000000be40783b */ /* 0x020ee20000000200 */
[-C--:B------:R-:W-:Y:S02]  /*e240*/  IADD3.X R15, R12, R88.reuse, RZ, P0, !PT ;  /* 0x000000580c0f7210 */ /* 0x080fe400007fe4ff */
[----:B------:R-:W-:Y:S01]  /*e250*/  ISETP.LT.OR P0, PT, R56, 0x1, P3 ;  /* 0x000000013800780c */ /* 0x000fe20001f01670 */
[----:B------:R-:W4:Y:S01]  /*e260*/  LDSM.16.M88.4 R68, [R189] ;  /* 0x00000000bd44783b */ /* 0x000f220000000200 */
[----:B------:R-:W-:Y:S02]  /*e270*/  IADD3.X R21, R2, R88, RZ, P2, !PT ;  /* 0x0000005802157210 */ /* 0x000fe400017fe4ff */
[----:B------:R-:W-:Y:S01]  /*e280*/  ISETP.GE.AND P2, PT, R208, c[0x0][0x1d4], PT ;  /* 0x00007500d0007a0c */ /* 0x000fe20003f46270 */
[----:B------:R-:W1:Y:S01]  /*e290*/  LDSM.16.M88.4 R72, [R188] ;  /* 0x00000000bc48783b */ /* 0x000e620000000200 */
[C---:B------:R-:W-:Y:S01]  /*e2a0*/  ISETP.LT.OR P3, PT, R56.reuse, 0x21, P3 ;  /* 0x000000213800780c */ /* 0x040fe20001f61670 */
[----:B------:R-:W-:Y:S06]  /*e2b0*/  HMMA.16816.F32 R44, R8, R28, RZ ;  /* 0x0000001c082c723c */ /* 0x000fec00000018ff */
[----:B------:R-:W-:Y:S01]  /*e2c0*/  @!PT LDS RZ, [RZ] ;  /* 0x00000000fffff984 */ /* 0x000fe20000000800 */
[----:B------:R-:W-:Y:S01]  /*e2d0*/  @!PT LDS RZ, [RZ] ;  /* 0x00000000fffff984 */ /* 0x000fe20000000800 */
[----:B------:R-:W-:Y:S01]  /*e2e0*/  @!PT LDS RZ, [RZ] ;  /* 0x00000000fffff984 */ /* 0x000fe20000000800 */
[----:B------:R1:W-:Y:S01]  /*e2f0*/  LDGSTS.E.BYPASS.LTC128B.128 [R191+0x100], [R22.64], !P0 ;  /* 0x0010000016bf7fae */ /* 0x0003e2000c101d4a */
[----:B------:R-:W-:-:S02]  /*e300*/  ISETP.LT.OR P0, PT, R56, 0x1, P1 ;  /* 0x000000013800780c */ /* 0x000fc40000f01670 */
[C---:B------:R-:W-:Y:S01]  /*e310*/  ISETP.LT.OR P1, PT, R56.reuse, 0x21, P1 ;  /* 0x000000213800780c */ /* 0x040fe20000f21670 */
[C---:B------:R-:W-:Y:S10]  /*e320*/  HMMA.16816.F32 R36, R8.reuse, R24, RZ ;  /* 0x000000180824723c */ /* 0x040ff400000018ff */
[----:B------:R2:W-:Y:S01]  /*e330*/  LDGSTS.E.BYPASS.LTC128B.128 [R191+0x2100], [R20.64], !P0 ;  /* 0x0210000014bf7fae */ /* 0x0005e2000c101d4a */
[----:B------:R-:W-:Y:S01]  /*e340*/  ISETP.LT.OR P0, PT, R56, 0x1, P2 ;  /* 0x000000013800780c */ /* 0x000fe20001701670 */
[C---:B------:R-:W-:Y:S08]  /*e350*/  HMMA.16816.F32 R40, R8.reuse, R30, RZ ;  /* 0x0000001e0828723c */ /* 0x040ff000000018ff */
[----:B------:R-:W-:Y:S04]  /*e360*/  HMMA.16816.F32 R28, R8, R26, RZ ;  /* 0x0000001a081c723c */ /* 0x000fe800000018ff */
[----:B------:R3:W-:Y:S01]  /*e370*/  LDGSTS.E.BYPASS.LTC128B.128 [R191+0x4100], [R16.64], !P0 ;  /* 0x0410000010bf7fae */ /* 0x0007e2000c101d4a */
[----:B------:R-:W-:-:S03]  /*e380*/  IADD3 R2, P0, R3, R89, RZ ;  /* 0x0000005903027210 */ /* 0x000fc60007f1e0ff */
[----:B------:R4:W-:Y:S01]  /*e390*/  LDGSTS.E.BYPASS.LTC128B.128 [R191+0x1100], [R18.64], !P3 ;  /* 0x0110000012bf7fae */ /* 0x0009e2000d901d4a */
[----:B------:R-:W-:Y:S01]  /*e3a0*/  IADD3.X R3, R12, R90, RZ, P0, !PT ;  /* 0x0000005a0c037210 */ /* 0x000fe200007fe4ff */
[C---:B-1----:R-:W-:Y:S01]  /*e3b0*/  HMMA.16816.F32 R24, R8.reuse, R32, RZ ;  /* 0x000000200818723c */ /* 0x042fe200000018ff */
[----:B------:R-:W-:Y:S01]  /*e3c0*/  ISETP.LT.OR P0, PT, R56, 0x21, P2 ;  /* 0x000000213800780c */ /* 0x000fe20001701670 */
[----:B------:R1:W-:Y:S06]  /*e3d0*/  LDGSTS.E.BYPASS.LTC128B.128 [R191+0x3100], [R14.64], !P1 ;  /* 0x031000000ebf7fae */ /* 0x0003ec000c901d4a */
[----:B--2---:R-:W-:Y:S06]  /*e3e0*/  HMMA.16816.F32 R20, R8, R34, RZ ;  /* 0x000000220814723c */ /* 0x004fec00000018ff */
[----:B------:R2:W-:Y:S01]  /*e3f0*/  LDGSTS.E.BYPASS.LTC128B.128 [R191+0x5100], [R2.64], !P0 ;  /* 0x0510000002bf7fae */ /* 0x0005e2000c101d4a */
[----:B------:R-:W-:Y:S01]  /*e400*/  ISETP.GT.AND P0, PT, R91, R216, PT ;  /* 0x000000d85b00720c */ /* 0x000fe20003f04270 */
[C---:B------:R-:W-:Y:S02]  /*e410*/  HMMA.16816.F32 R60, R4.reuse, R52, R44 ;  /* 0x00000034043c723c */ /* 0x040fe4000000182c */
[----:B------:R-:W-:Y:S04]  /*e420*/  LDSM.16.M88.4 R76, [R174] ;  /* 0x00000000ae4c783b */ /* 0x000fe80000000200 */
[----:B------:R-:W-:Y:S02]  /*e430*/  LDSM.16.M88.4 R80, [R174+0x800] ;  /* 0x00080000ae50783b */ /* 0x000fe40000000200 */
[----:B---3--:R-:W-:Y:S02]  /*e440*/  HMMA.16816.F32 R56, R4, R64, R36 ;  /* 0x000000400438723c */ /* 0x008fe40000001824 */
[----:B------:R-:W-:Y:S04]  /*e450*/  LDSM.16.M88.4 R36, [R174+0x1000] ;  /* 0x00100000ae24783b */ /* 0x000fe80000000200 */
[----:B-1----:R-:W1:Y:S02]  /*e460*/  LDSM.16.M88.4 R12, [R178] ;  /* 0x00000000b20c783b */ /* 0x002e640000000200 */
[C---:B----4-:R-:W-:Y:S02]  /*e470*/  HMMA.16816.F32 R16, R8.reuse, R48, RZ ;  /* 0x000000300810723c */ /* 0x050fe400000018ff */
[----:B------:R-:W0:Y:S06]  /*e480*/  LDGDEPBAR ;  /* 0x00000000000079af */ /* 0x000e2c0000000000 */
[----:B------:R-:W-:Y:S08]  /*e490*/  HMMA.16816.F32 R8, R8, R50, RZ ;  /* 0x000000320808723c */ /* 0x000ff000000018ff */
[C---:B------:R-:W-:Y:S08]  /*e4a0*/  HMMA.16816.F32 R52, R4.reuse, R54, R40 ;  /* 0x000000360434723c */ /* 0x040ff00000001828 */
[C---:B------:R-:W-:Y:S01]  /*e4b0*/  HMMA.16816.F32 R48, R4.reuse, R66, R28 ;  /* 0x000000420430723c */ /* 0x040fe2000000181c */
[----:B------:R-:W3:Y:S07]  /*e4c0*/  LDSM.16.M88.4 R28, [R174+0x1800] ;  /* 0x00180000ae1c783b */ /* 0x000eee0000000200 */
[C---:B------:R-:W-:Y:S08]  /*e4d0*/  HMMA.16816.F32 R44, R4.reuse, R68, R24 ;  /* 0x00000044042c723c */ /* 0x040ff00000001818 */
[C---:B------:R-:W-:Y:S01]  /*e4e0*/  HMMA.16816.F32 R40, R4.reuse, R70, R20 ;  /* 0x000000460428723c */ /* 0x040fe20000001814 */
[----:B------:R-:W-:Y:S07]  /*e4f0*/  LDSM.16.M88.4 R20, [R171] ;  /* 0x00000000ab14783b */ /* 0x000fee0000000200 */
[C---:B------:R-:W-:Y:S01]  /*e500*/  HMMA.16816.F32 R24, R4.reuse, R74, R8 ;  /* 0x0000004a0418723c */ /* 0x040fe20000001808 */
[----:B------:R-:W4:Y:S07]  /*e510*/  LDSM.16.M88.4 R8, [R177] ;  /* 0x00000000b108783b */ /* 0x000f2e0000000200 */
[----:B------:R-:W-:Y:S01]  /*e520*/  HMMA.16816.F32 R32, R4, R72, R16 ;  /* 0x000000480420723c */ /* 0x000fe20000001810 */
[----:B------:R-:W2:Y:S07]  /*e530*/  LDSM.16.M88.4 R72, [R171+0x800] ;  /* 0x00080000ab48783b */ /* 0x000eae0000000200 */
[C---:B-1----:R-:W-:Y:S08]  /*e540*/  HMMA.16816.F32 R16, R12.reuse, R76, R60 ;  /* 0x0000004c0c10723c */ /* 0x042ff0000000183c */
[C---:B------:R-:W-:Y:S01]  /*e550*/  HMMA.16816.F32 R4, R12.reuse, R78, R52 ;  /* 0x0000004e0c04723c */ /* 0x040fe20000001834 */
[----:B------:R-:W1:Y:S07]  /*e560*/  LDSM.16.M88.4 R76, [R171+0x1000] ;  /* 0x00100000ab4c783b */ /* 0x000e6e0000000200 */
[C---:B------:R-:W-:Y:S08]  /*e570*/  HMMA.16816.F32 R56, R12.reuse, R80, R56 ;  /* 0x000000500c38723c */ /* 0x040ff00000001838 */
[C---:B------:R-:W-:Y:S01]  /*e580*/  HMMA.16816.F32 R52, R12.reuse, R82, R48 ;  /* 0x000000520c34723c */ /* 0x040fe20000001830 */
[----:B------:R-:W1:Y:S07]  /*e590*/  LDSM.16.M88.4 R80, [R171+0x1800] ;  /* 0x00180000ab50783b */ /* 0x000e6e0000000200 */
[C---:B------:R-:W-:Y:S01]  /*e5a0*/  HMMA.16816.F32 R64, R12.reuse, R36, R44 ;  /* 0x000000240c40723c */ /* 0x040fe2000000182c */
[----:B------:R-:W-:Y:S07]  /*e5b0*/  LDSM.16.M88.4 R44, [R168+0x2000] ;  /* 0x00200000a82c783b */ /* 0x000fee0000000200 */
[C---:B------:R-:W-:Y:S01]  /*e5c0*/  HMMA.16816.F32 R36, R12.reuse, R38, R40 ;  /* 0x000000260c24723c */ /* 0x040fe20000001828 */
[----:B------:R-:W-:Y:S07]  /*e5d0*/  LDSM.16.M88.4 R40, [R168+0x2800] ;  /* 0x00280000a828783b */ /* 0x000fee0000000200 */
[----:B---3--:R-:W-:Y:S08]  /*e5e0*/  HMMA.16816.F32 R60, R12, R28, R32 ;  /* 0x0000001c0c3c723c */ /* 0x008ff00000001820 */
[----:B----4-:R-:W-:Y:S01]  /*e5f0*/  HMMA.16816.F32 R32, R8, R22, R4 ;  /* 0x000000160820723c */ /* 0x010fe20000001804 */
[----:B------:R-:W3:Y:S07]  /*e600*/  LDSM.16.M88.4 R4, [R175+0x4000] ;  /* 0x00400000af04783b */ /* 0x000eee0000000200 */
[----:B------:R-:W-:Y:S01]  /*e610*/  HMMA.16816.F32 R68, R12, R30, R24 ;  /* 0x0000001e0c44723c */ /* 0x000fe20000001818 */
[----:B------:R-:W-:Y:S07]  /*e620*/  LDSM.16.M88.4 R12, [R176+0x4000] ;  /* 0x00400000b00c783b */ /* 0x000fee0000000200 */
[C---:B------:R-:W-:Y:S08]  /*e630*/  HMMA.16816.F32 R48, R8.reuse, R20, R16 ;  /* 0x000000140830723c */ /* 0x040ff00000001810 */
[C---:B--2---:R-:W-:Y:S01]  /*e640*/  HMMA.16816.F32 R28, R8.reuse, R72, R56 ;  /* 0x00000048081c723c */ /* 0x044fe20000001838 */
[----:B------:R-:W-:Y:S07]  /*e650*/  LDSM.16.M88.4 R56, [R168+0x3800] ;  /* 0x00380000a838783b */ /* 0x000fee0000000200 */
[C---:B-1----:R-:W-:Y:S01]  /*e660*/  HMMA.16816.F32 R16, R8.reuse, R78, R36 ;  /* 0x0000004e0810723c */ /* 0x042fe20000001824 */
[----:B------:R-:W1:Y:S07]  /*e670*/  LDSM.16.M88.4 R36, [R168+0x3000] ;  /* 0x00300000a824783b */ /* 0x000e6e0000000200 */
[C---:B------:R-:W-:Y:S01]  /*e680*/  HMMA.16816.F32 R24, R8.reuse, R74, R52 ;  /* 0x0000004a0818723c */ /* 0x040fe20000001834 */
[----:B------:R-:W2:Y:S07]  /*e690*/  LDSM.16.M88.4 R72, [R187] ;  /* 0x00000000bb48783b */ /* 0x000eae0000000200 */
[C---:B------:R-:W-:Y:S01]  /*e6a0*/  HMMA.16816.F32 R20, R8.reuse, R76, R64 ;  /* 0x0000004c0814723c */ /* 0x040fe20000001840 */
[----:B------:R-:W-:Y:S07]  /*e6b0*/  LDSM.16.M88.4 R76, [R185] ;  /* 0x00000000b94c783b */ /* 0x000fee0000000200 */
[C---:B------:R-:W-:Y:S08]  /*e6c0*/  HMMA.16816.F32 R52, R8.reuse, R80, R60 ;  /* 0x000000500834723c */ /* 0x040ff0000000183c */
[----:B------:R-:W-:Y:S01]  /*e6d0*/  HMMA.16816.F32 R8, R8, R82, R68 ;  /* 0x000000520808723c */ /* 0x000fe20000001844 */
[----:B------:R-:W4:Y:S04]  /*e6e0*/  LDSM.16.M88.4 R68, [R186] ;  /* 0x00000000ba44783b */ /* 0x000f280000000200 */
[----:B------:R-:W-:Y:S03]  /*e6f0*/  LDSM.16.M88.4 R80, [R174+0x3800] ;  /* 0x00380000ae50783b */ /* 0x000fe60000000200 */
[C---:B---3--:R-:W-:Y:S08]  /*e700*/  HMMA.16816.F32 R64, R4.reuse, R46, R32 ;  /* 0x0000002e0440723c */ /* 0x048ff00000001820 */
[C---:B------:R-:W-:Y:S08]  /*e710*/  HMMA.16816.F32 R48, R4.reuse, R44, R48 ;  /* 0x0000002c0430723c */ /* 0x040ff00000001830 */
[C---:B------:R-:W-:Y:S01]  /*e720*/  HMMA.16816.F32 R60, R4.reuse, R40, R28 ;  /* 0x00000028043c723c */ /* 0x040fe2000000181c */
[----:B------:R-:W3:Y:S07]  /*e730*/  LDSM.16.M88.4 R28, [R184] ;  /* 0x00000000b81c783b */ /* 0x000eee0000000200 */
[C---:B------:R-:W-:Y:S08]  /*e740*/  HMMA.16816.F32 R44, R4.reuse, R42, R24 ;  /* 0x0000002a042c723c */ /* 0x040ff00000001818 */
[C---:B-1----:R-:W-:Y:S01]  /*e750*/  HMMA.16816.F32 R40, R4.reuse, R36, R20 ;  /* 0x000000240428723c */ /* 0x042fe20000001814 */
[----:B------:R-:W-:Y:S07]  /*e760*/  LDSM.16.M88.4 R20, [R174+0x2000] ;  /* 0x00200000ae14783b */ /* 0x000fee0000000200 */
[C---:B------:R-:W-:Y:S01]  /*e770*/  HMMA.16816.F32 R24, R4.reuse, R58, R8 ;  /* 0x0000003a0418723c */ /* 0x040fe20000001808 */
[----:B------:R-:W1:Y:S07]  /*e780*/  LDSM.16.M88.4 R8, [R178+0x4000] ;  /* 0x00400000b208783b */ /* 0x000e6e0000000200 */
[C---:B------:R-:W-:Y:S08]  /*e790*/  HMMA.16816.F32 R36, R4.reuse, R38, R16 ;  /* 0x000000260424723c */ /* 0x040ff00000001810 */
[----:B------:R-:W-:Y:S08]  /*e7a0*/  HMMA.16816.F32 R32, R4, R56, R52 ;  /* 0x000000380420723c */ /* 0x000ff00000001834 */
[C---:B--2---:R-:W-:Y:S01]  /*e7b0*/  HMMA.16816.F32 R4, R12.reuse, R74, R64 ;  /* 0x0000004a0c04723c */ /* 0x044fe20000001840 */
[----:B------:R-:W2:Y:S07]  /*e7c0*/  LDSM.16.M88.4 R64, [R174+0x2800] ;  /* 0x00280000ae40783b */ /* 0x000eae0000000200 */
[C---:B------:R-:W-:Y:S01]  /*e7d0*/  HMMA.16816.F32 R16, R12.reuse, R72, R48 ;  /* 0x000000480c10723c */ /* 0x040fe20000001830 */
[----:B------:R-:W-:Y:S07]  /*e7e0*/  LDSM.16.M88.4 R72, [R168+0x4000] ;  /* 0x00400000a848783b */ /* 0x000fee0000000200 */
[C---:B----4-:R-:W-:Y:S08]  /*e7f0*/  HMMA.16816.F32 R60, R12.reuse, R68, R60 ;  /* 0x000000440c3c723c */ /* 0x050ff0000000183c */
[C---:B------:R-:W-:Y:S01]  /*e800*/  HMMA.16816.F32 R56, R12.reuse, R70, R44 ;  /* 0x000000460c38723c */ /* 0x040fe2000000182c */
[----:B------:R-:W4:Y:S07]  /*e810*/  LDSM.16.M88.4 R68, [R174+0x3000] ;  /* 0x00300000ae44783b */ /* 0x000f2e0000000200 */
[C---:B------:R-:W-:Y:S08]  /*e820*/  HMMA.16816.F32 R44, R12.reuse, R76, R40 ;  /* 0x0000004c0c2c723c */ /* 0x040ff00000001828 */
[C---:B---3--:R-:W-:Y:S08]  /*e830*/  HMMA.16816.F32 R40, R12.reuse, R30, R24 ;  /* 0x0000001e0c28723c */ /* 0x048ff00000001818 */
[----:B------:R-:W-:Y:S01]  /*e840*/  HMMA.16816.F32 R48, R12, R28, R32 ;  /* 0x0000001c0c30723c */ /* 0x000fe20000001820 */
[----:B------:R-:W-:Y:S04]  /*e850*/  LDSM.16.M88.4 R32, [R171+0x2000] ;  /* 0x00200000ab20783b */ /* 0x000fe80000000200 */
[----:B------:R-:W-:Y:S03]  /*e860*/  LDSM.16.M88.4 R28, [R171+0x2800] ;  /* 0x00280000ab1c783b */ /* 0x000fe60000000200 */
[----:B-1----:R-:W-:Y:S01]  /*e870*/  HMMA.16816.F32 R24, R8, R22, R4 ;  /* 0x000000160818723c */ /* 0x002fe20000001804 */
[----:B------:R-:W1:Y:S07]  /*e880*/  LDSM.16.M88.4 R4, [R177+0x4000] ;  /* 0x00400000b104783b */ /* 0x000e6e0000000200 */
[----:B------:R-:W-:Y:S08]  /*e890*/  HMMA.16816.F32 R52, R12, R78, R36 ;  /* 0x0000004e0c34723c */ /* 0x000ff00000001824 */
[C---:B------:R-:W-:Y:S01]  /*e8a0*/  HMMA.16816.F32 R36, R8.reuse, R20, R16 ;  /* 0x000000140824723c */ /* 0x040fe20000001810 */
[----:B------:R-:W-:Y:S07]  /*e8b0*/  LDSM.16.M88.4 R16, [R175+0x8000] ;  /* 0x00800000af10783b */ /* 0x000fee0000000200 */
[C---:B--2---:R-:W-:Y:S01]  /*e8c0*/  HMMA.16816.F32 R20, R8.reuse, R64, R60 ;  /* 0x000000400814723c */ /* 0x044fe2000000183c */
[----:B------:R-:W2:Y:S07]  /*e8d0*/  LDSM.16.M88.4 R60, [R171+0x3000] ;  /* 0x00300000ab3c783b */ /* 0x000eae0000000200 */
[C---:B------:R-:W-:Y:S08]  /*e8e0*/  HMMA.16816.F32 R12, R8.reuse, R66, R56 ;  /* 0x00000042080c723c */ /* 0x040ff00000001838 */
[C---:B----4-:R-:W-:Y:S08]  /*e8f0*/  HMMA.16816.F32 R44, R8.reuse, R68, R44 ;  /* 0x00000044082c723c */ /* 0x050ff0000000182c */
[----:B------:R-:W-:Y:S01]  /*e900*/  HMMA.16816.F32 R52, R8, R70, R52 ;  /* 0x000000460834723c */ /* 0x000fe20000001834 */
[----:B------:R-:W3:Y:S07]  /*e910*/  LDSM.16.M88.4 R68, [R171+0x3800] ;  /* 0x00380000ab44783b */ /* 0x000eee0000000200 */
[----:B-1----:R-:W-:Y:S08]  /*e920*/  HMMA.16816.F32 R36, R4, R32, R36 ;  /* 0x000000200424723c */ /* 0x002ff00000001824 */
[C---:B------:R-:W-:Y:S08]  /*e930*/  HMMA.16816.F32 R56, R8.reuse, R80, R48 ;  /* 0x000000500838723c */ /* 0x040ff00000001830 */
[----:B------:R-:W-:Y:S08]  /*e940*/  HMMA.16816.F32 R8, R8, R82, R40 ;  /* 0x000000520808723c */ /* 0x000ff00000001828 */
[C---:B------:R-:W-:Y:S08]  /*e950*/  HMMA.16816.F32 R40, R4.reuse, R34, R24 ;  /* 0x000000220428723c */ /* 0x040ff00000001818 */
[C---:B------:R-:W-:Y:S08]  /*e960*/  HMMA.16816.F32 R32, R4.reuse, R28, R20 ;  /* 0x0000001c0420723c */ /* 0x040ff00000001814 */
[C---:B------:R-:W-:Y:S01]  /*e970*/  HMMA.16816.F32 R24, R4.reuse, R30, R12 ;  /* 0x0000001e0418723c */ /* 0x040fe2000000180c */
[----:B------:R-:W1:Y:S04]  /*e980*/  LDSM.16.M88.4 R28, [R168+0x4800] ;  /* 0x00480000a81c783b */ /* 0x000e680000000200 */
[----:B------:R-:W-:Y:S03]  /*e990*/  LDSM.16.M88.4 R12, [R176+0x8000] ;  /* 0x00800000b00c783b */ /* 0x000fe60000000200 */
[C---:B--2---:R-:W-:Y:S01]  /*e9a0*/  HMMA.16816.F32 R48, R4.reuse, R60, R44 ;  /* 0x0000003c0430723c */ /* 0x044fe2000000182c */
[----:B------:R-:W2:Y:S07]  /*e9b0*/  LDSM.16.M88.4 R44, [R183] ;  /* 0x00000000b72c783b */ /* 0x000eae0000000200 */
[----:B------:R-:W-:Y:S01]  /*e9c0*/  HMMA.16816.F32 R64, R4, R62, R52 ;  /* 0x0000003e0440723c */ /* 0x000fe20000001834 */
[----:B------:R-:W4:Y:S04]  /*e9d0*/  LDSM.16.M88.4 R52, [R168+0x5000] ;  /* 0x00500000a834783b */ /* 0x000f280000000200 */
[----:B------:R-:W-:Y:S03]  /*e9e0*/  LDSM.16.M88.4 R60, [R174+0x4000] ;  /* 0x00400000ae3c783b */ /* 0x000fe60000000200 */
[----:B------:R-:W-:Y:S08]  /*e9f0*/  HMMA.16816.F32 R20, R16, R72, R36 ;  /* 0x000000481014723c */ /* 0x000ff00000001824 */
[----:B---3--:R-:W-:Y:S01]  /*ea00*/  HMMA.16816.F32 R80, R4, R70, R8 ;  /* 0x000000460450723c */ /* 0x008fe20000001808 */
[----:B------:R-:W3:Y:S07]  /*ea10*/  LDSM.16.M88.4 R8, [R178+0x8000] ;  /* 0x00800000b208783b */ /* 0x000eee0000000200 */
[C---:B------:R-:W-:Y:S08]  /*ea20*/  HMMA.16816.F32 R40, R16.reuse, R74, R40 ;  /* 0x0000004a1028723c */ /* 0x040ff00000001828 */
[C---:B-1----:R-:W-:Y:S08]  /*ea30*/  HMMA.16816.F32 R32, R16.reuse, R28, R32 ;  /* 0x0000001c1020723c */ /* 0x042ff00000001820 */
[----:B------:R-:W-:Y:S01]  /*ea40*/  HMMA.16816.F32 R36, R16, R30, R24 ;  /* 0x0000001e1024723c */ /* 0x000fe20000001818 */
[----:B------:R-:W1:Y:S07]  /*ea50*/  LDSM.16.M88.4 R28, [R182] ;  /* 0x00000000b61c783b */ /* 0x000e6e0000000200 */
[----:B--2---:R-:W-:Y:S08]  /*ea60*/  HMMA.16816.F32 R20, R12, R44, R20 ;  /* 0x0000002c0c14723c */ /* 0x004ff00000001814 */
[----:B------:R-:W-:Y:S01]  /*ea70*/  HMMA.16816.F32 R76, R4, R68, R56 ;  /* 0x00000044044c723c */ /* 0x000fe20000001838 */
[----:B------:R-:W-:Y:S07]  /*ea80*/  LDSM.16.M88.4 R4, [R177+0x8000] ;  /* 0x00800000b104783b */ /* 0x000fee0000000200 */
[----:B----4-:R-:W-:Y:S01]  /*ea90*/  HMMA.16816.F32 R56, R16, R52, R48 ;  /* 0x000000341038723c */ /* 0x010fe20000001830 */
[----:B------:R-:W2:Y:S07]  /*eaa0*/  LDSM.16.M88.4 R48, [R171+0x4000] ;  /* 0x00400000ab30783b */ /* 0x000eae0000000200 */
[----:B------:R-:W-:Y:S01]  /*eab0*/  HMMA.16816.F32 R24, R12, R46, R40 ;  /* 0x0000002e0c18723c */ /* 0x000fe20000001828 */
[----:B------:R-:W-:Y:S04]  /*eac0*/  LDSM.16.M88.4 R40, [R174+0x4800] ;  /* 0x00480000ae28783b */ /* 0x000fe80000000200 */
[----:B------:R-:W-:Y:S03]  /*ead0*/  LDSM.16.M88.4 R44, [R171+0x4800] ;  /* 0x00480000ab2c783b */ /* 0x000fe60000000200 */
[----:B------:R-:W-:Y:S01]  /*eae0*/  HMMA.16816.F32 R72, R16, R54, R64 ;  /* 0x000000361048723c */ /* 0x000fe20000001840 */
[----:B------:R-:W4:Y:S04]  /*eaf0*/  LDSM.16.M88.4 R64, [R181] ;  /* 0x00000000b540783b */ /* 0x000f280000000200 */
[----:B------:R-:W4:Y:S03]  /*eb00*/  LDSM.16.M88.4 R52, [R168+0x5800] ;  /* 0x00580000a834783b */ /* 0x000f260000000200 */
[----:B---3--:R-:W-:Y:S08]  /*eb10*/  HMMA.16816.F32 R20, R8, R60, R20 ;  /* 0x0000003c0814723c */ /* 0x008ff00000001814 */
[C---:B-1----:R-:W-:Y:S08]  /*eb20*/  HMMA.16816.F32 R32, R12.reuse, R28, R32 ;  /* 0x0000001c0c20723c */ /* 0x042ff00000001820 */
[----:B------:R-:W-:Y:S08]  /*eb30*/  HMMA.16816.F32 R36, R12, R30, R36 ;  /* 0x0000001e0c24723c */ /* 0x000ff00000001824 */
[----:B------:R-:W-:Y:S08]  /*eb40*/  HMMA.16816.F32 R28, R8, R62, R24 ;  /* 0x0000003e081c723c */ /* 0x000ff00000001818 */
[----:B--2---:R-:W-:Y:S08]  /*eb50*/  HMMA.16816.F32 R20, R4, R48, R20 ;  /* 0x000000300414723c */ /* 0x004ff00000001814 */
[----:B----4-:R-:W-:Y:S01]  /*eb60*/  HMMA.16816.F32 R60, R12, R64, R56 ;  /* 0x000000400c3c723c */ /* 0x010fe20000001838 */
[----:B------:R-:W1:Y:S07]  /*eb70*/  LDSM.16.M88.4 R56, [R174+0x5000] ;  /* 0x00500000ae38783b */ /* 0x000e6e0000000200 */
[----:B------:R-:W-:Y:S08]  /*eb80*/  HMMA.16816.F32 R24, R8, R40, R32 ;  /* 0x000000280818723c */ /* 0x000ff00000001820 */
[----:B------:R-:W-:Y:S01]  /*eb90*/  HMMA.16816.F32 R28, R4, R50, R28 ;  /* 0x00000032041c723c */ /* 0x000fe2000000181c */
[----:B------:R-:W-:Y:S01]  /*eba0*/  FMUL.FTZ R0, R20, c[0x0][0x320] ;  /* 0x0000c80014007a20 */ /* 0x000fe20000410000 */
[----:B------:R-:W-:Y:S03]  /*ebb0*/  LDSM.16.M88.4 R48, [R171+0x5000] ;  /* 0x00500000ab30783b */ /* 0x000fe60000000200 */
[----:B------:R2:W3:Y:S03]  /*ebc0*/  MUFU.TANH R84, R0 ;  /* 0x0000000000547308 */ /* 0x0004e60000002400 */
[----:B------:R-:W-:Y:S01]  /*ebd0*/  HMMA.16816.F32 R32, R8, R42, R36 ;  /* 0x0000002a0820723c */ /* 0x000fe20000001824 */
[----:B------:R-:W4:Y:S07]  /*ebe0*/  LDSM.16.M88.4 R40, [R180] ;  /* 0x00000000b428783b */ /* 0x000f2e0000000200 */
[----:B------:R-:W-:Y:S01]  /*ebf0*/  HMMA.16816.F32 R68, R16, R52, R76 ;  /* 0x000000341044723c */ /* 0x000fe2000000184c */
[----:B--2---:R-:W-:-:S07]  /*ec00*/  FMUL.FTZ R0, R21, c[0x0][0x320] ;  /* 0x0000c80015007a20 */ /* 0x004fce0000410000 */
[----:B------:R-:W-:Y:S01]  /*ec10*/  HMMA.16816.F32 R36, R4, R44, R24 ;  /* 0x0000002c0424723c */ /* 0x000fe20000001818 */
[----:B------:R2:W1:Y:S07]  /*ec20*/  MUFU.TANH R79, R0 ;  /* 0x00000000004f7308 */ /* 0x00046e0000002400 */
[----:B------:R-:W-:Y:S08]  /*ec30*/  HMMA.16816.F32 R52, R16, R54, R80 ;  /* 0x000000361034723c */ /* 0x000ff00000001850 */
[----:B------:R-:W-:Y:S01]  /*ec40*/  HMMA.16816.F32 R24, R4, R46, R32 ;  /* 0x0000002e0418723c */ /* 0x000fe20000001820 */
[----:B--2---:R-:W-:Y:S01]  /*ec50*/  FMUL.FTZ R0, R22, c[0x0][0x320] ;  /* 0x0000c80016007a20 */ /* 0x004fe20000410000 */
[----:B------:R-:W2:Y:S03]  /*ec60*/  LDSM.16.M88.4 R44, [R174+0x5800] ;  /* 0x00580000ae2c783b */ /* 0x000ea60000000200 */
[----:B------:R3:W2:Y:S03]  /*ec70*/  MUFU.TANH R78, R0 ;  /* 0x00000000004e7308 */ /* 0x0006a60000002400 */
[----:B-1----:R-:W-:Y:S08]  /*ec80*/  HMMA.16816.F32 R16, R8, R56, R60 ;  /* 0x000000380810723c */ /* 0x002ff0000000183c */
[----:B----4-:R-:W-:Y:S01]  /*ec90*/  HMMA.16816.F32 R32, R12, R40, R68 ;  /* 0x000000280c20723c */ /* 0x010fe20000001844 */
[----:B---3--:R-:W-:-:S07]  /*eca0*/  FMUL.FTZ R0, R23, c[0x0][0x320] ;  /* 0x0000c80017007a20 */ /* 0x008fce0000410000 */
[C---:B------:R-:W-:Y:S01]  /*ecb0*/  HMMA.16816.F32 R20, R12.reuse, R66, R72 ;  /* 0x000000420c14723c */ /* 0x040fe20000001848 */
[----:B------:R1:W3:Y:S07]  /*ecc0*/  MUFU.TANH R76, R0 ;  /* 0x00000000004c7308 */ /* 0x0002ee0000002400 */
[----:B------:R-:W-:Y:S01]  /*ecd0*/  HMMA.16816.F32 R12, R12, R42, R52 ;  /* 0x0000002a0c0c723c */ /* 0x000fe20000001834 */
[----:B-1----:R-:W-:-:S04]  /*ece0*/  FMUL.FTZ R0, R28, c[0x0][0x320] ;  /* 0x0000c8001c007a20 */ /* 0x002fc80000410000 */
[----:B------:R1:W4:Y:S11]  /*ecf0*/  MUFU.TANH R77, R0 ;  /* 0x00000000004d7308 */ /* 0x0003360000002400 */
[----:B------:R-:W-:Y:S01]  /*ed00*/  HMMA.16816.F32 R20, R8, R58, R20 ;  /* 0x0000003a0814723c */ /* 0x000fe20000001814 */
[----:B-1----:R-:W-:-:S04]  /*ed10*/  FMUL.FTZ R0, R29, c[0x0][0x320] ;  /* 0x0000c8001d007a20 */ /* 0x002fc80000410000 */
[----:B------:R1:W1:Y:S11]  /*ed20*/  MUFU.TANH R65, R0 ;  /* 0x0000000000417308 */ /* 0x0002760000002400 */
[----:B------:R-:W-:Y:S08]  /*ed30*/  @!UPT UIADD3 URZ, URZ, URZ, URZ ;  /* 0x0000003f3f3ff290 */ /* 0x000ff0000fffe03f */
[----:B------:R-:W-:Y:S01]  /*ed40*/  HMMA.16816.F32 R20, R4, R50, R20 ;  /* 0x000000320414723c */ /* 0x000fe20000001814 */
[----:B-1----:R-:W-:-:S04]  /*ed50*/  FMUL.FTZ R0, R30, c[0x0][0x320] ;  /* 0x0000c8001e007a20 */ /* 0x002fc80000410000 */
[----:B------:R1:W1:Y:S02]  /*ed60*/  MUFU.TANH R64, R0 ;  /* 0x0000000000407308 */ /* 0x0002640000002400 */
[----:B-1----:R-:W-:Y:S02]  /*ed70*/  FMUL.FTZ R0, R31, c[0x0][0x320] ;  /* 0x0000c8001f007a20 */ /* 0x002fe40000410000 */
[----:B------:R-:W-:Y:S04]  /*ed80*/  HMMA.16816.F32 R28, R4, R48, R16 ;  /* 0x00000030041c723c */ /* 0x000fe80000001810 */
[----:B------:R1:W1:Y:S04]  /*ed90*/  MUFU.TANH R62, R0 ;  /* 0x00000000003e7308 */ /* 0x0002680000002400 */
[C---:B--2---:R-:W-:Y:S08]  /*eda0*/  HMMA.16816.F32 R16, R8.reuse, R44, R32 ;  /* 0x0000002c0810723c */ /* 0x044ff00000001820 */
[----:B------:R-:W-:Y:S01]  /*edb0*/  HMMA.16816.F32 R8, R8, R46, R12 ;  /* 0x0000002e0808723c */ /* 0x000fe2000000180c */
[----:B-1----:R-:W-:-:S04]  /*edc0*/  FMUL.FTZ R0, R36, c[0x0][0x320] ;  /* 0x0000c80024007a20 */ /* 0x002fc80000410000 */
[----:B------:R1:W2:Y:S02]  /*edd0*/  MUFU.TANH R61, R0 ;  /* 0x00000000003d7308 */ /* 0x0002a40000002400 */
[----:B-1----:R-:W-:-:S06]  /*ede0*/  FMUL.FTZ R0, R37, c[0x0][0x320] ;  /* 0x0000c80025007a20 */ /* 0x002fcc0000410000 */
[----:B------:R1:W1:Y:S02]  /*edf0*/  MUFU.TANH R60, R0 ;  /* 0x00000000003c7308 */ /* 0x0002640000002400 */
[----:B-1----:R-:W-:-:S06]  /*ee00*/  FMUL.FTZ R0, R38, c[0x0][0x320] ;  /* 0x0000c80026007a20 */ /* 0x002fcc0000410000 */
[----:B------:R1:W1:Y:S02]  /*ee10*/  MUFU.TANH R57, R0 ;  /* 0x0000000000397308 */ /* 0x0002640000002400 */
[----:B-1----:R-:W-:Y:S02]  /*ee20*/  FMUL.FTZ R0, R39, c[0x0][0x320] ;  /* 0x0000c80027007a20 */ /* 0x002fe40000410000 */
[----:B------:R-:W1:Y:S01]  /*ee30*/  LDSM.16.M88.4 R36, [R171+0x5800] ;  /* 0x00580000ab24783b */ /* 0x000e620000000200 */
[----:B------:R-:W-:-:S04]  /*ee40*/  DEPBAR.LE SB0, 0x0 ;  /* 0x000080000000791a */ /* 0x000fc80000000000 */
[----:B------:R2:W1:Y:S02]  /*ee50*/  MUFU.TANH R56, R0 ;  /* 0x0000000000387308 */ /* 0x0004640000002400 */
[----:B--2---:R-:W-:-:S06]  /*ee60*/  FMUL.FTZ R0, R24, c[0x0][0x320] ;  /* 0x0000c80018007a20 */ /* 0x004fcc0000410000 */
[----:B------:R2:W2:Y:S01]  /*ee70*/  MUFU.TANH R48, R0 ;  /* 0x0000000000307308 */ /* 0x0004a20000002400 */
[----:B-1----:R-:W-:Y:S01]  /*ee80*/  HMMA.16816.F32 R12, R4, R36, R16 ;  /* 0x00000024040c723c */ /* 0x002fe20000001810 */
[----:B--2---:R-:W-:-:S06]  /*ee90*/  FMUL.FTZ R0, R25, c[0x0][0x320] ;  /* 0x0000c80019007a20 */ /* 0x004fcc0000410000 */
[----:B------:R1:W2:Y:S01]  /*eea0*/  MUFU.TANH R49, R0 ;  /* 0x0000000000317308 */ /* 0x0002a20000002400 */
[----:B------:R-:W-:Y:S01]  /*eeb0*/  HMMA.16816.F32 R4, R4, R38, R8 ;  /* 0x000000260404723c */ /* 0x000fe20000001808 */
        /* <DEDUP_REMOVED lines=38> */
[----:B--234-:R-:W-:Y:S01]  /*f120*/  IMAD R2, R91, 0x40, R234 ;  /* 0x000000405b027824 */ /* 0x01cfe200078e02ea */
[----:B------:R-:W-:Y:S01]  /*f130*/  ISETP.GT.AND P0, PT, R213, 0x3f, PT ;  /* 0x0000003fd500780c */ /* 0x000fe20003f04270 */
        /* <DEDUP_REMOVED lines=10> */
[----:B------:R-:W-:-:S04]  /*f1e0*/  IMAD.MOV R0, RZ, RZ, -R0 ;  /* 0x000000ffff007224 */ /* 0x000fc800078e0a00 */
        /* <DEDUP_REMOVED lines=16> */
.L_x_346:
[----:B------:R-:W-:Y:S05]  /*f2f0*/  BRA.DIV ~URZ, `(.L_x_266) ;  /* 0x00009cf27f007947 */ /* 0x000fea000b800000 */
[----:B------:R-:W3:Y:S01]  /*f300*/  SHFL.IDX PT, R0, R10, RZ, 0x181f ;  /* 0x00181fff0a007589 */ /* 0x000ee200000e0000 */
[----:B------:R-:W-:Y:S02]  /*f310*/  LOP3.LUT P3, RZ, R212, 0x10, RZ, 0xc0, !PT ;  /* 0x00000010d4ff7812 */ /* 0x000fe4000786c0ff */
[C---:B---3--:R-:W-:Y:S02]  /*f320*/  IADD3 R2, P2, R0.reuse, R85, RZ ;  /* 0x0000005500027210 */ /* 0x048fe40007f5e0ff */
[C---:B------:R-:W-:Y:S02]  /*f330*/  IADD3 R8, P1, R0.reuse, R86, RZ ;  /* 0x0000005600087210 */ /* 0x040fe40007f3e0ff */
[----:B------:R-:W-:Y:S01]  /*f340*/  IADD3 R6, P0, R0, R89, RZ ;  /* 0x0000005900067210 */ /* 0x000fe20007f1e0ff */
[C---:B--2---:R-:W-:Y:S01]  /*f350*/  IMAD.X R3, R4.reuse, 0x1, R87, P2 ;  /* 0x0000000104037824 */ /* 0x044fe200010e0657 */
[----:B------:R-:W2:Y:S01]  /*f360*/  SHFL.IDX PT, R0, R10, 0x1, 0x181f ;  /* 0x00381f000a007f89 */ /* 0x000ea200000e0000 */
[----:B------:R-:W-:-:S02]  /*f370*/  IMAD.X R9, R4, 0x1, R88, P1 ;  /* 0x0000000104097824 */ /* 0x000fc400008e0658 */
[----:B------:R-:W-:Y:S02]  /*f380*/  IMAD.X R7, R4, 0x1, R90, P0 ;  /* 0x0000000104077824 */ /* 0x000fe400000e065a */
[----:B------:R-:W-:Y:S01]  /*f390*/  @!PT LDS RZ, [RZ] ;  /* 0x00000000fffff984 */ /* 0x000fe20000000800 */
[----:B------:R3:W-:Y:S04]  /*f3a0*/  LDGSTS.E.BYPASS.LTC128B.128 [R191+0x6100], [R2.64], !P3 ;  /* 0x0610000002bf7fae */ /* 0x0007e8000d901d4a */
[----:B------:R3:W-:Y:S04]  /*f3b0*/  LDGSTS.E.BYPASS.LTC128B.128 [R191+0x8100], [R8.64], !P4 ;  /* 0x0810000008bf7fae */ /* 0x0007e8000e101d4a */
[----:B------:R4:W1:Y:S04]  /*f3c0*/  SHFL.IDX PT, R4, R5, 0x1, 0x181f ;  /* 0x00381f0005047f89 */ /* 0x00086800000e0000 */
[----:B------:R5:W-:Y:S01]  /*f3d0*/  LDGSTS.E.BYPASS.LTC128B.128 [R191+0xa100], [R6.64], !P5 ;  /* 0x0a10000006bf7fae */ /* 0x000be2000e901d4a */
[----:B-1--4-:R-:W-:Y:S01]  /*f3e0*/  SEL R5, RZ, 0x10, P3 ;  /* 0x00000010ff057807 */ /* 0x012fe20001800000 */
[----:B-----5:R-:W-:Y:S01]  /*f3f0*/  IMAD.MOV.U32 R7, RZ, RZ, R92 ;  /* 0x000000ffff077224 */ /* 0x020fe200078e005c */
[----:B------:R-:W-:-:S02]  /*f400*/  SEL R6, RZ, 0x10, P4 ;  /* 0x00000010ff067807 */ /* 0x000fc40002000000 */
.L_x_347:
[----:B--23--:R-:W-:Y:S02]  /*f410*/  IADD3 R3, -R5, 0x10, RZ ;  /* 0x0000001005037810 */ /* 0x00cfe40007ffe1ff */
[----:B------:R-:W-:-:S02]  /*f420*/  IADD3 R2, -R6, 0x10, RZ ;  /* 0x0000001006027810 */ /* 0x000fc40007ffe1ff */
[----:B------:R-:W-:Y:S02]  /*f430*/  LOP3.LUT R3, R3, 0xf, RZ, 0xc0, !PT ;  /* 0x0000000f03037812 */ /* 0x000fe400078ec0ff */
[----:B------:R-:W-:Y:S02]  /*f440*/  ISETP.NE.U32.AND P5, PT, R5, RZ, PT ;  /* 0x000000ff0500720c */ /* 0x000fe40003fa5070 */
[----:B------:R-:W-:Y:S02]  /*f450*/  LOP3.LUT R2, R2, 0xf, RZ, 0xc0, !PT ;  /* 0x0000000f02027812 */ /* 0x000fe400078ec0ff */
[----:B------:R-:W-:Y:S02]  /*f460*/  IADD3 R8, P3, P2, R3, R0, R85 ;  /* 0x0000000003087210 */ /* 0x000fe40007a7e055 */
[----:B------:R-:W-:Y:S02]  /*f470*/  IADD3 R5, -R7, 0x10, RZ ;  /* 0x0000001007057810 */ /* 0x000fe40007ffe1ff */
[----:B------:R-:W-:-:S02]  /*f480*/  ISETP.NE.U32.AND P4, PT, R6, RZ, PT ;  /* 0x000000ff0600720c */ /* 0x000fc40003f85070 */
[----:B------:R-:W-:Y:S02]  /*f490*/  IADD3 R6, P1, P0, R2, R0, R86 ;  /* 0x0000000002067210 */ /* 0x000fe4000783e056 */
[-C--:B------:R-:W-:Y:S02]  /*f4a0*/  IADD3.X R9, RZ, R4.reuse, R87, P3, P2 ;  /* 0x00000004ff097210 */ /* 0x080fe40001fe4457 */
[----:B------:R-:W-:Y:S02]  /*f4b0*/  LOP3.LUT R2, R5, 0xf, RZ, 0xc0, !PT ;  /* 0x0000000f05027812 */ /* 0x000fe400078ec0ff */
[----:B------:R-:W-:Y:S01]  /*f4c0*/  ISETP.NE.U32.AND P2, PT, R7, RZ, PT ;  /* 0x000000ff0700720c */ /* 0x000fe20003f45070 */
[----:B------:R-:W-:Y:S01]  /*f4d0*/  @!PT LDS RZ, [RZ] ;  /* 0x00000000fffff984 */ /* 0x000fe20000000800 */
[----:B------:R-:W-:Y:S01]  /*f4e0*/  @!PT LDS RZ, [RZ] ;  /* 0x00000000fffff984 */ /* 0x000fe20000000800 */
[----:B------:R-:W-:Y:S01]  /*f4f0*/  @!PT LDS RZ, [RZ] ;  /* 0x00000000fffff984 */ /* 0x000fe20000000800 */
[----:B------:R1:W-:Y:S01]  /*f500*/  LDGSTS.E.BYPASS.LTC128B.128.ZFILL [R191+0x7100], [R8.64], P5 ;  /* 0x0710000008bf7fae */ /* 0x0003e2000a941d4a */
[----:B------:R-:W-:Y:S02]  /*f510*/  IADD3.X R7, RZ, R4, R88, P1, P0 ;  /* 0x00000004ff077210 */ /* 0x000fe40000fe0458 */
[----:B------:R-:W-:-:S03]  /*f520*/  IADD3 R2, P1, P0, R2, R0, R89 ;  /* 0x0000000002027210 */ /* 0x000fc6000783e059 */
[----:B------:R1:W-:Y:S01]  /*f530*/  LDGSTS.E.BYPASS.LTC128B.128.ZFILL [R191+0x9100], [R6.64], P4 ;  /* 0x0910000006bf7fae */ /* 0x0003e2000a141d4a */
[----:B------:R-:W-:-:S05]  /*f540*/  IADD3.X R3, RZ, R4, R90, P1, P0 ;  /* 0x00000004ff037210 */ /* 0x000fca0000fe045a */
[----:B------:R1:W-:Y:S04]  /*f550*/  LDGSTS.E.BYPASS.LTC128B.128.ZFILL [R191+0xb100], [R2.64], P2 ;  /* 0x0b10000002bf7fae */ /* 0x0003e80009141d4a */
.L_x_264:
[----:B--234-:R-:W-:Y:S05]  /*f560*/  BSYNC B0 ;  /* 0x0000000000007941 */ /* 0x01cfea0003800000 */
.L_x_263:
[----:B-1----:R-:W-:Y:S01]  /*f570*/  IMAD.IADD R0, R127, 0x1, -R247 ;  /* 0x000000017f007824 */ /* 0x002fe200078e0af7 */
[----:B------:R-:W0:Y:S04]  /*f580*/  LDGDEPBAR ;  /* 0x00000000000079af */ /* 0x000e280000000000 */
[C---:B------:R-:W-:Y:S02]  /*f590*/  ISETP.GT.AND P4, PT, R0.reuse, RZ, PT ;  /* 0x000000ff0000720c */ /* 0x040fe40003f84270 */
[C---:B------:R-:W-:Y:S02]  /*f5a0*/  ISETP.GT.AND P3, PT, R0.reuse, 0x1, PT ;  /* 0x000000010000780c */ /* 0x040fe40003f64270 */
[----:B------:R-:W-:Y:S02]  /*f5b0*/  ISETP.GT.AND P2, PT, R0, 0x8, PT ;  /* 0x000000080000780c */ /* 0x000fe40003f44270 */
[----:B------:R-:W-:-:S02]  /*f5c0*/  FSEL R6, R84, -INF , P4 ;  /* 0xff80000054067808 */ /* 0x000fc40002000000 */
[----:B------:R-:W-:Y:S02]  /*f5d0*/  FSEL R7, R79, -INF , P3 ;  /* 0xff8000004f077808 */ /* 0x000fe40001800000 */
[----:B------:R-:W-:Y:S02]  /*f5e0*/  FSEL R10, R78, -INF , P4 ;  /* 0xff8000004e0a7808 */ /* 0x000fe40002000000 */
[----:B------:R-:W-:Y:S02]  /*f5f0*/  FSEL R12, R76, -INF , P3 ;  /* 0xff8000004c0c7808 */ /* 0x000fe40001800000 */
        /* <DEDUP_REMOVED lines=15> */
[----:B------:R-:W-:Y:S02]  /*f6f0*/  FSEL R17, R60, -INF , P4 ;  /* 0xff8000003c117808 */ /* 0x000fe40002000000 */
[----:B------:R-:W-:Y:S02]  /*f700*/  ISETP.GT.AND P3, PT, R0, 0x18, PT ;  /* 0x000000180000780c */ /* 0x000fe40003f64270 */
[----:B------:R-:W-:Y:S02]  /*f710*/  FMNMX.FTZ R2, R11, R2, !PT ;  /* 0x000000020b027209 */ /* 0x000fe40007810000 */
[----:B------:R-:W-:Y:S02]  /*f720*/  FSEL R20, R56, -INF , P4 ;  /* 0xff80000038147808 */ /* 0x000fe40002000000 */
[----:B------:R-:W-:Y:S02]  /*f730*/  FMNMX.FTZ R3, R19, R3, !PT ;  /* 0x0000000313037209 */ /* 0x000fe40007810000 */
[----:B------:R-:W-:-:S02]  /*f740*/  FSEL R14, R48, -INF , P3 ;  /* 0xff800000300e7808 */ /* 0x000fc40001800000 */
[----:B------:R-:W-:Y:S02]  /*f750*/  ISETP.GT.AND P2, PT, R0, 0x19, PT ;  /* 0x000000190000780c */ /* 0x000fe40003f44270 */
[----:B------:R-:W-:Y:S02]  /*f760*/  FMNMX.FTZ R2, R17, R2, !PT ;  /* 0x0000000211027209 */ /* 0x000fe40007810000 */
[----:B------:R-:W-:Y:S02]  /*f770*/  FSEL R21, R43, -INF , P3 ;  /* 0xff8000002b157808 */ /* 0x000fe40001800000 */
[----:B------:R-:W-:Y:S02]  /*f780*/  FMNMX.FTZ R3, R20, R3, !PT ;  /* 0x0000000314037209 */ /* 0x000fe40007810000 */
[----:B------:R-:W-:Y:S02]  /*f790*/  FSEL R18, R49, -INF , P2 ;  /* 0xff80000031127808 */ /* 0x000fe40001000000 */
[----:B------:R-:W-:-:S02]  /*f7a0*/  ISETP.GT.AND P1, PT, R0, 0x20, PT ;  /* 0x000000200000780c */ /* 0x000fc40003f24270 */
[----:B------:R-:W-:Y:S02]  /*f7b0*/  FMNMX.FTZ R2, R14, R2, !PT ;  /* 0x000000020e027209 */ /* 0x000fe40007810000 */
[----:B------:R-:W-:Y:S02]  /*f7c0*/  FSEL R52, R42, -INF , P2 ;  /* 0xff8000002a347808 */ /* 0x000fe40001000000 */
[----:B------:R-:W-:Y:S02]  /*f7d0*/  FMNMX.FTZ R3, R21, R3, !PT ;  /* 0x0000000315037209 */ /* 0x000fe40007810000 */
[----:B------:R-:W-:Y:S02]  /*f7e0*/  FSEL R75, R40, -INF , P1 ;  /* 0xff800000284b7808 */ /* 0x000fe40000800000 */
[----:B------:R-:W-:Y:S02]  /*f7f0*/  FMNMX.FTZ R2, R18, R2, !PT ;  /* 0x0000000212027209 */ /* 0x000fe40007810000 */
[----:B------:R-:W-:-:S02]  /*f800*/  ISETP.GT.AND P6, PT, R0, 0x21, PT ;  /* 0x000000210000780c */ /* 0x000fc40003fc4270 */
[----:B------:R-:W-:Y:S02]  /*f810*/  FSEL R83, R35, -INF , P1 ;  /* 0xff80000023537808 */ /* 0x000fe40000800000 */
[----:B------:R-:W-:Y:S02]  /*f820*/  FMNMX.FTZ R3, R52, R3, !PT ;  /* 0x0000000334037209 */ /* 0x000fe40007810000 */
[C---:B------:R-:W-:Y:S02]  /*f830*/  ISETP.GT.AND P5, PT, R0.reuse, 0x28, PT ;  /* 0x000000280000780c */ /* 0x040fe40003fa4270 */
[C---:B------:R-:W-:Y:S02]  /*f840*/  ISETP.GT.AND P4, PT, R0.reuse, 0x29, PT ;  /* 0x000000290000780c */ /* 0x040fe40003f84270 */
[C---:B------:R-:W-:Y:S02]  /*f850*/  ISETP.GT.AND P3, PT, R0.reuse, 0x30, PT ;  /* 0x000000300000780c */ /* 0x040fe40003f64270 */
[----:B------:R-:W-:-:S02]  /*f860*/  ISETP.GT.AND P2, PT, R0, 0x31, PT ;  /* 0x000000310000780c */ /* 0x000fc40003f44270 */
[C---:B------:R-:W-:Y:S02]  /*f870*/  ISETP.GT.AND P1, PT, R0.reuse, 0x38, PT ;  /* 0x000000380000780c */ /* 0x040fe40003f24270 */
[----:B------:R-:W-:Y:S02]  /*f880*/  ISETP.GT.AND P0, PT, R0, 0x39, PT ;  /* 0x000000390000780c */ /* 0x000fe40003f04270 */
[----:B------:R-:W-:Y:S02]  /*f890*/  FMNMX.FTZ R0, R75, R2, !PT ;  /* 0x000000024b007209 */ /* 0x000fe40007810000 */
[----:B------:R-:W-:Y:S02]  /*f8a0*/  FSEL R82, R34, -INF , P6 ;  /* 0xff80000022527808 */ /* 0x000fe40003000000 */
[----:B------:R-:W-:Y:S02]  /*f8b0*/  FSEL R74, R41, -INF , P6 ;  /* 0xff800000294a7808 */ /* 0x000fe40003000000 */
        /* <DEDUP_REMOVED lines=25> */
[----:B------:R-:W-:Y:S02]  /*fa50*/  FMNMX.FTZ R4, R68, R0, !PT ;  /* 0x0000000044047209 */ /* 0x000fe40007810000 */
[----:B------:R-:W-:Y:S01]  /*fa60*/  FMNMX.FTZ R5, R76, R2, !PT ;  /* 0x000000024c057209 */ /* 0x000fe20007810000 */
[----:B------:R-:W-:Y:S05]  /*fa70*/  BRA.DIV ~URZ, `(.L_x_267) ;  /* 0x000097827f007947 */ /* 0x000fea000b800000 */
[----:B------:R-:W1:Y:S04]  /*fa80*/  SHFL.BFLY PT, R0, R4, 0x2, 0x1f ;  /* 0x0c401f0004007f89 */ /* 0x000e6800000e0000 */
[----:B------:R-:W2:Y:S01]  /*fa90*/  SHFL.BFLY PT, R3, R5, 0x2, 0x1f ;  /* 0x0c401f0005037f89 */ /* 0x000ea200000e0000 */
[----:B-1----:R-:W-:Y:S02]  /*faa0*/  FMNMX.FTZ R0, R4, R0, !PT ;  /* 0x0000000004007209 */ /* 0x002fe40007810000 */
[----:B--2---:R-:W-:-:S03]  /*fab0*/  FMNMX.FTZ R4, R5, R3, !PT ;  /* 0x0000000305047209 */ /* 0x004fc60007810000 */
[----:B------:R-:W1:Y:S04]  /*fac0*/  SHFL.BFLY PT, R2, R0, 0x1, 0x1f ;  /* 0x0c201f0000027f89 */ /* 0x000e6800000e0000 */
[----:B------:R2:W3:Y:S01]  /*fad0*/  SHFL.BFLY PT, R3, R4, 0x1, 0x1f ;  /* 0x0c201f0004037f89 */ /* 0x0004e200000e0000 */
[----:B-1----:R-:W-:-:S05]  /*fae0*/  FMNMX.FTZ R102, R0, R2, !PT ;  /* 0x0000000200667209 */ /* 0x002fca0007810000 */
.L_x_348:
[C---:B------:R-:W-:Y:S01]  /*faf0*/  FMUL.FTZ R2, R102.reuse, c[0x0][0x2d0] ;  /* 0x0000b40066027a20 */ /* 0x040fe20000410000 */
[----:B------:R-:W-:Y:S01]  /*fb00*/  FSETP.NEU.FTZ.AND P0, PT, R102, -INF , PT ;  /* 0xff8000006600780b */ /* 0x000fe20003f1d000 */
[----:B------:R-:W-:Y:S01]  /*fb10*/  WARPSYNC 0xffffffff ;  /* 0xffffffff00007948 */ /* 0x000fe20003800000 */
[----:B---3--:R-:W-:Y:S01]  /*fb20*/  FMNMX.FTZ R16, R3, R4, !PT ;  /* 0x0000000403107209 */ /* 0x008fe20007810000 */
[----:B------:R-:W-:Y:S01]  /*fb30*/  LDSM.16.MT88.4 R32, [R170+0x800] ;  /* 0x00080000aa20783b */ /* 0x000fe20000004200 */
[----:B------:R-:W-:-:S02]  /*fb40*/  FSEL R2, R2, RZ, P0 ;  /* 0x000000ff02027208 */ /* 0x000fc40000000000 */
[----:B------:R-:W-:Y:S01]  /*fb50*/  FSETP.NEU.FTZ.AND P0, PT, R16, -INF , PT ;  /* 0xff8000001000780b */ /* 0x000fe20003f1d000 */
[----:B------:R-:W-:Y:S02]  /*fb60*/  LDSM.16.MT88.4 R40, [R172] ;  /* 0x00000000ac28783b */ /* 0x000fe40000004200 */
[--C-:B------:R-:W-:Y:S02]  /*fb70*/  FFMA.FTZ R0, R6, c[0x0][0x2d0], -R2.reuse ;  /* 0x0000b40006007a23 */ /* 0x100fe40000010802 */
[--C-:B------:R-:W-:Y:S01]  /*fb80*/  FFMA.FTZ R3, R9, c[0x0][0x2d0], -R2.reuse ;  /* 0x0000b40009037a23 */ /* 0x100fe20000010802 */
[----:B------:R-:W-:Y:S01]  /*fb90*/  LDSM.16.MT88.4 R48, [R173] ;  /* 0x00000000ad30783b */ /* 0x000fe20000004200 */
        /* <DEDUP_REMOVED lines=8> */
[----:B------:R2:W4:Y:S01]  /*fc20*/  MUFU.EX2 R84, R0 ;  /* 0x0000000000547308 */ /* 0x0005220000000800 */
[----:B---3--:R-:W-:-:S07]  /*fc30*/  FFMA.FTZ R3, R11, c[0x0][0x2d0], -R2 ;  /* 0x0000b4000b037a23 */ /* 0x008fce0000010802 */
[----:B------:R-:W-:Y:S01]  /*fc40*/  MUFU.EX2 R95, R3 ;  /* 0x00000003005f7308 */ /* 0x000fe20000000800 */
[----:B--2---:R-:W-:-:S07]  /*fc50*/  FFMA.FTZ R0, R8, c[0x0][0x2d0], -R2 ;  /* 0x0000b40008007a23 */ /* 0x004fce0000010802 */
[----:B------:R2:W-:Y:S02]  /*fc60*/  MUFU.EX2 R88, R0 ;  /* 0x0000000000587308 */ /* 0x0005e40000000800 */
[----:B--2---:R-:W-:-:S05]  /*fc70*/  FMUL.FTZ R0, R16, c[0x0][0x2d0] ;  /* 0x0000b40010007a20 */ /* 0x004fca0000410000 */
[----:B------:R-:W-:-:S05]  /*fc80*/  FSEL R0, R0, RZ, P0 ;  /* 0x000000ff00007208 */ /* 0x000fca0000000000 */
[--C-:B------:R-:W-:Y:S02]  /*fc90*/  FFMA.FTZ R3, R10, c[0x0][0x2d0], -R0.reuse ;  /* 0x0000b4000a037a23 */ /* 0x100fe40000010800 */
[----:B------:R-:W2:Y:S02]  /*fca0*/  LDSM.16.MT88.4 R8, [R169] ;  /* 0x00000000a908783b */ /* 0x000ea40000004200 */
[----:B------:R3:W-:Y:S02]  /*fcb0*/  MUFU.EX2 R87, R3 ;  /* 0x0000000300577308 */ /* 0x0007e40000000800 */
[----:B---3--:R-:W-:Y:S01]  /*fcc0*/  FFMA.FTZ R3, R12, c[0x0][0x2d0], -R0 ;  /* 0x0000b4000c037a23 */ /* 0x008fe20000010800 */
[----:B----4-:R-:W-:-:S05]  /*fcd0*/  F2FP.PACK_AB R12, R84, R86 ;  /* 0x00000056540c723e */ /* 0x010fca00000000ff */
[----:B------:R3:W4:Y:S02]  /*fce0*/  MUFU.EX2 R85, R3 ;  /* 0x0000000300557308 */ /* 0x0007240000000800 */
[----:B---3--:R-:W-:Y:S01]  /*fcf0*/  FFMA.FTZ R3, R13, c[0x0][0x2d0], -R0 ;  /* 0x0000b4000d037a23 */ /* 0x008fe20000010800 */
[----:B----4-:R-:W-:-:S05]  /*fd00*/  F2FP.PACK_AB R13, R85, R87 ;  /* 0x00000057550d723e */ /* 0x010fca00000000ff */
[----:B------:R3:W-:Y:S02]  /*fd10*/  MUFU.EX2 R89, R3 ;  /* 0x0000000300597308 */ /* 0x0007e40000000800 */
[----:B---3--:R-:W-:-:S06]  /*fd20*/  FFMA.FTZ R3, R15, c[0x0][0x2d0], -R0 ;  /* 0x0000b4000f037a23 */ /* 0x008fcc0000010800 */
[----:B------:R3:W4:Y:S02]  /*fd30*/  MUFU.EX2 R92, R3 ;  /* 0x00000003005c7308 */ /* 0x0007240000000800 */
[----:B---3--:R-:W-:Y:S01]  /*fd40*/  FFMA.FTZ R3, R17, c[0x0][0x2d0], -R2 ;  /* 0x0000b40011037a23 */ /* 0x008fe20000010802 */
[----:B----4-:R-:W-:Y:S01]  /*fd50*/  F2FP.PACK_AB R15, R92, R89 ;  /* 0x000000595c0f723e */ /* 0x010fe200000000ff */
[----:B------:R-:W-:-:S04]  /*fd60*/  FADD.FTZ R17, R87, R85 ;  /* 0x0000005557117221 */ /* 0x000fc80000010000 */
[----:B------:R3:W4:Y:S01]  /*fd70*/  MUFU.EX2 R93, R3 ;  /* 0x00000003005d7308 */ /* 0x0007220000000800 */
[----:B------:R-:W-:Y:S02]  /*fd80*/  FADD.FTZ R17, R89, R17 ;  /* 0x0000001159117221 */ /* 0x000fe40000010000 */
[----:B---3--:R-:W-:Y:S01]  /*fd90*/  FFMA.FTZ R3, R14, c[0x0][0x2d0], -R2 ;  /* 0x0000b4000e037a23 */ /* 0x008fe20000010802 */
[----:B------:R-:W-:-:S04]  /*fda0*/  F2FP.PACK_AB R14, R90, R88 ;  /* 0x000000585a0e723e */ /* 0x000fc800000000ff */
[----:B------:R3:W-:Y:S03]  /*fdb0*/  MUFU.EX2 R96, R3 ;  /* 0x0000000300607308 */ /* 0x0007e60000000800 */
[C---:B-1----:R-:W-:Y:S08]  /*fdc0*/  HMMA.16816.F32 R24, R12.reuse, R4, RZ ;  /* 0x000000040c18723c */ /* 0x042ff000000018ff */
[----:B--2---:R-:W-:Y:S01]  /*fdd0*/  HMMA.16816.F32 R44, R12, R8, RZ ;  /* 0x000000080c2c723c */ /* 0x004fe200000018ff */
[----:B---3--:R-:W-:-:S02]  /*fde0*/  FFMA.FTZ R3, R18, c[0x0][0x2d0], -R2 ;  /* 0x0000b40012037a23 */ /* 0x008fc40000010802 */
[----:B------:R-:W-:-:S04]  /*fdf0*/  FFMA.FTZ R18, R73, c[0x0][0x2d0], -R2 ;  /* 0x0000b40049127a23 */ /* 0x000fc80000010802 */
[----:B----4-:R-:W-:Y:S01]  /*fe00*/  F2FP.PACK_AB R8, R93, R95 ;  /* 0x0000005f5d08723e */ /* 0x010fe200000000ff */
[----:B------:R1:W2:Y:S01]  /*fe10*/  MUFU.EX2 R99, R3 ;  /* 0x0000000300637308 */ /* 0x0002a20000000800 */
[----:B------:R-:W-:Y:S01]  /*fe20*/  HMMA.16816.F32 R28, R12, R10, RZ ;  /* 0x0000000a0c1c723c */ /* 0x000fe200000018ff */
[----:B-1----:R-:W-:-:S06]  /*fe30*/  FFMA.FTZ R3, R19, c[0x0][0x2d0], -R0 ;  /* 0x0000b40013037a23 */ /* 0x002fcc0000010800 */
[----:B--2---:R-:W-:Y:S01]  /*fe40*/  F2FP.PACK_AB R10, R99, R96 ;  /* 0x00000060630a723e */ /* 0x004fe200000000ff */
[----:B------:R-:W-:Y:S01]  /*fe50*/  FFMA.FTZ R19, R74, c[0x0][0x2d0], -R2 ;  /* 0x0000b4004a137a23 */ /* 0x000fe20000010802 */
[----:B------:R1:W-:Y:S02]  /*fe60*/  MUFU.EX2 R94, R3 ;  /* 0x00000003005e7308 */ /* 0x0003e40000000800 */
[----:B-1----:R-:W-:-:S06]  /*fe70*/  FFMA.FTZ R3, R20, c[0x0][0x2d0], -R0 ;  /* 0x0000b40014037a23 */ /* 0x002fcc0000010800 */
[----:B------:R1:W2:Y:S02]  /*fe80*/  MUFU.EX2 R97, R3 ;  /* 0x0000000300617308 */ /* 0x0002a40000000800 */
[--C-:B-1----:R-:W-:Y:S01]  /*fe90*/  FFMA.FTZ R3, R21, c[0x0][0x2d0], -R0.reuse ;  /* 0x0000b40015037a23 */ /* 0x102fe20000010800 */
[----:B--2---:R-:W-:Y:S01]  /*fea0*/  F2FP.PACK_AB R9, R97, R94 ;  /* 0x0000005e6109723e */ /* 0x004fe200000000ff */
[C---:B------:R-:W-:Y:S04]  /*feb0*/  HMMA.16816.F32 R20, R12.reuse, R6, RZ ;  /* 0x000000060c14723c */ /* 0x040fe800000018ff */
[----:B------:R1:W-:Y:S04]  /*fec0*/  MUFU.EX2 R98, R3 ;  /* 0x0000000300627308 */ /* 0x0003e80000000800 */
[----:B------:R-:W-:Y:S01]  /*fed0*/  HMMA.16816.F32 R4, R12, R48, RZ ;  /* 0x000000300c04723c */ /* 0x000fe200000018ff */
[----:B-1----:R-:W-:-:S02]  /*fee0*/  FFMA.FTZ R3, R52, c[0x0][0x2d0], -R0 ;  /* 0x0000b40034037a23 */ /* 0x002fc40000010800 */
[----:B------:R-:W1:Y:S02]  /*fef0*/  LDSM.16.MT88.4 R52, [R172+0x800] ;  /* 0x00080000ac34783b */ /* 0x000e640000004200 */
[----:B------:R-:W2:Y:S02]  /*ff00*/  MUFU.EX2 R103, R3 ;  /* 0x0000000300677308 */ /* 0x000ea40000000800 */
[----:B--2---:R-:W-:Y:S01]  /*ff10*/  F2FP.PACK_AB R11, R103, R98 ;  /* 0x00000062670b723e */ /* 0x004fe200000000ff */
[----:B------:R-:W-:-:S04]  /*ff20*/  FADD.FTZ R3, R86, R84 ;  /* 0x0000005456037221 */ /* 0x000fc80000010000 */
[----:B------:R-:W-:Y:S02]  /*ff30*/  FADD.FTZ R3, R88, R3 ;  /* 0x0000000358037221 */ /* 0x000fe40000010000 */
[----:B------:R-:W-:Y:S02]  /*ff40*/  HMMA.16816.F32 R160, R8, R32, R24 ;  /* 0x0000002008a0723c */ /* 0x000fe40000001818 */
[----:B------:R-:W-:-:S04]  /*ff50*/  FADD.FTZ R3, R90, R3 ;  /* 0x000000035a037221 */ /* 0x000fc80000010000 */
[----:B------:R-:W-:Y:S02]  /*ff60*/  FADD.FTZ R3, R95, R3 ;  /* 0x000000035f037221 */ /* 0x000fe40000010000 */
[----:B------:R-:W-:Y:S01]  /*ff70*/  HMMA.16816.F32 R120, R8, R34, R20 ;  /* 0x000000220878723c */ /* 0x000fe20000001814 */
[----:B------:R-:W-:Y:S01]  /*ff80*/  LDSM.16.MT88.4 R32, [R170+0x2800] ;  /* 0x00280000aa20783b */ /* 0x000fe20000004200 */
[----:B------:R-:W-:-:S06]  /*ff90*/  FADD.FTZ R3, R93, R3 ;  /* 0x000000035d037221 */ /* 0x000fcc0000010000 */
[C---:B------:R-:W-:Y:S08]  /*ffa0*/  HMMA.16816.F32 R24, R12.reuse, R40, RZ ;  /* 0x000000280c18723c */ /* 0x040ff000000018ff */
[----:B------:R-:W-:Y:S01]  /*ffb0*/  HMMA.16816.F32 R20, R12, R42, RZ ;  /* 0x0000002a0c14723c */ /* 0x000fe200000018ff */
[----:B------:R-:W2:Y:S07]  /*ffc0*/  LDSM.16.MT88.4 R40, [R170+0x2000] ;  /* 0x00200000aa28783b */ /* 0x000eae0000004200 */
[C---:B------:R-:W-:Y:S01]  /*ffd0*/  HMMA.16816.F32 R136, R8.reuse, R36, R44 ;  /* 0x000000240888723c */ /* 0x040fe2000000182c */
[----:B------:R-:W3:Y:S07]  /*ffe0*/  LDSM.16.MT88.4 R44, [R173+0x2000] ;  /* 0x00200000ad2c783b */ /* 0x000eee0000004200 */
[----:B------:R-:W-:Y:S08]  /*fff0*/  HMMA.16816.F32 R156, R8, R56, R4 ;  /* 0x00000038089c723c */ /* 0x000ff00000001804 */
[----:B------:R-:W-:Y:S08]  /*10000*/  HMMA.16816.F32 R4, R12, R60, RZ ;  /* 0x0000003c0c04723c */ /* 0x000ff000000018ff */
[----:B------:R-:W-:Y:S01]  /*10010*/  HMMA.16816.F32 R128, R8, R38, R28 ;  /* 0x000000260880723c */ /* 0x000fe2000000181c */
[----:B------:R-:W4:Y:S07]  /*10020*/  LDSM.16.MT88.4 R36, [R173+0x2800] ;  /* 0x00280000ad24783b */ /* 0x000f2e0000004200 */
[----:B------:R-:W-:Y:S08]  /*10030*/  HMMA.16816.F32 R28, R12, R50, RZ ;  /* 0x000000320c1c723c */ /* 0x000ff000000018ff */
[C---:B-1----:R-:W-:Y:S08]  /*10040*/  HMMA.16816.F32 R152, R8.reuse, R52, R24 ;  /* 0x000000340898723c */ /* 0x042ff00000001818 */
[----:B------:R-:W-:Y:S08]  /*10050*/  HMMA.16816.F32 R132, R8, R54, R20 ;  /* 0x000000360884723c */ /* 0x000ff00000001814 */
[C---:B--2---:R-:W-:Y:S08]  /*10060*/  HMMA.16816.F32 R24, R12.reuse, R40, RZ ;  /* 0x000000280c18723c */ /* 0x044ff000000018ff */
[----:B------:R-:W-:Y:S01]  /*10070*/  HMMA.16816.F32 R20, R12, R42, RZ ;  /* 0x0000002a0c14723c */ /* 0x000fe200000018ff */
[----:B------:R-:W1:Y:S07]  /*10080*/  LDSM.16.MT88.4 R40, [R172+0x2000] ;  /* 0x00200000ac28783b */ /* 0x000e6e0000004200 */
[----:B------:R-:W-:Y:S08]  /*10090*/  HMMA.16816.F32 R148, R8, R64, R4 ;  /* 0x000000400894723c */ /* 0x000ff00000001804 */
[----:B---3--:R-:W-:Y:S08]  /*100a0*/  HMMA.16816.F32 R4, R12, R44, RZ ;  /* 0x0000002c0c04723c */ /* 0x008ff000000018ff */
[C---:B------:R-:W-:Y:S08]  /*100b0*/  HMMA.16816.F32 R112, R8.reuse, R58, R28 ;  /* 0x0000003a0870723c */ /* 0x040ff0000000181c */
[----:B------:R-:W-:Y:S01]  /*100c0*/  HMMA.16816.F32 R56, R8, R32, R24 ;  /* 0x000000200838723c */ /* 0x000fe20000001818 */
[----:B------:R-:W2:Y:S06]  /*100d0*/  LDSM.16.MT88.4 R24, [R172+0x2800] ;  /* 0x00280000ac18783b */ /* 0x000eac0000004200 */
[--C-:B------:R-:W-:Y:S01]  /*100e0*/  FFMA.FTZ R32, R78, c[0x0][0x2d0], -R0.reuse ;  /* 0x0000b4004e207a23 */ /* 0x100fe20000010800 */
[----:B------:R-:W-:Y:S01]  /*100f0*/  HMMA.16816.F32 R28, R12, R62, RZ ;  /* 0x0000003e0c1c723c */ /* 0x000fe200000018ff */
[----:B------:R-:W-:-:S07]  /*10100*/  FFMA.FTZ R33, R76, c[0x0][0x2d0], -R0 ;  /* 0x0000b4004c217a23 */ /* 0x000fce0000010800 */
[----:B----4-:R-:W-:Y:S07]  /*10110*/  HMMA.16816.F32 R124, R8, R36, R4 ;  /* 0x00000024087c723c */ /* 0x010fee0000001804 */
[--C-:B------:R-:W-:Y:S01]  /*10120*/  FFMA.FTZ R36, R69, c[0x0][0x2d0], -R2.reuse ;  /* 0x0000b40045247a23 */ /* 0x100fe20000010802 */
[----:B-1----:R-:W-:Y:S08]  /*10130*/  HMMA.16816.F32 R4, R12, R40, RZ ;  /* 0x000000280c04723c */ /* 0x002ff000000018ff */
[C---:B------:R-:W-:Y:S07]  /*10140*/  HMMA.16816.F32 R60, R8.reuse, R34, R20 ;  /* 0x00000022083c723c */ /* 0x040fee0000001814 */
[----:B------:R-:W-:Y:S01]  /*10150*/  FFMA.FTZ R35, R68, c[0x0][0x2d0], -R2 ;  /* 0x0000b40044237a23 */ /* 0x000fe20000010802 */
[----:B------:R-:W-:Y:S01]  /*10160*/  HMMA.16816.F32 R52, R8, R66, R28 ;  /* 0x000000420834723c */ /* 0x000fe2000000181c */
[----:B------:R-:W1:Y:S01]  /*10170*/  LDSM.16.MT88.4 R28, [R169+0x4000] ;  /* 0x00400000a91c783b */ /* 0x000e620000004200 */
[----:B------:R-:W-:-:S06]  /*10180*/  FFMA.FTZ R34, R77, c[0x0][0x2d0], -R0 ;  /* 0x0000b4004d227a23 */ /* 0x000fcc0000010800 */
[----:B------:R-:W-:Y:S08]  /*10190*/  HMMA.16816.F32 R20, R12, R46, RZ ;  /* 0x0000002e0c14723c */ /* 0x000ff000000018ff */
[----:B--2---:R-:W-:Y:S08]  /*101a0*/  HMMA.16816.F32 R116, R8, R24, R4 ;  /* 0x000000180874723c */ /* 0x004ff00000001804 */
[----:B------:R-:W-:Y:S08]  /*101b0*/  HMMA.16816.F32 R4, R12, R42, RZ ;  /* 0x0000002a0c04723c */ /* 0x000ff000000018ff */
[C---:B------:R-:W-:Y:S01]  /*101c0*/  HMMA.16816.F32 R108, R8.reuse, R38, R20 ;  /* 0x00000026086c723c */ /* 0x040fe20000001814 */
[----:B------:R-:W2:Y:S11]  /*101d0*/  LDSM.16.MT88.4 R20, [R169+0x4800] ;  /* 0x00480000a914783b */ /* 0x000eb60000004200 */
[----:B------:R-:W-:Y:S04]  /*101e0*/  @!UPT UIADD3 URZ, URZ, URZ, URZ ;  /* 0x0000003f3f3ff290 */ /* 0x000fe8000fffe03f */
[----:B------:R-:W-:Y:S01]  /*101f0*/  HMMA.16816.F32 R64, R8, R26, R4 ;  /* 0x0000001a0840723c */ /* 0x000fe20000001804 */
[----:B------:R-:W-:Y:S07]  /*10200*/  LDSM.16.MT88.4 R24, [R170+0x4800] ;  /* 0x00480000aa18783b */ /* 0x000fee0000004200 */
[----:B-1----:R-:W-:Y:S07]  /*10210*/  HMMA.16816.F32 R4, R12, R28, RZ ;  /* 0x0000001c0c04723c */ /* 0x002fee00000018ff */
[--C-:B------:R-:W-:Y:S11]  /*10220*/  FFMA.FTZ R28, R75, c[0x0][0x2d0], -R2.reuse ;  /* 0x0000b4004b1c7a23 */ /* 0x100ff60000010802 */
[----:B------:R-:W-:Y:S06]  /*10230*/  @!UPT UIADD3 URZ, URZ, URZ, URZ ;  /* 0x0000003f3f3ff290 */ /* 0x000fec000fffe03f */
[----:B--2---:R-:W-:Y:S08]  /*10240*/  HMMA.16816.F32 R84, R8, R20, R4 ;  /* 0x000000140854723c */ /* 0x004ff00000001804 */
[----:B------:R-:W-:Y:S07]  /*10250*/  HMMA.16816.F32 R4, R12, R30, RZ ;  /* 0x0000001e0c04723c */ /* 0x000fee00000018ff */
[----:B------:R-:W-:-:S02]  /*10260*/  FFMA.FTZ R30, R71, c[0x0][0x2d0], -R2 ;  /* 0x0000b400471e7a23 */ /* 0x000fc40000010802 */
[--C-:B------:R-:W-:Y:S11]  /*10270*/  FFMA.FTZ R31, R70, c[0x0][0x2d0], -R2.reuse ;  /* 0x0000b400461f7a23 */ /* 0x100ff60000010802 */
[----:B------:R-:W-:Y:S04]  /*10280*/  @!UPT UIADD3 URZ, URZ, URZ, URZ ;  /* 0x0000003f3f3ff290 */ /* 0x000fe8000fffe03f */
[----:B------:R-:W-:Y:S01]  /*10290*/  HMMA.16816.F32 R88, R8, R22, R4 ;  /* 0x000000160858723c */ /* 0x000fe20000001804 */
[----:B------:R-:W1:Y:S06]  /*102a0*/  LDSM.16.MT88.4 R20, [R170+0x4000] ;  /* 0x00400000aa14783b */ /* 0x000e6c0000004200 */
[----:B------:R-:W-:Y:S02]  /*102b0*/  FADD.FTZ R4, R92, R17 ;  /* 0x000000115c047221 */ /* 0x000fe40000010000 */
[----:B------:R-:W-:Y:S02]  /*102c0*/  FFMA.FTZ R17, R72, c[0x0][0x2d0], -R2 ;  /* 0x0000b40048117a23 */ /* 0x000fe40000010802 */
[----:B------:R-:W-:-:S02]  /*102d0*/  FADD.FTZ R29, R94, R4 ;  /* 0x000000045e1d7221 */ /* 0x000fc40000010000 */
[----:B------:R-:W-:Y:S02]  /*102e0*/  FADD.FTZ R2, R96, R3 ;  /* 0x0000000360027221 */ /* 0x000fe40000010000 */
[----:B------:R-:W-:Y:S02]  /*102f0*/  FADD.FTZ R3, R97, R29 ;  /* 0x0000001d61037221 */ /* 0x000fe40000010000 */
[----:B------:R-:W-:Y:S02]  /*10300*/  FADD.FTZ R2, R99, R2 ;  /* 0x0000000263027221 */ /* 0x000fe40000010000 */
[----:B------:R-:W-:Y:S01]  /*10310*/  FADD.FTZ R3, R98, R3 ;  /* 0x0000000362037221 */ /* 0x000fe20000010000 */
[----:B-1----:R-:W-:Y:S01]  /*10320*/  HMMA.16816.F32 R4, R12, R20, RZ ;  /* 0x000000140c04723c */ /* 0x002fe200000018ff */
[----:B------:R-:W-:Y:S08]  /*10330*/  MUFU.EX2 R21, R30 ;  /* 0x0000001e00157308 */ /* 0x000ff00000000800 */
[----:B------:R-:W1:Y:S11]  /*10340*/  MUFU.EX2 R20, R31 ;  /* 0x0000001f00147308 */ /* 0x000e760000000800 */
[----:B------:R-:W-:Y:S04]  /*10350*/  @!UPT UIADD3 URZ, URZ, URZ, URZ ;  /* 0x0000003f3f3ff290 */ /* 0x000fe8000fffe03f */
[----:B------:R-:W-:Y:S01]  /*10360*/  HMMA.16816.F32 R92, R8, R24, R4 ;  /* 0x00000018085c723c */ /* 0x000fe20000001804 */
[----:B------:R2:W-:Y:S01]  /*10370*/  MUFU.EX2 R25, R28 ;  /* 0x0000001c00197308 */ /* 0x0005e20000000800 */
[----:B-1----:R-:W-:-:S06]  /*10380*/  F2FP.PACK_AB R96, R20, R21 ;  /* 0x000000151460723e */ /* 0x002fcc00000000ff */
[----:B------:R-:W-:Y:S01]  /*10390*/  HMMA.16816.F32 R4, R12, R22, RZ ;  /* 0x000000160c04723c */ /* 0x000fe200000018ff */
[----:B------:R1:W3:Y:S01]  /*103a0*/  MUFU.EX2 R23, R19 ;  /* 0x0000001300177308 */ /* 0x0002e20000000800 */
[----:B--2---:R-:W2:Y:S07]  /*103b0*/  LDSM.16.MT88.4 R28, [R173+0x4000] ;  /* 0x00400000ad1c783b */ /* 0x004eae0000004200 */
[----:B------:R4:W-:Y:S01]  /*103c0*/  MUFU.EX2 R24, R18 ;  /* 0x0000001200187308 */ /* 0x0009e20000000800 */
[----:B-1----:R-:W-:-:S07]  /*103d0*/  FFMA.FTZ R19, R83, c[0x0][0x2d0], -R0 ;  /* 0x0000b40053137a23 */ /* 0x002fce0000010800 */
[----:B------:R-:W1:Y:S07]  /*103e0*/  MUFU.EX2 R22, R17 ;  /* 0x0000001100167308 */ /* 0x000e6e0000000800 */
[----:B------:R-:W-:Y:S01]  /*103f0*/  HMMA.16816.F32 R144, R8, R26, R4 ;  /* 0x0000001a0890723c */ /* 0x000fe20000001804 */
[----:B----4-:R-:W-:-:S06]  /*10400*/  FFMA.FTZ R18, R82, c[0x0][0x2d0], -R0 ;  /* 0x0000b40052127a23 */ /* 0x010fcc0000010800 */
[--C-:B------:R-:W-:Y:S01]  /*10410*/  FFMA.FTZ R7, R80, c[0x0][0x2d0], -R0.reuse ;  /* 0x0000b40050077a23 */ /* 0x100fe20000010800 */
[----:B---3--:R-:W-:Y:S01]  /*10420*/  F2FP.PACK_AB R4, R23, R25 ;  /* 0x000000191704723e */ /* 0x008fe200000000ff */
[--C-:B------:R-:W-:Y:S01]  /*10430*/  FFMA.FTZ R5, R79, c[0x0][0x2d0], -R0.reuse ;  /* 0x0000b4004f057a23 */ /* 0x100fe20000010800 */
[----:B-1----:R-:W-:Y:S01]  /*10440*/  F2FP.PACK_AB R6, R22, R24 ;  /* 0x000000181606723e */ /* 0x002fe200000000ff */
[----:B------:R-:W-:Y:S01]  /*10450*/  FFMA.FTZ R17, R81, c[0x0][0x2d0], -R0 ;  /* 0x0000b40051117a23 */ /* 0x000fe20000010800 */
[----:B------:R-:W-:Y:S01]  /*10460*/  MUFU.EX2 R18, R18 ;  /* 0x0000001200127308 */ /* 0x000fe20000000800 */
[----:B------:R-:W-:Y:S02]  /*10470*/  FADD.FTZ R0, R25, R2 ;  /* 0x0000000219007221 */ /* 0x000fe40000010000 */
[----:B------:R-:W-:Y:S02]  /*10480*/  FADD.FTZ R2, R103, R3 ;  /* 0x0000000367027221 */ /* 0x000fe40000010000 */
[----:B------:R-:W-:-:S03]  /*10490*/  FADD.FTZ R0, R23, R0 ;  /* 0x0000000017007221 */ /* 0x000fc60000010000 */
[----:B------:R-:W-:Y:S01]  /*104a0*/  MUFU.EX2 R7, R7 ;  /* 0x0000000700077308 */ /* 0x000fe20000000800 */
[----:B------:R-:W-:Y:S02]  /*104b0*/  FADD.FTZ R0, R24, R0 ;  /* 0x0000000018007221 */ /* 0x000fe40000010000 */
[----:B------:R-:W1:Y:S02]  /*104c0*/  LDSM.16.MT88.4 R24, [R173+0x4800] ;  /* 0x00480000ad18783b */ /* 0x000e640000004200 */
[----:B------:R-:W-:-:S04]  /*104d0*/  FADD.FTZ R0, R22, R0 ;  /* 0x0000000016007221 */ /* 0x000fc80000010000 */
[----:B------:R-:W-:-:S04]  /*104e0*/  FADD.FTZ R0, R21, R0 ;  /* 0x0000000015007221 */ /* 0x000fc80000010000 */
[----:B------:R-:W-:Y:S02]  /*104f0*/  FADD.FTZ R3, R20, R0 ;  /* 0x0000000014037221 */ /* 0x000fe40000010000 */
[----:B--2---:R-:W-:Y:S01]  /*10500*/  HMMA.16816.F32 R20, R12, R28, RZ ;  /* 0x0000001c0c14723c */ /* 0x004fe200000018ff */
[----:B------:R-:W-:Y:S08]  /*10510*/  MUFU.EX2 R29, R36 ;  /* 0x00000024001d7308 */ /* 0x000ff00000000800 */
[----:B------:R-:W2:Y:S02]  /*10520*/  MUFU.EX2 R28, R35 ;  /* 0x00000023001c7308 */ /* 0x000ea40000000800 */
[----:B--2---:R-:W-:Y:S11]  /*10530*/  F2FP.PACK_AB R98, R28, R29 ;  /* 0x0000001d1c62723e */ /* 0x004ff600000000ff */
[----:B------:R-:W-:Y:S02]  /*10540*/  @!UPT UIADD3 URZ, URZ, URZ, URZ ;  /* 0x0000003f3f3ff290 */ /* 0x000fe4000fffe03f */
[----:B-1----:R-:W-:Y:S01]  /*10550*/  HMMA.16816.F32 R48, R8, R24, R20 ;  /* 0x000000180830723c */ /* 0x002fe20000001814 */
[----:B------:R-:W1:Y:S07]  /*10560*/  MUFU.EX2 R25, R19 ;  /* 0x0000001300197308 */ /* 0x000e6e0000000800 */
[----:B------:R-:W-:Y:S01]  /*10570*/  HMMA.16816.F32 R20, R12, R30, RZ ;  /* 0x0000001e0c14723c */ /* 0x000fe200000018ff */
[----:B------:R-:W2:Y:S01]  /*10580*/  MUFU.EX2 R24, R17 ;  /* 0x0000001100187308 */ /* 0x000ea20000000800 */
[----:B-1----:R-:W-:-:S07]  /*10590*/  FADD.FTZ R0, R25, R2 ;  /* 0x0000000219007221 */ /* 0x002fce0000010000 */
[----:B------:R1:W3:Y:S01]  /*105a0*/  MUFU.EX2 R19, R5 ;  /* 0x0000000500137308 */ /* 0x0002e20000000800 */
[----:B------:R-:W-:Y:S02]  /*105b0*/  FADD.FTZ R2, R18, R0 ;  /* 0x0000000012027221 */ /* 0x000fe40000010000 */
[----:B------:R-:W-:Y:S02]  /*105c0*/  FADD.FTZ R0, R29, R3 ;  /* 0x000000031d007221 */ /* 0x000fe40000010000 */
[----:B--2---:R-:W-:-:S03]  /*105d0*/  FADD.FTZ R2, R24, R2 ;  /* 0x0000000218027221 */ /* 0x004fc60000010000 */
[----:B------:R-:W2:Y:S01]  /*105e0*/  MUFU.EX2 R17, R32 ;  /* 0x0000002000117308 */ /* 0x000ea20000000800 */
[----:B------:R-:W-:Y:S02]  /*105f0*/  FADD.FTZ R206, R28, R0 ;  /* 0x000000001cce7221 */ /* 0x000fe40000010000 */
[C---:B------:R-:W-:Y:S01]  /*10600*/  FADD.FTZ R0, R7.reuse, R2 ;  /* 0x0000000207007221 */ /* 0x040fe20000010000 */
[----:B------:R-:W-:-:S03]  /*10610*/  F2FP.PACK_AB R7, R7, R24 ;  /* 0x000000180707723e */ /* 0x000fc600000000ff */
[----:B------:R-:W-:Y:S01]  /*10620*/  HMMA.16816.F32 R40, R8, R26, R20 ;  /* 0x0000001a0828723c */ /* 0x000fe20000001814 */
[----:B------:R-:W4:Y:S01]  /*10630*/  LDSM.16.MT88.4 R20, [R172+0x4000] ;  /* 0x00400000ac14783b */ /* 0x000f220000004200 */
[----:B-1----:R-:W-:Y:S01]  /*10640*/  F2FP.PACK_AB R5, R18, R25 ;  /* 0x000000191205723e */ /* 0x002fe200000000ff */
[----:B------:R-:W1:Y:S01]  /*10650*/  MUFU.EX2 R3, R34 ;  /* 0x0000002200037308 */ /* 0x000e620000000800 */
[----:B---3--:R-:W-:Y:S01]  /*10660*/  FADD.FTZ R0, R19, R0 ;  /* 0x0000000013007221 */ /* 0x008fe20000010000 */
[----:B--2---:R-:W-:-:S06]  /*10670*/  F2FP.PACK_AB R97, R17, R19 ;  /* 0x000000131161723e */ /* 0x004fcc00000000ff */
[----:B------:R-:W2:Y:S01]  /*10680*/  MUFU.EX2 R2, R33 ;  /* 0x0000002100027308 */ /* 0x000ea20000000800 */
[----:B------:R-:W-:-:S04]  /*10690*/  FADD.FTZ R0, R17, R0 ;  /* 0x0000000011007221 */ /* 0x000fc80000010000 */
[----:B-1----:R-:W-:Y:S01]  /*106a0*/  FADD.FTZ R0, R3, R0 ;  /* 0x0000000003007221 */ /* 0x002fe20000010000 */
[----:B--2---:R-:W-:-:S03]  /*106b0*/  F2FP.PACK_AB R99, R2, R3 ;  /* 0x000000030263723e */ /* 0x004fc600000000ff */
[----:B------:R-:W-:Y:S01]  /*106c0*/  FADD.FTZ R202, R2, R0 ;  /* 0x0000000002ca7221 */ /* 0x000fe20000010000 */
[----:B------:R-:W-:-:S04]  /*106d0*/  IADD3 R0, R104, -0x2, RZ ;  /* 0xfffffffe68007810 */ /* 0x000fc80007ffe0ff */
[----:B------:R-:W-:Y:S01]  /*106e0*/  ISETP.GE.AND P0, PT, R0, R216, PT ;  /* 0x000000d80000720c */ /* 0x000fe20003f06270 */
[C---:B----4-:R-:W-:Y:S08]  /*106f0*/  HMMA.16816.F32 R24, R12.reuse, R20, RZ ;  /* 0x000000140c18723c */ /* 0x050ff000000018ff */
[----:B------:R-:W-:Y:S01]  /*10700*/  HMMA.16816.F32 R12, R12, R22, RZ ;  /* 0x000000160c0c723c */ /* 0x000fe200000018ff */
[----:B------:R-:W1:Y:S11]  /*10710*/  LDSM.16.MT88.4 R20, [R172+0x4800] ;  /* 0x00480000ac14783b */ /* 0x000e760000004200 */
[----:B------:R-:W-:Y:S04]  /*10720*/  @!UPT UIADD3 URZ, URZ, URZ, URZ ;  /* 0x0000003f3f3ff290 */ /* 0x000fe8000fffe03f */
[C---:B-1----:R-:W-:Y:S08]  /*10730*/  HMMA.16816.F32 R24, R8.reuse, R20, R24 ;  /* 0x000000140818723c */ /* 0x042ff00000001818 */
[----:B------:R-:W-:Y:S01]  /*10740*/  HMMA.16816.F32 R12, R8, R22, R12 ;  /* 0x00000016080c723c */ /* 0x000fe2000000180c */
        /* <DEDUP_REMOVED lines=13> */
[----:B------:R-:W2:Y:S03]  /*10820*/  LDSM.16.MT88.4 R132, [R169+0x1800] ;  /* 0x00180000a984783b */ /* 0x000ea60000004200 */
[C---:B-1----:R-:W-:Y:S08]  /*10830*/  HMMA.16816.F32 R44, R4.reuse, R8, R148 ;  /* 0x00000008042c723c */ /* 0x042ff00000001894 */
[----:B------:R-:W-:Y:S01]  /*10840*/  HMMA.16816.F32 R52, R4, R10, R52 ;  /* 0x0000000a0434723c */ /* 0x000fe20000001834 */
[----:B------:R-:W1:Y:S07]  /*10850*/  LDSM.16.MT88.4 R8, [R170+0x3000] ;  /* 0x00300000aa08783b */ /* 0x000e6e0000004200 */
[C---:B--2---:R-:W-:Y:S08]  /*10860*/  HMMA.16816.F32 R136, R96.reuse, R132, R136 ;  /* 0x000000846088723c */ /* 0x044ff00000001888 */
[----:B------:R-:W-:Y:S08]  /*10870*/  HMMA.16816.F32 R132, R96, R134, R20 ;  /* 0x000000866084723c */ /* 0x000ff00000001814 */
[C---:B-1----:R-:W-:Y:S08]  /*10880*/  HMMA.16816.F32 R56, R4.reuse, R8, R56 ;  /* 0x000000080438723c */ /* 0x042ff00000001838 */
[C---:B------:R-:W-:Y:S01]  /*10890*/  HMMA.16816.F32 R60, R4.reuse, R10, R60 ;  /* 0x0000000a043c723c */ /* 0x040fe2000000183c */
[----:B------:R-:W1:Y:S07]  /*108a0*/  LDSM.16.MT88.4 R8, [R173+0x3000] ;  /* 0x00300000ad08783b */ /* 0x000e6e0000004200 */
[C---:B-1----:R-:W-:Y:S01]  /*108b0*/  HMMA.16816.F32 R68, R4.reuse, R8, R124 ;  /* 0x000000080444723c */ /* 0x042fe2000000187c */
[----:B------:R-:W1:Y:S07]  /*108c0*/  LDSM.16.MT88.4 R124, [R170+0x1800] ;  /* 0x00180000aa7c783b */ /* 0x000e6e0000004200 */
[----:B------:R-:W-:Y:S01]  /*108d0*/  HMMA.16816.F32 R72, R4, R10, R108 ;  /* 0x0000000a0448723c */ /* 0x000fe2000000186c */
[----:B------:R-:W2:Y:S04]  /*108e0*/  LDSM.16.MT88.4 R8, [R172+0x3000] ;  /* 0x00300000ac08783b */ /* 0x000ea80000004200 */
[----:B------:R-:W3:Y:S03]  /*108f0*/  LDSM.16.MT88.4 R108, [R172+0x1800] ;  /* 0x00180000ac6c783b */ /* 0x000ee60000004200 */
[----:B-1----:R-:W-:Y:S08]  /*10900*/  HMMA.16816.F32 R128, R96, R124, R128 ;  /* 0x0000007c6080723c */ /* 0x002ff00000001880 */
[C---:B--2---:R-:W-:Y:S01]  /*10910*/  HMMA.16816.F32 R76, R4.reuse, R8, R116 ;  /* 0x00000008044c723c */ /* 0x044fe20000001874 */
[----:B------:R-:W1:Y:S07]  /*10920*/  LDSM.16.MT88.4 R116, [R173+0x1800] ;  /* 0x00180000ad74783b */ /* 0x000e6e0000004200 */
[----:B------:R-:W-:Y:S01]  /*10930*/  HMMA.16816.F32 R80, R4, R10, R64 ;  /* 0x0000000a0450723c */ /* 0x000fe20000001840 */
[----:B------:R-:W2:Y:S04]  /*10940*/  LDSM.16.MT88.4 R8, [R169+0x5000] ;  /* 0x00500000a908783b */ /* 0x000ea80000004200 */
[----:B------:R-:W-:Y:S03]  /*10950*/  LDSM.16.MT88.4 R64, [R172+0x3800] ;  /* 0x00380000ac40783b */ /* 0x000fe60000004200 */
[C---:B---3--:R-:W-:Y:S08]  /*10960*/  HMMA.16816.F32 R112, R96.reuse, R108, R112 ;  /* 0x0000006c6070723c */ /* 0x048ff00000001870 */
[C---:B------:R-:W-:Y:S08]  /*10970*/  HMMA.16816.F32 R108, R96.reuse, R110, R36 ;  /* 0x0000006e606c723c */ /* 0x040ff00000001824 */
[C---:B------:R-:W-:Y:S08]  /*10980*/  HMMA.16816.F32 R124, R96.reuse, R126, R28 ;  /* 0x0000007e607c723c */ /* 0x040ff0000000181c */
[----:B-1----:R-:W-:Y:S08]  /*10990*/  HMMA.16816.F32 R120, R96, R116, R120 ;  /* 0x000000746078723c */ /* 0x002ff00000001878 */
[C---:B--2---:R-:W-:Y:S08]  /*109a0*/  HMMA.16816.F32 R84, R4.reuse, R8, R84 ;  /* 0x000000080454723c */ /* 0x044ff00000001854 */
[----:B------:R-:W-:Y:S01]  /*109b0*/  HMMA.16816.F32 R88, R4, R10, R88 ;  /* 0x0000000a0458723c */ /* 0x000fe20000001858 */
[----:B------:R-:W1:Y:S07]  /*109c0*/  LDSM.16.MT88.4 R8, [R170+0x5000] ;  /* 0x00500000aa08783b */ /* 0x000e6e0000004200 */
        /* <DEDUP_REMOVED lines=9> */
[C---:B-1----:R-:W-:Y:S08]  /*10a60*/  HMMA.16816.F32 R36, R96.reuse, R40, R44 ;  /* 0x000000286024723c */ /* 0x042ff0000000182c */
[C---:B--2---:R-:W-:Y:S01]  /*10a70*/  HMMA.16816.F32 R44, R96.reuse, R48, R56 ;  /* 0x00000030602c723c */ /* 0x044fe20000001838 */
[----:B------:R-:W1:Y:S07]  /*10a80*/  LDSM.16.MT88.4 R56, [R173+0x3800] ;  /* 0x00380000ad38783b */ /* 0x000e6e0000004200 */
[C---:B------:R-:W-:Y:S08]  /*10a90*/  HMMA.16816.F32 R40, R96.reuse, R42, R52 ;  /* 0x0000002a6028723c */ /* 0x040ff00000001834 */
[C---:B------:R-:W-:Y:S08]  /*10aa0*/  HMMA.16816.F32 R48, R96.reuse, R50, R60 ;  /* 0x000000326030723c */ /* 0x040ff0000000183c */
[C---:B------:R-:W-:Y:S08]  /*10ab0*/  HMMA.16816.F32 R60, R96.reuse, R64, R76 ;  /* 0x00000040603c723c */ /* 0x040ff0000000184c */
[----:B------:R-:W-:Y:S01]  /*10ac0*/  HMMA.16816.F32 R64, R96, R66, R80 ;  /* 0x000000426040723c */ /* 0x000fe20000001850 */
[----:B------:R-:W2:Y:S07]  /*10ad0*/  LDSM.16.MT88.4 R80, [R170+0x5800] ;  /* 0x00580000aa50783b */ /* 0x000eae0000004200 */
[----:B---3--:R-:W-:Y:S08]  /*10ae0*/  HMMA.16816.F32 R24, R4, R8, R24 ;  /* 0x000000080418723c */ /* 0x008ff00000001818 */
[C---:B-1----:R-:W-:Y:S08]  /*10af0*/  HMMA.16816.F32 R52, R96.reuse, R56, R68 ;  /* 0x000000386034723c */ /* 0x042ff00000001844 */
[----:B------:R-:W-:Y:S01]  /*10b00*/  HMMA.16816.F32 R56, R96, R58, R72 ;  /* 0x0000003a6038723c */ /* 0x000fe20000001848 */
[----:B------:R-:W1:Y:S07]  /*10b10*/  LDSM.16.MT88.4 R72, [R169+0x5800] ;  /* 0x00580000a948783b */ /* 0x000e6e0000004200 */
[----:B------:R-:W-:Y:S01]  /*10b20*/  HMMA.16816.F32 R12, R4, R10, R12 ;  /* 0x0000000a040c723c */ /* 0x000fe2000000180c */
[----:B------:R-:W3:Y:S07]  /*10b30*/  LDSM.16.MT88.4 R4, [R172+0x5800] ;  /* 0x00580000ac04783b */ /* 0x000eee0000004200 */
[C---:B--2---:R-:W-:Y:S08]  /*10b40*/  HMMA.16816.F32 R76, R96.reuse, R80, R92 ;  /* 0x00000050604c723c */ /* 0x044ff0000000185c */
[C---:B------:R-:W-:Y:S08]  /*10b50*/  HMMA.16816.F32 R80, R96.reuse, R82, R144 ;  /* 0x000000526050723c */ /* 0x040ff00000001890 */
[C---:B-1----:R-:W-:Y:S08]  /*10b60*/  HMMA.16816.F32 R68, R96.reuse, R72, R84 ;  /* 0x000000486044723c */ /* 0x042ff00000001854 */
[C---:B------:R-:W-:Y:S01]  /*10b70*/  HMMA.16816.F32 R72, R96.reuse, R74, R88 ;  /* 0x0000004a6048723c */ /* 0x040fe20000001858 */
[----:B------:R-:W1:Y:S07]  /*10b80*/  LDSM.16.MT88.4 R88, [R173+0x5800] ;  /* 0x00580000ad58783b */ /* 0x000e6e0000004200 */
[C---:B---3--:R-:W-:Y:S08]  /*10b90*/  HMMA.16816.F32 R92, R96.reuse, R4, R24 ;  /* 0x00000004605c723c */ /* 0x048ff00000001818 */
[C---:B-1----:R-:W-:Y:S08]  /*10ba0*/  HMMA.16816.F32 R84, R96.reuse, R88, R152 ;  /* 0x000000586054723c */ /* 0x042ff00000001898 */
[C---:B------:R-:W-:Y:S08]  /*10bb0*/  HMMA.16816.F32 R88, R96.reuse, R90, R148 ;  /* 0x0000005a6058723c */ /* 0x040ff00000001894 */
[----:B------:R-:W-:Y:S01]  /*10bc0*/  HMMA.16816.F32 R96, R96, R6, R12 ;  /* 0x000000066060723c */ /* 0x000fe2000000180c */
[----:B------:R-:W-:Y:S07]  /*10bd0*/  @!UPT UIADD3 URZ, URZ, URZ, URZ ;  /* 0x0000003f3f3ff290 */ /* 0x000fee000fffe03f */
[----:B------:R-:W-:Y:S11]  /*10be0*/  @!P0 BRA `(.L_x_268) ;  /* 0x0000303000008947 */ /* 0x000ff60003800000 */
[----:B------:R-:W-:Y:S02]  /*10bf0*/  MOV R195, R0 ;  /* 0x0000000000c37202 */ /* 0x000fe40000000f00 */
[----:B------:R-:W-:-:S02]  /*10c00*/  MOV R104, R16 ;  /* 0x0000001000687202 */ /* 0x000fc40000000f00 */
[----:B------:R-:W-:Y:S02]  /*10c10*/  MOV R103, R102 ;  /* 0x0000006600677202 */ /* 0x000fe40000000f00 */
.L_x_275:
[----:B------:R-:W-:Y:S04]  /*10c20*/  DEPBAR.LE SB0, 0x0 ;  /* 0x000080000000791a */ /* 0x000fe80000000000 */
[----:B------:R-:W-:Y:S01]  /*10c30*/  WARPSYNC 0xffffffff ;  /* 0xffffffff00007948 */ /* 0x000fe20003800000 */
[----:B------:R-:W-:Y:S01]  /*10c40*/  BAR.SYNC.DEFER_BLOCKING 0x0 ;  /* 0x0000000000007b1d */ /* 0x000fe20000010000 */
[----:B------:R-:W-:Y:S01]  /*10c50*/  SHF.R.S32.HI R0, RZ, 0x1f, R194 ;  /* 0x0000001fff007819 */ /* 0x000fe200000114c2 */
[----:B------:R-:W-:Y:S01]  /*10c60*/  IMAD.WIDE.U32 R2, R194, c[0x0][0x208], RZ ;  /* 0x00008200c2027a25 */ /* 0x000fe200078e00ff */
[----:B------:R-:W-:Y:S02]  /*10c70*/  ISETP.GE.AND P4, PT, R208, c[0x0][0x1d4], PT ;  /* 0x00007500d0007a0c */ /* 0x000fe40003f86270 */
[C---:B------:R-:W-:Y:S01]  /*10c80*/  ISETP.GE.AND P3, PT, R207.reuse, c[0x0][0x1d4], PT ;  /* 0x00007500cf007a0c */ /* 0x040fe20003f66270 */
[----:B------:R-:W-:Y:S01]  /*10c90*/  IMAD R0, R0, c[0x0][0x208], RZ ;  /* 0x0000820000007a24 */ /* 0x000fe200078e02ff */
[C---:B------:R-:W-:Y:S01]  /*10ca0*/  SHF.L.U64.HI R30, R208.reuse, 0x1, R223 ;  /* 0x00000001d01e7819 */ /* 0x040fe200000102df */
[----:B------:R-:W-:Y:S01]  /*10cb0*/  IMAD.SHL.U32 R23, R208, 0x2, RZ ;  /* 0x00000002d0177824 */ /* 0x000fe200078e00ff */
[C---:B------:R-:W-:Y:S01]  /*10cc0*/  SHF.L.U64.HI R22, R207.reuse, 0x1, R224 ;  /* 0x00000001cf167819 */ /* 0x040fe200000102e0 */
[----:B------:R-:W-:Y:S01]  /*10cd0*/  IMAD R0, R194, c[0x0][0x20c], R0 ;  /* 0x00008300c2007a24 */ /* 0x000fe200078e0200 */
[C---:B------:R-:W-:Y:S01]  /*10ce0*/  SHF.L.U64.HI R14, R210.reuse, 0x1, R211 ;  /* 0x00000001d20e7819 */ /* 0x040fe200000102d3 */
[----:B------:R-:W-:Y:S02]  /*10cf0*/  IMAD.SHL.U32 R15, R207, 0x2, RZ ;  /* 0x00000002cf0f7824 */ /* 0x000fe400078e00ff */
[----:B------:R-:W-:Y:S01]  /*10d00*/  IMAD.IADD R3, R3, 0x1, R0 ;  /* 0x0000000103037824 */ /* 0x000fe200078e0200 */
[----:B------:R-:W-:Y:S01]  /*10d10*/  SHF.R.S32.HI R0, RZ, 0x1f, R192 ;  /* 0x0000001fff007819 */ /* 0x000fe200000114c0 */
[----:B------:R-:W-:Y:S02]  /*10d20*/  IMAD.SHL.U32 R13, R210, 0x2, RZ ;  /* 0x00000002d20d7824 */ /* 0x000fe400078e00ff */
[----:B------:R-:W-:Y:S04]  /*10d30*/  IMAD.WIDE.U32 R2, R192, c[0x0][0x218], R2 ;  /* 0x00008600c0027a25 */ /* 0x000fe800078e0002 */
[----:B------:R-:W-:Y:S01]  /*10d40*/  IMAD R4, R0, c[0x0][0x218], RZ ;  /* 0x0000860000047a24 */ /* 0x000fe200078e02ff */
[----:B------:R-:W-:Y:S01]  /*10d50*/  IADD3 R0, P0, R226, R2, RZ ;  /* 0x00000002e2007210 */ /* 0x000fe20007f1e0ff */
[----:B------:R1:W2:Y:S02]  /*10d60*/  LDSM.16.M88.4 R32, [R175] ;  /* 0x00000000af20783b */ /* 0x0002a40000000200 */
[----:B------:R-:W-:Y:S02]  /*10d70*/  IMAD R4, R192, c[0x0][0x21c], R4 ;  /* 0x00008700c0047a24 */ /* 0x000fe400078e0204 */
[----:B------:R1:W3:Y:S03]  /*10d80*/  LDSM.16.M88.4 R8, [R168] ;  /* 0x00000000a808783b */ /* 0x0002e60000000200 */
[----:B------:R-:W-:Y:S01]  /*10d90*/  IADD3.X R2, R225, R3, R4, P0, !PT ;  /* 0x00000003e1027210 */ /* 0x000fe200007fe404 */
[----:B------:R1:W4:Y:S01]  /*10da0*/  LDSM.16.M88.4 R16, [R168+0x800] ;  /* 0x00080000a810783b */ /* 0x0003220000000200 */
[C---:B------:R-:W-:Y:S03]  /*10db0*/  LEA R5, P0, R0.reuse, c[0x0][0x1f8], 0x1 ;  /* 0x00007e0000057a11 */ /* 0x040fe600078008ff */
[----:B------:R1:W1:Y:S01]  /*10dc0*/  LDSM.16.M88.4 R24, [R168+0x1000] ;  /* 0x00100000a818783b */ /* 0x0002620000000200 */
[----:B------:R-:W-:Y:S03]  /*10dd0*/  LEA.HI.X R4, R0, c[0x0][0x1fc], R2, 0x1, P0 ;  /* 0x00007f0000047a11 */ /* 0x000fe600000f0c02 */
[----:B------:R1:W1:Y:S04]  /*10de0*/  LDSM.16.M88.4 R144, [R168+0x1800] ;  /* 0x00180000a890783b */ /* 0x0002680000000200 */
[----:B------:R1:W1:Y:S04]  /*10df0*/  LDSM.16.M88.4 R148, [R176] ;  /* 0x00000000b094783b */ /* 0x0002680000000200 */
[----:B------:R1:W1:Y:S04]  /*10e00*/  LDSM.16.M88.4 R152, [R179] ;  /* 0x00000000b398783b */ /* 0x0002680000000200 */
[----:B------:R1:W1:Y:S04]  /*10e10*/  LDSM.16.M88.4 R156, [R190] ;  /* 0x00000000be9c783b */ /* 0x0002680000000200 */
[----:B------:R1:W1:Y:S04]  /*10e20*/  LDSM.16.M88.4 R160, [R189] ;  /* 0x00000000bda0783b */ /* 0x0002680000000200 */
[----:B------:R1:W1:Y:S01]  /*10e30*/  LDSM.16.M88.4 R164, [R188] ;  /* 0x00000000bca4783b */ /* 0x0002620000000200 */
[----:B------:R-:W-:-:S05]  /*10e40*/  BRA.DIV ~URZ, `(.L_x_269) ;  /* 0x000084d27f007947 */ /* 0x000fca000b800000 */
[----:B------:R4:W3:Y:S02]  /*10e50*/  SHFL.IDX PT, R0, R4, RZ, 0x181f ;  /* 0x00181fff04007589 */ /* 0x0008e400000e0000 */
.L_x_349:
[----:B------:R-:W5:Y:S01]  /*10e60*/  SHFL.IDX PT, R3, R5, RZ, 0x181f ;  /* 0x00181fff05037589 */ /* 0x000f6200000e0000 */
[----:B------:R-:W-:Y:S01]  /*10e70*/  LOP3.LUT P1, RZ, R212, 0x10, RZ, 0xc0, !PT ;  /* 0x00000010d4ff7812 */ /* 0x000fe2000782c0ff */
[----:B------:R-:W-:Y:S03]  /*10e80*/  BSSY B0, `(.L_x_270) ;  /* 0x000013e000007945 */ /* 0x000fe60003800000 */
[----:B------:R-:W-:Y:S03]  /*10e90*/  SEL R102, RZ, 0x10, P1 ;  /* 0x00000010ff667807 */ /* 0x000fe60000800000 */
[----:B------:R4:W-:Y:S08]  /*10ea0*/  SHFL.IDX PT, R12, R4, 0x1, 0x181f ;  /* 0x00381f00040c7f89 */ /* 0x0009f000000e0000 */
[----:B------:R3:W2:Y:S01]  /*10eb0*/  SHFL.IDX PT, R2, R5, 0x1, 0x181f ;  /* 0x00381f0005027f89 */ /* 0x0006a200000e0000 */
[C---:B-----5:R-:W-:Y:S04]  /*10ec0*/  IADD3 R6, P0, R3.reuse, R13, RZ ;  /* 0x0000000d03067210 */ /* 0x060fe80007f1e0ff */
[C---:B---3--:R-:W-:Y:S02]  /*10ed0*/  IADD3.X R7, R0.reuse, R14, RZ, P0, !PT ;  /* 0x0000000e00077210 */ /* 0x048fe400007fe4ff */
[----:B----4-:R-:W-:Y:S03]  /*10ee0*/  IADD3 R4, P0, R3, R15, RZ ;  /* 0x0000000f03047210 */ /* 0x010fe60007f1e0ff */
[----:B------:R3:W-:Y:S01]  /*10ef0*/  LDGSTS.E.BYPASS.LTC128B.128 [R191+0x100], [R6.64], !P1 ;  /* 0x0010000006bf7fae */ /* 0x0007e2000c901d4a */
[----:B------:R-:W-:Y:S07]  /*10f00*/  IADD3.X R5, R0, R22, RZ, P0, !PT ;  /* 0x0000001600057210 */ /* 0x000fee00007fe4ff */
[----:B------:R4:W-:Y:S02]  /*10f10*/  LDGSTS.E.BYPASS.LTC128B.128 [R191+0x2100], [R4.64], !P3 ;  /* 0x0210000004bf7fae */ /* 0x0009e4000d901d4a */
[----:B----4-:R-:W-:Y:S02]  /*10f20*/  IADD3 R5, -R102, 0x10, RZ ;  /* 0x0000001066057810 */ /* 0x010fe40007ffe1ff */
[----:B------:R-:W-:Y:S02]  /*10f30*/  SEL R4, RZ, 0x10, P3 ;  /* 0x00000010ff047807 */ /* 0x000fe40001800000 */
[----:B------:R-:W-:Y:S02]  /*10f40*/  LOP3.LUT R5, R5, 0xf, RZ, 0xc0, !PT ;  /* 0x0000000f05057812 */ /* 0x000fe400078ec0ff */
[C---:B------:R-:W-:Y:S02]  /*10f50*/  ISETP.NE.U32.AND P5, PT, R4.reuse, RZ, PT ;  /* 0x000000ff0400720c */ /* 0x040fe40003fa5070 */
[----:B--2---:R-:W-:Y:S02]  /*10f60*/  IADD3 R20, P1, P0, R5, R2, R13 ;  /* 0x0000000205147210 */ /* 0x004fe4000783e00d */
[----:B------:R-:W-:Y:S02]  /*10f70*/  IADD3 R4, -R4, 0x10, RZ ;  /* 0x0000001004047810 */ /* 0x000fe40007ffe1ff */
[----:B------:R-:W-:Y:S02]  /*10f80*/  IADD3.X R21, RZ, R12, R14, P1, P0 ;  /* 0x0000000cff157210 */ /* 0x000fe40000fe040e */
[----:B------:R-:W-:Y:S02]  /*10f90*/  IADD3 R14, P2, R3, R23, RZ ;  /* 0x00000017030e7210 */ /* 0x000fe40007f5e0ff */
[----:B------:R-:W-:Y:S02]  /*10fa0*/  LOP3.LUT R4, R4, 0xf, RZ, 0xc0, !PT ;  /* 0x0000000f04047812 */ /* 0x000fe400078ec0ff */
[----:B------:R-:W-:Y:S02]  /*10fb0*/  SEL R13, RZ, 0x10, P4 ;  /* 0x00000010ff0d7807 */ /* 0x000fe40002000000 */
[----:B------:R-:W-:Y:S02]  /*10fc0*/  IADD3 R28, P1, P0, R4, R2, R15 ;  /* 0x00000002041c7210 */ /* 0x000fe4000783e00f */
[----:B------:R-:W-:Y:S02]  /*10fd0*/  IADD3.X R15, R0, R30, RZ, P2, !PT ;  /* 0x0000001e000f7210 */ /* 0x000fe400017fe4ff */
[C---:B------:R-:W-:Y:S02]  /*10fe0*/  IADD3 R4, -R13.reuse, 0x10, RZ ;  /* 0x000000100d047810 */ /* 0x040fe40007ffe1ff */
[----:B------:R-:W-:Y:S01]  /*10ff0*/  ISETP.NE.U32.AND P2, PT, R102, RZ, PT ;  /* 0x000000ff6600720c */ /* 0x000fe20003f45070 */
[----:B------:R2:W-:Y:S01]  /*11000*/  LDGSTS.E.BYPASS.LTC128B.128 [R191+0x4100], [R14.64], !P4 ;  /* 0x041000000ebf7fae */ /* 0x0005e2000e101d4a */
[----:B------:R-:W-:Y:S02]  /*11010*/  LOP3.LUT R4, R4, 0xf, RZ, 0xc0, !PT ;  /* 0x0000000f04047812 */ /* 0x000fe400078ec0ff */
[----:B------:R-:W-:Y:S02]  /*11020*/  IADD3.X R29, RZ, R12, R22, P1, P0 ;  /* 0x0000000cff1d7210 */ /* 0x000fe40000fe0416 */
[----:B------:R-:W-:Y:S02]  /*11030*/  IADD3 R2, P1, P0, R4, R2, R23 ;  /* 0x0000000204027210 */ /* 0x000fe4000783e017 */
[C---:B---3--:R-:W-:Y:S03]  /*11040*/  HMMA.16816.F32 R4, R32.reuse, R8, RZ ;  /* 0x000000082004723c */ /* 0x048fe600000018ff */
[----:B------:R-:W-:Y:S02]  /*11050*/  IADD3.X R3, RZ, R12, R30, P1, P0 ;  /* 0x0000000cff037210 */ /* 0x000fe40000fe041e */
[----:B------:R3:W-:Y:S01]  /*11060*/  LDGSTS.E.BYPASS.LTC128B.128.ZFILL [R191+0x1100], [R20.64], P2 ;  /* 0x0110000014bf7fae */ /* 0x0007e20009141d4a */
[----:B------:R-:W-:Y:S02]  /*11070*/  ISETP.NE.U32.AND P0, PT, R13, RZ, PT ;  /* 0x000000ff0d00720c */ /* 0x000fe40003f05070 */
[C---:B------:R-:W-:Y:S05]  /*11080*/  HMMA.16816.F32 R8, R32.reuse, R10, RZ ;  /* 0x0000000a2008723c */ /* 0x040fea00000018ff */
[----:B------:R4:W-:Y:S03]  /*11090*/  LDGSTS.E.BYPASS.LTC128B.128.ZFILL [R191+0x3100], [R28.64], P5 ;  /* 0x031000001cbf7fae */ /* 0x0009e6000a941d4a */
[C---:B--2---:R-:W-:Y:S05]  /*110a0*/  HMMA.16816.F32 R12, R32.reuse, R16, RZ ;  /* 0x00000010200c723c */ /* 0x044fea00000018ff */
[----:B------:R2:W-:Y:S01]  /*110b0*/  LDGSTS.E.BYPASS.LTC128B.128.ZFILL [R191+0x5100], [R2.64], P0 ;  /* 0x0510000002bf7fae */ /* 0x0005e20008141d4a */
[----:B------:R-:W-:Y:S02]  /*110c0*/  ISETP.GT.AND P0, PT, R195, R216, PT ;  /* 0x000000d8c300720c */ /* 0x000fe40003f04270 */
[C---:B------:R-:W-:Y:S05]  /*110d0*/  HMMA.16816.F32 R16, R32.reuse, R18, RZ ;  /* 0x000000122010723c */ /* 0x040fea00000018ff */
[----:B------:R-:W0:Y:S03]  /*110e0*/  LDGDEPBAR ;  /* 0x00000000000079af */ /* 0x000e260000000000 */
[C---:B-1-3--:R-:W-:Y:S08]  /*110f0*/  HMMA.16816.F32 R20, R32.reuse, R24, RZ ;  /* 0x000000182014723c */ /* 0x04aff000000018ff */
[C---:B------:R-:W-:Y:S08]  /*11100*/  HMMA.16816.F32 R24, R32.reuse, R26, RZ ;  /* 0x0000001a2018723c */ /* 0x040ff000000018ff */
[C---:B----4-:R-:W-:Y:S08]  /*11110*/  HMMA.16816.F32 R28, R32.reuse, R144, RZ ;  /* 0x00000090201c723c */ /* 0x050ff000000018ff */
[----:B------:R-:W-:Y:S01]  /*11120*/  HMMA.16816.F32 R32, R32, R146, RZ ;  /* 0x000000922020723c */ /* 0x000fe200000018ff */
[----:B------:R-:W-:Y:S07]  /*11130*/  LDSM.16.M88.4 R144, [R178] ;  /* 0x00000000b290783b */ /* 0x000fee0000000200 */
[C---:B------:R-:W-:Y:S08]  /*11140*/  HMMA.16816.F32 R4, R148.reuse, R152, R4 ;  /* 0x000000989404723c */ /* 0x040ff00000001804 */
[C---:B------:R-:W-:Y:S01]  /*11150*/  HMMA.16816.F32 R8, R148.reuse, R154, R8 ;  /* 0x0000009a9408723c */ /* 0x040fe20000001808 */
[----:B------:R-:W1:Y:S07]  /*11160*/  LDSM.16.M88.4 R152, [R174] ;  /* 0x00000000ae98783b */ /* 0x000e6e0000000200 */
[C---:B------:R-:W-:Y:S08]  /*11170*/  HMMA.16816.F32 R12, R148.reuse, R156, R12 ;  /* 0x0000009c940c723c */ /* 0x040ff0000000180c */
[C---:B------:R-:W-:Y:S01]  /*11180*/  HMMA.16816.F32 R16, R148.reuse, R158, R16 ;  /* 0x0000009e9410723c */ /* 0x040fe20000001810 */
[----:B------:R-:W3:Y:S07]  /*11190*/  LDSM.16.M88.4 R156, [R174+0x800] ;  /* 0x00080000ae9c783b */ /* 0x000eee0000000200 */
[C---:B------:R-:W-:Y:S08]  /*111a0*/  HMMA.16816.F32 R20, R148.reuse, R160, R20 ;  /* 0x000000a09414723c */ /* 0x040ff00000001814 */
[C---:B------:R-:W-:Y:S01]  /*111b0*/  HMMA.16816.F32 R24, R148.reuse, R162, R24 ;  /* 0x000000a29418723c */ /* 0x040fe20000001818 */
[----:B------:R-:W-:Y:S07]  /*111c0*/  LDSM.16.M88.4 R160, [R174+0x1800] ;  /* 0x00180000aea0783b */ /* 0x000fee0000000200 */
[C---:B------:R-:W-:Y:S08]  /*111d0*/  HMMA.16816.F32 R28, R148.reuse, R164, R28 ;  /* 0x000000a4941c723c */ /* 0x040ff0000000181c */
[----:B------:R-:W-:Y:S01]  /*111e0*/  HMMA.16816.F32 R32, R148, R166, R32 ;  /* 0x000000a69420723c */ /* 0x000fe20000001820 */
[----:B------:R-:W4:Y:S07]  /*111f0*/  LDSM.16.M88.4 R148, [R174+0x1000] ;  /* 0x00100000ae94783b */ /* 0x000f2e0000000200 */
[C---:B-1----:R-:W-:Y:S08]  /*11200*/  HMMA.16816.F32 R4, R144.reuse, R152, R4 ;  /* 0x000000989004723c */ /* 0x042ff00000001804 */
[C---:B------:R-:W-:Y:S01]  /*11210*/  HMMA.16816.F32 R8, R144.reuse, R154, R8 ;  /* 0x0000009a9008723c */ /* 0x040fe20000001808 */
[----:B------:R-:W-:Y:S07]  /*11220*/  LDSM.16.M88.4 R152, [R171] ;  /* 0x00000000ab98783b */ /* 0x000fee0000000200 */
[C---:B---3--:R-:W-:Y:S08]  /*11230*/  HMMA.16816.F32 R12, R144.reuse, R156, R12 ;  /* 0x0000009c900c723c */ /* 0x048ff0000000180c */
[C---:B------:R-:W-:Y:S01]  /*11240*/  HMMA.16816.F32 R16, R144.reuse, R158, R16 ;  /* 0x0000009e9010723c */ /* 0x040fe20000001810 */
[----:B------:R-:W-:Y:S07]  /*11250*/  LDSM.16.M88.4 R156, [R171+0x800] ;  /* 0x00080000ab9c783b */ /* 0x000fee0000000200 */
[C---:B----4-:R-:W-:Y:S08]  /*11260*/  HMMA.16816.F32 R20, R144.reuse, R148, R20 ;  /* 0x000000949014723c */ /* 0x050ff00000001814 */
[C---:B------:R-:W-:Y:S01]  /*11270*/  HMMA.16816.F32 R24, R144.reuse, R150, R24 ;  /* 0x000000969018723c */ /* 0x040fe20000001818 */
[----:B------:R-:W1:Y:S07]  /*11280*/  LDSM.16.M88.4 R148, [R177] ;  /* 0x00000000b194783b */ /* 0x000e6e0000000200 */
[C---:B------:R-:W-:Y:S08]  /*11290*/  HMMA.16816.F32 R28, R144.reuse, R160, R28 ;  /* 0x000000a0901c723c */ /* 0x040ff0000000181c */
[----:B------:R-:W-:Y:S01]  /*112a0*/  HMMA.16816.F32 R32, R144, R162, R32 ;  /* 0x000000a29020723c */ /* 0x000fe20000001820 */
[----:B------:R-:W3:Y:S08]  /*112b0*/  LDSM.16.M88.4 R144, [R171+0x1000] ;  /* 0x00100000ab90783b */ /* 0x000ef00000000200 */
[----:B------:R-:W4:Y:S01]  /*112c0*/  LDSM.16.M88.4 R160, [R171+0x1800] ;  /* 0x00180000aba0783b */ /* 0x000f220000000200 */
[C---:B-1----:R-:W-:Y:S08]  /*112d0*/  HMMA.16816.F32 R4, R148.reuse, R152, R4 ;  /* 0x000000989404723c */ /* 0x042ff00000001804 */
[C---:B------:R-:W-:Y:S01]  /*112e0*/  HMMA.16816.F32 R8, R148.reuse, R154, R8 ;  /* 0x0000009a9408723c */ /* 0x040fe20000001808 */
[----:B------:R-:W-:Y:S07]  /*112f0*/  LDSM.16.M88.4 R152, [R168+0x2000] ;  /* 0x00200000a898783b */ /* 0x000fee0000000200 */
[C---:B------:R-:W-:Y:S08]  /*11300*/  HMMA.16816.F32 R12, R148.reuse, R156, R12 ;  /* 0x0000009c940c723c */ /* 0x040ff0000000180c */
[C---:B------:R-:W-:Y:S01]  /*11310*/  HMMA.16816.F32 R16, R148.reuse, R158, R16 ;  /* 0x0000009e9410723c */ /* 0x040fe20000001810 */
[----:B------:R-:W-:Y:S07]  /*11320*/  LDSM.16.M88.4 R156, [R168+0x2800] ;  /* 0x00280000a89c783b */ /* 0x000fee0000000200 */
[C---:B---3--:R-:W-:Y:S08]  /*11330*/  HMMA.16816.F32 R20, R148.reuse, R144, R20 ;  /* 0x000000909414723c */ /* 0x048ff00000001814 */
[C---:B------:R-:W-:Y:S01]  /*11340*/  HMMA.16816.F32 R24, R148.reuse, R146, R24 ;  /* 0x000000929418723c */ /* 0x040fe20000001818 */
[----:B------:R-:W1:Y:S07]  /*11350*/  LDSM.16.M88.4 R144, [R175+0x4000] ;  /* 0x00400000af90783b */ /* 0x000e6e0000000200 */
[C---:B----4-:R-:W-:Y:S08]  /*11360*/  HMMA.16816.F32 R28, R148.reuse, R160, R28 ;  /* 0x000000a0941c723c */ /* 0x050ff0000000181c */
[----:B------:R-:W-:Y:S01]  /*11370*/  HMMA.16816.F32 R32, R148, R162, R32 ;  /* 0x000000a29420723c */ /* 0x000fe20000001820 */
[----:B------:R-:W3:Y:S08]  /*11380*/  LDSM.16.M88.4 R148, [R168+0x3000] ;  /* 0x00300000a894783b */ /* 0x000ef00000000200 */
[----:B------:R-:W4:Y:S01]  /*11390*/  LDSM.16.M88.4 R160, [R168+0x3800] ;  /* 0x00380000a8a0783b */ /* 0x000f220000000200 */
[C---:B-1----:R-:W-:Y:S08]  /*113a0*/  HMMA.16816.F32 R4, R144.reuse, R152, R4 ;  /* 0x000000989004723c */ /* 0x042ff00000001804 */
[C---:B------:R-:W-:Y:S01]  /*113b0*/  HMMA.16816.F32 R8, R144.reuse, R154, R8 ;  /* 0x0000009a9008723c */ /* 0x040fe20000001808 */
[----:B------:R-:W-:Y:S07]  /*113c0*/  LDSM.16.M88.4 R152, [R187] ;  /* 0x00000000bb98783b */ /* 0x000fee0000000200 */
[C---:B------:R-:W-:Y:S08]  /*113d0*/  HMMA.16816.F32 R12, R144.reuse, R156, R12 ;  /* 0x0000009c900c723c */ /* 0x040ff0000000180c */
[C---:B------:R-:W-:Y:S01]  /*113e0*/  HMMA.16816.F32 R16, R144.reuse, R158, R16 ;  /* 0x0000009e9010723c */ /* 0x040fe20000001810 */
[----:B------:R-:W-:Y:S07]  /*113f0*/  LDSM.16.M88.4 R156, [R186] ;  /* 0x00000000ba9c783b */ /* 0x000fee0000000200 */
[C---:B---3--:R-:W-:Y:S08]  /*11400*/  HMMA.16816.F32 R20, R144.reuse, R148, R20 ;  /* 0x000000949014723c */ /* 0x048ff00000001814 */
[C---:B------:R-:W-:Y:S01]  /*11410*/  HMMA.16816.F32 R24, R144.reuse, R150, R24 ;  /* 0x000000969018723c */ /* 0x040fe20000001818 */
[----:B------:R-:W1:Y:S07]  /*11420*/  LDSM.16.M88.4 R148, [R176+0x4000] ;  /* 0x00400000b094783b */ /* 0x000e6e0000000200 */
[C---:B----4-:R-:W-:Y:S08]  /*11430*/  HMMA.16816.F32 R28, R144.reuse, R160, R28 ;  /* 0x000000a0901c723c */ /* 0x050ff0000000181c */
[----:B------:R-:W-:Y:S01]  /*11440*/  HMMA.16816.F32 R32, R144, R162, R32 ;  /* 0x000000a29020723c */ /* 0x000fe20000001820 */
[----:B------:R-:W3:Y:S08]  /*11450*/  LDSM.16.M88.4 R144, [R185] ;  /* 0x00000000b990783b */ /* 0x000ef00000000200 */
[----:B------:R-:W4:Y:S01]  /*11460*/  LDSM.16.M88.4 R160, [R184] ;  /* 0x00000000b8a0783b */ /* 0x000f220000000200 */
        /* <DEDUP_REMOVED lines=51> */
[----:B------:R-:W-:Y:S01]  /*117a0*/  LDSM.16.M88.4 R160, [R174+0x4000] ;  /* 0x00400000aea0783b */ /* 0x000fe20000000200 */
[C---:B-1----:R-:W-:Y:S08]  /*117b0*/  HMMA.16816.F32 R4, R148.reuse, R152, R4 ;  /* 0x000000989404723c */ /* 0x042ff00000001804 */
[C---:B------:R-:W-:Y:S01]  /*117c0*/  HMMA.16816.F32 R8, R148.reuse, R154, R8 ;  /* 0x0000009a9408723c */ /* 0x040fe20000001808 */
[----:B------:R-:W1:Y:S07]  /*117d0*/  LDSM.16.M88.4 R152, [R180] ;  /* 0x00000000b498783b */ /* 0x000e6e0000000200 */
[C---:B------:R-:W-:Y:S08]  /*117e0*/  HMMA.16816.F32 R12, R148.reuse, R156, R12 ;  /* 0x0000009c940c723c */ /* 0x040ff0000000180c */
[C---:B------:R-:W-:Y:S01]  /*117f0*/  HMMA.16816.F32 R16, R148.reuse, R158, R16 ;  /* 0x0000009e9410723c */ /* 0x040fe20000001810 */
[----:B------:R-:W4:Y:S07]  /*11800*/  LDSM.16.M88.4 R156, [R178+0x8000] ;  /* 0x00800000b29c783b */ /* 0x000f2e0000000200 */
[C---:B---3--:R-:W-:Y:S08]  /*11810*/  HMMA.16816.F32 R20, R148.reuse, R144, R20 ;  /* 0x000000909414723c */ /* 0x048ff00000001814 */
[C---:B------:R-:W-:Y:S01]  /*11820*/  HMMA.16816.F32 R24, R148.reuse, R146, R24 ;  /* 0x000000929418723c */ /* 0x040fe20000001818 */
[----:B------:R-:W3:Y:S07]  /*11830*/  LDSM.16.M88.4 R144, [R174+0x4800] ;  /* 0x00480000ae90783b */ /* 0x000eee0000000200 */
[C---:B-1----:R-:W-:Y:S08]  /*11840*/  HMMA.16816.F32 R28, R148.reuse, R152, R28 ;  /* 0x00000098941c723c */ /* 0x042ff0000000181c */
[----:B------:R-:W-:Y:S01]  /*11850*/  HMMA.16816.F32 R32, R148, R154, R32 ;  /* 0x0000009a9420723c */ /* 0x000fe20000001820 */
[----:B------:R-:W1:Y:S07]  /*11860*/  LDSM.16.M88.4 R148, [R174+0x5000] ;  /* 0x00500000ae94783b */ /* 0x000e6e0000000200 */
[C---:B----4-:R-:W-:Y:S01]  /*11870*/  HMMA.16816.F32 R4, R156.reuse, R160, R4 ;  /* 0x000000a09c04723c */ /* 0x050fe20000001804 */
[----:B------:R-:W4:Y:S07]  /*11880*/  LDSM.16.M88.4 R152, [R174+0x5800] ;  /* 0x00580000ae98783b */ /* 0x000f2e0000000200 */
[C---:B------:R-:W-:Y:S01]  /*11890*/  HMMA.16816.F32 R8, R156.reuse, R162, R8 ;  /* 0x000000a29c08723c */ /* 0x040fe20000001808 */
[----:B------:R-:W-:Y:S07]  /*118a0*/  LDSM.16.M88.4 R160, [R171+0x4000] ;  /* 0x00400000aba0783b */ /* 0x000fee0000000200 */
[C---:B---3--:R-:W-:Y:S08]  /*118b0*/  HMMA.16816.F32 R12, R156.reuse, R144, R12 ;  /* 0x000000909c0c723c */ /* 0x048ff0000000180c */
[C---:B------:R-:W-:Y:S01]  /*118c0*/  HMMA.16816.F32 R16, R156.reuse, R146, R16 ;  /* 0x000000929c10723c */ /* 0x040fe20000001810 */
[----:B------:R-:W3:Y:S07]  /*118d0*/  LDSM.16.M88.4 R144, [R177+0x8000] ;  /* 0x00800000b190783b */ /* 0x000eee0000000200 */
[C---:B-1----:R-:W-:Y:S08]  /*118e0*/  HMMA.16816.F32 R20, R156.reuse, R148, R20 ;  /* 0x000000949c14723c */ /* 0x042ff00000001814 */
[C---:B------:R-:W-:Y:S01]  /*118f0*/  HMMA.16816.F32 R24, R156.reuse, R150, R24 ;  /* 0x000000969c18723c */ /* 0x040fe20000001818 */
[----:B------:R-:W1:Y:S07]  /*11900*/  LDSM.16.M88.4 R148, [R171+0x4800] ;  /* 0x00480000ab94783b */ /* 0x000e6e0000000200 */
[C---:B----4-:R-:W-:Y:S08]  /*11910*/  HMMA.16816.F32 R28, R156.reuse, R152, R28 ;  /* 0x000000989c1c723c */ /* 0x050ff0000000181c */
[----:B------:R-:W-:Y:S08]  /*11920*/  HMMA.16816.F32 R32, R156, R154, R32 ;  /* 0x0000009a9c20723c */ /* 0x000ff00000001820 */
[C---:B---3--:R-:W-:Y:S08]  /*11930*/  HMMA.16816.F32 R4, R144.reuse, R160, R4 ;  /* 0x000000a09004723c */ /* 0x048ff00000001804 */
[C---:B------:R-:W-:Y:S08]  /*11940*/  HMMA.16816.F32 R8, R144.reuse, R162, R8 ;  /* 0x000000a29008723c */ /* 0x040ff00000001808 */
[C---:B-1----:R-:W-:Y:S08]  /*11950*/  HMMA.16816.F32 R12, R144.reuse, R148, R12 ;  /* 0x00000094900c723c */ /* 0x042ff0000000180c */
[----:B------:R-:W-:Y:S01]  /*11960*/  FMUL.FTZ R0, R4, c[0x0][0x320] ;  /* 0x0000c80004007a20 */ /* 0x000fe20000410000 */
[C---:B------:R-:W-:Y:S03]  /*11970*/  HMMA.16816.F32 R16, R144.reuse, R150, R16 ;  /* 0x000000969010723c */ /* 0x040fe60000001810 */
[----:B------:R1:W3:Y:S04]  /*11980*/  MUFU.TANH R161, R0 ;  /* 0x0000000000a17308 */ /* 0x0002e80000002400 */
[----:B------:R-:W-:Y:S02]  /*11990*/  FMUL.FTZ R10, R10, c[0x0][0x320] ;  /* 0x0000c8000a0a7a20 */ /* 0x000fe40000410000 */
[----:B--2---:R-:W-:Y:S04]  /*119a0*/  FMUL.FTZ R3, R11, c[0x0][0x320] ;  /* 0x0000c8000b037a20 */ /* 0x004fe80000410000 */
[----:B------:R-:W2:Y:S02]  /*119b0*/  MUFU.TANH R165, R10 ;  /* 0x0000000a00a57308 */ /* 0x000ea40000002400 */
[----:B------:R-:W-:Y:S08]  /*119c0*/  FMUL.FTZ R2, R12, c[0x0][0x320] ;  /* 0x0000c8000c027a20 */ /* 0x000ff00000410000 */
[----:B------:R-:W4:Y:S01]  /*119d0*/  MUFU.TANH R157, R2 ;  /* 0x00000002009d7308 */ /* 0x000f220000002400 */
[----:B-1----:R-:W-:Y:S09]  /*119e0*/  FMUL.FTZ R0, R5, c[0x0][0x320] ;  /* 0x0000c80005007a20 */ /* 0x002ff20000410000 */
[----:B------:R1:W1:Y:S10]  /*119f0*/  MUFU.TANH R164, R0 ;  /* 0x0000000000a47308 */ /* 0x0002740000002400 */
[----:B------:R5:W2:Y:S01]  /*11a00*/  MUFU.TANH R163, R3 ;  /* 0x0000000300a37308 */ /* 0x000aa20000002400 */
[----:B-1----:R-:W-:Y:S09]  /*11a10*/  FMUL.FTZ R0, R6, c[0x0][0x320] ;  /* 0x0000c80006007a20 */ /* 0x002ff20000410000 */
[----:B------:R1:W1:Y:S01]  /*11a20*/  MUFU.TANH R166, R0 ;  /* 0x0000000000a67308 */ /* 0x0002620000002400 */
[----:B-----5:R-:W-:Y:S09]  /*11a30*/  FMUL.FTZ R3, R19, c[0x0][0x320] ;  /* 0x0000c80013037a20 */ /* 0x020ff20000410000 */
[----:B------:R-:W2:Y:S01]  /*11a40*/  MUFU.TANH R153, R3 ;  /* 0x0000000300997308 */ /* 0x000ea20000002400 */
[----:B-1----:R-:W-:Y:S02]  /*11a50*/  FMUL.FTZ R0, R7, c[0x0][0x320] ;  /* 0x0000c80007007a20 */ /* 0x002fe40000410000 */
[----:B------:R-:W1:Y:S07]  /*11a60*/  LDSM.16.M88.4 R4, [R171+0x5000] ;  /* 0x00500000ab04783b */ /* 0x000e6e0000000200 */
[----:B------:R5:W1:Y:S02]  /*11a70*/  MUFU.TANH R167, R0 ;  /* 0x0000000000a77308 */ /* 0x000a640000002400 */
[----:B-----5:R-:W-:Y:S08]  /*11a80*/  FMUL.FTZ R0, R8, c[0x0][0x320] ;  /* 0x0000c80008007a20 */ /* 0x020ff00000410000 */
[----:B------:R5:W2:Y:S01]  /*11a90*/  MUFU.TANH R162, R0 ;  /* 0x0000000000a27308 */ /* 0x000aa20000002400 */
[C---:B-1----:R-:W-:Y:S07]  /*11aa0*/  HMMA.16816.F32 R20, R144.reuse, R4, R20 ;  /* 0x000000049014723c */ /* 0x042fee0000001814 */
[----:B------:R-:W-:Y:S01]  /*11ab0*/  FMUL.FTZ R4, R18, c[0x0][0x320] ;  /* 0x0000c80012047a20 */ /* 0x000fe20000410000 */
[C---:B------:R-:W-:Y:S03]  /*11ac0*/  HMMA.16816.F32 R24, R144.reuse, R6, R24 ;  /* 0x000000069018723c */ /* 0x040fe60000001818 */
[----:B------:R-:W1:Y:S01]  /*11ad0*/  MUFU.TANH R154, R4 ;  /* 0x00000004009a7308 */ /* 0x000e620000002400 */
[----:B-----5:R-:W-:Y:S02]  /*11ae0*/  FMUL.FTZ R0, R9, c[0x0][0x320] ;  /* 0x0000c80009007a20 */ /* 0x020fe40000410000 */
[----:B------:R-:W5:Y:S02]  /*11af0*/  LDSM.16.M88.4 R8, [R171+0x5800] ;  /* 0x00580000ab08783b */ /* 0x000f640000000200 */
[----:B------:R-:W-:Y:S05]  /*11b00*/  DEPBAR.LE SB0, 0x0 ;  /* 0x000080000000791a */ /* 0x000fea0000000000 */
[----:B------:R1:W1:Y:S01]  /*11b10*/  MUFU.TANH R160, R0 ;  /* 0x0000000000a07308 */ /* 0x0002620000002400 */
[----:B------:R-:W-:Y:S02]  /*11b20*/  BAR.SYNC.DEFER_BLOCKING 0x0 ;  /* 0x0000000000007b1d */ /* 0x000fe40000010000 */
[----:B------:R-:W-:Y:S07]  /*11b30*/  FMUL.FTZ R2, R21, c[0x0][0x320] ;  /* 0x0000c80015027a20 */ /* 0x000fee0000410000 */
[----:B------:R-:W2:Y:S01]  /*11b40*/  MUFU.TANH R148, R2 ;  /* 0x0000000200947308 */ /* 0x000ea20000002400 */
[----:B-1----:R-:W-:Y:S09]  /*11b50*/  FMUL.FTZ R0, R13, c[0x0][0x320] ;  /* 0x0000c8000d007a20 */ /* 0x002ff20000410000 */
[----:B------:R1:W1:Y:S01]  /*11b60*/  MUFU.TANH R156, R0 ;  /* 0x00000000009c7308 */ /* 0x0002620000002400 */
[C---:B-----5:R-:W-:Y:S08]  /*11b70*/  HMMA.16816.F32 R28, R144.reuse, R8, R28 ;  /* 0x00000008901c723c */ /* 0x060ff0000000181c */
[----:B------:R-:W-:Y:S04]  /*11b80*/  HMMA.16816.F32 R32, R144, R10, R32 ;  /* 0x0000000a9020723c */ /* 0x000fe80000001820 */
[----:B-1----:R-:W-:Y:S04]  /*11b90*/  FMUL.FTZ R0, R14, c[0x0][0x320] ;  /* 0x0000c8000e007a20 */ /* 0x002fe80000410000 */
        /* <DEDUP_REMOVED lines=39> */
[----:B------:R-:W-:Y:S01]  /*11e10*/  ISETP.GT.AND P0, PT, R213, 0x3f, PT ;  /* 0x0000003fd500780c */ /* 0x000fe20003f04270 */
[----:B------:R-:W-:Y:S01]  /*11e20*/  IMAD R2, R195, 0x40, R234 ;  /* 0x00000040c3027824 */ /* 0x000fe200078e02ea */
[----:B------:R-:W-:Y:S01]  /*11e30*/  SHF.L.U64.HI R14, R208, 0x1, R223 ;  /* 0x00000001d00e7819 */ /* 0x000fe200000102df */
[----:B------:R-:W-:Y:S01]  /*11e40*/  IMAD.MOV.U32 R192, RZ, RZ, RZ ;  /* 0x000000ffffc07224 */ /* 0x000fe200078e00ff */
[----:B------:R-:W-:Y:S01]  /*11e50*/  ISETP.NE.AND P1, PT, R0, c[0x0][0x2b8], PT ;  /* 0x0000ae0000007a0c */ /* 0x000fe20003f25270 */
[----:B------:R-:W-:Y:S01]  /*11e60*/  IMAD.SHL.U32 R12, R208, 0x2, RZ ;  /* 0x00000002d00c7824 */ /* 0x000fe200078e00ff */
[----:B------:R-:W-:Y:S01]  /*11e70*/  IADD3 R2, R2, -0x40, R213 ;  /* 0xffffffc002027810 */ /* 0x000fe20007ffe0d5 */
[C---:B------:R-:W-:Y:S01]  /*11e80*/  IMAD.SHL.U32 R11, R207.reuse, 0x2, RZ ;  /* 0x00000002cf0b7824 */ /* 0x040fe200078e00ff */
[----:B------:R-:W-:Y:S01]  /*11e90*/  SHF.L.U64.HI R13, R207, 0x1, R224 ;  /* 0x00000001cf0d7819 */ /* 0x000fe200000102e0 */
[C---:B------:R-:W-:Y:S01]  /*11ea0*/  IMAD.SHL.U32 R9, R210.reuse, 0x2, RZ ;  /* 0x00000002d2097824 */ /* 0x040fe200078e00ff */
[----:B------:R-:W-:Y:S01]  /*11eb0*/  SHF.L.U64.HI R10, R210, 0x1, R211 ;  /* 0x00000001d20a7819 */ /* 0x000fe200000102d3 */
[----:B------:R-:W-:Y:S06]  /*11ec0*/  IMAD.MOV.U32 R0, RZ, RZ, R2 ;  /* 0x000000ffff007224 */ /* 0x000fec00078e0002 */
        /* <DEDUP_REMOVED lines=8> */
[----:B------:R-:W-:Y:S01]  /*11f50*/  IMAD.WIDE.U32 R2, R194, c[0x0][0x1e0], RZ ;  /* 0x00007800c2027a25 */ /* 0x000fe200078e00ff */
        /* <DEDUP_REMOVED lines=15> */
.L_x_350:
        /* <DEDUP_REMOVED lines=18> */
.L_x_351:
[C---:B---3--:R-:W-:Y:S02]  /*12170*/  IADD3 R2, -R102.reuse, 0x10, RZ ;  /* 0x0000001066027810 */ /* 0x048fe40007ffe1ff */
[----:B------:R-:W-:Y:S02]  /*12180*/  ISETP.NE.U32.AND P0, PT, R102, RZ, PT ;  /* 0x000000ff6600720c */ /* 0x000fe40003f05070 */
[----:B------:R-:W-:Y:S04]  /*12190*/  LOP3.LUT R2, R2, 0xf, RZ, 0xc0, !PT ;  /* 0x0000000f02027812 */ /* 0x000fe800078ec0ff */
[----:B--2---:R-:W-:Y:S04]  /*121a0*/  IADD3 R2, P2, P1, R2, R0, R9 ;  /* 0x0000000002027210 */ /* 0x004fe8000795e009 */
[----:B----4-:R-:W-:Y:S02]  /*121b0*/  IADD3.X R3, RZ, R4, R10, P2, P1 ;  /* 0x00000004ff037210 */ /* 0x010fe400017e240a */
[----:B------:R-:W-:Y:S03]  /*121c0*/  IADD3 R6, P1, R0, R11, RZ ;  /* 0x0000000b00067210 */ /* 0x000fe60007f3e0ff */
[----:B------:R-:W-:Y:S01]  /*121d0*/  @!PT LDS RZ, [RZ] ;  /* 0x00000000fffff984 */ /* 0x000fe20000000800 */
[----:B------:R-:W-:Y:S01]  /*121e0*/  @!PT LDS RZ, [RZ] ;  /* 0x00000000fffff984 */ /* 0x000fe20000000800 */
[----:B------:R-:W-:Y:S01]  /*121f0*/  @!PT LDS RZ, [RZ] ;  /* 0x00000000fffff984 */ /* 0x000fe20000000800 */
[----:B------:R2:W-:Y:S02]  /*12200*/  LDGSTS.E.BYPASS.LTC128B.128.ZFILL [R191+0x7100], [R2.64], P0 ;  /* 0x0710000002bf7fae */ /* 0x0005e40008141d4a */
[----:B------:R-:W-:Y:S05]  /*12210*/  IMAD.X R7, R4, 0x1, R13, P1 ;  /* 0x0000000104077824 */ /* 0x000fea00008e060d */
[----:B------:R3:W-:Y:S01]  /*12220*/  LDGSTS.E.BYPASS.LTC128B.128 [R191+0x9100], [R6.64], !P3 ;  /* 0x0910000006bf7fae */ /* 0x0007e2000d901d4a */
[----:B--2---:R-:W-:Y:S05]  /*12230*/  IADD3 R2, P0, R0, R12, RZ ;  /* 0x0000000c00027210 */ /* 0x004fea0007f1e0ff */
[----:B------:R-:W-:Y:S05]  /*12240*/  IMAD.X R3, R4, 0x1, R14, P0 ;  /* 0x0000000104037824 */ /* 0x000fea00000e060e */
[----:B------:R3:W-:Y:S03]  /*12250*/  LDGSTS.E.BYPASS.LTC128B.128 [R191+0xb100], [R2.64], !P4 ;  /* 0x0b10000002bf7fae */ /* 0x0007e6000e101d4a */
.L_x_271:
[----:B--234-:R-:W-:Y:S05]  /*12260*/  BSYNC B0 ;  /* 0x0000000000007941 */ /* 0x01cfea0003800000 */
.L_x_270:
        /* <DEDUP_REMOVED lines=34> */
[----:B------:R-:W1:Y:S02]  /*12490*/  SHFL.BFLY PT, R0, R4, 0x2, 0x1f ;  /* 0x0c401f0004007f89 */ /* 0x000e6400000e0000 */
[----:B-1----:R-:W-:Y:S05]  /*124a0*/  FMNMX.FTZ R0, R4, R0, !PT ;  /* 0x0000000004007209 */ /* 0x002fea0007810000 */
[----:B------:R-:W1:Y:S02]  /*124b0*/  SHFL.BFLY PT, R2, R0, 0x1, 0x1f ;  /* 0x0c201f0000027f89 */ /* 0x000e6400000e0000 */
[----:B-1----:R-:W-:Y:S02]  /*124c0*/  FMNMX.FTZ R102, R0, R2, !PT ;  /* 0x0000000200667209 */ /* 0x002fe40007810000 */
[----:B------:R-:W1:Y:S02]  /*124d0*/  SHFL.BFLY PT, R0, R5, 0x2, 0x1f ;  /* 0x0c401f0005007f89 */ /* 0x000e6400000e0000 */
[----:B-1----:R-:W-:Y:S05]  /*124e0*/  FMNMX.FTZ R4, R5, R0, !PT ;  /* 0x0000000005047209 */ /* 0x002fea0007810000 */
[----:B------:R1:W2:Y:S02]  /*124f0*/  SHFL.BFLY PT, R0, R4, 0x1, 0x1f ;  /* 0x0c201f0004007f89 */ /* 0x0002a400000e0000 */
.L_x_352:
[----:B--2---:R-:W-:Y:S01]  /*12500*/  FMNMX.FTZ R3, R0, R4, !PT ;  /* 0x0000000400037209 */ /* 0x004fe20007810000 */
[C---:B------:R-:W-:Y:S01]  /*12510*/  FADD.FTZ R0, -R102.reuse, R103 ;  /* 0x0000006766007221 */ /* 0x040fe20000010100 */
[----:B------:R-:W-:Y:S01]  /*12520*/  WARPSYNC 0xffffffff ;  /* 0xffffffff00007948 */ /* 0x000fe20003800000 */
[----:B-1----:R-:W-:Y:S01]  /*12530*/  FMUL.FTZ R4, R102, c[0x0][0x2d0] ;  /* 0x0000b40066047a20 */ /* 0x002fe20000410000 */
[----:B------:R-:W-:Y:S01]  /*12540*/  ISETP.GT.AND P0, PT, R195, R216, PT ;  /* 0x000000d8c300720c */ /* 0x000fe20003f04270 */
[----:B------:R-:W-:Y:S02]  /*12550*/  FMUL.FTZ R0, R0, c[0x0][0x2d0] ;  /* 0x0000b40000007a20 */ /* 0x000fe40000410000 */
[--C-:B------:R-:W-:Y:S02]  /*12560*/  FFMA.FTZ R7, R161, c[0x0][0x2d0], -R4.reuse ;  /* 0x0000b400a1077a23 */ /* 0x100fe40000010804 */
[--C-:B------:R-:W-:Y:S01]  /*12570*/  FFMA.FTZ R155, R155, c[0x0][0x2d0], -R4.reuse ;  /* 0x0000b4009b9b7a23 */ /* 0x100fe20000010804 */
        /* <DEDUP_REMOVED lines=16> */
[----:B------:R-:W-:Y:S03]  /*12680*/  FFMA.FTZ R156, R156, c[0x0][0x2d0], -R4 ;  /* 0x0000b4009c9c7a23 */ /* 0x000fe60000010804 */
[----:B------:R-:W-:Y:S10]  /*12690*/  MUFU.EX2 R4, R7 ;  /* 0x0000000700047308 */ /* 0x000ff40000000800 */
[----:B------:R-:W1:Y:S02]  /*126a0*/  MUFU.EX2 R6, R6 ;  /* 0x0000000600067308 */ /* 0x000e640000000800 */
[----:B-1----:R-:W-:Y:S01]  /*126b0*/  F2FP.PACK_AB R144, R6, R4 ;  /* 0x000000040690723e */ /* 0x002fe200000000ff */
[----:B------:R-:W-:Y:S01]  /*126c0*/  FFMA.FTZ R0, R2, R206, R4 ;  /* 0x000000ce02007223 */ /* 0x000fe20000010004 */
[----:B------:R-:W-:Y:S01]  /*126d0*/  F2FP.PACK_AB R146, R8, R9 ;  /* 0x000000090892723e */ /* 0x000fe200000000ff */
[C---:B------:R-:W-:Y:S02]  /*126e0*/  FMUL.FTZ R4, R3.reuse, c[0x0][0x2d0] ;  /* 0x0000b40003047a20 */ /* 0x040fe40000410000 */
[----:B------:R-:W-:Y:S02]  /*126f0*/  FADD.FTZ R7, R6, R0 ;  /* 0x0000000006077221 */ /* 0x000fe40000010000 */
[----:B------:R-:W-:Y:S02]  /*12700*/  FADD.FTZ R0, -R3, R104 ;  /* 0x0000006803007221 */ /* 0x000fe40000010100 */
[----:B------:R-:W-:Y:S02]  /*12710*/  FMUL.FTZ R32, R2, R108 ;  /* 0x0000006c02207220 */ /* 0x000fe40000410000 */
[----:B------:R-:W-:Y:S02]  /*12720*/  FMUL.FTZ R0, R0, c[0x0][0x2d0] ;  /* 0x0000b40000007a20 */ /* 0x000fe40000410000 */
[----:B------:R-:W-:Y:S02]  /*12730*/  FMUL.FTZ R33, R2, R109 ;  /* 0x0000006d02217220 */ /* 0x000fe40000410000 */
[--C-:B------:R-:W-:Y:S02]  /*12740*/  FFMA.FTZ R5, R166, c[0x0][0x2d0], -R4.reuse ;  /* 0x0000b400a6057a23 */ /* 0x100fe40000010804 */
[----:B------:R-:W1:Y:S01]  /*12750*/  MUFU.EX2 R0, R0 ;  /* 0x0000000000007308 */ /* 0x000e620000000800 */
[--C-:B------:R-:W-:Y:S02]  /*12760*/  FFMA.FTZ R6, R167, c[0x0][0x2d0], -R4.reuse ;  /* 0x0000b400a7067a23 */ /* 0x100fe40000010804 */
[--C-:B------:R-:W-:Y:S02]  /*12770*/  FFMA.FTZ R103, R165, c[0x0][0x2d0], -R4.reuse ;  /* 0x0000b400a5677a23 */ /* 0x100fe40000010804 */
[--C-:B------:R-:W-:Y:S02]  /*12780*/  FFMA.FTZ R104, R163, c[0x0][0x2d0], -R4.reuse ;  /* 0x0000b400a3687a23 */ /* 0x100fe40000010804 */
[--C-:B------:R-:W-:Y:S02]  /*12790*/  FFMA.FTZ R160, R25, c[0x0][0x2d0], -R4.reuse ;  /* 0x0000b40019a07a23 */ /* 0x100fe40000010804 */
[--C-:B------:R-:W-:Y:S01]  /*127a0*/  FFMA.FTZ R163, R21, c[0x0][0x2d0], -R4.reuse ;  /* 0x0000b40015a37a23 */ /* 0x100fe20000010804 */
[----:B------:R2:W-:Y:S01]  /*127b0*/  MUFU.EX2 R10, R5 ;  /* 0x00000005000a7308 */ /* 0x0005e20000000800 */
[--C-:B------:R-:W-:Y:S02]  /*127c0*/  FFMA.FTZ R151, R159, c[0x0][0x2d0], -R4.reuse ;  /* 0x0000b4009f977a23 */ /* 0x100fe40000010804 */
[--C-:B------:R-:W-:Y:S02]  /*127d0*/  FFMA.FTZ R159, R26, c[0x0][0x2d0], -R4.reuse ;  /* 0x0000b4001a9f7a23 */ /* 0x100fe40000010804 */
[--C-:B------:R-:W-:Y:S02]  /*127e0*/  FFMA.FTZ R148, R158, c[0x0][0x2d0], -R4.reuse ;  /* 0x0000b4009e947a23 */ /* 0x100fe40000010804 */
[--C-:B------:R-:W-:Y:S02]  /*127f0*/  FFMA.FTZ R154, R154, c[0x0][0x2d0], -R4.reuse ;  /* 0x0000b4009a9a7a23 */ /* 0x100fe40000010804 */
[--C-:B------:R-:W-:Y:S02]  /*12800*/  FFMA.FTZ R153, R153, c[0x0][0x2d0], -R4.reuse ;  /* 0x0000b40099997a23 */ /* 0x100fe40000010804 */
[--C-:B------:R-:W-:Y:S02]  /*12810*/  FFMA.FTZ R158, R150, c[0x0][0x2d0], -R4.reuse ;  /* 0x0000b400969e7a23 */ /* 0x100fe40000010804 */
[--C-:B------:R-:W-:Y:S02]  /*12820*/  FFMA.FTZ R150, R149, c[0x0][0x2d0], -R4.reuse ;  /* 0x0000b40095967a23 */ /* 0x100fe40000010804 */
[C---:B-1----:R-:W-:Y:S02]  /*12830*/  FMUL.FTZ R34, R0.reuse, R110 ;  /* 0x0000006e00227220 */ /* 0x042fe40000410000 */
[----:B------:R-:W-:Y:S02]  /*12840*/  FMUL.FTZ R35, R0, R111 ;  /* 0x0000006f00237220 */ /* 0x000fe40000410000 */
[----:B------:R-:W1:Y:S01]  /*12850*/  LDSM.16.MT88.4 R108, [R169] ;  /* 0x00000000a96c783b */ /* 0x000e620000004200 */
[--C-:B------:R-:W-:Y:S02]  /*12860*/  FFMA.FTZ R165, R20, c[0x0][0x2d0], -R4.reuse ;  /* 0x0000b40014a57a23 */ /* 0x100fe40000010804 */
[--C-:B------:R-:W-:Y:S02]  /*12870*/  FFMA.FTZ R166, R19, c[0x0][0x2d0], -R4.reuse ;  /* 0x0000b40013a67a23 */ /* 0x100fe40000010804 */
[----:B------:R-:W-:Y:S02]  /*12880*/  FFMA.FTZ R167, R18, c[0x0][0x2d0], -R4 ;  /* 0x0000b40012a77a23 */ /* 0x000fe40000010804 */
[----:B------:R-:W-:Y:S02]  /*12890*/  FADD.FTZ R4, R9, R7 ;  /* 0x0000000709047221 */ /* 0x000fe40000010000 */
[----:B------:R-:W3:Y:S01]  /*128a0*/  MUFU.EX2 R7, R6 ;  /* 0x0000000600077308 */ /* 0x000ee20000000800 */
[C---:B------:R-:W-:Y:S02]  /*128b0*/  FMUL.FTZ R18, R0.reuse, R126 ;  /* 0x0000007e00127220 */ /* 0x040fe40000410000 */
[----:B------:R-:W-:Y:S02]  /*128c0*/  FMUL.FTZ R19, R0, R127 ;  /* 0x0000007f00137220 */ /* 0x000fe40000410000 */
[----:B------:R-:W-:Y:S02]  /*128d0*/  FADD.FTZ R149, R8, R4 ;  /* 0x0000000408957221 */ /* 0x000fe40000010000 */
[C---:B------:R-:W-:Y:S02]  /*128e0*/  FMUL.FTZ R4, R2.reuse, R136 ;  /* 0x0000008802047220 */ /* 0x040fe40000410000 */
[C---:B--2---:R-:W-:Y:S01]  /*128f0*/  FMUL.FTZ R5, R2.reuse, R137 ;  /* 0x0000008902057220 */ /* 0x044fe20000410000 */
[----:B------:R-:W-:Y:S01]  /*12900*/  MUFU.EX2 R126, R103 ;  /* 0x00000067007e7308 */ /* 0x000fe20000000800 */
[C---:B------:R-:W-:Y:S02]  /*12910*/  FMUL.FTZ R17, R2.reuse, R125 ;  /* 0x0000007d02117220 */ /* 0x040fe40000410000 */
[C---:B------:R-:W-:Y:S02]  /*12920*/  FMUL.FTZ R8, R2.reuse, R132 ;  /* 0x0000008402087220 */ /* 0x040fe40000410000 */
[----:B------:R-:W-:Y:S02]  /*12930*/  FMUL.FTZ R9, R2, R133 ;  /* 0x0000008502097220 */ /* 0x000fe40000410000 */
[----:B------:R-:W-:Y:S02]  /*12940*/  FMUL.FTZ R11, R0, R135 ;  /* 0x00000087000b7220 */ /* 0x000fe40000410000 */
[C---:B------:R-:W-:Y:S01]  /*12950*/  FMUL.FTZ R12, R2.reuse, R128 ;  /* 0x00000080020c7220 */ /* 0x040fe20000410000 */
[----:B------:R-:W2:Y:S01]  /*12960*/  MUFU.EX2 R127, R104 ;  /* 0x00000068007f7308 */ /* 0x000ea20000000800 */
[----:B------:R-:W-:Y:S02]  /*12970*/  FMUL.FTZ R13, R2, R129 ;  /* 0x00000081020d7220 */ /* 0x000fe40000410000 */
[C---:B------:R-:W-:Y:S01]  /*12980*/  FMUL.FTZ R14, R0.reuse, R130 ;  /* 0x00000082000e7220 */ /* 0x040fe20000410000 */
[C---:B---3--:R-:W-:Y:S01]  /*12990*/  F2FP.PACK_AB R145, R7.reuse, R10 ;  /* 0x0000000a0791723e */ /* 0x048fe200000000ff */
[C---:B------:R-:W-:Y:S02]  /*129a0*/  FFMA.FTZ R6, R0.reuse, R202, R10 ;  /* 0x000000ca00067223 */ /* 0x040fe4000001000a */
[C---:B------:R-:W-:Y:S02]  /*129b0*/  FMUL.FTZ R10, R0.reuse, R134 ;  /* 0x00000086000a7220 */ /* 0x040fe40000410000 */
[----:B------:R-:W-:Y:S01]  /*129c0*/  FADD.FTZ R125, R7, R6 ;  /* 0x00000006077d7221 */ /* 0x000fe20000010000 */
[----:B------:R-:W-:Y:S01]  /*129d0*/  LDSM.16.MT88.4 R132, [R169+0x1800] ;  /* 0x00180000a984783b */ /* 0x000fe20000004200 */
[C---:B------:R-:W-:Y:S01]  /*129e0*/  FMUL.FTZ R6, R0.reuse, R138 ;  /* 0x0000008a00067220 */ /* 0x040fe20000410000 */
[----:B------:R-:W-:Y:S01]  /*129f0*/  MUFU.EX2 R104, R152 ;  /* 0x0000009800687308 */ /* 0x000fe20000000800 */
[C---:B------:R-:W-:Y:S02]  /*12a00*/  FMUL.FTZ R7, R0.reuse, R139 ;  /* 0x0000008b00077220 */ /* 0x040fe40000410000 */
[----:B------:R-:W-:Y:S02]  /*12a10*/  FMUL.FTZ R15, R0, R131 ;  /* 0x00000083000f7220 */ /* 0x000fe40000410000 */
[C---:B------:R-:W-:Y:S02]  /*12a20*/  FMUL.FTZ R16, R2.reuse, R124 ;  /* 0x0000007c02107220 */ /* 0x040fe40000410000 */
[----:B------:R-:W-:Y:S02]  /*12a30*/  FMUL.FTZ R21, R2, R121 ;  /* 0x0000007902157220 */ /* 0x000fe40000410000 */
[C---:B------:R-:W-:Y:S01]  /*12a40*/  FMUL.FTZ R22, R0.reuse, R122 ;  /* 0x0000007a00167220 */ /* 0x040fe20000410000 */
[----:B------:R-:W-:Y:S01]  /*12a50*/  MUFU.EX2 R124, R196 ;  /* 0x000000c4007c7308 */ /* 0x000fe20000000800 */
[----:B------:R-:W-:Y:S01]  /*12a60*/  FMUL.FTZ R23, R0, R123 ;  /* 0x0000007b00177220 */ /* 0x000fe20000410000 */
[----:B--2---:R-:W-:Y:S01]  /*12a70*/  F2FP.PACK_AB R147, R127, R126 ;  /* 0x0000007e7f93723e */ /* 0x004fe200000000ff */
[----:B------:R-:W-:Y:S02]  /*12a80*/  FMUL.FTZ R25, R2, R117 ;  /* 0x0000007502197220 */ /* 0x000fe40000410000 */
[C---:B------:R-:W-:Y:S02]  /*12a90*/  FMUL.FTZ R26, R0.reuse, R118 ;  /* 0x00000076001a7220 */ /* 0x040fe40000410000 */
[----:B------:R-:W-:Y:S02]  /*12aa0*/  FMUL.FTZ R27, R0, R119 ;  /* 0x00000077001b7220 */ /* 0x000fe40000410000 */
[C---:B-1----:R-:W-:Y:S01]  /*12ab0*/  HMMA.16816.F32 R4, R144.reuse, R108, R4 ;  /* 0x0000006c9004723c */ /* 0x042fe20000001804 */
[----:B------:R-:W-:Y:S04]  /*12ac0*/  MUFU.EX2 R152, R150 ;  /* 0x0000009600987308 */ /* 0x000fe80000000800 */
[C---:B------:R-:W-:Y:S02]  /*12ad0*/  FMUL.FTZ R28, R2.reuse, R112 ;  /* 0x00000070021c7220 */ /* 0x040fe40000410000 */
[----:B------:R-:W-:Y:S01]  /*12ae0*/  FMUL.FTZ R29, R2, R113 ;  /* 0x00000071021d7220 */ /* 0x000fe20000410000 */
[C---:B------:R-:W-:Y:S01]  /*12af0*/  HMMA.16816.F32 R8, R144.reuse, R110, R8 ;  /* 0x0000006e9008723c */ /* 0x040fe20000001808 */
[----:B------:R-:W1:Y:S02]  /*12b00*/  LDSM.16.MT88.4 R108, [R170] ;  /* 0x00000000aa6c783b */ /* 0x000e640000004200 */
[----:B------:R-:W-:Y:S01]  /*12b10*/  MUFU.EX2 R150, R160 ;  /* 0x000000a000967308 */ /* 0x000fe20000000800 */
[C---:B------:R-:W-:Y:S02]  /*12b20*/  FMUL.FTZ R30, R0.reuse, R114 ;  /* 0x00000072001e7220 */ /* 0x040fe40000410000 */
[----:B------:R-:W-:Y:S02]  /*12b30*/  FMUL.FTZ R31, R0, R115 ;  /* 0x00000073001f7220 */ /* 0x000fe40000410000 */
[C---:B------:R-:W-:Y:S01]  /*12b40*/  FMUL.FTZ R20, R2.reuse, R120 ;  /* 0x0000007802147220 */ /* 0x040fe20000410000 */
[----:B------:R-:W-:Y:S03]  /*12b50*/  LDSM.16.MT88.4 R112, [R169+0x800] ;  /* 0x00080000a970783b */ /* 0x000fe60000004200 */
        /* <DEDUP_REMOVED lines=15> */
[----:B------:R-:W-:Y:S02]  /*12c50*/  FMUL.FTZ R47, R0, R47 ;  /* 0x0000002f002f7220 */ /* 0x000fe40000410000 */
[C---:B------:R-:W-:Y:S02]  /*12c60*/  FMUL.FTZ R48, R2.reuse, R48 ;  /* 0x0000003002307220 */ /* 0x040fe40000410000 */
[----:B------:R-:W-:Y:S01]  /*12c70*/  FMUL.FTZ R49, R2, R49 ;  /* 0x0000003102317220 */ /* 0x000fe20000410000 */
[C---:B-1----:R-:W-:Y:S02]  /*12c80*/  HMMA.16816.F32 R12, R144.reuse, R108, R12 ;  /* 0x0000006c900c723c */ /* 0x042fe4000000180c */
[----:B------:R-:W-:Y:S01]  /*12c90*/  MUFU.EX2 R157, R151 ;  /* 0x00000097009d7308 */ /* 0x000fe20000000800 */
[C---:B------:R-:W-:Y:S02]  /*12ca0*/  FMUL.FTZ R50, R0.reuse, R50 ;  /* 0x0000003200327220 */ /* 0x040fe40000410000 */
[----:B------:R-:W-:Y:S02]  /*12cb0*/  FMUL.FTZ R51, R0, R51 ;  /* 0x0000003300337220 */ /* 0x000fe40000410000 */
[C---:B------:R-:W-:Y:S01]  /*12cc0*/  FMUL.FTZ R52, R2.reuse, R52 ;  /* 0x0000003402347220 */ /* 0x040fe20000410000 */
[C---:B------:R-:W-:Y:S01]  /*12cd0*/  HMMA.16816.F32 R16, R144.reuse, R110, R16 ;  /* 0x0000006e9010723c */ /* 0x040fe20000001810 */
[----:B------:R-:W1:Y:S03]  /*12ce0*/  LDSM.16.MT88.4 R108, [R173] ;  /* 0x00000000ad6c783b */ /* 0x000e660000004200 */
[----:B------:R-:W-:Y:S01]  /*12cf0*/  FMUL.FTZ R53, R2, R53 ;  /* 0x0000003502357220 */ /* 0x000fe20000410000 */
[----:B------:R-:W-:Y:S01]  /*12d00*/  MUFU.EX2 R151, R159 ;  /* 0x0000009f00977308 */ /* 0x000fe20000000800 */
[C---:B------:R-:W-:Y:S02]  /*12d10*/  FMUL.FTZ R54, R0.reuse, R54 ;  /* 0x0000003600367220 */ /* 0x040fe40000410000 */
[----:B------:R-:W-:Y:S04]  /*12d20*/  FMUL.FTZ R55, R0, R55 ;  /* 0x0000003700377220 */ /* 0x000fe80000410000 */
[C---:B------:R-:W-:Y:S02]  /*12d30*/  FMUL.FTZ R56, R2.reuse, R56 ;  /* 0x0000003802387220 */ /* 0x040fe40000410000 */
[----:B------:R-:W-:Y:S01]  /*12d40*/  FMUL.FTZ R57, R2, R57 ;  /* 0x0000003902397220 */ /* 0x000fe20000410000 */
        /* <DEDUP_REMOVED lines=12> */
[----:B------:R-:W-:Y:S01]  /*12e10*/  MUFU.EX2 R153, R158 ;  /* 0x0000009e00997308 */ /* 0x000fe20000000800 */
        /* <DEDUP_REMOVED lines=8> */
[----:B------:R-:W1:Y:S03]  /*12ea0*/  LDSM.16.MT88.4 R108, [R172] ;  /* 0x00000000ac6c783b */ /* 0x000e660000004200 */
[C---:B------:R-:W-:Y:S02]  /*12eb0*/  FMUL.FTZ R74, R0.reuse, R74 ;  /* 0x0000004a004a7220 */ /* 0x040fe40000410000 */
[----:B------:R-:W-:Y:S02]  /*12ec0*/  FMUL.FTZ R75, R0, R75 ;  /* 0x0000004b004b7220 */ /* 0x000fe40000410000 */
[C---:B------:R-:W-:Y:S04]  /*12ed0*/  FMUL.FTZ R76, R2.reuse, R76 ;  /* 0x0000004c024c7220 */ /* 0x040fe80000410000 */
[----:B------:R-:W-:Y:S02]  /*12ee0*/  FMUL.FTZ R77, R2, R77 ;  /* 0x0000004d024d7220 */ /* 0x000fe40000410000 */
[C---:B------:R-:W-:Y:S02]  /*12ef0*/  FMUL.FTZ R78, R0.reuse, R78 ;  /* 0x0000004e004e7220 */ /* 0x040fe40000410000 */
        /* <DEDUP_REMOVED lines=12> */
[----:B------:R-:W-:Y:S01]  /*12fc0*/  FMUL.FTZ R91, R0, R91 ;  /* 0x0000005b005b7220 */ /* 0x000fe20000410000 */
[C---:B-1----:R-:W-:Y:S03]  /*12fd0*/  HMMA.16816.F32 R28, R144.reuse, R108, R28 ;  /* 0x0000006c901c723c */ /* 0x042fe6000000181c */
[C---:B------:R-:W-:Y:S02]  /*12fe0*/  FMUL.FTZ R92, R2.reuse, R92 ;  /* 0x0000005c025c7220 */ /* 0x040fe40000410000 */
[C---:B------:R-:W-:Y:S02]  /*12ff0*/  FMUL.FTZ R93, R2.reuse, R93 ;  /* 0x0000005d025d7220 */ /* 0x040fe40000410000 */
[C---:B------:R-:W-:Y:S01]  /*13000*/  FMUL.FTZ R96, R2.reuse, R96 ;  /* 0x0000006002607220 */ /* 0x040fe20000410000 */
[C---:B------:R-:W-:Y:S01]  /*13010*/  HMMA.16816.F32 R32, R144.reuse, R110, R32 ;  /* 0x0000006e9020723c */ /* 0x040fe20000001820 */
[----:B------:R-:W1:Y:S03]  /*13020*/  LDSM.16.MT88.4 R108, [R169+0x2000] ;  /* 0x00200000a96c783b */ /* 0x000e660000004200 */
[----:B------:R-:W-:Y:S02]  /*13030*/  FMUL.FTZ R97, R2, R97 ;  /* 0x0000006102617220 */ /* 0x000fe40000410000 */
[----:B------:R-:W3:Y:S01]  /*13040*/  MUFU.EX2 R2, R156 ;  /* 0x0000009c00027308 */ /* 0x000ee20000000800 */
[C---:B------:R-:W-:Y:S02]  /*13050*/  FMUL.FTZ R94, R0.reuse, R94 ;  /* 0x0000005e005e7220 */ /* 0x040fe40000410000 */
[C---:B------:R-:W-:Y:S03]  /*13060*/  FMUL.FTZ R95, R0.reuse, R95 ;  /* 0x0000005f005f7220 */ /* 0x040fe60000410000 */
[C---:B------:R-:W-:Y:S02]  /*13070*/  FMUL.FTZ R98, R0.reuse, R98 ;  /* 0x0000006200627220 */ /* 0x040fe40000410000 */
[----:B------:R-:W-:Y:S02]  /*13080*/  FMUL.FTZ R99, R0, R99 ;  /* 0x0000006300637220 */ /* 0x000fe40000410000 */
[----:B--2---:R-:W-:Y:S01]  /*13090*/  FADD.FTZ R0, R103, R149 ;  /* 0x0000009567007221 */ /* 0x004fe20000010000 */
[----:B------:R-:W2:Y:S10]  /*130a0*/  MUFU.EX2 R156, R148 ;  /* 0x00000094009c7308 */ /* 0x000eb40000000800 */
[----:B------:R-:W-:Y:S01]  /*130b0*/  MUFU.EX2 R149, R163 ;  /* 0x000000a300957308 */ /* 0x000fe20000000800 */
[----:B---3--:R-:W-:Y:S04]  /*130c0*/  FADD.FTZ R0, R2, R0 ;  /* 0x0000000002007221 */ /* 0x008fe80000010000 */
[----:B------:R-:W-:Y:S05]  /*130d0*/  FADD.FTZ R0, R116, R0 ;  /* 0x0000000074007221 */ /* 0x000fea0000010000 */
[----:B------:R-:W3:Y:S01]  /*130e0*/  MUFU.EX2 R148, R165 ;  /* 0x000000a500947308 */ /* 0x000ee20000000800 */
[----:B------:R-:W-:Y:S01]  /*130f0*/  FADD.FTZ R0, R104, R0 ;  /* 0x0000000068007221 */ /* 0x000fe20000010000 */
        /* <DEDUP_REMOVED lines=21> */
[C---:B-1----:R-:W-:Y:S07]  /*13250*/  HMMA.16816.F32 R92, R144.reuse, R108, R92 ;  /* 0x0000006c905c723c */ /* 0x042fee000000185c */
[----:B------:R-:W-:Y:S01]  /*13260*/  F2FP.PACK_AB R108, R2, R103 ;  /* 0x00000067026c723e */ /* 0x000fe200000000ff */
[----:B------:R-:W-:Y:S01]  /*13270*/  HMMA.16816.F32 R96, R144, R110, R96 ;  /* 0x0000006e9060723c */ /* 0x000fe20000001860 */
[----:B------:R-:W1:Y:S03]  /*13280*/  MUFU.EX2 R103, R193 ;  /* 0x000000c100677308 */ /* 0x000e660000000800 */
[----:B--2---:R-:W-:Y:S03]  /*13290*/  F2FP.PACK_AB R109, R156, R157 ;  /* 0x0000009d9c6d723e */ /* 0x004fe600000000ff */
[----:B------:R-:W-:Y:S02]  /*132a0*/  F2FP.PACK_AB R110, R104, R116 ;  /* 0x00000074686e723e */ /* 0x000fe400000000ff */
[----:B------:R-:W2:Y:S02]  /*132b0*/  LDSM.16.MT88.4 R116, [R170+0x800] ;  /* 0x00080000aa74783b */ /* 0x000ea40000004200 */
[----:B------:R-:W4:Y:S01]  /*132c0*/  MUFU.EX2 R2, R164 ;  /* 0x000000a400027308 */ /* 0x000f220000000800 */
[----:B------:R-:W-:Y:S02]  /*132d0*/  F2FP.PACK_AB R111, R154, R155 ;  /* 0x0000009b9a6f723e */ /* 0x000fe400000000ff */
[----:B---3--:R-:W-:Y:S05]  /*132e0*/  F2FP.PACK_AB R145, R148, R149 ;  /* 0x000000959491723e */ /* 0x008fea00000000ff */
[C---:B------:R-:W-:Y:S02]  /*132f0*/  HMMA.16816.F32 R4, R108.reuse, R112, R4 ;  /* 0x000000706c04723c */ /* 0x040fe40000001804 */
[----:B------:R-:W3:Y:S03]  /*13300*/  MUFU.EX2 R104, R161 ;  /* 0x000000a100687308 */ /* 0x000ee60000000800 */
[----:B-1----:R-:W-:Y:S03]  /*13310*/  FADD.FTZ R0, R103, R0 ;  /* 0x0000000067007221 */ /* 0x002fe60000010000 */
[C---:B------:R-:W-:Y:S01]  /*13320*/  HMMA.16816.F32 R8, R108.reuse, R114, R8 ;  /* 0x000000726c08723c */ /* 0x040fe20000001808 */
[----:B------:R-:W1:Y:S03]  /*13330*/  LDSM.16.MT88.4 R112, [R173+0x800] ;  /* 0x00080000ad70783b */ /* 0x000e660000004200 */
[----:B----4-:R-:W-:Y:S04]  /*13340*/  FADD.FTZ R0, R2, R0 ;  /* 0x0000000002007221 */ /* 0x010fe80000010000 */
[----:B------:R-:W-:Y:S04]  /*13350*/  FADD.FTZ R0, R120, R0 ;  /* 0x0000000078007221 */ /* 0x000fe80000010000 */
[----:B---3--:R-:W-:Y:S01]  /*13360*/  FADD.FTZ R0, R104, R0 ;  /* 0x0000000068007221 */ /* 0x008fe20000010000 */
[C---:B--2---:R-:W-:Y:S03]  /*13370*/  HMMA.16816.F32 R12, R108.reuse, R116, R12 ;  /* 0x000000746c0c723c */ /* 0x044fe6000000180c */
[----:B------:R-:W-:Y:S05]  /*13380*/  FADD.FTZ R0, R124, R0 ;  /* 0x000000007c007221 */ /* 0x000fea0000010000 */
        /* <DEDUP_REMOVED lines=30> */
[----:B------:R-:W-:Y:S01]  /*13570*/  HMMA.16816.F32 R96, R108, R118, R96 ;  /* 0x000000766c60723c */ /* 0x000fe20000001860 */
[----:B------:R-:W2:Y:S06]  /*13580*/  LDSM.16.MT88.4 R116, [R170+0x1000] ;  /* 0x00100000aa74783b */ /* 0x000eac0000004200 */
[----:B------:R-:W-:Y:S02]  /*13590*/  F2FP.PACK_AB R110, R104, R120 ;  /* 0x00000078686e723e */ /* 0x000fe400000000ff */
[----:B------:R-:W3:Y:S01]  /*135a0*/  LDSM.16.MT88.4 R120, [R173+0x1000] ;  /* 0x00100000ad78783b */ /* 0x000ee20000004200 */
[----:B------:R-:W-:Y:S02]  /*135b0*/  MUFU.EX2 R104, R199 ;  /* 0x000000c700687308 */ /* 0x000fe40000000800 */
[----:B------:R-:W-:Y:S02]  /*135c0*/  F2FP.PACK_AB R108, R2, R103 ;  /* 0x00000067026c723e */ /* 0x000fe400000000ff */
[----:B------:R-:W-:Y:S02]  /*135d0*/  F2FP.PACK_AB R109, R152, R153 ;  /* 0x00000099986d723e */ /* 0x000fe400000000ff */
[----:B------:R-:W-:Y:S04]  /*135e0*/  F2FP.PACK_AB R111, R150, R151 ;  /* 0x00000097966f723e */ /* 0x000fe800000000ff */
[----:B------:R-:W4:Y:S03]  /*135f0*/  MUFU.EX2 R2, R197 ;  /* 0x000000c500027308 */ /* 0x000f260000000800 */
[C---:B-1----:R-:W-:Y:S07]  /*13600*/  HMMA.16816.F32 R4, R108.reuse, R112, R4 ;  /* 0x000000706c04723c */ /* 0x042fee0000001804 */
[----:B------:R-:W1:Y:S01]  /*13610*/  MUFU.EX2 R103, R198 ;  /* 0x000000c600677308 */ /* 0x000e620000000800 */
[C---:B------:R-:W-:Y:S01]  /*13620*/  HMMA.16816.F32 R8, R108.reuse, R114, R8 ;  /* 0x000000726c08723c */ /* 0x040fe20000001808 */
[----:B------:R-:W5:Y:S07]  /*13630*/  LDSM.16.MT88.4 R112, [R172+0x1000] ;  /* 0x00100000ac70783b */ /* 0x000f6e0000004200 */
[C---:B--2---:R-:W-:Y:S04]  /*13640*/  HMMA.16816.F32 R12, R108.reuse, R116, R12 ;  /* 0x000000746c0c723c */ /* 0x044fe8000000180c */
[C---:B----4-:R-:W-:Y:S01]  /*13650*/  F2FP.PACK_AB R144, R2.reuse, R124 ;  /* 0x0000007c0290723e */ /* 0x050fe200000000ff */
[----:B------:R-:W-:Y:S02]  /*13660*/  FADD.FTZ R0, R2, R0 ;  /* 0x0000000002007221 */ /* 0x000fe40000010000 */
[----:B------:R-:W-:Y:S01]  /*13670*/  FADD.FTZ R2, R126, R125 ;  /* 0x0000007d7e027221 */ /* 0x000fe20000010000 */
[C---:B------:R-:W-:Y:S01]  /*13680*/  HMMA.16816.F32 R16, R108.reuse, R118, R16 ;  /* 0x000000766c10723c */ /* 0x040fe20000001810 */
[----:B------:R-:W2:Y:S03]  /*13690*/  LDSM.16.MT88.4 R116, [R169+0x3000] ;  /* 0x00300000a974783b */ /* 0x000ea60000004200 */
[----:B------:R-:W-:Y:S01]  /*136a0*/  FADD.FTZ R0, R104, R0 ;  /* 0x0000000068007221 */ /* 0x000fe20000010000 */
[C---:B-1----:R-:W-:Y:S02]  /*136b0*/  F2FP.PACK_AB R146, R103.reuse, R104 ;  /* 0x000000686792723e */ /* 0x042fe400000000ff */
[----:B------:R-:W-:Y:S01]  /*136c0*/  MUFU.EX2 R104, R166 ;  /* 0x000000a600687308 */ /* 0x000fe20000000800 */
[C---:B---3--:R-:W-:Y:S04]  /*136d0*/  HMMA.16816.F32 R20, R108.reuse, R120, R20 ;  /* 0x000000786c14723c */ /* 0x048fe80000001814 */
[----:B------:R-:W-:Y:S02]  /*136e0*/  FADD.FTZ R206, R103, R0 ;  /* 0x0000000067ce7221 */ /* 0x000fe40000010000 */
[----:B------:R-:W-:Y:S02]  /*136f0*/  FADD.FTZ R0, R127, R2 ;  /* 0x000000027f007221 */ /* 0x000fe40000010000 */
[C---:B------:R-:W-:Y:S01]  /*13700*/  HMMA.16816.F32 R24, R108.reuse, R122, R24 ;  /* 0x0000007a6c18723c */ /* 0x040fe20000001818 */
[----:B------:R-:W1:Y:S01]  /*13710*/  LDSM.16.MT88.4 R120, [R170+0x3000] ;  /* 0x00300000aa78783b */ /* 0x000e620000004200 */
[----:B------:R-:W3:Y:S02]  /*13720*/  MUFU.EX2 R103, R167 ;  /* 0x000000a700677308 */ /* 0x000ee40000000800 */
[----:B------:R-:W-:Y:S04]  /*13730*/  FADD.FTZ R0, R157, R0 ;  /* 0x000000009d007221 */ /* 0x000fe80000010000 */
[C---:B-----5:R-:W-:Y:S01]  /*13740*/  HMMA.16816.F32 R28, R108.reuse, R112, R28 ;  /* 0x000000706c1c723c */ /* 0x060fe2000000181c */
[----:B------:R-:W-:Y:S03]  /*13750*/  LDSM.16.MT88.4 R124, [R170+0x1800] ;  /* 0x00180000aa7c783b */ /* 0x000fe60000004200 */
[----:B------:R-:W-:Y:S04]  /*13760*/  FADD.FTZ R0, R156, R0 ;  /* 0x000000009c007221 */ /* 0x000fe80000010000 */
[C---:B------:R-:W-:Y:S01]  /*13770*/  HMMA.16816.F32 R32, R108.reuse, R114, R32 ;  /* 0x000000726c20723c */ /* 0x040fe20000001820 */
[----:B------:R-:W4:Y:S03]  /*13780*/  LDSM.16.MT88.4 R112, [R173+0x3000] ;  /* 0x00300000ad70783b */ /* 0x000f260000004200 */
[----:B------:R-:W-:Y:S04]  /*13790*/  FADD.FTZ R0, R155, R0 ;  /* 0x000000009b007221 */ /* 0x000fe80000010000 */
[----:B------:R-:W-:Y:S01]  /*137a0*/  FADD.FTZ R0, R154, R0 ;  /* 0x000000009a007221 */ /* 0x000fe20000010000 */
[C---:B--2---:R-:W-:Y:S03]  /*137b0*/  HMMA.16816.F32 R36, R108.reuse, R116, R36 ;  /* 0x000000746c24723c */ /* 0x044fe60000001824 */
[----:B---3--:R-:W-:Y:S01]  /*137c0*/  F2FP.PACK_AB R147, R103, R104 ;  /* 0x000000686793723e */ /* 0x008fe200000000ff */
[----:B------:R-:W-:Y:S04]  /*137d0*/  FADD.FTZ R0, R153, R0 ;  /* 0x0000000099007221 */ /* 0x000fe80000010000 */
        /* <DEDUP_REMOVED lines=8> */
[C---:B----4-:R-:W-:Y:S04]  /*13860*/  HMMA.16816.F32 R52, R108.reuse, R112, R52 ;  /* 0x000000706c34723c */ /* 0x050fe80000001834 */
[----:B------:R-:W-:Y:S04]  /*13870*/  FADD.FTZ R0, R149, R0 ;  /* 0x0000000095007221 */ /* 0x000fe80000010000 */
[C---:B------:R-:W-:Y:S01]  /*13880*/  HMMA.16816.F32 R56, R108.reuse, R114, R56 ;  /* 0x000000726c38723c */ /* 0x040fe20000001838 */
[----:B------:R-:W3:Y:S03]  /*13890*/  LDSM.16.MT88.4 R112, [R170+0x5000] ;  /* 0x00500000aa70783b */ /* 0x000ee60000004200 */
[----:B------:R-:W-:Y:S04]  /*138a0*/  FADD.FTZ R0, R148, R0 ;  /* 0x0000000094007221 */ /* 0x000fe80000010000 */
[----:B------:R-:W-:Y:S01]  /*138b0*/  FADD.FTZ R2, R104, R0 ;  /* 0x0000000068027221 */ /* 0x000fe20000010000 */
[C---:B--2---:R-:W-:Y:S03]  /*138c0*/  HMMA.16816.F32 R60, R108.reuse, R116, R60 ;  /* 0x000000746c3c723c */ /* 0x044fe6000000183c */
[----:B------:R-:W-:Y:S01]  /*138d0*/  IADD3 R0, R195, -0x1, RZ ;  /* 0xffffffffc3007810 */ /* 0x000fe20007ffe0ff */
[----:B------:R-:W-:Y:S01]  /*138e0*/  FADD.FTZ R202, R103, R2 ;  /* 0x0000000267ca7221 */ /* 0x000fe20000010000 */
[----:B------:R-:W-:Y:S02]  /*138f0*/  MOV R103, R102 ;  /* 0x0000006600677202 */ /* 0x000fe40000000f00 */
[----:B------:R-:W-:Y:S01]  /*13900*/  MOV R195, R0 ;  /* 0x0000000000c37202 */ /* 0x000fe20000000f00 */
[C---:B------:R-:W-:Y:S01]  /*13910*/  HMMA.16816.F32 R64, R108.reuse, R118, R64 ;  /* 0x000000766c40723c */ /* 0x040fe20000001840 */
[----:B------:R-:W2:Y:S03]  /*13920*/  LDSM.16.MT88.4 R116, [R173+0x5000] ;  /* 0x00500000ad74783b */ /* 0x000ea60000004200 */
[-C--:B------:R-:W-:Y:S04]  /*13930*/  MOV R104, R3.reuse ;  /* 0x0000000300687202 */ /* 0x080fe80000000f00 */
[C---:B-1----:R-:W-:Y:S08]  /*13940*/  HMMA.16816.F32 R68, R108.reuse, R120, R68 ;  /* 0x000000786c44723c */ /* 0x042ff00000001844 */
[C---:B------:R-:W-:Y:S01]  /*13950*/  HMMA.16816.F32 R72, R108.reuse, R122, R72 ;  /* 0x0000007a6c48723c */ /* 0x040fe20000001848 */
[----:B------:R-:W1:Y:S07]  /*13960*/  LDSM.16.MT88.4 R120, [R172+0x5000] ;  /* 0x00500000ac78783b */ /* 0x000e6e0000004200 */
[C---:B---3--:R-:W-:Y:S08]  /*13970*/  HMMA.16816.F32 R76, R108.reuse, R112, R76 ;  /* 0x000000706c4c723c */ /* 0x048ff0000000184c */
[C---:B------:R-:W-:Y:S08]  /*13980*/  HMMA.16816.F32 R80, R108.reuse, R114, R80 ;  /* 0x000000726c50723c */ /* 0x040ff00000001850 */
[C---:B--2---:R-:W-:Y:S08]  /*13990*/  HMMA.16816.F32 R84, R108.reuse, R116, R84 ;  /* 0x000000746c54723c */ /* 0x044ff00000001854 */
[C---:B------:R-:W-:Y:S01]  /*139a0*/  HMMA.16816.F32 R88, R108.reuse, R118, R88 ;  /* 0x000000766c58723c */ /* 0x040fe20000001858 */
[----:B------:R-:W2:Y:S07]  /*139b0*/  LDSM.16.MT88.4 R116, [R173+0x1800] ;  /* 0x00180000ad74783b */ /* 0x000eae0000004200 */
[C---:B-1----:R-:W-:Y:S08]  /*139c0*/  HMMA.16816.F32 R92, R108.reuse, R120, R92 ;  /* 0x000000786c5c723c */ /* 0x042ff0000000185c */
[----:B------:R-:W-:Y:S01]  /*139d0*/  HMMA.16816.F32 R96, R108, R122, R96 ;  /* 0x0000007a6c60723c */ /* 0x000fe20000001860 */
[----:B------:R-:W1:Y:S07]  /*139e0*/  LDSM.16.MT88.4 R108, [R172+0x1800] ;  /* 0x00180000ac6c783b */ /* 0x000e6e0000004200 */
        /* <DEDUP_REMOVED lines=8> */
[C---:B--2---:R-:W-:Y:S08]  /*13a70*/  HMMA.16816.F32 R120, R144.reuse, R116, R20 ;  /* 0x000000749078723c */ /* 0x044ff00000001814 */
[C---:B------:R-:W-:Y:S08]  /*13a80*/  HMMA.16816.F32 R116, R144.reuse, R118, R24 ;  /* 0x000000769074723c */ /* 0x040ff00000001818 */
[C---:B-1----:R-:W-:Y:S08]  /*13a90*/  HMMA.16816.F32 R112, R144.reuse, R108, R28 ;  /* 0x0000006c9070723c */ /* 0x042ff0000000181c */
        /* <DEDUP_REMOVED lines=13> */
[C---:B-1----:R-:W-:Y:S08]  /*13b70*/  HMMA.16816.F32 R68, R144.reuse, R4, R68 ;  /* 0x000000049044723c */ /* 0x042ff00000001844 */
[C---:B------:R-:W-:Y:S08]  /*13b80*/  HMMA.16816.F32 R72, R144.reuse, R6, R72 ;  /* 0x000000069048723c */ /* 0x040ff00000001848 */
[C---:B--2---:R-:W-:Y:S08]  /*13b90*/  HMMA.16816.F32 R76, R144.reuse, R8, R76 ;  /* 0x00000008904c723c */ /* 0x044ff0000000184c */
[C---:B------:R-:W-:Y:S08]  /*13ba0*/  HMMA.16816.F32 R80, R144.reuse, R10, R80 ;  /* 0x0000000a9050723c */ /* 0x040ff00000001850 */
[C---:B---3--:R-:W-:Y:S08]  /*13bb0*/  HMMA.16816.F32 R84, R144.reuse, R12, R84 ;  /* 0x0000000c9054723c */ /* 0x048ff00000001854 */
[C---:B------:R-:W-:Y:S08]  /*13bc0*/  HMMA.16816.F32 R88, R144.reuse, R14, R88 ;  /* 0x0000000e9058723c */ /* 0x040ff00000001858 */
[C---:B----4-:R-:W-:Y:S07]  /*13bd0*/  HMMA.16816.F32 R92, R144.reuse, R16, R92 ;  /* 0x00000010905c723c */ /* 0x050fee000000185c */
[----:B------:R-:W-:Y:S01]  /*13be0*/  MOV R16, R3 ;  /* 0x0000000300107202 */ /* 0x000fe20000000f00 */
[----:B------:R-:W-:Y:S01]  /*13bf0*/  HMMA.16816.F32 R96, R144, R18, R96 ;  /* 0x000000129060723c */ /* 0x000fe20000001860 */
[----:B------:R-:W-:Y:S07]  /*13c00*/  @!UPT UIADD3 URZ, URZ, URZ, URZ ;  /* 0x0000003f3f3ff290 */ /* 0x000fee000fffe03f */
[----:B------:R-:W-:-:S11]  /*13c10*/  @P0 BRA `(.L_x_275) ;  /* 0xffffd00000000947 */ /* 0x000fd6000383ffff */
.L_x_268:
[----:B------:R-:W-:Y:S05]  /*13c20*/  BRA.DIV ~URZ, `(.L_x_276) ;  /* 0x00005ad27f007947 */ /* 0x000fea000b800000 */
[----:B------:R1:W2:Y:S02]  /*13c30*/  SHFL.BFLY PT, R0, R206, 0x2, 0x1f ;  /* 0x0c401f00ce007f89 */ /* 0x0002a400000e0000 */
.L_x_353:
[----:B--2---:R-:W-:Y:S01]  /*13c40*/  FADD.FTZ R5, R0, R206 ;  /* 0x000000ce00057221 */ /* 0x004fe20000010000 */
[----:B------:R-:W-:Y:S05]  /*13c50*/  BRA.DIV ~URZ, `(.L_x_277) ;  /* 0x00005af27f007947 */ /* 0x000fea000b800000 */
[----:B------:R-:W2:Y:S02]  /*13c60*/  SHFL.BFLY PT, R0, R5, 0x1, 0x1f ;  /* 0x0c201f0005007f89 */ /* 0x000ea400000e0000 */
[----:B--2---:R-:W-:-:S02]  /*13c70*/  FADD.FTZ R5, R5, R0 ;  /* 0x0000000005057221 */ /* 0x004fc40000010000 */
[----:B------:R-:W2:Y:S02]  /*13c80*/  SHFL.BFLY PT, R0, R202, 0x2, 0x1f ;  /* 0x0c401f00ca007f89 */ /* 0x000ea400000e0000 */
[----:B--2---:R-:W-:-:S05]  /*13c90*/  FADD.FTZ R4, R0, R202 ;  /* 0x000000ca00047221 */ /* 0x004fca0000010000 */
[----:B------:R2:W3:Y:S02]  /*13ca0*/  SHFL.BFLY PT, R3, R4, 0x1, 0x1f ;  /* 0x0c201f0004037f89 */ /* 0x0004e400000e0000 */
.L_x_354:
[----:B------:R-:W-:Y:S01]  /*13cb0*/  FSETP.NE.FTZ.AND P0, PT, R5, RZ, PT ;  /* 0x000000ff0500720b */ /* 0x000fe20003f15000 */
[----:B---3--:R-:W-:Y:S01]  /*13cc0*/  FADD.FTZ R3, R3, R4 ;  /* 0x0000000403037221 */ /* 0x008fe20000010000 */
[----:B------:R-:W-:Y:S02]  /*13cd0*/  MOV R2, RZ ;  /* 0x000000ff00027202 */ /* 0x000fe40000000f00 */
[----:B------:R-:W-:Y:S02]  /*13ce0*/  MOV R18, 0xff800000 ;  /* 0xff80000000127802 */ /* 0x000fe40000000f00 */
[----:B------:R-:W-:-:S07]  /*13cf0*/  MOV R15, 0xff800000 ;  /* 0xff800000000f7802 */ /* 0x000fce0000000f00 */
[----:B------:R-:W3:Y:S08]  /*13d00*/  @P0 MUFU.LG2 R0, R5 ;  /* 0x0000000500000308 */ /* 0x000ef00000000c00 */
[----:B------:R4:W5:Y:S01]  /*13d10*/  @P0 MUFU.RCP R2, R5 ;  /* 0x0000000500020308 */ /* 0x0009620000001000 */
[----:B--23--:R-:W-:Y:S01]  /*13d20*/  @P0 FMUL.FTZ R4, R0, 0.69314718246459960938 ;  /* 0x3f31721800040820 */ /* 0x00cfe20000410000 */
[----:B----4-:R-:W-:Y:S01]  /*13d30*/  @P0 MOV R5, 0x3f317218 ;  /* 0x3f31721800050802 */ /* 0x010fe20000000f00 */
[----:B-----5:R-:W-:-:S02]  /*13d40*/  FMUL.FTZ R34, R2, R116 ;  /* 0x0000007402227220 */ /* 0x020fc40000410000 */
[C---:B------:R-:W-:Y:S02]  /*13d50*/  FMUL.FTZ R35, R2.reuse, R117 ;  /* 0x0000007502237220 */ /* 0x040fe40000410000 */
[----:B------:R-:W-:Y:S02]  /*13d60*/  @P0 FMUL.FTZ R0, R5, c[0x0][0x2d0] ;  /* 0x0000b40005000a20 */ /* 0x000fe40000410000 */
[----:B------:R-:W-:Y:S02]  /*13d70*/  FMUL.FTZ R103, R2, R113 ;  /* 0x0000007102677220 */ /* 0x000fe40000410000 */
[----:B------:R-:W-:Y:S01]  /*13d80*/  @P0 FFMA.FTZ R18, R0, R102, R4 ;  /* 0x0000006600120223 */ /* 0x000fe20000010004 */
[----:B------:R-:W-:Y:S01]  /*13d90*/  FSETP.NE.FTZ.AND P0, PT, R3, RZ, PT ;  /* 0x000000ff0300720b */ /* 0x000fe20003f15000 */
[C---:B------:R-:W-:Y:S01]  /*13da0*/  FMUL.FTZ R102, R2.reuse, R112 ;  /* 0x0000007002667220 */ /* 0x040fe20000410000 */
[----:B------:R-:W-:Y:S01]  /*13db0*/  MOV R0, RZ ;  /* 0x000000ff00007202 */ /* 0x000fe20000000f00 */
[----:B------:R-:W-:-:S02]  /*13dc0*/  FMUL.FTZ R116, R2, R88 ;  /* 0x0000005802747220 */ /* 0x000fc40000410000 */
[C---:B------:R-:W-:Y:S02]  /*13dd0*/  FMUL.FTZ R117, R2.reuse, R89 ;  /* 0x0000005902757220 */ /* 0x040fe40000410000 */
[C---:B------:R-:W-:Y:S02]  /*13de0*/  FMUL.FTZ R112, R2.reuse, R68 ;  /* 0x0000004402707220 */ /* 0x040fe40000410000 */
[C---:B------:R-:W-:Y:S02]  /*13df0*/  FMUL.FTZ R113, R2.reuse, R69 ;  /* 0x0000004502717220 */ /* 0x040fe40000410000 */
[C---:B------:R-:W-:Y:S02]  /*13e00*/  FMUL.FTZ R24, R2.reuse, R132 ;  /* 0x0000008402187220 */ /* 0x040fe40000410000 */
[----:B------:R-:W2:Y:S01]  /*13e10*/  @P0 MUFU.RCP R0, R3 ;  /* 0x0000000300000308 */ /* 0x000ea20000001000 */
[----:B------:R-:W-:Y:S01]  /*13e20*/  @P0 MOV R4, 0x3f317218 ;  /* 0x3f31721800040802 */ /* 0x000fe20000000f00 */
[----:B------:R-:W-:-:S02]  /*13e30*/  FMUL.FTZ R25, R2, R133 ;  /* 0x0000008502197220 */ /* 0x000fc40000410000 */
[C---:B------:R-:W-:Y:S02]  /*13e40*/  FMUL.FTZ R68, R2.reuse, R72 ;  /* 0x0000004802447220 */ /* 0x040fe40000410000 */
[C---:B------:R-:W-:Y:S02]  /*13e50*/  FMUL.FTZ R69, R2.reuse, R73 ;  /* 0x0000004902457220 */ /* 0x040fe40000410000 */
[----:B------:R-:W3:Y:S01]  /*13e60*/  @P0 MUFU.LG2 R3, R3 ;  /* 0x0000000300030308 */ /* 0x000ee20000000c00 */
[C---:B------:R-:W-:Y:S02]  /*13e70*/  FMUL.FTZ R20, R2.reuse, R96 ;  /* 0x0000006002147220 */ /* 0x040fe40000410000 */
[----:B------:R-:W-:Y:S02]  /*13e80*/  FMUL.FTZ R21, R2, R97 ;  /* 0x0000006102157220 */ /* 0x000fe40000410000 */
[----:B------:R-:W-:Y:S02]  /*13e90*/  @P0 FMUL.FTZ R4, R4, c[0x0][0x2d0] ;  /* 0x0000b40004040a20 */ /* 0x000fe40000410000 */
[----:B------:R-:W-:-:S02]  /*13ea0*/  FMUL.FTZ R72, R2, R76 ;  /* 0x0000004c02487220 */ /* 0x000fc40000410000 */
[C---:B--2---:R-:W-:Y:S02]  /*13eb0*/  FMUL.FTZ R88, R0.reuse, R122 ;  /* 0x0000007a00587220 */ /* 0x044fe40000410000 */
[C---:B------:R-:W-:Y:S02]  /*13ec0*/  FMUL.FTZ R89, R0.reuse, R123 ;  /* 0x0000007b00597220 */ /* 0x040fe40000410000 */
[C---:B------:R-:W-:Y:S02]  /*13ed0*/  FMUL.FTZ R122, R0.reuse, R38 ;  /* 0x00000026007a7220 */ /* 0x040fe40000410000 */
[----:B------:R-:W-:Y:S02]  /*13ee0*/  FMUL.FTZ R123, R0, R39 ;  /* 0x00000027007b7220 */ /* 0x000fe40000410000 */
[----:B---3--:R-:W-:Y:S02]  /*13ef0*/  @P0 FMUL.FTZ R3, R3, 0.69314718246459960938 ;  /* 0x3f31721803030820 */ /* 0x008fe40000410000 */
        /* <DEDUP_REMOVED lines=58> */
[----:B------:R-:W-:Y:S02]  /*142a0*/  @P0 FFMA.FTZ R15, R4, R16, R3 ;  /* 0x00000010040f0223 */ /* 0x000fe40000010003 */
        /* <DEDUP_REMOVED lines=19> */
[----:B------:R-:W-:Y:S02]  /*143e0*/  FMUL.FTZ R65, R2, R65 ;  /* 0x0000004102417220 */ /* 0x000fe40000410000 */
.L_x_210:
[----:B------:R-:W2:Y:S01]  /*143f0*/  S2R R2, SR_TID.X ;  /* 0x0000000000027919 */ /* 0x000ea20000002100 */
[----:B------:R-:W-:Y:S01]  /*14400*/  BSSY B0, `(.L_x_278) ;  /* 0x0000010000007945 */ /* 0x000fe20003800000 */
[----:B--2---:R-:W-:-:S13]  /*14410*/  LOP3.LUT P0, RZ, R2, 0xff, RZ, 0xc0, !PT ;  /* 0x000000ff02ff7812 */ /* 0x004fda000780c0ff */
[----:B------:R-:W-:Y:S05]  /*14420*/  @P0 BRA `(.L_x_279) ;  /* 0x000000d000000947 */ /* 0x000fea0003800000 */
[----:B------:R-:W2:Y:S01]  /*14430*/  S2R R2, SR_LANEID ;  /* 0x0000000000027919 */ /* 0x000ea20000000000 */
[----:B------:R-:W-:Y:S01]  /*14440*/  VOTEU.ANY UR4, UPT, PT ;  /* 0x0000000000047886 */ /* 0x000fe200038e0100 */
[----:B------:R-:W-:Y:S01]  /*14450*/  IMAD.MOV.U32 R4, RZ, RZ, c[0x0][0x560] ;  /* 0x00015800ff047624 */ /* 0x000fe200078e00ff */
[----:B------:R-:W2:Y:S01]  /*14460*/  FLO.U32 R3, UR4 ;  /* 0x0000000400037d00 */ /* 0x000ea200080e0000 */
[----:B------:R-:W-:Y:S01]  /*14470*/  IMAD.MOV.U32 R5, RZ, RZ, c[0x0][0x564] ;  /* 0x00015900ff057624 */ /* 0x000fe200078e00ff */
[----:B--2---:R-:W-:-:S06]  /*14480*/  ISETP.EQ.U32.AND P0, PT, R3, R2, PT ;  /* 0x000000020300720c */ /* 0x004fcc0003f02070 */
[----:B------:R-:W2:Y:S07]  /*14490*/  POPC R2, UR4 ;  /* 0x0000000400027d09 */ /* 0x000eae0008000000 */
[----:B--2---:R2:W3:Y:S04]  /*144a0*/  @P0 ATOMG.E.ADD.STRONG.GPU PT, R2, [R4.64], R2 ;  /* 0x00000002040209a8 */ /* 0x0044e800081ee1ca */
[----:B--2---:R-:W2:Y:S04]  /*144b0*/  S2R R4, SR_LTMASK ;  /* 0x0000000000047919 */ /* 0x004ea80000003900 */
[----:B---3--:R2:W3:Y:S02]  /*144c0*/  SHFL.IDX PT, R3, R2, R3, 0x1f ;  /* 0x00001f0302037589 */ /* 0x0084e400000e0000 */
[----:B--2---:R-:W-:-:S06]  /*144d0*/  LOP3.LUT R2, R4, UR4, RZ, 0xc0, !PT ;  /* 0x0000000404027c12 */ /* 0x004fcc000f8ec0ff */
[----:B------:R-:W3:Y:S02]  /*144e0*/  POPC R2, R2 ;  /* 0x0000000200027309 */ /* 0x000ee40000000000 */
[----:B---3--:R-:W-:-:S06]  /*144f0*/  IADD3 R236, R3, c[0x0][0xc], R2 ;  /* 0x0000030003ec7a10 */ /* 0x008fcc0007ffe002 */
.L_x_279:
[----:B------:R-:W-:Y:S05]  /*14500*/  BSYNC B0 ;  /* 0x0000000000007941 */ /* 0x000fea0003800000 */
.L_x_278:
[----:B------:R-:W-:Y:S01]  /*14510*/  PRMT R0, R0, 0x9910, RZ ;  /* 0x0000991000007816 */ /* 0x000fe200000000ff */
[----:B------:R-:W-:Y:S01]  /*14520*/  BSSY B1, `(.L_x_280) ;  /* 0x0000381000017945 */ /* 0x000fe20003800000 */
[----:B------:R-:W-:Y:S02]  /*14530*/  IMAD.MOV.U32 R29, RZ, RZ, R236 ;  /* 0x000000ffff1d7224 */ /* 0x000fe400078e00ec */
[----:B------:R-:W-:-:S13]  /*14540*/  ISETP.NE.AND P0, PT, R0, RZ, PT ;  /* 0x000000ff0000720c */ /* 0x000fda0003f05270 */
[----:B------:R-:W-:Y:S05]  /*14550*/  @!P0 BRA `(.L_x_281) ;  /* 0x00002bf000008947 */ /* 0x000fea0003800000 */
[----:B------:R-:W2:Y:S04]  /*14560*/  LDL R6, [R1+0xc] ;  /* 0x00000c0001067983 */ /* 0x000ea80000100800 */
[----:B------:R-:W3:Y:S04]  /*14570*/  LDL R5, [R1+0x4] ;  /* 0x0000040001057983 */ /* 0x000ee80000100800 */
[----:B------:R-:W4:Y:S04]  /*14580*/  LDL R4, [R1+0x8] ;  /* 0x0000080001047983 */ /* 0x000f280000100800 */
[----:B------:R-:W3:Y:S01]  /*14590*/  LDL R3, [R1] ;  /* 0x0000000001037983 */ /* 0x000ee20000100800 */
[----:B------:R-:W-:Y:S01]  /*145a0*/  WARPSYNC 0xffffffff ;  /* 0xffffffff00007948 */ /* 0x000fe20003800000 */
[----:B------:R-:W-:Y:S01]  /*145b0*/  F2FP.PACK_AB R2, R23, R22 ;  /* 0x000000161702723e */ /* 0x000fe200000000ff */
[----:B------:R-:W-:Y:S01]  /*145c0*/  IMAD.MOV.U32 R14, RZ, RZ, c[0x0][0x388] ;  /* 0x0000e200ff0e7624 */ /* 0x000fe200078e00ff */
[----:B------:R-:W-:Y:S01]  /*145d0*/  BAR.SYNC.DEFER_BLOCKING 0x1, 0x100 ;  /* 0x0044000000007b1d */ /* 0x000fe20000010000 */
[----:B------:R-:W-:-:S02]  /*145e0*/  F2FP.PACK_AB R0, R93, R92 ;  /* 0x0000005c5d00723e */ /* 0x000fc400000000ff */
[----:B------:R-:W-:-:S04]  /*145f0*/  ISETP.NE.U32.AND P0, PT, RZ, c[0x0][0x508], PT ;  /* 0x00014200ff007a0c */ /* 0x000fc80003f05070 */
[----:B------:R-:W-:Y:S01]  /*14600*/  ISETP.NE.AND.EX P1, PT, RZ, c[0x0][0x50c], PT, P0 ;  /* 0x00014300ff007a0c */ /* 0x000fe20003f25300 */
[----:B------:R1:W-:Y:S04]  /*14610*/  STS [R248], R2 ;  /* 0x00000002f8007388 */ /* 0x0003e80000000800 */
[----:B------:R1:W-:Y:S02]  /*14620*/  STS [R248+0x400], R0 ;  /* 0x00040000f8007388 */ /* 0x0003e40000000800 */
[----:B-1----:R-:W-:Y:S02]  /*14630*/  F2FP.PACK_AB R2, R25, R24 ;  /* 0x000000181902723e */ /* 0x002fe400000000ff */
[----:B------:R-:W-:-:S03]  /*14640*/  F2FP.PACK_AB R0, R85, R84 ;  /* 0x000000545500723e */ /* 0x000fc600000000ff */
        /* <DEDUP_REMOVED lines=11> */
[----:B------:R-:W-:Y:S02]  /*14700*/  F2FP.PACK_AB R0, R89, R88 ;  /* 0x000000585900723e */ /* 0x000fe400000000ff */
[----:B------:R-:W-:-:S04]  /*14710*/  ISETP.NE.U32.AND P2, PT, RZ, c[0x0][0x500], PT ;  /* 0x00014000ff007a0c */ /* 0x000fc80003f45070 */
[----:B------:R-:W-:Y:S01]  /*14720*/  ISETP.NE.AND.EX P2, PT, RZ, c[0x0][0x504], PT, P2 ;  /* 0x00014100ff007a0c */ /* 0x000fe20003f45320 */
[----:B--2---:R1:W-:Y:S04]  /*14730*/  STS [R6], R2 ;  /* 0x0000000206007388 */ /* 0x0043e80000000800 */
[----:B------:R2:W-:Y:S01]  /*14740*/  STS [R6+0x400], R0 ;  /* 0x0004000006007388 */ /* 0x0005e20000000800 */
[----:B-1----:R-:W-:Y:S02]  /*14750*/  F2FP.PACK_AB R2, R35, R34 ;  /* 0x000000222302723e */ /* 0x002fe400000000ff */
[----:B--2---:R-:W-:-:S03]  /*14760*/  F2FP.PACK_AB R0, R119, R118 ;  /* 0x000000767700723e */ /* 0x004fc600000000ff */
[----:B---3--:R1:W-:Y:S04]  /*14770*/  STS [R5], R2 ;  /* 0x0000000205007388 */ /* 0x0083e80000000800 */
[----:B------:R2:W-:Y:S01]  /*14780*/  STS [R5+0x400], R0 ;  /* 0x0004000005007388 */ /* 0x0005e20000000800 */
[----:B-1----:R-:W-:Y:S02]  /*14790*/  F2FP.PACK_AB R2, R103, R102 ;  /* 0x000000666702723e */ /* 0x002fe400000000ff */
[----:B--2---:R-:W-:-:S03]  /*147a0*/  F2FP.PACK_AB R0, R115, R114 ;  /* 0x000000727300723e */ /* 0x004fc600000000ff */
[----:B----4-:R1:W-:Y:S04]  /*147b0*/  STS [R4], R2 ;  /* 0x0000000204007388 */ /* 0x0103e80000000800 */
[----:B------:R2:W-:Y:S01]  /*147c0*/  STS [R4+0x400], R0 ;  /* 0x0004000004007388 */ /* 0x0005e20000000800 */
[----:B-1----:R-:W-:Y:S02]  /*147d0*/  F2FP.PACK_AB R2, R109, R108 ;  /* 0x0000006c6d02723e */ /* 0x002fe400000000ff */
[----:B--2---:R-:W-:-:S03]  /*147e0*/  F2FP.PACK_AB R0, R97, R96 ;  /* 0x000000606100723e */ /* 0x004fc600000000ff */
[----:B------:R1:W-:Y:S04]  /*147f0*/  STS [R3], R2 ;  /* 0x0000000203007388 */ /* 0x0003e80000000800 */
[----:B------:R2:W-:Y:S01]  /*14800*/  STS [R3+0x400], R0 ;  /* 0x0004000003007388 */ /* 0x0005e20000000800 */
[----:B-1----:R-:W-:Y:S02]  /*14810*/  F2FP.PACK_AB R2, R37, R36 ;  /* 0x000000242502723e */ /* 0x002fe400000000ff */
[----:B--2---:R-:W-:-:S03]  /*14820*/  F2FP.PACK_AB R0, R123, R122 ;  /* 0x0000007a7b00723e */ /* 0x004fc600000000ff */
[----:B------:R1:W-:Y:S04]  /*14830*/  STS [R248+0x4000], R2 ;  /* 0x00400002f8007388 */ /* 0x0003e80000000800 */
        /* <DEDUP_REMOVED lines=60> */
[----:B------:R2:W-:Y:S04]  /*14c00*/  STS [R3+0x8400], R0 ;  /* 0x0084000003007388 */ /* 0x0005e80000000800 */
[----:B------:R-:W-:Y:S01]  /*14c10*/  BAR.SYNC.DEFER_BLOCKING 0x1, 0x100 ;  /* 0x0044000000007b1d */ /* 0x000fe20000010000 */
[----:B-1----:R-:W-:-:S04]  /*14c20*/  @P1 IADD3 R2, P0, R240, c[0x0][0x508], RZ ;  /* 0x00014200f0021a10 */ /* 0x002fc80007f1e0ff */
[----:B--2---:R-:W-:Y:S02]  /*14c30*/  @P1 IADD3.X R3, R241, c[0x0][0x50c], RZ, P0, !PT ;  /* 0x00014300f1031a10 */ /* 0x004fe400007fe4ff */
[----:B------:R-:W-:-:S03]  /*14c40*/  IADD3 R4, P0, R240, c[0x0][0x500], RZ ;  /* 0x00014000f0047a10 */ /* 0x000fc60007f1e0ff */
[----:B------:R1:W5:Y:S01]  /*14c50*/  @P1 LDG.E R14, [R2.64] ;  /* 0x0000000a020e1981 */ /* 0x000362000c1e1900 */
[----:B------:R-:W-:Y:S01]  /*14c60*/  IADD3.X R5, R241, c[0x0][0x504], RZ, P0, !PT ;  /* 0x00014100f1057a10 */ /* 0x000fe200007fe4ff */
[----:B-1----:R-:W-:-:S06]  /*14c70*/  IMAD.MOV.U32 R2, RZ, RZ, RZ ;  /* 0x000000ffff027224 */ /* 0x002fcc00078e00ff */
[----:B------:R1:W5:Y:S01]  /*14c80*/  @P2 LDG.E R2, [R4.64] ;  /* 0x0000000a04022981 */ /* 0x000362000c1e1900 */
[----:B------:R-:W-:-:S04]  /*14c90*/  ISETP.NE.AND P0, PT, R244, RZ, PT ;  /* 0x000000fff400720c */ /* 0x000fc80003f05270 */
[----:B------:R-:W-:Y:S01]  /*14ca0*/  SEL R0, R244, c[0x0][0x3d4], P0 ;  /* 0x0000f500f4007a07 */ /* 0x000fe20000000000 */
[----:B------:R-:W-:Y:S05]  /*14cb0*/  @P1 BRA `(.L_x_282) ;  /* 0x0000004000001947 */ /* 0x000fea0003800000 */
[----:B------:R-:W-:Y:S05]  /*14cc0*/  @!P2 BRA `(.L_x_282) ;  /* 0x000000300000a947 */ /* 0x000fea0003800000 */
[----:B-----5:R2:W3:Y:S04]  /*14cd0*/  LDG.E R14, [R4.64] ;  /* 0x0000000a040e7981 */ /* 0x0204e8000c1e1900 */
[----:B-12---:R-:W3:Y:S02]  /*14ce0*/  LDG.E R4, [R4.64+0x4] ;  /* 0x0000040a04047981 */ /* 0x006ee4000c1e1900 */
[----:B---3--:R-:W-:Y:S02]  /*14cf0*/  IADD3 R14, -R14, R4, RZ ;  /* 0x000000040e0e7210 */ /* 0x008fe40007ffe1ff */
.L_x_282:
[----:B------:R-:W2:Y:S01]  /*14d00*/  LDL R19, [R1+0x58] ;  /* 0x0000580001137983 */ /* 0x000ea20000100800 */
[----:B------:R-:W-:Y:S01]  /*14d10*/  IMAD.MOV.U32 R13, RZ, RZ, 0x368 ;  /* 0x00000368ff0d7424 */ /* 0x000fe200078e00ff */
[----:B------:R-:W-:Y:S02]  /*14d20*/  ISETP.GT.AND P2, PT, R0, 0x1, PT ;  /* 0x000000010000780c */ /* 0x000fe40003f44270 */
[----:B------:R-:W-:-:S02]  /*14d30*/  ISETP.NE.U32.AND P0, PT, RZ, c[0x0][0x500], PT ;  /* 0x00014000ff007a0c */ /* 0x000fc40003f05070 */
[----:B------:R-:W-:Y:S02]  /*14d40*/  SEL R13, R13, 0x328, P2 ;  /* 0x000003280d0d7807 */ /* 0x000fe40001000000 */
[----:B------:R-:W-:Y:S02]  /*14d50*/  ISETP.NE.AND.EX P0, PT, RZ, c[0x0][0x504], PT, P0 ;  /* 0x00014100ff007a0c */ /* 0x000fe40003f05300 */
[----:B------:R-:W3:Y:S01]  /*14d60*/  LDC.64 R6, c[0x0][R13+0x170] ;  /* 0x00005c000d067b82 */ /* 0x000ee20000000a00 */
[----:B-1----:R-:W-:Y:S02]  /*14d70*/  LOP3.LUT R5, R238, 0xffff, RZ, 0xc0, !PT ;  /* 0x0000ffffee057812 */ /* 0x002fe400078ec0ff */
[----:B------:R-:W-:Y:S02]  /*14d80*/  SEL R0, R242, RZ, !P0 ;  /* 0x000000fff2007207 */ /* 0x000fe40004000000 */
[----:B------:R-:W-:-:S03]  /*14d90*/  SEL R4, R243, RZ, !P0 ;  /* 0x000000fff3047207 */ /* 0x000fc60004000000 */
[----:B------:R-:W1:Y:S08]  /*14da0*/  LDC.64 R10, c[0x0][R13+0x168] ;  /* 0x00005a000d0a7b82 */ /* 0x000e700000000a00 */
[----:B------:R-:W4:Y:S01]  /*14db0*/  LDC.64 R16, c[0x0][R13+0x178] ;  /* 0x00005e000d107b82 */ /* 0x000f220000000a00 */
[----:B---3--:R-:W-:-:S04]  /*14dc0*/  IMAD R3, R7, R0, RZ ;  /* 0x0000000007037224 */ /* 0x008fc800078e02ff */
[C---:B------:R-:W-:Y:S02]  /*14dd0*/  IMAD R4, R6.reuse, R4, R3 ;  /* 0x0000000406047224 */ /* 0x040fe400078e0203 */
[----:B------:R-:W-:-:S04]  /*14de0*/  IMAD.WIDE.U32 R6, R6, R0, RZ ;  /* 0x0000000006067225 */ /* 0x000fc800078e00ff */
[----:B-1----:R-:W-:-:S04]  /*14df0*/  IMAD.WIDE.U32 R8, R10, R5, RZ ;  /* 0x000000050a087225 */ /* 0x002fc800078e00ff */
[----:B------:R-:W-:Y:S01]  /*14e00*/  IMAD.IADD R4, R7, 0x1, R4 ;  /* 0x0000000107047824 */ /* 0x000fe200078e0204 */
[--C-:B-----5:R-:W-:Y:S01]  /*14e10*/  IADD3 R12, P1, P0, R6, R8, R2.reuse ;  /* 0x00000008060c7210 */ /* 0x120fe2000783e002 */
[----:B------:R-:W-:Y:S01]  /*14e20*/  IMAD R3, R11, R5, RZ ;  /* 0x000000050b037224 */ /* 0x000fe200078e02ff */
[----:B------:R-:W-:Y:S02]  /*14e30*/  SEL R6, R245, RZ, P2 ;  /* 0x000000fff5067207 */ /* 0x000fe40001000000 */
[----:B------:R-:W-:Y:S01]  /*14e40*/  SHF.R.S32.HI R8, RZ, 0x1f, R2 ;  /* 0x0000001fff087819 */ /* 0x000fe20000011402 */
[----:B------:R-:W-:Y:S02]  /*14e50*/  IMAD.IADD R9, R9, 0x1, R3 ;  /* 0x0000000109097824 */ /* 0x000fe400078e0203 */
[-C--:B----4-:R-:W-:Y:S02]  /*14e60*/  IMAD R10, R17, R6.reuse, RZ ;  /* 0x00000006110a7224 */ /* 0x090fe400078e02ff */
[----:B------:R-:W-:Y:S01]  /*14e70*/  IMAD.WIDE.U32 R6, R16, R6, RZ ;  /* 0x0000000610067225 */ /* 0x000fe200078e00ff */
[----:B------:R-:W-:Y:S01]  /*14e80*/  IADD3.X R11, R4, R9, R8, P1, P0 ;  /* 0x00000009040b7210 */ /* 0x000fe20000fe0408 */
[----:B------:R-:W3:Y:S02]  /*14e90*/  LDL R16, [R1+0x54] ;  /* 0x0000540001107983 */ /* 0x000ee40000100800 */
[----:B------:R-:W-:-:S05]  /*14ea0*/  IMAD.MOV.U32 R3, RZ, RZ, c[0x0][0x4e8] ;  /* 0x00013a00ff037624 */ /* 0x000fca00078e00ff */
[----:B------:R-:W-:Y:S01]  /*14eb0*/  ISETP.NE.AND P3, PT, R3, 0x1, PT ;  /* 0x000000010300780c */ /* 0x000fe20003f65270 */
[----:B------:R-:W-:Y:S01]  /*14ec0*/  IMAD.IADD R10, R7, 0x1, R10 ;  /* 0x00000001070a7824 */ /* 0x000fe200078e020a */
[----:B------:R-:W1:Y:S01]  /*14ed0*/  S2R R28, SR_TID.X ;  /* 0x00000000001c7919 */ /* 0x000e620000002100 */
[----:B--2---:R-:W-:-:S10]  /*14ee0*/  IMAD R3, R237, 0x80, R19 ;  /* 0x00000080ed037824 */ /* 0x004fd400078e0213 */
[----:B------:R-:W-:-:S04]  /*14ef0*/  @P3 IMAD.HI.U32 R9, R3, c[0x0][0x4ec], RZ ;  /* 0x00013b0003093a27 */ /* 0x000fc800078e00ff */
[----:B------:R-:W-:Y:S01]  /*14f00*/  IMAD.MOV.U32 R4, RZ, RZ, R3 ;  /* 0x000000ffff047224 */ /* 0x000fe200078e0003 */
[----:B------:R-:W-:-:S04]  /*14f10*/  @P3 SHF.R.U32.HI R4, RZ, c[0x0][0x4f0], R9 ;  /* 0x00013c00ff043a19 */ /* 0x000fc80000011609 */
[----:B------:R-:W-:Y:S02]  /*14f20*/  IADD3 R6, P1, P0, R4, R12, R6 ;  /* 0x0000000c04067210 */ /* 0x000fe4000783e006 */
[----:B------:R-:W-:-:S04]  /*14f30*/  SHF.R.S32.HI R7, RZ, 0x1f, R4 ;  /* 0x0000001fff077819 */ /* 0x000fc80000011404 */
[----:B------:R-:W-:Y:S02]  /*14f40*/  IADD3.X R7, R7, R11, R10, P1, P0 ;  /* 0x0000000b07077210 */ /* 0x000fe40000fe040a */
[----:B------:R-:W2:Y:S01]  /*14f50*/  LDC.64 R10, c[0x0][R13+0x160] ;  /* 0x000058000d0a7b82 */ /* 0x000ea20000000a00 */
[----:B------:R-:W-:-:S04]  /*14f60*/  IMAD.MOV R4, RZ, RZ, -R4 ;  /* 0x000000ffff047224 */ /* 0x000fc800078e0a04 */
[----:B------:R-:W-:-:S05]  /*14f70*/  IMAD R4, R4, c[0x0][0x4e8], R3 ;  /* 0x00013a0004047a24 */ /* 0x000fca00078e0203 */
[----:B------:R-:W-:Y:S02]  /*14f80*/  SHF.R.S32.HI R9, RZ, 0x1f, R4 ;  /* 0x0000001fff097819 */ /* 0x000fe40000011404 */
[----:B-1----:R-:W-:-:S04]  /*14f90*/  SHF.R.S32.HI R19, RZ, 0x1f, R28 ;  /* 0x0000001fff137819 */ /* 0x002fc8000001141c */
[----:B------:R-:W-:-:S04]  /*14fa0*/  LEA.HI R19, R19, R28, RZ, 0x5 ;  /* 0x0000001c13137211 */ /* 0x000fc800078f28ff */
[----:B------:R-:W-:Y:S01]  /*14fb0*/  LOP3.LUT R19, R19, 0xffffffe0, RZ, 0xc0, !PT ;  /* 0xffffffe013137812 */ /* 0x000fe200078ec0ff */
[----:B--2---:R-:W-:-:S04]  /*14fc0*/  IMAD.WIDE.U32 R6, R10, R4, R6 ;  /* 0x000000040a067225 */ /* 0x004fc800078e0006 */
[----:B------:R-:W-:-:S04]  /*14fd0*/  IMAD R4, R11, R4, RZ ;  /* 0x000000040b047224 */ /* 0x000fc800078e02ff */
[----:B------:R-:W-:Y:S02]  /*14fe0*/  IMAD R4, R10, R9, R4 ;  /* 0x000000090a047224 */ /* 0x000fe400078e0204 */
[----:B------:R-:W-:Y:S02]  /*14ff0*/  IMAD.MOV.U32 R10, RZ, RZ, c[0x0][0x4a8] ;  /* 0x00012a00ff0a7624 */ /* 0x000fe400078e00ff */
[----:B------:R-:W-:-:S03]  /*15000*/  IMAD.MOV.U32 R9, RZ, RZ, c[0x0][0x4ac] ;  /* 0x00012b00ff097624 */ /* 0x000fc600078e00ff */
[----:B------:R-:W-:Y:S01]  /*15010*/  SEL R10, R10, c[0x0][0x450], P2 ;  /* 0x000114000a0a7a07 */ /* 0x000fe20001000000 */
[----:B------:R-:W-:Y:S01]  /*15020*/  IMAD.IADD R4, R7, 0x1, R4 ;  /* 0x0000000107047824 */ /* 0x000fe200078e0204 */
[----:B------:R-:W-:Y:S02]  /*15030*/  SEL R9, R9, c[0x0][0x454], P2 ;  /* 0x0001150009097a07 */ /* 0x000fe40001000000 */
[----:B------:R-:W-:-:S04]  /*15040*/  LEA R10, P0, R6, R10, 0x2 ;  /* 0x0000000a060a7211 */ /* 0x000fc800078010ff */
[----:B------:R-:W-:Y:S01]  /*15050*/  LEA.HI.X R6, R6, R9, R4, 0x2, P0 ;  /* 0x0000000906067211 */ /* 0x000fe200000f1404 */
[----:B------:R-:W-:Y:S01]  /*15060*/  SHFL.IDX PT, R12, R10, RZ, 0x1c1f ;  /* 0x001c1fff0a0c7589 */ /* 0x000fe200000e0000 */
[----:B------:R-:W-:-:S03]  /*15070*/  IMAD.IADD R19, R28, 0x1, -R19 ;  /* 0x000000011c137824 */ /* 0x000fc600078e0a13 */
[----:B------:R-:W1:Y:S01]  /*15080*/  SHFL.IDX PT, R13, R6, RZ, 0x1c1f ;  /* 0x001c1fff060d7589 */ /* 0x000e6200000e0000 */
[----:B------:R-:W-:-:S03]  /*15090*/  IMAD R4, R14, c[0x0][0x4e8], RZ ;  /* 0x00013a000e047a24 */ /* 0x000fc600078e02ff */
[----:B------:R-:W-:Y:S01]  /*150a0*/  SHFL.IDX PT, R10, R10, 0x1, 0x1c1f ;  /* 0x003c1f000a0a7f89 */ /* 0x000fe200000e0000 */
[----:B------:R-:W-:-:S03]  /*150b0*/  LOP3.LUT P0, RZ, R19, 0x3, RZ, 0xc0, !PT ;  /* 0x0000000313ff7812 */ /* 0x000fc6000780c0ff */
[----:B------:R3:W2:Y:S02]  /*150c0*/  SHFL.IDX PT, R11, R6, 0x1, 0x1c1f ;  /* 0x003c1f00060b7f89 */ /* 0x0006a400000e0000 */
[----:B---3--:R-:W-:-:S05]  /*150d0*/  IMAD R6, R237, 0x80, R16 ;  /* 0x00000080ed067824 */ /* 0x008fca00078e0210 */
[C---:B------:R-:W-:Y:S02]  /*150e0*/  IADD3 R7, R6.reuse, 0x8, RZ ;  /* 0x0000000806077810 */ /* 0x040fe40007ffe0ff */
[-C--:B------:R-:W-:Y:S02]  /*150f0*/  ISETP.GE.OR P1, PT, R6, R4.reuse, P0 ;  /* 0x000000040600720c */ /* 0x080fe40000726670 */
[----:B------:R-:W-:-:S11]  /*15100*/  ISETP.GE.OR P0, PT, R7, R4, P0 ;  /* 0x000000040700720c */ /* 0x000fd60000706670 */
[----:B-1----:R1:W-:Y:S01]  /*15110*/  @!P1 ST.E [R12.64], R18 ;  /* 0x000000120c009985 */ /* 0x0023e2000c10190a */
[----:B------:R-:W-:-:S03]  /*15120*/  ISETP.GE.AND P1, PT, R7, R4, PT ;  /* 0x000000040700720c */ /* 0x000fc60003f26270 */
[----:B--2---:R2:W-:Y:S01]  /*15130*/  @!P0 ST.E [R10.64], R15 ;  /* 0x0000000f0a008985 */ /* 0x0045e2000c10190a */
[----:B------:R-:W-:Y:S02]  /*15140*/  ISETP.GE.AND P0, PT, R6, R4, PT ;  /* 0x000000040600720c */ /* 0x000fe40003f06270 */
[----:B-1----:R-:W-:Y:S01]  /*15150*/  P2R R13, PR, RZ, 0x2 ;  /* 0x00000002ff0d7803 */ /* 0x002fe20000000000 */
[----:B------:R-:W-:Y:S05]  /*15160*/  @P2 BRA `(.L_x_283) ;  /* 0x000007c000002947 */ /* 0x000fea0003800000 */
[----:B------:R-:W-:Y:S01]  /*15170*/  IMAD R8, R8, c[0x0][0x3a0], RZ ;  /* 0x0000e80008087a24 */ /* 0x000fe200078e02ff */
[----:B------:R-:W-:Y:S01]  /*15180*/  SHF.R.S32.HI R9, RZ, 0x1f, R0 ;  /* 0x0000001fff097819 */ /* 0x000fe20000011400 */
[C---:B------:R-:W-:Y:S01]  /*15190*/  IMAD.WIDE.U32 R6, R2.reuse, c[0x0][0x3a0], RZ ;  /* 0x0000e80002067a25 */ /* 0x040fe200078e00ff */
[----:B------:R1:W3:Y:S03]  /*151a0*/  LDS.128 R24, [R191+0x80] ;  /* 0x00008000bf187984 */ /* 0x0002e60000000c00 */
[----:B------:R-:W-:Y:S01]  /*151b0*/  IMAD R2, R2, c[0x0][0x3a4], R8 ;  /* 0x0000e90002027a24 */ /* 0x000fe200078e0208 */
[----:B------:R-:W-:Y:S01]  /*151c0*/  LEA R8, R237, R213, 0x7 ;  /* 0x000000d5ed087211 */ /* 0x000fe200078e38ff */
[----:B------:R1:W4:Y:S03]  /*151d0*/  LDS.128 R40, [R191+0x1080] ;  /* 0x00108000bf287984 */ /* 0x0003260000000c00 */
[----:B------:R-:W-:Y:S01]  /*151e0*/  IADD3 R3, R7, R2, RZ ;  /* 0x0000000207037210 */ /* 0x000fe20007ffe0ff */
[----:B------:R1:W2:Y:S01]  /*151f0*/  LDS.128 R52, [R191+0x2080] ;  /* 0x00208000bf347984 */ /* 0x0002a20000000c00 */
[----:B------:R-:W-:-:S03]  /*15200*/  MOV R2, R6 ;  /* 0x0000000600027202 */ /* 0x000fc60000000f00 */
[----:B------:R1:W1:Y:S02]  /*15210*/  LDS.128 R60, [R191+0x3080] ;  /* 0x00308000bf3c7984 */ /* 0x0002640000000c00 */
[----:B------:R-:W-:Y:S01]  /*15220*/  IMAD.WIDE.U32 R6, R5, c[0x0][0x3e8], R2 ;  /* 0x0000fa0005067a25 */ /* 0x000fe200078e0002 */
[----:B------:R-:W-:Y:S01]  /*15230*/  MOV R2, R8 ;  /* 0x0000000800027202 */ /* 0x000fe20000000f00 */
[----:B------:R1:W1:Y:S02]  /*15240*/  LDS.128 R20, [R191+0x4080] ;  /* 0x00408000bf147984 */ /* 0x0002640000000c00 */
[----:B------:R-:W-:Y:S02]  /*15250*/  IMAD R3, R9, c[0x0][0x3f0], RZ ;  /* 0x0000fc0009037a24 */ /* 0x000fe400078e02ff */
[----:B------:R-:W-:Y:S01]  /*15260*/  @P3 IMAD.HI.U32 R9, R8, c[0x0][0x4ec], RZ ;  /* 0x00013b0008093a27 */ /* 0x000fe200078e00ff */
[----:B------:R1:W1:Y:S03]  /*15270*/  LDS.128 R36, [R191+0x5080] ;  /* 0x00508000bf247984 */ /* 0x0002660000000c00 */
[----:B------:R-:W-:Y:S01]  /*15280*/  IMAD R7, R5, c[0x0][0x3ec], R7 ;  /* 0x0000fb0005077a24 */ /* 0x000fe200078e0207 */
[----:B------:R1:W1:Y:S01]  /*15290*/  LDS.128 R48, [R191+0x6080] ;  /* 0x00608000bf307984 */ /* 0x0002620000000c00 */
[----:B------:R-:W-:Y:S01]  /*152a0*/  @P3 SHF.R.U32.HI R2, RZ, c[0x0][0x4f0], R9 ;  /* 0x00013c00ff023a19 */ /* 0x000fe20000011609 */
[----:B------:R-:W-:-:S02]  /*152b0*/  IMAD R5, R0, c[0x0][0x3f4], R3 ;  /* 0x0000fd0000057a24 */ /* 0x000fc400078e0203 */
[----:B------:R1:W1:Y:S01]  /*152c0*/  LDS.128 R56, [R191+0x7080] ;  /* 0x00708000bf387984 */ /* 0x0002620000000c00 */
[----:B------:R-:W-:Y:S01]  /*152d0*/  IMAD.WIDE.U32 R6, R0, c[0x0][0x3f0], R6 ;  /* 0x0000fc0000067a25 */ /* 0x000fe200078e0006 */
[----:B------:R-:W-:Y:S02]  /*152e0*/  SHF.R.S32.HI R3, RZ, 0x1f, R2 ;  /* 0x0000001fff037819 */ /* 0x000fe40000011402 */
[----:B------:R1:W1:Y:S01]  /*152f0*/  LDS.128 R16, [R191+0x8080] ;  /* 0x00808000bf107984 */ /* 0x0002620000000c00 */
[----:B------:R-:W-:Y:S02]  /*15300*/  IADD3 R0, -R2, RZ, RZ ;  /* 0x000000ff02007210 */ /* 0x000fe40007ffe1ff */
[----:B------:R-:W-:Y:S01]  /*15310*/  IADD3 R7, R7, R5, RZ ;  /* 0x0000000507077210 */ /* 0x000fe20007ffe0ff */
[----:B------:R1:W1:Y:S01]  /*15320*/  LDS.128 R32, [R191+0x9080] ;  /* 0x00908000bf207984 */ /* 0x0002620000000c00 */
[----:B------:R-:W-:Y:S02]  /*15330*/  IMAD R3, R3, c[0x0][0x3e0], RZ ;  /* 0x0000f80003037a24 */ /* 0x000fe400078e02ff */
[----:B------:R-:W-:Y:S01]  /*15340*/  IMAD R0, R0, c[0x0][0x4e8], R8 ;  /* 0x00013a0000007a24 */ /* 0x000fe200078e0208 */
[----:B------:R1:W1:Y:S01]  /*15350*/  LDS.128 R44, [R191+0xa080] ;  /* 0x00a08000bf2c7984 */ /* 0x0002620000000c00 */
[----:B------:R-:W-:-:S02]  /*15360*/  IMAD R8, R2, c[0x0][0x3e4], R3 ;  /* 0x0000f90002087a24 */ /* 0x000fc400078e0203 */
[----:B------:R-:W-:Y:S01]  /*15370*/  IMAD.WIDE.U32 R2, R2, c[0x0][0x3e0], R6 ;  /* 0x0000f80002027a25 */ /* 0x000fe200078e0006 */
[----:B------:R1:W1:Y:S01]  /*15380*/  LDS.128 R64, [R191+0xb080] ;  /* 0x00b08000bf407984 */ /* 0x0002620000000c00 */
[----:B------:R-:W-:-:S03]  /*15390*/  SHF.R.S32.HI R5, RZ, 0x1f, R0 ;  /* 0x0000001fff057819 */ /* 0x000fc60000011400 */
[----:B------:R-:W-:Y:S02]  /*153a0*/  IADD3 R3, R3, R8, RZ ;  /* 0x0000000803037210 */ /* 0x000fe40007ffe0ff */
[----:B------:R-:W-:-:S03]  /*153b0*/  IMAD R5, R5, c[0x0][0x3d8], RZ ;  /* 0x0000f60005057a24 */ /* 0x000fc600078e02ff */
[----:B------:R-:W-:-:S04]  /*153c0*/  IMAD.WIDE.U32 R2, R0, c[0x0][0x3d8], R2 ;  /* 0x0000f60000027a25 */ /* 0x000fc800078e0002 */
[----:B------:R-:W-:Y:S01]  /*153d0*/  IMAD R0, R0, c[0x0][0x3dc], R5 ;  /* 0x0000f70000007a24 */ /* 0x000fe200078e0205 */
[----:B------:R-:W-:Y:S02]  /*153e0*/  LEA R12, P0, R2, c[0x0][0x380], 0x1 ;  /* 0x0000e000020c7a11 */ /* 0x000fe400078008ff */
[----:B------:R-:W-:Y:S02]  /*153f0*/  LEA R5, R237, R246, 0x7 ;  /* 0x000000f6ed057211 */ /* 0x000fe400078e38ff */
[----:B------:R-:W-:-:S04]  /*15400*/  IADD3 R0, R3, R0, RZ ;  /* 0x0000000003007210 */ /* 0x000fc80007ffe0ff */
[----:B------:R-:W-:Y:S01]  /*15410*/  LEA.HI.X R6, R2, c[0x0][0x384], R0, 0x1, P0 ;  /* 0x0000e10002067a11 */ /* 0x000fe200000f0c00 */
[----:B------:R-:W-:Y:S05]  /*15420*/  BRA.DIV ~URZ, `(.L_x_284) ;  /* 0x000044127f007947 */ /* 0x000fea000b800000 */
[----:B--234-:R2:W3:Y:S02]  /*15430*/  SHFL.IDX PT, R7, R6, RZ, 0x181f ;  /* 0x00181fff06077589 */ /* 0x01c4e400000e0000 */
.L_x_355:
[----:B------:R-:W-:Y:S05]  /*15440*/  BRA.DIV ~URZ, `(.L_x_285) ;  /* 0x000044627f007947 */ /* 0x000fea000b800000 */
[----:B------:R4:W2:Y:S02]  /*15450*/  SHFL.IDX PT, R0, R12, RZ, 0x181f ;  /* 0x00181fff0c007589 */ /* 0x0008a400000e0000 */
.L_x_356:
[----:B------:R-:W-:Y:S01]  /*15460*/  ISETP.GE.AND P0, PT, R5, R4, PT ;  /* 0x000000040500720c */ /* 0x000fe20003f06270 */
[----:B------:R-:W-:-:S12]  /*15470*/  BSSY B0, `(.L_x_286) ;  /* 0x000000e000007945 */ /* 0x000fd80003800000 */
[----:B------:R-:W-:Y:S05]  /*15480*/  @P0 BRA `(.L_x_287) ;  /* 0x000000c000000947 */ /* 0x000fea0003800000 */
[----:B------:R-:W-:Y:S02]  /*15490*/  ISETP.GE.AND P2, PT, R210, c[0x0][0x3c8], PT ;  /* 0x0000f200d2007a0c */ /* 0x000fe40003f46270 */
[----:B------:R-:W-:Y:S02]  /*154a0*/  ISETP.GE.AND P1, PT, R207, c[0x0][0x3c8], PT ;  /* 0x0000f200cf007a0c */ /* 0x000fe40003f26270 */
[----:B------:R-:W-:-:S09]  /*154b0*/  ISETP.GE.AND P0, PT, R208, c[0x0][0x3c8], PT ;  /* 0x0000f200d0007a0c */ /* 0x000fd20003f06270 */
        /* <DEDUP_REMOVED lines=9> */
.L_x_287:
[----:B------:R-:W-:Y:S05]  /*15550*/  BSYNC B0 ;  /* 0x0000000000007941 */ /* 0x000fea0003800000 */
.L_x_286:
[----:B------:R-:W-:Y:S05]  /*15560*/  BRA.DIV ~URZ, `(.L_x_288) ;  /* 0x000043a27f007947 */ /* 0x000fea000b800000 */
[----:B---3--:R3:W4:Y:S04]  /*15570*/  SHFL.IDX PT, R7, R6, 0x1, 0x181f ;  /* 0x00381f0006077f89 */ /* 0x00872800000e0000 */
[----:B--2---:R3:W2:Y:S02]  /*15580*/  SHFL.IDX PT, R0, R12, 0x1, 0x181f ;  /* 0x00381f000c007f89 */ /* 0x0046a400000e0000 */
.L_x_357:
[----:B------:R-:W-:Y:S01]  /*15590*/  IADD3 R2, R5, 0x20, RZ ;  /* 0x0000002005027810 */ /* 0x000fe20007ffe0ff */
[----:B------:R-:W-:Y:S03]  /*155a0*/  BSSY B0, `(.L_x_289) ;  /* 0x000000f000007945 */ /* 0x000fe60003800000 */
[----:B------:R-:W-:-:S13]  /*155b0*/  ISETP.GE.AND P0, PT, R2, R4, PT ;  /* 0x000000040200720c */ /* 0x000fda0003f06270 */
[----:B------:R-:W-:Y:S05]  /*155c0*/  @P0 BRA `(.L_x_290) ;  /* 0x000000c000000947 */ /* 0x000fea0003800000 */
[----:B------:R-:W-:Y:S02]  /*155d0*/  ISETP.GE.AND P2, PT, R210, c[0x0][0x3c8], PT ;  /* 0x0000f200d2007a0c */ /* 0x000fe40003f46270 */
[----:B------:R-:W-:Y:S02]  /*155e0*/  ISETP.GE.AND P1, PT, R207, c[0x0][0x3c8], PT ;  /* 0x0000f200cf007a0c */ /* 0x000fe40003f26270 */
[----:B------:R-:W-:-:S09]  /*155f0*/  ISETP.GE.AND P0, PT, R208, c[0x0][0x3c8], PT ;  /* 0x0000f200d0007a0c */ /* 0x000fd20003f06270 */
        /* <DEDUP_REMOVED lines=9> */
.L_x_290:
[----:B------:R-:W-:Y:S05]  /*15690*/  BSYNC B0 ;  /* 0x0000000000007941 */ /* 0x000fea0003800000 */
.L_x_289:
[----:B------:R-:W-:Y:S05]  /*156a0*/  BRA.DIV ~URZ, `(.L_x_291) ;  /* 0x000043227f007947 */ /* 0x000fea000b800000 */
[----:B----4-:R4:W3:Y:S02]  /*156b0*/  SHFL.IDX PT, R7, R6, 0x2, 0x181f ;  /* 0x00581f0006077f89 */ /* 0x0108e400000e0000 */
.L_x_358:
[----:B------:R-:W-:Y:S05]  /*156c0*/  BRA.DIV ~URZ, `(.L_x_292) ;  /* 0x000043727f007947 */ /* 0x000fea000b800000 */
[----:B--2---:R2:W4:Y:S02]  /*156d0*/  SHFL.IDX PT, R0, R12, 0x2, 0x181f ;  /* 0x00581f000c007f89 */ /* 0x00452400000e0000 */
.L_x_359:
[----:B------:R-:W-:Y:S01]  /*156e0*/  IADD3 R2, R5, 0x40, RZ ;  /* 0x0000004005027810 */ /* 0x000fe20007ffe0ff */
[----:B------:R-:W-:Y:S03]  /*156f0*/  BSSY B0, `(.L_x_293) ;  /* 0x000000f000007945 */ /* 0x000fe60003800000 */
[----:B------:R-:W-:-:S13]  /*15700*/  ISETP.GE.AND P0, PT, R2, R4, PT ;  /* 0x000000040200720c */ /* 0x000fda0003f06270 */
[----:B------:R-:W-:Y:S05]  /*15710*/  @P0 BRA `(.L_x_294) ;  /* 0x000000c000000947 */ /* 0x000fea0003800000 */
[----:B------:R-:W-:Y:S02]  /*15720*/  ISETP.GE.AND P2, PT, R210, c[0x0][0x3c8], PT ;  /* 0x0000f200d2007a0c */ /* 0x000fe40003f46270 */
[----:B------:R-:W-:Y:S02]  /*15730*/  ISETP.GE.AND P1, PT, R207, c[0x0][0x3c8], PT ;  /* 0x0000f200cf007a0c */ /* 0x000fe40003f26270 */
[----:B------:R-:W-:-:S09]  /*15740*/  ISETP.GE.AND P0, PT, R208, c[0x0][0x3c8], PT ;  /* 0x0000f200d0007a0c */ /* 0x000fd20003f06270 */
        /* <DEDUP_REMOVED lines=9> */
.L_x_294:
[----:B------:R-:W-:Y:S05]  /*157e0*/  BSYNC B0 ;  /* 0x0000000000007941 */ /* 0x000fea0003800000 */
.L_x_293:
[----:B------:R-:W-:Y:S05]  /*157f0*/  BRA.DIV ~URZ, `(.L_x_295) ;  /* 0x000042a27f007947 */ /* 0x000fea000b800000 */
[----:B---34-:R-:W3:Y:S04]  /*15800*/  SHFL.IDX PT, R6, R6, 0x3, 0x181f ;  /* 0x00781f0006067f89 */ /* 0x018ee800000e0000 */
[----:B------:R4:W2:Y:S02]  /*15810*/  SHFL.IDX PT, R0, R12, 0x3, 0x181f ;  /* 0x00781f000c007f89 */ /* 0x0008a400000e0000 */
.L_x_360:
[----:B------:R-:W-:-:S04]  /*15820*/  IADD3 R2, R5, 0x60, RZ ;  /* 0x0000006005027810 */ /* 0x000fc80007ffe0ff */
[----:B------:R-:W-:-:S13]  /*15830*/  ISETP.GE.AND P0, PT, R2, R4, PT ;  /* 0x000000040200720c */ /* 0x000fda0003f06270 */
[----:B------:R-:W-:Y:S05]  /*15840*/  @P0 BRA `(.L_x_296) ;  /* 0x000024e000000947 */ /* 0x000fea0003800000 */
[----:B------:R-:W-:Y:S02]  /*15850*/  ISETP.GE.AND P1, PT, R210, c[0x0][0x3c8], PT ;  /* 0x0000f200d2007a0c */ /* 0x000fe40003f26270 */
[----:B------:R-:W-:-:S11]  /*15860*/  ISETP.GE.AND P0, PT, R207, c[0x0][0x3c8], PT ;  /* 0x0000f200cf007a0c */ /* 0x000fd60003f06270 */
[CC--:B--2---:R-:W-:Y:S02]  /*15870*/  @!P1 LEA R4, P3, R210.reuse, R0.reuse, 0x1 ;  /* 0x00000000d2049211 */ /* 0x0c4fe400078608ff */
[C---:B------:R-:W-:Y:S02]  /*15880*/  @!P0 LEA R2, P2, R207.reuse, R0, 0x1 ;  /* 0x00000000cf028211 */ /* 0x040fe400078408ff */
[-C--:B---3--:R-:W-:Y:S02]  /*15890*/  @!P1 LEA.HI.X R5, R210, R6.reuse, R211, 0x1, P3 ;  /* 0x00000006d2059211 */ /* 0x088fe400018f0cd3 */
[----:B------:R-:W-:-:S03]  /*158a0*/  @!P0 LEA.HI.X R3, R207, R6, R224, 0x1, P2 ;  /* 0x00000006cf038211 */ /* 0x000fc600010f0ce0 */
[----:B-1----:R1:W-:Y:S04]  /*158b0*/  @!P1 ST.E.128 [R4.64], R60 ;  /* 0x0000003c04009985 */ /* 0x0023e8000c101d0a */
[----:B------:R1:W-:Y:S01]  /*158c0*/  @!P0 ST.E.128 [R2.64], R56 ;  /* 0x0000003802008985 */ /* 0x0003e2000c101d0a */
[----:B------:R-:W-:-:S13]  /*158d0*/  ISETP.GE.AND P0, PT, R208, c[0x0][0x3c8], PT ;  /* 0x0000f200d0007a0c */ /* 0x000fda0003f06270 */
[----:B------:R-:W-:Y:S05]  /*158e0*/  @P0 BRA `(.L_x_296) ;  /* 0x0000244000000947 */ /* 0x000fea0003800000 */
[----:B-1----:R-:W-:-:S04]  /*158f0*/  LEA R2, P0, R208, R0, 0x1 ;  /* 0x00000000d0027211 */ /* 0x002fc800078008ff */
[----:B------:R-:W-:-:S05]  /*15900*/  LEA.HI.X R3, R208, R6, R223, 0x1, P0 ;  /* 0x00000006d0037211 */ /* 0x000fca00000f0cdf */
[----:B------:R1:W-:Y:S01]  /*15910*/  ST.E.128 [R2.64], R64 ;  /* 0x0000004002007985 */ /* 0x0003e2000c101d0a */
[----:B------:R-:W-:Y:S05]  /*15920*/  BRA `(.L_x_296) ;  /* 0x0000240000007947 */ /* 0x000fea0003800000 */
.L_x_283:
[----:B------:R-:W-:Y:S02]  /*15930*/  IMAD R8, R8, c[0x0][0x408], RZ ;  /* 0x0001020008087a24 */ /* 0x000fe400078e02ff */
[----:B------:R-:W-:-:S04]  /*15940*/  IMAD.WIDE.U32 R6, R2, c[0x0][0x408], RZ ;  /* 0x0001020002067a25 */ /* 0x000fc800078e00ff */
[----:B------:R-:W-:Y:S01]  /*15950*/  IMAD R8, R2, c[0x0][0x40c], R8 ;  /* 0x0001030002087a24 */ /* 0x000fe200078e0208 */
[----:B------:R-:W-:-:S04]  /*15960*/  SHF.R.S32.HI R2, RZ, 0x1f, R0 ;  /* 0x0000001fff027819 */ /* 0x000fc80000011400 */
[----:B------:R-:W-:Y:S01]  /*15970*/  IADD3 R7, R7, R8, RZ ;  /* 0x0000000807077210 */ /* 0x000fe20007ffe0ff */
[----:B------:R-:W-:-:S04]  /*15980*/  IMAD R2, R2, c[0x0][0x440], RZ ;  /* 0x0001100002027a24 */ /* 0x000fc800078e02ff */
[----:B------:R-:W-:-:S04]  /*15990*/  IMAD.WIDE.U32 R6, R5, c[0x0][0x438], R6 ;  /* 0x00010e0005067a25 */ /* 0x000fc800078e0006 */
[----:B------:R-:W-:Y:S01]  /*159a0*/  IMAD R5, R5, c[0x0][0x43c], R7 ;  /* 0x00010f0005057a24 */ /* 0x000fe200078e0207 */
[----:B------:R-:W-:Y:S01]  /*159b0*/  MOV R4, R6 ;  /* 0x0000000600047202 */ /* 0x000fe20000000f00 */
[----:B------:R-:W-:-:S04]  /*159c0*/  IMAD R2, R0, c[0x0][0x444], R2 ;  /* 0x0001110000027a24 */ /* 0x000fc800078e0202 */
[----:B------:R-:W-:Y:S01]  /*159d0*/  IMAD.WIDE.U32 R4, R0, c[0x0][0x440], R4 ;  /* 0x0001100000047a25 */ /* 0x000fe200078e0004 */
[----:B------:R-:W-:-:S04]  /*159e0*/  MOV R0, R3 ;  /* 0x0000000300007202 */ /* 0x000fc80000000f00 */
[----:B------:R-:W-:Y:S01]  /*159f0*/  IADD3 R5, R5, R2, RZ ;  /* 0x0000000205057210 */ /* 0x000fe20007ffe0ff */
[----:B------:R-:W-:-:S04]  /*15a00*/  @P3 IMAD.HI.U32 R2, R3, c[0x0][0x4ec], RZ ;  /* 0x00013b0003023a27 */ /* 0x000fc800078e00ff */
[----:B------:R-:W-:Y:S01]  /*15a10*/  IMAD.WIDE.U32 R4, R245, c[0x0][0x448], R4 ;  /* 0x00011200f5047a25 */ /* 0x000fe200078e0004 */
[----:B------:R-:W-:-:S03]  /*15a20*/  @P3 SHF.R.U32.HI R0, RZ, c[0x0][0x4f0], R2 ;  /* 0x00013c00ff003a19 */ /* 0x000fc60000011602 */
[----:B------:R-:W-:Y:S01]  /*15a30*/  IMAD R5, R245, c[0x0][0x44c], R5 ;  /* 0x00011300f5057a24 */ /* 0x000fe200078e0205 */
[----:B------:R-:W-:-:S03]  /*15a40*/  SHF.R.S32.HI R2, RZ, 0x1f, R0 ;  /* 0x0000001fff027819 */ /* 0x000fc60000011400 */
[----:B------:R-:W-:-:S04]  /*15a50*/  IMAD.WIDE.U32 R4, R0, c[0x0][0x430], R4 ;  /* 0x00010c0000047a25 */ /* 0x000fc800078e0004 */
[----:B------:R-:W-:-:S04]  /*15a60*/  IMAD R2, R2, c[0x0][0x430], RZ ;  /* 0x00010c0002027a24 */ /* 0x000fc800078e02ff */
[C---:B------:R-:W-:Y:S01]  /*15a70*/  IMAD R2, R0.reuse, c[0x0][0x434], R2 ;  /* 0x00010d0000027a24 */ /* 0x040fe200078e0202 */
[----:B------:R-:W-:-:S05]  /*15a80*/  IADD3 R0, -R0, RZ, RZ ;  /* 0x000000ff00007210 */ /* 0x000fca0007ffe1ff */
[----:B------:R-:W-:Y:S01]  /*15a90*/  IMAD R0, R0, c[0x0][0x4e8], R3 ;  /* 0x00013a0000007a24 */ /* 0x000fe200078e0203 */
[----:B------:R-:W-:Y:S02]  /*15aa0*/  IADD3 R3, R5, R2, RZ ;  /* 0x0000000205037210 */ /* 0x000fe40007ffe0ff */
[----:B------:R-:W-:Y:S02]  /*15ab0*/  MOV R2, R4 ;  /* 0x0000000400027202 */ /* 0x000fe40000000f00 */
[----:B------:R-:W-:-:S03]  /*15ac0*/  SHF.R.S32.HI R4, RZ, 0x1f, R0 ;  /* 0x0000001fff047819 */ /* 0x000fc60000011400 */
[----:B------:R-:W-:-:S04]  /*15ad0*/  IMAD.WIDE.U32 R2, R0, c[0x0][0x428], R2 ;  /* 0x00010a0000027a25 */ /* 0x000fc800078e0002 */
[----:B------:R-:W-:Y:S01]  /*15ae0*/  IMAD R4, R4, c[0x0][0x428], RZ ;  /* 0x00010a0004047a24 */ /* 0x000fe200078e02ff */
[----:B------:R-:W-:-:S03]  /*15af0*/  LEA R12, P1, R2, c[0x0][0x400], 0x2 ;  /* 0x00010000020c7a11 */ /* 0x000fc600078210ff */
[----:B------:R-:W-:-:S05]  /*15b00*/  IMAD R0, R0, c[0x0][0x42c], R4 ;  /* 0x00010b0000007a24 */ /* 0x000fca00078e0204 */
[----:B------:R-:W-:-:S04]  /*15b10*/  IADD3 R0, R3, R0, RZ ;  /* 0x0000000003007210 */ /* 0x000fc80007ffe0ff */
[----:B------:R-:W-:Y:S01]  /*15b20*/  LEA.HI.X R5, R2, c[0x0][0x404], R0, 0x2, P1 ;  /* 0x0001010002057a11 */ /* 0x000fe200008f1400 */
[----:B------:R-:W-:Y:S05]  /*15b30*/  BRA.DIV ~URZ, `(.L_x_297) ;  /* 0x000040227f007947 */ /* 0x000fea000b800000 */
[----:B------:R1:W3:Y:S02]  /*15b40*/  SHFL.IDX PT, R4, R5, RZ, 0x1c1f ;  /* 0x001c1fff05047589 */ /* 0x0002e400000e0000 */
.L_x_361:
[----:B------:R-:W-:Y:S05]  /*15b50*/  BRA.DIV ~URZ, `(.L_x_298) ;  /* 0x000040727f007947 */ /* 0x000fea000b800000 */
[----:B------:R4:W1:Y:S02]  /*15b60*/  SHFL.IDX PT, R0, R12, RZ, 0x1c1f ;  /* 0x001c1fff0c007589 */ /* 0x00086400000e0000 */
.L_x_362:
[----:B------:R-:W-:Y:S01]  /*15b70*/  BSSY B0, `(.L_x_299) ;  /* 0x00000a6000007945 */ /* 0x000fe20003800000 */
[----:B------:R-:W-:Y:S05]  /*15b80*/  @P0 BRA `(.L_x_300) ;  /* 0x00000a4000000947 */ /* 0x000fea0003800000 */
[C---:B------:R-:W-:Y:S02]  /*15b90*/  ISETP.GE.AND P0, PT, R247.reuse, c[0x0][0x3c8], PT ;  /* 0x0000f200f7007a0c */ /* 0x040fe40003f06270 */
[C---:B------:R-:W-:Y:S02]  /*15ba0*/  IADD3 R7, R247.reuse, 0x8, RZ ;  /* 0x00000008f7077810 */ /* 0x040fe40007ffe0ff */
[----:B------:R-:W-:Y:S02]  /*15bb0*/  IADD3 R6, R247, 0x10, RZ ;  /* 0x00000010f7067810 */ /* 0x000fe40007ffe0ff */
[----:B------:R-:W-:Y:S02]  /*15bc0*/  ISETP.GE.AND P1, PT, R7, c[0x0][0x3c8], PT ;  /* 0x0000f20007007a0c */ /* 0x000fe40003f26270 */
[----:B------:R-:W-:-:S02]  /*15bd0*/  IADD3 R9, R247, 0x8, RZ ;  /* 0x00000008f7097810 */ /* 0x000fc40007ffe0ff */
[----:B------:R-:W-:Y:S02]  /*15be0*/  ISETP.GE.AND P2, PT, R6, c[0x0][0x3c8], PT ;  /* 0x0000f20006007a0c */ /* 0x000fe40003f46270 */
[----:B------:R-:W-:Y:S01]  /*15bf0*/  SHF.R.S32.HI R9, RZ, 0x1f, R9 ;  /* 0x0000001fff097819 */ /* 0x000fe20000011409 */
[----:B-1----:R-:W-:Y:S01]  /*15c00*/  @!P0 IMAD.MOV.U32 R2, RZ, RZ, R0 ;  /* 0x000000ffff028224 */ /* 0x002fe200078e0000 */
[C---:B------:R-:W-:Y:S01]  /*15c10*/  IADD3 R8, R247.reuse, 0x18, RZ ;  /* 0x00000018f7087810 */ /* 0x040fe20007ffe0ff */
[----:B---3--:R-:W-:Y:S01]  /*15c20*/  @!P0 IMAD.MOV.U32 R3, RZ, RZ, R4 ;  /* 0x000000ffff038224 */ /* 0x008fe200078e0004 */
[C---:B--2---:R-:W-:Y:S02]  /*15c30*/  IADD3 R10, R247.reuse, 0x30, RZ ;  /* 0x00000030f70a7810 */ /* 0x044fe40007ffe0ff */
[C---:B------:R-:W-:Y:S01]  /*15c40*/  IADD3 R14, R247.reuse, 0x40, RZ ;  /* 0x00000040f70e7810 */ /* 0x040fe20007ffe0ff */
[----:B------:R-:W-:Y:S01]  /*15c50*/  @!P0 IMAD.WIDE R2, R247, 0x4, R2 ;  /* 0x00000004f7028825 */ /* 0x000fe200078e0202 */
[----:B------:R-:W-:-:S02]  /*15c60*/  ISETP.GE.AND P3, PT, R10, c[0x0][0x3c8], PT ;  /* 0x0000f2000a007a0c */ /* 0x000fc40003f66270 */
[C---:B------:R-:W-:Y:S02]  /*15c70*/  IADD3 R15, R247.reuse, 0x30, RZ ;  /* 0x00000030f70f7810 */ /* 0x040fe40007ffe0ff */
[----:B------:R1:W-:Y:S01]  /*15c80*/  @!P0 ST.E.64 [R2.64], R22 ;  /* 0x0000001602008985 */ /* 0x0003e2000c101b0a */
[----:B------:R-:W-:Y:S02]  /*15c90*/  ISETP.GE.AND P4, PT, R14, c[0x0][0x3c8], PT ;  /* 0x0000f2000e007a0c */ /* 0x000fe40003f86270 */
[C---:B------:R-:W-:Y:S02]  /*15ca0*/  IADD3 R11, R247.reuse, 0x38, RZ ;  /* 0x00000038f70b7810 */ /* 0x040fe40007ffe0ff */
[----:B------:R-:W-:Y:S02]  /*15cb0*/  SHF.R.S32.HI R15, RZ, 0x1f, R15 ;  /* 0x0000001fff0f7819 */ /* 0x000fe4000001140f */
[----:B------:R-:W-:Y:S02]  /*15cc0*/  SHF.R.S32.HI R11, RZ, 0x1f, R11 ;  /* 0x0000001fff0b7819 */ /* 0x000fe4000001140b */
[----:B------:R-:W-:-:S02]  /*15cd0*/  IADD3 R16, R247, 0x60, RZ ;  /* 0x00000060f7107810 */ /* 0x000fc40007ffe0ff */
[C---:B------:R-:W-:Y:S02]  /*15ce0*/  IADD3 R17, R247.reuse, 0x80, RZ ;  /* 0x00000080f7117810 */ /* 0x040fe40007ffe0ff */
[----:B------:R-:W-:Y:S02]  /*15cf0*/  SHF.R.S32.HI R16, RZ, 0x1f, R16 ;  /* 0x0000001fff107819 */ /* 0x000fe40000011410 */
[----:B------:R-:W-:Y:S02]  /*15d00*/  SHF.R.S32.HI R17, RZ, 0x1f, R17 ;  /* 0x0000001fff117819 */ /* 0x000fe40000011411 */
[----:B------:R-:W-:-:S04]  /*15d10*/  IADD3 R18, R247, 0xa8, RZ ;  /* 0x000000a8f7127810 */ /* 0x000fc80007ffe0ff */
[----:B------:R-:W-:Y:S02]  /*15d20*/  SHF.R.S32.HI R18, RZ, 0x1f, R18 ;  /* 0x0000001fff127819 */ /* 0x000fe40000011412 */
[----:B-1----:R-:W-:-:S04]  /*15d30*/  @!P1 LEA R2, P0, R7, R0, 0x2 ;  /* 0x0000000007029211 */ /* 0x002fc800078010ff */
[----:B------:R-:W-:Y:S02]  /*15d40*/  @!P1 LEA.HI.X R3, R7, R4, R9, 0x2, P0 ;  /* 0x0000000407039211 */ /* 0x000fe400000f1409 */
[C---:B------:R-:W-:Y:S02]  /*15d50*/  IADD3 R9, R247.reuse, 0x10, RZ ;  /* 0x00000010f7097810 */ /* 0x040fe40007ffe0ff */
[----:B------:R-:W-:Y:S01]  /*15d60*/  IADD3 R7, R247, 0x20, RZ ;  /* 0x00000020f7077810 */ /* 0x000fe20007ffe0ff */
[----:B------:R1:W-:Y:S01]  /*15d70*/  @!P1 ST.E.64 [R2.64], R24 ;  /* 0x0000001802009985 */ /* 0x0003e2000c101b0a */
[----:B------:R-:W-:Y:S02]  /*15d80*/  ISETP.GE.AND P1, PT, R8, c[0x0][0x3c8], PT ;  /* 0x0000f20008007a0c */ /* 0x000fe40003f26270 */
[----:B------:R-:W-:Y:S02]  /*15d90*/  SHF.R.S32.HI R9, RZ, 0x1f, R9 ;  /* 0x0000001fff097819 */ /* 0x000fe40000011409 */
[----:B-1----:R-:W-:-:S04]  /*15da0*/  @!P2 LEA R2, P0, R6, R0, 0x2 ;  /* 0x000000000602a211 */ /* 0x002fc800078010ff */
[----:B------:R-:W-:Y:S02]  /*15db0*/  @!P2 LEA.HI.X R3, R6, R4, R9, 0x2, P0 ;  /* 0x000000040603a211 */ /* 0x000fe400000f1409 */
[C---:B------:R-:W-:Y:S02]  /*15dc0*/  IADD3 R9, R247.reuse, 0x18, RZ ;  /* 0x00000018f7097810 */ /* 0x040fe40007ffe0ff */
[----:B------:R-:W-:Y:S01]  /*15dd0*/  IADD3 R6, R247, 0x28, RZ ;  /* 0x00000028f7067810 */ /* 0x000fe20007ffe0ff */
[----:B------:R1:W-:Y:S01]  /*15de0*/  @!P2 ST.E.64 [R2.64], R26 ;  /* 0x0000001a0200a985 */ /* 0x0003e2000c101b0a */
[----:B------:R-:W-:Y:S02]  /*15df0*/  SHF.R.S32.HI R9, RZ, 0x1f, R9 ;  /* 0x0000001fff097819 */ /* 0x000fe40000011409 */
[----:B------:R-:W-:Y:S02]  /*15e00*/  ISETP.GE.AND P2, PT, R7, c[0x0][0x3c8], PT ;  /* 0x0000f20007007a0c */ /* 0x000fe40003f46270 */
        /* <DEDUP_REMOVED lines=16> */
[----:B------:R-:W-:-:S03]  /*15f10*/  @!P3 LEA R6, P5, R10, R0, 0x2 ;  /* 0x000000000a06b211 */ /* 0x000fc600078a10ff */
[----:B------:R1:W-:Y:S01]  /*15f20*/  @!P1 ST.E.64 [R2.64], R34 ;  /* 0x0000002202009985 */ /* 0x0003e2000c101b0a */
[----:B------:R-:W-:Y:S02]  /*15f30*/  ISETP.GE.AND P1, PT, R9, c[0x0][0x3c8], PT ;  /* 0x0000f20009007a0c */ /* 0x000fe40003f26270 */
[----:B------:R-:W-:Y:S02]  /*15f40*/  @!P3 LEA.HI.X R7, R10, R4, R15, 0x2, P5 ;  /* 0x000000040a07b211 */ /* 0x000fe400028f140f */
[C---:B------:R-:W-:Y:S02]  /*15f50*/  IADD3 R10, R247.reuse, 0x50, RZ ;  /* 0x00000050f70a7810 */ /* 0x040fe40007ffe0ff */
[----:B------:R-:W-:Y:S01]  /*15f60*/  IADD3 R15, R247, 0x40, RZ ;  /* 0x00000040f70f7810 */ /* 0x000fe20007ffe0ff */
[----:B------:R2:W-:Y:S01]  /*15f70*/  @!P3 ST.E.64 [R6.64], R102 ;  /* 0x000000660600b985 */ /* 0x0005e2000c101b0a */
[----:B------:R-:W-:Y:S02]  /*15f80*/  ISETP.GE.AND P3, PT, R10, c[0x0][0x3c8], PT ;  /* 0x0000f2000a007a0c */ /* 0x000fe40003f66270 */
[----:B------:R-:W-:-:S02]  /*15f90*/  SHF.R.S32.HI R15, RZ, 0x1f, R15 ;  /* 0x0000001fff0f7819 */ /* 0x000fc4000001140f */
[----:B-1----:R-:W-:-:S04]  /*15fa0*/  @!P2 LEA R2, P0, R8, R0, 0x2 ;  /* 0x000000000802a211 */ /* 0x002fc800078010ff */
[----:B------:R-:W-:Y:S02]  /*15fb0*/  @!P2 LEA.HI.X R3, R8, R4, R11, 0x2, P0 ;  /* 0x000000040803a211 */ /* 0x000fe400000f140b */
[C---:B------:R-:W-:Y:S02]  /*15fc0*/  IADD3 R8, R247.reuse, 0x58, RZ ;  /* 0x00000058f7087810 */ /* 0x040fe40007ffe0ff */
[----:B------:R-:W-:Y:S01]  /*15fd0*/  IADD3 R11, R247, 0x48, RZ ;  /* 0x00000048f70b7810 */ /* 0x000fe20007ffe0ff */
[----:B------:R1:W-:Y:S01]  /*15fe0*/  @!P2 ST.E.64 [R2.64], R108 ;  /* 0x0000006c0200a985 */ /* 0x0003e2000c101b0a */
[----:B--2---:R-:W-:Y:S02]  /*15ff0*/  @!P4 LEA R6, P5, R14, R0, 0x2 ;  /* 0x000000000e06c211 */ /* 0x004fe400078a10ff */
[----:B------:R-:W-:Y:S02]  /*16000*/  ISETP.GE.AND P2, PT, R8, c[0x0][0x3c8], PT ;  /* 0x0000f20008007a0c */ /* 0x000fe40003f46270 */
[----:B------:R-:W-:-:S02]  /*16010*/  SHF.R.S32.HI R11, RZ, 0x1f, R11 ;  /* 0x0000001fff0b7819 */ /* 0x000fc4000001140b */
        /* <DEDUP_REMOVED lines=11> */
[----:B------:R-:W-:Y:S02]  /*160d0*/  ISETP.GE.AND P1, PT, R9, c[0x0][0x3c8], PT ;  /* 0x0000f20009007a0c */ /* 0x000fe40003f26270 */
[----:B--2---:R-:W-:Y:S02]  /*160e0*/  @!P3 LEA R6, P5, R10, R0, 0x2 ;  /* 0x000000000a06b211 */ /* 0x004fe400078a10ff */
[----:B------:R-:W-:-:S02]  /*160f0*/  SHF.R.S32.HI R11, RZ, 0x1f, R11 ;  /* 0x0000001fff0b7819 */ /* 0x000fc4000001140b */
[----:B------:R-:W-:Y:S02]  /*16100*/  @!P3 LEA.HI.X R7, R10, R4, R14, 0x2, P5 ;  /* 0x000000040a07b211 */ /* 0x000fe400028f140e */
[C---:B------:R-:W-:Y:S02]  /*16110*/  IADD3 R10, R247.reuse, 0x70, RZ ;  /* 0x00000070f70a7810 */ /* 0x040fe40007ffe0ff */
[----:B------:R-:W-:Y:S01]  /*16120*/  IADD3 R14, R247, 0x80, RZ ;  /* 0x00000080f70e7810 */ /* 0x000fe20007ffe0ff */
[----:B------:R2:W-:Y:S01]  /*16130*/  @!P3 ST.E.64 [R6.64], R44 ;  /* 0x0000002c0600b985 */ /* 0x0005e2000c101b0a */
[----:B------:R-:W-:Y:S02]  /*16140*/  ISETP.GE.AND P3, PT, R10, c[0x0][0x3c8], PT ;  /* 0x0000f2000a007a0c */ /* 0x000fe40003f66270 */
        /* <DEDUP_REMOVED lines=23> */
[----:B------:R-:W-:Y:S02]  /*162c0*/  ISETP.GE.AND P6, PT, R11, c[0x0][0x3c8], PT ;  /* 0x0000f2000b007a0c */ /* 0x000fe40003fc6270 */
[C---:B------:R-:W-:Y:S01]  /*162d0*/  IADD3 R16, R247.reuse, 0x88, RZ ;  /* 0x00000088f7107810 */ /* 0x040fe20007ffe0ff */
[----:B------:R2:W-:Y:S01]  /*162e0*/  @!P3 ST.E.64 [R6.64], R60 ;  /* 0x0000003c0600b985 */ /* 0x0005e2000c101b0a */
[----:B------:R-:W-:Y:S02]  /*162f0*/  IADD3 R10, R247, 0x98, RZ ;  /* 0x00000098f70a7810 */ /* 0x000fe40007ffe0ff */
[----:B------:R-:W-:Y:S02]  /*16300*/  SHF.R.S32.HI R16, RZ, 0x1f, R16 ;  /* 0x0000001fff107819 */ /* 0x000fe40000011410 */
[----:B------:R-:W-:-:S02]  /*16310*/  ISETP.GE.AND P5, PT, R10, c[0x0][0x3c8], PT ;  /* 0x0000f2000a007a0c */ /* 0x000fc40003fa6270 */
[----:B-1----:R-:W-:-:S04]  /*16320*/  @!P2 LEA R2, P0, R8, R0, 0x2 ;  /* 0x000000000802a211 */ /* 0x002fc800078010ff */
[----:B------:R-:W-:Y:S02]  /*16330*/  @!P2 LEA.HI.X R3, R8, R4, R9, 0x2, P0 ;  /* 0x000000040803a211 */ /* 0x000fe400000f1409 */
[----:B------:R-:W-:-:S03]  /*16340*/  @!P4 LEA R8, P0, R14, R0, 0x2 ;  /* 0x000000000e08c211 */ /* 0x000fc600078010ff */
[----:B------:R1:W-:Y:S01]  /*16350*/  @!P2 ST.E.64 [R2.64], R64 ;  /* 0x000000400200a985 */ /* 0x0003e2000c101b0a */
[----:B------:R-:W-:Y:S02]  /*16360*/  @!P4 LEA.HI.X R9, R14, R4, R17, 0x2, P0 ;  /* 0x000000040e09c211 */ /* 0x000fe400000f1411 */
[----:B------:R-:W-:Y:S02]  /*16370*/  IADD3 R14, R247, 0xa0, RZ ;  /* 0x000000a0f70e7810 */ /* 0x000fe40007ffe0ff */
[-C--:B--2---:R-:W-:Y:S01]  /*16380*/  @!P6 LEA R6, P0, R11, R0.reuse, 0x2 ;  /* 0x000000000b06e211 */ /* 0x084fe200078010ff */
[----:B------:R-:W-:Y:S01]  /*16390*/  @!P4 ST.E.64 [R8.64], R112 ;  /* 0x000000700800c985 */ /* 0x000fe2000c101b0a */
[----:B------:R-:W-:Y:S02]  /*163a0*/  ISETP.GE.AND P4, PT, R14, c[0x0][0x3c8], PT ;  /* 0x0000f2000e007a0c */ /* 0x000fe40003f86270 */
[----:B------:R-:W-:Y:S02]  /*163b0*/  IADD3 R17, R247, 0xa8, RZ ;  /* 0x000000a8f7117810 */ /* 0x000fe40007ffe0ff */
[----:B-1----:R-:W-:-:S04]  /*163c0*/  @!P1 LEA R2, P2, R15, R0, 0x2 ;  /* 0x000000000f029211 */ /* 0x002fc800078410ff */
[-C--:B------:R-:W-:Y:S02]  /*163d0*/  @!P1 LEA.HI.X R3, R15, R4.reuse, R16, 0x2, P2 ;  /* 0x000000040f039211 */ /* 0x080fe400010f1410 */
[C---:B------:R-:W-:Y:S02]  /*163e0*/  IADD3 R16, R247.reuse, 0x90, RZ ;  /* 0x00000090f7107810 */ /* 0x040fe40007ffe0ff */
[----:B------:R-:W-:Y:S01]  /*163f0*/  IADD3 R15, R247, 0xb0, RZ ;  /* 0x000000b0f70f7810 */ /* 0x000fe20007ffe0ff */
[----:B------:R1:W-:Y:S01]  /*16400*/  @!P1 ST.E.64 [R2.64], R68 ;  /* 0x0000004402009985 */ /* 0x0003e2000c101b0a */
[----:B------:R-:W-:Y:S02]  /*16410*/  SHF.R.S32.HI R16, RZ, 0x1f, R16 ;  /* 0x0000001fff107819 */ /* 0x000fe40000011410 */
[----:B------:R-:W-:Y:S02]  /*16420*/  ISETP.GE.AND P2, PT, R17, c[0x0][0x3c8], PT ;  /* 0x0000f20011007a0c */ /* 0x000fe40003f46270 */
[----:B------:R-:W-:-:S02]  /*16430*/  @!P6 LEA.HI.X R7, R11, R4, R16, 0x2, P0 ;  /* 0x000000040b07e211 */ /* 0x000fc400000f1410 */
[----:B------:R-:W-:Y:S02]  /*16440*/  IADD3 R11, R247, 0x98, RZ ;  /* 0x00000098f70b7810 */ /* 0x000fe40007ffe0ff */
[----:B------:R-:W-:Y:S01]  /*16450*/  ISETP.GE.AND P1, PT, R15, c[0x0][0x3c8], PT ;  /* 0x0000f2000f007a0c */ /* 0x000fe20003f26270 */
[----:B------:R2:W-:Y:S01]  /*16460*/  @!P6 ST.E.64 [R6.64], R72 ;  /* 0x000000480600e985 */ /* 0x0005e2000c101b0a */
[----:B------:R-:W-:Y:S02]  /*16470*/  SHF.R.S32.HI R11, RZ, 0x1f, R11 ;  /* 0x0000001fff0b7819 */ /* 0x000fe4000001140b */
[----:B------:R-:W-:Y:S02]  /*16480*/  IADD3 R16, R247, 0xa0, RZ ;  /* 0x000000a0f7107810 */ /* 0x000fe40007ffe0ff */
[----:B------:R-:W-:Y:S02]  /*16490*/  ISETP.GE.AND P0, PT, R252, c[0x0][0x3c8], PT ;  /* 0x0000f200fc007a0c */ /* 0x000fe40003f06270 */
[----:B------:R-:W-:-:S02]  /*164a0*/  SHF.R.S32.HI R16, RZ, 0x1f, R16 ;  /* 0x0000001fff107819 */ /* 0x000fc40000011410 */
[----:B-1----:R-:W-:-:S04]  /*164b0*/  @!P5 LEA R2, P3, R10, R0, 0x2 ;  /* 0x000000000a02d211 */ /* 0x002fc800078610ff */
[----:B------:R-:W-:Y:S02]  /*164c0*/  @!P5 LEA.HI.X R3, R10, R4, R11, 0x2, P3 ;  /* 0x000000040a03d211 */ /* 0x000fe400018f140b */
[CC--:B------:R-:W-:Y:S02]  /*164d0*/  @!P4 LEA R10, P6, R14.reuse, R0.reuse, 0x2 ;  /* 0x000000000e0ac211 */ /* 0x0c0fe400078c10ff */
[----:B------:R-:W-:Y:S01]  /*164e0*/  @!P2 LEA R8, P3, R17, R0, 0x2 ;  /* 0x000000001108a211 */ /* 0x000fe200078610ff */
[----:B------:R1:W-:Y:S01]  /*164f0*/  @!P5 ST.E.64 [R2.64], R76 ;  /* 0x0000004c0200d985 */ /* 0x0003e2000c101b0a */
[----:B------:R-:W-:Y:S02]  /*16500*/  @!P4 LEA.HI.X R11, R14, R4, R16, 0x2, P6 ;  /* 0x000000040e0bc211 */ /* 0x000fe400030f1410 */
[----:B------:R-:W-:Y:S02]  /*16510*/  IADD3 R16, R247, 0xb0, RZ ;  /* 0x000000b0f7107810 */ /* 0x000fe40007ffe0ff */
[----:B--2---:R-:W-:Y:S01]  /*16520*/  @!P1 LEA R6, P5, R15, R0, 0x2 ;  /* 0x000000000f069211 */ /* 0x004fe200078a10ff */
[----:B------:R2:W-:Y:S01]  /*16530*/  @!P4 ST.E.64 [R10.64], R124 ;  /* 0x0000007c0a00c985 */ /* 0x0005e2000c101b0a */
[----:B------:R-:W-:-:S02]  /*16540*/  SHF.R.S32.HI R16, RZ, 0x1f, R16 ;  /* 0x0000001fff107819 */ /* 0x000fc40000011410 */
[-C--:B------:R-:W-:Y:S02]  /*16550*/  @!P2 LEA.HI.X R9, R17, R4.reuse, R18, 0x2, P3 ;  /* 0x000000041109a211 */ /* 0x080fe400018f1412 */
[----:B------:R-:W-:Y:S02]  /*16560*/  SHF.R.S32.HI R14, RZ, 0x1f, R252 ;  /* 0x0000001fff0e7819 */ /* 0x000fe400000114fc */
[----:B------:R-:W-:Y:S01]  /*16570*/  @!P1 LEA.HI.X R7, R15, R4, R16, 0x2, P5 ;  /* 0x000000040f079211 */ /* 0x000fe200028f1410 */
[----:B------:R2:W-:Y:S04]  /*16580*/  @!P2 ST.E.64 [R8.64], R116 ;  /* 0x000000740800a985 */ /* 0x0005e8000c101b0a */
[----:B------:R2:W-:Y:S01]  /*16590*/  @!P1 ST.E.64 [R6.64], R80 ;  /* 0x0000005006009985 */ /* 0x0005e2000c101b0a */
[----:B-1----:R-:W-:-:S04]  /*165a0*/  @!P0 LEA R2, P3, R252, R0, 0x2 ;  /* 0x00000000fc028211 */ /* 0x002fc800078610ff */
[----:B------:R-:W-:-:S05]  /*165b0*/  @!P0 LEA.HI.X R3, R252, R4, R14, 0x2, P3 ;  /* 0x00000004fc038211 */ /* 0x000fca00018f140e */
[----:B------:R2:W-:Y:S04]  /*165c0*/  @!P0 ST.E.64 [R2.64], R20 ;  /* 0x0000001402008985 */ /* 0x0005e8000c101b0a */
.L_x_300:
[----:B------:R-:W-:Y:S05]  /*165d0*/  BSYNC B0 ;  /* 0x0000000000007941 */ /* 0x000fea0003800000 */
.L_x_299:
[----:B------:R-:W-:Y:S05]  /*165e0*/  BRA.DIV ~URZ, `(.L_x_301) ;  /* 0x000036427f007947 */ /* 0x000fea000b800000 */
[----:B---3--:R3:W2:Y:S04]  /*165f0*/  SHFL.IDX PT, R4, R5, 0x1, 0x1c1f ;  /* 0x003c1f0005047f89 */ /* 0x0086a800000e0000 */
[----:B-1----:R3:W1:Y:S02]  /*16600*/  SHFL.IDX PT, R0, R12, 0x1, 0x1c1f ;  /* 0x003c1f000c007f89 */ /* 0x00266400000e0000 */
.L_x_363:
[----:B------:R-:W-:-:S13]  /*16610*/  ISETP.NE.AND P0, PT, R13, RZ, PT ;  /* 0x000000ff0d00720c */ /* 0x000fda0003f05270 */
[----:B------:R-:W-:Y:S05]  /*16620*/  @P0 BRA `(.L_x_296) ;  /* 0x0000170000000947 */ /* 0x000fea0003800000 */
[C---:B------:R-:W-:Y:S02]  /*16630*/  ISETP.GE.AND P4, PT, R247.reuse, c[0x0][0x3c8], PT ;  /* 0x0000f200f7007a0c */ /* 0x040fe40003f86270 */
[C---:B--2---:R-:W-:Y:S02]  /*16640*/  IADD3 R15, R247.reuse, 0x18, RZ ;  /* 0x00000018f70f7810 */ /* 0x044fe40007ffe0ff */
[----:B------:R-:W-:Y:S02]  /*16650*/  IADD3 R8, R247, 0x8, RZ ;  /* 0x00000008f7087810 */ /* 0x000fe40007ffe0ff */
[----:B------:R-:W-:Y:S02]  /*16660*/  ISETP.GE.AND P1, PT, R15, c[0x0][0x3c8], PT ;  /* 0x0000f2000f007a0c */ /* 0x000fe40003f26270 */
[----:B------:R-:W-:Y:S02]  /*16670*/  ISETP.GE.AND P3, PT, R8, c[0x0][0x3c8], PT ;  /* 0x0000f20008007a0c */ /* 0x000fe40003f66270 */
[----:B---3--:R-:W-:-:S02]  /*16680*/  IADD3 R5, R247, 0x10, RZ ;  /* 0x00000010f7057810 */ /* 0x008fc40007ffe0ff */
[----:B------:R-:W-:Y:S01]  /*16690*/  IADD3 R9, R247, 0x8, RZ ;  /* 0x00000008f7097810 */ /* 0x000fe20007ffe0ff */
[----:B-1----:R-:W-:Y:S01]  /*166a0*/  @!P4 IMAD.MOV.U32 R6, RZ, RZ, R0 ;  /* 0x000000ffff06c224 */ /* 0x002fe200078e0000 */
[----:B------:R-:W-:Y:S01]  /*166b0*/  ISETP.GE.AND P2, PT, R5, c[0x0][0x3c8], PT ;  /* 0x0000f20005007a0c */ /* 0x000fe20003f46270 */
[----:B------:R-:W-:Y:S01]  /*166c0*/  @!P4 IMAD.MOV.U32 R7, RZ, RZ, R4 ;  /* 0x000000ffff07c224 */ /* 0x000fe200078e0004 */
[----:B------:R-:W-:Y:S02]  /*166d0*/  SHF.R.S32.HI R9, RZ, 0x1f, R9 ;  /* 0x0000001fff097819 */ /* 0x000fe40000011409 */
[C---:B------:R-:W-:Y:S01]  /*166e0*/  IADD3 R10, R247.reuse, 0x20, RZ ;  /* 0x00000020f70a7810 */ /* 0x040fe20007ffe0ff */
[C---:B------:R-:W-:Y:S01]  /*166f0*/  @!P4 IMAD.WIDE R6, R247.reuse, 0x4, R6 ;  /* 0x00000004f706c825 */ /* 0x040fe200078e0206 */
[----:B----4-:R-:W-:Y:S02]  /*16700*/  IADD3 R12, R247, 0x10, RZ ;  /* 0x00000010f70c7810 */ /* 0x010fe40007ffe0ff */
[----:B------:R-:W-:-:S02]  /*16710*/  @!P3 LEA R2, P5, R8, R0, 0x2 ;  /* 0x000000000802b211 */ /* 0x000fc400078a10ff */
[----:B------:R1:W-:Y:S01]  /*16720*/  @!P4 ST.E.64 [R6.64], R92 ;  /* 0x0000005c0600c985 */ /* 0x0003e2000c101b0a */
[----:B------:R-:W-:Y:S02]  /*16730*/  ISETP.GE.AND P0, PT, R10, c[0x0][0x3c8], PT ;  /* 0x0000f2000a007a0c */ /* 0x000fe40003f06270 */
[----:B------:R-:W-:Y:S02]  /*16740*/  @!P3 LEA.HI.X R3, R8, R4, R9, 0x2, P5 ;  /* 0x000000040803b211 */ /* 0x000fe400028f1409 */
[----:B------:R-:W-:Y:S02]  /*16750*/  SHF.R.S32.HI R12, RZ, 0x1f, R12 ;  /* 0x0000001fff0c7819 */ /* 0x000fe4000001140c */
[----:B------:R-:W-:Y:S01]  /*16760*/  IADD3 R16, R247, 0x18, RZ ;  /* 0x00000018f7107810 */ /* 0x000fe20007ffe0ff */
[----:B------:R2:W-:Y:S01]  /*16770*/  @!P3 ST.E.64 [R2.64], R84 ;  /* 0x000000540200b985 */ /* 0x0005e2000c101b0a */
[----:B------:R-:W-:Y:S02]  /*16780*/  @!P2 LEA R8, P3, R5, R0, 0x2 ;  /* 0x000000000508a211 */ /* 0x000fe400078610ff */
[----:B------:R-:W-:-:S02]  /*16790*/  SHF.R.S32.HI R16, RZ, 0x1f, R16 ;  /* 0x0000001fff107819 */ /* 0x000fc40000011410 */
[----:B------:R-:W-:Y:S02]  /*167a0*/  @!P2 LEA.HI.X R9, R5, R4, R12, 0x2, P3 ;  /* 0x000000040509a211 */ /* 0x000fe400018f140c */
[C---:B------:R-:W-:Y:S02]  /*167b0*/  IADD3 R5, R247.reuse, 0x38, RZ ;  /* 0x00000038f7057810 */ /* 0x040fe40007ffe0ff */
[C---:B------:R-:W-:Y:S01]  /*167c0*/  IADD3 R12, R247.reuse, 0x20, RZ ;  /* 0x00000020f70c7810 */ /* 0x040fe20007ffe0ff */
[----:B------:R3:W-:Y:S01]  /*167d0*/  @!P2 ST.E.64 [R8.64], R130 ;  /* 0x000000820800a985 */ /* 0x0007e2000c101b0a */
[C---:B------:R-:W-:Y:S02]  /*167e0*/  IADD3 R11, R247.reuse, 0x28, RZ ;  /* 0x00000028f70b7810 */ /* 0x040fe40007ffe0ff */
[----:B------:R-:W-:Y:S02]  /*167f0*/  SHF.R.S32.HI R12, RZ, 0x1f, R12 ;  /* 0x0000001fff0c7819 */ /* 0x000fe4000001140c */
[----:B------:R-:W-:-:S02]  /*16800*/  IADD3 R14, R247, 0x30, RZ ;  /* 0x00000030f70e7810 */ /* 0x000fc40007ffe0ff */
[----:B------:R-:W-:Y:S02]  /*16810*/  ISETP.GE.AND P5, PT, R11, c[0x0][0x3c8], PT ;  /* 0x0000f2000b007a0c */ /* 0x000fe40003fa6270 */
[----:B------:R-:W-:Y:S02]  /*16820*/  ISETP.GE.AND P4, PT, R14, c[0x0][0x3c8], PT ;  /* 0x0000f2000e007a0c */ /* 0x000fe40003f86270 */
[----:B-1----:R-:W-:Y:S02]  /*16830*/  @!P1 LEA R6, P6, R15, R0, 0x2 ;  /* 0x000000000f069211 */ /* 0x002fe400078c10ff */
[----:B------:R-:W-:-:S04]  /*16840*/  IADD3 R13, R247, 0x30, RZ ;  /* 0x00000030f70d7810 */ /* 0x000fc80007ffe0ff */
[----:B------:R-:W-:-:S07]  /*16850*/  SHF.R.S32.HI R13, RZ, 0x1f, R13 ;  /* 0x0000001fff0d7819 */ /* 0x000fce000001140d */
[----:B--2---:R-:W-:-:S04]  /*16860*/  P2R R2, PR, RZ, 0x40 ;  /* 0x00000040ff027803 */ /* 0x004fc80000000000 */
[----:B------:R-:W-:Y:S02]  /*16870*/  ISETP.NE.AND P3, PT, R2, RZ, PT ;  /* 0x000000ff0200720c */ /* 0x000fe40003f65270 */
[C---:B------:R-:W-:Y:S02]  /*16880*/  @!P0 LEA R2, P6, R10.reuse, R0, 0x2 ;  /* 0x000000000a028211 */ /* 0x040fe400078c10ff */
[-C--:B------:R-:W-:Y:S02]  /*16890*/  @!P1 LEA.HI.X R7, R15, R4.reuse, R16, 0x2, P3 ;  /* 0x000000040f079211 */ /* 0x080fe400018f1410 */
[----:B------:R-:W-:Y:S02]  /*168a0*/  ISETP.GE.AND P3, PT, R5, c[0x0][0x3c8], PT ;  /* 0x0000f20005007a0c */ /* 0x000fe40003f66270 */
[----:B------:R-:W-:Y:S01]  /*168b0*/  @!P0 LEA.HI.X R3, R10, R4, R12, 0x2, P6 ;  /* 0x000000040a038211 */ /* 0x000fe200030f140c */
[----:B------:R1:W-:Y:S01]  /*168c0*/  @!P1 ST.E.64 [R6.64], R120 ;  /* 0x0000007806009985 */ /* 0x0003e2000c101b0a */
[----:B------:R-:W-:-:S02]  /*168d0*/  IADD3 R12, R247, 0x28, RZ ;  /* 0x00000028f70c7810 */ /* 0x000fc40007ffe0ff */
[----:B------:R-:W-:Y:S01]  /*168e0*/  IADD3 R15, R247, 0x48, RZ ;  /* 0x00000048f70f7810 */ /* 0x000fe20007ffe0ff */
[----:B------:R2:W-:Y:S01]  /*168f0*/  @!P0 ST.E.64 [R2.64], R88 ;  /* 0x0000005802008985 */ /* 0x0005e2000c101b0a */
[----:B---3--:R-:W-:Y:S02]  /*16900*/  @!P5 LEA R8, P0, R11, R0, 0x2 ;  /* 0x000000000b08d211 */ /* 0x008fe400078010ff */
[----:B------:R-:W-:Y:S02]  /*16910*/  SHF.R.S32.HI R12, RZ, 0x1f, R12 ;  /* 0x0000001fff0c7819 */ /* 0x000fe4000001140c */
[----:B------:R-:W-:Y:S02]  /*16920*/  IADD3 R10, R247, 0x40, RZ ;  /* 0x00000040f70a7810 */ /* 0x000fe40007ffe0ff */
[----:B------:R-:W-:Y:S02]  /*16930*/  @!P5 LEA.HI.X R9, R11, R4, R12, 0x2, P0 ;  /* 0x000000040b09d211 */ /* 0x000fe400000f140c */
[----:B------:R-:W-:-:S02]  /*16940*/  IADD3 R12, R247, 0x38, RZ ;  /* 0x00000038f70c7810 */ /* 0x000fc40007ffe0ff */
[----:B------:R-:W-:Y:S01]  /*16950*/  ISETP.GE.AND P2, PT, R10, c[0x0][0x3c8], PT ;  /* 0x0000f2000a007a0c */ /* 0x000fe20003f46270 */
[----:B------:R3:W-:Y:S01]  /*16960*/  @!P5 ST.E.64 [R8.64], R118 ;  /* 0x000000760800d985 */ /* 0x0007e2000c101b0a */
[----:B------:R-:W-:Y:S02]  /*16970*/  SHF.R.S32.HI R12, RZ, 0x1f, R12 ;  /* 0x0000001fff0c7819 */ /* 0x000fe4000001140c */
[C---:B------:R-:W-:Y:S02]  /*16980*/  IADD3 R11, R247.reuse, 0x50, RZ ;  /* 0x00000050f70b7810 */ /* 0x040fe40007ffe0ff */
[----:B------:R-:W-:Y:S02]  /*16990*/  IADD3 R16, R247, 0x88, RZ ;  /* 0x00000088f7107810 */ /* 0x000fe40007ffe0ff */
[----:B------:R-:W-:Y:S02]  /*169a0*/  ISETP.GE.AND P0, PT, R11, c[0x0][0x3c8], PT ;  /* 0x0000f2000b007a0c */ /* 0x000fe40003f06270 */
[----:B------:R-:W-:-:S02]  /*169b0*/  SHF.R.S32.HI R16, RZ, 0x1f, R16 ;  /* 0x0000001fff107819 */ /* 0x000fc40000011410 */
[CC--:B-1----:R-:W-:Y:S02]  /*169c0*/  @!P4 LEA R6, P6, R14.reuse, R0.reuse, 0x2 ;  /* 0x000000000e06c211 */ /* 0x0c2fe400078c10ff */
[----:B--2---:R-:W-:Y:S02]  /*169d0*/  @!P3 LEA R2, P1, R5, R0, 0x2 ;  /* 0x000000000502b211 */ /* 0x004fe400078210ff */
[----:B------:R-:W-:Y:S02]  /*169e0*/  @!P4 LEA.HI.X R7, R14, R4, R13, 0x2, P6 ;  /* 0x000000040e07c211 */ /* 0x000fe400030f140d */
[C---:B------:R-:W-:Y:S02]  /*169f0*/  IADD3 R14, R247.reuse, 0x60, RZ ;  /* 0x00000060f70e7810 */ /* 0x040fe40007ffe0ff */
[----:B------:R-:W-:Y:S01]  /*16a00*/  IADD3 R13, R247, 0x48, RZ ;  /* 0x00000048f70d7810 */ /* 0x000fe20007ffe0ff */
[----:B------:R1:W-:Y:S01]  /*16a10*/  @!P4 ST.E.64 [R6.64], R114 ;  /* 0x000000720600c985 */ /* 0x0003e2000c101b0a */
[----:B------:R-:W-:-:S02]  /*16a20*/  ISETP.GE.AND P4, PT, R14, c[0x0][0x3c8], PT ;  /* 0x0000f2000e007a0c */ /* 0x000fc40003f86270 */
[----:B------:R-:W-:-:S03]  /*16a30*/  SHF.R.S32.HI R13, RZ, 0x1f, R13 ;  /* 0x0000001fff0d7819 */ /* 0x000fc6000001140d */
[----:B------:R-:W-:Y:S02]  /*16a40*/  P2R R3, PR, RZ, 0x2 ;  /* 0x00000002ff037803 */ /* 0x000fe40000000000 */
[----:B------:R-:W-:Y:S02]  /*16a50*/  ISETP.GE.AND P1, PT, R15, c[0x0][0x3c8], PT ;  /* 0x0000f2000f007a0c */ /* 0x000fe40003f26270 */
[----:B------:R-:W-:-:S04]  /*16a60*/  ISETP.NE.AND P6, PT, R3, RZ, PT ;  /* 0x000000ff0300720c */ /* 0x000fc80003fc5270 */
[----:B------:R-:W-:Y:S02]  /*16a70*/  @!P3 LEA.HI.X R3, R5, R4, R12, 0x2, P6 ;  /* 0x000000040503b211 */ /* 0x000fe400030f140c */
[C---:B------:R-:W-:Y:S02]  /*16a80*/  IADD3 R12, R247.reuse, 0x40, RZ ;  /* 0x00000040f70c7810 */ /* 0x040fe40007ffe0ff */
[----:B------:R-:W-:Y:S01]  /*16a90*/  IADD3 R5, R247, 0x58, RZ ;  /* 0x00000058f7057810 */ /* 0x000fe20007ffe0ff */
[----:B------:R2:W-:Y:S01]  /*16aa0*/  @!P3 ST.E.64 [R2.64], R96 ;  /* 0x000000600200b985 */ /* 0x0005e2000c101b0a */
[----:B---3--:R-:W-:Y:S02]  /*16ab0*/  @!P2 LEA R8, P3, R10, R0, 0x2 ;  /* 0x000000000a08a211 */ /* 0x008fe400078610ff */
[----:B------:R-:W-:Y:S02]  /*16ac0*/  SHF.R.S32.HI R12, RZ, 0x1f, R12 ;  /* 0x0000001fff0c7819 */ /* 0x000fe4000001140c */
[----:B------:R-:W-:-:S02]  /*16ad0*/  ISETP.GE.AND P5, PT, R5, c[0x0][0x3c8], PT ;  /* 0x0000f20005007a0c */ /* 0x000fc40003fa6270 */
[----:B------:R-:W-:Y:S02]  /*16ae0*/  @!P2 LEA.HI.X R9, R10, R4, R12, 0x2, P3 ;  /* 0x000000040a09a211 */ /* 0x000fe400018f140c */
[----:B------:R-:W-:Y:S02]  /*16af0*/  IADD3 R12, R247, 0x50, RZ ;  /* 0x00000050f70c7810 */ /* 0x000fe40007ffe0ff */
[----:B-1----:R-:W-:Y:S01]  /*16b00*/  @!P1 LEA R6, P6, R15, R0, 0x2 ;  /* 0x000000000f069211 */ /* 0x002fe200078c10ff */
[----:B------:R1:W-:Y:S01]  /*16b10*/  @!P2 ST.E.64 [R8.64], R122 ;  /* 0x0000007a0800a985 */ /* 0x0003e2000c101b0a */
[----:B------:R-:W-:Y:S02]  /*16b20*/  SHF.R.S32.HI R12, RZ, 0x1f, R12 ;  /* 0x0000001fff0c7819 */ /* 0x000fe4000001140c */
[----:B------:R-:W-:-:S09]  /*16b30*/  IADD3 R10, R247, 0x68, RZ ;  /* 0x00000068f70a7810 */ /* 0x000fd20007ffe0ff */
[----:B--2---:R-:W-:-:S04]  /*16b40*/  P2R R2, PR, RZ, 0x40 ;  /* 0x00000040ff027803 */ /* 0x004fc80000000000 */
[----:B------:R-:W-:Y:S02]  /*16b50*/  ISETP.NE.AND P3, PT, R2, RZ, PT ;  /* 0x000000ff0200720c */ /* 0x000fe40003f65270 */
[----:B------:R-:W-:Y:S02]  /*16b60*/  @!P0 LEA R2, P6, R11, R0, 0x2 ;  /* 0x000000000b028211 */ /* 0x000fe400078c10ff */
[-C--:B------:R-:W-:Y:S02]  /*16b70*/  @!P1 LEA.HI.X R7, R15, R4.reuse, R13, 0x2, P3 ;  /* 0x000000040f079211 */ /* 0x080fe400018f140d */
[----:B------:R-:W-:Y:S02]  /*16b80*/  @!P0 LEA.HI.X R3, R11, R4, R12, 0x2, P6 ;  /* 0x000000040b038211 */ /* 0x000fe400030f140c */
[C---:B------:R-:W-:Y:S01]  /*16b90*/  IADD3 R13, R247.reuse, 0x58, RZ ;  /* 0x00000058f70d7810 */ /* 0x040fe20007ffe0ff */
[----:B------:R2:W-:Y:S01]  /*16ba0*/  @!P1 ST.E.64 [R6.64], R110 ;  /* 0x0000006e06009985 */ /* 0x0005e2000c101b0a */
[----:B------:R-:W-:-:S02]  /*16bb0*/  IADD3 R12, R247, 0x78, RZ ;  /* 0x00000078f70c7810 */ /* 0x000fc40007ffe0ff */
[----:B------:R-:W-:Y:S01]  /*16bc0*/  ISETP.GE.AND P3, PT, R10, c[0x0][0x3c8], PT ;  /* 0x0000f2000a007a0c */ /* 0x000fe20003f66270 */
[----:B------:R3:W-:Y:S01]  /*16bd0*/  @!P0 ST.E.64 [R2.64], R38 ;  /* 0x0000002602008985 */ /* 0x0007e2000c101b0a */
[----:B-1----:R-:W-:Y:S02]  /*16be0*/  @!P5 LEA R8, P0, R5, R0, 0x2 ;  /* 0x000000000508d211 */ /* 0x002fe400078010ff */
[----:B------:R-:W-:Y:S02]  /*16bf0*/  SHF.R.S32.HI R13, RZ, 0x1f, R13 ;  /* 0x0000001fff0d7819 */ /* 0x000fe4000001140d */
[----:B------:R-:W-:Y:S02]  /*16c00*/  IADD3 R15, R247, 0x60, RZ ;  /* 0x00000060f70f7810 */ /* 0x000fe40007ffe0ff */
[----:B------:R-:W-:Y:S02]  /*16c10*/  ISETP.GE.AND P1, PT, R12, c[0x0][0x3c8], PT ;  /* 0x0000f2000c007a0c */ /* 0x000fe40003f26270 */
[----:B------:R-:W-:-:S02]  /*16c20*/  @!P5 LEA.HI.X R9, R5, R4, R13, 0x2, P0 ;  /* 0x000000040509d211 */ /* 0x000fc400000f140d */
[----:B------:R-:W-:Y:S02]  /*16c30*/  SHF.R.S32.HI R15, RZ, 0x1f, R15 ;  /* 0x0000001fff0f7819 */ /* 0x000fe4000001140f */
[C---:B------:R-:W-:Y:S01]  /*16c40*/  IADD3 R11, R247.reuse, 0x70, RZ ;  /* 0x00000070f70b7810 */ /* 0x040fe20007ffe0ff */
[----:B------:R1:W-:Y:S01]  /*16c50*/  @!P5 ST.E.64 [R8.64], R128 ;  /* 0x000000800800d985 */ /* 0x0003e2000c101b0a */
[----:B------:R-:W-:Y:S02]  /*16c60*/  IADD3 R13, R247, 0x68, RZ ;  /* 0x00000068f70d7810 */ /* 0x000fe40007ffe0ff */
[----:B------:R-:W-:Y:S02]  /*16c70*/  ISETP.GE.AND P2, PT, R11, c[0x0][0x3c8], PT ;  /* 0x0000f2000b007a0c */ /* 0x000fe40003f46270 */
[----:B------:R-:W-:Y:S02]  /*16c80*/  SHF.R.S32.HI R13, RZ, 0x1f, R13 ;  /* 0x0000001fff0d7819 */ /* 0x000fe4000001140d */
[----:B------:R-:W-:-:S02]  /*16c90*/  IADD3 R5, R247, 0x80, RZ ;  /* 0x00000080f7057810 */ /* 0x000fc40007ffe0ff */
[----:B--2---:R-:W-:-:S13]  /*16ca0*/  @!P4 LEA R6, P6, R14, R0, 0x2 ;  /* 0x000000000e06c211 */ /* 0x004fda00078c10ff */
[----:B---3--:R-:W-:-:S04]  /*16cb0*/  P2R R2, PR, RZ, 0x40 ;  /* 0x00000040ff027803 */ /* 0x008fc80000000000 */
[----:B------:R-:W-:Y:S02]  /*16cc0*/  ISETP.NE.AND P0, PT, R2, RZ, PT ;  /* 0x000000ff0200720c */ /* 0x000fe40003f05270 */
[----:B------:R-:W-:Y:S02]  /*16cd0*/  @!P3 LEA R2, P6, R10, R0, 0x2 ;  /* 0x000000000a02b211 */ /* 0x000fe400078c10ff */
[-C--:B------:R-:W-:Y:S02]  /*16ce0*/  @!P4 LEA.HI.X R7, R14, R4.reuse, R15, 0x2, P0 ;  /* 0x000000040e07c211 */ /* 0x080fe400000f140f */
[----:B------:R-:W-:Y:S02]  /*16cf0*/  @!P3 LEA.HI.X R3, R10, R4, R13, 0x2, P6 ;  /* 0x000000040a03b211 */ /* 0x000fe400030f140d */
[----:B------:R-:W-:Y:S01]  /*16d00*/  IADD3 R13, R247, 0x70, RZ ;  /* 0x00000070f70d7810 */ /* 0x000fe20007ffe0ff */
[----:B------:R2:W-:Y:S01]  /*16d10*/  @!P4 ST.E.64 [R6.64], R54 ;  /* 0x000000360600c985 */ /* 0x0005e2000c101b0a */
[----:B------:R-:W-:-:S02]  /*16d20*/  ISETP.GE.AND P0, PT, R5, c[0x0][0x3c8], PT ;  /* 0x0000f20005007a0c */ /* 0x000fc40003f06270 */
[----:B------:R-:W-:Y:S01]  /*16d30*/  SHF.R.S32.HI R13, RZ, 0x1f, R13 ;  /* 0x0000001fff0d7819 */ /* 0x000fe2000001140d */
[----:B------:R3:W-:Y:S01]  /*16d40*/  @!P3 ST.E.64 [R2.64], R42 ;  /* 0x0000002a0200b985 */ /* 0x0007e2000c101b0a */
[----:B-1----:R-:W-:Y:S02]  /*16d50*/  @!P2 LEA R8, P3, R11, R0, 0x2 ;  /* 0x000000000b08a211 */ /* 0x002fe400078610ff */
[----:B------:R-:W-:Y:S02]  /*16d60*/  IADD3 R14, R247, 0x88, RZ ;  /* 0x00000088f70e7810 */ /* 0x000fe40007ffe0ff */
[----:B------:R-:W-:Y:S02]  /*16d70*/  @!P2 LEA.HI.X R9, R11, R4, R13, 0x2, P3 ;  /* 0x000000040b09a211 */ /* 0x000fe400018f140d */
[C---:B------:R-:W-:Y:S02]  /*16d80*/  IADD3 R13, R247.reuse, 0x78, RZ ;  /* 0x00000078f70d7810 */ /* 0x040fe40007ffe0ff */
[----:B------:R-:W-:Y:S01]  /*16d90*/  IADD3 R11, R247, 0x80, RZ ;  /* 0x00000080f70b7810 */ /* 0x000fe20007ffe0ff */
[----:B------:R-:W-:Y:S01]  /*16da0*/  @!P2 ST.E.64 [R8.64], R132 ;  /* 0x000000840800a985 */ /* 0x000fe2000c101b0a */
[----:B------:R-:W-:-:S02]  /*16db0*/  ISETP.GE.AND P5, PT, R14, c[0x0][0x3c8], PT ;  /* 0x0000f2000e007a0c */ /* 0x000fc40003fa6270 */
[C---:B------:R-:W-:Y:S02]  /*16dc0*/  IADD3 R10, R247.reuse, 0x90, RZ ;  /* 0x00000090f70a7810 */ /* 0x040fe40007ffe0ff */
[----:B------:R-:W-:Y:S02]  /*16dd0*/  SHF.R.S32.HI R13, RZ, 0x1f, R13 ;  /* 0x0000001fff0d7819 */ /* 0x000fe4000001140d */
[----:B------:R-:W-:Y:S02]  /*16de0*/  SHF.R.S32.HI R11, RZ, 0x1f, R11 ;  /* 0x0000001fff0b7819 */ /* 0x000fe4000001140b */
[----:B------:R-:W-:-:S04]  /*16df0*/  IADD3 R15, R247, 0xa0, RZ ;  /* 0x000000a0f70f7810 */ /* 0x000fc80007ffe0ff */
[----:B------:R-:W-:Y:S02]  /*16e00*/  ISETP.GE.AND P2, PT, R15, c[0x0][0x3c8], PT ;  /* 0x0000f2000f007a0c */ /* 0x000fe40003f46270 */
[-C--:B--2---:R-:W-:Y:S02]  /*16e10*/  @!P1 LEA R6, P4, R12, R0.reuse, 0x2 ;  /* 0x000000000c069211 */ /* 0x084fe400078810ff */
[----:B---3--:R-:W-:-:S11]  /*16e20*/  @!P0 LEA R2, P6, R5, R0, 0x2 ;  /* 0x0000000005028211 */ /* 0x008fd600078c10ff */
[----:B------:R-:W-:Y:S02]  /*16e30*/  P2R R3, PR, RZ, 0x10 ;  /* 0x00000010ff037803 */ /* 0x000fe40000000000 */
[----:B------:R-:W-:Y:S02]  /*16e40*/  ISETP.GE.AND P4, PT, R10, c[0x0][0x3c8], PT ;  /* 0x0000f2000a007a0c */ /* 0x000fe40003f86270 */
[----:B------:R-:W-:Y:S02]  /*16e50*/  ISETP.NE.AND P3, PT, R3, RZ, PT ;  /* 0x000000ff0300720c */ /* 0x000fe40003f65270 */
[-C--:B------:R-:W-:Y:S02]  /*16e60*/  @!P0 LEA.HI.X R3, R5, R4.reuse, R11, 0x2, P6 ;  /* 0x0000000405038211 */ /* 0x080fe400030f140b */
[----:B------:R-:W-:Y:S02]  /*16e70*/  @!P1 LEA.HI.X R7, R12, R4, R13, 0x2, P3 ;  /* 0x000000040c079211 */ /* 0x000fe400018f140d */
[----:B------:R-:W-:-:S02]  /*16e80*/  IADD3 R12, R247, 0x98, RZ ;  /* 0x00000098f70c7810 */ /* 0x000fc40007ffe0ff */
[C---:B------:R-:W-:Y:S01]  /*16e90*/  IADD3 R11, R247.reuse, 0x90, RZ ;  /* 0x00000090f70b7810 */ /* 0x040fe20007ffe0ff */
[----:B------:R1:W-:Y:S01]  /*16ea0*/  @!P1 ST.E.64 [R6.64], R62 ;  /* 0x0000003e06009985 */ /* 0x0003e2000c101b0a */
[----:B------:R-:W-:Y:S02]  /*16eb0*/  ISETP.GE.AND P3, PT, R12, c[0x0][0x3c8], PT ;  /* 0x0000f2000c007a0c */ /* 0x000fe40003f66270 */
[----:B------:R-:W-:Y:S01]  /*16ec0*/  SHF.R.S32.HI R11, RZ, 0x1f, R11 ;  /* 0x0000001fff0b7819 */ /* 0x000fe2000001140b */
[----:B------:R2:W-:Y:S01]  /*16ed0*/  @!P0 ST.E.64 [R2.64], R46 ;  /* 0x0000002e02008985 */ /* 0x0005e2000c101b0a */
[C---:B------:R-:W-:Y:S02]  /*16ee0*/  IADD3 R13, R247.reuse, 0xa8, RZ ;  /* 0x000000a8f70d7810 */ /* 0x040fe40007ffe0ff */
[----:B------:R-:W-:Y:S02]  /*16ef0*/  IADD3 R5, R247, 0xb0, RZ ;  /* 0x000000b0f7057810 */ /* 0x000fe40007ffe0ff */
[----:B------:R-:W-:-:S02]  /*16f00*/  ISETP.GE.AND P1, PT, R13, c[0x0][0x3c8], PT ;  /* 0x0000f2000d007a0c */ /* 0x000fc40003f26270 */
[----:B-1----:R-:W-:-:S04]  /*16f10*/  @!P5 LEA R6, P0, R14, R0, 0x2 ;  /* 0x000000000e06d211 */ /* 0x002fc800078010ff */
[----:B------:R-:W-:Y:S02]  /*16f20*/  @!P5 LEA.HI.X R7, R14, R4, R16, 0x2, P0 ;  /* 0x000000040e07d211 */ /* 0x000fe400000f1410 */
[C---:B--2---:R-:W-:Y:S02]  /*16f30*/  @!P4 LEA R2, P6, R10.reuse, R0, 0x2 ;  /* 0x000000000a02c211 */ /* 0x044fe400078c10ff */
[----:B------:R-:W-:Y:S01]  /*16f40*/  IADD3 R14, R247, 0x98, RZ ;  /* 0x00000098f70e7810 */ /* 0x000fe20007ffe0ff */
[----:B------:R-:W-:Y:S01]  /*16f50*/  @!P5 ST.E.64 [R6.64], R66 ;  /* 0x000000420600d985 */ /* 0x000fe2000c101b0a */
[----:B------:R-:W-:Y:S02]  /*16f60*/  @!P4 LEA.HI.X R3, R10, R4, R11, 0x2, P6 ;  /* 0x000000040a03c211 */ /* 0x000fe400030f140b */
[----:B------:R-:W-:Y:S02]  /*16f70*/  @!P3 LEA R10, P5, R12, R0, 0x2 ;  /* 0x000000000c0ab211 */ /* 0x000fe400078a10ff */
[----:B------:R-:W-:Y:S01]  /*16f80*/  ISETP.GE.AND P0, PT, R5, c[0x0][0x3c8], PT ;  /* 0x0000f20005007a0c */ /* 0x000fe20003f06270 */
[----:B------:R1:W-:Y:S01]  /*16f90*/  @!P4 ST.E.64 [R2.64], R70 ;  /* 0x000000460200c985 */ /* 0x0003e2000c101b0a */
[----:B------:R-:W-:-:S02]  /*16fa0*/  SHF.R.S32.HI R14, RZ, 0x1f, R14 ;  /* 0x0000001fff0e7819 */ /* 0x000fc4000001140e */
[----:B------:R-:W-:Y:S02]  /*16fb0*/  IADD3 R16, R247, 0xa0, RZ ;  /* 0x000000a0f7107810 */ /* 0x000fe40007ffe0ff */
[----:B------:R-:W-:Y:S02]  /*16fc0*/  @!P2 LEA R8, P6, R15, R0, 0x2 ;  /* 0x000000000f08a211 */ /* 0x000fe400078c10ff */
[----:B------:R-:W-:-:S04]  /*16fd0*/  SHF.R.S32.HI R16, RZ, 0x1f, R16 ;  /* 0x0000001fff107819 */ /* 0x000fc80000011410 */
[----:B------:R-:W-:Y:S02]  /*16fe0*/  @!P2 LEA.HI.X R9, R15, R4, R16, 0x2, P6 ;  /* 0x000000040f09a211 */ /* 0x000fe400030f1410 */
[----:B-1----:R-:W-:Y:S02]  /*16ff0*/  P2R R2, PR, RZ, 0x20 ;  /* 0x00000020ff027803 */ /* 0x002fe40000000000 */
[----:B------:R-:W-:Y:S02]  /*17000*/  @!P1 LEA R6, P5, R13, R0, 0x2 ;  /* 0x000000000d069211 */ /* 0x000fe400078a10ff */
[----:B------:R-:W-:-:S04]  /*17010*/  ISETP.NE.AND P4, PT, R2, RZ, PT ;  /* 0x000000ff0200720c */ /* 0x000fc80003f85270 */
[----:B------:R-:W-:Y:S02]  /*17020*/  @!P3 LEA.HI.X R11, R12, R4, R14, 0x2, P4 ;  /* 0x000000040c0bb211 */ /* 0x000fe400020f140e */
[C---:B------:R-:W-:Y:S02]  /*17030*/  IADD3 R14, R247.reuse, 0xa8, RZ ;  /* 0x000000a8f70e7810 */ /* 0x040fe40007ffe0ff */
[----:B------:R-:W-:Y:S01]  /*17040*/  IADD3 R12, R247, 0xb0, RZ ;  /* 0x000000b0f70c7810 */ /* 0x000fe20007ffe0ff */
[----:B------:R1:W-:Y:S01]  /*17050*/  @!P3 ST.E.64 [R10.64], R82 ;  /* 0x000000520a00b985 */ /* 0x0003e2000c101b0a */
[----:B------:R-:W-:Y:S02]  /*17060*/  SHF.R.S32.HI R14, RZ, 0x1f, R14 ;  /* 0x0000001fff0e7819 */ /* 0x000fe4000001140e */
[----:B------:R-:W-:Y:S01]  /*17070*/  SHF.R.S32.HI R12, RZ, 0x1f, R12 ;  /* 0x0000001fff0c7819 */ /* 0x000fe2000001140c */
[----:B------:R1:W-:Y:S01]  /*17080*/  @!P2 ST.E.64 [R8.64], R78 ;  /* 0x0000004e0800a985 */ /* 0x0003e2000c101b0a */
[----:B------:R-:W-:-:S02]  /*17090*/  @!P0 LEA R2, P4, R5, R0, 0x2 ;  /* 0x0000000005028211 */ /* 0x000fc400078810ff */
[-C--:B------:R-:W-:Y:S02]  /*170a0*/  @!P1 LEA.HI.X R7, R13, R4.reuse, R14, 0x2, P5 ;  /* 0x000000040d079211 */ /* 0x080fe400028f140e */
[----:B------:R-:W-:-:S03]  /*170b0*/  @!P0 LEA.HI.X R3, R5, R4, R12, 0x2, P4 ;  /* 0x0000000405038211 */ /* 0x000fc600020f140c */
[----:B------:R1:W-:Y:S04]  /*170c0*/  @!P1 ST.E.64 [R6.64], R74 ;  /* 0x0000004a06009985 */ /* 0x0003e8000c101b0a */
[----:B------:R1:W-:Y:S01]  /*170d0*/  @!P0 ST.E.64 [R2.64], R58 ;  /* 0x0000003a02008985 */ /* 0x0003e2000c101b0a */
[----:B------:R-:W-:-:S13]  /*170e0*/  ISETP.GE.AND P0, PT, R252, c[0x0][0x3c8], PT ;  /* 0x0000f200fc007a0c */ /* 0x000fda0003f06270 */
[----:B------:R-:W-:Y:S05]  /*170f0*/  @P0 BRA `(.L_x_296) ;  /* 0x00000c3000000947 */ /* 0x000fea0003800000 */
[----:B------:R-:W-:Y:S02]  /*17100*/  SHF.R.S32.HI R5, RZ, 0x1f, R252 ;  /* 0x0000001fff057819 */ /* 0x000fe400000114fc */
[----:B-1----:R-:W-:-:S04]  /*17110*/  LEA R2, P0, R252, R0, 0x2 ;  /* 0x00000000fc027211 */ /* 0x002fc800078010ff */
[----:B------:R-:W-:-:S05]  /*17120*/  LEA.HI.X R3, R252, R4, R5, 0x2, P0 ;  /* 0x00000004fc037211 */ /* 0x000fca00000f1405 */
[----:B------:R1:W-:Y:S01]  /*17130*/  ST.E.64 [R2.64], R50 ;  /* 0x0000003202007985 */ /* 0x0003e2000c101b0a */
[----:B------:R-:W-:Y:S05]  /*17140*/  BRA `(.L_x_296) ;  /* 0x00000be000007947 */ /* 0x000fea0003800000 */
.L_x_281:
        /* <DEDUP_REMOVED lines=16> */
[----:B--2---:R2:W3:Y:S04]  /*17250*/  LDG.E R4, [R2.64] ;  /* 0x0000000a02047981 */ /* 0x0044e8000c1e1900 */
[----:B--2---:R-:W3:Y:S02]  /*17260*/  LDG.E R2, [R2.64+0x4] ;  /* 0x0000040a02027981 */ /* 0x004ee4000c1e1900 */
[----:B---3-5:R-:W-:Y:S02]  /*17270*/  IADD3 R19, -R4, R2, RZ ;  /* 0x0000000204137210 */ /* 0x028fe40007ffe1ff */
.L_x_302:
        /* <DEDUP_REMOVED lines=31> */
[-C--:B-----5:R-:W-:Y:S01]  /*17470*/  IMAD R10, R17, R5.reuse, RZ ;  /* 0x00000005110a7224 */ /* 0x0a0fe200078e02ff */
[----:B------:R-:W-:Y:S02]  /*17480*/  @P0 SHF.R.U32.HI R2, RZ, c[0x0][0x4f0], R20 ;  /* 0x00013c00ff020a19 */ /* 0x000fe40000011614 */
[----:B------:R-:W-:Y:S01]  /*17490*/  IADD3 R20, P1, P0, R6, R8, R0 ;  /* 0x0000000806147210 */ /* 0x000fe2000783e000 */
[----:B------:R-:W-:Y:S01]  /*174a0*/  IMAD.WIDE.U32 R8, R16, R5, RZ ;  /* 0x0000000510087225 */ /* 0x000fe200078e00ff */
[--C-:B------:R-:W-:Y:S02]  /*174b0*/  SHF.R.S32.HI R5, RZ, 0x1f, R2.reuse ;  /* 0x0000001fff057819 */ /* 0x100fe40000011402 */
[----:B------:R-:W-:Y:S01]  /*174c0*/  IADD3.X R11, R7, R11, R15, P1, P0 ;  /* 0x0000000b070b7210 */ /* 0x000fe20000fe040f */
[----:B------:R-:W-:Y:S01]  /*174d0*/  IMAD.MOV R6, RZ, RZ, -R2 ;  /* 0x000000ffff067224 */ /* 0x000fe200078e0a02 */
[----:B------:R-:W-:Y:S01]  /*174e0*/  IADD3 R9, R9, R10, RZ ;  /* 0x0000000a09097210 */ /* 0x000fe20007ffe0ff */
[----:B------:R-:W-:Y:S01]  /*174f0*/  IMAD.MOV.U32 R10, RZ, RZ, c[0x0][0x4a8] ;  /* 0x00012a00ff0a7624 */ /* 0x000fe200078e00ff */
[----:B------:R-:W-:Y:S01]  /*17500*/  IADD3 R8, P1, P0, R2, R20, R8 ;  /* 0x0000001402087210 */ /* 0x000fe2000783e008 */
[----:B------:R-:W-:-:S03]  /*17510*/  IMAD R6, R6, c[0x0][0x4e8], R14 ;  /* 0x00013a0006067a24 */ /* 0x000fc600078e020e */
[----:B------:R-:W-:Y:S01]  /*17520*/  IADD3.X R9, R5, R11, R9, P1, P0 ;  /* 0x0000000b05097210 */ /* 0x000fe20000fe0409 */
[----:B-1----:R-:W-:Y:S01]  /*17530*/  IMAD R2, R13, R6, RZ ;  /* 0x000000060d027224 */ /* 0x002fe200078e02ff */
[----:B------:R-:W-:Y:S02]  /*17540*/  SHF.R.S32.HI R7, RZ, 0x1f, R6 ;  /* 0x0000001fff077819 */ /* 0x000fe40000011406 */
[----:B------:R-:W-:-:S03]  /*17550*/  MOV R5, c[0x0][0x4ac] ;  /* 0x00012b0000057a02 */ /* 0x000fc60000000f00 */
[C---:B------:R-:W-:Y:S01]  /*17560*/  IMAD R2, R12.reuse, R7, R2 ;  /* 0x000000070c027224 */ /* 0x040fe200078e0202 */
[----:B------:R-:W-:Y:S01]  /*17570*/  SEL R5, R5, c[0x0][0x454], P2 ;  /* 0x0001150005057a07 */ /* 0x000fe20001000000 */
[----:B------:R-:W-:Y:S01]  /*17580*/  IMAD.WIDE.U32 R6, R12, R6, R8 ;  /* 0x000000060c067225 */ /* 0x000fe200078e0008 */
[----:B------:R-:W-:-:S03]  /*17590*/  SEL R8, R10, c[0x0][0x450], P2 ;  /* 0x000114000a087a07 */ /* 0x000fc60001000000 */
[----:B------:R-:W-:Y:S01]  /*175a0*/  IMAD.IADD R2, R7, 0x1, R2 ;  /* 0x0000000107027824 */ /* 0x000fe200078e0202 */
[----:B------:R-:W-:-:S04]  /*175b0*/  LEA R8, P0, R6, R8, 0x2 ;  /* 0x0000000806087211 */ /* 0x000fc800078010ff */
[----:B------:R-:W-:Y:S02]  /*175c0*/  LEA.HI.X R9, R6, R5, R2, 0x2, P0 ;  /* 0x0000000506097211 */ /* 0x000fe400000f1402 */
[----:B------:R-:W-:-:S05]  /*175d0*/  MOV R2, 0xff800000 ;  /* 0xff80000000027802 */ /* 0x000fca0000000f00 */
[----:B------:R1:W-:Y:S02]  /*175e0*/  STG.E [R8.64], R2 ;  /* 0x0000000208007986 */ /* 0x0003e4000c10190a */
.L_x_304:
[----:B------:R-:W-:Y:S05]  /*175f0*/  BSYNC B0 ;  /* 0x0000000000007941 */ /* 0x000fea0003800000 */
.L_x_303:
[----:B------:R-:W-:-:S13]  /*17600*/  ISETP.GT.AND P0, PT, R18, 0x1, PT ;  /* 0x000000011200780c */ /* 0x000fda0003f04270 */
[----:B------:R-:W-:Y:S05]  /*17610*/  @P0 BRA `(.L_x_296) ;  /* 0x0000071000000947 */ /* 0x000fea0003800000 */
[----:B------:R-:W-:Y:S01]  /*17620*/  MOV R5, c[0x0][0x4e8] ;  /* 0x00013a0000057a02 */ /* 0x000fe20000000f00 */
[----:B-1----:R-:W-:Y:S01]  /*17630*/  IMAD R2, R15, c[0x0][0x3a0], RZ ;  /* 0x0000e8000f027a24 */ /* 0x002fe200078e02ff */
[----:B------:R-:W-:Y:S01]  /*17640*/  LEA R11, R237, R246, 0x7 ;  /* 0x000000f6ed0b7211 */ /* 0x000fe200078e38ff */
[----:B------:R-:W-:Y:S01]  /*17650*/  IMAD.WIDE.U32 R6, R0, c[0x0][0x3a0], RZ ;  /* 0x0000e80000067a25 */ /* 0x000fe200078e00ff */
[----:B------:R-:W-:-:S03]  /*17660*/  ISETP.NE.AND P0, PT, R5, 0x1, PT ;  /* 0x000000010500780c */ /* 0x000fc60003f05270 */
[----:B------:R-:W-:Y:S01]  /*17670*/  IMAD R0, R0, c[0x0][0x3a4], R2 ;  /* 0x0000e90000007a24 */ /* 0x000fe200078e0202 */
[----:B------:R-:W-:Y:S01]  /*17680*/  LEA R2, R237, R213, 0x7 ;  /* 0x000000d5ed027211 */ /* 0x000fe200078e38ff */
[----:B------:R-:W-:-:S03]  /*17690*/  IMAD R8, R21, c[0x0][0x3f0], RZ ;  /* 0x0000fc0015087a24 */ /* 0x000fc600078e02ff */
[----:B------:R-:W-:Y:S01]  /*176a0*/  IADD3 R7, R7, R0, RZ ;  /* 0x0000000007077210 */ /* 0x000fe20007ffe0ff */
[----:B------:R-:W-:Y:S01]  /*176b0*/  IMAD R9, R3, c[0x0][0x3f4], R8 ;  /* 0x0000fd0003097a24 */ /* 0x000fe200078e0208 */
[----:B------:R-:W-:-:S03]  /*176c0*/  MOV R0, R2 ;  /* 0x0000000200007202 */ /* 0x000fc60000000f00 */
[----:B------:R-:W-:-:S04]  /*176d0*/  @P0 IMAD.HI.U32 R5, R2, c[0x0][0x4ec], RZ ;  /* 0x00013b0002050a27 */ /* 0x000fc800078e00ff */
[----:B------:R-:W-:Y:S01]  /*176e0*/  IMAD.WIDE.U32 R6, R4, c[0x0][0x3e8], R6 ;  /* 0x0000fa0004067a25 */ /* 0x000fe200078e0006 */
[----:B------:R-:W-:-:S03]  /*176f0*/  @P0 SHF.R.U32.HI R0, RZ, c[0x0][0x4f0], R5 ;  /* 0x00013c00ff000a19 */ /* 0x000fc60000011605 */
[----:B------:R-:W-:Y:S01]  /*17700*/  IMAD R5, R4, c[0x0][0x3ec], R7 ;  /* 0x0000fb0004057a24 */ /* 0x000fe200078e0207 */
[----:B------:R-:W-:Y:S02]  /*17710*/  MOV R4, R6 ;  /* 0x0000000600047202 */ /* 0x000fe40000000f00 */
[----:B------:R-:W-:-:S03]  /*17720*/  SHF.R.S32.HI R8, RZ, 0x1f, R0 ;  /* 0x0000001fff087819 */ /* 0x000fc60000011400 */
[----:B------:R-:W-:Y:S01]  /*17730*/  IMAD.WIDE.U32 R6, R3, c[0x0][0x3f0], R4 ;  /* 0x0000fc0003067a25 */ /* 0x000fe200078e0004 */
[----:B------:R-:W-:-:S03]  /*17740*/  IADD3 R4, -R0, RZ, RZ ;  /* 0x000000ff00047210 */ /* 0x000fc60007ffe1ff */
[----:B------:R-:W-:Y:S01]  /*17750*/  IMAD R5, R8, c[0x0][0x3e0], RZ ;  /* 0x0000f80008057a24 */ /* 0x000fe200078e02ff */
[----:B------:R-:W-:Y:S01]  /*17760*/  IADD3 R3, R7, R9, RZ ;  /* 0x0000000907037210 */ /* 0x000fe20007ffe0ff */
[----:B------:R-:W-:Y:S01]  /*17770*/  IMAD R4, R4, c[0x0][0x4e8], R2 ;  /* 0x00013a0004047a24 */ /* 0x000fe200078e0202 */
[----:B------:R-:W-:Y:S01]  /*17780*/  MOV R2, R6 ;  /* 0x0000000600027202 */ /* 0x000fe20000000f00 */
[----:B------:R-:W-:-:S04]  /*17790*/  IMAD R5, R0, c[0x0][0x3e4], R5 ;  /* 0x0000f90000057a24 */ /* 0x000fc800078e0205 */
        /* <DEDUP_REMOVED lines=11> */
.L_x_364:
[----:B------:R-:W-:Y:S05]  /*17850*/  BRA.DIV ~URZ, `(.L_x_306) ;  /* 0x000025027f007947 */ /* 0x000fea000b800000 */
[----:B------:R3:W4:Y:S02]  /*17860*/  SHFL.IDX PT, R0, R12, RZ, 0x181f ;  /* 0x00181fff0c007589 */ /* 0x00072400000e0000 */
.L_x_365:
[----:B------:R-:W-:Y:S01]  /*17870*/  IMAD R10, R19, c[0x0][0x4e8], RZ ;  /* 0x00013a00130a7a24 */ /* 0x000fe200078e02ff */
[----:B------:R-:W-:Y:S04]  /*17880*/  BSSY B0, `(.L_x_307) ;  /* 0x000000f000007945 */ /* 0x000fe80003800000 */
        /* <DEDUP_REMOVED lines=14> */
.L_x_308:
[----:B------:R-:W-:Y:S05]  /*17970*/  BSYNC B0 ;  /* 0x0000000000007941 */ /* 0x000fea0003800000 */
.L_x_307:
[----:B------:R-:W-:Y:S05]  /*17980*/  BRA.DIV ~URZ, `(.L_x_309) ;  /* 0x000024327f007947 */ /* 0x000fea000b800000 */
[----:B--2---:R2:W1:Y:S04]  /*17990*/  SHFL.IDX PT, R4, R5, 0x1, 0x181f ;  /* 0x00381f0005047f89 */ /* 0x00446800000e0000 */
[----:B----4-:R2:W4:Y:S02]  /*179a0*/  SHFL.IDX PT, R0, R12, 0x1, 0x181f ;  /* 0x00381f000c007f89 */ /* 0x01052400000e0000 */
.L_x_366:
        /* <DEDUP_REMOVED lines=16> */
.L_x_311:
[----:B------:R-:W-:Y:S05]  /*17ab0*/  BSYNC B0 ;  /* 0x0000000000007941 */ /* 0x000fea0003800000 */
.L_x_310:
[----:B------:R-:W-:Y:S05]  /*17ac0*/  BRA.DIV ~URZ, `(.L_x_312) ;  /* 0x000023b27f007947 */ /* 0x000fea000b800000 */
[----:B-1----:R1:W2:Y:S02]  /*17ad0*/  SHFL.IDX PT, R4, R5, 0x2, 0x181f ;  /* 0x00581f0005047f89 */ /* 0x0022a400000e0000 */
.L_x_367:
[----:B------:R-:W-:Y:S05]  /*17ae0*/  BRA.DIV ~URZ, `(.L_x_313) ;  /* 0x000024027f007947 */ /* 0x000fea000b800000 */
[----:B----4-:R4:W1:Y:S02]  /*17af0*/  SHFL.IDX PT, R0, R12, 0x2, 0x181f ;  /* 0x00581f000c007f89 */ /* 0x01086400000e0000 */
.L_x_368:
[----:B------:R-:W-:Y:S01]  /*17b00*/  IADD3 R2, R11, 0x40, RZ ;  /* 0x000000400b027810 */ /* 0x000fe20007ffe0ff */
[----:B------:R-:W-:Y:S03]  /*17b10*/  BSSY B0, `(.L_x_314) ;  /* 0x000000f000007945 */ /* 0x000fe60003800000 */
[----:B------:R-:W-:-:S13]  /*17b20*/  ISETP.GE.AND P0, PT, R2, R10, PT ;  /* 0x0000000a0200720c */ /* 0x000fda0003f06270 */
[----:B------:R-:W-:Y:S05]  /*17b30*/  @P0 BRA `(.L_x_315) ;  /* 0x000000c000000947 */ /* 0x000fea0003800000 */
[----:B------:R-:W-:Y:S02]  /*17b40*/  ISETP.GE.AND P2, PT, R210, c[0x0][0x3c8], PT ;  /* 0x0000f200d2007a0c */ /* 0x000fe40003f46270 */
[----:B------:R-:W-:Y:S02]  /*17b50*/  ISETP.GE.AND P1, PT, R207, c[0x0][0x3c8], PT ;  /* 0x0000f200cf007a0c */ /* 0x000fe40003f26270 */
[----:B------:R-:W-:-:S09]  /*17b60*/  ISETP.GE.AND P0, PT, R208, c[0x0][0x3c8], PT ;  /* 0x0000f200d0007a0c */ /* 0x000fd20003f06270 */
        /* <DEDUP_REMOVED lines=9> */
.L_x_315:
[----:B------:R-:W-:Y:S05]  /*17c00*/  BSYNC B0 ;  /* 0x0000000000007941 */ /* 0x000fea0003800000 */
.L_x_314:
[----:B------:R-:W-:Y:S05]  /*17c10*/  BRA.DIV ~URZ, `(.L_x_316) ;  /* 0x000023327f007947 */ /* 0x000fea000b800000 */
[----:B--2---:R2:W3:Y:S04]  /*17c20*/  SHFL.IDX PT, R4, R5, 0x3, 0x181f ;  /* 0x00781f0005047f89 */ /* 0x0044e800000e0000 */
[----:B-1----:R2:W1:Y:S02]  /*17c30*/  SHFL.IDX PT, R0, R12, 0x3, 0x181f ;  /* 0x00781f000c007f89 */ /* 0x00246400000e0000 */
.L_x_369:
[----:B------:R-:W-:-:S04]  /*17c40*/  IADD3 R11, R11, 0x60, RZ ;  /* 0x000000600b0b7810 */ /* 0x000fc80007ffe0ff */
        /* <DEDUP_REMOVED lines=8> */
[-C--:B---3--:R-:W-:Y:S02]  /*17cd0*/  @!P2 LEA.HI.X R9, R210, R4.reuse, R211, 0x1, P5 ;  /* 0x00000004d209a211 */ /* 0x088fe400028f0cd3 */
[-C--:B------:R-:W-:Y:S02]  /*17ce0*/  @!P1 LEA.HI.X R7, R207, R4.reuse, R224, 0x1, P4 ;  /* 0x00000004cf079211 */ /* 0x080fe400020f0ce0 */
[----:B------:R-:W-:Y:S01]  /*17cf0*/  @!P0 LEA.HI.X R3, R208, R4, R223, 0x1, P3 ;  /* 0x00000004d0038211 */ /* 0x000fe200018f0cdf */
[----:B------:R1:W-:Y:S04]  /*17d00*/  @!P2 ST.E.128 [R8.64], RZ ;  /* 0x000000ff0800a985 */ /* 0x0003e8000c101d0a */
[----:B------:R1:W-:Y:S04]  /*17d10*/  @!P1 ST.E.128 [R6.64], RZ ;  /* 0x000000ff06009985 */ /* 0x0003e8000c101d0a */
[----:B------:R1:W-:Y:S02]  /*17d20*/  @!P0 ST.E.128 [R2.64], RZ ;  /* 0x000000ff02008985 */ /* 0x0003e4000c101d0a */
.L_x_296:
[----:B------:R-:W-:Y:S05]  /*17d30*/  BSYNC B1 ;  /* 0x0000000000017941 */ /* 0x000fea0003800000 */
.L_x_280:
[----:B------:R-:W-:-:S13]  /*17d40*/  ISETP.NE.AND P0, PT, RZ, UR9, PT ;  /* 0x00000009ff007c0c */ /* 0x000fda000bf05270 */
[----:B------:R-:W-:Y:S01]  /*17d50*/  @P0 WARPSYNC 0xffffffff ;  /* 0xffffffff00000948 */ /* 0x000fe20003800000 */
[----:B------:R-:W-:Y:S06]  /*17d60*/  @P0 BAR.SYNC.DEFER_BLOCKING 0x5, 0x100 ;  /* 0x0144000000000b1d */ /* 0x000fec0000010000 */
[----:B------:R-:W4:Y:S04]  /*17d70*/  @P0 LDS.128 R236, [0x18100] ;  /* 0x01810000ffec0984 */ /* 0x000f280000000c00 */
[----:B------:R-:W-:Y:S06]  /*17d80*/  @P0 BAR.ARV 0x4, 0x100 ;  /* 0x0104000000000b1d */ /* 0x000fec0000002000 */
[----:B------:R-:W-:Y:S05]  /*17d90*/  @P0 BRA `(.L_x_317) ;  /* 0x00000ae000000947 */ /* 0x000fea0003800000 */
[----:B-12---:R-:W1:Y:S01]  /*17da0*/  S2R R0, SR_TID.X ;  /* 0x0000000000007919 */ /* 0x006e620000002100 */
[----:B------:R-:W-:Y:S01]  /*17db0*/  IMAD.MOV.U32 R8, RZ, RZ, RZ ;  /* 0x000000ffff087224 */ /* 0x000fe200078e00ff */
[----:B-1----:R-:W-:-:S04]  /*17dc0*/  LOP3.LUT R14, R0, 0x1f, RZ, 0xc0, !PT ;  /* 0x0000001f000e7812 */ /* 0x002fc800078ec0ff */
[----:B------:R-:W-:Y:S01]  /*17dd0*/  ISETP.NE.AND P6, PT, R14, 0x1f, PT ;  /* 0x0000001f0e00780c */ /* 0x000fe20003fc5270 */
[----:B------:R-:W-:Y:S10]  /*17de0*/  BRA.DIV ~URZ, `(.L_x_318) ;  /* 0x000022227f007947 */ /* 0x000ff4000b800000 */
[----:B------:R1:W2:Y:S02]  /*17df0*/  SHFL.IDX PT, R9, R29, RZ, 0x1f ;  /* 0x00001fff1d097589 */ /* 0x0002a400000e0000 */
.L_x_370:
[----:B------:R-:W-:Y:S05]  /*17e00*/  BRA.DIV ~URZ, `(.L_x_319) ;  /* 0x000022727f007947 */ /* 0x000fea000b800000 */
[----:B---3--:R3:W1:Y:S02]  /*17e10*/  SHFL.IDX PT, R6, R29, 0x1, 0x1f ;  /* 0x00201f001d067f89 */ /* 0x00866400000e0000 */
.L_x_371:
[----:B----4-:R-:W-:Y:S02]  /*17e20*/  IMAD.IADD R0, R239, 0x1, R14 ;  /* 0x00000001ef007824 */ /* 0x010fe400078e020e */
[----:B------:R-:W-:-:S03]  /*17e30*/  IMAD.MOV.U32 R7, RZ, RZ, RZ ;  /* 0x000000ffff077224 */ /* 0x000fc600078e00ff */
[----:B------:R-:W-:-:S13]  /*17e40*/  ISETP.GE.OR P0, PT, R0, c[0x0][0x53c], !P6 ;  /* 0x00014f0000007a0c */ /* 0x000fda0007706670 */
[----:B------:R-:W-:Y:S01]  /*17e50*/  @!P0 MOV R2, 0x4 ;  /* 0x0000000400028802 */ /* 0x000fe20000000f00 */
[----:B------:R-:W-:-:S04]  /*17e60*/  @!P0 IMAD.MOV.U32 R4, RZ, RZ, 0x4 ;  /* 0x00000004ff048424 */ /* 0x000fc800078e00ff */
[----:B------:R-:W-:-:S04]  /*17e70*/  @!P0 IMAD.WIDE R4, R0, R4, c[0x0][0x580] ;  /* 0x0001600000048625 */ /* 0x000fc800078e0204 */
[----:B------:R-:W-:Y:S01]  /*17e80*/  @!P0 IMAD.WIDE R2, R0, R2, c[0x0][0x578] ;  /* 0x00015e0000028625 */ /* 0x000fe200078e0202 */
[----:B------:R-:W4:Y:S04]  /*17e90*/  @!P0 LDG.E R7, [R4.64] ;  /* 0x0000000a04078981 */ /* 0x000f28000c1e1900 */
[----:B------:R-:W4:Y:S01]  /*17ea0*/  @!P0 LDG.E R8, [R2.64] ;  /* 0x0000000a02088981 */ /* 0x000f22000c1e1900 */
[C---:B------:R-:W-:Y:S02]  /*17eb0*/  ISETP.GE.U32.AND P4, PT, R14.reuse, 0x10, PT ;  /* 0x000000100e00780c */ /* 0x040fe40003f86070 */
[C---:B------:R-:W-:Y:S02]  /*17ec0*/  ISETP.GE.U32.AND P3, PT, R14.reuse, 0x8, PT ;  /* 0x000000080e00780c */ /* 0x040fe40003f66070 */
[----:B------:R-:W-:-:S02]  /*17ed0*/  ISETP.GE.U32.AND P2, PT, R14, 0x4, PT ;  /* 0x000000040e00780c */ /* 0x000fc40003f46070 */
[C---:B------:R-:W-:Y:S02]  /*17ee0*/  ISETP.GE.U32.AND P1, PT, R14.reuse, 0x2, PT ;  /* 0x000000020e00780c */ /* 0x040fe40003f26070 */
[----:B------:R-:W-:Y:S02]  /*17ef0*/  ISETP.NE.AND P5, PT, R14, RZ, PT ;  /* 0x000000ff0e00720c */ /* 0x000fe40003fa5270 */
[----:B------:R-:W-:Y:S01]  /*17f00*/  MOV R13, RZ ;  /* 0x000000ff000d7202 */ /* 0x000fe20000000f00 */
[----:B----4-:R-:W-:Y:S01]  /*17f10*/  IMAD R0, R8, R7, RZ ;  /* 0x0000000708007224 */ /* 0x010fe200078e02ff */
[----:B------:R-:W-:Y:S07]  /*17f20*/  BRA.DIV ~URZ, `(.L_x_320) ;  /* 0x000021c27f007947 */ /* 0x000fee000b800000 */
[----:B------:R4:W3:Y:S02]  /*17f30*/  SHFL.UP PT, R4, R0, 0x1, RZ ;  /* 0x0420000000047989 */ /* 0x0008e400000e00ff */
.L_x_372:
[----:B---3--:R-:W-:-:S04]  /*17f40*/  SEL R4, R4, RZ, P5 ;  /* 0x000000ff04047207 */ /* 0x008fc80002800000 */
[----:B----4-:R-:W-:Y:S01]  /*17f50*/  IADD3 R0, R0, R4, RZ ;  /* 0x0000000400007210 */ /* 0x010fe20007ffe0ff */
[----:B------:R-:W-:Y:S05]  /*17f60*/  BRA.DIV ~URZ, `(.L_x_321) ;  /* 0x000021c27f007947 */ /* 0x000fea000b800000 */
        /* <DEDUP_REMOVED lines=12> */
[----:B------:R3:W4:Y:S02]  /*18030*/  SHFL.IDX PT, R0, R4, 0x1f, 0x1f ;  /* 0x03e01f0004007f89 */ /* 0x00072400000e0000 */
.L_x_373:
[----:B----4-:R-:W-:Y:S01]  /*18040*/  IMAD R0, R0, c[0x0][0x538], RZ ;  /* 0x00014e0000007a24 */ /* 0x010fe200078e02ff */
[----:B------:R-:W-:Y:S04]  /*18050*/  BSSY B1, `(.L_x_322) ;  /* 0x000007d000017945 */ /* 0x000fe80003800000 */
[----:B-1----:R-:W-:-:S04]  /*18060*/  IADD3 R6, R0, R6, RZ ;  /* 0x0000000600067210 */ /* 0x002fc80007ffe0ff */
[----:B--2---:R-:W-:-:S13]  /*18070*/  ISETP.GT.AND P0, PT, R6, R9, PT ;  /* 0x000000090600720c */ /* 0x004fda0003f04270 */
[----:B------:R-:W-:Y:S05]  /*18080*/  @P0 BRA `(.L_x_323) ;  /* 0x0000025000000947 */ /* 0x000fea0003800000 */
.L_x_327:
        /* <DEDUP_REMOVED lines=8> */
[----:B---3--:R-:W-:Y:S01]  /*18110*/  @!P0 MOV R4, 0x4 ;  /* 0x0000000400048802 */ /* 0x008fe20000000f00 */
[----:B------:R-:W-:-:S04]  /*18120*/  @!P0 IMAD.MOV.U32 R2, RZ, RZ, 0x4 ;  /* 0x00000004ff028424 */ /* 0x000fc800078e00ff */
[----:B------:R-:W-:-:S04]  /*18130*/  @!P0 IMAD.WIDE R4, R0, R4, c[0x0][0x580] ;  /* 0x0001600000048625 */ /* 0x000fc800078e0204 */
[----:B------:R-:W-:Y:S01]  /*18140*/  @!P0 IMAD.WIDE R2, R0, R2, c[0x0][0x578] ;  /* 0x00015e0000028625 */ /* 0x000fe200078e0202 */
[----:B------:R-:W2:Y:S04]  /*18150*/  @!P0 LDG.E R7, [R4.64] ;  /* 0x0000000a04078981 */ /* 0x000ea8000c1e1900 */
[----:B------:R-:W2:Y:S02]  /*18160*/  @!P0 LDG.E R8, [R2.64] ;  /* 0x0000000a02088981 */ /* 0x000ea4000c1e1900 */
[----:B--2---:R-:W-:Y:S01]  /*18170*/  IMAD R0, R8, R7, RZ ;  /* 0x0000000708007224 */ /* 0x004fe200078e02ff */
[----:B------:R-:W-:Y:S05]  /*18180*/  BRA.DIV ~URZ, `(.L_x_325) ;  /* 0x000021427f007947 */ /* 0x000fea000b800000 */
[----:B------:R1:W2:Y:S02]  /*18190*/  SHFL.UP PT, R2, R0, 0x1, RZ ;  /* 0x0420000000027989 */ /* 0x0002a400000e00ff */
.L_x_374:
        /* <DEDUP_REMOVED lines=16> */
.L_x_375:
[----:B--2---:R-:W-:-:S05]  /*182a0*/  IMAD R0, R0, c[0x0][0x538], RZ ;  /* 0x00014e0000007a24 */ /* 0x004fca00078e02ff */
[----:B------:R-:W-:-:S04]  /*182b0*/  IADD3 R6, R0, R6, RZ ;  /* 0x0000000600067210 */ /* 0x000fc80007ffe0ff */
[----:B------:R-:W-:-:S13]  /*182c0*/  ISETP.GT.AND P0, PT, R6, R9, PT ;  /* 0x000000090600720c */ /* 0x000fda0003f04270 */
[----:B-1----:R-:W-:Y:S05]  /*182d0*/  @!P0 BRA `(.L_x_327) ;  /* 0xfffffdb000008947 */ /* 0x002fea000383ffff */
.L_x_323:
[----:B------:R-:W-:-:S05]  /*182e0*/  IADD3 R12, -R0, R6, RZ ;  /* 0x00000006000c7210 */ /* 0x000fca0007ffe1ff */
[----:B------:R-:W-:-:S05]  /*182f0*/  IMAD R0, R4, c[0x0][0x538], R12 ;  /* 0x00014e0004007a24 */ /* 0x000fca00078e020c */
[----:B------:R-:W-:Y:S01]  /*18300*/  ISETP.GT.AND P0, PT, R0, R9, PT ;  /* 0x000000090000720c */ /* 0x000fe20003f04270 */
[----:B------:R-:W-:-:S12]  /*18310*/  BRA.DIV ~URZ, `(.L_x_328) ;  /* 0x000021a27f007947 */ /* 0x000fd8000b800000 */
[----:B------:R-:W-:-:S04]  /*18320*/  VOTE.ANY R10, PT, !P0 ;  /* 0x00000000000a7806 */ /* 0x000fc800040e0100 */
.L_x_376:
[----:B------:R1:W2:Y:S01]  /*18330*/  POPC R6, R10 ;  /* 0x0000000a00067309 */ /* 0x0002a20000000000 */
[----:B------:R-:W-:Y:S05]  /*18340*/  BRA.DIV ~URZ, `(.L_x_329) ;  /* 0x000021c27f007947 */ /* 0x000fea000b800000 */
[----:B--2---:R2:W4:Y:S04]  /*18350*/  SHFL.IDX PT, R7, R7, R6, 0x1f ;  /* 0x00001f0607077589 */ /* 0x00452800000e0000 */
[----:B------:R2:W1:Y:S02]  /*18360*/  SHFL.IDX PT, R5, R8, R6, 0x1f ;  /* 0x00001f0608057589 */ /* 0x00046400000e0000 */
.L_x_377:
[----:B------:R-:W-:Y:S01]  /*18370*/  ISETP.NE.AND P0, PT, R10, RZ, PT ;  /* 0x000000ff0a00720c */ /* 0x000fe20003f05270 */
[----:B------:R-:W-:-:S12]  /*18380*/  BSSY B0, `(.L_x_330) ;  /* 0x0000005000007945 */ /* 0x000fd80003800000 */
[----:B------:R-:W-:Y:S05]  /*18390*/  @!P0 BRA `(.L_x_331) ;  /* 0x0000003000008947 */ /* 0x000fea0003800000 */
[----:B------:R-:W-:Y:S01]  /*183a0*/  IADD3 R28, R6, -0x1, RZ ;  /* 0xffffffff061c7810 */ /* 0x000fe20007ffe0ff */
[----:B------:R-:W-:Y:S05]  /*183b0*/  BRA.DIV ~URZ, `(.L_x_332) ;  /* 0x000022227f007947 */ /* 0x000fea000b800000 */
[----:B------:R2:W3:Y:S02]  /*183c0*/  SHFL.IDX PT, R13, R4, R28, 0x1f ;  /* 0x00001f1c040d7589 */ /* 0x0004e400000e0000 */
.L_x_331:
[----:B------:R-:W-:Y:S05]  /*183d0*/  BSYNC B0 ;  /* 0x0000000000007941 */ /* 0x000fea0003800000 */
.L_x_330:
[----:B----4-:R-:W-:Y:S01]  /*183e0*/  IABS R2, R7 ;  /* 0x0000000700027213 */ /* 0x010fe20000000000 */
[----:B---3--:R-:W-:Y:S01]  /*183f0*/  IMAD R236, R13, c[0x0][0x538], R12 ;  /* 0x00014e000dec7a24 */ /* 0x008fe200078e020c */
[----:B-1----:R-:W-:Y:S01]  /*18400*/  IABS R3, R5 ;  /* 0x0000000500037213 */ /* 0x002fe20000000000 */
[----:B------:R-:W-:Y:S01]  /*18410*/  IMAD.IADD R239, R6, 0x1, R239 ;  /* 0x0000000106ef7824 */ /* 0x000fe200078e02ef */
[----:B------:R-:W1:Y:S01]  /*18420*/  I2F.RP R10, R2 ;  /* 0x00000002000a7306 */ /* 0x000e620000209400 */
[----:B------:R-:W-:-:S05]  /*18430*/  IMAD.IADD R12, R9, 0x1, -R236 ;  /* 0x00000001090c7824 */ /* 0x000fca00078e0aec */
[----:B--2---:R-:W-:Y:S02]  /*18440*/  IABS R8, R12 ;  /* 0x0000000c00087213 */ /* 0x004fe40000000000 */
[----:B------:R-:W-:Y:S08]  /*18450*/  I2F.RP R9, R3 ;  /* 0x0000000300097306 */ /* 0x000ff00000209400 */
[----:B-1----:R-:W1:Y:S02]  /*18460*/  MUFU.RCP R10, R10 ;  /* 0x0000000a000a7308 */ /* 0x002e640000001000 */
[----:B-1----:R-:W-:-:S06]  /*18470*/  IADD3 R10, R10, 0xffffffe, RZ ;  /* 0x0ffffffe0a0a7810 */ /* 0x002fcc0007ffe0ff */
[----:B------:R-:W1:Y:S02]  /*18480*/  F2I.FTZ.U32.TRUNC.NTZ R11, R10 ;  /* 0x0000000a000b7305 */ /* 0x000e64000021f000 */
[----:B-1----:R-:W-:Y:S01]  /*18490*/  IMAD.MOV R0, RZ, RZ, -R11 ;  /* 0x000000ffff007224 */ /* 0x002fe200078e0a0b */
[----:B------:R-:W-:-:S03]  /*184a0*/  MOV R10, RZ ;  /* 0x000000ff000a7202 */ /* 0x000fc60000000f00 */
        /* <DEDUP_REMOVED lines=12> */
[-C--:B------:R-:W-:Y:S01]  /*18570*/  @!P0 IADD3 R4, R4, -R2.reuse, RZ ;  /* 0x8000000204048210 */ /* 0x080fe20007ffe0ff */
[----:B------:R-:W1:Y:S01]  /*18580*/  F2I.FTZ.U32.TRUNC.NTZ R9, R8 ;  /* 0x0000000800097305 */ /* 0x000e62000021f000 */
[----:B------:R-:W-:Y:S02]  /*18590*/  @!P0 IADD3 R0, R0, 0x1, RZ ;  /* 0x0000000100008810 */ /* 0x000fe40007ffe0ff */
[----:B------:R-:W-:Y:S02]  /*185a0*/  ISETP.GE.U32.AND P2, PT, R4, R2, PT ;  /* 0x000000020400720c */ /* 0x000fe40003f46070 */
[----:B------:R-:W-:Y:S02]  /*185b0*/  LOP3.LUT R2, R12, R7, RZ, 0x3c, !PT ;  /* 0x000000070c027212 */ /* 0x000fe400078e3cff */
[----:B------:R-:W-:Y:S02]  /*185c0*/  ISETP.NE.AND P0, PT, R7, RZ, PT ;  /* 0x000000ff0700720c */ /* 0x000fe40003f05270 */
[----:B------:R-:W-:-:S07]  /*185d0*/  ISETP.GE.AND P1, PT, R2, RZ, PT ;  /* 0x000000ff0200720c */ /* 0x000fce0003f26270 */
[----:B------:R-:W-:Y:S01]  /*185e0*/  @P2 IADD3 R0, R0, 0x1, RZ ;  /* 0x0000000100002810 */ /* 0x000fe20007ffe0ff */
[----:B-1----:R-:W-:Y:S02]  /*185f0*/  IMAD.MOV R2, RZ, RZ, -R9 ;  /* 0x000000ffff027224 */ /* 0x002fe400078e0a09 */
[----:B------:R-:W-:Y:S02]  /*18600*/  IMAD.MOV.U32 R8, RZ, RZ, RZ ;  /* 0x000000ffff087224 */ /* 0x000fe400078e00ff */
[----:B------:R-:W-:Y:S01]  /*18610*/  IMAD.MOV.U32 R4, RZ, RZ, R2 ;  /* 0x000000ffff047224 */ /* 0x000fe200078e0002 */
[----:B------:R-:W-:Y:S01]  /*18620*/  IABS R2, R5 ;  /* 0x0000000500027213 */ /* 0x000fe20000000000 */
[----:B------:R-:W-:Y:S01]  /*18630*/  @!P1 IMAD.MOV R0, RZ, RZ, -R0 ;  /* 0x000000ffff009224 */ /* 0x000fe200078e0a00 */
[----:B------:R-:W-:Y:S01]  /*18640*/  @!P0 LOP3.LUT R0, RZ, R7, RZ, 0x33, !PT ;  /* 0x00000007ff008212 */ /* 0x000fe200078e33ff */
[----:B------:R-:W-:Y:S01]  /*18650*/  IMAD R4, R4, R3, RZ ;  /* 0x0000000304047224 */ /* 0x000fe200078e02ff */
[----:B------:R-:W-:-:S02]  /*18660*/  IADD3 R10, RZ, -R2, RZ ;  /* 0x80000002ff0a7210 */ /* 0x000fc40007ffe0ff */
[----:B------:R-:W-:Y:S01]  /*18670*/  IABS R11, R0 ;  /* 0x00000000000b7213 */ /* 0x000fe20000000000 */
[----:B------:R-:W-:Y:S01]  /*18680*/  IMAD.HI.U32 R2, R9, R4, R8 ;  /* 0x0000000409027227 */ /* 0x000fe200078e0008 */
[----:B------:R-:W-:-:S03]  /*18690*/  MOV R8, R10 ;  /* 0x0000000a00087202 */ /* 0x000fc60000000f00 */
[----:B------:R-:W-:Y:S02]  /*186a0*/  IMAD.MOV.U32 R4, RZ, RZ, R11 ;  /* 0x000000ffff047224 */ /* 0x000fe400078e000b */
[----:B------:R-:W-:Y:S02]  /*186b0*/  IMAD R7, R0, R7, RZ ;  /* 0x0000000700077224 */ /* 0x000fe400078e02ff */
[----:B------:R-:W-:-:S03]  /*186c0*/  IMAD.HI.U32 R2, R2, R4, RZ ;  /* 0x0000000402027227 */ /* 0x000fc600078e00ff */
[----:B------:R-:W-:Y:S01]  /*186d0*/  IADD3 R237, R12, -R7, RZ ;  /* 0x800000070ced7210 */ /* 0x000fe20007ffe0ff */
        /* <DEDUP_REMOVED lines=16> */
.L_x_324:
[----:B------:R-:W-:Y:S01]  /*187e0*/  IMAD.MOV.U32 R236, RZ, RZ, R9 ;  /* 0x000000ffffec7224 */ /* 0x000fe200078e0009 */
[----:B------:R-:W-:Y:S01]  /*187f0*/  MOV R238, RZ ;  /* 0x000000ff00ee7202 */ /* 0x000fe20000000f00 */
[----:B------:R-:W-:Y:S01]  /*18800*/  IMAD.MOV.U32 R237, RZ, RZ, RZ ;  /* 0x000000ffffed7224 */ /* 0x000fe200078e00ff */
[----:B------:R-:W-:Y:S02]  /*18810*/  MOV R239, c[0x0][0x53c] ;  /* 0x00014f0000ef7a02 */ /* 0x000fe40000000f00 */
.L_x_333:
[----:B------:R-:W-:Y:S05]  /*18820*/  BSYNC B1 ;  /* 0x0000000000017941 */ /* 0x000fea0003800000 */
.L_x_322:
[----:B------:R-:W-:Y:S01]  /*18830*/  WARPSYNC 0xffffffff ;  /* 0xffffffff00007948 */ /* 0x000fe20003800000 */
[----:B------:R-:W-:Y:S01]  /*18840*/  BAR.SYNC.DEFER_BLOCKING 0x4, 0x100 ;  /* 0x0104000000007b1d */ /* 0x000fe20000010000 */
[----:B------:R-:W-:-:S13]  /*18850*/  ISETP.NE.AND P0, PT, R14, RZ, PT ;  /* 0x000000ff0e00720c */ /* 0x000fda0003f05270 */
[----:B------:R1:W-:Y:S04]  /*18860*/  @!P0 STS.128 [0x18100], R236 ;  /* 0x018100ecff008388 */ /* 0x0003e80000000c00 */
[----:B------:R-:W-:Y:S06]  /*18870*/  BAR.ARV 0x5, 0x100 ;  /* 0x0144000000007b1d */ /* 0x000fec0000002000 */
.L_x_317:
[----:B----4-:R-:W-:-:S13]  /*18880*/  ISETP.GE.AND P0, PT, R239, c[0x0][0x53c], PT ;  /* 0x00014f00ef007a0c */ /* 0x010fda0003f06270 */
[----:B-123--:R-:W-:Y:S01]  /*18890*/  @P0 CALL.REL.NOINC `(.L_x_334) ;  /* 0x0000001000000944 */ /* 0x00efe20003c00000 */
[----:B------:R-:W-:Y:S05]  /*188a0*/  BRA `(.L_x_335) ;  /* 0xfffe942000007947 */ /* 0x000fea000383ffff */
.L_x_334:
[----:B------:R-:W-:Y:S05]  /*188b0*/  EXIT ;  /* 0x000000000000794d */ /* 0x000fea0003800000 */
.L_x_168:
[----:B------:R-:W-:Y:S01]  /*188c0*/  IMAD.MOV.U32 R0, RZ, RZ, R5 ;  /* 0x000000ffff007224 */ /* 0x000fe200078e0005 */
[----:B------:R-:W-:Y:S02]  /*188d0*/  MOV R3, 0x1 ;  /* 0x0000000100037802 */ /* 0x000fe40000000f00 */
[----:B------:R-:W-:Y:S02]  /*188e0*/  MOV R2, 0x18900 ;  /* 0x0001890000027802 */ /* 0x000fe40000000f00 */
[----:B-1----:R-:W-:Y:S05]  /*188f0*/  CALL.REL.NOINC `($__internal_6_$__cuda_sm70_shflsync_up_p) ;  /* 0x00001df000007944 */ /* 0x002fea0003c00000 */
[----:B------:R-:W-:Y:S01]  /*18900*/  MOV R0, R4 ;  /* 0x0000000400007202 */ /* 0x000fe20000000f00 */
[----:B------:R-:W-:Y:S05]  /*18910*/  BRA `(.L_x_336) ;  /* 0xfffe7b3000007947 */ /* 0x000fea000383ffff */
.L_x_169:
[----:B------:R-:W-:Y:S01]  /*18920*/  IMAD.MOV.U32 R0, RZ, RZ, R5 ;  /* 0x000000ffff007224 */ /* 0x000fe200078e0005 */
[----:B------:R-:W-:Y:S02]  /*18930*/  MOV R3, 0x2 ;  /* 0x0000000200037802 */ /* 0x000fe40000000f00 */
[----:B------:R-:W-:Y:S02]  /*18940*/  MOV R2, 0x18960 ;  /* 0x0001896000027802 */ /* 0x000fe40000000f00 */
[----:B-1----:R-:W-:Y:S05]  /*18950*/  CALL.REL.NOINC `($__internal_6_$__cuda_sm70_shflsync_up_p) ;  /* 0x00001d9000007944 */ /* 0x002fea0003c00000 */
[----:B------:R-:W-:Y:S01]  /*18960*/  SEL R4, R4, RZ, P4 ;  /* 0x000000ff04047207 */ /* 0x000fe20002000000 */
[----:B------:R-:W-:Y:S01]  /*18970*/  IMAD.MOV.U32 R3, RZ, RZ, 0x4 ;  /* 0x00000004ff037424 */ /* 0x000fe200078e00ff */
[----:B------:R-:W-:-:S03]  /*18980*/  MOV R2, 0x189b0 ;  /* 0x000189b000027802 */ /* 0x000fc60000000f00 */
[----:B------:R-:W-:Y:S02]  /*18990*/  IMAD.IADD R0, R5, 0x1, R4 ;  /* 0x0000000105007824 */ /* 0x000fe400078e0204 */
[----:B------:R-:W-:Y:S05]  /*189a0*/  CALL.REL.NOINC `($__internal_6_$__cuda_sm70_shflsync_up_p) ;  /* 0x00001d4000007944 */ /* 0x000fea0003c00000 */
        /* <DEDUP_REMOVED lines=12> */
[----:B------:R-:W-:Y:S02]  /*18a70*/  MOV R3, 0x1f ;  /* 0x0000001f00037802 */ /* 0x000fe40000000f00 */
[----:B------:R-:W-:Y:S01]  /*18a80*/  MOV R2, 0x18ac0 ;  /* 0x00018ac000027802 */ /* 0x000fe20000000f00 */
[----:B------:R-:W-:-:S04]  /*18a90*/  IMAD.IADD R4, R0, 0x1, R4 ;  /* 0x0000000100047824 */ /* 0x000fc800078e0204 */
[----:B------:R-:W-:Y:S02]  /*18aa0*/  IMAD.MOV.U32 R0, RZ, RZ, R4 ;  /* 0x000000ffff007224 */ /* 0x000fe400078e0004 */
[----:B------:R-:W-:Y:S05]  /*18ab0*/  CALL.REL.NOINC `($__internal_5_$__cuda_sm70_shflsync_idx_p) ;  /* 0x00001be000007944 */ /* 0x000fea0003c00000 */
[----:B------:R-:W-:Y:S05]  /*18ac0*/  BRA `(.L_x_337) ;  /* 0xfffe7a8000007947 */ /* 0x000fea000383ffff */
.L_x_171:
[----:B------:R-:W-:Y:S02]  /*18ad0*/  SEL R0, RZ, 0x1, P0 ;  /* 0x00000001ff007807 */ /* 0x000fe40000000000 */
[----:B------:R-:W-:Y:S02]  /*18ae0*/  MOV R2, 0x18b00 ;  /* 0x00018b0000027802 */ /* 0x000fe40000000f00 */
[----:B-1----:R-:W-:Y:S05]  /*18af0*/  CALL.REL.NOINC `($__internal_7_$__cuda_sm70_votesync_ballot) ;  /* 0x00001c5000007944 */ /* 0x002fea0003c00000 */
[----:B------:R-:W-:Y:S01]  /*18b00*/  MOV R5, R0 ;  /* 0x0000000000057202 */ /* 0x000fe20000000f00 */
[----:B------:R-:W-:Y:S05]  /*18b10*/  BRA `(.L_x_338) ;  /* 0xfffe7ac000007947 */ /* 0x000fea000383ffff */
.L_x_172:
[----:B------:R-:W-:Y:S01]  /*18b20*/  IMAD.MOV.U32 R0, RZ, RZ, R8 ;  /* 0x000000ffff007224 */ /* 0x000fe200078e0008 */
[----:B---3--:R-:W-:Y:S01]  /*18b30*/  MOV R28, R13 ;  /* 0x0000000d001c7202 */ /* 0x008fe20000000f00 */
[----:B------:R-:W-:Y:S01]  /*18b40*/  IMAD.MOV.U32 R3, RZ, RZ, 0x1f ;  /* 0x0000001fff037424 */ /* 0x000fe200078e00ff */
[----:B------:R-:W-:Y:S02]  /*18b50*/  MOV R2, 0x18b70 ;  /* 0x00018b7000027802 */ /* 0x000fe40000000f00 */
[----:B-12---:R-:W-:Y:S05]  /*18b60*/  CALL.REL.NOINC `($__internal_5_$__cuda_sm70_shflsync_idx_p) ;  /* 0x00001b3000007944 */ /* 0x006fea0003c00000 */
[----:B------:R-:W-:Y:S01]  /*18b70*/  IMAD.MOV.U32 R11, RZ, RZ, R0 ;  /* 0x000000ffff0b7224 */ /* 0x000fe200078e0000 */
[----:B------:R-:W-:Y:S01]  /*18b80*/  MOV R0, R7 ;  /* 0x0000000700007202 */ /* 0x000fe20000000f00 */
[----:B------:R-:W-:Y:S01]  /*18b90*/  IMAD.MOV.U32 R6, RZ, RZ, RZ ;  /* 0x000000ffff067224 */ /* 0x000fe200078e00ff */
[----:B------:R-:W-:Y:S01]  /*18ba0*/  MOV R28, R13 ;  /* 0x0000000d001c7202 */ /* 0x000fe20000000f00 */
[----:B------:R-:W-:Y:S01]  /*18bb0*/  IMAD.MOV.U32 R3, RZ, RZ, 0x1f ;  /* 0x0000001fff037424 */ /* 0x000fe200078e00ff */
[----:B------:R-:W-:-:S02]  /*18bc0*/  MOV R2, 0x18be0 ;  /* 0x00018be000027802 */ /* 0x000fc40000000f00 */
[----:B------:R-:W-:Y:S05]  /*18bd0*/  CALL.REL.NOINC `($__internal_5_$__cuda_sm70_shflsync_idx_p) ;  /* 0x00001ac000007944 */ /* 0x000fea0003c00000 */
[----:B------:R-:W-:Y:S01]  /*18be0*/  MOV R10, R0 ;  /* 0x00000000000a7202 */ /* 0x000fe20000000f00 */
[----:B------:R-:W-:Y:S05]  /*18bf0*/  BRA `(.L_x_339) ;  /* 0xfffe7a3000007947 */ /* 0x000fea000383ffff */
.L_x_175:
[----:B------:R-:W-:Y:S01]  /*18c00*/  IMAD.MOV.U32 R0, RZ, RZ, R4 ;  /* 0x000000ffff007224 */ /* 0x000fe200078e0004 */
[----:B------:R-:W-:-:S02]  /*18c10*/  MOV R3, 0x1f ;  /* 0x0000001f00037802 */ /* 0x000fc40000000f00 */
[----:B------:R-:W-:Y:S02]  /*18c20*/  MOV R2, 0x18c40 ;  /* 0x00018c4000027802 */ /* 0x000fe40000000f00 */
[----:B-1234-:R-:W-:Y:S05]  /*18c30*/  CALL.REL.NOINC `($__internal_5_$__cuda_sm70_shflsync_idx_p) ;  /* 0x00001a6000007944 */ /* 0x01efea0003c00000 */
[----:B------:R-:W-:Y:S01]  /*18c40*/  MOV R6, R0 ;  /* 0x0000000000067202 */ /* 0x000fe20000000f00 */
[----:B------:R-:W-:Y:S05]  /*18c50*/  BRA `(.L_x_174) ;  /* 0xfffe7a3000007947 */ /* 0x000fea000383ffff */
.L_x_211:
[----:B------:R-:W-:Y:S01]  /*18c60*/  IMAD.MOV.U32 R0, RZ, RZ, R5 ;  /* 0x000000ffff007224 */ /* 0x000fe200078e0005 */
[----:B------:R-:W-:Y:S01]  /*18c70*/  MOV R28, RZ ;  /* 0x000000ff001c7202 */ /* 0x000fe20000000f00 */
[----:B------:R-:W-:Y:S01]  /*18c80*/  IMAD.MOV.U32 R3, RZ, RZ, 0x181f ;  /* 0x0000181fff037424 */ /* 0x000fe200078e00ff */
[----:B------:R-:W-:Y:S02]  /*18c90*/  MOV R2, 0x18cb0 ;  /* 0x00018cb000027802 */ /* 0x000fe40000000f00 */
[----:B-----5:R-:W-:Y:S05]  /*18ca0*/  CALL.REL.NOINC `($__internal_5_$__cuda_sm70_shflsync_idx_p) ;  /* 0x000019f000007944 */ /* 0x020fea0003c00000 */
[----:B------:R-:W-:Y:S01]  /*18cb0*/  MOV R6, R0 ;  /* 0x0000000000067202 */ /* 0x000fe20000000f00 */
[----:B------:R-:W-:Y:S05]  /*18cc0*/  BRA `(.L_x_340) ;  /* 0xfffef1a000007947 */ /* 0x000fea000383ffff */
.L_x_212:
[----:B------:R-:W-:Y:S01]  /*18cd0*/  IMAD.MOV.U32 R0, RZ, RZ, R7 ;  /* 0x000000ffff007224 */ /* 0x000fe200078e0007 */
[----:B------:R-:W-:Y:S01]  /*18ce0*/  MOV R28, RZ ;  /* 0x000000ff001c7202 */ /* 0x000fe20000000f00 */
[----:B------:R-:W-:Y:S01]  /*18cf0*/  IMAD.MOV.U32 R3, RZ, RZ, 0x181f ;  /* 0x0000181fff037424 */ /* 0x000fe200078e00ff */
[----:B------:R-:W-:Y:S02]  /*18d00*/  MOV R2, 0x18d20 ;  /* 0x00018d2000027802 */ /* 0x000fe40000000f00 */
[----:B-12--5:R-:W-:Y:S05]  /*18d10*/  CALL.REL.NOINC `($__internal_5_$__cuda_sm70_shflsync_idx_p) ;  /* 0x0000198000007944 */ /* 0x026fea0003c00000 */
[----:B------:R-:W-:Y:S05]  /*18d20*/  BRA `(.L_x_341) ;  /* 0xfffef16000007947 */ /* 0x000fea000383ffff */
.L_x_215:
[----:B----4-:R-:W-:Y:S01]  /*18d30*/  IMAD.MOV.U32 R0, RZ, RZ, R5 ;  /* 0x000000ffff007224 */ /* 0x010fe200078e0005 */
[----:B------:R-:W-:Y:S01]  /*18d40*/  MOV R28, 0x1 ;  /* 0x00000001001c7802 */ /* 0x000fe20000000f00 */
[----:B--2---:R-:W-:Y:S01]  /*18d50*/  IMAD.MOV.U32 R3, RZ, RZ, 0x181f ;  /* 0x0000181fff037424 */ /* 0x004fe200078e00ff */
[----:B------:R-:W-:-:S02]  /*18d60*/  MOV R2, 0x18d80 ;  /* 0x00018d8000027802 */ /* 0x000fc40000000f00 */
[----:B-1-3-5:R-:W-:Y:S05]  /*18d70*/  CALL.REL.NOINC `($__internal_5_$__cuda_sm70_shflsync_idx_p) ;  /* 0x0000192000007944 */ /* 0x02afea0003c00000 */
[----:B------:R-:W-:Y:S01]  /*18d80*/  IMAD.MOV.U32 R6, RZ, RZ, R0 ;  /* 0x000000ffff067224 */ /* 0x000fe200078e0000 */
[----:B------:R-:W-:Y:S01]  /*18d90*/  MOV R28, 0x1 ;  /* 0x00000001001c7802 */ /* 0x000fe20000000f00 */
[----:B------:R-:W-:Y:S01]  /*18da0*/  IMAD.MOV.U32 R0, RZ, RZ, R7 ;  /* 0x000000ffff007224 */ /* 0x000fe200078e0007 */
[----:B------:R-:W-:-:S02]  /*18db0*/  MOV R3, 0x181f ;  /* 0x0000181f00037802 */ /* 0x000fc40000000f00 */
[----:B------:R-:W-:Y:S02]  /*18dc0*/  MOV R2, 0x18de0 ;  /* 0x00018de000027802 */ /* 0x000fe40000000f00 */
[----:B------:R-:W-:Y:S05]  /*18dd0*/  CALL.REL.NOINC `($__internal_5_$__cuda_sm70_shflsync_idx_p) ;  /* 0x000018c000007944 */ /* 0x000fea0003c00000 */
[----:B------:R-:W-:Y:S05]  /*18de0*/  BRA `(.L_x_342) ;  /* 0xfffef1e000007947 */ /* 0x000fea000383ffff */
.L_x_218:
[----:B----4-:R-:W-:Y:S01]  /*18df0*/  IMAD.MOV.U32 R0, RZ, RZ, R5 ;  /* 0x000000ffff007224 */ /* 0x010fe200078e0005 */
[----:B------:R-:W-:Y:S01]  /*18e00*/  MOV R28, 0x2 ;  /* 0x00000002001c7802 */ /* 0x000fe20000000f00 */
[----:B-1----:R-:W-:Y:S01]  /*18e10*/  IMAD.MOV.U32 R3, RZ, RZ, 0x181f ;  /* 0x0000181fff037424 */ /* 0x002fe200078e00ff */
[----:B------:R-:W-:Y:S02]  /*18e20*/  MOV R2, 0x18e40 ;  /* 0x00018e4000027802 */ /* 0x000fe40000000f00 */
[----:B--23-5:R-:W-:Y:S05]  /*18e30*/  CALL.REL.NOINC `($__internal_5_$__cuda_sm70_shflsync_idx_p) ;  /* 0x0000186000007944 */ /* 0x02cfea0003c00000 */
[----:B------:R-:W-:Y:S01]  /*18e40*/  MOV R6, R0 ;  /* 0x0000000000067202 */ /* 0x000fe20000000f00 */
[----:B------:R-:W-:Y:S05]  /*18e50*/  BRA `(.L_x_343) ;  /* 0xfffef2a000007947 */ /* 0x000fea000383ffff */
.L_x_219:
[----:B----4-:R-:W-:Y:S01]  /*18e60*/  IMAD.MOV.U32 R0, RZ, RZ, R7 ;  /* 0x000000ffff007224 */ /* 0x010fe200078e0007 */
[----:B------:R-:W-:Y:S01]  /*18e70*/  MOV R28, 0x2 ;  /* 0x00000002001c7802 */ /* 0x000fe20000000f00 */
[----:B------:R-:W-:Y:S01]  /*18e80*/  IMAD.MOV.U32 R3, RZ, RZ, 0x181f ;  /* 0x0000181fff037424 */ /* 0x000fe200078e00ff */
[----:B------:R-:W-:Y:S02]  /*18e90*/  MOV R2, 0x18eb0 ;  /* 0x00018eb000027802 */ /* 0x000fe40000000f00 */
[----:B-123-5:R-:W-:Y:S05]  /*18ea0*/  CALL.REL.NOINC `($__internal_5_$__cuda_sm70_shflsync_idx_p) ;  /* 0x000017f000007944 */ /* 0x02efea0003c00000 */
[----:B------:R-:W-:Y:S05]  /*18eb0*/  BRA `(.L_x_344) ;  /* 0xfffef26000007947 */ /* 0x000fea000383ffff */
.L_x_222:
[----:B-1----:R-:W-:Y:S01]  /*18ec0*/  IMAD.MOV.U32 R0, RZ, RZ, R5 ;  /* 0x000000ffff007224 */ /* 0x002fe200078e0005 */
[----:B------:R-:W-:Y:S01]  /*18ed0*/  MOV R28, 0x3 ;  /* 0x00000003001c7802 */ /* 0x000fe20000000f00 */
[----:B------:R-:W-:Y:S01]  /*18ee0*/  IMAD.MOV.U32 R3, RZ, RZ, 0x181f ;  /* 0x0000181fff037424 */ /* 0x000fe200078e00ff */
[----:B------:R-:W-:-:S02]  /*18ef0*/  MOV R2, 0x18f10 ;  /* 0x00018f1000027802 */ /* 0x000fc40000000f00 */
[----:B--2345:R-:W-:Y:S05]  /*18f00*/  CALL.REL.NOINC `($__internal_5_$__cuda_sm70_shflsync_idx_p) ;  /* 0x0000179000007944 */ /* 0x03cfea0003c00000 */
[----:B------:R-:W-:Y:S01]  /*18f10*/  IMAD.MOV.U32 R5, RZ, RZ, R0 ;  /* 0x000000ffff057224 */ /* 0x000fe200078e0000 */
[----:B------:R-:W-:Y:S01]  /*18f20*/  MOV R28, 0x3 ;  /* 0x00000003001c7802 */ /* 0x000fe20000000f00 */
[----:B------:R-:W-:Y:S01]  /*18f30*/  IMAD.MOV.U32 R0, RZ, RZ, R7 ;  /* 0x000000ffff007224 */ /* 0x000fe200078e0007 */
[----:B------:R-:W-:-:S02]  /*18f40*/  MOV R3, 0x181f ;  /* 0x0000181f00037802 */ /* 0x000fc40000000f00 */
[----:B------:R-:W-:Y:S02]  /*18f50*/  MOV R2, 0x18f70 ;  /* 0x00018f7000027802 */ /* 0x000fe40000000f00 */
[----:B------:R-:W-:Y:S05]  /*18f60*/  CALL.REL.NOINC `($__internal_5_$__cuda_sm70_shflsync_idx_p) ;  /* 0x0000173000007944 */ /* 0x000fea0003c00000 */
[----:B------:R-:W-:Y:S05]  /*18f70*/  BRA `(.L_x_345) ;  /* 0xfffef2e000007947 */ /* 0x000fea000383ffff */
.L_x_265:
[----:B------:R-:W-:Y:S01]  /*18f80*/  IMAD.MOV.U32 R0, RZ, RZ, R5 ;  /* 0x000000ffff007224 */ /* 0x000fe200078e0005 */
[----:B------:R-:W-:Y:S01]  /*18f90*/  MOV R28, RZ ;  /* 0x000000ff001c7202 */ /* 0x000fe20000000f00 */
[----:B------:R-:W-:Y:S01]  /*18fa0*/  IMAD.MOV.U32 R3, RZ, RZ, 0x181f ;  /* 0x0000181fff037424 */ /* 0x000fe200078e00ff */
[----:B------:R-:W-:Y:S02]  /*18fb0*/  MOV R2, 0x18fd0 ;  /* 0x00018fd000027802 */ /* 0x000fe40000000f00 */
[----:B------:R-:W-:Y:S05]  /*18fc0*/  CALL.REL.NOINC `($__internal_5_$__cuda_sm70_shflsync_idx_p) ;  /* 0x000016d000007944 */ /* 0x000fea0003c00000 */
[----:B------:R-:W-:Y:S01]  /*18fd0*/  MOV R4, R0 ;  /* 0x0000000000047202 */ /* 0x000fe20000000f00 */
[----:B------:R-:W-:Y:S05]  /*18fe0*/  BRA `(.L_x_346) ;  /* 0xffff630000007947 */ /* 0x000fea000383ffff */
.L_x_266:
[----:B------:R-:W-:Y:S01]  /*18ff0*/  IMAD.MOV.U32 R0, RZ, RZ, R10 ;  /* 0x000000ffff007224 */ /* 0x000fe200078e000a */
[----:B------:R-:W-:Y:S01]  /*19000*/  MOV R28, RZ ;  /* 0x000000ff001c7202 */ /* 0x000fe20000000f00 */
[----:B------:R-:W-:Y:S01]  /*19010*/  IMAD.MOV.U32 R3, RZ, RZ, 0x181f ;  /* 0x0000181fff037424 */ /* 0x000fe200078e00ff */
[----:B------:R-:W-:Y:S02]  /*19020*/  MOV R2, 0x19040 ;  /* 0x0001904000027802 */ /* 0x000fe40000000f00 */
[----:B-12---:R-:W-:Y:S05]  /*19030*/  CALL.REL.NOINC `($__internal_5_$__cuda_sm70_shflsync_idx_p) ;  /* 0x0000166000007944 */ /* 0x006fea0003c00000 */
[----:B------:R-:W-:Y:S01]  /*19040*/  LOP3.LUT P1, RZ, R212, 0x10, RZ, 0xc0, !PT ;  /* 0x00000010d4ff7812 */ /* 0x000fe2000782c0ff */
[----:B------:R-:W-:Y:S01]  /*19050*/  IMAD.MOV.U32 R7, RZ, RZ, R92 ;  /* 0x000000ffff077224 */ /* 0x000fe200078e005c */
[----:B------:R-:W-:Y:S01]  /*19060*/  IADD3 R2, P0, R0, R85, RZ ;  /* 0x0000005500027210 */ /* 0x000fe20007f1e0ff */
[----:B------:R-:W-:Y:S01]  /*19070*/  IMAD.MOV.U32 R28, RZ, RZ, 0x1 ;  /* 0x00000001ff1c7424 */ /* 0x000fe200078e00ff */
[----:B------:R-:W-:-:S03]  /*19080*/  SEL R6, RZ, 0x10, P4 ;  /* 0x00000010ff067807 */ /* 0x000fc60002000000 */
[----:B------:R-:W-:-:S06]  /*19090*/  IMAD.X R3, R4, 0x1, R87, P0 ;  /* 0x0000000104037824 */ /* 0x000fcc00000e0657 */
[----:B------:R-:W-:Y:S01]  /*190a0*/  @!PT LDS RZ, [RZ] ;  /* 0x00000000fffff984 */ /* 0x000fe20000000800 */
[----:B------:R-:W-:Y:S01]  /*190b0*/  @!PT LDS RZ, [RZ] ;  /* 0x00000000fffff984 */ /* 0x000fe20000000800 */
[----:B------:R-:W-:Y:S01]  /*190c0*/  @!PT LDS RZ, [RZ] ;  /* 0x00000000fffff984 */ /* 0x000fe20000000800 */
[----:B------:R1:W-:Y:S02]  /*190d0*/  LDGSTS.E.BYPASS.LTC128B.128 [R191+0x6100], [R2.64], !P1 ;  /* 0x0610000002bf7fae */ /* 0x0003e4000c901d4a */
[----:B-1----:R-:W-:-:S05]  /*190e0*/  IADD3 R2, P0, R0, R86, RZ ;  /* 0x0000005600027210 */ /* 0x002fca0007f1e0ff */
[----:B------:R-:W-:-:S05]  /*190f0*/  IMAD.X R3, R4, 0x1, R88, P0 ;  /* 0x0000000104037824 */ /* 0x000fca00000e0658 */
[----:B------:R1:W-:Y:S02]  /*19100*/  LDGSTS.E.BYPASS.LTC128B.128 [R191+0x8100], [R2.64], !P4 ;  /* 0x0810000002bf7fae */ /* 0x0003e4000e101d4a */
[----:B-1----:R-:W-:Y:S01]  /*19110*/  IADD3 R2, P0, R0, R89, RZ ;  /* 0x0000005900027210 */ /* 0x002fe20007f1e0ff */
[----:B------:R-:W-:Y:S01]  /*19120*/  IMAD.MOV.U32 R0, RZ, RZ, R5 ;  /* 0x000000ffff007224 */ /* 0x000fe200078e0005 */
[----:B------:R-:W-:-:S03]  /*19130*/  SEL R5, RZ, 0x10, P1 ;  /* 0x00000010ff057807 */ /* 0x000fc60000800000 */
[----:B------:R-:W-:-:S05]  /*19140*/  IMAD.X R3, R4, 0x1, R90, P0 ;  /* 0x0000000104037824 */ /* 0x000fca00000e065a */
[----:B------:R1:W-:Y:S02]  /*19150*/  LDGSTS.E.BYPASS.LTC128B.128 [R191+0xa100], [R2.64], !P5 ;  /* 0x0a10000002bf7fae */ /* 0x0003e4000e901d4a */
[----:B-1----:R-:W-:Y:S01]  /*19160*/  IMAD.MOV.U32 R3, RZ, RZ, 0x181f ;  /* 0x0000181fff037424 */ /* 0x002fe200078e00ff */
[----:B------:R-:W-:Y:S02]  /*19170*/  MOV R2, 0x19190 ;  /* 0x0001919000027802 */ /* 0x000fe40000000f00 */
[----:B------:R-:W-:Y:S05]  /*19180*/  CALL.REL.NOINC `($__internal_5_$__cuda_sm70_shflsync_idx_p) ;  /* 0x0000151000007944 */ /* 0x000fea0003c00000 */
[----:B------:R-:W-:Y:S01]  /*19190*/  IMAD.MOV.U32 R4, RZ, RZ, R0 ;  /* 0x000000ffff047224 */ /* 0x000fe200078e0000 */
[----:B------:R-:W-:Y:S01]  /*191a0*/  MOV R28, 0x1 ;  /* 0x00000001001c7802 */ /* 0x000fe20000000f00 */
[----:B------:R-:W-:Y:S01]  /*191b0*/  IMAD.MOV.U32 R0, RZ, RZ, R10 ;  /* 0x000000ffff007224 */ /* 0x000fe200078e000a */
[----:B------:R-:W-:Y:S02]  /*191c0*/  MOV R3, 0x181f ;  /* 0x0000181f00037802 */ /* 0x000fe40000000f00 */
[----:B------:R-:W-:Y:S02]  /*191d0*/  MOV R2, 0x191f0 ;  /* 0x000191f000027802 */ /* 0x000fe40000000f00 */
[----:B------:R-:W-:Y:S05]  /*191e0*/  CALL.REL.NOINC `($__internal_5_$__cuda_sm70_shflsync_idx_p) ;  /* 0x000014b000007944 */ /* 0x000fea0003c00000 */
[----:B------:R-:W-:Y:S05]  /*191f0*/  BRA `(.L_x_347) ;  /* 0xffff621000007947 */ /* 0x000fea000383ffff */
.L_x_267:
[----:B------:R-:W-:Y:S02]  /*19200*/  MOV R0, 0x2 ;  /* 0x0000000200007802 */ /* 0x000fe40000000f00 */
[----:B------:R-:W-:-:S02]  /*19210*/  MOV R2, 0x19230 ;  /* 0x0001923000027802 */ /* 0x000fc40000000f00 */
[----:B------:R-:W-:Y:S05]  /*19220*/  CALL.REL.NOINC `($__internal_4_$__cuda_sm70_shflsync_bfly_p) ;  /* 0x0000141000007944 */ /* 0x000fea0003c00000 */
[----:B------:R-:W-:Y:S01]  /*19230*/  FMNMX.FTZ R4, R4, R0, !PT ;  /* 0x0000000004047209 */ /* 0x000fe20007810000 */
[----:B------:R-:W-:Y:S01]  /*19240*/  IMAD.MOV.U32 R0, RZ, RZ, 0x1 ;  /* 0x00000001ff007424 */ /* 0x000fe200078e00ff */
[----:B------:R-:W-:-:S02]  /*19250*/  MOV R2, 0x19270 ;  /* 0x0001927000027802 */ /* 0x000fc40000000f00 */
[----:B------:R-:W-:Y:S05]  /*19260*/  CALL.REL.NOINC `($__internal_4_$__cuda_sm70_shflsync_bfly_p) ;  /* 0x000013d000007944 */ /* 0x000fea0003c00000 */
[----:B------:R-:W-:Y:S01]  /*19270*/  FMNMX.FTZ R102, R4, R0, !PT ;  /* 0x0000000004667209 */ /* 0x000fe20007810000 */
[----:B------:R-:W-:Y:S01]  /*19280*/  IMAD.MOV.U32 R4, RZ, RZ, R5 ;  /* 0x000000ffff047224 */ /* 0x000fe200078e0005 */
[----:B------:R-:W-:Y:S01]  /*19290*/  MOV R2, 0x192c0 ;  /* 0x000192c000027802 */ /* 0x000fe20000000f00 */
[----:B------:R-:W-:-:S02]  /*192a0*/  IMAD.MOV.U32 R0, RZ, RZ, 0x2 ;  /* 0x00000002ff007424 */ /* 0x000fc400078e00ff */
[----:B------:R-:W-:Y:S05]  /*192b0*/  CALL.REL.NOINC `($__internal_4_$__cuda_sm70_shflsync_bfly_p) ;  /* 0x0000138000007944 */ /* 0x000fea0003c00000 */
[----:B------:R-:W-:Y:S01]  /*192c0*/  FMNMX.FTZ R4, R5, R0, !PT ;  /* 0x0000000005047209 */ /* 0x000fe20007810000 */
[----:B------:R-:W-:Y:S01]  /*192d0*/  IMAD.MOV.U32 R0, RZ, RZ, 0x1 ;  /* 0x00000001ff007424 */ /* 0x000fe200078e00ff */
[----:B------:R-:W-:-:S02]  /*192e0*/  MOV R2, 0x19300 ;  /* 0x0001930000027802 */ /* 0x000fc40000000f00 */
[----:B------:R-:W-:Y:S05]  /*192f0*/  CALL.REL.NOINC `($__internal_4_$__cuda_sm70_shflsync_bfly_p) ;  /* 0x0000134000007944 */ /* 0x000fea0003c00000 */
[----:B------:R-:W-:Y:S01]  /*19300*/  MOV R3, R0 ;  /* 0x0000000000037202 */ /* 0x000fe20000000f00 */
[----:B------:R-:W-:Y:S05]  /*19310*/  BRA `(.L_x_348) ;  /* 0xffff67d000007947 */ /* 0x000fea000383ffff */
.L_x_269:
[----:B------:R-:W-:Y:S01]  /*19320*/  MOV R28, RZ ;  /* 0x000000ff001c7202 */ /* 0x000fe20000000f00 */
[----:B------:R-:W-:Y:S01]  /*19330*/  IMAD.MOV.U32 R0, RZ, RZ, R4 ;  /* 0x000000ffff007224 */ /* 0x000fe200078e0004 */
[----:B------:R-:W-:Y:S01]  /*19340*/  MOV R2, 0x19370 ;  /* 0x0001937000027802 */ /* 0x000fe20000000f00 */
[----:B------:R-:W-:Y:S02]  /*19350*/  IMAD.MOV.U32 R3, RZ, RZ, 0x181f ;  /* 0x0000181fff037424 */ /* 0x000fe400078e00ff */
[----:B-1234-:R-:W-:Y:S05]  /*19360*/  CALL.REL.NOINC `($__internal_5_$__cuda_sm70_shflsync_idx_p) ;  /* 0x0000133000007944 */ /* 0x01efea0003c00000 */
[----:B------:R-:W-:-:S05]  /*19370*/  BRA `(.L_x_349) ;  /* 0xffff7ae000007947 */ /* 0x000fca000383ffff */
.L_x_272:
[----:B------:R-:W-:Y:S01]  /*19380*/  MOV R28, RZ ;  /* 0x000000ff001c7202 */ /* 0x000fe20000000f00 */
[----:B------:R-:W-:Y:S01]  /*19390*/  IMAD.MOV.U32 R0, RZ, RZ, R5 ;  /* 0x000000ffff007224 */ /* 0x000fe200078e0005 */
[----:B------:R-:W-:Y:S01]  /*193a0*/  MOV R2, 0x193d0 ;  /* 0x000193d000027802 */ /* 0x000fe20000000f00 */
[----:B------:R-:W-:Y:S02]  /*193b0*/  IMAD.MOV.U32 R3, RZ, RZ, 0x181f ;  /* 0x0000181fff037424 */ /* 0x000fe400078e00ff */
[----:B------:R-:W-:Y:S05]  /*193c0*/  CALL.REL.NOINC `($__internal_5_$__cuda_sm70_shflsync_idx_p) ;  /* 0x000012d000007944 */ /* 0x000fea0003c00000 */
[----:B------:R-:W-:Y:S01]  /*193d0*/  MOV R4, R0 ;  /* 0x0000000000047202 */ /* 0x000fe20000000f00 */
[----:B------:R-:W-:-:S05]  /*193e0*/  BRA `(.L_x_350) ;  /* 0xffff8c6000007947 */ /* 0x000fca000383ffff */
.L_x_273:
[----:B------:R-:W-:Y:S01]  /*193f0*/  MOV R28, RZ ;  /* 0x000000ff001c7202 */ /* 0x000fe20000000f00 */
[----:B------:R-:W-:Y:S01]  /*19400*/  IMAD.MOV.U32 R0, RZ, RZ, R8 ;  /* 0x000000ffff007224 */ /* 0x000fe200078e0008 */
[----:B------:R-:W-:Y:S01]  /*19410*/  MOV R2, 0x19440 ;  /* 0x0001944000027802 */ /* 0x000fe20000000f00 */
[----:B------:R-:W-:Y:S02]  /*19420*/  IMAD.MOV.U32 R3, RZ, RZ, 0x181f ;  /* 0x0000181fff037424 */ /* 0x000fe400078e00ff */
[----:B-12---:R-:W-:Y:S05]  /*19430*/  CALL.REL.NOINC `($__internal_5_$__cuda_sm70_shflsync_idx_p) ;  /* 0x0000126000007944 */ /* 0x006fea0003c00000 */
        /* <DEDUP_REMOVED lines=10> */
[----:B------:R-:W-:Y:S05]  /*194e0*/  IADD3 R6, P0, R0, R11, RZ ;  /* 0x0000000b00067210 */ /* 0x000fea0007f1e0ff */
[----:B------:R-:W-:Y:S05]  /*194f0*/  IMAD.X R7, R4, 0x1, R13, P0 ;  /* 0x0000000104077824 */ /* 0x000fea00000e060d */
[----:B------:R2:W-:Y:S01]  /*19500*/  LDGSTS.E.BYPASS.LTC128B.128 [R191+0x8100], [R6.64], !P3 ;  /* 0x0810000006bf7fae */ /* 0x0005e2000d901d4a */
[----:B-1----:R-:W-:Y:S01]  /*19510*/  IADD3 R2, P0, R0, R12, RZ ;  /* 0x0000000c00027210 */ /* 0x002fe20007f1e0ff */
[----:B------:R-:W-:Y:S04]  /*19520*/  IMAD.MOV.U32 R0, RZ, RZ, R5 ;  /* 0x000000ffff007224 */ /* 0x000fe800078e0005 */
[----:B------:R-:W-:Y:S05]  /*19530*/  IMAD.X R3, R4, 0x1, R14, P0 ;  /* 0x0000000104037824 */ /* 0x000fea00000e060e */
[----:B------:R1:W-:Y:S02]  /*19540*/  LDGSTS.E.BYPASS.LTC128B.128 [R191+0xa100], [R2.64], !P4 ;  /* 0x0a10000002bf7fae */ /* 0x0003e4000e101d4a */
[----:B-1----:R-:W-:Y:S01]  /*19550*/  MOV R2, 0x19580 ;  /* 0x0001958000027802 */ /* 0x002fe20000000f00 */
[----:B------:R-:W-:Y:S02]  /*19560*/  IMAD.MOV.U32 R3, RZ, RZ, 0x181f ;  /* 0x0000181fff037424 */ /* 0x000fe400078e00ff */
[----:B--2---:R-:W-:Y:S05]  /*19570*/  CALL.REL.NOINC `($__internal_5_$__cuda_sm70_shflsync_idx_p) ;  /* 0x0000112000007944 */ /* 0x004fea0003c00000 */
[----:B------:R-:W-:Y:S01]  /*19580*/  MOV R28, 0x1 ;  /* 0x00000001001c7802 */ /* 0x000fe20000000f00 */
[----:B------:R-:W-:Y:S01]  /*19590*/  IMAD.MOV.U32 R4, RZ, RZ, R0 ;  /* 0x000000ffff047224 */ /* 0x000fe200078e0000 */
[----:B------:R-:W-:Y:S01]  /*195a0*/  MOV R3, 0x181f ;  /* 0x0000181f00037802 */ /* 0x000fe20000000f00 */
[----:B------:R-:W-:Y:S01]  /*195b0*/  IMAD.MOV.U32 R0, RZ, RZ, R8 ;  /* 0x000000ffff007224 */ /* 0x000fe200078e0008 */
[----:B------:R-:W-:Y:S02]  /*195c0*/  MOV R2, 0x195e0 ;  /* 0x000195e000027802 */ /* 0x000fe40000000f00 */
[----:B------:R-:W-:Y:S05]  /*195d0*/  CALL.REL.NOINC `($__internal_5_$__cuda_sm70_shflsync_idx_p) ;  /* 0x000010c000007944 */ /* 0x000fea0003c00000 */
[----:B------:R-:W-:-:S05]  /*195e0*/  BRA `(.L_x_351) ;  /* 0xffff8b8000007947 */ /* 0x000fca000383ffff */
.L_x_274:
[----:B------:R-:W-:Y:S02]  /*195f0*/  MOV R0, 0x2 ;  /* 0x0000000200007802 */ /* 0x000fe40000000f00 */
[----:B------:R-:W-:Y:S02]  /*19600*/  MOV R2, 0x19620 ;  /* 0x0001962000027802 */ /* 0x000fe40000000f00 */
[----:B------:R-:W-:Y:S05]  /*19610*/  CALL.REL.NOINC `($__internal_4_$__cuda_sm70_shflsync_bfly_p) ;  /* 0x0000102000007944 */ /* 0x000fea0003c00000 */
[----:B------:R-:W-:Y:S01]  /*19620*/  FMNMX.FTZ R4, R4, R0, !PT ;  /* 0x0000000004047209 */ /* 0x000fe20007810000 */
[----:B------:R-:W-:Y:S01]  /*19630*/  IMAD.MOV.U32 R0, RZ, RZ, 0x1 ;  /* 0x00000001ff007424 */ /* 0x000fe200078e00ff */
[----:B------:R-:W-:Y:S02]  /*19640*/  MOV R2, 0x19660 ;  /* 0x0001966000027802 */ /* 0x000fe40000000f00 */
[----:B------:R-:W-:Y:S05]  /*19650*/  CALL.REL.NOINC `($__internal_4_$__cuda_sm70_shflsync_bfly_p) ;  /* 0x00000fe000007944 */ /* 0x000fea0003c00000 */
[----:B------:R-:W-:Y:S01]  /*19660*/  FMNMX.FTZ R102, R4, R0, !PT ;  /* 0x0000000004667209 */ /* 0x000fe20007810000 */
[----:B------:R-:W-:Y:S01]  /*19670*/  IMAD.MOV.U32 R4, RZ, RZ, R5 ;  /* 0x000000ffff047224 */ /* 0x000fe200078e0005 */
[----:B------:R-:W-:Y:S01]  /*19680*/  MOV R2, 0x196b0 ;  /* 0x000196b000027802 */ /* 0x000fe20000000f00 */
[----:B------:R-:W-:Y:S02]  /*19690*/  IMAD.MOV.U32 R0, RZ, RZ, 0x2 ;  /* 0x00000002ff007424 */ /* 0x000fe400078e00ff */
[----:B------:R-:W-:Y:S05]  /*196a0*/  CALL.REL.NOINC `($__internal_4_$__cuda_sm70_shflsync_bfly_p) ;  /* 0x00000f9000007944 */ /* 0x000fea0003c00000 */
[----:B------:R-:W-:Y:S01]  /*196b0*/  FMNMX.FTZ R4, R5, R0, !PT ;  /* 0x0000000005047209 */ /* 0x000fe20007810000 */
[----:B------:R-:W-:Y:S01]  /*196c0*/  IMAD.MOV.U32 R0, RZ, RZ, 0x1 ;  /* 0x00000001ff007424 */ /* 0x000fe200078e00ff */
[----:B------:R-:W-:Y:S02]  /*196d0*/  MOV R2, 0x196f0 ;  /* 0x000196f000027802 */ /* 0x000fe40000000f00 */
[----:B------:R-:W-:Y:S05]  /*196e0*/  CALL.REL.NOINC `($__internal_4_$__cuda_sm70_shflsync_bfly_p) ;  /* 0x00000f5000007944 */ /* 0x000fea0003c00000 */
[----:B------:R-:W-:-:S05]  /*196f0*/  BRA `(.L_x_352) ;  /* 0xffff8e0000007947 */ /* 0x000fca000383ffff */
.L_x_276:
[----:B------:R-:W-:Y:S01]  /*19700*/  IMAD.MOV.U32 R4, RZ, RZ, R206 ;  /* 0x000000ffff047224 */ /* 0x000fe200078e00ce */
[----:B------:R-:W-:-:S02]  /*19710*/  MOV R0, 0x2 ;  /* 0x0000000200007802 */ /* 0x000fc40000000f00 */
[----:B------:R-:W-:Y:S02]  /*19720*/  MOV R2, 0x19740 ;  /* 0x0001974000027802 */ /* 0x000fe40000000f00 */
[----:B------:R-:W-:Y:S05]  /*19730*/  CALL.REL.NOINC `($__internal_4_$__cuda_sm70_shflsync_bfly_p) ;  /* 0x00000f0000007944 */ /* 0x000fea0003c00000 */
[----:B------:R-:W-:Y:S05]  /*19740*/  BRA `(.L_x_353) ;  /* 0xffffa4f000007947 */ /* 0x000fea000383ffff */
.L_x_277:
[----:B------:R-:W-:Y:S01]  /*19750*/  IMAD.MOV.U32 R4, RZ, RZ, R5 ;  /* 0x000000ffff047224 */ /* 0x000fe200078e0005 */
[----:B------:R-:W-:Y:S02]  /*19760*/  MOV R0, 0x1 ;  /* 0x0000000100007802 */ /* 0x000fe40000000f00 */
[----:B------:R-:W-:Y:S02]  /*19770*/  MOV R2, 0x19790 ;  /* 0x0001979000027802 */ /* 0x000fe40000000f00 */
[----:B-1----:R-:W-:Y:S05]  /*19780*/  CALL.REL.NOINC `($__internal_4_$__cuda_sm70_shflsync_bfly_p) ;  /* 0x00000eb000007944 */ /* 0x002fea0003c00000 */
[----:B------:R-:W-:Y:S01]  /*19790*/  FADD.FTZ R5, R5, R0 ;  /* 0x0000000005057221 */ /* 0x000fe20000010000 */
[----:B------:R-:W-:Y:S02]  /*197a0*/  MOV R4, R202 ;  /* 0x000000ca00047202 */ /* 0x000fe40000000f00 */
[----:B------:R-:W-:Y:S02]  /*197b0*/  MOV R0, 0x2 ;  /* 0x0000000200007802 */ /* 0x000fe40000000f00 */
[----:B------:R-:W-:Y:S02]  /*197c0*/  MOV R2, 0x197e0 ;  /* 0x000197e000027802 */ /* 0x000fe40000000f00 */
[----:B------:R-:W-:Y:S05]  /*197d0*/  CALL.REL.NOINC `($__internal_4_$__cuda_sm70_shflsync_bfly_p) ;  /* 0x00000e6000007944 */ /* 0x000fea0003c00000 */
[----:B------:R-:W-:Y:S01]  /*197e0*/  FADD.FTZ R4, R202, R0 ;  /* 0x00000000ca047221 */ /* 0x000fe20000010000 */
[----:B------:R-:W-:Y:S02]  /*197f0*/  MOV R0, 0x1 ;  /* 0x0000000100007802 */ /* 0x000fe40000000f00 */
[----:B------:R-:W-:-:S02]  /*19800*/  MOV R2, 0x19820 ;  /* 0x0001982000027802 */ /* 0x000fc40000000f00 */
[----:B------:R-:W-:Y:S05]  /*19810*/  CALL.REL.NOINC `($__internal_4_$__cuda_sm70_shflsync_bfly_p) ;  /* 0x00000e2000007944 */ /* 0x000fea0003c00000 */
[----:B------:R-:W-:Y:S01]  /*19820*/  MOV R3, R0 ;  /* 0x0000000000037202 */ /* 0x000fe20000000f00 */
[----:B------:R-:W-:Y:S05]  /*19830*/  BRA `(.L_x_354) ;  /* 0xffffa47000007947 */ /* 0x000fea000383ffff */
.L_x_284:
[----:B--234-:R-:W-:Y:S01]  /*19840*/  IMAD.MOV.U32 R0, RZ, RZ, R6 ;  /* 0x000000ffff007224 */ /* 0x01cfe200078e0006 */
[----:B------:R-:W-:Y:S01]  /*19850*/  MOV R28, RZ ;  /* 0x000000ff001c7202 */ /* 0x000fe20000000f00 */
[----:B------:R-:W-:Y:S01]  /*19860*/  IMAD.MOV.U32 R3, RZ, RZ, 0x181f ;  /* 0x0000181fff037424 */ /* 0x000fe200078e00ff */
[----:B------:R-:W-:-:S02]  /*19870*/  MOV R2, 0x19890 ;  /* 0x0001989000027802 */ /* 0x000fc40000000f00 */
[----:B-1----:R-:W-:Y:S05]  /*19880*/  CALL.REL.NOINC `($__internal_5_$__cuda_sm70_shflsync_idx_p) ;  /* 0x00000e1000007944 */ /* 0x002fea0003c00000 */
[----:B------:R-:W-:Y:S01]  /*19890*/  MOV R7, R0 ;  /* 0x0000000000077202 */ /* 0x000fe20000000f00 */
[----:B------:R-:W-:Y:S05]  /*198a0*/  BRA `(.L_x_355) ;  /* 0xffffbb9000007947 */ /* 0x000fea000383ffff */
.L_x_285:
[----:B------:R-:W-:Y:S01]  /*198b0*/  IMAD.MOV.U32 R0, RZ, RZ, R12 ;  /* 0x000000ffff007224 */ /* 0x000fe200078e000c */
[----:B------:R-:W-:Y:S01]  /*198c0*/  MOV R28, RZ ;  /* 0x000000ff001c7202 */ /* 0x000fe20000000f00 */
[----:B------:R-:W-:Y:S01]  /*198d0*/  IMAD.MOV.U32 R3, RZ, RZ, 0x181f ;  /* 0x0000181fff037424 */ /* 0x000fe200078e00ff */
[----:B------:R-:W-:-:S02]  /*198e0*/  MOV R2, 0x19900 ;  /* 0x0001990000027802 */ /* 0x000fc40000000f00 */
[----:B-123--:R-:W-:Y:S05]  /*198f0*/  CALL.REL.NOINC `($__internal_5_$__cuda_sm70_shflsync_idx_p) ;  /* 0x00000da000007944 */ /* 0x00efea0003c00000 */
[----:B------:R-:W-:Y:S05]  /*19900*/  BRA `(.L_x_356) ;  /* 0xffffbb5000007947 */ /* 0x000fea000383ffff */
.L_x_288:
[----:B--2---:R-:W-:Y:S01]  /*19910*/  IMAD.MOV.U32 R0, RZ, RZ, R6 ;  /* 0x000000ffff007224 */ /* 0x004fe200078e0006 */
[----:B------:R-:W-:Y:S01]  /*19920*/  MOV R28, 0x1 ;  /* 0x00000001001c7802 */ /* 0x000fe20000000f00 */
[----:B------:R-:W-:Y:S01]  /*19930*/  IMAD.MOV.U32 R3, RZ, RZ, 0x181f ;  /* 0x0000181fff037424 */ /* 0x000fe200078e00ff */
[----:B------:R-:W-:-:S02]  /*19940*/  MOV R2, 0x19960 ;  /* 0x0001996000027802 */ /* 0x000fc40000000f00 */
[----:B-1-34-:R-:W-:Y:S05]  /*19950*/  CALL.REL.NOINC `($__internal_5_$__cuda_sm70_shflsync_idx_p) ;  /* 0x00000d4000007944 */ /* 0x01afea0003c00000 */
[----:B------:R-:W-:Y:S01]  /*19960*/  IMAD.MOV.U32 R7, RZ, RZ, R0 ;  /* 0x000000ffff077224 */ /* 0x000fe200078e0000 */
[----:B------:R-:W-:Y:S01]  /*19970*/  MOV R28, 0x1 ;  /* 0x00000001001c7802 */ /* 0x000fe20000000f00 */
[----:B------:R-:W-:Y:S01]  /*19980*/  IMAD.MOV.U32 R0, RZ, RZ, R12 ;  /* 0x000000ffff007224 */ /* 0x000fe200078e000c */
[----:B------:R-:W-:-:S02]  /*19990*/  MOV R3, 0x181f ;  /* 0x0000181f00037802 */ /* 0x000fc40000000f00 */
[----:B------:R-:W-:Y:S02]  /*199a0*/  MOV R2, 0x199c0 ;  /* 0x000199c000027802 */ /* 0x000fe40000000f00 */
[----:B------:R-:W-:Y:S05]  /*199b0*/  CALL.REL.NOINC `($__internal_5_$__cuda_sm70_shflsync_idx_p) ;  /* 0x00000ce000007944 */ /* 0x000fea0003c00000 */
[----:B------:R-:W-:Y:S05]  /*199c0*/  BRA `(.L_x_357) ;  /* 0xffffbbc000007947 */ /* 0x000fea000383ffff */
.L_x_291:
[----:B--2---:R-:W-:Y:S01]  /*199d0*/  IMAD.MOV.U32 R0, RZ, RZ, R6 ;  /* 0x000000ffff007224 */ /* 0x004fe200078e0006 */
[----:B------:R-:W-:Y:S01]  /*199e0*/  MOV R28, 0x2 ;  /* 0x00000002001c7802 */ /* 0x000fe20000000f00 */
[----:B------:R-:W-:Y:S01]  /*199f0*/  IMAD.MOV.U32 R3, RZ, RZ, 0x181f ;  /* 0x0000181fff037424 */ /* 0x000fe200078e00ff */
[----:B------:R-:W-:Y:S02]  /*19a00*/  MOV R2, 0x19a20 ;  /* 0x00019a2000027802 */ /* 0x000fe40000000f00 */
[----:B-1-34-:R-:W-:Y:S05]  /*19a10*/  CALL.REL.NOINC `($__internal_5_$__cuda_sm70_shflsync_idx_p) ;  /* 0x00000c8000007944 */ /* 0x01afea0003c00000 */
[----:B------:R-:W-:Y:S01]  /*19a20*/  MOV R7, R0 ;  /* 0x0000000000077202 */ /* 0x000fe20000000f00 */
[----:B------:R-:W-:Y:S05]  /*19a30*/  BRA `(.L_x_358) ;  /* 0xffffbc8000007947 */ /* 0x000fea000383ffff */
.L_x_292:
[----:B--2---:R-:W-:Y:S01]  /*19a40*/  IMAD.MOV.U32 R0, RZ, RZ, R12 ;  /* 0x000000ffff007224 */ /* 0x004fe200078e000c */
[----:B------:R-:W-:Y:S01]  /*19a50*/  MOV R28, 0x2 ;  /* 0x00000002001c7802 */ /* 0x000fe20000000f00 */
[----:B------:R-:W-:Y:S01]  /*19a60*/  IMAD.MOV.U32 R3, RZ, RZ, 0x181f ;  /* 0x0000181fff037424 */ /* 0x000fe200078e00ff */
[----:B------:R-:W-:Y:S02]  /*19a70*/  MOV R2, 0x19a90 ;  /* 0x00019a9000027802 */ /* 0x000fe40000000f00 */
[----:B-1-34-:R-:W-:Y:S05]  /*19a80*/  CALL.REL.NOINC `($__internal_5_$__cuda_sm70_shflsync_idx_p) ;  /* 0x00000c1000007944 */ /* 0x01afea0003c00000 */
[----:B------:R-:W-:Y:S05]  /*19a90*/  BRA `(.L_x_359) ;  /* 0xffffbc4000007947 */ /* 0x000fea000383ffff */
.L_x_295:
[----:B----4-:R-:W-:Y:S01]  /*19aa0*/  IMAD.MOV.U32 R0, RZ, RZ, R6 ;  /* 0x000000ffff007224 */ /* 0x010fe200078e0006 */
[----:B------:R-:W-:Y:S01]  /*19ab0*/  MOV R28, 0x3 ;  /* 0x00000003001c7802 */ /* 0x000fe20000000f00 */
[----:B---3--:R-:W-:Y:S01]  /*19ac0*/  IMAD.MOV.U32 R3, RZ, RZ, 0x181f ;  /* 0x0000181fff037424 */ /* 0x008fe200078e00ff */
[----:B------:R-:W-:-:S02]  /*19ad0*/  MOV R2, 0x19af0 ;  /* 0x00019af000027802 */ /* 0x000fc40000000f00 */
[----:B-12---:R-:W-:Y:S05]  /*19ae0*/  CALL.REL.NOINC `($__internal_5_$__cuda_sm70_shflsync_idx_p) ;  /* 0x00000bb000007944 */ /* 0x006fea0003c00000 */
[----:B------:R-:W-:Y:S01]  /*19af0*/  IMAD.MOV.U32 R6, RZ, RZ, R0 ;  /* 0x000000ffff067224 */ /* 0x000fe200078e0000 */
[----:B------:R-:W-:Y:S01]  /*19b00*/  MOV R28, 0x3 ;  /* 0x00000003001c7802 */ /* 0x000fe20000000f00 */
[----:B------:R-:W-:Y:S01]  /*19b10*/  IMAD.MOV.U32 R0, RZ, RZ, R12 ;  /* 0x000000ffff007224 */ /* 0x000fe200078e000c */
[----:B------:R-:W-:-:S02]  /*19b20*/  MOV R3, 0x181f ;  /* 0x0000181f00037802 */ /* 0x000fc40000000f00 */
[----:B------:R-:W-:Y:S02]  /*19b30*/  MOV R2, 0x19b50 ;  /* 0x00019b5000027802 */ /* 0x000fe40000000f00 */
[----:B------:R-:W-:Y:S05]  /*19b40*/  CALL.REL.NOINC `($__internal_5_$__cuda_sm70_shflsync_idx_p) ;  /* 0x00000b5000007944 */ /* 0x000fea0003c00000 */
[----:B------:R-:W-:Y:S05]  /*19b50*/  BRA `(.L_x_360) ;  /* 0xffffbcc000007947 */ /* 0x000fea000383ffff */
.L_x_297:
[----:B------:R-:W-:Y:S01]  /*19b60*/  IMAD.MOV.U32 R0, RZ, RZ, R5 ;  /* 0x000000ffff007224 */ /* 0x000fe200078e0005 */
[----:B------:R-:W-:Y:S01]  /*19b70*/  MOV R28, RZ ;  /* 0x000000ff001c7202 */ /* 0x000fe20000000f00 */
[----:B------:R-:W-:Y:S01]  /*19b80*/  IMAD.MOV.U32 R3, RZ, RZ, 0x1c1f ;  /* 0x00001c1fff037424 */ /* 0x000fe200078e00ff */
[----:B------:R-:W-:Y:S02]  /*19b90*/  MOV R2, 0x19bb0 ;  /* 0x00019bb000027802 */ /* 0x000fe40000000f00 */
[----:B--2---:R-:W-:Y:S05]  /*19ba0*/  CALL.REL.NOINC `($__internal_5_$__cuda_sm70_shflsync_idx_p) ;  /* 0x00000af000007944 */ /* 0x004fea0003c00000 */
[----:B------:R-:W-:Y:S01]  /*19bb0*/  MOV R4, R0 ;  /* 0x0000000000047202 */ /* 0x000fe20000000f00 */
[----:B------:R-:W-:Y:S05]  /*19bc0*/  BRA `(.L_x_361) ;  /* 0xffffbf8000007947 */ /* 0x000fea000383ffff */
.L_x_298:
[----:B------:R-:W-:Y:S01]  /*19bd0*/  IMAD.MOV.U32 R0, RZ, RZ, R12 ;  /* 0x000000ffff007224 */ /* 0x000fe200078e000c */
[----:B------:R-:W-:Y:S01]  /*19be0*/  MOV R28, RZ ;  /* 0x000000ff001c7202 */ /* 0x000fe20000000f00 */
[----:B------:R-:W-:Y:S01]  /*19bf0*/  IMAD.MOV.U32 R3, RZ, RZ, 0x1c1f ;  /* 0x00001c1fff037424 */ /* 0x000fe200078e00ff */
[----:B------:R-:W-:Y:S02]  /*19c00*/  MOV R2, 0x19c20 ;  /* 0x00019c2000027802 */ /* 0x000fe40000000f00 */
[----:B-123--:R-:W-:Y:S05]  /*19c10*/  CALL.REL.NOINC `($__internal_5_$__cuda_sm70_shflsync_idx_p) ;  /* 0x00000a8000007944 */ /* 0x00efea0003c00000 */
[----:B------:R-:W-:Y:S05]  /*19c20*/  BRA `(.L_x_362) ;  /* 0xffffbf4000007947 */ /* 0x000fea000383ffff */
.L_x_301:
[----:B-1----:R-:W-:Y:S01]  /*19c30*/  IMAD.MOV.U32 R0, RZ, RZ, R5 ;  /* 0x000000ffff007224 */ /* 0x002fe200078e0005 */
[----:B------:R-:W-:Y:S01]  /*19c40*/  MOV R28, 0x1 ;  /* 0x00000001001c7802 */ /* 0x000fe20000000f00 */
[----:B--2---:R-:W-:Y:S01]  /*19c50*/  IMAD.MOV.U32 R3, RZ, RZ, 0x1c1f ;  /* 0x00001c1fff037424 */ /* 0x004fe200078e00ff */
[----:B------:R-:W-:-:S02]  /*19c60*/  MOV R2, 0x19c80 ;  /* 0x00019c8000027802 */ /* 0x000fc40000000f00 */
[----:B---34-:R-:W-:Y:S05]  /*19c70*/  CALL.REL.NOINC `($__internal_5_$__cuda_sm70_shflsync_idx_p) ;  /* 0x00000a2000007944 */ /* 0x018fea0003c00000 */
[----:B------:R-:W-:Y:S01]  /*19c80*/  IMAD.MOV.U32 R4, RZ, RZ, R0 ;  /* 0x000000ffff047224 */ /* 0x000fe200078e0000 */
[----:B------:R-:W-:Y:S01]  /*19c90*/  MOV R28, 0x1 ;  /* 0x00000001001c7802 */ /* 0x000fe20000000f00 */
[----:B------:R-:W-:Y:S01]  /*19ca0*/  IMAD.MOV.U32 R0, RZ, RZ, R12 ;  /* 0x000000ffff007224 */ /* 0x000fe200078e000c */
[----:B------:R-:W-:-:S02]  /*19cb0*/  MOV R3, 0x1c1f ;  /* 0x00001c1f00037802 */ /* 0x000fc40000000f00 */
[----:B------:R-:W-:Y:S02]  /*19cc0*/  MOV R2, 0x19ce0 ;  /* 0x00019ce000027802 */ /* 0x000fe40000000f00 */
[----:B------:R-:W-:Y:S05]  /*19cd0*/  CALL.REL.NOINC `($__internal_5_$__cuda_sm70_shflsync_idx_p) ;  /* 0x000009c000007944 */ /* 0x000fea0003c00000 */
[----:B------:R-:W-:Y:S05]  /*19ce0*/  BRA `(.L_x_363) ;  /* 0xffffc92000007947 */ /* 0x000fea000383ffff */
.L_x_305:
[----:B------:R-:W-:Y:S01]  /*19cf0*/  IMAD.MOV.U32 R0, RZ, RZ, R5 ;  /* 0x000000ffff007224 */ /* 0x000fe200078e0005 */
[----:B------:R-:W-:Y:S01]  /*19d00*/  MOV R28, RZ ;  /* 0x000000ff001c7202 */ /* 0x000fe20000000f00 */
[----:B------:R-:W-:Y:S01]  /*19d10*/  IMAD.MOV.U32 R3, RZ, RZ, 0x181f ;  /* 0x0000181fff037424 */ /* 0x000fe200078e00ff */
[----:B------:R-:W-:Y:S02]  /*19d20*/  MOV R2, 0x19d40 ;  /* 0x00019d4000027802 */ /* 0x000fe40000000f00 */
[----:B------:R-:W-:Y:S05]  /*19d30*/  CALL.REL.NOINC `($__internal_5_$__cuda_sm70_shflsync_idx_p) ;  /* 0x0000096000007944 */ /* 0x000fea0003c00000 */
[----:B------:R-:W-:Y:S01]  /*19d40*/  MOV R4, R0 ;  /* 0x0000000000047202 */ /* 0x000fe20000000f00 */
[----:B------:R-:W-:Y:S05]  /*19d50*/  BRA `(.L_x_364) ;  /* 0xffffdaf000007947 */ /* 0x000fea000383ffff */
.L_x_306:
[----:B------:R-:W-:Y:S01]  /*19d60*/  IMAD.MOV.U32 R0, RZ, RZ, R12 ;  /* 0x000000ffff007224 */ /* 0x000fe200078e000c */
[----:B------:R-:W-:Y:S01]  /*19d70*/  MOV R28, RZ ;  /* 0x000000ff001c7202 */ /* 0x000fe20000000f00 */
[----:B------:R-:W-:Y:S01]  /*19d80*/  IMAD.MOV.U32 R3, RZ, RZ, 0x181f ;  /* 0x0000181fff037424 */ /* 0x000fe200078e00ff */
[----:B------:R-:W-:Y:S02]  /*19d90*/  MOV R2, 0x19db0 ;  /* 0x00019db000027802 */ /* 0x000fe40000000f00 */
[----:B-12---:R-:W-:Y:S05]  /*19da0*/  CALL.REL.NOINC `($__internal_5_$__cuda_sm70_shflsync_idx_p) ;  /* 0x000008f000007944 */ /* 0x006fea0003c00000 */
[----:B------:R-:W-:Y:S05]  /*19db0*/  BRA `(.L_x_365) ;  /* 0xffffdab000007947 */ /* 0x000fea000383ffff */
.L_x_309:
[----:B----4-:R-:W-:Y:S01]  /*19dc0*/  IMAD.MOV.U32 R0, RZ, RZ, R5 ;  /* 0x000000ffff007224 */ /* 0x010fe200078e0005 */
[----:B------:R-:W-:Y:S01]  /*19dd0*/  MOV R28, 0x1 ;  /* 0x00000001001c7802 */ /* 0x000fe20000000f00 */
[----:B--2---:R-:W-:Y:S01]  /*19de0*/  IMAD.MOV.U32 R3, RZ, RZ, 0x181f ;  /* 0x0000181fff037424 */ /* 0x004fe200078e00ff */
[----:B------:R-:W-:-:S02]  /*19df0*/  MOV R2, 0x19e10 ;  /* 0x00019e1000027802 */ /* 0x000fc40000000f00 */
[----:B-1-3--:R-:W-:Y:S05]  /*19e00*/  CALL.REL.NOINC `($__internal_5_$__cuda_sm70_shflsync_idx_p) ;  /* 0x0000089000007944 */ /* 0x00afea0003c00000 */
[----:B------:R-:W-:Y:S01]  /*19e10*/  IMAD.MOV.U32 R4, RZ, RZ, R0 ;  /* 0x000000ffff047224 */ /* 0x000fe200078e0000 */
[----:B------:R-:W-:Y:S01]  /*19e20*/  MOV R28, 0x1 ;  /* 0x00000001001c7802 */ /* 0x000fe20000000f00 */
[----:B------:R-:W-:Y:S01]  /*19e30*/  IMAD.MOV.U32 R0, RZ, RZ, R12 ;  /* 0x000000ffff007224 */ /* 0x000fe200078e000c */
[----:B------:R-:W-:-:S02]  /*19e40*/  MOV R3, 0x181f ;  /* 0x0000181f00037802 */ /* 0x000fc40000000f00 */
[----:B------:R-:W-:Y:S02]  /*19e50*/  MOV R2, 0x19e70 ;  /* 0x00019e7000027802 */ /* 0x000fe40000000f00 */
[----:B------:R-:W-:Y:S05]  /*19e60*/  CALL.REL.NOINC `($__internal_5_$__cuda_sm70_shflsync_idx_p) ;  /* 0x0000083000007944 */ /* 0x000fea0003c00000 */
[----:B------:R-:W-:Y:S05]  /*19e70*/  BRA `(.L_x_366) ;  /* 0xffffdb3000007947 */ /* 0x000fea000383ffff */
.L_x_312:
[----:B----4-:R-:W-:Y:S01]  /*19e80*/  IMAD.MOV.U32 R0, RZ, RZ, R5 ;  /* 0x000000ffff007224 */ /* 0x010fe200078e0005 */
[----:B------:R-:W-:Y:S01]  /*19e90*/  MOV R28, 0x2 ;  /* 0x00000002001c7802 */ /* 0x000fe20000000f00 */
[----:B-1----:R-:W-:Y:S01]  /*19ea0*/  IMAD.MOV.U32 R3, RZ, RZ, 0x181f ;  /* 0x0000181fff037424 */ /* 0x002fe200078e00ff */
[----:B------:R-:W-:Y:S02]  /*19eb0*/  MOV R2, 0x19ed0 ;  /* 0x00019ed000027802 */ /* 0x000fe40000000f00 */
[----:B--23--:R-:W-:Y:S05]  /*19ec0*/  CALL.REL.NOINC `($__internal_5_$__cuda_sm70_shflsync_idx_p) ;  /* 0x000007d000007944 */ /* 0x00cfea0003c00000 */
[----:B------:R-:W-:Y:S01]  /*19ed0*/  MOV R4, R0 ;  /* 0x0000000000047202 */ /* 0x000fe20000000f00 */
[----:B------:R-:W-:Y:S05]  /*19ee0*/  BRA `(.L_x_367) ;  /* 0xffffdbf000007947 */ /* 0x000fea000383ffff */
.L_x_313:
[----:B----4-:R-:W-:Y:S01]  /*19ef0*/  IMAD.MOV.U32 R0, RZ, RZ, R12 ;  /* 0x000000ffff007224 */ /* 0x010fe200078e000c */
[----:B------:R-:W-:Y:S01]  /*19f00*/  MOV R28, 0x2 ;  /* 0x00000002001c7802 */ /* 0x000fe20000000f00 */
[----:B------:R-:W-:Y:S01]  /*19f10*/  IMAD.MOV.U32 R3, RZ, RZ, 0x181f ;  /* 0x0000181fff037424 */ /* 0x000fe200078e00ff */
[----:B------:R-:W-:Y:S02]  /*19f20*/  MOV R2, 0x19f40 ;  /* 0x00019f4000027802 */ /* 0x000fe40000000f00 */
[----:B-123--:R-:W-:Y:S05]  /*19f30*/  CALL.REL.NOINC `($__internal_5_$__cuda_sm70_shflsync_idx_p) ;  /* 0x0000076000007944 */ /* 0x00efea0003c00000 */
[----:B------:R-:W-:Y:S05]  /*19f40*/  BRA `(.L_x_368) ;  /* 0xffffdbb000007947 */ /* 0x000fea000383ffff */
.L_x_316:
[----:B-1----:R-:W-:Y:S01]  /*19f50*/  IMAD.MOV.U32 R0, RZ, RZ, R5 ;  /* 0x000000ffff007224 */ /* 0x002fe200078e0005 */
[----:B------:R-:W-:Y:S01]  /*19f60*/  MOV R28, 0x3 ;  /* 0x00000003001c7802 */ /* 0x000fe20000000f00 */
[----:B------:R-:W-:Y:S01]  /*19f70*/  IMAD.MOV.U32 R3, RZ, RZ, 0x181f ;  /* 0x0000181fff037424 */ /* 0x000fe200078e00ff */
[----:B------:R-:W-:-:S02]  /*19f80*/  MOV R2, 0x19fa0 ;  /* 0x00019fa000027802 */ /* 0x000fc40000000f00 */
[----:B--234-:R-:W-:Y:S05]  /*19f90*/  CALL.REL.NOINC `($__internal_5_$__cuda_sm70_shflsync_idx_p) ;  /* 0x0000070000007944 */ /* 0x01cfea0003c00000 */
[----:B------:R-:W-:Y:S01]  /*19fa0*/  IMAD.MOV.U32 R4, RZ, RZ, R0 ;  /* 0x000000ffff047224 */ /* 0x000fe200078e0000 */
[----:B------:R-:W-:Y:S01]  /*19fb0*/  MOV R28, 0x3 ;  /* 0x00000003001c7802 */ /* 0x000fe20000000f00 */
[----:B------:R-:W-:Y:S01]  /*19fc0*/  IMAD.MOV.U32 R0, RZ, RZ, R12 ;  /* 0x000000ffff007224 */ /* 0x000fe200078e000c */
[----:B------:R-:W-:-:S02]  /*19fd0*/  MOV R3, 0x181f ;  /* 0x0000181f00037802 */ /* 0x000fc40000000f00 */
[----:B------:R-:W-:Y:S02]  /*19fe0*/  MOV R2, 0x1a000 ;  /* 0x0001a00000027802 */ /* 0x000fe40000000f00 */
[----:B------:R-:W-:Y:S05]  /*19ff0*/  CALL.REL.NOINC `($__internal_5_$__cuda_sm70_shflsync_idx_p) ;  /* 0x000006a000007944 */ /* 0x000fea0003c00000 */
[----:B------:R-:W-:Y:S05]  /*1a000*/  BRA `(.L_x_369) ;  /* 0xffffdc3000007947 */ /* 0x000fea000383ffff */
.L_x_318:
[----:B------:R-:W-:Y:S01]  /*1a010*/  IMAD.MOV.U32 R0, RZ, RZ, R29 ;  /* 0x000000ffff007224 */ /* 0x000fe200078e001d */
[----:B------:R-:W-:Y:S01]  /*1a020*/  MOV R28, RZ ;  /* 0x000000ff001c7202 */ /* 0x000fe20000000f00 */
[----:B------:R-:W-:Y:S01]  /*1a030*/  IMAD.MOV.U32 R3, RZ, RZ, 0x1f ;  /* 0x0000001fff037424 */ /* 0x000fe200078e00ff */
[----:B------:R-:W-:Y:S02]  /*1a040*/  MOV R2, 0x1a060 ;  /* 0x0001a06000027802 */ /* 0x000fe40000000f00 */
[----:B---34-:R-:W-:Y:S05]  /*1a050*/  CALL.REL.NOINC `($__internal_5_$__cuda_sm70_shflsync_idx_p) ;  /* 0x0000064000007944 */ /* 0x018fea0003c00000 */
[----:B------:R-:W-:Y:S01]  /*1a060*/  MOV R9, R0 ;  /* 0x0000000000097202 */ /* 0x000fe20000000f00 */
[----:B------:R-:W-:Y:S05]  /*1a070*/  BRA `(.L_x_370) ;  /* 0xffffdd8000007947 */ /* 0x000fea000383ffff */
.L_x_319:
[----:B------:R-:W-:Y:S01]  /*1a080*/  IMAD.MOV.U32 R0, RZ, RZ, R29 ;  /* 0x000000ffff007224 */ /* 0x000fe200078e001d */
[----:B------:R-:W-:Y:S01]  /*1a090*/  MOV R28, 0x1 ;  /* 0x00000001001c7802 */ /* 0x000fe20000000f00 */
[----:B------:R-:W-:Y:S01]  /*1a0a0*/  IMAD.MOV.U32 R3, RZ, RZ, 0x1f ;  /* 0x0000001fff037424 */ /* 0x000fe200078e00ff */
[----:B------:R-:W-:Y:S02]  /*1a0b0*/  MOV R2, 0x1a0d0 ;  /* 0x0001a0d000027802 */ /* 0x000fe40000000f00 */
[----:B-1234-:R-:W-:Y:S05]  /*1a0c0*/  CALL.REL.NOINC `($__internal_5_$__cuda_sm70_shflsync_idx_p) ;  /* 0x000005d000007944 */ /* 0x01efea0003c00000 */
[----:B------:R-:W-:Y:S01]  /*1a0d0*/  MOV R6, R0 ;  /* 0x0000000000067202 */ /* 0x000fe20000000f00 */
[----:B------:R-:W-:Y:S05]  /*1a0e0*/  BRA `(.L_x_371) ;  /* 0xffffdd3000007947 */ /* 0x000fea000383ffff */
.L_x_320:
[----:B------:R-:W-:Y:S02]  /*1a0f0*/  MOV R3, 0x1 ;  /* 0x0000000100037802 */ /* 0x000fe40000000f00 */
[----:B------:R-:W-:-:S02]  /*1a100*/  MOV R2, 0x1a120 ;  /* 0x0001a12000027802 */ /* 0x000fc40000000f00 */
[----:B-123--:R-:W-:Y:S05]  /*1a110*/  CALL.REL.NOINC `($__internal_6_$__cuda_sm70_shflsync_up_p) ;  /* 0x000005d000007944 */ /* 0x00efea0003c00000 */
[----:B------:R-:W-:Y:S05]  /*1a120*/  BRA `(.L_x_372) ;  /* 0xffffde1000007947 */ /* 0x000fea000383ffff */
.L_x_321:
[----:B------:R-:W-:Y:S02]  /*1a130*/  MOV R3, 0x2 ;  /* 0x0000000200037802 */ /* 0x000fe40000000f00 */
[----:B------:R-:W-:-:S02]  /*1a140*/  MOV R2, 0x1a160 ;  /* 0x0001a16000027802 */ /* 0x000fc40000000f00 */
[----:B-12---:R-:W-:Y:S05]  /*1a150*/  CALL.REL.NOINC `($__internal_6_$__cuda_sm70_shflsync_up_p) ;  /* 0x0000059000007944 */ /* 0x006fea0003c00000 */
[----:B------:R-:W-:Y:S02]  /*1a160*/  SEL R3, R4, RZ, P1 ;  /* 0x000000ff04037207 */ /* 0x000fe40000800000 */
[----:B------:R-:W-:-:S03]  /*1a170*/  MOV R2, 0x1a1b0 ;  /* 0x0001a1b000027802 */ /* 0x000fc60000000f00 */
[----:B------:R-:W-:Y:S02]  /*1a180*/  IMAD.IADD R0, R0, 0x1, R3 ;  /* 0x0000000100007824 */ /* 0x000fe400078e0203 */
[----:B------:R-:W-:Y:S02]  /*1a190*/  IMAD.MOV.U32 R3, RZ, RZ, 0x4 ;  /* 0x00000004ff037424 */ /* 0x000fe400078e00ff */
        /* <DEDUP_REMOVED lines=19> */
.L_x_325:
[----:B------:R-:W-:Y:S02]  /*1a2d0*/  MOV R3, 0x1 ;  /* 0x0000000100037802 */ /* 0x000fe40000000f00 */
[----:B------:R-:W-:Y:S02]  /*1a2e0*/  MOV R2, 0x1a300 ;  /* 0x0001a30000027802 */ /* 0x000fe40000000f00 */
[----:B------:R-:W-:Y:S05]  /*1a2f0*/  CALL.REL.NOINC `($__internal_6_$__cuda_sm70_shflsync_up_p) ;  /* 0x000003f000007944 */ /* 0x000fea0003c00000 */
[----:B------:R-:W-:Y:S01]  /*1a300*/  MOV R2, R4 ;  /* 0x0000000400027202 */ /* 0x000fe20000000f00 */
[----:B------:R-:W-:Y:S05]  /*1a310*/  BRA `(.L_x_374) ;  /* 0xffffde8000007947 */ /* 0x000fea000383ffff */
.L_x_326:
[----:B------:R-:W-:Y:S02]  /*1a320*/  MOV R3, 0x2 ;  /* 0x0000000200037802 */ /* 0x000fe40000000f00 */
[----:B------:R-:W-:Y:S02]  /*1a330*/  MOV R2, 0x1a350 ;  /* 0x0001a35000027802 */ /* 0x000fe40000000f00 */
        /* <DEDUP_REMOVED lines=24> */
.L_x_328:
[----:B------:R-:W-:Y:S02]  /*1a4c0*/  SEL R0, RZ, 0x1, P0 ;  /* 0x00000001ff007807 */ /* 0x000fe40000000000 */
[----:B------:R-:W-:Y:S02]  /*1a4d0*/  MOV R2, 0x1a4f0 ;  /* 0x0001a4f000027802 */ /* 0x000fe40000000f00 */
[----:B---3--:R-:W-:Y:S05]  /*1a4e0*/  CALL.REL.NOINC `($__internal_7_$__cuda_sm70_votesync_ballot) ;  /* 0x0000026000007944 */ /* 0x008fea0003c00000 */
[----:B------:R-:W-:Y:S01]  /*1a4f0*/  MOV R10, R0 ;  /* 0x00000000000a7202 */ /* 0x000fe20000000f00 */
[----:B------:R-:W-:Y:S05]  /*1a500*/  BRA `(.L_x_376) ;  /* 0xffffde2000007947 */ /* 0x000fea000383ffff */
.L_x_329:
[----:B------:R-:W-:Y:S01]  /*1a510*/  IMAD.MOV.U32 R0, RZ, RZ, R7 ;  /* 0x000000ffff007224 */ /* 0x000fe200078e0007 */
[----:B--2---:R-:W-:Y:S01]  /*1a520*/  MOV R28, R6 ;  /* 0x00000006001c7202 */ /* 0x004fe20000000f00 */
[----:B------:R-:W-:Y:S01]  /*1a530*/  IMAD.MOV.U32 R3, RZ, RZ, 0x1f ;  /* 0x0000001fff037424 */ /* 0x000fe200078e00ff */
[----:B------:R-:W-:Y:S02]  /*1a540*/  MOV R2, 0x1a560 ;  /* 0x0001a56000027802 */ /* 0x000fe40000000f00 */
[----:B-1-3--:R-:W-:Y:S05]  /*1a550*/  CALL.REL.NOINC `($__internal_5_$__cuda_sm70_shflsync_idx_p) ;  /* 0x0000014000007944 */ /* 0x00afea0003c00000 */
[----:B------:R-:W-:Y:S01]  /*1a560*/  IMAD.MOV.U32 R7, RZ, RZ, R0 ;  /* 0x000000ffff077224 */ /* 0x000fe200078e0000 */
[----:B------:R-:W-:Y:S01]  /*1a570*/  MOV R28, R6 ;  /* 0x00000006001c7202 */ /* 0x000fe20000000f00 */
[----:B------:R-:W-:Y:S01]  /*1a580*/  IMAD.MOV.U32 R0, RZ, RZ, R8 ;  /* 0x000000ffff007224 */ /* 0x000fe200078e0008 */
[----:B------:R-:W-:Y:S02]  /*1a590*/  MOV R3, 0x1f ;  /* 0x0000001f00037802 */ /* 0x000fe40000000f00 */
[----:B------:R-:W-:-:S02]  /*1a5a0*/  MOV R2, 0x1a5c0 ;  /* 0x0001a5c000027802 */ /* 0x000fc40000000f00 */
[----:B------:R-:W-:Y:S05]  /*1a5b0*/  CALL.REL.NOINC `($__internal_5_$__cuda_sm70_shflsync_idx_p) ;  /* 0x000000e000007944 */ /* 0x000fea0003c00000 */
[----:B------:R-:W-:Y:S01]  /*1a5c0*/  MOV R5, R0 ;  /* 0x0000000000057202 */ /* 0x000fe20000000f00 */
[----:B------:R-:W-:Y:S05]  /*1a5d0*/  BRA `(.L_x_377) ;  /* 0xffffdd9000007947 */ /* 0x000fea000383ffff */
.L_x_332:
[----:B------:R-:W-:Y:S01]  /*1a5e0*/  IMAD.MOV.U32 R0, RZ, RZ, R4 ;  /* 0x000000ffff007224 */ /* 0x000fe200078e0004 */
[----:B------:R-:W-:-:S02]  /*1a5f0*/  MOV R3, 0x1f ;  /* 0x0000001f00037802 */ /* 0x000fc40000000f00 */
[----:B------:R-:W-:Y:S02]  /*1a600*/  MOV R2, 0x1a620 ;  /* 0x0001a62000027802 */ /* 0x000fe40000000f00 */
[----:B-1234-:R-:W-:Y:S05]  /*1a610*/  CALL.REL.NOINC `($__internal_5_$__cuda_sm70_shflsync_idx_p) ;  /* 0x0000008000007944 */ /* 0x01efea0003c00000 */
[----:B------:R-:W-:Y:S01]  /*1a620*/  MOV R13, R0 ;  /* 0x00000000000d7202 */ /* 0x000fe20000000f00 */
[----:B------:R-:W-:Y:S05]  /*1a630*/  BRA `(.L_x_331) ;  /* 0xffffdd9000007947 */ /* 0x000fea000383ffff */
        .weak           $__internal_4_$__cuda_sm70_shflsync_bfly_p
        .type           $__internal_4_$__cuda_sm70_shflsync_bfly_p,@function
        .size           $__internal_4_$__cuda_sm70_shflsync_bfly_p,($__internal_5_$__cuda_sm70_shflsync_idx_p - $__internal_4_$__cuda_sm70_shflsync_bfly_p)
$__internal_4_$__cuda_sm70_shflsync_bfly_p:
[----:B------:R-:W-:Y:S02]  /*1a640*/  MOV R27, 0xffffffff ;  /* 0xffffffff001b7802 */ /* 0x000fe40000000f00 */
[----:B------:R-:W-:Y:S02]  /*1a650*/  MOV R3, 0x1f ;  /* 0x0000001f00037802 */ /* 0x000fe40000000f00 */
[----:B------:R-:W-:Y:S04]  /*1a660*/  WARPSYNC R27 ;  /* 0x0000001b00007348 */ /* 0x000fe80003800000 */
[----:B------:R1:W2:Y:S02]  /*1a670*/  SHFL.BFLY PT, R0, R4, R0, R3 ;  /* 0x0c00000004007389 */ /* 0x0002a400000e0003 */
[----:B-1----:R-:W-:-:S04]  /*1a680*/  MOV R3, 0x0 ;  /* 0x0000000000037802 */ /* 0x002fc80000000f00 */
[----:B--2---:R-:W-:Y:S05]  /*1a690*/  RET.REL.NODEC R2 `(_ZN7cutlass13device_kernelIN5flash19enable_sm80_to_sm89INS1_16FlashAttnFwdSm80INS1_25CollectiveMainloopFwdSm80ILi8ELi1ELb0EN4cute5tupleIJNS5_1CILi128EEENS7_ILi64EEENS7_ILi192EEEEEELi192ENS_6half_tEfNS_4arch4Sm80ELb0ELb0ELb1ELb1ELb1ELb1ELb1ELb1EEENS1_21CollectiveEpilogueFwdINS6_IJS8_SA_S9_EEENS6_IJNS7_ILi1EEESI_SI_EEESC_SE_Li256ELb1ELb1ELb1ELb0EEENS1_36VarlenDynamicPersistentTileSchedulerILi128ELi64ELi256ELi256ELb1ELb1ELb0ELb0ELb1ELb1EEEEEEEEEvNT_6ParamsE) ;  /* 0xfffe596002007950 */ /* 0x004fea0003c3ffff */
        .weak           $__internal_5_$__cuda_sm70_shflsync_idx_p
        .type           $__internal_5_$__cuda_sm70_shflsync_idx_p,@function
        .size           $__internal_5_$__cuda_sm70_shflsync_idx_p,($__internal_6_$__cuda_sm70_shflsync_up_p - $__internal_5_$__cuda_sm70_shflsync_idx_p)
$__internal_5_$__cuda_sm70_shflsync_idx_p:
[----:B------:R-:W-:-:S04]  /*1a6a0*/  MOV R193, 0xffffffff ;  /* 0xffffffff00c17802 */ /* 0x000fc80000000f00 */
[----:B------:R-:W-:Y:S04]  /*1a6b0*/  WARPSYNC R193 ;  /* 0x000000c100007348 */ /* 0x000fe80003800000 */
[----:B------:R1:W2:Y:S02]  /*1a6c0*/  SHFL.IDX PT, R0, R0, R28, R3 ;  /* 0x0000001c00007389 */ /* 0x0002a400000e0003 */
[----:B-1----:R-:W-:-:S04]  /*1a6d0*/  MOV R3, 0x0 ;  /* 0x0000000000037802 */ /* 0x002fc80000000f00 */
[----:B--2---:R-:W-:Y:S05]  /*1a6e0*/  RET.REL.NODEC R2 `(_ZN7cutlass13device_kernelIN5flash19enable_sm80_to_sm89INS1_16FlashAttnFwdSm80INS1_25CollectiveMainloopFwdSm80ILi8ELi1ELb0EN4cute5tupleIJNS5_1CILi128EEENS7_ILi64EEENS7_ILi192EEEEEELi192ENS_6half_tEfNS_4arch4Sm80ELb0ELb0ELb1ELb1ELb1ELb1ELb1ELb1EEENS1_21CollectiveEpilogueFwdINS6_IJS8_SA_S9_EEENS6_IJNS7_ILi1EEESI_SI_EEESC_SE_Li256ELb1ELb1ELb1ELb0EEENS1_36VarlenDynamicPersistentTileSchedulerILi128ELi64ELi256ELi256ELb1ELb1ELb0ELb0ELb1ELb1EEEEEEEEEvNT_6ParamsE) ;  /* 0xfffe591002007950 */ /* 0x004fea0003c3ffff */
        .weak           $__internal_6_$__cuda_sm70_shflsync_up_p
        .type           $__internal_6_$__cuda_sm70_shflsync_up_p,@function
        .size           $__internal_6_$__cuda_sm70_shflsync_up_p,($__internal_7_$__cuda_sm70_votesync_ballot - $__internal_6_$__cuda_sm70_shflsync_up_p)
$__internal_6_$__cuda_sm70_shflsync_up_p:
[----:B------:R-:W-:Y:S02]  /*1a6f0*/  MOV R4, RZ ;  /* 0x000000ff00047202 */ /* 0x000fe40000000f00 */
[----:B------:R-:W-:-:S04]  /*1a700*/  MOV R10, 0xffffffff ;  /* 0xffffffff000a7802 */ /* 0x000fc80000000f00 */
[----:B------:R-:W-:Y:S04]  /*1a710*/  WARPSYNC R10 ;  /* 0x0000000a00007348 */ /* 0x000fe80003800000 */
[----:B------:R1:W2:Y:S02]  /*1a720*/  SHFL.UP PT, R4, R0, R3, R4 ;  /* 0x0400000300047389 */ /* 0x0002a400000e0004 */
[----:B-1----:R-:W-:-:S04]  /*1a730*/  MOV R3, 0x0 ;  /* 0x0000000000037802 */ /* 0x002fc80000000f00 */
[----:B--2---:R-:W-:Y:S05]  /*1a740*/  RET.REL.NODEC R2 `(_ZN7cutlass13device_kernelIN5flash19enable_sm80_to_sm89INS1_16FlashAttnFwdSm80INS1_25CollectiveMainloopFwdSm80ILi8ELi1ELb0EN4cute5tupleIJNS5_1CILi128EEENS7_ILi64EEENS7_ILi192EEEEEELi192ENS_6half_tEfNS_4arch4Sm80ELb0ELb0ELb1ELb1ELb1ELb1ELb1ELb1EEENS1_21CollectiveEpilogueFwdINS6_IJS8_SA_S9_EEENS6_IJNS7_ILi1EEESI_SI_EEESC_SE_Li256ELb1ELb1ELb1ELb0EEENS1_36VarlenDynamicPersistentTileSchedulerILi128ELi64ELi256ELi256ELb1ELb1ELb0ELb0ELb1ELb1EEEEEEEEEvNT_6ParamsE) ;  /* 0xfffe58b002007950 */ /* 0x004fea0003c3ffff */
        .weak           $__internal_7_$__cuda_sm70_votesync_ballot
        .type           $__internal_7_$__cuda_sm70_votesync_ballot,@function
        .size           $__internal_7_$__cuda_sm70_votesync_ballot,(.L_x_3091 - $__internal_7_$__cuda_sm70_votesync_ballot)
$__internal_7_$__cuda_sm70_votesync_ballot:
[----:B------:R-:W-:Y:S01]  /*1a750*/  ISETP.NE.U32.AND P0, PT, R0, 0x1, PT ;  /* 0x000000010000780c */ /* 0x000fe20003f05070 */
[----:B------:R-:W-:-:S04]  /*1a760*/  IMAD.MOV.U32 R3, RZ, RZ, -0x1 ;  /* 0xffffffffff037424 */ /* 0x000fc800078e00ff */
[----:B------:R-:W-:Y:S08]  /*1a770*/  WARPSYNC R3 ;  /* 0x0000000300007348 */ /* 0x000ff00003800000 */
[----:B------:R-:W-:-:S04]  /*1a780*/  VOTE.ANY R0, PT, !P0 ;  /* 0x0000000000007806 */ /* 0x000fc800040e0100 */
[----:B------:R-:W-:Y:S01]  /*1a790*/  LOP3.LUT R0, R0, R3, RZ, 0xc0, !PT ;  /* 0x0000000300007212 */ /* 0x000fe200078ec0ff */
[----:B------:R-:W-:-:S04]  /*1a7a0*/  IMAD.MOV.U32 R3, RZ, RZ, 0x0 ;  /* 0x00000000ff037424 */ /* 0x000fc800078e00ff */
[----:B------:R-:W-:Y:S05]  /*1a7b0*/  RET.REL.NODEC R2 `(_ZN7cutlass13device_kernelIN5flash19enable_sm80_to_sm89INS1_16FlashAttnFwdSm80INS1_25CollectiveMainloopFwdSm80ILi8ELi1ELb0EN4cute5tupleIJNS5_1CILi128EEENS7_ILi64EEENS7_ILi192EEEEEELi192ENS_6half_tEfNS_4arch4Sm80ELb0ELb0ELb1ELb1ELb1ELb1ELb1ELb1EEENS1_21CollectiveEpilogueFwdINS6_IJS8_SA_S9_EEENS6_IJNS7_ILi1EEESI_SI_EEESC_SE_Li256ELb1ELb1ELb1ELb0EEENS1_36VarlenDynamicPersistentTileSchedulerILi128ELi64ELi256ELi256ELb1ELb1ELb0ELb0ELb1ELb1EEEEEEEEEvNT_6ParamsE) ;  /* 0xfffe584002007950 */ /* 0x000fea0003c3ffff */
.L_x_378:
        /* <DEDUP_REMOVED lines=12> */
.L_x_3091:


//--------------------- .text._ZN7cutlass13device_kernelIN5flash19enable_sm80_to_sm89INS1_16FlashAttnFwdSm80INS1_25CollectiveMainloopFwdSm80ILi8ELi1ELb0EN4cute5tupleIJNS5_1CILi128EEENS7_ILi64EEENS7_ILi192EEEEEELi192ENS_6half_tEfNS_4arch4Sm80ELb0ELb1ELb1ELb0ELb1ELb0ELb1ELb1EEENS1_21CollectiveEpilogueFwdINS6_IJS8_SA_S9_EEENS6_IJNS7_ILi1EEESI_SI_EEESC_SE_Li256ELb0ELb1ELb1ELb0EEENS1_19SingleTileSchedulerILb0ELb1ELb1ELi128EEEEEEEEEvNT_6ParamsE --------------------------
	.section	.text._ZN7cutlass13device_kernelIN5flash19enable_sm80_to_sm89INS1_16FlashAttnFwdSm80INS1_25CollectiveMainloopFwdSm80ILi8ELi1ELb0EN4cute5tupleIJNS5_1CILi128EEENS7_ILi64EEENS7_ILi192EEEEEELi192ENS_6half_tEfNS_4arch4Sm80ELb0ELb1ELb1ELb0ELb1ELb0ELb1ELb1EEENS1_21CollectiveEpilogueFwdINS6_IJS8_SA_S9_EEENS6_IJNS7_ILi1EEESI_SI_EEESC_SE_Li256ELb0ELb1ELb1ELb0EEENS1_19SingleTileSchedulerILb0ELb1ELb1ELi128EEEEEEEEEvNT_6ParamsE,"ax",@progbits
	.sectioninfo	@"SHI_REGISTERS=255"
	.align	128
.text._ZN7cutlass13device_kernelIN5flash19enable_sm80_to_sm89INS1_16FlashAttnFwdSm80INS1_25CollectiveMainloopFwdSm80ILi8ELi1ELb0EN4cute5tupleIJNS5_1CILi128EEENS7_ILi64EEENS7_ILi192EEEEEELi192ENS_6half_tEfNS_4arch4Sm80ELb0ELb1ELb1ELb0ELb1ELb0ELb1ELb1EEENS1_21CollectiveEpilogueFwdINS6_IJS8_SA_S9_EEENS6_IJNS7_ILi1EEESI_SI_EEESC_SE_Li256ELb0ELb1ELb1ELb0EEENS1_19SingleTileSchedulerILb0ELb1ELb1ELi128EEEEEEEEEvNT_6ParamsE:
        .type           _ZN7cutlass13device_kernelIN5flash19enable_sm80_to_sm89INS1_16FlashAttnFwdSm80INS1_25CollectiveMainloopFwdSm80ILi8ELi1ELb0EN4cute5tupleIJNS5_1CILi128EEENS7_ILi64EEENS7_ILi192EEEEEELi192ENS_6half_tEfNS_4arch4Sm80ELb0ELb1ELb1ELb0ELb1ELb0ELb1ELb1EEENS1_21CollectiveEpilogueFwdINS6_IJS8_SA_S9_EEENS6_IJNS7_ILi1EEESI_SI_EEESC_SE_Li256ELb0ELb1ELb1ELb0EEENS1_19SingleTileSchedulerILb0ELb1ELb1ELi128EEEEEEEEEvNT_6ParamsE,@function
        .size           _ZN7cutlass13device_kernelIN5flash19enable_sm80_to_sm89INS1_16FlashAttnFwdSm80INS1_25CollectiveMainloopFwdSm80ILi8ELi1ELb0EN4cute5tupleIJNS5_1CILi128EEENS7_ILi64EEENS7_ILi192EEEEEELi192ENS_6half_tEfNS_4arch4Sm80ELb0ELb1ELb1ELb0ELb1ELb0ELb1ELb1EEENS1_21CollectiveEpilogueFwdINS6_IJS8_SA_S9_EEENS6_IJNS7_ILi1EEESI_SI_EEESC_SE_Li256ELb0ELb1ELb1ELb0EEENS1_19SingleTileSchedulerILb0ELb1ELb1ELi128EEEEEEEEEvNT_6ParamsE,(.L_x_3096 - _ZN7cutlass13device_kernelIN5flash19enable_sm80_to_sm89INS1_16FlashAttnFwdSm80INS1_25CollectiveMainloopFwdSm80ILi8ELi1ELb0EN4cute5tupleIJNS5_1CILi128EEENS7_ILi64EEENS7_ILi192EEEEEELi192ENS_6half_tEfNS_4arch4Sm80ELb0ELb1ELb1ELb0ELb1ELb0ELb1ELb1EEENS1_21CollectiveEpilogueFwdINS6_IJS8_SA_S9_EEENS6_IJNS7_ILi1EEESI_SI_EEESC_SE_Li256ELb0ELb1ELb1ELb0EEENS1_19SingleTileSchedulerILb0ELb1ELb1ELi128EEEEEEEEEvNT_6ParamsE)
        .other          _ZN7cutlass13device_kernelIN5flash19enable_sm80_to_sm89INS1_16FlashAttnFwdSm80INS1_25CollectiveMainloopFwdSm80ILi8ELi1ELb0EN4cute5tupleIJNS5_1CILi128EEENS7_ILi64EEENS7_ILi192EEEEEELi192ENS_6half_tEfNS_4arch4Sm80ELb0ELb1ELb1ELb0ELb1ELb0ELb1ELb1EEENS1_21CollectiveEpilogueFwdINS6_IJS8_SA_S9_EEENS6_IJNS7_ILi1EEESI_SI_EEESC_SE_Li256ELb0ELb1ELb1ELb0EEENS1_19SingleTileSchedulerILb0ELb1ELb1ELi128EEEEEEEEEvNT_6ParamsE,@"STO_CUDA_ENTRY STV_DEFAULT"
_ZN7cutlass13device_kernelIN5flash19enable_sm80_to_sm89INS1_16FlashAttnFwdSm80INS1_25CollectiveMainloopFwdSm80ILi8ELi1ELb0EN4cute5tupleIJNS5_1CILi128EEENS7_ILi64EEENS7_ILi192EEEEEELi192ENS_6half_tEfNS_4arch4Sm80ELb0ELb1ELb1ELb0ELb1ELb0ELb1ELb1EEENS1_21CollectiveEpilogueFwdINS6_IJS8_SA_S9_EEENS6_IJNS7_ILi1EEESI_SI_EEESC_SE_Li256ELb0ELb1ELb1ELb0EEENS1_19SingleTileSchedulerILb0ELb1ELb1ELi128EEEEEEEEEvNT_6ParamsE:
        /* <DEDUP_REMOVED lines=17> */
.L_x_379:
[----:B------:R-:W-:Y:S02]  /*0110*/  ULDC.64 UR4, c[0x0][0x550] ;  /* 0x0001540000047ab9 */ /* 0x000fe40000000a00 */
[----:B------:R-:W-:Y:S02]  /*0120*/  UISETP.NE.AND UP0, UPT, UR4, 0x1, UPT ;  /* 0x000000010400788c */ /* 0x000fe4000bf05270 */
[----:B------:R-:W-:-:S02]  /*0130*/  UIMAD.WIDE.U32 UR8, UR7, UR5, URZ ;  /* 0x00000005070872a5 */ /* 0x000fc4000f8e003f */
[----:B------:R-:W-:Y:S02]  /*0140*/  ULDC UR4, c[0x0][0x558] ;  /* 0x0001560000047ab9 */ /* 0x000fe40000000800 */
[----:B------:R-:W-:-:S05]  /*0150*/  UMOV UR13, UR7 ;  /* 0x00000007000d7c82 */ /* 0x000fca0008000000 */
[----:B------:R-:W-:-:S03]  /*0160*/  @UP0 USHF.R.U32.HI UR13, URZ, UR4, UR9 ;  /* 0x000000043f0d0299 */ /* 0x000fc60008011609 */
.L_x_380:
        /* <DEDUP_REMOVED lines=16> */
[----:B------:R-:W1:Y:S01]  /*0270*/  S2UR UR24, SR_CTAID.X ;  /* 0x00000000001879c3 */ /* 0x000e620000002500 */
[----:B------:R-:W-:Y:S02]  /*0280*/  ULDC UR4, c[0x0][0x2c4] ;  /* 0x0000b10000047ab9 */ /* 0x000fe40000000800 */
[----:B------:R-:W-:Y:S02]  /*0290*/  UISETP.NE.AND UP1, UPT, UR4, 0x1, UPT ;  /* 0x000000010400788c */ /* 0x000fe4000bf25270 */
[----:B------:R-:W-:Y:S02]  /*02a0*/  UMOV UR12, URZ ;  /* 0x0000003f000c7c82 */ /* 0x000fe40008000000 */
[----:B------:R-:W-:Y:S02]  /*02b0*/  ULDC.64 UR4, c[0x0][0x2c8] ;  /* 0x0000b20000047ab9 */ /* 0x000fe40000000a00 */
[----:B-1----:R-:W-:-:S05]  /*02c0*/  USHF.L.U32 UR24, UR24, 0x7, URZ ;  /* 0x0000000718187899 */ /* 0x002fca000800063f */
[----:B------:R-:W-:Y:S02]  /*02d0*/  @UP1 UIADD3 UR10, UR24, 0x7f, URZ ;  /* 0x0000007f180a1890 */ /* 0x000fe4000fffe03f */
[----:B------:R-:W-:Y:S02]  /*02e0*/  UIADD3 UR8, UR24, 0x7f, URZ ;  /* 0x0000007f18087890 */ /* 0x000fe4000fffe03f */
[----:B------:R-:W-:-:S03]  /*02f0*/  UIMAD.WIDE.U32 UR10, UR10, UR4, URZ ;  /* 0x000000040a0a72a5 */ /* 0x000fc6000f8e003f */
[----:B------:R-:W-:-:S04]  /*0300*/  ULDC UR4, c[0x0][0x2ac] ;  /* 0x0000ab0000047ab9 */ /* 0x000fc80000000800 */
[----:B------:R-:W-:Y:S02]  /*0310*/  @UP1 UMOV UR9, UR11 ;  /* 0x0000000b00091c82 */ /* 0x000fe40008000000 */
[----:B------:R-:W-:Y:S02]  /*0320*/  ULDC UR10, c[0x0][0x1d0] ;  /* 0x00007400000a7ab9 */ /* 0x000fe40000000800 */
[----:B------:R-:W-:Y:S02]  /*0330*/  @UP1 USHF.R.U32.HI UR8, URZ, UR5, UR9 ;  /* 0x000000053f081299 */ /* 0x000fe40008011609 */
[----:B------:R-:W-:Y:S02]  /*0340*/  UIMAD UR10, UR4, UR10, URZ ;  /* 0x0000000a040a72a4 */ /* 0x000fe4000f8e023f */
[----:B------:R-:W-:Y:S02]  /*0350*/  UMOV UR9, 0x1 ;  /* 0x0000000100097882 */ /* 0x000fe40000000000 */
[----:B------:R-:W-:-:S02]  /*0360*/  ULDC.64 UR4, c[0x0][0x328] ;  /* 0x0000ca0000047ab9 */ /* 0x000fc40000000a00 */
[----:B------:R-:W-:Y:S02]  /*0370*/  UISETP.LE.AND UP0, UPT, UR9, UR5, UPT ;  /* 0x000000050900728c */ /* 0x000fe4000bf03270 */
[----:B------:R-:W-:Y:S02]  /*0380*/  ULDC UR11, c[0x0][0x168] ;  /* 0x00005a00000b7ab9 */ /* 0x000fe40000000800 */
[----:B------:R-:W-:-:S04]  /*0390*/  UIADD3 UR11, UR10, -UR11, UR9 ;  /* 0x8000000b0a0b7290 */ /* 0x000fc8000fffe009 */
[----:B------:R-:W-:-:S04]  /*03a0*/  UIADD3 UR5, UR11, UR8, URZ ;  /* 0x000000080b057290 */ /* 0x000fc8000fffe03f */
[----:B------:R-:W-:Y:S01]  /*03b0*/  UIADD3 UR8, UR5, UR4, URZ ;  /* 0x0000000405087290 */ /* 0x000fe2000fffe03f */
[----:B--2---:R1:W2:Y:S01]  /*03c0*/  @P0 R2UR UR12, R2 ;  /* 0x00000000020c03c2 */ /* 0x0042a200000e0000 */
[----:B------:R-:W-:-:S13]  /*03d0*/  PLOP3.LUT P0, PT, PT, PT, UP0, 0x40, 0x0 ;  /* 0x000000000000781c */ /* 0x000fda0003f0e808 */
[----:B------:R-:W-:Y:S05]  /*03e0*/  @P0 BRA `(.L_x_381) ;  /* 0x0000016000000947 */ /* 0x000fea0003800000 */
[----:B------:R-:W-:Y:S01]  /*03f0*/  ISETP.LT.AND P0, PT, RZ, UR5, PT ;  /* 0x00000005ff007c0c */ /* 0x000fe2000bf01270 */
[----:B------:R-:W-:-:S12]  /*0400*/  UIADD3 UR11, UR5, -0x1, URZ ;  /* 0xffffffff050b7890 */ /* 0x000fd8000fffe03f */
[----:B------:R-:W-:Y:S05]  /*0410*/  @P0 BRA `(.L_x_382) ;  /* 0x0000009000000947 */ /* 0x000fea0003800000 */
[----:B------:R-:W-:Y:S02]  /*0420*/  ULDC UR4, c[0x0][0x32c] ;  /* 0x0000cb0000047ab9 */ /* 0x000fe40000000800 */
[----:B------:R-:W-:Y:S02]  /*0430*/  UISETP.NE.AND UP2, UPT, UR9, UR4, UPT ;  /* 0x000000040900728c */ /* 0x000fe4000bf45270 */
[----:B------:R-:W-:-:S03]  /*0440*/  UIADD3 UR11, -UR5, URZ, URZ ;  /* 0x0000003f050b7290 */ /* 0x000fc6000fffe13f */
[----:B------:R-:W-:Y:S02]  /*0450*/  ULDC.64 UR4, c[0x0][0x330] ;  /* 0x0000cc0000047ab9 */ /* 0x000fe40000000a00 */
[----:B------:R-:W-:-:S07]  /*0460*/  UIMAD.WIDE.U32 UR14, UR11, UR4, URZ ;  /* 0x000000040b0e72a5 */ /* 0x000fce000f8e003f */
[----:B------:R-:W-:Y:S02]  /*0470*/  @UP2 UMOV UR9, UR15 ;  /* 0x0000000f00092c82 */ /* 0x000fe40008000000 */
[----:B------:R-:W-:-:S04]  /*0480*/  @UP2 USHF.R.U32.HI UR11, URZ, UR5, UR9 ;  /* 0x000000053f0b2299 */ /* 0x000fc80008011609 */
[----:B------:R-:W-:Y:S01]  /*0490*/  ULOP3.LUT UR11, URZ, UR11, URZ, 0x33, !UPT ;  /* 0x0000000b3f0b7292 */ /* 0x000fe2000f8e333f */
[----:B------:R-:W-:Y:S05]  /*04a0*/  BRA `(.L_x_383) ;  /* 0x0000006000007947 */ /* 0x000fea0003800000 */
.L_x_382:
[----:B------:R-:W-:Y:S02]  /*04b0*/  ULDC UR4, c[0x0][0x32c] ;  /* 0x0000cb0000047ab9 */ /* 0x000fe40000000800 */
[----:B------:R-:W-:-:S03]  /*04c0*/  UISETP.NE.AND UP2, UPT, UR9, UR4, UPT ;  /* 0x000000040900728c */ /* 0x000fc6000bf45270 */
[----:B------:R-:W-:Y:S02]  /*04d0*/  ULDC.64 UR4, c[0x0][0x330] ;  /* 0x0000cc0000047ab9 */ /* 0x000fe40000000a00 */
[----:B------:R-:W-:-:S07]  /*04e0*/  UIMAD.WIDE.U32 UR14, UR11, UR4, URZ ;  /* 0x000000040b0e72a5 */ /* 0x000fce000f8e003f */
[----:B------:R-:W-:Y:S02]  /*04f0*/  @UP2 UMOV UR9, UR15 ;  /* 0x0000000f00092c82 */ /* 0x000fe40008000000 */
[----:B------:R-:W-:Y:S02]  /*0500*/  @UP2 USHF.R.U32.HI UR11, URZ, UR5, UR9 ;  /* 0x000000053f0b2299 */ /* 0x000fe40008011609 */
.L_x_383:
[----:B------:R-:W-:Y:S02]  /*0510*/  ULDC UR4, c[0x0][0x32c] ;  /* 0x0000cb0000047ab9 */ /* 0x000fe40000000800 */
[----:B------:R-:W-:-:S04]  /*0520*/  UIMAD UR4, UR11, UR4, UR4 ;  /* 0x000000040b0472a4 */ /* 0x000fc8000f8e0204 */
[----:B------:R-:W-:-:S04]  /*0530*/  UISETP.LT.AND UP2, UPT, UR8, UR4, UPT ;  /* 0x000000040800728c */ /* 0x000fc8000bf41270 */
[----:B------:R-:W-:Y:S02]  /*0540*/  USEL UR8, UR8, UR4, UP2 ;  /* 0x0000000408087287 */ /* 0x000fe40009000000 */
.L_x_381:
[----:B------:R-:W-:Y:S01]  /*0550*/  UIADD3 UR9, UR10, 0x3f, URZ ;  /* 0x0000003f0a097890 */ /* 0x000fe2000fffe03f */
[----:B------:R-:W-:Y:S01]  /*0560*/  PLOP3.LUT P0, PT, PT, PT, UP0, 0x40, 0x0 ;  /* 0x000000000000781c */ /* 0x000fe20003f0e808 */
[----:B------:R-:W-:Y:S02]  /*0570*/  UIADD3 UR11, UR8, 0x3f, URZ ;  /* 0x0000003f080b7890 */ /* 0x000fe4000fffe03f */
[----:B------:R-:W-:Y:S02]  /*0580*/  ULDC.64 UR4, c[0x0][0x2c8] ;  /* 0x0000b20000047ab9 */ /* 0x000fe40000000a00 */
[----:B------:R-:W-:Y:S02]  /*0590*/  UIMAD.WIDE.U32 UR16, UR24, UR4, URZ ;  /* 0x00000004181072a5 */ /* 0x000fe4000f8e003f */
[----:B------:R-:W-:Y:S02]  /*05a0*/  USHF.R.S32.HI UR14, URZ, 0x1f, UR9 ;  /* 0x0000001f3f0e7899 */ /* 0x000fe40008011409 */
[----:B------:R-:W-:-:S02]  /*05b0*/  USHF.R.S32.HI UR8, URZ, 0x1f, UR11 ;  /* 0x0000001f3f087899 */ /* 0x000fc4000801140b */
[----:B------:R-:W-:Y:S02]  /*05c0*/  UMOV UR4, UR24 ;  /* 0x0000001800047c82 */ /* 0x000fe40008000000 */
[----:B------:R-:W-:Y:S02]  /*05d0*/  @UP1 USHF.R.U32.HI UR4, URZ, UR5, UR17 ;  /* 0x000000053f041299 */ /* 0x000fe40008011611 */
[----:B------:R-:W-:Y:S02]  /*05e0*/  ULEA.HI UR5, UR14, UR9, URZ, 0x6 ;  /* 0x000000090e057291 */ /* 0x000fe4000f8f303f */
[----:B------:R-:W-:Y:S02]  /*05f0*/  ULEA.HI UR20, UR8, UR11, URZ, 0x6 ;  /* 0x0000000b08147291 */ /* 0x000fe4000f8f303f */
[----:B------:R-:W-:Y:S02]  /*0600*/  ULDC UR21, c[0x0][0x168] ;  /* 0x00005a0000157ab9 */ /* 0x000fe40000000800 */
[----:B------:R-:W-:-:S02]  /*0610*/  USHF.R.S32.HI UR5, URZ, 0x6, UR5 ;  /* 0x000000063f057899 */ /* 0x000fc40008011405 */
[----:B------:R-:W-:Y:S02]  /*0620*/  USHF.R.S32.HI UR20, URZ, 0x6, UR20 ;  /* 0x000000063f147899 */ /* 0x000fe40008011414 */
[----:B------:R-:W-:Y:S02]  /*0630*/  UIADD3 UR21, UR10, -UR21, URZ ;  /* 0x800000150a157290 */ /* 0x000fe4000fffe03f */
[----:B------:R-:W-:Y:S02]  /*0640*/  UISETP.LT.AND UP2, UPT, UR5, UR20, UPT ;  /* 0x000000140500728c */ /* 0x000fe4000bf41270 */
[----:B------:R-:W-:Y:S02]  /*0650*/  UIADD3 UR4, UR21, UR4, URZ ;  /* 0x0000000415047290 */ /* 0x000fe4000fffe03f */
[----:B------:R-:W-:Y:S02]  /*0660*/  ULDC UR8, c[0x0][0x324] ;  /* 0x0000c90000087ab9 */ /* 0x000fe40000000800 */
[----:B------:R-:W-:-:S02]  /*0670*/  USEL UR20, UR5, UR20, UP2 ;  /* 0x0000001405147287 */ /* 0x000fc40009000000 */
[----:B------:R-:W-:Y:S01]  /*0680*/  UIADD3 UR8, UR4, -UR8, URZ ;  /* 0x8000000804087290 */ /* 0x000fe2000fffe03f */
[----:B------:R-:W-:Y:S05]  /*0690*/  @P0 BRA `(.L_x_384) ;  /* 0x0000017000000947 */ /* 0x000fea0003800000 */
[----:B------:R-:W-:Y:S02]  /*06a0*/  UMOV UR9, UR4 ;  /* 0x0000000400097c82 */ /* 0x000fe40008000000 */
[----:B------:R-:W-:-:S06]  /*06b0*/  UISETP.GT.AND UP2, UPT, UR9, -0x1, UPT ;  /* 0xffffffff0900788c */ /* 0x000fcc000bf44270 */
[----:B------:R-:W-:-:S13]  /*06c0*/  PLOP3.LUT P0, PT, PT, PT, UP2, 0x80, 0x0 ;  /* 0x000000000000781c */ /* 0x000fda0003f0f028 */
[----:B------:R-:W-:Y:S05]  /*06d0*/  @P0 BRA `(.L_x_385) ;  /* 0x0000009000000947 */ /* 0x000fea0003800000 */
[----:B------:R-:W-:Y:S02]  /*06e0*/  ULDC UR4, c[0x0][0x32c] ;  /* 0x0000cb0000047ab9 */ /* 0x000fe40000000800 */
[----:B------:R-:W-:Y:S02]  /*06f0*/  UISETP.NE.AND UP2, UPT, UR4, 0x1, UPT ;  /* 0x000000010400788c */ /* 0x000fe4000bf45270 */
[----:B------:R-:W-:Y:S02]  /*0700*/  ULOP3.LUT UR9, URZ, UR9, URZ, 0x33, !UPT ;  /* 0x000000093f097292 */ /* 0x000fe4000f8e333f */
[----:B------:R-:W-:Y:S02]  /*0710*/  ULDC.64 UR4, c[0x0][0x330] ;  /* 0x0000cc0000047ab9 */ /* 0x000fe40000000a00 */
[----:B------:R-:W-:-:S07]  /*0720*/  UIMAD.WIDE.U32 UR14, UR9, UR4, URZ ;  /* 0x00000004090e72a5 */ /* 0x000fce000f8e003f */
[----:B------:R-:W-:Y:S02]  /*0730*/  @UP2 UMOV UR11, UR15 ;  /* 0x0000000f000b2c82 */ /* 0x000fe40008000000 */
[----:B------:R-:W-:-:S04]  /*0740*/  @UP2 USHF.R.U32.HI UR9, URZ, UR5, UR11 ;  /* 0x000000053f092299 */ /* 0x000fc8000801160b */
[----:B------:R-:W-:Y:S01]  /*0750*/  ULOP3.LUT UR9, URZ, UR9, URZ, 0x33, !UPT ;  /* 0x000000093f097292 */ /* 0x000fe2000f8e333f */
[----:B------:R-:W-:Y:S05]  /*0760*/  BRA `(.L_x_386) ;  /* 0x0000006000007947 */ /* 0x000fea0003800000 */
.L_x_385:
[----:B------:R-:W-:Y:S02]  /*0770*/  ULDC UR4, c[0x0][0x32c] ;  /* 0x0000cb0000047ab9 */ /* 0x000fe40000000800 */
[----:B------:R-:W-:-:S03]  /*0780*/  UISETP.NE.AND UP2, UPT, UR4, 0x1, UPT ;  /* 0x000000010400788c */ /* 0x000fc6000bf45270 */
[----:B------:R-:W-:Y:S02]  /*0790*/  ULDC.64 UR4, c[0x0][0x330] ;  /* 0x0000cc0000047ab9 */ /* 0x000fe40000000a00 */
[----:B------:R-:W-:-:S07]  /*07a0*/  UIMAD.WIDE.U32 UR14, UR9, UR4, URZ ;  /* 0x00000004090e72a5 */ /* 0x000fce000f8e003f */
[----:B------:R-:W-:Y:S02]  /*07b0*/  @UP2 UMOV UR11, UR15 ;  /* 0x0000000f000b2c82 */ /* 0x000fe40008000000 */
[----:B------:R-:W-:Y:S02]  /*07c0*/  @UP2 USHF.R.U32.HI UR9, URZ, UR5, UR11 ;  /* 0x000000053f092299 */ /* 0x000fe4000801160b */
.L_x_386:
[----:B------:R-:W-:Y:S02]  /*07d0*/  ULDC UR4, c[0x0][0x32c] ;  /* 0x0000cb0000047ab9 */ /* 0x000fe40000000800 */
[----:B------:R-:W-:-:S04]  /*07e0*/  UIMAD UR4, UR9, UR4, URZ ;  /* 0x00000004090472a4 */ /* 0x000fc8000f8e023f */
[----:B------:R-:W-:-:S04]  /*07f0*/  UISETP.LT.AND UP2, UPT, UR8, UR4, UPT ;  /* 0x000000040800728c */ /* 0x000fc8000bf41270 */
[----:B------:R-:W-:-:S04]  /*0800*/  USEL UR8, UR8, UR4, !UP2 ;  /* 0x0000000408087287 */ /* 0x000fc8000d000000 */
.L_x_384:
[----:B------:R-:W-:Y:S02]  /*0810*/  USHF.R.S32.HI UR4, URZ, 0x1f, UR8 ;  /* 0x0000001f3f047899 */ /* 0x000fe40008011408 */
[----:B------:R-:W-:Y:S02]  /*0820*/  ULDC UR5, c[0x0][0x338] ;  /* 0x0000ce0000057ab9 */ /* 0x000fe40000000800 */
[----:B------:R-:W-:-:S04]  /*0830*/  ULEA.HI UR4, UR4, UR8, URZ, 0x6 ;  /* 0x0000000804047291 */ /* 0x000fc8000f8f303f */
[----:B------:R-:W-:Y:S02]  /*0840*/  USHF.R.S32.HI UR9, URZ, 0x6, UR4 ;  /* 0x000000063f097899 */ /* 0x000fe40008011404 */
[----:B------:R-:W-:Y:S02]  /*0850*/  USHF.R.U32.HI UR4, URZ, 0x10, UR7 ;  /* 0x000000103f047899 */ /* 0x000fe40008011607 */
[----:B------:R-:W-:Y:S02]  /*0860*/  UISETP.LT.AND UP2, UPT, URZ, UR9, UPT ;  /* 0x000000093f00728c */ /* 0x000fe4000bf41270 */
[----:B------:R-:W-:Y:S02]  /*0870*/  UISETP.NE.AND UP3, UPT, UR4, URZ, UPT ;  /* 0x0000003f0400728c */ /* 0x000fe4000bf65270 */
[----:B------:R-:W-:Y:S02]  /*0880*/  USEL UR9, URZ, UR9, !UP2 ;  /* 0x000000093f097287 */ /* 0x000fe4000d000000 */
[----:B------:R-:W-:-:S02]  /*0890*/  USEL UR5, UR4, UR5, UP3 ;  /* 0x0000000504057287 */ /* 0x000fc40009800000 */
[----:B------:R-:W-:Y:S02]  /*08a0*/  UISETP.GT.AND UP2, UPT, UR20, UR9, UPT ;  /* 0x000000091400728c */ /* 0x000fe4000bf44270 */
[----:B------:R-:W-:-:S04]  /*08b0*/  UMOV UR4, URZ ;  /* 0x0000003f00047c82 */ /* 0x000fc80008000000 */
[----:B------:R-:W-:-:S13]  /*08c0*/  PLOP3.LUT P0, PT, PT, PT, UP2, 0x80, 0x0 ;  /* 0x000000000000781c */ /* 0x000fda0003f0f028 */
[----:B------:R-:W-:Y:S05]  /*08d0*/  @!P0 BRA `(.L_x_387) ;  /* 0x0000021000008947 */ /* 0x000fea0003800000 */
[----:B------:R-:W-:Y:S01]  /*08e0*/  IMAD.U32 R0, RZ, RZ, UR5 ;  /* 0x00000005ff007e24 */ /* 0x000fe2000f8e00ff */
[----:B------:R-:W-:Y:S02]  /*08f0*/  UIADD3 UR15, UR5, -0x1, UR20 ;  /* 0xffffffff050f7890 */ /* 0x000fe4000fffe014 */
[----:B------:R-:W-:Y:S02]  /*0900*/  UMOV UR16, URZ ;  /* 0x0000003f00107c82 */ /* 0x000fe40008000000 */
[-C--:B-1----:R-:W-:Y:S01]  /*0910*/  IABS R2, R0.reuse ;  /* 0x0000000000027213 */ /* 0x082fe20000000000 */
[----:B------:R-:W-:Y:S01]  /*0920*/  UIADD3 UR15, -UR9, UR15, URZ ;  /* 0x0000000f090f7290 */ /* 0x000fe2000fffe13f */
[----:B------:R-:W-:Y:S02]  /*0930*/  IABS R0, R0 ;  /* 0x0000000000007213 */ /* 0x000fe40000000000 */
[----:B------:R1:W3:Y:S03]  /*0940*/  R2UR UR14, R2 ;  /* 0x00000000020e73c2 */ /* 0x0002e600000e0000 */
[----:B------:R-:W-:Y:S01]  /*0950*/  IMAD.U32 R4, RZ, RZ, UR15 ;  /* 0x0000000fff047e24 */ /* 0x000fe2000f8e00ff */
[----:B------:R-:W-:Y:S01]  /*0960*/  ULOP3.LUT UR15, UR15, UR5, URZ, 0x3c, !UPT ;  /* 0x000000050f0f7292 */ /* 0x000fe2000f8e3c3f */
[----:B------:R-:W-:-:S04]  /*0970*/  IMAD.MOV R0, RZ, RZ, -R0 ;  /* 0x000000ffff007224 */ /* 0x000fc800078e0a00 */
[----:B------:R-:W4:Y:S01]  /*0980*/  R2UR UR8, R0 ;  /* 0x00000000000873c2 */ /* 0x000f2200000e0000 */
[----:B-1----:R-:W-:Y:S01]  /*0990*/  IABS R2, R4 ;  /* 0x0000000400027213 */ /* 0x002fe20000000000 */
[----:B---3--:R-:W1:Y:S06]  /*09a0*/  I2F.RP R5, UR14 ;  /* 0x0000000e00057d06 */ /* 0x008e6c0008209400 */
[----:B------:R-:W3:Y:S02]  /*09b0*/  R2UR UR11, R2 ;  /* 0x00000000020b73c2 */ /* 0x000ee400000e0000 */
[----:B-1----:R-:W1:Y:S02]  /*09c0*/  MUFU.RCP R3, R5 ;  /* 0x0000000500037308 */ /* 0x002e640000001000 */
[----:B-1----:R-:W-:-:S06]  /*09d0*/  IADD3 R3, R3, 0xffffffe, RZ ;  /* 0x0ffffffe03037810 */ /* 0x002fcc0007ffe0ff */
[----:B------:R-:W1:Y:S02]  /*09e0*/  F2I.FTZ.U32.TRUNC.NTZ R3, R3 ;  /* 0x0000000300037305 */ /* 0x000e64000021f000 */
[----:B-1----:R-:W1:Y:S02]  /*09f0*/  R2UR UR17, R3 ;  /* 0x00000000031173c2 */ /* 0x002e6400000e0000 */
[----:B-1----:R-:W-:-:S04]  /*0a00*/  UIADD3 UR4, URZ, -UR17, URZ ;  /* 0x800000113f047290 */ /* 0x002fc8000fffe03f */
[----:B------:R-:W-:-:S04]  /*0a10*/  UIMAD UR4, UR4, UR14, URZ ;  /* 0x0000000e040472a4 */ /* 0x000fc8000f8e023f */
[----:B------:R-:W-:-:S04]  /*0a20*/  UIMAD.WIDE.U32 UR16, UR17, UR4, UR16 ;  /* 0x00000004111072a5 */ /* 0x000fc8000f8e0010 */
[----:B---3--:R-:W-:-:S04]  /*0a30*/  UIMAD.WIDE.U32 UR16, UR17, UR11, URZ ;  /* 0x0000000b111072a5 */ /* 0x008fc8000f8e003f */
[----:B----4-:R-:W-:-:S04]  /*0a40*/  UIMAD UR8, UR17, UR8, UR11 ;  /* 0x00000008110872a4 */ /* 0x010fc8000f8e020b */
[----:B------:R-:W-:-:S11]  /*0a50*/  UISETP.GT.U32.AND UP2, UPT, UR14, UR8, UPT ;  /* 0x000000080e00728c */ /* 0x000fd6000bf44070 */
[----:B------:R-:W-:Y:S02]  /*0a60*/  @!UP2 UIADD3 UR8, UR8, -UR14, URZ ;  /* 0x8000000e0808a290 */ /* 0x000fe4000fffe03f */
[----:B------:R-:W-:Y:S02]  /*0a70*/  @!UP2 UIADD3 UR17, UR17, 0x1, URZ ;  /* 0x000000011111a890 */ /* 0x000fe4000fffe03f */
[----:B------:R-:W-:Y:S02]  /*0a80*/  UISETP.GE.U32.AND UP3, UPT, UR8, UR14, UPT ;  /* 0x0000000e0800728c */ /* 0x000fe4000bf66070 */
[----:B------:R-:W-:-:S09]  /*0a90*/  UISETP.GE.AND UP2, UPT, UR15, URZ, UPT ;  /* 0x0000003f0f00728c */ /* 0x000fd2000bf46270 */
[----:B------:R-:W-:Y:S02]  /*0aa0*/  @UP3 UIADD3 UR17, UR17, 0x1, URZ ;  /* 0x0000000111113890 */ /* 0x000fe4000fffe03f */
[----:B------:R-:W-:-:S05]  /*0ab0*/  UISETP.NE.AND UP3, UPT, UR5, URZ, UPT ;  /* 0x0000003f0500728c */ /* 0x000fca000bf65270 */
[----:B------:R-:W-:Y:S02]  /*0ac0*/  UMOV UR4, UR17 ;  /* 0x0000001100047c82 */ /* 0x000fe40008000000 */
[----:B------:R-:W-:-:S04]  /*0ad0*/  @!UP2 UIADD3 UR4, -UR4, URZ, URZ ;  /* 0x0000003f0404a290 */ /* 0x000fc8000fffe13f */
[----:B------:R-:W-:Y:S02]  /*0ae0*/  @!UP3 ULOP3.LUT UR4, URZ, UR5, URZ, 0x33, !UPT ;  /* 0x000000053f04b292 */ /* 0x000fe4000f8e333f */
.L_x_387:
[----:B------:R-:W-:Y:S01]  /*0af0*/  ULOP3.LUT UR7, UR7, 0xffff, URZ, 0xc0, !UPT ;  /* 0x0000ffff07077892 */ /* 0x000fe2000f8ec03f */
[----:B------:R-:W-:Y:S01]  /*0b00*/  PLOP3.LUT P2, PT, PT, PT, PT, 0x80, 0x0 ;  /* 0x000000000000781c */ /* 0x000fe20003f4f070 */
[----:B------:R-:W-:Y:S01]  /*0b10*/  IMAD.MOV.U32 R7, RZ, RZ, RZ ;  /* 0x000000ffff077224 */ /* 0x000fe200078e00ff */
[----:B------:R-:W-:Y:S01]  /*0b20*/  CS2R R96, SRZ ;  /* 0x0000000000607805 */ /* 0x000fe2000001ff00 */
[----:B------:R-:W-:Y:S01]  /*0b30*/  UIMAD UR9, UR7, UR4, UR9 ;  /* 0x00000004070972a4 */ /* 0x000fe2000f8e0209 */
        /* <DEDUP_REMOVED lines=8> */
[----:B-1----:R-:W-:Y:S01]  /*0bc0*/  CS2R R2, SRZ ;  /* 0x0000000000027805 */ /* 0x002fe2000001ff00 */
        /* <DEDUP_REMOVED lines=54> */
[----:B------:R-:W-:Y:S01]  /*0f30*/  SHF.R.S32.HI R87, RZ, 0x1f, R84 ;  /* 0x0000001fff577819 */ /* 0x000fe20000011454 */
[----:B------:R-:W-:Y:S01]  /*0f40*/  USHF.R.S32.HI UR7, URZ, 0x1f, UR13 ;  /* 0x0000001f3f077899 */ /* 0x000fe2000801140d */
[----:B------:R-:W-:Y:S01]  /*0f50*/  PLOP3.LUT P1, PT, PT, PT, UP1, 0x80, 0x0 ;  /* 0x000000000000781c */ /* 0x000fe20003f2f018 */
[----:B------:R-:W-:Y:S01]  /*0f60*/  ULDC.64 UR4, c[0x0][0x1b8] ;  /* 0x00006e0000047ab9 */ /* 0x000fe20000000a00 */
[----:B------:R1:W3:Y:S01]  /*0f70*/  @P2 LDG.E R3, [R2.64] ;  /* 0x0000001202032981 */ /* 0x0002e2000c1e1900 */
[CC--:B------:R-:W-:Y:S01]  /*0f80*/  LEA.HI R8, R87.reuse, R84.reuse, RZ, 0x3 ;  /* 0x0000005457087211 */ /* 0x0c0fe200078f18ff */
[----:B------:R-:W-:Y:S01]  /*0f90*/  UIMAD UR7, UR7, UR4, URZ ;  /* 0x00000004070772a4 */ /* 0x000fe2000f8e023f */
[----:B------:R-:W-:Y:S01]  /*0fa0*/  PLOP3.LUT P0, PT, PT, PT, UP1, 0x80, 0x0 ;  /* 0x000000000000781c */ /* 0x000fe20003f0f018 */
[----:B------:R-:W-:Y:S01]  /*0fb0*/  UIMAD.WIDE.U32 UR14, UR13, UR4, URZ ;  /* 0x000000040d0e72a5 */ /* 0x000fe2000f8e003f */
[----:B------:R-:W-:Y:S01]  /*0fc0*/  LOP3.LUT R5, R8, 0xfffffff8, RZ, 0xc0, !PT ;  /* 0xfffffff808057812 */ /* 0x000fe200078ec0ff */
[----:B------:R-:W-:Y:S01]  /*0fd0*/  UIMAD UR7, UR13, UR5, UR7 ;  /* 0x000000050d0772a4 */ /* 0x000fe2000f8e0207 */
[----:B------:R-:W-:Y:S01]  /*0fe0*/  SHF.R.S32.HI R8, RZ, 0x3, R8 ;  /* 0x00000003ff087819 */ /* 0x000fe20000011408 */
[----:B------:R-:W-:Y:S01]  /*0ff0*/  USHF.R.S32.HI UR8, URZ, 0x1f, UR6 ;  /* 0x0000001f3f087899 */ /* 0x000fe20008011406 */
[----:B------:R-:W-:Y:S01]  /*1000*/  LEA.HI R12, R87, R84, RZ, 0x6 ;  /* 0x00000054570c7211 */ /* 0x000fe200078f30ff */
[----:B------:R-:W-:Y:S01]  /*1010*/  IMAD.IADD R0, R84, 0x1, -R5 ;  /* 0x0000000154007824 */ /* 0x000fe200078e0a05 */
[----:B------:R-:W-:Y:S01]  /*1020*/  ULDC.64 UR4, c[0x0][0x1c0] ;  /* 0x0000700000047ab9 */ /* 0x000fe20000000a00 */
[----:B------:R-:W-:Y:S01]  /*1030*/  IMAD.SHL.U32 R207, R8, 0x40, RZ ;  /* 0x0000004008cf7824 */ /* 0x000fe200078e00ff */
[----:B------:R-:W-:Y:S01]  /*1040*/  UIADD3 UR15, UR15, UR7, URZ ;  /* 0x000000070f0f7290 */ /* 0x000fe2000fffe03f */
[C---:B------:R-:W-:Y:S01]  /*1050*/  IMAD R210, R0.reuse, 0x20, R8 ;  /* 0x0000002000d27824 */ /* 0x040fe200078e0208 */
[----:B------:R-:W-:Y:S01]  /*1060*/  UIMAD UR8, UR8, UR4, URZ ;  /* 0x00000004080872a4 */ /* 0x000fe2000f8e023f */
[----:B------:R-:W-:Y:S01]  /*1070*/  IMAD.SHL.U32 R218, R0, 0x8, RZ ;  /* 0x0000000800da7824 */ /* 0x000fe200078e00ff */
[----:B------:R-:W-:Y:S01]  /*1080*/  UIMAD.WIDE.U32 UR14, UR6, UR4, UR14 ;  /* 0x00000004060e72a5 */ /* 0x000fe2000f8e000e */
[----:B------:R-:W-:Y:S01]  /*1090*/  LOP3.LUT R207, R207, 0x1c0, RZ, 0xc0, !PT ;  /* 0x000001c0cfcf7812 */ /* 0x000fe200078ec0ff */
[----:B------:R-:W-:Y:S01]  /*10a0*/  UIMAD UR5, UR6, UR5, UR8 ;  /* 0x00000005060572a4 */ /* 0x000fe2000f8e0208 */
[----:B------:R-:W-:Y:S01]  /*10b0*/  IMAD.SHL.U32 R12, R12, 0x8, RZ ;  /* 0x000000080c0c7824 */ /* 0x000fe200078e00ff */
[----:B------:R-:W-:Y:S01]  /*10c0*/  ULDC UR4, c[0x0][0x168] ;  /* 0x00005a0000047ab9 */ /* 0x000fe20000000800 */
[----:B------:R-:W-:Y:S01]  /*10d0*/  ISETP.GE.AND P3, PT, R218, c[0x0][0x198], PT ;  /* 0x00006600da007a0c */ /* 0x000fe20003f66270 */
[----:B------:R-:W-:Y:S01]  /*10e0*/  UIADD3 UR5, UR15, UR5, URZ ;  /* 0x000000050f057290 */ /* 0x000fe2000fffe03f */
[----:B------:R-:W-:Y:S01]  /*10f0*/  IMAD.U32 R11, RZ, RZ, UR15 ;  /* 0x0000000fff0b7e24 */ /* 0x000fe2000f8e00ff */
[----:B-1----:R-:W-:Y:S01]  /*1100*/  IADD3 R2, R210, UR24, RZ ;  /* 0x00000018d2027c10 */ /* 0x002fe2000fffe0ff */
[----:B------:R-:W-:Y:S01]  /*1110*/  IMAD.U32 R10, RZ, RZ, UR14 ;  /* 0x0000000eff0a7e24 */ /* 0x000fe2000f8e00ff */
[----:B------:R-:W-:Y:S02]  /*1120*/  BSSY B0, `(.L_x_389) ;  /* 0x000003f000007945 */ /* 0x000fe40003800000 */
[----:B------:R-:W-:Y:S01]  /*1130*/  IMAD.U32 R11, RZ, RZ, UR5 ;  /* 0x00000005ff0b7e24 */ /* 0x000fe2000f8e00ff */
[----:B------:R-:W-:Y:S01]  /*1140*/  ULDC UR5, c[0x0][0x2c4] ;  /* 0x0000b10000057ab9 */ /* 0x000fe20000000800 */
[----:B------:R-:W-:Y:S01]  /*1150*/  @P1 IMAD.HI.U32 R4, R2, c[0x0][0x2c8], RZ ;  /* 0x0000b20002041a27 */ /* 0x000fe200078e00ff */
[----:B------:R-:W-:-:S03]  /*1160*/  UIMAD UR4, UR5, UR4, URZ ;  /* 0x00000004050472a4 */ /* 0x000fc6000f8e023f */
[----:B------:R-:W-:Y:S01]  /*1170*/  IMAD.MOV.U32 R7, RZ, RZ, R2 ;  /* 0x000000ffff077224 */ /* 0x000fe200078e0002 */
[----:B------:R-:W-:-:S04]  /*1180*/  @P0 SHF.R.U32.HI R7, RZ, c[0x0][0x2cc], R4 ;  /* 0x0000b300ff070a19 */ /* 0x000fc80000011604 */
[--C-:B------:R-:W-:Y:S01]  /*1190*/  SHF.R.S32.HI R4, RZ, 0x1f, R7.reuse ;  /* 0x0000001fff047819 */ /* 0x100fe20000011407 */
[----:B------:R-:W-:Y:S02]  /*11a0*/  IMAD.MOV R5, RZ, RZ, -R7 ;  /* 0x000000ffff057224 */ /* 0x000fe400078e0a07 */
[----:B------:R-:W-:-:S04]  /*11b0*/  IMAD.WIDE.U32 R10, R7, c[0x0][0x1b0], R10 ;  /* 0x00006c00070a7a25 */ /* 0x000fc800078e000a */
[----:B------:R-:W-:Y:S02]  /*11c0*/  IMAD R5, R5, c[0x0][0x2c4], R2 ;  /* 0x0000b10005057a24 */ /* 0x000fe400078e0202 */
[----:B------:R-:W-:Y:S02]  /*11d0*/  IMAD R4, R4, c[0x0][0x1b0], RZ ;  /* 0x00006c0004047a24 */ /* 0x000fe400078e02ff */
[----:B------:R-:W-:Y:S01]  /*11e0*/  IMAD.MOV.U32 R6, RZ, RZ, R10 ;  /* 0x000000ffff067224 */ /* 0x000fe200078e000a */
[----:B------:R-:W-:Y:S01]  /*11f0*/  SHF.R.S32.HI R2, RZ, 0x1f, R5 ;  /* 0x0000001fff027819 */ /* 0x000fe20000011405 */
[----:B------:R-:W-:Y:S01]  /*1200*/  IMAD R7, R7, c[0x0][0x1b4], R4 ;  /* 0x00006d0007077a24 */ /* 0x000fe200078e0204 */
[----:B------:R-:W-:Y:S02]  /*1210*/  SHF.R.U32.HI R4, RZ, 0x3, R207 ;  /* 0x00000003ff047819 */ /* 0x000fe400000116cf */
[----:B------:R-:W-:Y:S01]  /*1220*/  LOP3.LUT R207, R207, 0x38, R218, 0xf8, !PT ;  /* 0x00000038cfcf7812 */ /* 0x000fe200078ef8da */
[----:B------:R-:W-:-:S02]  /*1230*/  IMAD.IADD R7, R11, 0x1, R7 ;  /* 0x000000010b077824 */ /* 0x000fc400078e0207 */
[----:B------:R-:W-:Y:S01]  /*1240*/  IMAD R2, R2, c[0x0][0x1a8], RZ ;  /* 0x00006a0002027a24 */ /* 0x000fe200078e02ff */
[----:B------:R-:W-:Y:S01]  /*1250*/  LOP3.LUT R207, R207, R4, RZ, 0x3c, !PT ;  /* 0x00000004cfcf7212 */ /* 0x000fe200078e3cff */
[----:B------:R-:W-:Y:S01]  /*1260*/  IMAD.WIDE.U32 R6, R5, c[0x0][0x1a8], R6 ;  /* 0x00006a0005067a25 */ /* 0x000fe200078e0006 */
[----:B------:R-:W-:Y:S02]  /*1270*/  IADD3 R4, R218, 0x40, RZ ;  /* 0x00000040da047810 */ /* 0x000fe40007ffe0ff */
[----:B------:R-:W-:Y:S01]  /*1280*/  LOP3.LUT R207, R207, 0xfffffe00, R12, 0xf8, !PT ;  /* 0xfffffe00cfcf7812 */ /* 0x000fe200078ef80c */
[----:B------:R-:W-:Y:S01]  /*1290*/  IMAD R11, R5, c[0x0][0x1ac], R2 ;  /* 0x00006b00050b7a24 */ /* 0x000fe200078e0202 */
[----:B------:R-:W-:Y:S02]  /*12a0*/  LEA.HI R5, R87, R84, RZ, 0x4 ;  /* 0x0000005457057211 */ /* 0x000fe400078f20ff */
[----:B------:R-:W-:Y:S01]  /*12b0*/  LEA R15, P0, R6, c[0x0][0x160], 0x1 ;  /* 0x00005800060f7a11 */ /* 0x000fe200078008ff */
[----:B------:R-:W-:Y:S01]  /*12c0*/  IMAD.IADD R10, R7, 0x1, R11 ;  /* 0x00000001070a7824 */ /* 0x000fe200078e020b */
[----:B------:R-:W-:-:S02]  /*12d0*/  LOP3.LUT R9, R5, 0xfffffff0, RZ, 0xc0, !PT ;  /* 0xfffffff005097812 */ /* 0x000fc400078ec0ff */
[----:B------:R-:W-:Y:S01]  /*12e0*/  ISETP.GE.AND P4, PT, R4, c[0x0][0x198], PT ;  /* 0x0000660004007a0c */ /* 0x000fe20003f86270 */
[----:B------:R1:W4:Y:S01]  /*12f0*/  SHFL.IDX PT, R16, R15, RZ, 0x181f ;  /* 0x00181fff0f107589 */ /* 0x00032200000e0000 */
[----:B------:R-:W-:Y:S01]  /*1300*/  LEA.HI.X R10, R6, c[0x0][0x164], R10, 0x1, P0 ;  /* 0x00005900060a7a11 */ /* 0x000fe200000f0c0a */
[----:B------:R-:W-:Y:S01]  /*1310*/  IMAD.IADD R2, R84, 0x1, -R9 ;  /* 0x0000000154027824 */ /* 0x000fe200078e0a09 */
[----:B------:R-:W-:Y:S02]  /*1320*/  IADD3 R6, R8, UR24, RZ ;  /* 0x0000001808067c10 */ /* 0x000fe4000fffe0ff */
[----:B------:R-:W-:Y:S01]  /*1330*/  IADD3 R9, R218, 0x80, RZ ;  /* 0x00000080da097810 */ /* 0x000fe20007ffe0ff */
[----:B------:R1:W2:Y:S01]  /*1340*/  SHFL.IDX PT, R17, R10, RZ, 0x181f ;  /* 0x00181fff0a117589 */ /* 0x0002a200000e0000 */
[----:B------:R-:W-:Y:S02]  /*1350*/  SHF.R.S32.HI R7, RZ, 0x1f, R2 ;  /* 0x0000001fff077819 */ /* 0x000fe40000011402 */
[----:B------:R-:W-:-:S02]  /*1360*/  ISETP.GE.AND P5, PT, R6, UR4, PT ;  /* 0x0000000406007c0c */ /* 0x000fc4000bfa6270 */
[----:B------:R-:W-:Y:S02]  /*1370*/  LEA.HI R7, R7, R2, RZ, 0x3 ;  /* 0x0000000207077211 */ /* 0x000fe400078f18ff */
[----:B------:R-:W-:Y:S02]  /*1380*/  ISETP.GE.AND P0, PT, R9, c[0x0][0x198], PT ;  /* 0x0000660009007a0c */ /* 0x000fe40003f06270 */
[----:B------:R-:W-:-:S05]  /*1390*/  LOP3.LUT R11, R7, 0xfffffff8, RZ, 0xc0, !PT ;  /* 0xfffffff8070b7812 */ /* 0x000fca00078ec0ff */
[----:B------:R-:W-:Y:S02]  /*13a0*/  IMAD.IADD R11, R2, 0x1, -R11 ;  /* 0x00000001020b7824 */ /* 0x000fe400078e0a0b */
[----:B------:R-:W-:Y:S01]  /*13b0*/  IMAD.MOV.U32 R2, RZ, RZ, 0x10 ;  /* 0x00000010ff027424 */ /* 0x000fe200078e00ff */
[----:B---3--:R3:W5:Y:S02]  /*13c0*/  @P2 R2UR UR7, R3 ;  /* 0x00000000030723c2 */ /* 0x00876400000e0000 */
[----:B------:R-:W-:Y:S01]  /*13d0*/  R2P PR, R11, 0x6 ;  /* 0x000000060b007804 */ /* 0x000fe20000000000 */
[----:B-----5:R-:W-:-:S04]  /*13e0*/  @!UP2 UMOV UR7, UR6 ;  /* 0x000000060007ac82 */ /* 0x020fc80008000000 */
[----:B------:R-:W-:Y:S01]  /*13f0*/  SEL R2, R2, 0xfffffff0, !P1 ;  /* 0xfffffff002027807 */ /* 0x000fe20004800000 */
[----:B---3--:R-:W-:-:S05]  /*1400*/  IMAD.MOV.U32 R3, RZ, RZ, 0x20 ;  /* 0x00000020ff037424 */ /* 0x008fca00078e00ff */
[----:B------:R-:W-:Y:S01]  /*1410*/  SEL R3, R3, 0xffffffe0, !P2 ;  /* 0xffffffe003037807 */ /* 0x000fe20005000000 */
[----:B------:R-:W-:Y:S05]  /*1420*/  @P5 BRA `(.L_x_390) ;  /* 0x000000e000005947 */ /* 0x000fea0003800000 */
[----:B-12-4-:R-:W-:Y:S01]  /*1430*/  SHF.R.S32.HI R13, RZ, 0x1f, R4 ;  /* 0x0000001fff0d7819 */ /* 0x016fe20000011404 */
[----:B------:R-:W-:Y:S01]  /*1440*/  IMAD.SHL.U32 R14, R207, 0x2, RZ ;  /* 0x00000002cf0e7824 */ /* 0x000fe200078e00ff */
[----:B------:R-:W-:Y:S01]  /*1450*/  SHF.R.S32.HI R12, RZ, 0x1f, R9 ;  /* 0x0000001fff0c7819 */ /* 0x000fe20000011409 */
[----:B------:R-:W-:Y:S01]  /*1460*/  IMAD.WIDE R18, R218, 0x2, R16 ;  /* 0x00000002da127825 */ /* 0x000fe200078e0210 */
[----:B------:R-:W-:Y:S02]  /*1470*/  LEA.HI R13, R13, R4, RZ, 0x3 ;  /* 0x000000040d0d7211 */ /* 0x000fe400078f18ff */
[----:B------:R-:W-:Y:S02]  /*1480*/  LEA.HI R12, R12, R9, RZ, 0x3 ;  /* 0x000000090c0c7211 */ /* 0x000fe400078f18ff */
[----:B------:R-:W-:Y:S01]  /*1490*/  LOP3.LUT R13, R13, 0xfffffff8, RZ, 0xc0, !PT ;  /* 0xfffffff80d0d7812 */ /* 0x000fe200078ec0ff */
[----:B------:R-:W-:Y:S01]  /*14a0*/  @!PT LDS RZ, [RZ] ;  /* 0x00000000fffff984 */ /* 0x000fe20000000800 */
[----:B------:R1:W-:Y:S01]  /*14b0*/  LDGSTS.E.BYPASS.LTC128B.128 [R14+0xc100], [R18.64], !P3 ;  /* 0x0c100000120e7fae */ /* 0x0003e2000d901d52 */
[----:B------:R-:W-:-:S03]  /*14c0*/  LOP3.LUT R12, R12, 0xfffffff8, RZ, 0xc0, !PT ;  /* 0xfffffff80c0c7812 */ /* 0x000fc600078ec0ff */
[----:B------:R-:W-:-:S04]  /*14d0*/  IMAD.WIDE R20, R13, 0x2, R16 ;  /* 0x000000020d147825 */ /* 0x000fc800078e0210 */
[----:B------:R-:W-:Y:S01]  /*14e0*/  IMAD.WIDE R12, R12, 0x2, R16 ;  /* 0x000000020c0c7825 */ /* 0x000fe200078e0210 */
[----:B------:R1:W-:Y:S04]  /*14f0*/  LDGSTS.E.BYPASS.LTC128B.128 [R14+0x10100], [R20.64], !P4 ;  /* 0x10100000140e7fae */ /* 0x0003e8000e101d52 */
[----:B------:R1:W-:Y:S02]  /*1500*/  LDGSTS.E.BYPASS.LTC128B.128 [R14+0x14100], [R12.64], !P0 ;  /* 0x141000000c0e7fae */ /* 0x0003e4000c101d52 */
.L_x_390:
[----:B-12-4-:R-:W-:Y:S05]  /*1510*/  BSYNC B0 ;  /* 0x0000000000007941 */ /* 0x016fea0003800000 */
.L_x_389:
[----:B------:R-:W-:Y:S01]  /*1520*/  IADD3 R12, R6, 0x20, RZ ;  /* 0x00000020060c7810 */ /* 0x000fe20007ffe0ff */
[----:B------:R1:W2:Y:S01]  /*1530*/  SHFL.IDX PT, R17, R10, 0x1, 0x181f ;  /* 0x00381f000a117f89 */ /* 0x0002a200000e0000 */
[----:B------:R-:W-:Y:S02]  /*1540*/  BSSY B0, `(.L_x_391) ;  /* 0x0000012000007945 */ /* 0x000fe40003800000 */
[----:B------:R-:W-:Y:S01]  /*1550*/  ISETP.GE.AND P1, PT, R12, UR4, PT ;  /* 0x000000040c007c0c */ /* 0x000fe2000bf26270 */
[----:B------:R1:W3:-:S12]  /*1560*/  SHFL.IDX PT, R16, R15, 0x1, 0x181f ;  /* 0x00381f000f107f89 */ /* 0x0002d800000e0000 */
[----:B------:R-:W-:Y:S05]  /*1570*/  @P1 BRA `(.L_x_392) ;  /* 0x000000e000001947 */ /* 0x000fea0003800000 */
[----:B------:R-:W-:Y:S01]  /*1580*/  SHF.R.S32.HI R13, RZ, 0x1f, R4 ;  /* 0x0000001fff0d7819 */ /* 0x000fe20000011404 */
[----:B------:R-:W-:Y:S01]  /*1590*/  IMAD.SHL.U32 R14, R207, 0x2, RZ ;  /* 0x00000002cf0e7824 */ /* 0x000fe200078e00ff */
[----:B------:R-:W-:Y:S01]  /*15a0*/  SHF.R.S32.HI R12, RZ, 0x1f, R9 ;  /* 0x0000001fff0c7819 */ /* 0x000fe20000011409 */
[----:B--23--:R-:W-:Y:S01]  /*15b0*/  IMAD.WIDE R18, R218, 0x2, R16 ;  /* 0x00000002da127825 */ /* 0x00cfe200078e0210 */
        /* <DEDUP_REMOVED lines=10> */
.L_x_392:
[----:B------:R-:W-:Y:S05]  /*1660*/  BSYNC B0 ;  /* 0x0000000000007941 */ /* 0x000fea0003800000 */
.L_x_391:
[----:B--2---:R-:W-:Y:S01]  /*1670*/  IADD3 R12, R6, 0x40, RZ ;  /* 0x00000040060c7810 */ /* 0x004fe20007ffe0ff */
[----:B------:R2:W4:Y:S01]  /*1680*/  SHFL.IDX PT, R17, R10, 0x2, 0x181f ;  /* 0x00581f000a117f89 */ /* 0x00052200000e0000 */
[----:B------:R-:W-:Y:S02]  /*1690*/  BSSY B0, `(.L_x_393) ;  /* 0x0000012000007945 */ /* 0x000fe40003800000 */
[----:B------:R-:W-:Y:S01]  /*16a0*/  ISETP.GE.AND P1, PT, R12, UR4, PT ;  /* 0x000000040c007c0c */ /* 0x000fe2000bf26270 */
[----:B---3--:R2:W3:-:S12]  /*16b0*/  SHFL.IDX PT, R16, R15, 0x2, 0x181f ;  /* 0x00581f000f107f89 */ /* 0x0084d800000e0000 */
[----:B------:R-:W-:Y:S05]  /*16c0*/  @P1 BRA `(.L_x_394) ;  /* 0x000000e000001947 */ /* 0x000fea0003800000 */
[----:B------:R-:W-:Y:S01]  /*16d0*/  SHF.R.S32.HI R13, RZ, 0x1f, R4 ;  /* 0x0000001fff0d7819 */ /* 0x000fe20000011404 */
[----:B------:R-:W-:Y:S01]  /*16e0*/  IMAD.SHL.U32 R14, R207, 0x2, RZ ;  /* 0x00000002cf0e7824 */ /* 0x000fe200078e00ff */
[----:B------:R-:W-:Y:S01]  /*16f0*/  SHF.R.S32.HI R12, RZ, 0x1f, R9 ;  /* 0x0000001fff0c7819 */ /* 0x000fe20000011409 */
[----:B---34-:R-:W-:Y:S01]  /*1700*/  IMAD.WIDE R18, R218, 0x2, R16 ;  /* 0x00000002da127825 */ /* 0x018fe200078e0210 */
        /* <DEDUP_REMOVED lines=10> */
.L_x_394:
[----:B------:R-:W-:Y:S05]  /*17b0*/  BSYNC B0 ;  /* 0x0000000000007941 */ /* 0x000fea0003800000 */
.L_x_393:
[----:B---3--:R-:W-:Y:S01]  /*17c0*/  SHFL.IDX PT, R16, R15, 0x3, 0x181f ;  /* 0x00781f000f107f89 */ /* 0x008fe200000e0000 */
[----:B------:R-:W-:Y:S01]  /*17d0*/  IMAD.MOV.U32 R12, RZ, RZ, c[0x0][0x2b8] ;  /* 0x0000ae00ff0c7624 */ /* 0x000fe200078e00ff */
[----:B------:R-:W-:Y:S01]  /*17e0*/  UIADD3 UR25, UR20, -0x1, URZ ;  /* 0xffffffff14197890 */ /* 0x000fe2000fffe03f */
[----:B------:R-:W-:Y:S01]  /*17f0*/  SHF.R.S32.HI R217, RZ, 0x1f, R4 ;  /* 0x0000001fffd97819 */ /* 0x000fe20000011404 */
[----:B----4-:R-:W3:Y:S01]  /*1800*/  SHFL.IDX PT, R17, R10, 0x3, 0x181f ;  /* 0x00781f000a117f89 */ /* 0x010ee200000e0000 */
[----:B------:R-:W-:Y:S01]  /*1810*/  SHF.R.S32.HI R216, RZ, 0x1f, R9 ;  /* 0x0000001fffd87819 */ /* 0x000fe20000011409 */
[----:B------:R-:W-:Y:S01]  /*1820*/  USHF.L.U32 UR11, UR25, 0x6, URZ ;  /* 0x00000006190b7899 */ /* 0x000fe2000800063f */
[----:B------:R-:W-:Y:S01]  /*1830*/  ISETP.NE.AND P2, PT, R12, 0x1, PT ;  /* 0x000000010c00780c */ /* 0x000fe20003f45270 */
[----:B------:R-:W-:Y:S01]  /*1840*/  IMAD.SHL.U32 R207, R207, 0x2, RZ ;  /* 0x00000002cfcf7824 */ /* 0x000fe200078e00ff */
[----:B------:R-:W-:Y:S01]  /*1850*/  IADD3 R12, R6, 0x60, RZ ;  /* 0x00000060060c7810 */ /* 0x000fe20007ffe0ff */
[----:B------:R-:W-:Y:S01]  /*1860*/  USHF.R.S32.HI UR6, URZ, 0x1f, UR7 ;  /* 0x0000001f3f067899 */ /* 0x000fe20008011407 */
[----:B------:R-:W-:Y:S01]  /*1870*/  LEA.HI R217, R217, R4, RZ, 0x3 ;  /* 0x00000004d9d97211 */ /* 0x000fe200078f18ff */
[----:B------:R-:W-:Y:S01]  /*1880*/  IMAD.MOV.U32 R208, RZ, RZ, RZ ;  /* 0x000000ffffd07224 */ /* 0x000fe200078e00ff */
[----:B------:R-:W-:Y:S01]  /*1890*/  ISETP.GE.AND P5, PT, R12, UR4, PT ;  /* 0x000000040c007c0c */ /* 0x000fe2000bfa6270 */
[----:B------:R-:W-:Y:S01]  /*18a0*/  ULDC.64 UR4, c[0x0][0x2b0] ;  /* 0x0000ac0000047ab9 */ /* 0x000fe20000000a00 */
[----:B------:R-:W-:Y:S01]  /*18b0*/  LEA.HI R216, R216, R9, RZ, 0x3 ;  /* 0x00000009d8d87211 */ /* 0x000fe200078f18ff */
[----:B------:R-:W-:Y:S01]  /*18c0*/  UIMAD UR6, UR6, UR4, URZ ;  /* 0x00000004060672a4 */ /* 0x000fe2000f8e023f */
[----:B------:R-:W-:Y:S01]  /*18d0*/  LOP3.LUT R217, R217, 0xfffffff8, RZ, 0xc0, !PT ;  /* 0xfffffff8d9d97812 */ /* 0x000fe200078ec0ff */
[----:B------:R-:W-:Y:S01]  /*18e0*/  UIMAD.WIDE.U32 UR16, UR7, UR4, URZ ;  /* 0x00000004071072a5 */ /* 0x000fe2000f8e003f */
[----:B------:R-:W-:Y:S01]  /*18f0*/  LOP3.LUT R216, R216, 0xfffffff8, RZ, 0xc0, !PT ;  /* 0xfffffff8d8d87812 */ /* 0x000fe200078ec0ff */
[----:B------:R-:W-:Y:S01]  /*1900*/  UIMAD UR5, UR7, UR5, UR6 ;  /* 0x00000005070572a4 */ /* 0x000fe2000f8e0206 */
[----:B------:R-:W-:-:S03]  /*1910*/  IADD3 R6, R210, UR11, RZ ;  /* 0x0000000bd2067c10 */ /* 0x000fc6000fffe0ff */
[----:B------:R-:W-:Y:S01]  /*1920*/  UIADD3 UR8, UR17, UR5, URZ ;  /* 0x0000000511087290 */ /* 0x000fe2000fffe03f */
[C---:B------:R-:W-:Y:S02]  /*1930*/  ISETP.GE.AND P6, PT, R6.reuse, UR10, PT ;  /* 0x0000000a06007c0c */ /* 0x040fe4000bfc6270 */
[----:B------:R-:W-:Y:S01]  /*1940*/  IADD3 R209, R6, UR12, RZ ;  /* 0x0000000c06d17c10 */ /* 0x000fe2000fffe0ff */
[----:B-123--:R-:W-:Y:S01]  /*1950*/  @!P5 IMAD.WIDE R14, R218, 0x2, R16 ;  /* 0x00000002da0ed825 */ /* 0x00efe200078e0210 */
[----:B------:R-:W-:-:S03]  /*1960*/  ISETP.GT.OR P6, PT, R210, 0x3f, P6 ;  /* 0x0000003fd200780c */ /* 0x000fc600037c4670 */
[--C-:B------:R-:W-:Y:S01]  /*1970*/  @!P5 IMAD.WIDE R18, R217, 0x2, R16.reuse ;  /* 0x00000002d912d825 */ /* 0x100fe200078e0210 */
[----:B------:R-:W-:Y:S01]  /*1980*/  @!PT LDS RZ, [RZ] ;  /* 0x00000000fffff984 */ /* 0x000fe20000000800 */
[----:B------:R1:W-:Y:S01]  /*1990*/  @!P5 LDGSTS.E.BYPASS.LTC128B.128 [R207+0xf100], [R14.64], !P3 ;  /* 0x0f1000000ecfdfae */ /* 0x0003e2000d901d52 */
[----:B------:R-:W-:Y:S02]  /*19a0*/  USHF.R.S32.HI UR6, URZ, 0x1f, UR13 ;  /* 0x0000001f3f067899 */ /* 0x000fe4000801140d */
[----:B------:R-:W-:Y:S01]  /*19b0*/  @!P5 IMAD.WIDE R16, R216, 0x2, R16 ;  /* 0x00000002d810d825 */ /* 0x000fe200078e0210 */
[----:B------:R2:W-:Y:S01]  /*19c0*/  @!P5 LDGSTS.E.BYPASS.LTC128B.128 [R207+0x13100], [R18.64], !P4 ;  /* 0x1310000012cfdfae */ /* 0x0005e2000e101d52 */
[----:B------:R-:W-:Y:S02]  /*19d0*/  ULDC.64 UR4, c[0x0][0x1e8] ;  /* 0x00007a0000047ab9 */ /* 0x000fe40000000a00 */
[----:B------:R-:W-:Y:S01]  /*19e0*/  @P2 IMAD.HI.U32 R12, R209, c[0x0][0x2bc], RZ ;  /* 0x0000af00d10c2a27 */ /* 0x000fe200078e00ff */
[----:B------:R3:W-:Y:S03]  /*19f0*/  @!P5 LDGSTS.E.BYPASS.LTC128B.128 [R207+0x17100], [R16.64], !P0 ;  /* 0x1710000010cfdfae */ /* 0x0007e6000c101d52 */
[----:B------:R-:W-:Y:S01]  /*1a00*/  IMAD.MOV.U32 R6, RZ, RZ, R209 ;  /* 0x000000ffff067224 */ /* 0x000fe200078e00d1 */
[----:B------:R-:W0:Y:S01]  /*1a10*/  LDGDEPBAR ;  /* 0x00000000000079af */ /* 0x000e220000000000 */
[----:B------:R-:W-:-:S04]  /*1a20*/  @P2 SHF.R.U32.HI R6, RZ, c[0x0][0x2c0], R12 ;  /* 0x0000b000ff062a19 */ /* 0x000fc8000001160c */
[----:B------:R-:W-:-:S04]  /*1a30*/  @!P6 IADD3 R13, P1, R6, UR16, RZ ;  /* 0x00000010060dec10 */ /* 0x000fc8000ff3e0ff */
[----:B------:R-:W-:Y:S02]  /*1a40*/  @!P6 LEA.HI.X.SX32 R10, R6, UR8, 0x1, P1 ;  /* 0x00000008060aec11 */ /* 0x000fe400088f0eff */
[----:B------:R-:W-:-:S04]  /*1a50*/  @!P6 LEA R12, P1, R13, c[0x0][0x2a0], 0x2 ;  /* 0x0000a8000d0cea11 */ /* 0x000fc800078210ff */
[----:B------:R-:W-:Y:S01]  /*1a60*/  @!P6 LEA.HI.X R13, R13, c[0x0][0x2a4], R10, 0x2, P1 ;  /* 0x0000a9000d0dea11 */ /* 0x000fe200008f140a */
[----:B------:R-:W-:Y:S06]  /*1a70*/  BAR.SYNC.DEFER_BLOCKING 0x0 ;  /* 0x0000000000007b1d */ /* 0x000fec0000010000 */
[----:B------:R4:W5:Y:S01]  /*1a80*/  @!P6 LDG.E R208, [R12.64] ;  /* 0x000000120cd0e981 */ /* 0x000962000c1e1900 */
[----:B------:R-:W-:Y:S01]  /*1a90*/  IMAD.MOV R6, RZ, RZ, -R6 ;  /* 0x000000ffff067224 */ /* 0x000fe200078e0a06 */
[----:B------:R-:W-:Y:S01]  /*1aa0*/  UIMAD UR7, UR6, UR4, URZ ;  /* 0x00000004060772a4 */ /* 0x000fe2000f8e023f */
[----:B-1----:R-:W-:Y:S01]  /*1ab0*/  IMAD.SHL.U32 R15, R0, 0x40, RZ ;  /* 0x00000040000f7824 */ /* 0x002fe200078e00ff */
[----:B------:R-:W-:Y:S01]  /*1ac0*/  UIMAD.WIDE.U32 UR14, UR13, UR4, URZ ;  /* 0x000000040d0e72a5 */ /* 0x000fe2000f8e003f */
[----:B------:R-:W-:Y:S01]  /*1ad0*/  IMAD R209, R6, c[0x0][0x2b8], R209 ;  /* 0x0000ae0006d17a24 */ /* 0x000fe200078e02d1 */
[----:B------:R-:W-:Y:S01]  /*1ae0*/  UIMAD UR7, UR13, UR5, UR7 ;  /* 0x000000050d0772a4 */ /* 0x000fe2000f8e0207 */
[----:B------:R-:W-:Y:S01]  /*1af0*/  IMAD.SHL.U32 R10, R8, 0x8, RZ ;  /* 0x00000008080a7824 */ /* 0x000fe200078e00ff */
[----:B------:R-:W-:Y:S01]  /*1b00*/  LOP3.LUT R15, R15, 0x1c0, RZ, 0xc0, !PT ;  /* 0x000001c00f0f7812 */ /* 0x000fe200078ec0ff */
[----:B------:R-:W-:Y:S01]  /*1b10*/  IMAD.WIDE.U32 R20, R209, c[0x0][0x1e0], RZ ;  /* 0x00007800d1147a25 */ /* 0x000fe200078e00ff */
[----:B------:R-:W-:Y:S01]  /*1b20*/  SHF.R.S32.HI R14, RZ, 0x1f, R209 ;  /* 0x0000001fff0e7819 */ /* 0x000fe200000114d1 */
[----:B------:R-:W-:Y:S01]  /*1b30*/  UIADD3 UR7, UR15, UR7, URZ ;  /* 0x000000070f077290 */ /* 0x000fe2000fffe03f */
[----:B------:R-:W-:Y:S01]  /*1b40*/  LOP3.LUT R10, R15, 0x8, R10, 0xf8, !PT ;  /* 0x000000080f0a7812 */ /* 0x000fe200078ef80a */
[C---:B---3--:R-:W-:Y:S01]  /*1b50*/  IMAD.WIDE.U32 R16, R209.reuse, c[0x0][0x208], RZ ;  /* 0x00008200d1107a25 */ /* 0x048fe200078e00ff */
[----:B------:R-:W-:Y:S01]  /*1b60*/  SHF.R.U32.HI R15, RZ, 0x3, R15 ;  /* 0x00000003ff0f7819 */ /* 0x000fe2000001160f */
[----:B------:R-:W-:Y:S01]  /*1b70*/  ULDC.64 UR4, c[0x0][0x210] ;  /* 0x0000840000047ab9 */ /* 0x000fe20000000a00 */
[----:B------:R-:W-:Y:S01]  /*1b80*/  LOP3.LUT P3, RZ, R0, 0x2, RZ, 0xc0, !PT ;  /* 0x0000000200ff7812 */ /* 0x000fe2000786c0ff */
[C---:B------:R-:W-:Y:S01]  /*1b90*/  IMAD R6, R14.reuse, c[0x0][0x1e0], RZ ;  /* 0x000078000e067a24 */ /* 0x040fe200078e02ff */
[----:B------:R-:W-:Y:S01]  /*1ba0*/  UIMAD UR6, UR6, UR4, URZ ;  /* 0x00000004060672a4 */ /* 0x000fe2000f8e023f */
[----:B------:R-:W-:Y:S01]  /*1bb0*/  IMAD R14, R14, c[0x0][0x208], RZ ;  /* 0x000082000e0e7a24 */ /* 0x000fe200078e02ff */
[----:B------:R-:W-:Y:S01]  /*1bc0*/  LOP3.LUT R10, R10, R15, RZ, 0x3c, !PT ;  /* 0x0000000f0a0a7212 */ /* 0x000fe200078e3cff */
[----:B--2---:R-:W-:Y:S01]  /*1bd0*/  IMAD R18, R209, c[0x0][0x1e4], R6 ;  /* 0x00007900d1127a24 */ /* 0x004fe200078e0206 */
[----:B------:R-:W-:Y:S01]  /*1be0*/  UIMAD.WIDE.U32 UR22, UR13, UR4, URZ ;  /* 0x000000040d1672a5 */ /* 0x000fe2000f8e003f */
[----:B------:R-:W-:Y:S01]  /*1bf0*/  IMAD.U32 R85, RZ, RZ, UR11 ;  /* 0x0000000bff557e24 */ /* 0x000fe2000f8e00ff */
[----:B------:R-:W-:Y:S01]  /*1c00*/  UIMAD UR6, UR13, UR5, UR6 ;  /* 0x000000050d0672a4 */ /* 0x000fe2000f8e0206 */
[----:B------:R-:W-:Y:S01]  /*1c10*/  IMAD.IADD R19, R21, 0x1, R18 ;  /* 0x0000000115137824 */ /* 0x000fe200078e0212 */
[----:B----4-:R-:W-:Y:S01]  /*1c20*/  SHF.R.S32.HI R12, RZ, 0x4, R5 ;  /* 0x00000004ff0c7819 */ /* 0x010fe20000011405 */
[----:B------:R-:W-:Y:S01]  /*1c30*/  IMAD.MOV.U32 R18, RZ, RZ, R20 ;  /* 0x000000ffff127224 */ /* 0x000fe200078e0014 */
[----:B------:R-:W-:Y:S01]  /*1c40*/  UIADD3 UR6, UR23, UR6, URZ ;  /* 0x0000000617067290 */ /* 0x000fe2000fffe03f */
[----:B------:R-:W-:Y:S01]  /*1c50*/  IMAD R13, R209, c[0x0][0x20c], R14 ;  /* 0x00008300d10d7a24 */ /* 0x000fe200078e020e */
[----:B------:R-:W-:Y:S01]  /*1c60*/  LEA.HI R5, R5, R12, RZ, 0x1 ;  /* 0x0000000c05057211 */ /* 0x000fe200078f08ff */
[----:B------:R-:W-:Y:S01]  /*1c70*/  IMAD.SHL.U32 R90, R7, 0x40, RZ ;  /* 0x00000040075a7824 */ /* 0x000fe200078e00ff */
[----:B------:R-:W-:Y:S01]  /*1c80*/  IADD3 R8, -R8, UR10, -R85 ;  /* 0x0000000a08087c10 */ /* 0x000fe2000fffe955 */
[----:B------:R-:W-:Y:S01]  /*1c90*/  IMAD.IADD R13, R17, 0x1, R13 ;  /* 0x00000001110d7824 */ /* 0x000fe200078e020d */
[----:B------:R-:W-:Y:S01]  /*1ca0*/  LOP3.LUT R5, R5, 0xfffffffe, RZ, 0xc0, !PT ;  /* 0xfffffffe05057812 */ /* 0x000fe200078ec0ff */
[----:B------:R-:W-:Y:S01]  /*1cb0*/  UISETP.GT.AND UP2, UPT, UR25, UR9, UPT ;  /* 0x000000091900728c */ /* 0x000fe2000bf44270 */
[----:B------:R-:W-:-:S02]  /*1cc0*/  ISETP.GE.AND P1, PT, R8, 0x1, PT ;  /* 0x000000010800780c */ /* 0x000fc40003f26270 */
[----:B------:R-:W-:Y:S01]  /*1cd0*/  ISETP.GE.AND P5, PT, R218, c[0x0][0x1d4], PT ;  /* 0x00007500da007a0c */ /* 0x000fe20003fa6270 */
[----:B------:R-:W-:Y:S01]  /*1ce0*/  IMAD.IADD R5, R12, 0x1, -R5 ;  /* 0x000000010c057824 */ /* 0x000fe200078e0a05 */
[----:B------:R-:W-:Y:S01]  /*1cf0*/  ISETP.GE.AND P4, PT, R4, c[0x0][0x1d4], PT ;  /* 0x0000750004007a0c */ /* 0x000fe20003f86270 */
[----:B------:R-:W-:Y:S01]  /*1d00*/  IMAD.MOV.U32 R12, RZ, RZ, R16 ;  /* 0x000000ffff0c7224 */ /* 0x000fe200078e0010 */
[----:B------:R-:W-:Y:S01]  /*1d10*/  LEA.HI R88, R87, R84, RZ, 0x5 ;  /* 0x0000005457587211 */ /* 0x000fe200078f28ff */
[----:B------:R-:W-:Y:S01]  /*1d20*/  IMAD.SHL.U32 R16, R11, 0x40, RZ ;  /* 0x000000400b107824 */ /* 0x000fe200078e00ff */
[----:B------:R-:W-:Y:S01]  /*1d30*/  LOP3.LUT R90, R90, 0xfffffe00, RZ, 0xc0, !PT ;  /* 0xfffffe005a5a7812 */ /* 0x000fe200078ec0ff */
[C---:B------:R-:W-:Y:S01]  /*1d40*/  IMAD R205, R5.reuse, 0x200, R10 ;  /* 0x0000020005cd7824 */ /* 0x040fe200078e020a */
[----:B------:R-:W-:Y:S01]  /*1d50*/  SHF.R.S32.HI R86, RZ, 0x5, R88 ;  /* 0x00000005ff567819 */ /* 0x000fe20000011458 */
[----:B------:R-:W-:Y:S01]  /*1d60*/  IMAD.SHL.U32 R89, R5, 0x8, RZ ;  /* 0x0000000805597824 */ /* 0x000fe200078e00ff */
[----:B------:R-:W-:Y:S01]  /*1d70*/  LOP3.LUT R16, R16, 0x1c0, RZ, 0xc0, !PT ;  /* 0x000001c010107812 */ /* 0x000fe200078ec0ff */
[----:B------:R-:W-:Y:S01]  /*1d80*/  IMAD.SHL.U32 R205, R205, 0x2, RZ ;  /* 0x00000002cdcd7824 */ /* 0x000fe200078e00ff */
[----:B------:R-:W-:Y:S01]  /*1d90*/  SHF.R.S32.HI R133, RZ, 0x1f, R218 ;  /* 0x0000001fff857819 */ /* 0x000fe200000114da */
[----:B------:R-:W-:Y:S01]  /*1da0*/  IMAD R206, R86, 0x400, R90 ;  /* 0x0000040056ce7824 */ /* 0x000fe200078e025a */
[----:B------:R-:W-:-:S02]  /*1db0*/  LOP3.LUT R89, R16, 0x8, R89, 0xf8, !PT ;  /* 0x0000000810597812 */ /* 0x000fc400078ef859 */
[----:B------:R-:W-:Y:S02]  /*1dc0*/  IADD3 R204, R205, 0x6120, RZ ;  /* 0x00006120cdcc7810 */ /* 0x000fe40007ffe0ff */
[----:B------:R-:W-:Y:S02]  /*1dd0*/  SHF.R.U32.HI R16, RZ, 0x3, R16 ;  /* 0x00000003ff107819 */ /* 0x000fe40000011610 */
[----:B------:R-:W-:Y:S02]  /*1de0*/  IADD3 R213, R207, 0x100, RZ ;  /* 0x00000100cfd57810 */ /* 0x000fe40007ffe0ff */
[----:B------:R-:W-:Y:S02]  /*1df0*/  LOP3.LUT R89, R89, R16, RZ, 0x3c, !PT ;  /* 0x0000001059597212 */ /* 0x000fe400078e3cff */
[----:B------:R-:W-:Y:S02]  /*1e00*/  SHF.R.S32.HI R220, RZ, 0x1f, R217 ;  /* 0x0000001fffdc7819 */ /* 0x000fe400000114d9 */
[----:B------:R-:W-:Y:S01]  /*1e10*/  SHF.R.S32.HI R219, RZ, 0x1f, R216 ;  /* 0x0000001fffdb7819 */ /* 0x000fe200000114d8 */
[----:B------:R-:W-:-:S04]  /*1e20*/  IMAD.IADD R206, R89, 0x1, R206 ;  /* 0x0000000159ce7824 */ /* 0x000fc800078e02ce */
[----:B------:R-:W-:-:S04]  /*1e30*/  IMAD.SHL.U32 R206, R206, 0x2, RZ ;  /* 0x00000002cece7824 */ /* 0x000fc800078e00ff */
[--C-:B------:R-:W-:Y:S02]  /*1e40*/  IMAD R202, R2, 0x2, R206.reuse ;  /* 0x0000000202ca7824 */ /* 0x100fe400078e02ce */
[C---:B------:R-:W-:Y:S02]  /*1e50*/  IMAD R201, R3.reuse, 0x2, R206 ;  /* 0x0000000203c97824 */ /* 0x040fe400078e02ce */
[----:B------:R-:W-:Y:S01]  /*1e60*/  IMAD R199, R3, 0x2, R202 ;  /* 0x0000000203c77824 */ /* 0x000fe200078e02ca */
[----:B-----5:R-:W-:Y:S01]  /*1e70*/  SHF.R.S32.HI R6, RZ, 0x1f, R208 ;  /* 0x0000001fff067819 */ /* 0x020fe200000114d0 */
[----:B------:R-:W-:-:S04]  /*1e80*/  IMAD.WIDE.U32 R18, R208, c[0x0][0x1f0], R18 ;  /* 0x00007c00d0127a25 */ /* 0x000fc800078e0012 */
[----:B------:R-:W-:Y:S01]  /*1e90*/  IMAD R21, R6, c[0x0][0x1f0], RZ ;  /* 0x00007c0006157a24 */ /* 0x000fe200078e02ff */
[----:B------:R-:W-:Y:S01]  /*1ea0*/  IADD3 R17, P0, R18, UR14, RZ ;  /* 0x0000000e12117c10 */ /* 0x000fe2000ff1e0ff */
[----:B------:R-:W-:Y:S02]  /*1eb0*/  IMAD R11, R6, c[0x0][0x218], RZ ;  /* 0x00008600060b7a24 */ /* 0x000fe400078e02ff */
[C---:B------:R-:W-:Y:S02]  /*1ec0*/  IMAD R14, R208.reuse, c[0x0][0x1f4], R21 ;  /* 0x00007d00d00e7a24 */ /* 0x040fe400078e0215 */
[----:B------:R-:W-:-:S03]  /*1ed0*/  IMAD R5, R208, c[0x0][0x21c], R11 ;  /* 0x00008700d0057a24 */ /* 0x000fc600078e020b */
[----:B------:R-:W-:Y:S02]  /*1ee0*/  IADD3.X R14, R19, UR7, R14, P0, !PT ;  /* 0x00000007130e7c10 */ /* 0x000fe400087fe40e */
[----:B------:R-:W-:-:S04]  /*1ef0*/  LEA R18, P0, R17, c[0x0][0x1c8], 0x1 ;  /* 0x0000720011127a11 */ /* 0x000fc800078008ff */
[----:B------:R-:W-:Y:S01]  /*1f00*/  LEA.HI.X R17, R17, c[0x0][0x1cc], R14, 0x1, P0 ;  /* 0x0000730011117a11 */ /* 0x000fe200000f0c0e */
[----:B------:R-:W-:Y:S01]  /*1f10*/  IMAD.WIDE.U32 R14, R208, c[0x0][0x218], R12 ;  /* 0x00008600d00e7a25 */ /* 0x000fe200078e000c */
[----:B------:R-:W-:Y:S04]  /*1f20*/  SHFL.IDX PT, R10, R18, 0x1, 0x181f ;  /* 0x00381f00120a7f89 */ /* 0x000fe800000e0000 */
[----:B------:R-:W-:Y:S01]  /*1f30*/  SHFL.IDX PT, R12, R18, RZ, 0x181f ;  /* 0x00181fff120c7589 */ /* 0x000fe200000e0000 */
[----:B------:R-:W-:-:S03]  /*1f40*/  IADD3 R6, P0, R14, UR22, RZ ;  /* 0x000000160e067c10 */ /* 0x000fc6000ff1e0ff */
[----:B------:R-:W1:Y:S01]  /*1f50*/  SHFL.IDX PT, R13, R17, RZ, 0x181f ;  /* 0x00181fff110d7589 */ /* 0x000e6200000e0000 */
[----:B------:R-:W-:Y:S02]  /*1f60*/  IADD3.X R5, R15, UR6, R5, P0, !PT ;  /* 0x000000060f057c10 */ /* 0x000fe400087fe405 */
[----:B------:R-:W-:Y:S01]  /*1f70*/  IADD3 R15, R205, 0x6100, RZ ;  /* 0x00006100cd0f7810 */ /* 0x000fe20007ffe0ff */
[----:B------:R-:W2:Y:S01]  /*1f80*/  SHFL.IDX PT, R11, R17, 0x1, 0x181f ;  /* 0x00381f00110b7f89 */ /* 0x000ea200000e0000 */
[C---:B------:R-:W-:Y:S02]  /*1f90*/  LEA R14, P0, R6.reuse, c[0x0][0x1f8], 0x1 ;  /* 0x00007e00060e7a11 */ /* 0x040fe400078008ff */
[----:B------:R-:W-:Y:S02]  /*1fa0*/  @P3 IADD3 R204, R15, -0x20, RZ ;  /* 0xffffffe00fcc3810 */ /* 0x000fe40007ffe0ff */
[----:B------:R-:W-:Y:S01]  /*1fb0*/  LEA.HI.X R15, R6, c[0x0][0x1fc], R5, 0x1, P0 ;  /* 0x00007f00060f7a11 */ /* 0x000fe200000f0c05 */
[----:B------:R-:W3:Y:S01]  /*1fc0*/  SHFL.IDX PT, R16, R14, RZ, 0x181f ;  /* 0x00181fff0e107589 */ /* 0x000ee200000e0000 */
[----:B------:R-:W-:-:S02]  /*1fd0*/  ISETP.GT.AND P0, PT, R8, 0x20, PT ;  /* 0x000000200800780c */ /* 0x000fc40003f04270 */
[----:B------:R-:W-:Y:S01]  /*1fe0*/  ISETP.GE.AND P3, PT, R9, c[0x0][0x1d4], PT ;  /* 0x0000750009007a0c */ /* 0x000fe20003f66270 */
[----:B------:R-:W4:Y:S01]  /*1ff0*/  SHFL.IDX PT, R40, R14, 0x1, 0x181f ;  /* 0x00381f000e287f89 */ /* 0x000f2200000e0000 */
[C---:B------:R-:W-:Y:S02]  /*2000*/  IADD3 R195, R204.reuse, 0x800, RZ ;  /* 0x00000800ccc37810 */ /* 0x040fe40007ffe0ff */
[----:B------:R-:W-:Y:S01]  /*2010*/  SEL R221, RZ, 0x10, P3 ;  /* 0x00000010ffdd7807 */ /* 0x000fe20001800000 */
[----:B------:R-:W5:Y:S01]  /*2020*/  SHFL.IDX PT, R6, R15, RZ, 0x181f ;  /* 0x00181fff0f067589 */ /* 0x000f6200000e0000 */
[C---:B------:R-:W-:Y:S02]  /*2030*/  IADD3 R194, R204.reuse, 0x1000, RZ ;  /* 0x00001000ccc27810 */ /* 0x040fe40007ffe0ff */
[C---:B------:R-:W-:Y:S01]  /*2040*/  IADD3 R193, R204.reuse, 0x1800, RZ ;  /* 0x00001800ccc17810 */ /* 0x040fe20007ffe0ff */
[----:B------:R3:W3:Y:S01]  /*2050*/  SHFL.IDX PT, R5, R15, 0x1, 0x181f ;  /* 0x00381f000f057f89 */ /* 0x0006e200000e0000 */
[----:B------:R-:W-:Y:S01]  /*2060*/  IADD3 R191, R204, 0x2000, RZ ;  /* 0x00002000ccbf7810 */ /* 0x000fe20007ffe0ff */
[----:B-1----:R-:W-:Y:S01]  /*2070*/  @P1 IMAD.WIDE R20, R218, 0x2, R12 ;  /* 0x00000002da141825 */ /* 0x002fe200078e020c */
[----:B------:R-:W-:-:S02]  /*2080*/  IADD3 R190, R204, 0x2800, RZ ;  /* 0x00002800ccbe7810 */ /* 0x000fc40007ffe0ff */
[C---:B------:R-:W-:Y:S01]  /*2090*/  IADD3 R189, R204.reuse, 0x3000, RZ ;  /* 0x00003000ccbd7810 */ /* 0x040fe20007ffe0ff */
[--C-:B------:R-:W-:Y:S01]  /*20a0*/  @P1 IMAD.WIDE R18, R217, 0x2, R12.reuse ;  /* 0x00000002d9121825 */ /* 0x100fe200078e020c */
[----:B------:R1:W-:Y:S01]  /*20b0*/  @P1 LDGSTS.E.BYPASS.LTC128B.128 [R207+0x6100], [R20.64], !P5 ;  /* 0x0610000014cf1fae */ /* 0x0003e2000e901d52 */
[----:B------:R-:W-:Y:S02]  /*20c0*/  IADD3 R188, R204, 0x3800, RZ ;  /* 0x00003800ccbc7810 */ /* 0x000fe40007ffe0ff */
[----:B------:R-:W-:Y:S01]  /*20d0*/  @P1 IMAD.WIDE R22, R216, 0x2, R12 ;  /* 0x00000002d8161825 */ /* 0x000fe200078e020c */
[----:B------:R1:W-:Y:S01]  /*20e0*/  @P1 LDGSTS.E.BYPASS.LTC128B.128 [R207+0x8100], [R18.64], !P4 ;  /* 0x0810000012cf1fae */ /* 0x0003e2000e101d52 */
[----:B------:R-:W-:Y:S02]  /*20f0*/  IADD3 R187, R204, 0x4000, RZ ;  /* 0x00004000ccbb7810 */ /* 0x000fe40007ffe0ff */
[----:B--2---:R-:W-:Y:S01]  /*2100*/  @P0 IMAD.WIDE R12, R218, 0x2, R10 ;  /* 0x00000002da0c0825 */ /* 0x004fe200078e020a */
[----:B------:R2:W-:Y:S01]  /*2110*/  @P1 LDGSTS.E.BYPASS.LTC128B.128 [R207+0xa100], [R22.64], !P3 ;  /* 0x0a10000016cf1fae */ /* 0x0005e2000d901d52 */
[----:B------:R-:W-:-:S02]  /*2120*/  IADD3 R186, R204, 0x4800, RZ ;  /* 0x00004800ccba7810 */ /* 0x000fc40007ffe0ff */
[C-C-:B------:R-:W-:Y:S01]  /*2130*/  @P0 IMAD.WIDE R24, R217.reuse, 0x2, R10.reuse ;  /* 0x00000002d9180825 */ /* 0x140fe200078e020a */
[----:B------:R2:W-:Y:S01]  /*2140*/  @P0 LDGSTS.E.BYPASS.LTC128B.128 [R207+0x7100], [R12.64], !P5 ;  /* 0x071000000ccf0fae */ /* 0x0005e2000e901d52 */
[----:B------:R-:W-:Y:S02]  /*2150*/  IADD3 R185, R204, 0x5000, RZ ;  /* 0x00005000ccb97810 */ /* 0x000fe40007ffe0ff */
[----:B------:R-:W-:Y:S01]  /*2160*/  @P0 IMAD.WIDE R26, R216, 0x2, R10 ;  /* 0x00000002d81a0825 */ /* 0x000fe200078e020a */
[----:B------:R2:W-:Y:S01]  /*2170*/  @P0 LDGSTS.E.BYPASS.LTC128B.128 [R207+0x9100], [R24.64], !P4 ;  /* 0x0910000018cf0fae */ /* 0x0005e2000e101d52 */
[----:B------:R-:W-:Y:S02]  /*2180*/  IADD3 R184, R204, 0x5800, RZ ;  /* 0x00005800ccb87810 */ /* 0x000fe40007ffe0ff */
[----:B------:R-:W-:Y:S01]  /*2190*/  IMAD.WIDE R10, R218, 0x2, RZ ;  /* 0x00000002da0a7825 */ /* 0x000fe200078e02ff */
[----:B------:R2:W-:Y:S03]  /*21a0*/  @P0 LDGSTS.E.BYPASS.LTC128B.128 [R207+0xb100], [R26.64], !P3 ;  /* 0x0b1000001acf0fae */ /* 0x0005e6000d901d52 */
[----:B---3--:R-:W-:Y:S01]  /*21b0*/  IMAD.WIDE R14, R217, 0x2, RZ ;  /* 0x00000002d90e7825 */ /* 0x008fe200078e02ff */
[----:B------:R-:W0:Y:S01]  /*21c0*/  LDGDEPBAR ;  /* 0x00000000000079af */ /* 0x000e220000000000 */
[----:B------:R-:W-:-:S02]  /*21d0*/  IADD3 R48, P0, R16, R10, RZ ;  /* 0x0000000a10307210 */ /* 0x000fc40007f1e0ff */
[----:B----4-:R-:W-:-:S03]  /*21e0*/  IADD3 R10, P1, R10, R40, RZ ;  /* 0x000000280a0a7210 */ /* 0x010fc60007f3e0ff */
[----:B-----5:R-:W-:Y:S01]  /*21f0*/  IMAD.X R49, R6, 0x1, R11, P0 ;  /* 0x0000000106317824 */ /* 0x020fe200000e060b */
[----:B------:R-:W-:Y:S01]  /*2200*/  IADD3 R42, P0, R14, R40, RZ ;  /* 0x000000280e2a7210 */ /* 0x000fe20007f1e0ff */
[----:B------:R-:W-:Y:S01]  /*2210*/  IMAD.X R11, R11, 0x1, R5, P1 ;  /* 0x000000010b0b7824 */ /* 0x000fe200008e0605 */
[----:B-1----:R-:W-:-:S03]  /*2220*/  IADD3 R18, P6, R16, R14, RZ ;  /* 0x0000000e10127210 */ /* 0x002fc60007fde0ff */
[----:B------:R-:W-:Y:S02]  /*2230*/  IMAD.X R43, R15, 0x1, R5, P0 ;  /* 0x000000010f2b7824 */ /* 0x000fe400000e0605 */
[----:B------:R-:W-:Y:S01]  /*2240*/  IMAD.X R19, R6, 0x1, R15, P6 ;  /* 0x0000000106137824 */ /* 0x000fe200030e060f */
[----:B------:R-:W-:Y:S01]  /*2250*/  ISETP.GE.AND P6, PT, R4, c[0x0][0x1d4], PT ;  /* 0x0000750004007a0c */ /* 0x000fe20003fc6270 */
[----:B--2---:R-:W-:-:S05]  /*2260*/  IMAD.WIDE R12, R216, 0x2, RZ ;  /* 0x00000002d80c7825 */ /* 0x004fca00078e02ff */
[----:B------:R-:W-:Y:S02]  /*2270*/  IADD3 R16, P1, R16, R12, RZ ;  /* 0x0000000c10107210 */ /* 0x000fe40007f3e0ff */
[----:B------:R-:W-:Y:S01]  /*2280*/  IADD3 R40, P0, R12, R40, RZ ;  /* 0x000000280c287210 */ /* 0x000fe20007f1e0ff */
[----:B------:R-:W-:-:S04]  /*2290*/  DEPBAR.LE SB0, 0x1 ;  /* 0x000080400000791a */ /* 0x000fc80000000000 */
[----:B------:R-:W-:-:S04]  /*22a0*/  DEPBAR.LE SB0, 0x0 ;  /* 0x000080000000791a */ /* 0x000fc80000000000 */
[----:B------:R-:W-:Y:S01]  /*22b0*/  BAR.SYNC.DEFER_BLOCKING 0x0 ;  /* 0x0000000000007b1d */ /* 0x000fe20000010000 */
[----:B------:R-:W-:Y:S01]  /*22c0*/  IMAD.X R17, R6, 0x1, R13, P1 ;  /* 0x0000000106117824 */ /* 0x000fe200008e060d */
[----:B------:R-:W-:Y:S01]  /*22d0*/  ISETP.GE.AND P1, PT, R218, c[0x0][0x1d4], PT ;  /* 0x00007500da007a0c */ /* 0x000fe20003f26270 */
[----:B------:R-:W-:-:S03]  /*22e0*/  IMAD.X R41, R13, 0x1, R5, P0 ;  /* 0x000000010d297824 */ /* 0x000fc600000e0605 */
[C---:B------:R-:W-:Y:S02]  /*22f0*/  ISETP.LT.OR P0, PT, R8.reuse, 0x1, P1 ;  /* 0x000000010800780c */ /* 0x040fe40000f01670 */
[----:B------:R-:W-:Y:S01]  /*2300*/  ISETP.GE.AND P1, PT, R9, c[0x0][0x1d4], PT ;  /* 0x0000750009007a0c */ /* 0x000fe20003f26270 */
[----:B------:R-:W-:Y:S04]  /*2310*/  LDSM.16.M88.4 R28, [R206+0xc100] ;  /* 0x00c10000ce1c783b */ /* 0x000fe80000000200 */
[----:B------:R-:W-:Y:S04]  /*2320*/  LDSM.16.M88.4 R12, [R202+0xc100] ;  /* 0x00c10000ca0c783b */ /* 0x000fe80000000200 */
[----:B------:R-:W1:Y:S04]  /*2330*/  LDSM.16.M88.4 R20, [R205+0x6100] ;  /* 0x00610000cd14783b */ /* 0x000e680000000200 */
[----:B------:R-:W-:Y:S04]  /*2340*/  LDSM.16.M88.4 R64, [R205+0x6900] ;  /* 0x00690000cd40783b */ /* 0x000fe80000000200 */
[----:B------:R-:W2:Y:S04]  /*2350*/  LDSM.16.M88.4 R56, [R205+0x7100] ;  /* 0x00710000cd38783b */ /* 0x000ea80000000200 */
[----:B------:R-:W3:Y:S04]  /*2360*/  LDSM.16.M88.4 R32, [R205+0x7900] ;  /* 0x00790000cd20783b */ /* 0x000ee80000000200 */
[----:B------:R-:W4:Y:S04]  /*2370*/  LDSM.16.M88.4 R4, [R204] ;  /* 0x00000000cc04783b */ /* 0x000f280000000200 */
[----:B------:R-:W5:Y:S04]  /*2380*/  LDSM.16.M88.4 R80, [R204+0x800] ;  /* 0x00080000cc50783b */ /* 0x000f680000000200 */
[----:B------:R-:W3:Y:S04]  /*2390*/  LDSM.16.M88.4 R44, [R204+0x1000] ;  /* 0x00100000cc2c783b */ /* 0x000ee80000000200 */
[----:B------:R-:W3:Y:S04]  /*23a0*/  LDSM.16.M88.4 R36, [R204+0x1800] ;  /* 0x00180000cc24783b */ /* 0x000ee80000000200 */
        /* <DEDUP_REMOVED lines=9> */
[----:B------:R-:W-:Y:S01]  /*2440*/  HMMA.16816.F32 R20, R28, R22, RZ ;  /* 0x000000161c14723c */ /* 0x000fe200000018ff */
[----:B------:R-:W-:-:S07]  /*2450*/  ISETP.LT.OR P1, PT, R8, 0x21, P1 ;  /* 0x000000210800780c */ /* 0x000fce0000f21670 */
[----:B--2---:R-:W-:Y:S04]  /*2460*/  HMMA.16816.F32 R60, R28, R56, RZ ;  /* 0x000000381c3c723c */ /* 0x004fe800000018ff */
[----:B------:R1:W-:Y:S01]  /*2470*/  LDGSTS.E.BYPASS.LTC128B.128 [R207+0x4100], [R16.64], !P0 ;  /* 0x0410000010cf7fae */ /* 0x0003e2000c101d52 */
[----:B------:R-:W-:-:S03]  /*2480*/  ISETP.GE.AND P0, PT, R218, c[0x0][0x1d4], PT ;  /* 0x00007500da007a0c */ /* 0x000fc60003f06270 */
[----:B------:R-:W-:Y:S01]  /*2490*/  HMMA.16816.F32 R56, R28, R58, RZ ;  /* 0x0000003a1c38723c */ /* 0x000fe200000018ff */
[----:B------:R-:W-:-:S07]  /*24a0*/  ISETP.LT.OR P0, PT, R8, 0x21, P0 ;  /* 0x000000210800780c */ /* 0x000fce0000701670 */
[----:B---3--:R-:W-:Y:S06]  /*24b0*/  HMMA.16816.F32 R52, R28, R32, RZ ;  /* 0x000000201c34723c */ /* 0x008fec00000018ff */
[----:B------:R2:W-:Y:S01]  /*24c0*/  LDGSTS.E.BYPASS.LTC128B.128 [R207+0x1100], [R10.64], !P0 ;  /* 0x011000000acf7fae */ /* 0x0005e2000c101d52 */
[----:B------:R-:W-:Y:S01]  /*24d0*/  LOP3.LUT P0, RZ, R0, 0x4, RZ, 0xc0, !PT ;  /* 0x0000000400ff7812 */ /* 0x000fe2000780c0ff */
[----:B------:R-:W-:Y:S01]  /*24e0*/  IMAD.MOV.U32 R0, RZ, RZ, 0x40 ;  /* 0x00000040ff007424 */ /* 0x000fe200078e00ff */
[----:B----4-:R-:W-:Y:S01]  /*24f0*/  HMMA.16816.F32 R24, R12, R4, R24 ;  /* 0x000000040c18723c */ /* 0x010fe20000001818 */
[----:B------:R3:W-:Y:S03]  /*2500*/  LDGSTS.E.BYPASS.LTC128B.128 [R207+0x3100], [R42.64], !P6 ;  /* 0x031000002acf7fae */ /* 0x0007e6000f101d52 */
[----:B------:R-:W-:Y:S01]  /*2510*/  SEL R0, R0, 0xffffffc0, !P0 ;  /* 0xffffffc000007807 */ /* 0x000fe20004000000 */
[----:B------:R3:W-:Y:S01]  /*2520*/  LDGSTS.E.BYPASS.LTC128B.128 [R207+0x5100], [R40.64], !P1 ;  /* 0x0510000028cf7fae */ /* 0x0007e2000c901d52 */
[----:B------:R-:W-:-:S02]  /*2530*/  PLOP3.LUT P0, PT, PT, PT, UP2, 0x40, 0x0 ;  /* 0x000000000000781c */ /* 0x000fc40003f0e828 */
[C---:B-1----:R-:W-:Y:S01]  /*2540*/  HMMA.16816.F32 R16, R28.reuse, R64, RZ ;  /* 0x000000401c10723c */ /* 0x042fe200000018ff */
[----:B------:R-:W-:Y:S01]  /*2550*/  IMAD.IADD R200, R205, 0x1, R0 ;  /* 0x00000001cdc87824 */ /* 0x000fe200078e0200 */
[----:B------:R-:W-:Y:S01]  /*2560*/  LDSM.16.M88.4 R48, [R201+0xc100] ;  /* 0x00c10000c930783b */ /* 0x000fe20000000200 */
[----:B------:R-:W-:Y:S01]  /*2570*/  IMAD.IADD R192, R0, 0x1, R204 ;  /* 0x0000000100c07824 */ /* 0x000fe200078e02cc */
[----:B------:R-:W-:Y:S02]  /*2580*/  ISETP.GT.AND P1, PT, R210, 0x3f, PT ;  /* 0x0000003fd200780c */ /* 0x000fe40003f24270 */
[----:B------:R-:W-:Y:S02]  /*2590*/  LDSM.16.M88.4 R76, [R200+0x6900] ;  /* 0x00690000c84c783b */ /* 0x000fe40000000200 */
[C---:B------:R-:W-:Y:S02]  /*25a0*/  HMMA.16816.F32 R64, R28.reuse, R66, RZ ;  /* 0x000000421c40723c */ /* 0x040fe400000018ff */
[----:B------:R-:W-:Y:S04]  /*25b0*/  LDSM.16.M88.4 R72, [R200+0x7100] ;  /* 0x00710000c848783b */ /* 0x000fe80000000200 */
[----:B------:R-:W-:Y:S02]  /*25c0*/  LDSM.16.M88.4 R68, [R192+0x800] ;  /* 0x00080000c044783b */ /* 0x000fe40000000200 */
[----:B------:R-:W-:Y:S02]  /*25d0*/  HMMA.16816.F32 R28, R28, R34, RZ ;  /* 0x000000221c1c723c */ /* 0x000fe400000018ff */
[----:B--2---:R-:W1:Y:S04]  /*25e0*/  LDSM.16.M88.4 R8, [R200+0x6100] ;  /* 0x00610000c808783b */ /* 0x004e680000000200 */
[----:B------:R-:W-:Y:S02]  /*25f0*/  LDSM.16.M88.4 R32, [R199+0xc100] ;  /* 0x00c10000c720783b */ /* 0x000fe40000000200 */
[C---:B------:R-:W-:Y:S02]  /*2600*/  HMMA.16816.F32 R20, R12.reuse, R6, R20 ;  /* 0x000000060c14723c */ /* 0x040fe40000001814 */
[----:B---3--:R-:W2:Y:S04]  /*2610*/  LDSM.16.M88.4 R40, [R200+0x7900] ;  /* 0x00790000c828783b */ /* 0x008ea80000000200 */
[----:B------:R-:W3:Y:S02]  /*2620*/  LDSM.16.M88.4 R4, [R192] ;  /* 0x00000000c004783b */ /* 0x000ee40000000200 */
[C---:B-----5:R-:W-:Y:S02]  /*2630*/  HMMA.16816.F32 R16, R12.reuse, R80, R16 ;  /* 0x000000500c10723c */ /* 0x060fe40000001810 */
[----:B------:R-:W0:Y:S06]  /*2640*/  LDGDEPBAR ;  /* 0x00000000000079af */ /* 0x000e2c0000000000 */
[C---:B------:R-:W-:Y:S01]  /*2650*/  HMMA.16816.F32 R64, R12.reuse, R82, R64 ;  /* 0x000000520c40723c */ /* 0x040fe20000001840 */
[----:B------:R-:W-:Y:S07]  /*2660*/  LDSM.16.M88.4 R80, [R205+0x8900] ;  /* 0x00890000cd50783b */ /* 0x000fee0000000200 */
[C---:B------:R-:W-:Y:S08]  /*2670*/  HMMA.16816.F32 R60, R12.reuse, R44, R60 ;  /* 0x0000002c0c3c723c */ /* 0x040ff0000000183c */
[C---:B------:R-:W-:Y:S01]  /*2680*/  HMMA.16816.F32 R56, R12.reuse, R46, R56 ;  /* 0x0000002e0c38723c */ /* 0x040fe20000001838 */
[----:B------:R-:W4:Y:S07]  /*2690*/  LDSM.16.M88.4 R44, [R192+0x1000] ;  /* 0x00100000c02c783b */ /* 0x000f2e0000000200 */
[C---:B------:R-:W-:Y:S08]  /*26a0*/  HMMA.16816.F32 R52, R12.reuse, R36, R52 ;  /* 0x000000240c34723c */ /* 0x040ff00000001834 */
[----:B------:R-:W-:Y:S01]  /*26b0*/  HMMA.16816.F32 R28, R12, R38, R28 ;  /* 0x000000260c1c723c */ /* 0x000fe2000000181c */
[----:B------:R-:W5:Y:S04]  /*26c0*/  LDSM.16.M88.4 R36, [R192+0x1800] ;  /* 0x00180000c024783b */ /* 0x000f680000000200 */
[----:B------:R-:W-:Y:S03]  /*26d0*/  LDSM.16.M88.4 R12, [R206+0x10100] ;  /* 0x01010000ce0c783b */ /* 0x000fe60000000200 */
[C---:B-1----:R-:W-:Y:S08]  /*26e0*/  HMMA.16816.F32 R24, R48.reuse, R8, R24 ;  /* 0x000000083018723c */ /* 0x042ff00000001818 */
[C---:B------:R-:W-:Y:S01]  /*26f0*/  HMMA.16816.F32 R20, R48.reuse, R10, R20 ;  /* 0x0000000a3014723c */ /* 0x040fe20000001814 */
[----:B------:R-:W1:Y:S07]  /*2700*/  LDSM.16.M88.4 R8, [R205+0x8100] ;  /* 0x00810000cd08783b */ /* 0x000e6e0000000200 */
[C---:B------:R-:W-:Y:S08]  /*2710*/  HMMA.16816.F32 R16, R48.reuse, R76, R16 ;  /* 0x0000004c3010723c */ /* 0x040ff00000001810 */
[C---:B------:R-:W-:Y:S01]  /*2720*/  HMMA.16816.F32 R64, R48.reuse, R78, R64 ;  /* 0x0000004e3040723c */ /* 0x040fe20000001840 */
[----:B------:R-:W1:Y:S07]  /*2730*/  LDSM.16.M88.4 R76, [R205+0x9100] ;  /* 0x00910000cd4c783b */ /* 0x000e6e0000000200 */
[C---:B------:R-:W-:Y:S08]  /*2740*/  HMMA.16816.F32 R60, R48.reuse, R72, R60 ;  /* 0x00000048303c723c */ /* 0x040ff0000000183c */
[C---:B------:R-:W-:Y:S01]  /*2750*/  HMMA.16816.F32 R56, R48.reuse, R74, R56 ;  /* 0x0000004a3038723c */ /* 0x040fe20000001838 */
[----:B------:R-:W-:Y:S07]  /*2760*/  LDSM.16.M88.4 R72, [R204+0x2800] ;  /* 0x00280000cc48783b */ /* 0x000fee0000000200 */
[C---:B--2---:R-:W-:Y:S08]  /*2770*/  HMMA.16816.F32 R52, R48.reuse, R40, R52 ;  /* 0x000000283034723c */ /* 0x044ff00000001834 */
[----:B------:R-:W-:Y:S01]  /*2780*/  HMMA.16816.F32 R48, R48, R42, R28 ;  /* 0x0000002a3030723c */ /* 0x000fe2000000181c */
[----:B------:R-:W2:Y:S04]  /*2790*/  LDSM.16.M88.4 R28, [R205+0x9900] ;  /* 0x00990000cd1c783b */ /* 0x000ea80000000200 */
[----:B------:R-:W-:Y:S03]  /*27a0*/  LDSM.16.M88.4 R40, [R202+0x10100] ;  /* 0x01010000ca28783b */ /* 0x000fe60000000200 */
[C---:B---3--:R-:W-:Y:S08]  /*27b0*/  HMMA.16816.F32 R24, R32.reuse, R4, R24 ;  /* 0x000000042018723c */ /* 0x048ff00000001818 */
[C---:B------:R-:W-:Y:S01]  /*27c0*/  HMMA.16816.F32 R20, R32.reuse, R6, R20 ;  /* 0x000000062014723c */ /* 0x040fe20000001814 */
[----:B------:R-:W3:Y:S07]  /*27d0*/  LDSM.16.M88.4 R4, [R204+0x2000] ;  /* 0x00200000cc04783b */ /* 0x000eee0000000200 */
[C---:B------:R-:W-:Y:S08]  /*27e0*/  HMMA.16816.F32 R16, R32.reuse, R68, R16 ;  /* 0x000000442010723c */ /* 0x040ff00000001810 */
[C---:B------:R-:W-:Y:S01]  /*27f0*/  HMMA.16816.F32 R64, R32.reuse, R70, R64 ;  /* 0x000000462040723c */ /* 0x040fe20000001840 */
[----:B------:R-:W2:Y:S07]  /*2800*/  LDSM.16.M88.4 R68, [R204+0x3000] ;  /* 0x00300000cc44783b */ /* 0x000eae0000000200 */
[C---:B----4-:R-:W-:Y:S08]  /*2810*/  HMMA.16816.F32 R60, R32.reuse, R44, R60 ;  /* 0x0000002c203c723c */ /* 0x050ff0000000183c */
[C---:B------:R-:W-:Y:S01]  /*2820*/  HMMA.16816.F32 R56, R32.reuse, R46, R56 ;  /* 0x0000002e2038723c */ /* 0x040fe20000001838 */
[----:B------:R-:W4:Y:S07]  /*2830*/  LDSM.16.M88.4 R44, [R204+0x3800] ;  /* 0x00380000cc2c783b */ /* 0x000f2e0000000200 */
[C---:B-----5:R-:W-:Y:S08]  /*2840*/  HMMA.16816.F32 R52, R32.reuse, R36, R52 ;  /* 0x000000242034723c */ /* 0x060ff00000001834 */
[----:B------:R-:W-:Y:S01]  /*2850*/  HMMA.16816.F32 R48, R32, R38, R48 ;  /* 0x000000262030723c */ /* 0x000fe20000001830 */
[----:B------:R-:W-:Y:S04]  /*2860*/  LDSM.16.M88.4 R36, [R200+0x8100] ;  /* 0x00810000c824783b */ /* 0x000fe80000000200 */
[----:B------:R-:W-:Y:S03]  /*2870*/  LDSM.16.M88.4 R32, [R200+0x8900] ;  /* 0x00890000c820783b */ /* 0x000fe60000000200 */
[C---:B-1----:R-:W-:Y:S08]  /*2880*/  HMMA.16816.F32 R24, R12.reuse, R8, R24 ;  /* 0x000000080c18723c */ /* 0x042ff00000001818 */
[C---:B------:R-:W-:Y:S01]  /*2890*/  HMMA.16816.F32 R20, R12.reuse, R10, R20 ;  /* 0x0000000a0c14723c */ /* 0x040fe20000001814 */
[----:B------:R-:W1:Y:S07]  /*28a0*/  LDSM.16.M88.4 R8, [R201+0x10100] ;  /* 0x01010000c908783b */ /* 0x000e6e0000000200 */
[C---:B------:R-:W-:Y:S08]  /*28b0*/  HMMA.16816.F32 R16, R12.reuse, R80, R16 ;  /* 0x000000500c10723c */ /* 0x040ff00000001810 */
[C---:B------:R-:W-:Y:S01]  /*28c0*/  HMMA.16816.F32 R64, R12.reuse, R82, R64 ;  /* 0x000000520c40723c */ /* 0x040fe20000001840 */
[----:B------:R-:W-:Y:S07]  /*28d0*/  LDSM.16.M88.4 R80, [R192+0x2800] ;  /* 0x00280000c050783b */ /* 0x000fee0000000200 */
[C---:B------:R-:W-:Y:S08]  /*28e0*/  HMMA.16816.F32 R60, R12.reuse, R76, R60 ;  /* 0x0000004c0c3c723c */ /* 0x040ff0000000183c */
[C---:B------:R-:W-:Y:S01]  /*28f0*/  HMMA.16816.F32 R56, R12.reuse, R78, R56 ;  /* 0x0000004e0c38723c */ /* 0x040fe20000001838 */
[----:B------:R-:W-:Y:S07]  /*2900*/  LDSM.16.M88.4 R76, [R199+0x10100] ;  /* 0x01010000c74c783b */ /* 0x000fee0000000200 */
[C---:B--2---:R-:W-:Y:S08]  /*2910*/  HMMA.16816.F32 R52, R12.reuse, R28, R52 ;  /* 0x0000001c0c34723c */ /* 0x044ff00000001834 */
[----:B------:R-:W-:Y:S01]  /*2920*/  HMMA.16816.F32 R48, R12, R30, R48 ;  /* 0x0000001e0c30723c */ /* 0x000fe20000001830 */
[----:B------:R-:W2:Y:S04]  /*2930*/  LDSM.16.M88.4 R28, [R200+0x9100] ;  /* 0x00910000c81c783b */ /* 0x000ea80000000200 */
[----:B------:R-:W5:Y:S03]  /*2940*/  LDSM.16.M88.4 R12, [R200+0x9900] ;  /* 0x00990000c80c783b */ /* 0x000f660000000200 */
[C---:B---3--:R-:W-:Y:S08]  /*2950*/  HMMA.16816.F32 R24, R40.reuse, R4, R24 ;  /* 0x000000042818723c */ /* 0x048ff00000001818 */
[C---:B------:R-:W-:Y:S01]  /*2960*/  HMMA.16816.F32 R20, R40.reuse, R6, R20 ;  /* 0x000000062814723c */ /* 0x040fe20000001814 */
[----:B------:R-:W3:Y:S07]  /*2970*/  LDSM.16.M88.4 R4, [R192+0x2000] ;  /* 0x00200000c004783b */ /* 0x000eee0000000200 */
[C---:B------:R-:W-:Y:S08]  /*2980*/  HMMA.16816.F32 R16, R40.reuse, R72, R16 ;  /* 0x000000482810723c */ /* 0x040ff00000001810 */
[C---:B------:R-:W-:Y:S01]  /*2990*/  HMMA.16816.F32 R64, R40.reuse, R74, R64 ;  /* 0x0000004a2840723c */ /* 0x040fe20000001840 */
[----:B------:R-:W2:Y:S07]  /*29a0*/  LDSM.16.M88.4 R72, [R192+0x3000] ;  /* 0x00300000c048783b */ /* 0x000eae0000000200 */
[C---:B------:R-:W-:Y:S08]  /*29b0*/  HMMA.16816.F32 R60, R40.reuse, R68, R60 ;  /* 0x00000044283c723c */ /* 0x040ff0000000183c */
[C---:B------:R-:W-:Y:S01]  /*29c0*/  HMMA.16816.F32 R56, R40.reuse, R70, R56 ;  /* 0x000000462838723c */ /* 0x040fe20000001838 */
[----:B------:R-:W2:Y:S07]  /*29d0*/  LDSM.16.M88.4 R68, [R192+0x3800] ;  /* 0x00380000c044783b */ /* 0x000eae0000000200 */
[C---:B----4-:R-:W-:Y:S08]  /*29e0*/  HMMA.16816.F32 R52, R40.reuse, R44, R52 ;  /* 0x0000002c2834723c */ /* 0x050ff00000001834 */
[----:B------:R-:W-:Y:S01]  /*29f0*/  HMMA.16816.F32 R48, R40, R46, R48 ;  /* 0x0000002e2830723c */ /* 0x000fe20000001830 */
[----:B------:R-:W-:Y:S04]  /*2a00*/  LDSM.16.M88.4 R44, [R206+0x14100] ;  /* 0x01410000ce2c783b */ /* 0x000fe80000000200 */
[----:B------:R-:W4:Y:S03]  /*2a10*/  LDSM.16.M88.4 R40, [R205+0xa100] ;  /* 0x00a10000cd28783b */ /* 0x000f260000000200 */
[C---:B-1----:R-:W-:Y:S08]  /*2a20*/  HMMA.16816.F32 R24, R8.reuse, R36, R24 ;  /* 0x000000240818723c */ /* 0x042ff00000001818 */
[C---:B------:R-:W-:Y:S01]  /*2a30*/  HMMA.16816.F32 R20, R8.reuse, R38, R20 ;  /* 0x000000260814723c */ /* 0x040fe20000001814 */
[----:B------:R-:W1:Y:S07]  /*2a40*/  LDSM.16.M88.4 R36, [R205+0xa900] ;  /* 0x00a90000cd24783b */ /* 0x000e6e0000000200 */
[C---:B------:R-:W-:Y:S08]  /*2a50*/  HMMA.16816.F32 R16, R8.reuse, R32, R16 ;  /* 0x000000200810723c */ /* 0x040ff00000001810 */
[C---:B------:R-:W-:Y:S01]  /*2a60*/  HMMA.16816.F32 R64, R8.reuse, R34, R64 ;  /* 0x000000220840723c */ /* 0x040fe20000001840 */
[----:B------:R-:W1:Y:S07]  /*2a70*/  LDSM.16.M88.4 R32, [R205+0xb100] ;  /* 0x00b10000cd20783b */ /* 0x000e6e0000000200 */
[C---:B--2---:R-:W-:Y:S08]  /*2a80*/  HMMA.16816.F32 R60, R8.reuse, R28, R60 ;  /* 0x0000001c083c723c */ /* 0x044ff0000000183c */
[C---:B------:R-:W-:Y:S01]  /*2a90*/  HMMA.16816.F32 R56, R8.reuse, R30, R56 ;  /* 0x0000001e0838723c */ /* 0x040fe20000001838 */
[----:B------:R-:W2:Y:S07]  /*2aa0*/  LDSM.16.M88.4 R28, [R205+0xb900] ;  /* 0x00b90000cd1c783b */ /* 0x000eae0000000200 */
[C---:B-----5:R-:W-:Y:S08]  /*2ab0*/  HMMA.16816.F32 R52, R8.reuse, R12, R52 ;  /* 0x0000000c0834723c */ /* 0x060ff00000001834 */
[----:B------:R-:W-:Y:S01]  /*2ac0*/  HMMA.16816.F32 R48, R8, R14, R48 ;  /* 0x0000000e0830723c */ /* 0x000fe20000001830 */
[----:B------:R-:W-:Y:S04]  /*2ad0*/  LDSM.16.M88.4 R12, [R202+0x14100] ;  /* 0x01410000ca0c783b */ /* 0x000fe80000000200 */
[----:B------:R-:W5:Y:S03]  /*2ae0*/  LDSM.16.M88.4 R8, [R204+0x4000] ;  /* 0x00400000cc08783b */ /* 0x000f660000000200 */
[C---:B---3--:R-:W-:Y:S08]  /*2af0*/  HMMA.16816.F32 R24, R76.reuse, R4, R24 ;  /* 0x000000044c18723c */ /* 0x048ff00000001818 */
[C---:B------:R-:W-:Y:S01]  /*2b00*/  HMMA.16816.F32 R20, R76.reuse, R6, R20 ;  /* 0x000000064c14723c */ /* 0x040fe20000001814 */
[----:B------:R-:W3:Y:S07]  /*2b10*/  LDSM.16.M88.4 R4, [R204+0x4800] ;  /* 0x00480000cc04783b */ /* 0x000eee0000000200 */
[C---:B------:R-:W-:Y:S08]  /*2b20*/  HMMA.16816.F32 R16, R76.reuse, R80, R16 ;  /* 0x000000504c10723c */ /* 0x040ff00000001810 */
[C---:B------:R-:W-:Y:S08]  /*2b30*/  HMMA.16816.F32 R64, R76.reuse, R82, R64 ;  /* 0x000000524c40723c */ /* 0x040ff00000001840 */
[C---:B------:R-:W-:Y:S08]  /*2b40*/  HMMA.16816.F32 R60, R76.reuse, R72, R60 ;  /* 0x000000484c3c723c */ /* 0x040ff0000000183c */
[C---:B------:R-:W-:Y:S08]  /*2b50*/  HMMA.16816.F32 R56, R76.reuse, R74, R56 ;  /* 0x0000004a4c38723c */ /* 0x040ff00000001838 */
[C---:B------:R-:W-:Y:S08]  /*2b60*/  HMMA.16816.F32 R52, R76.reuse, R68, R52 ;  /* 0x000000444c34723c */ /* 0x040ff00000001834 */
[----:B------:R-:W-:Y:S01]  /*2b70*/  HMMA.16816.F32 R48, R76, R70, R48 ;  /* 0x000000464c30723c */ /* 0x000fe20000001830 */
[----:B------:R-:W2:Y:S07]  /*2b80*/  LDSM.16.M88.4 R68, [R204+0x5000] ;  /* 0x00500000cc44783b */ /* 0x000eae0000000200 */
[C---:B----4-:R-:W-:Y:S08]  /*2b90*/  HMMA.16816.F32 R24, R44.reuse, R40, R24 ;  /* 0x000000282c18723c */ /* 0x050ff00000001818 */
[C---:B------:R-:W-:Y:S01]  /*2ba0*/  HMMA.16816.F32 R20, R44.reuse, R42, R20 ;  /* 0x0000002a2c14723c */ /* 0x040fe20000001814 */
[----:B------:R-:W4:Y:S07]  /*2bb0*/  LDSM.16.M88.4 R40, [R204+0x5800] ;  /* 0x00580000cc28783b */ /* 0x000f2e0000000200 */
[C---:B-1----:R-:W-:Y:S08]  /*2bc0*/  HMMA.16816.F32 R16, R44.reuse, R36, R16 ;  /* 0x000000242c10723c */ /* 0x042ff00000001810 */
[C---:B------:R-:W-:Y:S01]  /*2bd0*/  HMMA.16816.F32 R64, R44.reuse, R38, R64 ;  /* 0x000000262c40723c */ /* 0x040fe20000001840 */
[----:B------:R-:W-:Y:S07]  /*2be0*/  LDSM.16.M88.4 R36, [R200+0xb100] ;  /* 0x00b10000c824783b */ /* 0x000fee0000000200 */
[C---:B------:R-:W-:Y:S08]  /*2bf0*/  HMMA.16816.F32 R60, R44.reuse, R32, R60 ;  /* 0x000000202c3c723c */ /* 0x040ff0000000183c */
[C---:B------:R-:W-:Y:S01]  /*2c00*/  HMMA.16816.F32 R56, R44.reuse, R34, R56 ;  /* 0x000000222c38723c */ /* 0x040fe20000001838 */
[----:B------:R-:W-:Y:S07]  /*2c10*/  LDSM.16.M88.4 R32, [R200+0xb900] ;  /* 0x00b90000c820783b */ /* 0x000fee0000000200 */
[C---:B--2---:R-:W-:Y:S08]  /*2c20*/  HMMA.16816.F32 R52, R44.reuse, R28, R52 ;  /* 0x0000001c2c34723c */ /* 0x044ff00000001834 */
[----:B------:R-:W-:Y:S01]  /*2c30*/  HMMA.16816.F32 R48, R44, R30, R48 ;  /* 0x0000001e2c30723c */ /* 0x000fe20000001830 */
[----:B------:R-:W-:Y:S04]  /*2c40*/  LDSM.16.M88.4 R28, [R201+0x14100] ;  /* 0x01410000c91c783b */ /* 0x000fe80000000200 */
[----:B------:R-:W-:Y:S03]  /*2c50*/  LDSM.16.M88.4 R44, [R199+0x14100] ;  /* 0x01410000c72c783b */ /* 0x000fe60000000200 */
[C---:B-----5:R-:W-:Y:S08]  /*2c60*/  HMMA.16816.F32 R24, R12.reuse, R8, R24 ;  /* 0x000000080c18723c */ /* 0x060ff00000001818 */
[C---:B------:R-:W-:Y:S01]  /*2c70*/  HMMA.16816.F32 R20, R12.reuse, R10, R20 ;  /* 0x0000000a0c14723c */ /* 0x040fe20000001814 */
[----:B------:R-:W1:Y:S07]  /*2c80*/  LDSM.16.M88.4 R8, [R200+0xa100] ;  /* 0x00a10000c808783b */ /* 0x000e6e0000000200 */
[C---:B---3--:R-:W-:Y:S08]  /*2c90*/  HMMA.16816.F32 R16, R12.reuse, R4, R16 ;  /* 0x000000040c10723c */ /* 0x048ff00000001810 */
[C---:B------:R-:W-:Y:S01]  /*2ca0*/  HMMA.16816.F32 R64, R12.reuse, R6, R64 ;  /* 0x000000060c40723c */ /* 0x040fe20000001840 */
[----:B------:R-:W2:Y:S07]  /*2cb0*/  LDSM.16.M88.4 R4, [R200+0xa900] ;  /* 0x00a90000c804783b */ /* 0x000eae0000000200 */
[C---:B------:R-:W-:Y:S08]  /*2cc0*/  HMMA.16816.F32 R60, R12.reuse, R68, R60 ;  /* 0x000000440c3c723c */ /* 0x040ff0000000183c */
[C---:B------:R-:W-:Y:S08]  /*2cd0*/  HMMA.16816.F32 R56, R12.reuse, R70, R56 ;  /* 0x000000460c38723c */ /* 0x040ff00000001838 */
[----:B----4-:R-:W-:Y:S01]  /*2ce0*/  HMMA.16816.F32 R68, R12, R40, R52 ;  /* 0x000000280c44723c */ /* 0x010fe20000001834 */
[----:B------:R-:W3:Y:S07]  /*2cf0*/  LDSM.16.M88.4 R52, [R192+0x4000] ;  /* 0x00400000c034783b */ /* 0x000eee0000000200 */
[----:B-1----:R-:W-:Y:S08]  /*2d00*/  HMMA.16816.F32 R24, R28, R8, R24 ;  /* 0x000000081c18723c */ /* 0x002ff00000001818 */
[----:B------:R-:W-:Y:S01]  /*2d10*/  HMMA.16816.F32 R48, R12, R42, R48 ;  /* 0x0000002a0c30723c */ /* 0x000fe20000001830 */
[----:B------:R-:W1:Y:S04]  /*2d20*/  LDSM.16.M88.4 R12, [R192+0x4800] ;  /* 0x00480000c00c783b */ /* 0x000e680000000200 */
[----:B------:R-:W-:Y:S03]  /*2d30*/  LDSM.16.M88.4 R40, [R192+0x5000] ;  /* 0x00500000c028783b */ /* 0x000fe60000000200 */
[----:B------:R-:W-:Y:S01]  /*2d40*/  HMMA.16816.F32 R20, R28, R10, R20 ;  /* 0x0000000a1c14723c */ /* 0x000fe20000001814 */
[----:B------:R-:W4:Y:S01]  /*2d50*/  LDSM.16.M88.4 R8, [R192+0x5800] ;  /* 0x00580000c008783b */ /* 0x000f220000000200 */
[----:B------:R-:W-:-:S06]  /*2d60*/  DEPBAR.LE SB0, 0x0 ;  /* 0x000080000000791a */ /* 0x000fcc0000000000 */
[C---:B--2---:R-:W-:Y:S07]  /*2d70*/  HMMA.16816.F32 R16, R28.reuse, R4, R16 ;  /* 0x000000041c10723c */ /* 0x044fee0000001810 */
[----:B------:R-:W-:Y:S01]  /*2d80*/  LOP3.LUT R4, R89, R90, RZ, 0xfc, !PT ;  /* 0x0000005a59047212 */ /* 0x000fe200078efcff */
[----:B------:R-:W-:Y:S08]  /*2d90*/  HMMA.16816.F32 R68, R28, R32, R68 ;  /* 0x000000201c44723c */ /* 0x000ff00000001844 */
[----:B---3--:R-:W-:Y:S08]  /*2da0*/  HMMA.16816.F32 R24, R44, R52, R24 ;  /* 0x000000342c18723c */ /* 0x008ff00000001818 */
[C---:B------:R-:W-:Y:S08]  /*2db0*/  HMMA.16816.F32 R64, R28.reuse, R6, R64 ;  /* 0x000000061c40723c */ /* 0x040ff00000001840 */
[C---:B------:R-:W-:Y:S08]  /*2dc0*/  HMMA.16816.F32 R60, R28.reuse, R36, R60 ;  /* 0x000000241c3c723c */ /* 0x040ff0000000183c */
[----:B------:R-:W-:Y:S01]  /*2dd0*/  HMMA.16816.F32 R56, R28, R38, R56 ;  /* 0x000000261c38723c */ /* 0x000fe20000001838 */
[----:B------:R-:W-:-:S06]  /*2de0*/  FMUL.FTZ R0, R26, c[0x0][0x320] ;  /* 0x0000c8001a007a20 */ /* 0x000fcc0000410000 */
[----:B------:R-:W2:Y:S01]  /*2df0*/  MUFU.TANH R0, R0 ;  /* 0x0000000000007308 */ /* 0x000ea20000002400 */
[----:B------:R-:W-:Y:S08]  /*2e00*/  HMMA.16816.F32 R48, R28, R34, R48 ;  /* 0x000000221c30723c */ /* 0x000ff00000001830 */
[C---:B-1----:R-:W-:Y:S07]  /*2e10*/  HMMA.16816.F32 R16, R44.reuse, R12, R16 ;  /* 0x0000000c2c10723c */ /* 0x042fee0000001810 */
[----:B------:R-:W-:Y:S01]  /*2e20*/  FMUL.FTZ R13, R24, c[0x0][0x320] ;  /* 0x0000c800180d7a20 */ /* 0x000fe20000410000 */
[C---:B----4-:R-:W-:Y:S05]  /*2e30*/  HMMA.16816.F32 R68, R44.reuse, R8, R68 ;  /* 0x000000082c44723c */ /* 0x050fea0000001844 */
[----:B------:R-:W1:Y:S02]  /*2e40*/  MUFU.TANH R13, R13 ;  /* 0x0000000d000d7308 */ /* 0x000e640000002400 */
[----:B------:R-:W-:Y:S01]  /*2e50*/  FMUL.FTZ R8, R25, c[0x0][0x320] ;  /* 0x0000c80019087a20 */ /* 0x000fe20000410000 */
[C---:B------:R-:W-:Y:S05]  /*2e60*/  HMMA.16816.F32 R20, R44.reuse, R54, R20 ;  /* 0x000000362c14723c */ /* 0x040fea0000001814 */
[----:B------:R-:W3:Y:S03]  /*2e70*/  MUFU.TANH R8, R8 ;  /* 0x0000000800087308 */ /* 0x000ee60000002400 */
[C---:B------:R-:W-:Y:S08]  /*2e80*/  HMMA.16816.F32 R64, R44.reuse, R14, R64 ;  /* 0x0000000e2c40723c */ /* 0x040ff00000001840 */
[C---:B------:R-:W-:Y:S08]  /*2e90*/  HMMA.16816.F32 R60, R44.reuse, R40, R60 ;  /* 0x000000282c3c723c */ /* 0x040ff0000000183c */
[C---:B------:R-:W-:Y:S08]  /*2ea0*/  HMMA.16816.F32 R56, R44.reuse, R42, R56 ;  /* 0x0000002a2c38723c */ /* 0x040ff00000001838 */
[----:B------:R-:W-:Y:S01]  /*2eb0*/  HMMA.16816.F32 R48, R44, R10, R48 ;  /* 0x0000000a2c30723c */ /* 0x000fe20000001830 */
[----:B------:R-:W-:Y:S06]  /*2ec0*/  BAR.SYNC.DEFER_BLOCKING 0x0 ;  /* 0x0000000000007b1d */ /* 0x000fec0000010000 */
[----:B------:R-:W-:Y:S05]  /*2ed0*/  @P0 BRA `(.L_x_395) ;  /* 0x0000041000000947 */ /* 0x000fea0003800000 */
[----:B-123--:R-:W-:Y:S01]  /*2ee0*/  IADD3 R209, R210, UR12, R85 ;  /* 0x0000000cd2d17c10 */ /* 0x00efe2000fffe055 */
[----:B------:R-:W-:-:S03]  /*2ef0*/  IMAD.MOV.U32 R208, RZ, RZ, RZ ;  /* 0x000000ffffd07224 */ /* 0x000fc600078e00ff */
[----:B------:R-:W-:-:S05]  /*2f00*/  IADD3 R209, R209, -0x40, RZ ;  /* 0xffffffc0d1d17810 */ /* 0x000fca0007ffe0ff */
        /* <DEDUP_REMOVED lines=9> */
[----:B------:R-:W-:Y:S02]  /*2fa0*/  IADD3 R14, -R221, 0x10, RZ ;  /* 0x00000010dd0e7810 */ /* 0x000fe40007ffe1ff */
[----:B------:R-:W-:Y:S01]  /*2fb0*/  SHF.L.U64.HI R9, R217, 0x1, R220 ;  /* 0x00000001d9097819 */ /* 0x000fe200000102dc */
[----:B------:R-:W-:Y:S01]  /*2fc0*/  IMAD R209, R10, c[0x0][0x2b8], R209 ;  /* 0x0000ae000ad17a24 */ /* 0x000fe200078e02d1 */
[----:B------:R-:W-:-:S03]  /*2fd0*/  LOP3.LUT R14, R14, 0xf, RZ, 0xc0, !PT ;  /* 0x0000000f0e0e7812 */ /* 0x000fc600078ec0ff */
[----:B------:R-:W-:Y:S01]  /*2fe0*/  IMAD.WIDE.U32 R10, R209, c[0x0][0x1e0], RZ ;  /* 0x00007800d10a7a25 */ /* 0x000fe200078e00ff */
[----:B------:R-:W-:-:S05]  /*2ff0*/  SHF.R.S32.HI R12, RZ, 0x1f, R209 ;  /* 0x0000001fff0c7819 */ /* 0x000fca00000114d1 */
[----:B------:R-:W-:-:S04]  /*3000*/  IMAD R12, R12, c[0x0][0x1e0], RZ ;  /* 0x000078000c0c7a24 */ /* 0x000fc800078e02ff */
[----:B------:R-:W-:Y:S01]  /*3010*/  IMAD R5, R209, c[0x0][0x1e4], R12 ;  /* 0x00007900d1057a24 */ /* 0x000fe200078e020c */
[----:B------:R-:W-:-:S03]  /*3020*/  SHF.L.U64.HI R12, R218, 0x1, R133 ;  /* 0x00000001da0c7819 */ /* 0x000fc60000010285 */
        /* <DEDUP_REMOVED lines=15> */
[----:B------:R-:W1:Y:S01]  /*3120*/  SHFL.IDX PT, R24, R5, 0x1, 0x181f ;  /* 0x00381f0005187f89 */ /* 0x000e6200000e0000 */
[----:B------:R-:W-:Y:S01]  /*3130*/  IMAD.SHL.U32 R7, R217, 0x2, RZ ;  /* 0x00000002d9077824 */ /* 0x000fe200078e00ff */
[----:B------:R-:W-:Y:S02]  /*3140*/  LOP3.LUT R28, R28, 0xf, RZ, 0xc0, !PT ;  /* 0x0000000f1c1c7812 */ /* 0x000fe400078ec0ff */
[----:B------:R-:W2:Y:S04]  /*3150*/  SHFL.IDX PT, R15, R32, 0x1, 0x181f ;  /* 0x00381f00200f7f89 */ /* 0x000ea800000e0000 */
[----:B------:R3:W4:Y:S04]  /*3160*/  SHFL.IDX PT, R26, R5, RZ, 0x181f ;  /* 0x00181fff051a7589 */ /* 0x00072800000e0000 */
[----:B------:R5:W4:Y:S01]  /*3170*/  SHFL.IDX PT, R25, R32, RZ, 0x181f ;  /* 0x00181fff20197589 */ /* 0x000b2200000e0000 */
[----:B-1----:R-:W-:-:S04]  /*3180*/  IADD3 R30, P6, P0, R30, R24, R11 ;  /* 0x000000181e1e7210 */ /* 0x002fc800078de00b */
[----:B--2---:R-:W-:Y:S02]  /*3190*/  IADD3.X R31, RZ, R15, R12, P6, P0 ;  /* 0x0000000fff1f7210 */ /* 0x004fe400037e040c */
[----:B------:R-:W-:Y:S01]  /*31a0*/  IADD3 R28, P6, P0, R28, R24, R7 ;  /* 0x000000181c1c7210 */ /* 0x000fe200078de007 */
[----:B---3--:R-:W-:-:S03]  /*31b0*/  IMAD.SHL.U32 R5, R216, 0x2, RZ ;  /* 0x00000002d8057824 */ /* 0x008fc600078e00ff */
[----:B------:R-:W-:Y:S02]  /*31c0*/  IADD3.X R29, RZ, R15, R9, P6, P0 ;  /* 0x0000000fff1d7210 */ /* 0x000fe400037e0409 */
[----:B-----5:R-:W-:Y:S02]  /*31d0*/  IADD3 R32, P6, P0, R14, R24, R5 ;  /* 0x000000180e207210 */ /* 0x020fe400078de005 */
[----:B------:R-:W-:-:S04]  /*31e0*/  SHF.L.U64.HI R14, R216, 0x1, R219 ;  /* 0x00000001d80e7819 */ /* 0x000fc800000102db */
[----:B------:R-:W-:Y:S02]  /*31f0*/  IADD3.X R33, RZ, R15, R14, P6, P0 ;  /* 0x0000000fff217210 */ /* 0x000fe400037e040e */
[C---:B----4-:R-:W-:Y:S02]  /*3200*/  IADD3 R34, P6, R26.reuse, R11, RZ ;  /* 0x0000000b1a227210 */ /* 0x050fe40007fde0ff */
[----:B------:R-:W-:-:S03]  /*3210*/  IADD3 R36, P0, R26, R7, RZ ;  /* 0x000000071a247210 */ /* 0x000fc60007f1e0ff */
[C---:B------:R-:W-:Y:S01]  /*3220*/  IMAD.X R35, R25.reuse, 0x1, R12, P6 ;  /* 0x0000000119237824 */ /* 0x040fe200030e060c */
        /* <DEDUP_REMOVED lines=12> */
.L_x_395:
[----:B-123--:R-:W-:Y:S01]  /*32f0*/  FMUL.FTZ R9, R17, c[0x0][0x320] ;  /* 0x0000c80011097a20 */ /* 0x00efe20000410000 */
[----:B------:R-:W-:Y:S01]  /*3300*/  LOP3.LUT R17, R88, 0xffffffe0, RZ, 0xc0, !PT ;  /* 0xffffffe058117812 */ /* 0x000fe200078ec0ff */
[----:B------:R-:W-:Y:S01]  /*3310*/  UIADD3 UR4, UR10, 0x1, -UR11 ;  /* 0x000000010a047890 */ /* 0x000fe2000fffe80b */
[----:B------:R-:W-:Y:S01]  /*3320*/  LEA.HI R87, R87, R84, RZ, 0x2 ;  /* 0x0000005457577211 */ /* 0x000fe200078f10ff */
[----:B------:R-:W-:Y:S01]  /*3330*/  FMUL.FTZ R24, R21, c[0x0][0x320] ;  /* 0x0000c80015187a20 */ /* 0x000fe20000410000 */
[----:B------:R-:W-:Y:S01]  /*3340*/  SHF.R.S32.HI R15, RZ, 0x1f, R86 ;  /* 0x0000001fff0f7819 */ /* 0x000fe20000011456 */
[----:B------:R-:W-:Y:S01]  /*3350*/  IMAD.IADD R10, R84, 0x1, -R17 ;  /* 0x00000001540a7824 */ /* 0x000fe200078e0a11 */
[----:B------:R-:W-:Y:S01]  /*3360*/  LOP3.LUT R87, R87, 0xfffffffc, RZ, 0xc0, !PT ;  /* 0xfffffffc57577812 */ /* 0x000fe200078ec0ff */
[----:B------:R-:W-:Y:S01]  /*3370*/  IMAD.U32 R21, RZ, RZ, UR4 ;  /* 0x00000004ff157e24 */ /* 0x000fe2000f8e00ff */
[----:B------:R-:W-:Y:S01]  /*3380*/  LEA.HI R15, R15, R86, RZ, 0x3 ;  /* 0x000000560f0f7211 */ /* 0x000fe200078f18ff */
[----:B------:R-:W-:Y:S01]  /*3390*/  FMUL.FTZ R11, R16, c[0x0][0x320] ;  /* 0x0000c800100b7a20 */ /* 0x000fe20000410000 */
[----:B------:R-:W-:Y:S01]  /*33a0*/  SHF.R.S32.HI R17, RZ, 0x1f, R10 ;  /* 0x0000001fff117819 */ /* 0x000fe2000001140a */
[----:B------:R-:W-:Y:S01]  /*33b0*/  IMAD.IADD R87, R84, 0x1, -R87 ;  /* 0x0000000154577824 */ /* 0x000fe200078e0a57 */
[----:B------:R-:W-:Y:S01]  /*33c0*/  LOP3.LUT R15, R15, 0xffffff8, RZ, 0xc0, !PT ;  /* 0x0ffffff80f0f7812 */ /* 0x000fe200078ec0ff */
[----:B------:R-:W-:Y:S01]  /*33d0*/  FMUL.FTZ R7, R64, c[0x0][0x320] ;  /* 0x0000c80040077a20 */ /* 0x000fe20000410000 */
[----:B------:R-:W-:Y:S01]  /*33e0*/  LEA.HI R12, R17, R10, RZ, 0x2 ;  /* 0x0000000a110c7211 */ /* 0x000fe200078f10ff */
[----:B------:R-:W-:Y:S01]  /*33f0*/  FMUL.FTZ R5, R65, c[0x0][0x320] ;  /* 0x0000c80041057a20 */ /* 0x000fe20000410000 */
[----:B------:R-:W-:Y:S01]  /*3400*/  LEA.HI R6, R87, R87, RZ, 0x1 ;  /* 0x0000005757067211 */ /* 0x000fe200078f08ff */
[----:B------:R-:W-:Y:S01]  /*3410*/  IMAD.IADD R15, R86, 0x1, -R15 ;  /* 0x00000001560f7824 */ /* 0x000fe200078e0a0f */
[----:B------:R-:W-:Y:S01]  /*3420*/  LEA.HI.SX32 R14, R12, UR24, 0x1e ;  /* 0x000000180c0e7c11 */ /* 0x000fe2000f8ff2ff */
[----:B------:R-:W-:Y:S01]  /*3430*/  FMUL.FTZ R60, R60, c[0x0][0x320] ;  /* 0x0000c8003c3c7a20 */ /* 0x000fe20000410000 */
[----:B------:R-:W-:Y:S01]  /*3440*/  LOP3.LUT R6, R6, 0x1ffffffe, RZ, 0xc0, !PT ;  /* 0x1ffffffe06067812 */ /* 0x000fe200078ec0ff */
[----:B------:R-:W-:Y:S01]  /*3450*/  FMUL.FTZ R61, R61, c[0x0][0x320] ;  /* 0x0000c8003d3d7a20 */ /* 0x000fe20000410000 */
[----:B------:R-:W-:Y:S01]  /*3460*/  PLOP3.LUT P6, PT, PT, PT, UP1, 0x80, 0x0 ;  /* 0x000000000000781c */ /* 0x000fe20003fcf018 */
[----:B------:R-:W-:Y:S01]  /*3470*/  FMUL.FTZ R56, R56, c[0x0][0x320] ;  /* 0x0000c80038387a20 */ /* 0x000fe20000410000 */
[----:B------:R-:W-:Y:S01]  /*3480*/  LEA R14, R15, R14, 0x4 ;  /* 0x0000000e0f0e7211 */ /* 0x000fe200078e20ff */
[----:B------:R-:W-:Y:S01]  /*3490*/  IMAD.IADD R211, R87, 0x1, -R6 ;  /* 0x0000000157d37824 */ /* 0x000fe200078e0a06 */
[----:B------:R-:W-:Y:S01]  /*34a0*/  PLOP3.LUT P0, PT, PT, PT, UP1, 0x80, 0x0 ;  /* 0x000000000000781c */ /* 0x000fe20003f0f018 */
[----:B------:R-:W-:Y:S01]  /*34b0*/  FMUL.FTZ R68, R68, c[0x0][0x320] ;  /* 0x0000c80044447a20 */ /* 0x000fe20000410000 */
[----:B------:R-:W-:Y:S01]  /*34c0*/  LOP3.LUT R15, R12, 0x7ffffffc, RZ, 0xc0, !PT ;  /* 0x7ffffffc0c0f7812 */ /* 0x000fe200078ec0ff */
[----:B------:R-:W-:Y:S01]  /*34d0*/  IMAD R211, R211, 0x8, R14 ;  /* 0x00000008d3d37824 */ /* 0x000fe200078e020e */
[----:B------:R-:W-:Y:S01]  /*34e0*/  ULDC UR25, c[0x0][0x2ac] ;  /* 0x0000ab0000197ab9 */ /* 0x000fe20000000800 */
[----:B------:R-:W-:Y:S01]  /*34f0*/  FMUL.FTZ R69, R69, c[0x0][0x320] ;  /* 0x0000c80045457a20 */ /* 0x000fe20000410000 */
[----:B------:R-:W-:Y:S01]  /*3500*/  ULDC UR4, c[0x0][0x1d0] ;  /* 0x0000740000047ab9 */ /* 0x000fe20000000800 */
[----:B------:R-:W-:Y:S01]  /*3510*/  IMAD.IADD R212, R10, 0x1, -R15 ;  /* 0x000000010ad47824 */ /* 0x000fe200078e0a0f */
[----:B------:R-:W-:Y:S01]  /*3520*/  MOV R6, R211 ;  /* 0x000000d300067202 */ /* 0x000fe20000000f00 */
[----:B------:R-:W-:Y:S01]  /*3530*/  @P6 IMAD.HI.U32 R14, R211, c[0x0][0x2c8], RZ ;  /* 0x0000b200d30e6a27 */ /* 0x000fe200078e00ff */
[----:B------:R-:W1:Y:S01]  /*3540*/  MUFU.TANH R11, R11 ;  /* 0x0000000b000b7308 */ /* 0x000e620000002400 */
[----:B------:R-:W-:Y:S01]  /*3550*/  ULDC UR5, c[0x0][0x324] ;  /* 0x0000c90000057ab9 */ /* 0x000fe20000000800 */
[----:B------:R-:W-:Y:S01]  /*3560*/  SHF.L.U32 R212, R212, 0x1, RZ ;  /* 0x00000001d4d47819 */ /* 0x000fe200000006ff */
[----:B------:R-:W-:Y:S01]  /*3570*/  FMUL.FTZ R15, R20, c[0x0][0x320] ;  /* 0x0000c800140f7a20 */ /* 0x000fe20000410000 */
[----:B------:R-:W-:Y:S01]  /*3580*/  @P0 SHF.R.U32.HI R6, RZ, c[0x0][0x2cc], R14 ;  /* 0x0000b300ff060a19 */ /* 0x000fe2000001160e */
[----:B------:R-:W-:Y:S01]  /*3590*/  FMUL.FTZ R48, R48, c[0x0][0x320] ;  /* 0x0000c80030307a20 */ /* 0x000fe20000410000 */
[----:B------:R-:W-:Y:S01]  /*35a0*/  PLOP3.LUT P0, PT, PT, PT, UP0, 0x40, 0x0 ;  /* 0x000000000000781c */ /* 0x000fe20003f0e808 */
[----:B------:R-:W-:Y:S01]  /*35b0*/  FMUL.FTZ R49, R49, c[0x0][0x320] ;  /* 0x0000c80031317a20 */ /* 0x000fe20000410000 */
[----:B------:R-:W-:Y:S01]  /*35c0*/  IADD3 R12, R21, -c[0x0][0x168], -R212 ;  /* 0x80005a00150c7a10 */ /* 0x000fe20007ffe8d4 */
[----:B------:R-:W2:Y:S01]  /*35d0*/  SHFL.IDX PT, R17, R6, RZ, 0x1c1f ;  /* 0x001c1fff06117589 */ /* 0x000ea200000e0000 */
[----:B------:R-:W-:Y:S01]  /*35e0*/  FMUL.FTZ R57, R57, c[0x0][0x320] ;  /* 0x0000c80039397a20 */ /* 0x000fe20000410000 */
[----:B------:R-:W3:Y:S01]  /*35f0*/  MUFU.TANH R9, R9 ;  /* 0x0000000900097308 */ /* 0x000ee20000002400 */
[----:B------:R-:W-:Y:S01]  /*3600*/  UIMAD UR4, UR25, UR4, -UR11 ;  /* 0x00000004190472a4 */ /* 0x000fe2000f8e0a0b */
[----:B------:R-:W-:Y:S01]  /*3610*/  IADD3 R14, R12, c[0x0][0x328], RZ ;  /* 0x0000ca000c0e7a10 */ /* 0x000fe20007ffe0ff */
[----:B------:R-:W-:Y:S01]  /*3620*/  ULOP3.LUT UR11, URZ, UR5, URZ, 0x33, !UPT ;  /* 0x000000053f0b7292 */ /* 0x000fe2000f8e333f */
[----:B------:R-:W0:Y:S03]  /*3630*/  LDGDEPBAR ;  /* 0x00000000000079af */ /* 0x000e260000000000 */
[----:B------:R-:W-:Y:S01]  /*3640*/  IADD3 R10, -R212, UR4, RZ ;  /* 0x00000004d40a7c10 */ /* 0x000fe2000fffe1ff */
[----:B------:R-:W4:Y:S01]  /*3650*/  MUFU.TANH R7, R7 ;  /* 0x0000000700077308 */ /* 0x000f220000002400 */
[----:B------:R-:W-:-:S07]  /*3660*/  IADD3 R12, R12, UR11, RZ ;  /* 0x0000000b0c0c7c10 */ /* 0x000fce000fffe0ff */
[----:B------:R-:W1:Y:S01]  /*3670*/  MUFU.TANH R5, R5 ;  /* 0x0000000500057308 */ /* 0x000e620000002400 */
[----:B--2---:R-:W-:Y:S01]  /*3680*/  IMAD.IADD R21, R14, 0x1, R17 ;  /* 0x000000010e157824 */ /* 0x004fe200078e0211 */
[----:B------:R-:W-:-:S06]  /*3690*/  IADD3 R20, R12, R17, RZ ;  /* 0x000000110c147210 */ /* 0x000fcc0007ffe0ff */
[----:B------:R2:W1:Y:S01]  /*36a0*/  MUFU.TANH R165, R60 ;  /* 0x0000003c00a57308 */ /* 0x0004620000002400 */
[----:B------:R-:W-:-:S07]  /*36b0*/  IMNMX R21, R21, R10, PT ;  /* 0x0000000a15157217 */ /* 0x000fce0003800200 */
[----:B------:R2:W1:Y:S08]  /*36c0*/  MUFU.TANH R159, R61 ;  /* 0x0000003d009f7308 */ /* 0x0004700000002400 */
[----:B------:R2:W1:Y:S08]  /*36d0*/  MUFU.TANH R157, R56 ;  /* 0x00000038009d7308 */ /* 0x0004700000002400 */
[----:B------:R2:W1:Y:S08]  /*36e0*/  MUFU.TANH R169, R68 ;  /* 0x0000004400a97308 */ /* 0x0004700000002400 */
[----:B------:R2:W1:Y:S08]  /*36f0*/  MUFU.TANH R167, R69 ;  /* 0x0000004500a77308 */ /* 0x0004700000002400 */
[----:B------:R2:W1:Y:S08]  /*3700*/  MUFU.TANH R143, R48 ;  /* 0x00000030008f7308 */ /* 0x0004700000002400 */
[----:B------:R2:W1:Y:S08]  /*3710*/  MUFU.TANH R141, R49 ;  /* 0x00000031008d7308 */ /* 0x0004700000002400 */
[----:B------:R-:W1:Y:S08]  /*3720*/  MUFU.TANH R24, R24 ;  /* 0x0000001800187308 */ /* 0x000e700000002400 */
[----:B------:R-:W1:Y:S08]  /*3730*/  MUFU.TANH R15, R15 ;  /* 0x0000000f000f7308 */ /* 0x000e700000002400 */
[----:B------:R2:W1:Y:S01]  /*3740*/  MUFU.TANH R163, R57 ;  /* 0x0000003900a37308 */ /* 0x0004620000002400 */
[----:B------:R-:W-:Y:S05]  /*3750*/  @P0 BRA `(.L_x_396) ;  /* 0x0000016000000947 */ /* 0x000fea0003800000 */
[----:B---34-:R-:W-:Y:S01]  /*3760*/  IMAD.U32 R16, RZ, RZ, UR10 ;  /* 0x0000000aff107e24 */ /* 0x018fe2000f8e00ff */
[----:B------:R-:W-:Y:S04]  /*3770*/  BSSY B0, `(.L_x_397) ;  /* 0x000000f000007945 */ /* 0x000fe80003800000 */
[----:B------:R-:W-:-:S04]  /*3780*/  IADD3 R26, R16, -c[0x0][0x168], R17 ;  /* 0x80005a00101a7a10 */ /* 0x000fc80007ffe011 */
[----:B------:R-:W-:-:S13]  /*3790*/  ISETP.GT.AND P0, PT, R26, -0x1, PT ;  /* 0xffffffff1a00780c */ /* 0x000fda0003f04270 */
[----:B------:R-:W-:Y:S05]  /*37a0*/  @P0 BRA `(.L_x_398) ;  /* 0x0000007000000947 */ /* 0x000fea0003800000 */
[----:B------:R-:W-:Y:S01]  /*37b0*/  IMAD.MOV.U32 R16, RZ, RZ, c[0x0][0x32c] ;  /* 0x0000cb00ff107624 */ /* 0x000fe200078e00ff */
[----:B------:R-:W-:-:S04]  /*37c0*/  LOP3.LUT R26, RZ, R26, RZ, 0x33, !PT ;  /* 0x0000001aff1a7212 */ /* 0x000fc800078e33ff */
[----:B------:R-:W-:-:S13]  /*37d0*/  ISETP.NE.AND P0, PT, R16, 0x1, PT ;  /* 0x000000011000780c */ /* 0x000fda0003f05270 */
[----:B------:R-:W-:-:S05]  /*37e0*/  @P0 IMAD.HI.U32 R16, R26, c[0x0][0x330], RZ ;  /* 0x0000cc001a100a27 */ /* 0x000fca00078e00ff */
[----:B------:R-:W-:-:S04]  /*37f0*/  @P0 SHF.R.U32.HI R26, RZ, c[0x0][0x334], R16 ;  /* 0x0000cd00ff1a0a19 */ /* 0x000fc80000011610 */
[----:B------:R-:W-:Y:S01]  /*3800*/  LOP3.LUT R26, RZ, R26, RZ, 0x33, !PT ;  /* 0x0000001aff1a7212 */ /* 0x000fe200078e33ff */
[----:B------:R-:W-:Y:S05]  /*3810*/  BRA `(.L_x_399) ;  /* 0x0000004000007947 */ /* 0x000fea0003800000 */
.L_x_398:
[----:B------:R-:W-:-:S04]  /*3820*/  MOV R16, c[0x0][0x32c] ;  /* 0x0000cb0000107a02 */ /* 0x000fc80000000f00 */
[----:B------:R-:W-:-:S13]  /*3830*/  ISETP.NE.AND P0, PT, R16, 0x1, PT ;  /* 0x000000011000780c */ /* 0x000fda0003f05270 */
[----:B------:R-:W-:-:S05]  /*3840*/  @P0 IMAD.HI.U32 R16, R26, c[0x0][0x330], RZ ;  /* 0x0000cc001a100a27 */ /* 0x000fca00078e00ff */
[----:B------:R-:W-:Y:S02]  /*3850*/  @P0 SHF.R.U32.HI R26, RZ, c[0x0][0x334], R16 ;  /* 0x0000cd00ff1a0a19 */ /* 0x000fe40000011610 */
.L_x_399:
[----:B------:R-:W-:Y:S05]  /*3860*/  BSYNC B0 ;  /* 0x0000000000007941 */ /* 0x000fea0003800000 */
.L_x_397:
[----:B------:R-:W-:-:S04]  /*3870*/  IMAD R17, R26, c[0x0][0x32c], -R85 ;  /* 0x0000cb001a117a24 */ /* 0x000fc800078e0a55 */
[----:B------:R-:W-:-:S05]  /*3880*/  IMAD.IADD R17, R17, 0x1, -R212 ;  /* 0x0000000111117824 */ /* 0x000fca00078e0ad4 */
[----:B------:R-:W-:Y:S02]  /*3890*/  IADD3 R16, R17, c[0x0][0x32c], RZ ;  /* 0x0000cb0011107a10 */ /* 0x000fe40007ffe0ff */
[----:B------:R-:W-:Y:S02]  /*38a0*/  IMNMX R20, R20, R17, !PT ;  /* 0x0000001114147217 */ /* 0x000fe40007800200 */
[----:B------:R-:W-:Y:S02]  /*38b0*/  IMNMX R21, R21, R16, PT ;  /* 0x0000001015157217 */ /* 0x000fe40003800200 */
.L_x_396:
[----:B---34-:R-:W-:Y:S01]  /*38c0*/  ISETP.LT.AND P6, PT, RZ, UR20, PT ;  /* 0x00000014ff007c0c */ /* 0x018fe2000bfc1270 */
[----:B------:R-:W-:Y:S02]  /*38d0*/  FMUL.FTZ R25, R27, c[0x0][0x320] ;  /* 0x0000c8001b197a20 */ /* 0x000fe40000410000 */
[----:B------:R-:W3:Y:S01]  /*38e0*/  SHFL.IDX PT, R27, R6, 0x1, 0x1c1f ;  /* 0x003c1f00061b7f89 */ /* 0x000ee200000e0000 */
[----:B------:R-:W-:Y:S01]  /*38f0*/  ISETP.GT.AND P0, PT, R20, RZ, P6 ;  /* 0x000000ff1400720c */ /* 0x000fe20003704270 */
[----:B------:R-:W-:Y:S02]  /*3900*/  FMUL.FTZ R18, R18, c[0x0][0x320] ;  /* 0x0000c80012127a20 */ /* 0x000fe40000410000 */
[----:B------:R-:W-:Y:S01]  /*3910*/  FMUL.FTZ R19, R19, c[0x0][0x320] ;  /* 0x0000c80013137a20 */ /* 0x000fe20000410000 */
[----:B------:R-:W-:Y:S01]  /*3920*/  ISETP.LT.OR P0, PT, R21, 0x1, P0 ;  /* 0x000000011500780c */ /* 0x000fe20000701670 */
[----:B------:R-:W-:Y:S01]  /*3930*/  FMUL.FTZ R58, R58, c[0x0][0x320] ;  /* 0x0000c8003a3a7a20 */ /* 0x000fe20000410000 */
[----:B------:R-:W4:Y:S01]  /*3940*/  MUFU.TANH R25, R25 ;  /* 0x0000001900197308 */ /* 0x000f220000002400 */
[----:B------:R-:W-:Y:S01]  /*3950*/  FMUL.FTZ R59, R59, c[0x0][0x320] ;  /* 0x0000c8003b3b7a20 */ /* 0x000fe20000410000 */
[----:B------:R-:W-:Y:S01]  /*3960*/  FSEL R16, R13, -INF , !P0 ;  /* 0xff8000000d107808 */ /* 0x000fe20004000000 */
[----:B------:R-:W-:Y:S01]  /*3970*/  FMUL.FTZ R70, R70, c[0x0][0x320] ;  /* 0x0000c80046467a20 */ /* 0x000fe20000410000 */
[----:B------:R-:W-:Y:S01]  /*3980*/  ISETP.GT.AND P0, PT, R20, 0x1, P6 ;  /* 0x000000011400780c */ /* 0x000fe20003704270 */
[----:B------:R-:W-:-:S02]  /*3990*/  FMUL.FTZ R71, R71, c[0x0][0x320] ;  /* 0x0000c80047477a20 */ /* 0x000fc40000410000 */
[----:B------:R-:W-:Y:S01]  /*39a0*/  FMUL.FTZ R62, R62, c[0x0][0x320] ;  /* 0x0000c8003e3e7a20 */ /* 0x000fe20000410000 */
[----:B------:R-:W-:Y:S01]  /*39b0*/  ISETP.LT.OR P0, PT, R21, 0x2, P0 ;  /* 0x000000021500780c */ /* 0x000fe20000701670 */
[----:B------:R-:W-:Y:S01]  /*39c0*/  FMUL.FTZ R50, R50, c[0x0][0x320] ;  /* 0x0000c80032327a20 */ /* 0x000fe20000410000 */
[----:B------:R2:W1:Y:S01]  /*39d0*/  MUFU.TANH R164, R58 ;  /* 0x0000003a00a47308 */ /* 0x0004620000002400 */
[----:B------:R-:W-:Y:S01]  /*39e0*/  FMUL.FTZ R51, R51, c[0x0][0x320] ;  /* 0x0000c80033337a20 */ /* 0x000fe20000410000 */
[----:B------:R-:W-:Y:S01]  /*39f0*/  FSEL R17, R8, -INF , !P0 ;  /* 0xff80000008117808 */ /* 0x000fe20004000000 */
[----:B------:R-:W-:Y:S01]  /*3a00*/  FMUL.FTZ R8, R67, c[0x0][0x320] ;  /* 0x0000c80043087a20 */ /* 0x000fe20000410000 */
[----:B------:R-:W-:Y:S01]  /*3a10*/  ISETP.GT.AND P0, PT, R20, 0x8, P6 ;  /* 0x000000081400780c */ /* 0x000fe20003704270 */
[----:B------:R-:W-:Y:S02]  /*3a20*/  FMUL.FTZ R63, R63, c[0x0][0x320] ;  /* 0x0000c8003f3f7a20 */ /* 0x000fe40000410000 */
[----:B------:R-:W-:Y:S01]  /*3a30*/  FMUL.FTZ R23, R23, c[0x0][0x320] ;  /* 0x0000c80017177a20 */ /* 0x000fe20000410000 */
[----:B------:R-:W-:Y:S01]  /*3a40*/  ISETP.LT.OR P0, PT, R21, 0x9, P0 ;  /* 0x000000091500780c */ /* 0x000fe20000701670 */
[----:B------:R2:W1:Y:S03]  /*3a50*/  MUFU.TANH R170, R59 ;  /* 0x0000003b00aa7308 */ /* 0x0004660000002400 */
[----:B-1----:R-:W-:-:S02]  /*3a60*/  FSEL R15, R15, -INF , !P0 ;  /* 0xff8000000f0f7808 */ /* 0x002fc40004000000 */
[----:B------:R-:W-:-:S03]  /*3a70*/  ISETP.GT.AND P0, PT, R20, 0x9, P6 ;  /* 0x000000091400780c */ /* 0x000fc60003704270 */
[----:B------:R-:W1:Y:S01]  /*3a80*/  MUFU.TANH R8, R8 ;  /* 0x0000000800087308 */ /* 0x000e620000002400 */
[----:B------:R-:W-:-:S04]  /*3a90*/  ISETP.LT.OR P0, PT, R21, 0xa, P0 ;  /* 0x0000000a1500780c */ /* 0x000fc80000701670 */
[----:B------:R-:W-:Y:S01]  /*3aa0*/  FSEL R13, R24, -INF , !P0 ;  /* 0xff800000180d7808 */ /* 0x000fe20004000000 */
[----:B------:R-:W-:Y:S01]  /*3ab0*/  FMUL.FTZ R24, R66, c[0x0][0x320] ;  /* 0x0000c80042187a20 */ /* 0x000fe20000410000 */
[----:B------:R-:W-:Y:S01]  /*3ac0*/  ISETP.GT.AND P0, PT, R20, 0x10, P6 ;  /* 0x000000101400780c */ /* 0x000fe20003704270 */
[----:B------:R-:W1:Y:S03]  /*3ad0*/  MUFU.TANH R18, R18 ;  /* 0x0000001200127308 */ /* 0x000e660000002400 */
[----:B------:R-:W-:-:S04]  /*3ae0*/  ISETP.LT.OR P0, PT, R21, 0x11, P0 ;  /* 0x000000111500780c */ /* 0x000fc80000701670 */
[----:B------:R-:W-:Y:S01]  /*3af0*/  FSEL R11, R11, -INF , !P0 ;  /* 0xff8000000b0b7808 */ /* 0x000fe20004000000 */
[----:B------:R2:W1:Y:S01]  /*3b00*/  MUFU.TANH R166, R70 ;  /* 0x0000004600a67308 */ /* 0x0004620000002400 */
[----:B------:R-:W-:-:S04]  /*3b10*/  ISETP.GT.AND P0, PT, R20, 0x11, P6 ;  /* 0x000000111400780c */ /* 0x000fc80003704270 */
[----:B------:R-:W-:-:S03]  /*3b20*/  ISETP.LT.OR P0, PT, R21, 0x12, P0 ;  /* 0x000000121500780c */ /* 0x000fc60000701670 */
[----:B------:R2:W1:Y:S01]  /*3b30*/  MUFU.TANH R142, R71 ;  /* 0x00000047008e7308 */ /* 0x0004620000002400 */
[----:B------:R-:W-:Y:S02]  /*3b40*/  FSEL R9, R9, -INF , !P0 ;  /* 0xff80000009097808 */ /* 0x000fe40004000000 */
[----:B------:R-:W-:-:S04]  /*3b50*/  ISETP.GT.AND P0, PT, R20, 0x18, P6 ;  /* 0x000000181400780c */ /* 0x000fc80003704270 */
[----:B------:R-:W-:Y:S01]  /*3b60*/  ISETP.LT.OR P0, PT, R21, 0x19, P0 ;  /* 0x000000191500780c */ /* 0x000fe20000701670 */
[----:B------:R-:W1:Y:S03]  /*3b70*/  MUFU.TANH R19, R19 ;  /* 0x0000001300137308 */ /* 0x000e660000002400 */
[----:B------:R-:W-:Y:S02]  /*3b80*/  FSEL R7, R7, -INF , !P0 ;  /* 0xff80000007077808 */ /* 0x000fe40004000000 */
[----:B------:R-:W-:-:S03]  /*3b90*/  ISETP.GT.AND P0, PT, R20, 0x19, P6 ;  /* 0x000000191400780c */ /* 0x000fc60003704270 */
[----:B------:R2:W1:Y:S01]  /*3ba0*/  MUFU.TANH R162, R62 ;  /* 0x0000003e00a27308 */ /* 0x0004620000002400 */
[----:B------:R-:W-:-:S04]  /*3bb0*/  ISETP.LT.OR P0, PT, R21, 0x1a, P0 ;  /* 0x0000001a1500780c */ /* 0x000fc80000701670 */
[----:B------:R-:W-:Y:S02]  /*3bc0*/  FSEL R5, R5, -INF , !P0 ;  /* 0xff80000005057808 */ /* 0x000fe40004000000 */
[----:B------:R-:W-:Y:S01]  /*3bd0*/  ISETP.GT.AND P0, PT, R20, 0x20, P6 ;  /* 0x000000201400780c */ /* 0x000fe20003704270 */
[----:B------:R2:W1:Y:S03]  /*3be0*/  MUFU.TANH R140, R50 ;  /* 0x00000032008c7308 */ /* 0x0004660000002400 */
        /* <DEDUP_REMOVED lines=15> */
[----:B------:R-:W-:-:S04]  /*3ce0*/  ISETP.GT.AND P0, PT, R20, 0x30, P6 ;  /* 0x000000301400780c */ /* 0x000fc80003704270 */
        /* <DEDUP_REMOVED lines=8> */
[----:B------:R-:W-:Y:S01]  /*3d70*/  ISETP.GT.AND P0, PT, R20, 0x39, P6 ;  /* 0x000000391400780c */ /* 0x000fe20003704270 */
[----:B------:R-:W-:Y:S02]  /*3d80*/  FMUL.FTZ R20, R22, c[0x0][0x320] ;  /* 0x0000c80016147a20 */ /* 0x000fe40000410000 */
[--C-:B---3--:R-:W-:Y:S01]  /*3d90*/  IMAD.IADD R22, R12, 0x1, R27.reuse ;  /* 0x000000010c167824 */ /* 0x108fe200078e021b */
[----:B------:R-:W-:Y:S01]  /*3da0*/  ISETP.LT.OR P0, PT, R21, 0x3a, P0 ;  /* 0x0000003a1500780c */ /* 0x000fe20000701670 */
[----:B------:R2:W3:Y:S01]  /*3db0*/  MUFU.TANH R6, R20 ;  /* 0x0000001400067308 */ /* 0x0004e20000002400 */
[----:B------:R-:W-:Y:S02]  /*3dc0*/  IMAD.IADD R21, R14, 0x1, R27 ;  /* 0x000000010e157824 */ /* 0x000fe400078e021b */
[----:B------:R-:W-:-:S02]  /*3dd0*/  FSEL R141, R141, -INF , !P0 ;  /* 0xff8000008d8d7808 */ /* 0x000fc40004000000 */
[----:B------:R-:W-:Y:S02]  /*3de0*/  PLOP3.LUT P0, PT, PT, PT, UP0, 0x40, 0x0 ;  /* 0x000000000000781c */ /* 0x000fe40003f0e808 */
[----:B------:R-:W-:-:S11]  /*3df0*/  IMNMX R21, R21, R10, PT ;  /* 0x0000000a15157217 */ /* 0x000fd60003800200 */
[----:B------:R-:W-:Y:S05]  /*3e00*/  @P0 BRA `(.L_x_400) ;  /* 0x0000016000000947 */ /* 0x000fea0003800000 */
[----:B-1234-:R-:W-:Y:S01]  /*3e10*/  IMAD.U32 R10, RZ, RZ, UR10 ;  /* 0x0000000aff0a7e24 */ /* 0x01efe2000f8e00ff */
        /* <DEDUP_REMOVED lines=11> */
.L_x_402:
[----:B------:R-:W-:-:S04]  /*3ed0*/  MOV R10, c[0x0][0x32c] ;  /* 0x0000cb00000a7a02 */ /* 0x000fc80000000f00 */
[----:B------:R-:W-:-:S13]  /*3ee0*/  ISETP.NE.AND P0, PT, R10, 0x1, PT ;  /* 0x000000010a00780c */ /* 0x000fda0003f05270 */
[----:B------:R-:W-:-:S05]  /*3ef0*/  @P0 IMAD.HI.U32 R10, R12, c[0x0][0x330], RZ ;  /* 0x0000cc000c0a0a27 */ /* 0x000fca00078e00ff */
[----:B------:R-:W-:Y:S02]  /*3f00*/  @P0 SHF.R.U32.HI R12, RZ, c[0x0][0x334], R10 ;  /* 0x0000cd00ff0c0a19 */ /* 0x000fe4000001160a */
.L_x_403:
[----:B------:R-:W-:Y:S05]  /*3f10*/  BSYNC B0 ;  /* 0x0000000000007941 */ /* 0x000fea0003800000 */
.L_x_401:
[----:B------:R-:W-:-:S04]  /*3f20*/  IMAD R23, R12, c[0x0][0x32c], -R85 ;  /* 0x0000cb000c177a24 */ /* 0x000fc800078e0a55 */
[----:B------:R-:W-:-:S05]  /*3f30*/  IMAD.IADD R23, R23, 0x1, -R212 ;  /* 0x0000000117177824 */ /* 0x000fca00078e0ad4 */
[----:B------:R-:W-:Y:S02]  /*3f40*/  IADD3 R10, R23, c[0x0][0x32c], RZ ;  /* 0x0000cb00170a7a10 */ /* 0x000fe40007ffe0ff */
[----:B------:R-:W-:Y:S02]  /*3f50*/  IMNMX R22, R22, R23, !PT ;  /* 0x0000001716167217 */ /* 0x000fe40007800200 */
[----:B------:R-:W-:Y:S02]  /*3f60*/  IMNMX R21, R21, R10, PT ;  /* 0x0000000a15157217 */ /* 0x000fe40003800200 */
.L_x_400:
[----:B-1234-:R-:W-:Y:S01]  /*3f70*/  ISETP.GT.AND P0, PT, R22, 0x1, P6 ;  /* 0x000000011600780c */ /* 0x01efe20003704270 */
[----:B------:R-:W-:Y:S01]  /*3f80*/  IMAD.SHL.U32 R203, R4, 0x2, RZ ;  /* 0x0000000204cb7824 */ /* 0x000fe200078e00ff */
[----:B------:R-:W-:Y:S02]  /*3f90*/  ULDC.64 UR4, c[0x0][0x2c8] ;  /* 0x0000b20000047ab9 */ /* 0x000fe40000000a00 */
[----:B------:R-:W-:Y:S01]  /*3fa0*/  ISETP.LT.OR P0, PT, R21, 0x2, P0 ;  /* 0x000000021500780c */ /* 0x000fe20000701670 */
[--C-:B------:R-:W-:Y:S01]  /*3fb0*/  IMAD R197, R3, 0x2, R203.reuse ;  /* 0x0000000203c57824 */ /* 0x100fe200078e02cb */
[----:B------:R-:W-:Y:S01]  /*3fc0*/  LDSM.16.MT88.4 R40, [R203+0x2100] ;  /* 0x00210000cb28783b */ /* 0x000fe20000004200 */
[----:B------:R-:W-:Y:S01]  /*3fd0*/  IMAD R198, R2, 0x2, R203 ;  /* 0x0000000202c67824 */ /* 0x000fe200078e02cb */
[----:B------:R-:W-:Y:S01]  /*3fe0*/  FSEL R20, R25, -INF , !P0 ;  /* 0xff80000019147808 */ /* 0x000fe20004000000 */
[----:B------:R-:W-:Y:S01]  /*3ff0*/  UIMAD.WIDE.U32 UR26, UR24, UR4, URZ ;  /* 0x00000004181a72a5 */ /* 0x000fe2000f8e003f */
[----:B------:R-:W-:Y:S01]  /*4000*/  ISETP.GT.AND P0, PT, R22, 0x8, P6 ;  /* 0x000000081600780c */ /* 0x000fe20003704270 */
[----:B------:R-:W-:Y:S01]  /*4010*/  LDSM.16.MT88.4 R56, [R197+0x2100] ;  /* 0x00210000c538783b */ /* 0x000fe20000004200 */
[----:B------:R-:W-:Y:S01]  /*4020*/  IMAD R196, R3, 0x2, R198 ;  /* 0x0000000203c47824 */ /* 0x000fe200078e02c6 */
[----:B------:R-:W-:Y:S01]  /*4030*/  UIADD3 UR20, UR20, -0x2, URZ ;  /* 0xfffffffe14147890 */ /* 0x000fe2000fffe03f */
[----:B------:R-:W-:Y:S01]  /*4040*/  ISETP.LT.OR P0, PT, R21, 0x9, P0 ;  /* 0x000000091500780c */ /* 0x000fe20000701670 */
[----:B------:R-:W-:Y:S01]  /*4050*/  LDSM.16.MT88.4 R124, [R203+0x100] ;  /* 0x00010000cb7c783b */ /* 0x000fe20000004200 */
[----:B------:R-:W-:-:S02]  /*4060*/  @UP1 UMOV UR25, UR27 ;  /* 0x0000001b00191c82 */ /* 0x000fc40008000000 */
[----:B------:R-:W-:Y:S01]  /*4070*/  FSEL R6, R6, -INF , !P0 ;  /* 0xff80000006067808 */ /* 0x000fe20004000000 */
[----:B------:R-:W-:Y:S01]  /*4080*/  LDSM.16.MT88.4 R116, [R198+0x100] ;  /* 0x00010000c674783b */ /* 0x000fe20000004200 */
[----:B------:R-:W-:Y:S01]  /*4090*/  ISETP.GT.AND P0, PT, R22, 0x9, P6 ;  /* 0x000000091600780c */ /* 0x000fe20003704270 */
[----:B------:R-:W-:Y:S02]  /*40a0*/  @UP1 USHF.R.U32.HI UR24, URZ, UR5, UR25 ;  /* 0x000000053f181299 */ /* 0x000fe40008011619 */
[----:B------:R-:W-:Y:S01]  /*40b0*/  LDSM.16.MT88.4 R108, [R197+0x100] ;  /* 0x00010000c56c783b */ /* 0x000fe20000004200 */
[----:B------:R-:W-:Y:S01]  /*40c0*/  ISETP.LT.OR P0, PT, R21, 0xa, P0 ;  /* 0x0000000a1500780c */ /* 0x000fe20000701670 */
[----:B------:R-:W-:Y:S02]  /*40d0*/  UIADD3 UR4, UR21, UR24, URZ ;  /* 0x0000001815047290 */ /* 0x000fe4000fffe03f */
[----:B------:R-:W-:Y:S01]  /*40e0*/  LDSM.16.MT88.4 R100, [R196+0x100] ;  /* 0x00010000c464783b */ /* 0x000fe20000004200 */
[----:B------:R-:W-:Y:S01]  /*40f0*/  FSEL R144, R144, -INF , !P0 ;  /* 0xff80000090907808 */ /* 0x000fe20004000000 */
[----:B------:R-:W-:Y:S01]  /*4100*/  ULDC UR21, c[0x0][0x328] ;  /* 0x0000ca0000157ab9 */ /* 0x000fe20000000800 */
[----:B------:R-:W-:Y:S01]  /*4110*/  ISETP.GT.AND P0, PT, R22, 0x10, P6 ;  /* 0x000000101600780c */ /* 0x000fe20003704270 */
[----:B------:R-:W-:Y:S01]  /*4120*/  LDSM.16.MT88.4 R48, [R198+0x2100] ;  /* 0x00210000c630783b */ /* 0x000fe20000004200 */
[----:B------:R-:W-:-:S02]  /*4130*/  UIADD3 UR21, UR4, UR21, URZ ;  /* 0x0000001504157290 */ /* 0x000fc4000fffe03f */
[C---:B------:R-:W-:Y:S01]  /*4140*/  ISETP.LT.OR P0, PT, R21.reuse, 0x11, P0 ;  /* 0x000000111500780c */ /* 0x040fe20000701670 */
[----:B------:R-:W-:Y:S03]  /*4150*/  LDSM.16.MT88.4 R64, [R196+0x2100] ;  /* 0x00210000c440783b */ /* 0x000fe60000004200 */
[----:B------:R-:W-:Y:S01]  /*4160*/  FSEL R14, R18, -INF , !P0 ;  /* 0xff800000120e7808 */ /* 0x000fe20004000000 */
[----:B------:R-:W-:Y:S01]  /*4170*/  LDSM.16.MT88.4 R72, [R203+0x4100] ;  /* 0x00410000cb48783b */ /* 0x000fe20000004200 */
[----:B------:R-:W-:Y:S02]  /*4180*/  ISETP.GT.AND P0, PT, R22, 0x11, P6 ;  /* 0x000000111600780c */ /* 0x000fe40003704270 */
[----:B------:R-:W-:Y:S01]  /*4190*/  FMNMX.FTZ R18, R16, R17, !PT ;  /* 0x0000001110127209 */ /* 0x000fe20007810000 */
[----:B------:R-:W-:Y:S01]  /*41a0*/  LDSM.16.MT88.4 R80, [R198+0x4100] ;  /* 0x00410000c650783b */ /* 0x000fe20000004200 */
[----:B------:R-:W-:-:S02]  /*41b0*/  ISETP.LT.OR P0, PT, R21, 0x12, P0 ;  /* 0x000000121500780c */ /* 0x000fc40000701670 */
[----:B------:R-:W-:Y:S01]  /*41c0*/  FMNMX.FTZ R18, R15, R18, !PT ;  /* 0x000000120f127209 */ /* 0x000fe20007810000 */
[----:B------:R-:W-:Y:S01]  /*41d0*/  LDSM.16.MT88.4 R88, [R197+0x4100] ;  /* 0x00410000c558783b */ /* 0x000fe20000004200 */
[----:B------:R-:W-:Y:S02]  /*41e0*/  FSEL R12, R19, -INF , !P0 ;  /* 0xff800000130c7808 */ /* 0x000fe40004000000 */
[----:B------:R-:W-:Y:S01]  /*41f0*/  ISETP.GT.AND P0, PT, R22, 0x18, P6 ;  /* 0x000000181600780c */ /* 0x000fe20003704270 */
[----:B------:R-:W-:Y:S01]  /*4200*/  LDSM.16.MT88.4 R136, [R198+0x900] ;  /* 0x00090000c688783b */ /* 0x000fe20000004200 */
[----:B------:R-:W-:Y:S02]  /*4210*/  FMNMX.FTZ R18, R13, R18, !PT ;  /* 0x000000120d127209 */ /* 0x000fe40007810000 */
[----:B------:R-:W-:Y:S01]  /*4220*/  ISETP.LT.OR P0, PT, R21, 0x19, P0 ;  /* 0x000000191500780c */ /* 0x000fe20000701670 */
[----:B------:R-:W-:Y:S01]  /*4230*/  LDSM.16.MT88.4 R32, [R197+0x900] ;  /* 0x00090000c520783b */ /* 0x000fe20000004200 */
[----:B------:R-:W-:-:S02]  /*4240*/  FMNMX.FTZ R18, R11, R18, !PT ;  /* 0x000000120b127209 */ /* 0x000fc40007810000 */
[----:B------:R-:W-:Y:S01]  /*4250*/  FSEL R10, R24, -INF , !P0 ;  /* 0xff800000180a7808 */ /* 0x000fe20004000000 */
[----:B------:R-:W-:Y:S01]  /*4260*/  LDSM.16.MT88.4 R28, [R196+0x900] ;  /* 0x00090000c41c783b */ /* 0x000fe20000004200 */
[----:B------:R-:W-:Y:S02]  /*4270*/  ISETP.GT.AND P0, PT, R22, 0x19, P6 ;  /* 0x000000191600780c */ /* 0x000fe40003704270 */
[----:B------:R-:W-:Y:S02]  /*4280*/  FMNMX.FTZ R24, R9, R18, !PT ;  /* 0x0000001209187209 */ /* 0x000fe40007810000 */
        /* <DEDUP_REMOVED lines=8> */
[----:B------:R-:W-:-:S04]  /*4310*/  ISETP.GT.AND P0, PT, R22, RZ, P6 ;  /* 0x000000ff1600720c */ /* 0x000fc80003704270 */
[----:B------:R-:W-:-:S04]  /*4320*/  ISETP.LT.OR P0, PT, R21, 0x1, P0 ;  /* 0x000000011500780c */ /* 0x000fc80000701670 */
[----:B------:R-:W-:Y:S02]  /*4330*/  FSEL R18, R0, -INF , !P0 ;  /* 0xff80000000127808 */ /* 0x000fe40004000000 */
[----:B------:R-:W-:Y:S02]  /*4340*/  FMNMX.FTZ R0, R7, R24, !PT ;  /* 0x0000001807007209 */ /* 0x000fe40007810000 */
[----:B------:R-:W-:Y:S01]  /*4350*/  FMNMX.FTZ R23, R18, R20, !PT ;  /* 0x0000001412177209 */ /* 0x000fe20007810000 */
[----:B------:R-:W-:Y:S01]  /*4360*/  LDSM.16.MT88.4 R24, [R198+0x2900] ;  /* 0x00290000c618783b */ /* 0x000fe20000004200 */
[----:B------:R-:W-:Y:S02]  /*4370*/  FMNMX.FTZ R0, R5, R0, !PT ;  /* 0x0000000005007209 */ /* 0x000fe40007810000 */
[----:B------:R-:W-:Y:S02]  /*4380*/  ISETP.GT.AND P0, PT, R22, 0x28, P6 ;  /* 0x000000281600780c */ /* 0x000fe40003704270 */
[----:B------:R-:W-:-:S02]  /*4390*/  FMNMX.FTZ R0, R165, R0, !PT ;  /* 0x00000000a5007209 */ /* 0x000fc40007810000 */
[----:B------:R-:W-:Y:S02]  /*43a0*/  FMNMX.FTZ R23, R6, R23, !PT ;  /* 0x0000001706177209 */ /* 0x000fe40007810000 */
[----:B------:R-:W-:Y:S02]  /*43b0*/  FMNMX.FTZ R0, R159, R0, !PT ;  /* 0x000000009f007209 */ /* 0x000fe40007810000 */
[----:B------:R-:W-:Y:S02]  /*43c0*/  ISETP.LT.OR P0, PT, R21, 0x29, P0 ;  /* 0x000000291500780c */ /* 0x000fe40000701670 */
[----:B------:R-:W-:Y:S02]  /*43d0*/  FMNMX.FTZ R23, R144, R23, !PT ;  /* 0x0000001790177209 */ /* 0x000fe40007810000 */
[----:B------:R-:W-:Y:S02]  /*43e0*/  FMNMX.FTZ R0, R157, R0, !PT ;  /* 0x000000009d007209 */ /* 0x000fe40007810000 */
[----:B------:R-:W-:-:S02]  /*43f0*/  FSEL R164, R164, -INF , !P0 ;  /* 0xff800000a4a47808 */ /* 0x000fc40004000000 */
[----:B------:R-:W-:Y:S02]  /*4400*/  FMNMX.FTZ R23, R14, R23, !PT ;  /* 0x000000170e177209 */ /* 0x000fe40007810000 */
[----:B------:R-:W-:Y:S02]  /*4410*/  ISETP.GT.AND P0, PT, R22, 0x29, P6 ;  /* 0x000000291600780c */ /* 0x000fe40003704270 */
[----:B------:R-:W-:Y:S02]  /*4420*/  FMNMX.FTZ R0, R163, R0, !PT ;  /* 0x00000000a3007209 */ /* 0x000fe40007810000 */
[----:B------:R-:W-:Y:S02]  /*4430*/  FMNMX.FTZ R23, R12, R23, !PT ;  /* 0x000000170c177209 */ /* 0x000fe40007810000 */
[----:B------:R-:W-:Y:S02]  /*4440*/  ISETP.LT.OR P0, PT, R21, 0x2a, P0 ;  /* 0x0000002a1500780c */ /* 0x000fe40000701670 */
[----:B------:R-:W-:-:S02]  /*4450*/  FMNMX.FTZ R0, R169, R0, !PT ;  /* 0x00000000a9007209 */ /* 0x000fc40007810000 */
[----:B------:R-:W-:Y:S02]  /*4460*/  FMNMX.FTZ R23, R10, R23, !PT ;  /* 0x000000170a177209 */ /* 0x000fe40007810000 */
[----:B------:R-:W-:Y:S02]  /*4470*/  FSEL R170, R170, -INF , !P0 ;  /* 0xff800000aaaa7808 */ /* 0x000fe40004000000 */
[----:B------:R-:W-:Y:S02]  /*4480*/  ISETP.GT.AND P0, PT, R22, 0x30, P6 ;  /* 0x000000301600780c */ /* 0x000fe40003704270 */
[----:B------:R-:W-:Y:S02]  /*4490*/  FMNMX.FTZ R0, R167, R0, !PT ;  /* 0x00000000a7007209 */ /* 0x000fe40007810000 */
[----:B------:R-:W-:Y:S02]  /*44a0*/  FMNMX.FTZ R23, R8, R23, !PT ;  /* 0x0000001708177209 */ /* 0x000fe40007810000 */
[----:B------:R-:W-:-:S02]  /*44b0*/  ISETP.LT.OR P0, PT, R21, 0x31, P0 ;  /* 0x000000311500780c */ /* 0x000fc40000701670 */
[----:B------:R-:W-:Y:S02]  /*44c0*/  FMNMX.FTZ R0, R143, R0, !PT ;  /* 0x000000008f007209 */ /* 0x000fe40007810000 */
[----:B------:R-:W-:Y:S02]  /*44d0*/  FMNMX.FTZ R23, R162, R23, !PT ;  /* 0x00000017a2177209 */ /* 0x000fe40007810000 */
[----:B------:R-:W-:Y:S02]  /*44e0*/  FSEL R166, R166, -INF , !P0 ;  /* 0xff800000a6a67808 */ /* 0x000fe40004000000 */
[----:B------:R-:W-:Y:S02]  /*44f0*/  ISETP.GT.AND P0, PT, R22, 0x31, P6 ;  /* 0x000000311600780c */ /* 0x000fe40003704270 */
[----:B------:R-:W-:Y:S02]  /*4500*/  FMNMX.FTZ R0, R141, R0, !PT ;  /* 0x000000008d007209 */ /* 0x000fe40007810000 */
[----:B------:R-:W-:-:S02]  /*4510*/  FMNMX.FTZ R23, R172, R23, !PT ;  /* 0x00000017ac177209 */ /* 0x000fc40007810000 */
[----:B------:R-:W-:Y:S01]  /*4520*/  ISETP.LT.OR P0, PT, R21, 0x32, P0 ;  /* 0x000000321500780c */ /* 0x000fe20000701670 */
[----:B------:R-:W1:Y:S01]  /*4530*/  SHFL.BFLY PT, R19, R0, 0x2, 0x1f ;  /* 0x0c401f0000137f89 */ /* 0x000e6200000e0000 */
[----:B------:R-:W-:Y:S02]  /*4540*/  FMNMX.FTZ R23, R164, R23, !PT ;  /* 0x00000017a4177209 */ /* 0x000fe40007810000 */
[----:B------:R-:W-:Y:S02]  /*4550*/  FSEL R142, R142, -INF , !P0 ;  /* 0xff8000008e8e7808 */ /* 0x000fe40004000000 */
[----:B------:R-:W-:Y:S02]  /*4560*/  ISETP.GT.AND P0, PT, R22, 0x38, P6 ;  /* 0x000000381600780c */ /* 0x000fe40003704270 */
[----:B------:R-:W-:Y:S02]  /*4570*/  FMNMX.FTZ R23, R170, R23, !PT ;  /* 0x00000017aa177209 */ /* 0x000fe40007810000 */
[----:B------:R-:W-:-:S02]  /*4580*/  ISETP.GT.AND P6, PT, R22, 0x39, P6 ;  /* 0x000000391600780c */ /* 0x000fc400037c4270 */
[C---:B------:R-:W-:Y:S02]  /*4590*/  ISETP.LT.OR P0, PT, R21.reuse, 0x39, P0 ;  /* 0x000000391500780c */ /* 0x040fe40000701670 */
[----:B------:R-:W-:Y:S02]  /*45a0*/  FMNMX.FTZ R23, R166, R23, !PT ;  /* 0x00000017a6177209 */ /* 0x000fe40007810000 */
[----:B------:R-:W-:Y:S02]  /*45b0*/  ISETP.LT.OR P6, PT, R21, 0x3a, P6 ;  /* 0x0000003a1500780c */ /* 0x000fe400037c1670 */
[----:B------:R-:W-:Y:S02]  /*45c0*/  FSEL R140, R140, -INF , !P0 ;  /* 0xff8000008c8c7808 */ /* 0x000fe40004000000 */
[----:B------:R-:W-:Y:S02]  /*45d0*/  FMNMX.FTZ R23, R142, R23, !PT ;  /* 0x000000178e177209 */ /* 0x000fe40007810000 */
[----:B------:R-:W-:-:S02]  /*45e0*/  FSEL R160, R160, -INF , !P6 ;  /* 0xff800000a0a07808 */ /* 0x000fc40007000000 */
[----:B------:R-:W-:Y:S02]  /*45f0*/  FMNMX.FTZ R21, R140, R23, !PT ;  /* 0x000000178c157209 */ /* 0x000fe40007810000 */
[----:B-1----:R-:W-:Y:S02]  /*4600*/  FMNMX.FTZ R22, R0, R19, !PT ;  /* 0x0000001300167209 */ /* 0x002fe40007810000 */
[----:B------:R-:W-:-:S03]  /*4610*/  FMNMX.FTZ R21, R160, R21, !PT ;  /* 0x00000015a0157209 */ /* 0x000fc60007810000 */
[----:B------:R-:W-:Y:S04]  /*4620*/  SHFL.BFLY PT, R23, R22, 0x1, 0x1f ;  /* 0x0c201f0016177f89 */ /* 0x000fe800000e0000 */
[----:B------:R-:W1:Y:S02]  /*4630*/  SHFL.BFLY PT, R0, R21, 0x2, 0x1f ;  /* 0x0c401f0015007f89 */ /* 0x000e6400000e0000 */
[----:B-1----:R-:W-:Y:S02]  /*4640*/  FMNMX.FTZ R19, R21, R0, !PT ;  /* 0x0000000015137209 */ /* 0x002fe40007810000 */
[----:B------:R-:W-:-:S03]  /*4650*/  FMNMX.FTZ R0, R22, R23, !PT ;  /* 0x0000001716007209 */ /* 0x000fc60007810000 */
[----:B------:R-:W1:Y:S01]  /*4660*/  SHFL.BFLY PT, R132, R19, 0x1, 0x1f ;  /* 0x0c201f0013847f89 */ /* 0x000e6200000e0000 */
[C---:B------:R-:W-:Y:S01]  /*4670*/  FSETP.NEU.FTZ.AND P0, PT, R0.reuse, -INF , PT ;  /* 0xff8000000000780b */ /* 0x040fe20003f1d000 */
[----:B------:R-:W-:-:S05]  /*4680*/  FMUL.FTZ R168, R0, c[0x0][0x2d0] ;  /* 0x0000b40000a87a20 */ /* 0x000fca0000410000 */
[----:B------:R-:W-:-:S05]  /*4690*/  FSEL R168, R168, RZ, P0 ;  /* 0x000000ffa8a87208 */ /* 0x000fca0000000000 */
[--C-:B------:R-:W-:Y:S02]  /*46a0*/  FFMA.FTZ R155, R16, c[0x0][0x2d0], -R168.reuse ;  /* 0x0000b400109b7a23 */ /* 0x100fe400000108a8 */
[--C-:B------:R-:W-:Y:S02]  /*46b0*/  FFMA.FTZ R154, R17, c[0x0][0x2d0], -R168.reuse ;  /* 0x0000b400119a7a23 */ /* 0x100fe400000108a8 */
[--C-:B------:R-:W-:Y:S02]  /*46c0*/  FFMA.FTZ R153, R15, c[0x0][0x2d0], -R168.reuse ;  /* 0x0000b4000f997a23 */ /* 0x100fe400000108a8 */
[--C-:B------:R-:W-:Y:S01]  /*46d0*/  FFMA.FTZ R148, R13, c[0x0][0x2d0], -R168.reuse ;  /* 0x0000b4000d947a23 */ /* 0x100fe200000108a8 */
[----:B------:R-:W-:Y:S01]  /*46e0*/  MUFU.EX2 R155, R155 ;  /* 0x0000009b009b7308 */ /* 0x000fe20000000800 */
[--C-:B------:R-:W-:Y:S02]  /*46f0*/  FFMA.FTZ R146, R7, c[0x0][0x2d0], -R168.reuse ;  /* 0x0000b40007927a23 */ /* 0x100fe400000108a8 */
[--C-:B------:R-:W-:Y:S01]  /*4700*/  FFMA.FTZ R135, R5, c[0x0][0x2d0], -R168.reuse ;  /* 0x0000b40005877a23 */ /* 0x100fe200000108a8 */
[----:B-1----:R-:W-:Y:S01]  /*4710*/  FMNMX.FTZ R132, R132, R19, !PT ;  /* 0x0000001384847209 */ /* 0x002fe20007810000 */
[----:B------:R-:W-:-:S03]  /*4720*/  FFMA.FTZ R152, R11, c[0x0][0x2d0], -R168 ;  /* 0x0000b4000b987a23 */ /* 0x000fc600000108a8 */
[----:B------:R-:W1:Y:S01]  /*4730*/  MUFU.EX2 R154, R154 ;  /* 0x0000009a009a7308 */ /* 0x000e620000000800 */
[C---:B------:R-:W-:Y:S01]  /*4740*/  FSETP.NEU.FTZ.AND P0, PT, R132.reuse, -INF , PT ;  /* 0xff8000008400780b */ /* 0x040fe20003f1d000 */
[----:B------:R-:W-:Y:S02]  /*4750*/  FMUL.FTZ R161, R132, c[0x0][0x2d0] ;  /* 0x0000b40084a17a20 */ /* 0x000fe40000410000 */
[--C-:B------:R-:W-:Y:S02]  /*4760*/  FFMA.FTZ R147, R9, c[0x0][0x2d0], -R168.reuse ;  /* 0x0000b40009937a23 */ /* 0x100fe400000108a8 */
[--C-:B------:R-:W-:Y:S01]  /*4770*/  FFMA.FTZ R156, R165, c[0x0][0x2d0], -R168.reuse ;  /* 0x0000b400a59c7a23 */ /* 0x100fe200000108a8 */
[----:B------:R-:W-:Y:S01]  /*4780*/  FSEL R161, R161, RZ, P0 ;  /* 0x000000ffa1a17208 */ /* 0x000fe20000000000 */
[----:B------:R-:W-:Y:S01]  /*4790*/  MUFU.EX2 R153, R153 ;  /* 0x0000009900997308 */ /* 0x000fe20000000800 */
[--C-:B------:R-:W-:Y:S01]  /*47a0*/  FFMA.FTZ R158, R163, c[0x0][0x2d0], -R168.reuse ;  /* 0x0000b400a39e7a23 */ /* 0x100fe200000108a8 */
[----:B------:R-:W-:Y:S01]  /*47b0*/  PLOP3.LUT P0, PT, PT, PT, UP0, 0x40, 0x0 ;  /* 0x000000000000781c */ /* 0x000fe20003f0e808 */
[----:B------:R-:W-:-:S02]  /*47c0*/  FFMA.FTZ R159, R159, c[0x0][0x2d0], -R168 ;  /* 0x0000b4009f9f7a23 */ /* 0x000fc400000108a8 */
[--C-:B------:R-:W-:Y:S02]  /*47d0*/  FFMA.FTZ R149, R18, c[0x0][0x2d0], -R161.reuse ;  /* 0x0000b40012957a23 */ /* 0x100fe400000108a1 */
[--C-:B------:R-:W-:Y:S01]  /*47e0*/  FFMA.FTZ R150, R20, c[0x0][0x2d0], -R161.reuse ;  /* 0x0000b40014967a23 */ /* 0x100fe200000108a1 */
[----:B------:R-:W2:Y:S01]  /*47f0*/  MUFU.EX2 R148, R148 ;  /* 0x0000009400947308 */ /* 0x000ea20000000800 */
[--C-:B------:R-:W-:Y:S01]  /*4800*/  FFMA.FTZ R151, R6, c[0x0][0x2d0], -R161.reuse ;  /* 0x0000b40006977a23 */ /* 0x100fe200000108a1 */
[----:B------:R-:W-:Y:S01]  /*4810*/  LDSM.16.MT88.4 R16, [R197+0x2900] ;  /* 0x00290000c510783b */ /* 0x000fe20000004200 */
[--C-:B------:R-:W-:Y:S01]  /*4820*/  FFMA.FTZ R144, R144, c[0x0][0x2d0], -R161.reuse ;  /* 0x0000b40090907a23 */ /* 0x100fe200000108a1 */
[----:B-1----:R-:W-:Y:S01]  /*4830*/  F2FP.PACK_AB R96, R154, R155 ;  /* 0x0000009b9a60723e */ /* 0x002fe200000000ff */
[--C-:B------:R-:W-:Y:S01]  /*4840*/  FFMA.FTZ R3, R10, c[0x0][0x2d0], -R161.reuse ;  /* 0x0000b4000a037a23 */ /* 0x100fe200000108a1 */
[----:B------:R-:W1:Y:S01]  /*4850*/  LDSM.16.MT88.4 R4, [R196+0x4100] ;  /* 0x00410000c404783b */ /* 0x000e620000004200 */
[--C-:B------:R-:W-:Y:S01]  /*4860*/  FFMA.FTZ R2, R8, c[0x0][0x2d0], -R161.reuse ;  /* 0x0000b40008027a23 */ /* 0x100fe200000108a1 */
[----:B------:R-:W-:Y:S01]  /*4870*/  MUFU.EX2 R149, R149 ;  /* 0x0000009500957308 */ /* 0x000fe20000000800 */
[--C-:B------:R-:W-:Y:S01]  /*4880*/  FFMA.FTZ R145, R14, c[0x0][0x2d0], -R161.reuse ;  /* 0x0000b4000e917a23 */ /* 0x100fe200000108a1 */
[----:B------:R-:W3:Y:S01]  /*4890*/  LDSM.16.MT88.4 R8, [R203+0x2900] ;  /* 0x00290000cb08783b */ /* 0x000ee20000004200 */
[----:B------:R-:W-:-:S02]  /*48a0*/  FFMA.FTZ R134, R12, c[0x0][0x2d0], -R161 ;  /* 0x0000b4000c867a23 */ /* 0x000fc400000108a1 */
[--C-:B------:R-:W-:Y:S01]  /*48b0*/  FFMA.FTZ R157, R157, c[0x0][0x2d0], -R168.reuse ;  /* 0x0000b4009d9d7a23 */ /* 0x100fe200000108a8 */
[----:B------:R-:W4:Y:S01]  /*48c0*/  LDSM.16.MT88.4 R20, [R203+0x900] ;  /* 0x00090000cb14783b */ /* 0x000f220000004200 */
[--C-:B------:R-:W-:Y:S01]  /*48d0*/  FFMA.FTZ R162, R162, c[0x0][0x2d0], -R161.reuse ;  /* 0x0000b400a2a27a23 */ /* 0x100fe200000108a1 */
[----:B------:R-:W5:Y:S01]  /*48e0*/  MUFU.EX2 R150, R150 ;  /* 0x0000009600967308 */ /* 0x000f620000000800 */
[----:B--2---:R-:W-:Y:S01]  /*48f0*/  F2FP.PACK_AB R98, R148, R153 ;  /* 0x000000999462723e */ /* 0x004fe200000000ff */
[----:B------:R-:W2:Y:S01]  /*4900*/  LDSM.16.MT88.4 R12, [R196+0x2900] ;  /* 0x00290000c40c783b */ /* 0x000ea20000004200 */
[--C-:B------:R-:W-:Y:S02]  /*4910*/  FFMA.FTZ R163, R172, c[0x0][0x2d0], -R161.reuse ;  /* 0x0000b400aca37a23 */ /* 0x100fe400000108a1 */
[--C-:B------:R-:W-:Y:S02]  /*4920*/  FFMA.FTZ R164, R164, c[0x0][0x2d0], -R161.reuse ;  /* 0x0000b400a4a47a23 */ /* 0x100fe400000108a1 */
[----:B------:R-:W-:Y:S01]  /*4930*/  FFMA.FTZ R165, R170, c[0x0][0x2d0], -R161 ;  /* 0x0000b400aaa57a23 */ /* 0x000fe200000108a1 */
[----:B------:R-:W-:Y:S01]  /*4940*/  MUFU.EX2 R151, R151 ;  /* 0x0000009700977308 */ /* 0x000fe20000000800 */
[----:B------:R-:W-:-:S02]  /*4950*/  FFMA.FTZ R170, R167, c[0x0][0x2d0], -R168 ;  /* 0x0000b400a7aa7a23 */ /* 0x000fc400000108a8 */
[--C-:B------:R-:W-:Y:S02]  /*4960*/  FFMA.FTZ R169, R169, c[0x0][0x2d0], -R168.reuse ;  /* 0x0000b400a9a97a23 */ /* 0x100fe400000108a8 */
[--C-:B------:R-:W-:Y:S02]  /*4970*/  FFMA.FTZ R167, R143, c[0x0][0x2d0], -R168.reuse ;  /* 0x0000b4008fa77a23 */ /* 0x100fe400000108a8 */
[----:B------:R-:W-:Y:S01]  /*4980*/  FFMA.FTZ R214, R141, c[0x0][0x2d0], -R168 ;  /* 0x0000b4008dd67a23 */ /* 0x000fe200000108a8 */
[----:B------:R-:W1:Y:S01]  /*4990*/  MUFU.EX2 R144, R144 ;  /* 0x0000009000907308 */ /* 0x000e620000000800 */
[----:B-----5:R-:W-:Y:S01]  /*49a0*/  F2FP.PACK_AB R97, R150, R149 ;  /* 0x000000959661723e */ /* 0x020fe200000000ff */
[--C-:B------:R-:W-:Y:S02]  /*49b0*/  FFMA.FTZ R166, R166, c[0x0][0x2d0], -R161.reuse ;  /* 0x0000b400a6a67a23 */ /* 0x100fe400000108a1 */
[--C-:B------:R-:W-:Y:S02]  /*49c0*/  FFMA.FTZ R171, R142, c[0x0][0x2d0], -R161.reuse ;  /* 0x0000b4008eab7a23 */ /* 0x100fe400000108a1 */
[----:B------:R-:W-:-:S02]  /*49d0*/  FFMA.FTZ R168, R140, c[0x0][0x2d0], -R161 ;  /* 0x0000b4008ca87a23 */ /* 0x000fc400000108a1 */
[----:B------:R-:W-:Y:S01]  /*49e0*/  MUFU.EX2 R152, R152 ;  /* 0x0000009800987308 */ /* 0x000fe20000000800 */
[----:B------:R-:W-:Y:S01]  /*49f0*/  FFMA.FTZ R215, R160, c[0x0][0x2d0], -R161 ;  /* 0x0000b400a0d77a23 */ /* 0x000fe200000108a1 */
[----:B------:R-:W-:Y:S01]  /*4a00*/  LDSM.16.MT88.4 R140, [R198+0x1900] ;  /* 0x00190000c68c783b */ /* 0x000fe20000004200 */
[----:B------:R-:W-:Y:S02]  /*4a10*/  FADD.FTZ R154, R155, R154 ;  /* 0x0000009a9b9a7221 */ /* 0x000fe40000010000 */
[----:B------:R-:W-:Y:S02]  /*4a20*/  FADD.FTZ R150, R149, R150 ;  /* 0x0000009695967221 */ /* 0x000fe40000010000 */
[----:B------:R-:W-:Y:S01]  /*4a30*/  FADD.FTZ R153, R153, R154 ;  /* 0x0000009a99997221 */ /* 0x000fe20000010000 */
[----:B-1----:R-:W-:Y:S01]  /*4a40*/  F2FP.PACK_AB R99, R144, R151 ;  /* 0x000000979063723e */ /* 0x002fe200000000ff */
[----:B------:R-:W1:Y:S01]  /*4a50*/  MUFU.EX2 R147, R147 ;  /* 0x0000009300937308 */ /* 0x000e620000000800 */
[----:B------:R-:W-:-:S02]  /*4a60*/  FADD.FTZ R151, R151, R150 ;  /* 0x0000009697977221 */ /* 0x000fc40000010000 */
        /* <DEDUP_REMOVED lines=46> */
[C---:B------:R-:W-:Y:S07]  /*4d50*/  HMMA.16816.F32 R92, R96.reuse, R4, RZ ;  /* 0x00000004605c723c */ /* 0x040fee00000018ff */
        /* <DEDUP_REMOVED lines=12> */
[----:B---3--:R-:W-:Y:S01]  /*4e20*/  HMMA.16816.F32 R36, R4, R8, R36 ;  /* 0x000000080424723c */ /* 0x008fe20000001824 */
[----:B------:R-:W-:-:S07]  /*4e30*/  FADD.FTZ R3, R2, R3 ;  /* 0x0000000302037221 */ /* 0x000fce0000010000 */
[C---:B------:R-:W-:Y:S01]  /*4e40*/  HMMA.16816.F32 R40, R4.reuse, R10, R40 ;  /* 0x0000000a0428723c */ /* 0x040fe20000001828 */
[----:B------:R-:W1:Y:S07]  /*4e50*/  LDSM.16.MT88.4 R8, [R198+0x4900] ;  /* 0x00490000c608783b */ /* 0x000e6e0000004200 */
[C---:B------:R-:W-:Y:S08]  /*4e60*/  HMMA.16816.F32 R52, R4.reuse, R16, R52 ;  /* 0x000000100434723c */ /* 0x040ff00000001834 */
[C---:B------:R-:W-:Y:S01]  /*4e70*/  HMMA.16816.F32 R56, R4.reuse, R18, R56 ;  /* 0x000000120438723c */ /* 0x040fe20000001838 */
[----:B------:R-:W3:Y:S07]  /*4e80*/  LDSM.16.MT88.4 R16, [R197+0x4900] ;  /* 0x00490000c510783b */ /* 0x000eee0000004200 */
[C---:B----4-:R-:W-:Y:S08]  /*4e90*/  HMMA.16816.F32 R128, R4.reuse, R20, R128 ;  /* 0x000000140480723c */ /* 0x050ff00000001880 */
        /* <DEDUP_REMOVED lines=116> */
[----:B------:R-:W-:Y:S07]  /*55e0*/  @P0 BRA `(.L_x_404) ;  /* 0x0000018000000947 */ /* 0x000fee0003800000 */
[----:B------:R-:W-:Y:S01]  /*55f0*/  ISETP.LT.AND P0, PT, RZ, UR4, PT ;  /* 0x00000004ff007c0c */ /* 0x000fe2000bf01270 */
[----:B------:R-:W-:-:S12]  /*5600*/  UIADD3 UR24, UR4, -0x1, URZ ;  /* 0xffffffff04187890 */ /* 0x000fd8000fffe03f */
[----:B------:R-:W-:Y:S05]  /*5610*/  @P0 BRA `(.L_x_405) ;  /* 0x000000a000000947 */ /* 0x000fea0003800000 */
[----:B------:R-:W-:Y:S02]  /*5620*/  UMOV UR24, 0x1 ;  /* 0x0000000100187882 */ /* 0x000fe40000000000 */
        /* <DEDUP_REMOVED lines=9> */
.L_x_405:
[----:B------:R-:W-:Y:S02]  /*56c0*/  UMOV UR5, 0x1 ;  /* 0x0000000100057882 */ /* 0x000fe40000000000 */
[----:B------:R-:W-:Y:S02]  /*56d0*/  ULDC UR4, c[0x0][0x32c] ;  /* 0x0000cb0000047ab9 */ /* 0x000fe40000000800 */
[----:B------:R-:W-:-:S03]  /*56e0*/  UISETP.NE.AND UP2, UPT, UR5, UR4, UPT ;  /* 0x000000040500728c */ /* 0x000fc6000bf45270 */
[----:B------:R-:W-:Y:S02]  /*56f0*/  ULDC.64 UR4, c[0x0][0x330] ;  /* 0x0000cc0000047ab9 */ /* 0x000fe40000000a00 */
[----:B------:R-:W-:-:S07]  /*5700*/  UIMAD.WIDE.U32 UR26, UR24, UR4, URZ ;  /* 0x00000004181a72a5 */ /* 0x000fce000f8e003f */
[----:B------:R-:W-:Y:S02]  /*5710*/  @UP2 UMOV UR25, UR27 ;  /* 0x0000001b00192c82 */ /* 0x000fe40008000000 */
[----:B------:R-:W-:Y:S02]  /*5720*/  @UP2 USHF.R.U32.HI UR24, URZ, UR5, UR25 ;  /* 0x000000053f182299 */ /* 0x000fe40008011619 */
.L_x_406:
[----:B------:R-:W-:Y:S02]  /*5730*/  ULDC UR4, c[0x0][0x32c] ;  /* 0x0000cb0000047ab9 */ /* 0x000fe40000000800 */
[----:B------:R-:W-:-:S04]  /*5740*/  UIMAD UR4, UR24, UR4, UR4 ;  /* 0x00000004180472a4 */ /* 0x000fc8000f8e0204 */
[----:B------:R-:W-:-:S04]  /*5750*/  UISETP.LT.AND UP2, UPT, UR21, UR4, UPT ;  /* 0x000000041500728c */ /* 0x000fc8000bf41270 */
[----:B------:R-:W-:-:S04]  /*5760*/  USEL UR21, UR21, UR4, UP2 ;  /* 0x0000000415157287 */ /* 0x000fc80009000000 */
.L_x_404:
[----:B------:R-:W-:-:S04]  /*5770*/  USHF.R.S32.HI UR4, URZ, 0x1f, UR21 ;  /* 0x0000001f3f047899 */ /* 0x000fc80008011415 */
[----:B------:R-:W-:-:S04]  /*5780*/  ULEA.HI UR4, UR4, UR21, URZ, 0x6 ;  /* 0x0000001504047291 */ /* 0x000fc8000f8f303f */
[----:B------:R-:W-:-:S04]  /*5790*/  USHF.R.S32.HI UR4, URZ, 0x6, UR4 ;  /* 0x000000063f047899 */ /* 0x000fc80008011404 */
[----:B------:R-:W-:-:S04]  /*57a0*/  UISETP.LT.AND UP2, UPT, UR9, UR4, UPT ;  /* 0x000000040900728c */ /* 0x000fc8000bf41270 */
[----:B------:R-:W-:-:S04]  /*57b0*/  USEL UR4, UR9, UR4, !UP2 ;  /* 0x0000000409047287 */ /* 0x000fc8000d000000 */
[----:B------:R-:W-:-:S06]  /*57c0*/  UISETP.GE.AND UP2, UPT, UR20, UR4, UPT ;  /* 0x000000041400728c */ /* 0x000fcc000bf46270 */
[----:B------:R-:W-:-:S13]  /*57d0*/  PLOP3.LUT P0, PT, PT, PT, UP2, 0x40, 0x0 ;  /* 0x000000000000781c */ /* 0x000fda0003f0e828 */
[----:B------:R-:W-:Y:S05]  /*57e0*/  @P0 BRA `(.L_x_407) ;  /* 0x00003bd000000947 */ /* 0x000fea0003800000 */
[C---:B------:R-:W-:Y:S01]  /*57f0*/  SHF.L.U64.HI R222, R218.reuse, 0x1, R133 ;  /* 0x00000001dade7819 */ /* 0x040fe20000010285 */
[----:B------:R-:W-:Y:S01]  /*5800*/  IMAD.MOV.U32 R2, RZ, RZ, R132 ;  /* 0x000000ffff027224 */ /* 0x000fe200078e0084 */
[----:B------:R-:W-:Y:S01]  /*5810*/  SHF.L.U32 R183, R218, 0x1, RZ ;  /* 0x00000001dab77819 */ /* 0x000fe200000006ff */
[----:B------:R-:W-:Y:S01]  /*5820*/  IMAD.MOV.U32 R3, RZ, RZ, R0 ;  /* 0x000000ffff037224 */ /* 0x000fe200078e0000 */
[C---:B------:R-:W-:Y:S01]  /*5830*/  SHF.L.U64.HI R182, R217.reuse, 0x1, R220 ;  /* 0x00000001d9b67819 */ /* 0x040fe200000102dc */
[----:B------:R-:W-:Y:S01]  /*5840*/  IMAD.SHL.U32 R181, R217, 0x2, RZ ;  /* 0x00000002d9b57824 */ /* 0x000fe200078e00ff */
[----:B------:R-:W-:Y:S02]  /*5850*/  SEL R180, RZ, 0x10, P4 ;  /* 0x00000010ffb47807 */ /* 0x000fe40002000000 */
.L_x_418:
[----:B------:R-:W-:Y:S04]  /*5860*/  DEPBAR.LE SB0, 0x0 ;  /* 0x000080000000791a */ /* 0x000fe80000000000 */
[----:B------:R-:W-:Y:S01]  /*5870*/  BAR.SYNC.DEFER_BLOCKING 0x0 ;  /* 0x0000000000007b1d */ /* 0x000fe20000010000 */
[----:B------:R-:W-:Y:S06]  /*5880*/  UISETP.GT.AND UP2, UPT, UR9, UR20, UPT ;  /* 0x000000140900728c */ /* 0x000fec000bf44270 */
[----:B------:R-:W-:Y:S01]  /*5890*/  PLOP3.LUT P0, PT, PT, PT, UP2, 0x80, 0x0 ;  /* 0x000000000000781c */ /* 0x000fe20003f0f028 */
[----:B------:R1:W2:Y:S04]  /*58a0*/  LDSM.16.M88.4 R132, [R206+0xc100] ;  /* 0x00c10000ce84783b */ /* 0x0002a80000000200 */
[----:B------:R1:W3:Y:S04]  /*58b0*/  LDSM.16.M88.4 R136, [R205+0x6100] ;  /* 0x00610000cd88783b */ /* 0x0002e80000000200 */
[----:B------:R1:W4:Y:S04]  /*58c0*/  LDSM.16.M88.4 R140, [R205+0x6900] ;  /* 0x00690000cd8c783b */ /* 0x0003280000000200 */
[----:B------:R1:W1:Y:S04]  /*58d0*/  LDSM.16.M88.4 R144, [R205+0x7100] ;  /* 0x00710000cd90783b */ /* 0x0002680000000200 */
[----:B------:R1:W1:Y:S04]  /*58e0*/  LDSM.16.M88.4 R148, [R205+0x7900] ;  /* 0x00790000cd94783b */ /* 0x0002680000000200 */
[----:B------:R1:W1:Y:S04]  /*58f0*/  LDSM.16.M88.4 R152, [R202+0xc100] ;  /* 0x00c10000ca98783b */ /* 0x0002680000000200 */
[----:B------:R1:W1:Y:S04]  /*5900*/  LDSM.16.M88.4 R156, [R204] ;  /* 0x00000000cc9c783b */ /* 0x0002680000000200 */
[----:B------:R1:W1:Y:S04]  /*5910*/  LDSM.16.M88.4 R160, [R195] ;  /* 0x00000000c3a0783b */ /* 0x0002680000000200 */
[----:B------:R1:W1:Y:S04]  /*5920*/  LDSM.16.M88.4 R164, [R194] ;  /* 0x00000000c2a4783b */ /* 0x0002680000000200 */
[----:B------:R1:W1:Y:S01]  /*5930*/  LDSM.16.M88.4 R168, [R193] ;  /* 0x00000000c1a8783b */ /* 0x0002620000000200 */
[----:B------:R-:W-:-:S05]  /*5940*/  @P0 BRA `(.L_x_408) ;  /* 0x000002b000000947 */ /* 0x000fca0003800000 */
[----:B------:R-:W-:Y:S01]  /*5950*/  SHF.R.S32.HI R5, RZ, 0x1f, R209 ;  /* 0x0000001fff057819 */ /* 0x000fe200000114d1 */
[----:B------:R-:W-:Y:S01]  /*5960*/  IMAD.WIDE.U32 R6, R209, c[0x0][0x208], RZ ;  /* 0x00008200d1067a25 */ /* 0x000fe200078e00ff */
[----:B------:R-:W-:Y:S02]  /*5970*/  SHF.R.S32.HI R4, RZ, 0x1f, R208 ;  /* 0x0000001fff047819 */ /* 0x000fe400000114d0 */
[----:B------:R-:W-:Y:S01]  /*5980*/  IADD3 R12, -R180, 0x10, RZ ;  /* 0x00000010b40c7810 */ /* 0x000fe20007ffe1ff */
[----:B------:R-:W-:Y:S01]  /*5990*/  IMAD R5, R5, c[0x0][0x208], RZ ;  /* 0x0000820005057a24 */ /* 0x000fe200078e02ff */
[----:B------:R-:W-:Y:S01]  /*59a0*/  IADD3 R11, -R221, 0x10, RZ ;  /* 0x00000010dd0b7810 */ /* 0x000fe20007ffe1ff */
[----:B------:R-:W-:Y:S01]  /*59b0*/  IMAD R4, R4, c[0x0][0x218], RZ ;  /* 0x0000860004047a24 */ /* 0x000fe200078e02ff */
[----:B------:R-:W-:Y:S01]  /*59c0*/  LOP3.LUT R12, R12, 0xf, RZ, 0xc0, !PT ;  /* 0x0000000f0c0c7812 */ /* 0x000fe200078ec0ff */
[----:B------:R-:W-:Y:S01]  /*59d0*/  IMAD R5, R209, c[0x0][0x20c], R5 ;  /* 0x00008300d1057a24 */ /* 0x000fe200078e0205 */
[----:B------:R-:W-:Y:S01]  /*59e0*/  LOP3.LUT R11, R11, 0xf, RZ, 0xc0, !PT ;  /* 0x0000000f0b0b7812 */ /* 0x000fe200078ec0ff */
[C---:B------:R-:W-:Y:S02]  /*59f0*/  IMAD R4, R208.reuse, c[0x0][0x21c], R4 ;  /* 0x00008700d0047a24 */ /* 0x040fe400078e0204 */
[----:B------:R-:W-:Y:S04]  /*5a00*/  IMAD.IADD R7, R7, 0x1, R5 ;  /* 0x0000000107077824 */ /* 0x000fe800078e0205 */
[----:B------:R-:W-:Y:S05]  /*5a10*/  IMAD.WIDE.U32 R6, R208, c[0x0][0x218], R6 ;  /* 0x00008600d0067a25 */ /* 0x000fea00078e0006 */
[----:B------:R-:W-:Y:S04]  /*5a20*/  IADD3 R0, P0, R6, UR22, RZ ;  /* 0x0000001606007c10 */ /* 0x000fe8000ff1e0ff */
[----:B------:R-:W-:Y:S02]  /*5a30*/  IADD3.X R7, R7, UR6, R4, P0, !PT ;  /* 0x0000000607077c10 */ /* 0x000fe400087fe404 */
[----:B------:R-:W-:Y:S02]  /*5a40*/  LEA R14, P0, R0, c[0x0][0x1f8], 0x1 ;  /* 0x00007e00000e7a11 */ /* 0x000fe400078008ff */
[----:B------:R-:W-:Y:S02]  /*5a50*/  SHF.L.U64.HI R4, R216, 0x1, R219 ;  /* 0x00000001d8047819 */ /* 0x000fe400000102db */
[----:B------:R-:W-:Y:S01]  /*5a60*/  LEA.HI.X R9, R0, c[0x0][0x1fc], R7, 0x1, P0 ;  /* 0x00007f0000097a11 */ /* 0x000fe200000f0c07 */
[----:B------:R-:W5:Y:S01]  /*5a70*/  SHFL.IDX PT, R6, R14, 0x1, 0x181f ;  /* 0x00381f000e067f89 */ /* 0x000f6200000e0000 */
[----:B------:R-:W-:Y:S03]  /*5a80*/  IMAD.SHL.U32 R0, R216, 0x2, RZ ;  /* 0x00000002d8007824 */ /* 0x000fe600078e00ff */
[----:B------:R-:W4:Y:S04]  /*5a90*/  SHFL.IDX PT, R5, R9, 0x1, 0x181f ;  /* 0x00381f0009057f89 */ /* 0x000f2800000e0000 */
[----:B------:R-:W3:Y:S04]  /*5aa0*/  SHFL.IDX PT, R8, R14, RZ, 0x181f ;  /* 0x00181fff0e087589 */ /* 0x000ee800000e0000 */
[----:B------:R-:W2:Y:S01]  /*5ab0*/  SHFL.IDX PT, R7, R9, RZ, 0x181f ;  /* 0x00181fff09077589 */ /* 0x000ea200000e0000 */
[-C--:B-----5:R-:W-:Y:S04]  /*5ac0*/  IADD3 R12, P6, P0, R12, R6.reuse, R181 ;  /* 0x000000060c0c7210 */ /* 0x0a0fe800078de0b5 */
[-C--:B----4-:R-:W-:Y:S02]  /*5ad0*/  IADD3.X R13, RZ, R5.reuse, R182, P6, P0 ;  /* 0x00000005ff0d7210 */ /* 0x090fe400037e04b6 */
[----:B------:R-:W-:Y:S04]  /*5ae0*/  IADD3 R10, P6, P0, R11, R6, R0 ;  /* 0x000000060b0a7210 */ /* 0x000fe800078de000 */
[--C-:B------:R-:W-:Y:S02]  /*5af0*/  IADD3.X R11, RZ, R5, R4.reuse, P6, P0 ;  /* 0x00000005ff0b7210 */ /* 0x100fe400037e0404 */
[C---:B---3--:R-:W-:Y:S02]  /*5b00*/  IADD3 R14, P6, R8.reuse, R0, RZ ;  /* 0x00000000080e7210 */ /* 0x048fe40007fde0ff */
[C---:B------:R-:W-:Y:S03]  /*5b10*/  IADD3 R16, P0, R8.reuse, R183, RZ ;  /* 0x000000b708107210 */ /* 0x040fe60007f1e0ff */
[C---:B--2---:R-:W-:Y:S01]  /*5b20*/  IMAD.X R15, R7.reuse, 0x1, R4, P6 ;  /* 0x00000001070f7824 */ /* 0x044fe200030e0604 */
[----:B------:R-:W-:Y:S01]  /*5b30*/  IADD3 R8, P6, R8, R181, RZ ;  /* 0x000000b508087210 */ /* 0x000fe20007fde0ff */
[C---:B------:R-:W-:Y:S01]  /*5b40*/  IMAD.X R17, R7.reuse, 0x1, R222, P0 ;  /* 0x0000000107117824 */ /* 0x040fe200000e06de */
[----:B------:R-:W-:Y:S03]  /*5b50*/  IADD3 R6, P0, R6, R183, RZ ;  /* 0x000000b706067210 */ /* 0x000fe60007f1e0ff */
[----:B------:R-:W-:Y:S01]  /*5b60*/  IMAD.X R9, R7, 0x1, R182, P6 ;  /* 0x0000000107097824 */ /* 0x000fe200030e06b6 */
[----:B------:R2:W-:Y:S01]  /*5b70*/  LDGSTS.E.BYPASS.LTC128B.128 [R213], [R16.64], !P5 ;  /* 0x0000000010d57fae */ /* 0x0005e2000e901d52 */
[----:B------:R-:W-:Y:S01]  /*5b80*/  ISETP.NE.U32.AND P6, PT, R180, RZ, PT ;  /* 0x000000ffb400720c */ /* 0x000fe20003fc5070 */
[----:B------:R-:W-:Y:S01]  /*5b90*/  IMAD.X R7, R5, 0x1, R222, P0 ;  /* 0x0000000105077824 */ /* 0x000fe200000e06de */
[----:B------:R-:W-:Y:S01]  /*5ba0*/  ISETP.NE.U32.AND P0, PT, R221, RZ, PT ;  /* 0x000000ffdd00720c */ /* 0x000fe20003f05070 */
[----:B------:R2:W-:Y:S04]  /*5bb0*/  LDGSTS.E.BYPASS.LTC128B.128 [R213+0x2000], [R8.64], !P4 ;  /* 0x0200000008d57fae */ /* 0x0005e8000e101d52 */
[----:B------:R2:W-:Y:S04]  /*5bc0*/  LDGSTS.E.BYPASS.LTC128B.128 [R213+0x4000], [R14.64], !P3 ;  /* 0x040000000ed57fae */ /* 0x0005e8000d901d52 */
[----:B------:R2:W-:Y:S04]  /*5bd0*/  LDGSTS.E.BYPASS.LTC128B.128 [R213+0x1000], [R6.64], !P5 ;  /* 0x0100000006d57fae */ /* 0x0005e8000e901d52 */
[----:B------:R2:W-:Y:S04]  /*5be0*/  LDGSTS.E.BYPASS.LTC128B.128.ZFILL [R213+0x3000], [R12.64], P6 ;  /* 0x030000000cd57fae */ /* 0x0005e8000b141d52 */
[----:B------:R2:W-:Y:S02]  /*5bf0*/  LDGSTS.E.BYPASS.LTC128B.128.ZFILL [R213+0x5000], [R10.64], P0 ;  /* 0x050000000ad57fae */ /* 0x0005e40008141d52 */
.L_x_408:
[C---:B--23--:R-:W-:Y:S01]  /*5c00*/  HMMA.16816.F32 R4, R132.reuse, R136, RZ ;  /* 0x000000888404723c */ /* 0x04cfe200000018ff */
[----:B------:R-:W-:Y:S01]  /*5c10*/  LDSM.16.M88.4 R172, [R201+0xc100] ;  /* 0x00c10000c9ac783b */ /* 0x000fe20000000200 */
[----:B------:R-:W-:Y:S06]  /*5c20*/  UISETP.GT.AND UP2, UPT, UR20, UR9, UPT ;  /* 0x000000091400728c */ /* 0x000fec000bf44270 */
[C---:B------:R-:W-:Y:S01]  /*5c30*/  HMMA.16816.F32 R8, R132.reuse, R138, RZ ;  /* 0x0000008a8408723c */ /* 0x040fe200000018ff */
[----:B------:R-:W0:Y:S01]  /*5c40*/  LDGDEPBAR ;  /* 0x00000000000079af */ /* 0x000e220000000000 */
[----:B------:R-:W-:Y:S06]  /*5c50*/  PLOP3.LUT P0, PT, PT, PT, UP2, 0x40, 0x0 ;  /* 0x000000000000781c */ /* 0x000fec0003f0e828 */
[C---:B----4-:R-:W-:Y:S01]  /*5c60*/  HMMA.16816.F32 R12, R132.reuse, R140, RZ ;  /* 0x0000008c840c723c */ /* 0x050fe200000018ff */
[----:B------:R-:W2:Y:S07]  /*5c70*/  LDSM.16.M88.4 R176, [R200+0x6100] ;  /* 0x00610000c8b0783b */ /* 0x000eae0000000200 */
[C---:B------:R-:W-:Y:S01]  /*5c80*/  HMMA.16816.F32 R16, R132.reuse, R142, RZ ;  /* 0x0000008e8410723c */ /* 0x040fe200000018ff */
[----:B------:R-:W-:Y:S07]  /*5c90*/  LDSM.16.M88.4 R136, [R200+0x7100] ;  /* 0x00710000c888783b */ /* 0x000fee0000000200 */
[C---:B-1----:R-:W-:Y:S01]  /*5ca0*/  HMMA.16816.F32 R20, R132.reuse, R144, RZ ;  /* 0x000000908414723c */ /* 0x042fe200000018ff */
[----:B------:R-:W-:Y:S07]  /*5cb0*/  LDSM.16.M88.4 R140, [R200+0x7900] ;  /* 0x00790000c88c783b */ /* 0x000fee0000000200 */
[C---:B------:R-:W-:Y:S01]  /*5cc0*/  HMMA.16816.F32 R24, R132.reuse, R146, RZ ;  /* 0x000000928418723c */ /* 0x040fe200000018ff */
[----:B------:R-:W-:Y:S07]  /*5cd0*/  LDSM.16.M88.4 R144, [R199+0xc100] ;  /* 0x00c10000c790783b */ /* 0x000fee0000000200 */
[C---:B------:R-:W-:Y:S08]  /*5ce0*/  HMMA.16816.F32 R28, R132.reuse, R148, RZ ;  /* 0x00000094841c723c */ /* 0x040ff000000018ff */
[----:B------:R-:W-:Y:S01]  /*5cf0*/  HMMA.16816.F32 R32, R132, R150, RZ ;  /* 0x000000968420723c */ /* 0x000fe200000018ff */
[----:B------:R-:W1:Y:S07]  /*5d00*/  LDSM.16.M88.4 R132, [R200+0x6900] ;  /* 0x00690000c884783b */ /* 0x000e6e0000000200 */
[C---:B------:R-:W-:Y:S01]  /*5d10*/  HMMA.16816.F32 R4, R152.reuse, R156, R4 ;  /* 0x0000009c9804723c */ /* 0x040fe20000001804 */
[----:B------:R-:W3:Y:S07]  /*5d20*/  LDSM.16.M88.4 R148, [R192] ;  /* 0x00000000c094783b */ /* 0x000eee0000000200 */
[C---:B------:R-:W-:Y:S01]  /*5d30*/  HMMA.16816.F32 R8, R152.reuse, R158, R8 ;  /* 0x0000009e9808723c */ /* 0x040fe20000001808 */
[----:B------:R-:W-:Y:S07]  /*5d40*/  LDSM.16.M88.4 R156, [R192+0x1000] ;  /* 0x00100000c09c783b */ /* 0x000fee0000000200 */
[C---:B------:R-:W-:Y:S08]  /*5d50*/  HMMA.16816.F32 R12, R152.reuse, R160, R12 ;  /* 0x000000a0980c723c */ /* 0x040ff0000000180c */
[C---:B------:R-:W-:Y:S01]  /*5d60*/  HMMA.16816.F32 R16, R152.reuse, R162, R16 ;  /* 0x000000a29810723c */ /* 0x040fe20000001810 */
[----:B------:R-:W-:Y:S07]  /*5d70*/  LDSM.16.M88.4 R160, [R192+0x1800] ;  /* 0x00180000c0a0783b */ /* 0x000fee0000000200 */
[C---:B------:R-:W-:Y:S08]  /*5d80*/  HMMA.16816.F32 R20, R152.reuse, R164, R20 ;  /* 0x000000a49814723c */ /* 0x040ff00000001814 */
[C---:B------:R-:W-:Y:S01]  /*5d90*/  HMMA.16816.F32 R24, R152.reuse, R166, R24 ;  /* 0x000000a69818723c */ /* 0x040fe20000001818 */
[----:B------:R-:W-:Y:S07]  /*5da0*/  LDSM.16.M88.4 R164, [R206+0x10100] ;  /* 0x01010000cea4783b */ /* 0x000fee0000000200 */
[C---:B------:R-:W-:Y:S08]  /*5db0*/  HMMA.16816.F32 R28, R152.reuse, R168, R28 ;  /* 0x000000a8981c723c */ /* 0x040ff0000000181c */
[----:B------:R-:W-:Y:S01]  /*5dc0*/  HMMA.16816.F32 R32, R152, R170, R32 ;  /* 0x000000aa9820723c */ /* 0x000fe20000001820 */
[----:B------:R-:W4:Y:S07]  /*5dd0*/  LDSM.16.M88.4 R152, [R192+0x800] ;  /* 0x00080000c098783b */ /* 0x000f2e0000000200 */
[C---:B--2---:R-:W-:Y:S01]  /*5de0*/  HMMA.16816.F32 R4, R172.reuse, R176, R4 ;  /* 0x000000b0ac04723c */ /* 0x044fe20000001804 */
[----:B------:R-:W2:Y:S07]  /*5df0*/  LDSM.16.M88.4 R168, [R205+0x8100] ;  /* 0x00810000cda8783b */ /* 0x000eae0000000200 */
[C---:B------:R-:W-:Y:S01]  /*5e00*/  HMMA.16816.F32 R8, R172.reuse, R178, R8 ;  /* 0x000000b2ac08723c */ /* 0x040fe20000001808 */
[----:B------:R-:W-:Y:S07]  /*5e10*/  LDSM.16.M88.4 R176, [R191] ;  /* 0x00000000bfb0783b */ /* 0x000fee0000000200 */
[C---:B-1----:R-:W-:Y:S08]  /*5e20*/  HMMA.16816.F32 R12, R172.reuse, R132, R12 ;  /* 0x00000084ac0c723c */ /* 0x042ff0000000180c */
[C---:B------:R-:W-:Y:S01]  /*5e30*/  HMMA.16816.F32 R16, R172.reuse, R134, R16 ;  /* 0x00000086ac10723c */ /* 0x040fe20000001810 */
[----:B------:R-:W1:Y:S07]  /*5e40*/  LDSM.16.M88.4 R132, [R205+0x8900] ;  /* 0x00890000cd84783b */ /* 0x000e6e0000000200 */
[C---:B------:R-:W-:Y:S08]  /*5e50*/  HMMA.16816.F32 R20, R172.reuse, R136, R20 ;  /* 0x00000088ac14723c */ /* 0x040ff00000001814 */
[C---:B------:R-:W-:Y:S01]  /*5e60*/  HMMA.16816.F32 R24, R172.reuse, R138, R24 ;  /* 0x0000008aac18723c */ /* 0x040fe20000001818 */
[----:B------:R-:W5:Y:S07]  /*5e70*/  LDSM.16.M88.4 R136, [R205+0x9100] ;  /* 0x00910000cd88783b */ /* 0x000f6e0000000200 */
[C---:B------:R-:W-:Y:S08]  /*5e80*/  HMMA.16816.F32 R28, R172.reuse, R140, R28 ;  /* 0x0000008cac1c723c */ /* 0x040ff0000000181c */
[----:B------:R-:W-:Y:S01]  /*5e90*/  HMMA.16816.F32 R32, R172, R142, R32 ;  /* 0x0000008eac20723c */ /* 0x000fe20000001820 */
[----:B------:R-:W1:Y:S07]  /*5ea0*/  LDSM.16.M88.4 R140, [R205+0x9900] ;  /* 0x00990000cd8c783b */ /* 0x000e6e0000000200 */
[C---:B---3--:R-:W-:Y:S01]  /*5eb0*/  HMMA.16816.F32 R4, R144.reuse, R148, R4 ;  /* 0x000000949004723c */ /* 0x048fe20000001804 */
[----:B------:R-:W3:Y:S07]  /*5ec0*/  LDSM.16.M88.4 R172, [R202+0x10100] ;  /* 0x01010000caac783b */ /* 0x000eee0000000200 */
[C---:B------:R-:W-:Y:S01]  /*5ed0*/  HMMA.16816.F32 R8, R144.reuse, R150, R8 ;  /* 0x000000969008723c */ /* 0x040fe20000001808 */
[----:B------:R-:W-:Y:S07]  /*5ee0*/  LDSM.16.M88.4 R148, [R189] ;  /* 0x00000000bd94783b */ /* 0x000fee0000000200 */
[C---:B----4-:R-:W-:Y:S08]  /*5ef0*/  HMMA.16816.F32 R12, R144.reuse, R152, R12 ;  /* 0x00000098900c723c */ /* 0x050ff0000000180c */
[C---:B------:R-:W-:Y:S01]  /*5f00*/  HMMA.16816.F32 R16, R144.reuse, R154, R16 ;  /* 0x0000009a9010723c */ /* 0x040fe20000001810 */
[----:B------:R-:W-:Y:S07]  /*5f10*/  LDSM.16.M88.4 R152, [R188] ;  /* 0x00000000bc98783b */ /* 0x000fee0000000200 */
[C---:B------:R-:W-:Y:S08]  /*5f20*/  HMMA.16816.F32 R20, R144.reuse, R156, R20 ;  /* 0x0000009c9014723c */ /* 0x040ff00000001814 */
[C---:B------:R-:W-:Y:S01]  /*5f30*/  HMMA.16816.F32 R24, R144.reuse, R158, R24 ;  /* 0x0000009e9018723c */ /* 0x040fe20000001818 */
[----:B------:R-:W-:Y:S07]  /*5f40*/  LDSM.16.M88.4 R156, [R201+0x10100] ;  /* 0x01010000c99c783b */ /* 0x000fee0000000200 */
[C---:B------:R-:W-:Y:S08]  /*5f50*/  HMMA.16816.F32 R28, R144.reuse, R160, R28 ;  /* 0x000000a0901c723c */ /* 0x040ff0000000181c */
[----:B------:R-:W-:Y:S01]  /*5f60*/  HMMA.16816.F32 R32, R144, R162, R32 ;  /* 0x000000a29020723c */ /* 0x000fe20000001820 */
[----:B------:R-:W4:Y:S07]  /*5f70*/  LDSM.16.M88.4 R144, [R190] ;  /* 0x00000000be90783b */ /* 0x000f2e0000000200 */
[C---:B--2---:R-:W-:Y:S01]  /*5f80*/  HMMA.16816.F32 R4, R164.reuse, R168, R4 ;  /* 0x000000a8a404723c */ /* 0x044fe20000001804 */
[----:B------:R-:W2:Y:S07]  /*5f90*/  LDSM.16.M88.4 R160, [R200+0x8100] ;  /* 0x00810000c8a0783b */ /* 0x000eae0000000200 */
[C---:B------:R-:W-:Y:S01]  /*5fa0*/  HMMA.16816.F32 R8, R164.reuse, R170, R8 ;  /* 0x000000aaa408723c */ /* 0x040fe20000001808 */
[----:B------:R-:W-:Y:S07]  /*5fb0*/  LDSM.16.M88.4 R168, [R192+0x2000] ;  /* 0x00200000c0a8783b */ /* 0x000fee0000000200 */
[C---:B-1----:R-:W-:Y:S08]  /*5fc0*/  HMMA.16816.F32 R12, R164.reuse, R132, R12 ;  /* 0x00000084a40c723c */ /* 0x042ff0000000180c */
[C---:B------:R-:W-:Y:S01]  /*5fd0*/  HMMA.16816.F32 R16, R164.reuse, R134, R16 ;  /* 0x00000086a410723c */ /* 0x040fe20000001810 */
[----:B------:R-:W1:Y:S07]  /*5fe0*/  LDSM.16.M88.4 R132, [R200+0x8900] ;  /* 0x00890000c884783b */ /* 0x000e6e0000000200 */
[C---:B-----5:R-:W-:Y:S08]  /*5ff0*/  HMMA.16816.F32 R20, R164.reuse, R136, R20 ;  /* 0x00000088a414723c */ /* 0x060ff00000001814 */
        /* <DEDUP_REMOVED lines=8> */
[----:B------:R-:W-:Y:S07]  /*6080*/  LDSM.16.M88.4 R176, [R205+0xa100] ;  /* 0x00a10000cdb0783b */ /* 0x000fee0000000200 */
[C---:B----4-:R-:W-:Y:S08]  /*6090*/  HMMA.16816.F32 R12, R172.reuse, R144, R12 ;  /* 0x00000090ac0c723c */ /* 0x050ff0000000180c */
[C---:B------:R-:W-:Y:S01]  /*60a0*/  HMMA.16816.F32 R16, R172.reuse, R146, R16 ;  /* 0x00000092ac10723c */ /* 0x040fe20000001810 */
[----:B------:R-:W4:Y:S07]  /*60b0*/  LDSM.16.M88.4 R144, [R192+0x2800] ;  /* 0x00280000c090783b */ /* 0x000f2e0000000200 */
[C---:B------:R-:W-:Y:S08]  /*60c0*/  HMMA.16816.F32 R20, R172.reuse, R148, R20 ;  /* 0x00000094ac14723c */ /* 0x040ff00000001814 */
[C---:B------:R-:W-:Y:S01]  /*60d0*/  HMMA.16816.F32 R24, R172.reuse, R150, R24 ;  /* 0x00000096ac18723c */ /* 0x040fe20000001818 */
[----:B------:R-:W3:Y:S07]  /*60e0*/  LDSM.16.M88.4 R148, [R192+0x3000] ;  /* 0x00300000c094783b */ /* 0x000eee0000000200 */
[C---:B------:R-:W-:Y:S08]  /*60f0*/  HMMA.16816.F32 R28, R172.reuse, R152, R28 ;  /* 0x00000098ac1c723c */ /* 0x040ff0000000181c */
[----:B------:R-:W-:Y:S01]  /*6100*/  HMMA.16816.F32 R32, R172, R154, R32 ;  /* 0x0000009aac20723c */ /* 0x000fe20000001820 */
[----:B------:R-:W3:Y:S07]  /*6110*/  LDSM.16.M88.4 R152, [R192+0x3800] ;  /* 0x00380000c098783b */ /* 0x000eee0000000200 */
[C---:B--2---:R-:W-:Y:S01]  /*6120*/  HMMA.16816.F32 R4, R156.reuse, R160, R4 ;  /* 0x000000a09c04723c */ /* 0x044fe20000001804 */
[----:B------:R-:W2:Y:S07]  /*6130*/  LDSM.16.M88.4 R172, [R206+0x14100] ;  /* 0x01410000ceac783b */ /* 0x000eae0000000200 */
[C---:B------:R-:W-:Y:S01]  /*6140*/  HMMA.16816.F32 R8, R156.reuse, R162, R8 ;  /* 0x000000a29c08723c */ /* 0x040fe20000001808 */
[----:B------:R-:W-:Y:S07]  /*6150*/  LDSM.16.M88.4 R160, [R187] ;  /* 0x00000000bba0783b */ /* 0x000fee0000000200 */
        /* <DEDUP_REMOVED lines=15> */
[----:B------:R-:W4:Y:S07]  /*6250*/  LDSM.16.M88.4 R144, [R186] ;  /* 0x00000000ba90783b */ /* 0x000f2e0000000200 */
[C---:B------:R-:W-:Y:S08]  /*6260*/  HMMA.16816.F32 R20, R164.reuse, R148, R20 ;  /* 0x00000094a414723c */ /* 0x040ff00000001814 */
[C---:B------:R-:W-:Y:S01]  /*6270*/  HMMA.16816.F32 R24, R164.reuse, R150, R24 ;  /* 0x00000096a418723c */ /* 0x040fe20000001818 */
[----:B------:R-:W3:Y:S07]  /*6280*/  LDSM.16.M88.4 R148, [R185] ;  /* 0x00000000b994783b */ /* 0x000eee0000000200 */
[C---:B------:R-:W-:Y:S08]  /*6290*/  HMMA.16816.F32 R28, R164.reuse, R152, R28 ;  /* 0x00000098a41c723c */ /* 0x040ff0000000181c */
[----:B------:R-:W-:Y:S01]  /*62a0*/  HMMA.16816.F32 R32, R164, R154, R32 ;  /* 0x0000009aa420723c */ /* 0x000fe20000001820 */
[----:B------:R-:W3:Y:S07]  /*62b0*/  LDSM.16.M88.4 R152, [R184] ;  /* 0x00000000b898783b */ /* 0x000eee0000000200 */
        /* <DEDUP_REMOVED lines=15> */
[C---:B------:R-:W-:Y:S08]  /*63b0*/  HMMA.16816.F32 R8, R156.reuse, R162, R8 ;  /* 0x000000a29c08723c */ /* 0x040ff00000001808 */
[C---:B----4-:R-:W-:Y:S08]  /*63c0*/  HMMA.16816.F32 R12, R156.reuse, R144, R12 ;  /* 0x000000909c0c723c */ /* 0x050ff0000000180c */
[C---:B------:R-:W-:Y:S08]  /*63d0*/  HMMA.16816.F32 R16, R156.reuse, R146, R16 ;  /* 0x000000929c10723c */ /* 0x040ff00000001810 */
[C---:B------:R-:W-:Y:S08]  /*63e0*/  HMMA.16816.F32 R20, R156.reuse, R148, R20 ;  /* 0x000000949c14723c */ /* 0x040ff00000001814 */
[C---:B------:R-:W-:Y:S08]  /*63f0*/  HMMA.16816.F32 R24, R156.reuse, R150, R24 ;  /* 0x000000969c18723c */ /* 0x040ff00000001818 */
[C---:B------:R-:W-:Y:S08]  /*6400*/  HMMA.16816.F32 R28, R156.reuse, R152, R28 ;  /* 0x000000989c1c723c */ /* 0x040ff0000000181c */
[----:B------:R-:W-:Y:S08]  /*6410*/  HMMA.16816.F32 R32, R156, R154, R32 ;  /* 0x0000009a9c20723c */ /* 0x000ff00000001820 */
[C---:B--2---:R-:W-:Y:S08]  /*6420*/  HMMA.16816.F32 R4, R164.reuse, R168, R4 ;  /* 0x000000a8a404723c */ /* 0x044ff00000001804 */
[C---:B------:R-:W-:Y:S08]  /*6430*/  HMMA.16816.F32 R8, R164.reuse, R170, R8 ;  /* 0x000000aaa408723c */ /* 0x040ff00000001808 */
[C---:B-1----:R-:W-:Y:S08]  /*6440*/  HMMA.16816.F32 R12, R164.reuse, R132, R12 ;  /* 0x00000084a40c723c */ /* 0x042ff0000000180c */
[C---:B------:R-:W-:Y:S01]  /*6450*/  HMMA.16816.F32 R16, R164.reuse, R134, R16 ;  /* 0x00000086a410723c */ /* 0x040fe20000001810 */
[----:B------:R-:W1:Y:S07]  /*6460*/  LDSM.16.M88.4 R132, [R192+0x4800] ;  /* 0x00480000c084783b */ /* 0x000e6e0000000200 */
[C---:B-----5:R-:W-:Y:S08]  /*6470*/  HMMA.16816.F32 R20, R164.reuse, R136, R20 ;  /* 0x00000088a414723c */ /* 0x060ff00000001814 */
[C---:B------:R-:W-:Y:S01]  /*6480*/  HMMA.16816.F32 R24, R164.reuse, R138, R24 ;  /* 0x0000008aa418723c */ /* 0x040fe20000001818 */
[----:B------:R-:W2:Y:S07]  /*6490*/  LDSM.16.M88.4 R136, [R192+0x5000] ;  /* 0x00500000c088783b */ /* 0x000eae0000000200 */
[C---:B------:R-:W-:Y:S08]  /*64a0*/  HMMA.16816.F32 R28, R164.reuse, R140, R28 ;  /* 0x0000008ca41c723c */ /* 0x040ff0000000181c */
[----:B------:R-:W-:Y:S08]  /*64b0*/  HMMA.16816.F32 R32, R164, R142, R32 ;  /* 0x0000008ea420723c */ /* 0x000ff00000001820 */
[C---:B---3--:R-:W-:Y:S08]  /*64c0*/  HMMA.16816.F32 R4, R172.reuse, R176, R4 ;  /* 0x000000b0ac04723c */ /* 0x048ff00000001804 */
[C---:B------:R-:W-:Y:S08]  /*64d0*/  HMMA.16816.F32 R8, R172.reuse, R178, R8 ;  /* 0x000000b2ac08723c */ /* 0x040ff00000001808 */
[C---:B-1----:R-:W-:Y:S08]  /*64e0*/  HMMA.16816.F32 R12, R172.reuse, R132, R12 ;  /* 0x00000084ac0c723c */ /* 0x042ff0000000180c */
[C---:B------:R-:W-:Y:S01]  /*64f0*/  HMMA.16816.F32 R16, R172.reuse, R134, R16 ;  /* 0x00000086ac10723c */ /* 0x040fe20000001810 */
[----:B------:R-:W1:Y:S01]  /*6500*/  LDSM.16.M88.4 R132, [R192+0x5800] ;  /* 0x00580000c084783b */ /* 0x000e620000000200 */
[----:B------:R-:W-:Y:S04]  /*6510*/  DEPBAR.LE SB0, 0x0 ;  /* 0x000080000000791a */ /* 0x000fe80000000000 */
[----:B------:R-:W-:Y:S02]  /*6520*/  FMUL.FTZ R225, R4, c[0x0][0x320] ;  /* 0x0000c80004e17a20 */ /* 0x000fe40000410000 */
[C---:B--2---:R-:W-:Y:S04]  /*6530*/  HMMA.16816.F32 R20, R172.reuse, R136, R20 ;  /* 0x00000088ac14723c */ /* 0x044fe80000001814 */
        /* <DEDUP_REMOVED lines=10> */
[----:B------:R-:W4:Y:S01]  /*65e0*/  MUFU.TANH R0, R0 ;  /* 0x0000000000007308 */ /* 0x000f220000002400 */
        /* <DEDUP_REMOVED lines=18> */
[----:B------:R-:W-:Y:S02]  /*6710*/  FMUL.FTZ R249, R24, c[0x0][0x320] ;  /* 0x0000c80018f97a20 */ /* 0x000fe40000410000 */
[----:B------:R-:W-:Y:S02]  /*6720*/  FMUL.FTZ R248, R25, c[0x0][0x320] ;  /* 0x0000c80019f87a20 */ /* 0x000fe40000410000 */
[----:B------:R-:W-:Y:S01]  /*6730*/  FMUL.FTZ R242, R26, c[0x0][0x320] ;  /* 0x0000c8001af27a20 */ /* 0x000fe20000410000 */
        /* <DEDUP_REMOVED lines=34> */
[----:B------:R-:W1:Y:S01]  /*6960*/  MUFU.TANH R246, R246 ;  /* 0x000000f600f67308 */ /* 0x000e620000002400 */
[----:B------:R-:W-:-:S05]  /*6970*/  @P0 BRA `(.L_x_409) ;  /* 0x0000039000000947 */ /* 0x000fca0003800000 */
[----:B--234-:R-:W-:Y:S01]  /*6980*/  IADD3 R12, -R180, 0x10, RZ ;  /* 0x00000010b40c7810 */ /* 0x01cfe20007ffe1ff */
[----:B------:R-:W-:Y:S01]  /*6990*/  ULEA UR5, UR20, UR12, 0x6 ;  /* 0x0000000c14057291 */ /* 0x000fe2000f8e303f */
[----:B------:R-:W-:Y:S01]  /*69a0*/  IADD3 R11, -R221, 0x10, RZ ;  /* 0x00000010dd0b7810 */ /* 0x000fe20007ffe1ff */
[----:B------:R-:W-:Y:S01]  /*69b0*/  IMAD.MOV.U32 R208, RZ, RZ, RZ ;  /* 0x000000ffffd07224 */ /* 0x000fe200078e00ff */
[----:B------:R-:W-:Y:S02]  /*69c0*/  LOP3.LUT R12, R12, 0xf, RZ, 0xc0, !PT ;  /* 0x0000000f0c0c7812 */ /* 0x000fe400078ec0ff */
[----:B------:R-:W-:Y:S01]  /*69d0*/  LOP3.LUT R11, R11, 0xf, RZ, 0xc0, !PT ;  /* 0x0000000f0b0b7812 */ /* 0x000fe200078ec0ff */
        /* <DEDUP_REMOVED lines=12> */
[----:B------:R2:W3:Y:S04]  /*6aa0*/  @!P1 LDG.E R208, [R6.64] ;  /* 0x0000001206d09981 */ /* 0x0004e8000c1e1900 */
[----:B------:R-:W-:Y:S04]  /*6ab0*/  IMAD R5, R5, c[0x0][0x1e0], RZ ;  /* 0x0000780005057a24 */ /* 0x000fe800078e02ff */
[C---:B------:R-:W-:Y:S02]  /*6ac0*/  IMAD R5, R209.reuse, c[0x0][0x1e4], R5 ;  /* 0x00007900d1057a24 */ /* 0x040fe400078e0205 */
[----:B--2---:R-:W-:Y:S04]  /*6ad0*/  IMAD.WIDE.U32 R6, R209, c[0x0][0x1e0], RZ ;  /* 0x00007800d1067a25 */ /* 0x004fe800078e00ff */
[----:B------:R-:W-:Y:S01]  /*6ae0*/  IMAD.IADD R7, R7, 0x1, R5 ;  /* 0x0000000107077824 */ /* 0x000fe200078e0205 */
[----:B---3--:R-:W-:Y:S03]  /*6af0*/  SHF.R.S32.HI R4, RZ, 0x1f, R208 ;  /* 0x0000001fff047819 */ /* 0x008fe600000114d0 */
[----:B------:R-:W-:Y:S04]  /*6b00*/  IMAD.WIDE.U32 R6, R208, c[0x0][0x1f0], R6 ;  /* 0x00007c00d0067a25 */ /* 0x000fe800078e0006 */
[----:B------:R-:W-:Y:S01]  /*6b10*/  IMAD R4, R4, c[0x0][0x1f0], RZ ;  /* 0x00007c0004047a24 */ /* 0x000fe200078e02ff */
[----:B------:R-:W-:Y:S03]  /*6b20*/  IADD3 R5, P0, R6, UR14, RZ ;  /* 0x0000000e06057c10 */ /* 0x000fe6000ff1e0ff */
[----:B------:R-:W-:Y:S05]  /*6b30*/  IMAD R4, R208, c[0x0][0x1f4], R4 ;  /* 0x00007d00d0047a24 */ /* 0x000fea00078e0204 */
[----:B------:R-:W-:Y:S02]  /*6b40*/  IADD3.X R4, R7, UR7, R4, P0, !PT ;  /* 0x0000000707047c10 */ /* 0x000fe400087fe404 */
[C---:B------:R-:W-:Y:S04]  /*6b50*/  LEA R15, P0, R5.reuse, c[0x0][0x1c8], 0x1 ;  /* 0x00007200050f7a11 */ /* 0x040fe800078008ff */
[----:B------:R-:W-:Y:S01]  /*6b60*/  LEA.HI.X R14, R5, c[0x0][0x1cc], R4, 0x1, P0 ;  /* 0x00007300050e7a11 */ /* 0x000fe200000f0c04 */
[----:B------:R-:W2:Y:S01]  /*6b70*/  SHFL.IDX PT, R6, R15, 0x1, 0x181f ;  /* 0x00381f000f067f89 */ /* 0x000ea200000e0000 */
[C---:B------:R-:W-:Y:S01]  /*6b80*/  IMAD.SHL.U32 R4, R216.reuse, 0x2, RZ ;  /* 0x00000002d8047824 */ /* 0x040fe200078e00ff */
[----:B------:R-:W-:Y:S02]  /*6b90*/  SHF.L.U64.HI R5, R216, 0x1, R219 ;  /* 0x00000001d8057819 */ /* 0x000fe400000102db */
[----:B------:R-:W3:Y:S04]  /*6ba0*/  SHFL.IDX PT, R7, R14, 0x1, 0x181f ;  /* 0x00381f000e077f89 */ /* 0x000ee800000e0000 */
[----:B------:R-:W4:Y:S04]  /*6bb0*/  SHFL.IDX PT, R8, R15, RZ, 0x181f ;  /* 0x00181fff0f087589 */ /* 0x000f2800000e0000 */
[----:B------:R5:W1:Y:S01]  /*6bc0*/  SHFL.IDX PT, R9, R14, RZ, 0x181f ;  /* 0x00181fff0e097589 */ /* 0x000a6200000e0000 */
[-C--:B--2---:R-:W-:Y:S04]  /*6bd0*/  IADD3 R12, P6, P0, R12, R6.reuse, R181 ;  /* 0x000000060c0c7210 */ /* 0x084fe800078de0b5 */
[-C--:B---3--:R-:W-:Y:S02]  /*6be0*/  IADD3.X R13, RZ, R7.reuse, R182, P6, P0 ;  /* 0x00000007ff0d7210 */ /* 0x088fe400037e04b6 */
[----:B------:R-:W-:Y:S04]  /*6bf0*/  IADD3 R10, P6, P0, R11, R6, R4 ;  /* 0x000000060b0a7210 */ /* 0x000fe800078de004 */
[--C-:B------:R-:W-:Y:S02]  /*6c00*/  IADD3.X R11, RZ, R7, R5.reuse, P6, P0 ;  /* 0x00000007ff0b7210 */ /* 0x100fe400037e0405 */
[C---:B----4-:R-:W-:Y:S02]  /*6c10*/  IADD3 R4, P6, R8.reuse, R4, RZ ;  /* 0x0000000408047210 */ /* 0x050fe40007fde0ff */
[C---:B-----5:R-:W-:Y:S03]  /*6c20*/  IADD3 R14, P0, R8.reuse, R183, RZ ;  /* 0x000000b7080e7210 */ /* 0x060fe60007f1e0ff */
[C---:B-1----:R-:W-:Y:S01]  /*6c30*/  IMAD.X R5, R9.reuse, 0x1, R5, P6 ;  /* 0x0000000109057824 */ /* 0x042fe200030e0605 */
[----:B------:R-:W-:Y:S01]  /*6c40*/  IADD3 R8, P6, R8, R181, RZ ;  /* 0x000000b508087210 */ /* 0x000fe20007fde0ff */
[C---:B------:R-:W-:Y:S01]  /*6c50*/  IMAD.X R15, R9.reuse, 0x1, R222, P0 ;  /* 0x00000001090f7824 */ /* 0x040fe200000e06de */
[----:B------:R-:W-:Y:S03]  /*6c60*/  IADD3 R6, P0, R6, R183, RZ ;  /* 0x000000b706067210 */ /* 0x000fe60007f1e0ff */
[----:B------:R-:W-:Y:S01]  /*6c70*/  IMAD.X R9, R9, 0x1, R182, P6 ;  /* 0x0000000109097824 */ /* 0x000fe200030e06b6 */
[----:B------:R1:W-:Y:S01]  /*6c80*/  LDGSTS.E.BYPASS.LTC128B.128 [R207+0x6100], [R14.64], !P5 ;  /* 0x061000000ecf7fae */ /* 0x0003e2000e901d52 */
        /* <DEDUP_REMOVED lines=8> */
.L_x_409:
[----:B-1234-:R-:W-:Y:S01]  /*6d10*/  IMAD.MOV.U32 R11, RZ, RZ, R211 ;  /* 0x000000ffff0b7224 */ /* 0x01efe200078e00d3 */
[----:B------:R-:W-:Y:S01]  /*6d20*/  PLOP3.LUT P6, PT, PT, PT, UP1, 0x80, 0x0 ;  /* 0x000000000000781c */ /* 0x000fe20003fcf018 */
[----:B------:R-:W0:Y:S01]  /*6d30*/  LDGDEPBAR ;  /* 0x00000000000079af */ /* 0x000e220000000000 */
[----:B------:R-:W-:Y:S01]  /*6d40*/  PLOP3.LUT P0, PT, PT, PT, UP1, 0x80, 0x0 ;  /* 0x000000000000781c */ /* 0x000fe20003f0f018 */
[----:B------:R-:W-:Y:S06]  /*6d50*/  USHF.L.U32 UR5, UR20, 0x6, URZ ;  /* 0x0000000614057899 */ /* 0x000fec000800063f */
[----:B------:R-:W-:Y:S04]  /*6d60*/  IMAD.U32 R5, RZ, RZ, UR5 ;  /* 0x00000005ff057e24 */ /* 0x000fe8000f8e00ff */
[----:B------:R-:W-:Y:S01]  /*6d70*/  @P6 IMAD.HI.U32 R4, R211, c[0x0][0x2c8], RZ ;  /* 0x0000b200d3046a27 */ /* 0x000fe200078e00ff */
[----:B------:R-:W-:Y:S04]  /*6d80*/  IADD3 R5, -R212, 0x1, -R5 ;  /* 0x00000001d4057810 */ /* 0x000fe80007ffe905 */
[----:B------:R-:W-:Y:S01]  /*6d90*/  @P0 SHF.R.U32.HI R11, RZ, c[0x0][0x2cc], R4 ;  /* 0x0000b300ff0b0a19 */ /* 0x000fe20000011604 */
[----:B------:R-:W-:Y:S01]  /*6da0*/  IMAD.MOV.U32 R4, RZ, RZ, c[0x0][0x2ac] ;  /* 0x0000ab00ff047624 */ /* 0x000fe200078e00ff */
[----:B------:R-:W-:Y:S03]  /*6db0*/  PLOP3.LUT P0, PT, PT, PT, UP0, 0x40, 0x0 ;  /* 0x000000000000781c */ /* 0x000fe60003f0e808 */
[----:B------:R-:W1:Y:S01]  /*6dc0*/  SHFL.IDX PT, R13, R11, RZ, 0x1c1f ;  /* 0x001c1fff0b0d7589 */ /* 0x000e6200000e0000 */
[----:B------:R-:W-:Y:S05]  /*6dd0*/  IMAD R5, R4, c[0x0][0x1d0], R5 ;  /* 0x0000740004057a24 */ /* 0x000fea00078e0205 */
[----:B------:R-:W-:Y:S04]  /*6de0*/  IADD3 R4, R5, -c[0x0][0x168], RZ ;  /* 0x80005a0005047a10 */ /* 0x000fe80007ffe0ff */
[C---:B------:R-:W-:Y:S02]  /*6df0*/  IADD3 R5, R4.reuse, c[0x0][0x328], RZ ;  /* 0x0000ca0004057a10 */ /* 0x040fe40007ffe0ff */
[----:B------:R-:W-:Y:S03]  /*6e00*/  IADD3 R4, R4, UR11, RZ ;  /* 0x0000000b04047c10 */ /* 0x000fe6000fffe0ff */
[--C-:B-1----:R-:W-:Y:S02]  /*6e10*/  IMAD.IADD R9, R5, 0x1, R13.reuse ;  /* 0x0000000105097824 */ /* 0x102fe400078e020d */
[----:B------:R-:W-:Y:S01]  /*6e20*/  IMAD.IADD R7, R4, 0x1, R13 ;  /* 0x0000000104077824 */ /* 0x000fe200078e020d */
[----:B------:R-:W-:-:S05]  /*6e30*/  @P0 BRA `(.L_x_410) ;  /* 0x000001b000000947 */ /* 0x000fca0003800000 */
[----:B------:R-:W-:Y:S01]  /*6e40*/  MOV R6, c[0x0][0x2ac] ;  /* 0x0000ab0000067a02 */ /* 0x000fe20000000f00 */
[----:B------:R-:W-:Y:S04]  /*6e50*/  BSSY B0, `(.L_x_411) ;  /* 0x0000013000007945 */ /* 0x000fe80003800000 */
[----:B------:R-:W-:Y:S05]  /*6e60*/  IMAD R13, R6, c[0x0][0x1d0], R13 ;  /* 0x00007400060d7a24 */ /* 0x000fea00078e020d */
[----:B------:R-:W-:Y:S04]  /*6e70*/  IADD3 R13, R13, -c[0x0][0x168], RZ ;  /* 0x80005a000d0d7a10 */ /* 0x000fe80007ffe0ff */
[----:B------:R-:W-:Y:S11]  /*6e80*/  ISETP.GT.AND P0, PT, R13, -0x1, PT ;  /* 0xffffffff0d00780c */ /* 0x000ff60003f04270 */
[----:B------:R-:W-:Y:S02]  /*6e90*/  @!UPT UIADD3 URZ, URZ, URZ, URZ ;  /* 0x0000003f3f3ff290 */ /* 0x000fe4000fffe03f */
[----:B------:R-:W-:-:S05]  /*6ea0*/  @P0 BRA `(.L_x_412) ;  /* 0x0000008000000947 */ /* 0x000fca0003800000 */
[----:B------:R-:W-:Y:S01]  /*6eb0*/  LOP3.LUT R13, RZ, R13, RZ, 0x33, !PT ;  /* 0x0000000dff0d7212 */ /* 0x000fe200078e33ff */
[----:B------:R-:W-:Y:S05]  /*6ec0*/  IMAD.MOV.U32 R6, RZ, RZ, c[0x0][0x32c] ;  /* 0x0000cb00ff067624 */ /* 0x000fea00078e00ff */
[----:B------:R-:W-:Y:S11]  /*6ed0*/  ISETP.NE.AND P0, PT, R6, 0x1, PT ;  /* 0x000000010600780c */ /* 0x000ff60003f05270 */
[----:B------:R-:W-:Y:S02]  /*6ee0*/  @!UPT UIADD3 URZ, URZ, URZ, URZ ;  /* 0x0000003f3f3ff290 */ /* 0x000fe4000fffe03f */
[----:B------:R-:W-:Y:S05]  /*6ef0*/  @P0 IMAD.HI.U32 R6, R13, c[0x0][0x330], RZ ;  /* 0x0000cc000d060a27 */ /* 0x000fea00078e00ff */
[----:B------:R-:W-:Y:S04]  /*6f00*/  @P0 SHF.R.U32.HI R13, RZ, c[0x0][0x334], R6 ;  /* 0x0000cd00ff0d0a19 */ /* 0x000fe80000011606 */
[----:B------:R-:W-:Y:S01]  /*6f10*/  LOP3.LUT R13, RZ, R13, RZ, 0x33, !PT ;  /* 0x0000000dff0d7212 */ /* 0x000fe200078e33ff */
[----:B------:R-:W-:-:S05]  /*6f20*/  BRA `(.L_x_413) ;  /* 0x0000005000007947 */ /* 0x000fca0003800000 */
.L_x_412:
[----:B------:R-:W-:Y:S04]  /*6f30*/  MOV R6, c[0x0][0x32c] ;  /* 0x0000cb0000067a02 */ /* 0x000fe80000000f00 */
[----:B------:R-:W-:Y:S11]  /*6f40*/  ISETP.NE.AND P0, PT, R6, 0x1, PT ;  /* 0x000000010600780c */ /* 0x000ff60003f05270 */
[----:B------:R-:W-:Y:S02]  /*6f50*/  @!UPT UIADD3 URZ, URZ, URZ, URZ ;  /* 0x0000003f3f3ff290 */ /* 0x000fe4000fffe03f */
[----:B------:R-:W-:Y:S05]  /*6f60*/  @P0 IMAD.HI.U32 R6, R13, c[0x0][0x330], RZ ;  /* 0x0000cc000d060a27 */ /* 0x000fea00078e00ff */
[----:B------:R-:W-:Y:S02]  /*6f70*/  @P0 SHF.R.U32.HI R13, RZ, c[0x0][0x334], R6 ;  /* 0x0000cd00ff0d0a19 */ /* 0x000fe40000011606 */
.L_x_413:
[----:B------:R-:W-:Y:S05]  /*6f80*/  BSYNC B0 ;  /* 0x0000000000007941 */ /* 0x000fea0003800000 */
.L_x_411:
[----:B------:R-:W-:Y:S04]  /*6f90*/  IMAD.MOV.U32 R6, RZ, RZ, c[0x0][0x32c] ;  /* 0x0000cb00ff067624 */ /* 0x000fe800078e00ff */
[----:B------:R-:W-:Y:S04]  /*6fa0*/  IMAD R13, R13, R6, -UR5 ;  /* 0x800000050d0d7e24 */ /* 0x000fe8000f8e0206 */
[----:B------:R-:W-:Y:S05]  /*6fb0*/  IMAD.IADD R8, R13, 0x1, -R212 ;  /* 0x000000010d087824 */ /* 0x000fea00078e0ad4 */
[----:B------:R-:W-:Y:S02]  /*6fc0*/  IADD3 R6, R8, c[0x0][0x32c], RZ ;  /* 0x0000cb0008067a10 */ /* 0x000fe40007ffe0ff */
[----:B------:R-:W-:Y:S02]  /*6fd0*/  IMNMX R7, R7, R8, !PT ;  /* 0x0000000807077217 */ /* 0x000fe40007800200 */
[----:B------:R-:W-:Y:S02]  /*6fe0*/  IMNMX R9, R9, R6, PT ;  /* 0x0000000609097217 */ /* 0x000fe40003800200 */
.L_x_410:
[----:B------:R-:W-:Y:S01]  /*6ff0*/  UISETP.GT.AND UP2, UPT, UR20, -0x1, UPT ;  /* 0xffffffff1400788c */ /* 0x000fe2000bf44270 */
[----:B------:R-:W1:Y:S05]  /*7000*/  SHFL.IDX PT, R11, R11, 0x1, 0x1c1f ;  /* 0x003c1f000b0b7f89 */ /* 0x000e6a00000e0000 */
[----:B------:R-:W-:Y:S02]  /*7010*/  PLOP3.LUT P0, PT, PT, PT, UP2, 0x80, 0x0 ;  /* 0x000000000000781c */ /* 0x000fe40003f0f028 */
[----:B------:R-:W-:Y:S02]  /*7020*/  PLOP3.LUT P6, PT, PT, PT, UP2, 0x80, 0x0 ;  /* 0x000000000000781c */ /* 0x000fe40003fcf028 */
[C---:B------:R-:W-:Y:S02]  /*7030*/  ISETP.GT.AND P0, PT, R7.reuse, RZ, P0 ;  /* 0x000000ff0700720c */ /* 0x040fe40000704270 */
[----:B------:R-:W-:Y:S02]  /*7040*/  ISETP.GT.AND P6, PT, R7, 0x1, P6 ;  /* 0x000000010700780c */ /* 0x000fe400037c4270 */
[C---:B------:R-:W-:Y:S02]  /*7050*/  ISETP.LT.OR P0, PT, R9.reuse, 0x1, P0 ;  /* 0x000000010900780c */ /* 0x040fe40000701670 */
[----:B------:R-:W-:Y:S02]  /*7060*/  ISETP.LT.OR P6, PT, R9, 0x2, P6 ;  /* 0x000000020900780c */ /* 0x000fe400037c1670 */
[----:B------:R-:W-:Y:S02]  /*7070*/  FSEL R10, R225, -INF , !P0 ;  /* 0xff800000e10a7808 */ /* 0x000fe40004000000 */
[----:B------:R-:W-:Y:S02]  /*7080*/  PLOP3.LUT P0, PT, PT, PT, UP2, 0x80, 0x0 ;  /* 0x000000000000781c */ /* 0x000fe40003f0f028 */
[----:B------:R-:W-:Y:S02]  /*7090*/  FSEL R8, R227, -INF , !P6 ;  /* 0xff800000e3087808 */ /* 0x000fe40007000000 */
[----:B------:R-:W-:Y:S01]  /*70a0*/  ISETP.GT.AND P0, PT, R7, 0x8, P0 ;  /* 0x000000080700780c */ /* 0x000fe20000704270 */
[--C-:B-1----:R-:W-:Y:S01]  /*70b0*/  IMAD.IADD R5, R5, 0x1, R11.reuse ;  /* 0x0000000105057824 */ /* 0x102fe200078e020b */
[----:B------:R-:W-:Y:S01]  /*70c0*/  PLOP3.LUT P6, PT, PT, PT, UP2, 0x80, 0x0 ;  /* 0x000000000000781c */ /* 0x000fe20003fcf028 */
[----:B------:R-:W-:Y:S01]  /*70d0*/  IMAD.IADD R4, R4, 0x1, R11 ;  /* 0x0000000104047824 */ /* 0x000fe200078e020b */
[----:B------:R-:W-:Y:S02]  /*70e0*/  ISETP.LT.OR P0, PT, R9, 0x9, P0 ;  /* 0x000000090900780c */ /* 0x000fe40000701670 */
[----:B------:R-:W-:Y:S02]  /*70f0*/  ISETP.GT.AND P6, PT, R7, 0x9, P6 ;  /* 0x000000090700780c */ /* 0x000fe400037c4270 */
[----:B------:R-:W-:Y:S02]  /*7100*/  FSEL R228, R228, -INF , !P0 ;  /* 0xff800000e4e47808 */ /* 0x000fe40004000000 */
[----:B------:R-:W-:Y:S02]  /*7110*/  PLOP3.LUT P0, PT, PT, PT, UP2, 0x80, 0x0 ;  /* 0x000000000000781c */ /* 0x000fe40003f0f028 */
[----:B------:R-:W-:Y:S02]  /*7120*/  ISETP.LT.OR P6, PT, R9, 0xa, P6 ;  /* 0x0000000a0900780c */ /* 0x000fe400037c1670 */
[----:B------:R-:W-:Y:S02]  /*7130*/  ISETP.GT.AND P0, PT, R7, 0x10, P0 ;  /* 0x000000100700780c */ /* 0x000fe40000704270 */
[----:B------:R-:W-:Y:S02]  /*7140*/  FSEL R6, R231, -INF , !P6 ;  /* 0xff800000e7067808 */ /* 0x000fe40007000000 */
[----:B------:R-:W-:Y:S02]  /*7150*/  ISETP.LT.OR P0, PT, R9, 0x11, P0 ;  /* 0x000000110900780c */ /* 0x000fe40000701670 */
[----:B------:R-:W-:Y:S02]  /*7160*/  PLOP3.LUT P6, PT, PT, PT, UP2, 0x80, 0x0 ;  /* 0x000000000000781c */ /* 0x000fe40003fcf028 */
[----:B------:R-:W-:Y:S02]  /*7170*/  FSEL R164, R235, -INF , !P0 ;  /* 0xff800000eba47808 */ /* 0x000fe40004000000 */
[----:B------:R-:W-:Y:S02]  /*7180*/  PLOP3.LUT P0, PT, PT, PT, UP2, 0x80, 0x0 ;  /* 0x000000000000781c */ /* 0x000fe40003f0f028 */
[C---:B------:R-:W-:Y:S02]  /*7190*/  ISETP.GT.AND P6, PT, R7.reuse, 0x11, P6 ;  /* 0x000000110700780c */ /* 0x040fe400037c4270 */
[----:B------:R-:W-:Y:S02]  /*71a0*/  ISETP.GT.AND P0, PT, R7, 0x18, P0 ;  /* 0x000000180700780c */ /* 0x000fe40000704270 */
[C---:B------:R-:W-:Y:S02]  /*71b0*/  ISETP.LT.OR P6, PT, R9.reuse, 0x12, P6 ;  /* 0x000000120900780c */ /* 0x040fe400037c1670 */
[----:B------:R-:W-:Y:S02]  /*71c0*/  ISETP.LT.OR P0, PT, R9, 0x19, P0 ;  /* 0x000000190900780c */ /* 0x000fe40000701670 */
[----:B------:R-:W-:Y:S02]  /*71d0*/  FSEL R162, R234, -INF , !P6 ;  /* 0xff800000eaa27808 */ /* 0x000fe40007000000 */
[----:B------:R-:W-:Y:S02]  /*71e0*/  FSEL R142, R236, -INF , !P0 ;  /* 0xff800000ec8e7808 */ /* 0x000fe40004000000 */
[----:B------:R-:W-:Y:S02]  /*71f0*/  PLOP3.LUT P0, PT, PT, PT, UP2, 0x80, 0x0 ;  /* 0x000000000000781c */ /* 0x000fe40003f0f028 */
[----:B------:R-:W-:Y:S02]  /*7200*/  PLOP3.LUT P6, PT, PT, PT, UP2, 0x80, 0x0 ;  /* 0x000000000000781c */ /* 0x000fe40003fcf028 */
[C---:B------:R-:W-:Y:S02]  /*7210*/  ISETP.GT.AND P0, PT, R7.reuse, 0x20, P0 ;  /* 0x000000200700780c */ /* 0x040fe40000704270 */
[----:B------:R-:W-:Y:S02]  /*7220*/  ISETP.GT.AND P6, PT, R7, 0x19, P6 ;  /* 0x000000190700780c */ /* 0x000fe400037c4270 */
[C---:B------:R-:W-:Y:S02]  /*7230*/  ISETP.LT.OR P0, PT, R9.reuse, 0x21, P0 ;  /* 0x000000210900780c */ /* 0x040fe40000701670 */
[----:B------:R-:W-:Y:S02]  /*7240*/  ISETP.LT.OR P6, PT, R9, 0x1a, P6 ;  /* 0x0000001a0900780c */ /* 0x000fe400037c1670 */
[----:B------:R-:W-:Y:S02]  /*7250*/  FSEL R160, R240, -INF , !P0 ;  /* 0xff800000f0a07808 */ /* 0x000fe40004000000 */
        /* <DEDUP_REMOVED lines=26> */
[----:B------:R-:W-:Y:S04]  /*7400*/  PLOP3.LUT P6, PT, PT, PT, UP2, 0x80, 0x0 ;  /* 0x000000000000781c */ /* 0x000fe80003fcf028 */
[----:B------:R-:W-:Y:S04]  /*7410*/  ISETP.GT.AND P6, PT, R7, 0x39, P6 ;  /* 0x000000390700780c */ /* 0x000fe800037c4270 */
[----:B------:R-:W-:Y:S04]  /*7420*/  ISETP.LT.OR P6, PT, R9, 0x3a, P6 ;  /* 0x0000003a0900780c */ /* 0x000fe800037c1670 */
[----:B------:R-:W-:Y:S01]  /*7430*/  FSEL R146, R252, -INF , !P6 ;  /* 0xff800000fc927808 */ /* 0x000fe20007000000 */
        /* <DEDUP_REMOVED lines=9> */
[----:B------:R-:W-:Y:S05]  /*74d0*/  IMAD.MOV.U32 R7, RZ, RZ, 0x1 ;  /* 0x00000001ff077424 */ /* 0x000fea00078e00ff */
[----:B------:R-:W-:Y:S11]  /*74e0*/  ISETP.NE.AND P0, PT, R7, c[0x0][0x32c], PT ;  /* 0x0000cb0007007a0c */ /* 0x000ff60003f05270 */
[----:B------:R-:W-:Y:S02]  /*74f0*/  @!UPT UIADD3 URZ, URZ, URZ, URZ ;  /* 0x0000003f3f3ff290 */ /* 0x000fe4000fffe03f */
[----:B------:R-:W-:Y:S05]  /*7500*/  @P0 IMAD.HI.U32 R7, R12, c[0x0][0x330], RZ ;  /* 0x0000cc000c070a27 */ /* 0x000fea00078e00ff */
[----:B------:R-:W-:Y:S04]  /*7510*/  @P0 SHF.R.U32.HI R12, RZ, c[0x0][0x334], R7 ;  /* 0x0000cd00ff0c0a19 */ /* 0x000fe80000011607 */
[----:B------:R-:W-:Y:S01]  /*7520*/  LOP3.LUT R12, RZ, R12, RZ, 0x33, !PT ;  /* 0x0000000cff0c7212 */ /* 0x000fe200078e33ff */
[----:B------:R-:W-:-:S05]  /*7530*/  BRA `(.L_x_417) ;  /* 0x0000005000007947 */ /* 0x000fca0003800000 */
.L_x_416:
[----:B------:R-:W-:Y:S04]  /*7540*/  MOV R7, 0x1 ;  /* 0x0000000100077802 */ /* 0x000fe80000000f00 */
[----:B------:R-:W-:Y:S11]  /*7550*/  ISETP.NE.AND P0, PT, R7, c[0x0][0x32c], PT ;  /* 0x0000cb0007007a0c */ /* 0x000ff60003f05270 */
[----:B------:R-:W-:Y:S02]  /*7560*/  @!UPT UIADD3 URZ, URZ, URZ, URZ ;  /* 0x0000003f3f3ff290 */ /* 0x000fe4000fffe03f */
[----:B------:R-:W-:Y:S05]  /*7570*/  @P0 IMAD.HI.U32 R7, R12, c[0x0][0x330], RZ ;  /* 0x0000cc000c070a27 */ /* 0x000fea00078e00ff */
[----:B------:R-:W-:Y:S02]  /*7580*/  @P0 SHF.R.U32.HI R12, RZ, c[0x0][0x334], R7 ;  /* 0x0000cd00ff0c0a19 */ /* 0x000fe40000011607 */
.L_x_417:
[----:B------:R-:W-:Y:S05]  /*7590*/  BSYNC B0 ;  /* 0x0000000000007941 */ /* 0x000fea0003800000 */
.L_x_415:
[----:B------:R-:W-:Y:S04]  /*75a0*/  IMAD.MOV.U32 R7, RZ, RZ, c[0x0][0x32c] ;  /* 0x0000cb00ff077624 */ /* 0x000fe800078e00ff */
[----:B------:R-:W-:Y:S04]  /*75b0*/  IMAD R7, R12, R7, -UR5 ;  /* 0x800000050c077e24 */ /* 0x000fe8000f8e0207 */
[----:B------:R-:W-:Y:S05]  /*75c0*/  IMAD.IADD R7, R7, 0x1, -R212 ;  /* 0x0000000107077824 */ /* 0x000fea00078e0ad4 */
[----:B------:R-:W-:Y:S02]  /*75d0*/  IADD3 R12, R7, c[0x0][0x32c], RZ ;  /* 0x0000cb00070c7a10 */ /* 0x000fe40007ffe0ff */
[----:B------:R-:W-:Y:S02]  /*75e0*/  IMNMX R4, R4, R7, !PT ;  /* 0x0000000704047217 */ /* 0x000fe40007800200 */
[----:B------:R-:W-:Y:S02]  /*75f0*/  IMNMX R5, R5, R12, PT ;  /* 0x0000000c05057217 */ /* 0x000fe40003800200 */
.L_x_414:
[----:B------:R-:W-:Y:S01]  /*7600*/  PLOP3.LUT P6, PT, PT, PT, UP2, 0x80, 0x0 ;  /* 0x000000000000781c */ /* 0x000fe20003fcf028 */
[----:B------:R-:W-:Y:S01]  /*7610*/  LDSM.16.MT88.4 R20, [R198+0x100] ;  /* 0x00010000c614783b */ /* 0x000fe20000004200 */
[----:B------:R-:W-:Y:S02]  /*7620*/  PLOP3.LUT P0, PT, PT, PT, UP2, 0x80, 0x0 ;  /* 0x000000000000781c */ /* 0x000fe40003f0f028 */
[----:B------:R-:W-:Y:S02]  /*7630*/  ISETP.GT.AND P6, PT, R4, RZ, P6 ;  /* 0x000000ff0400720c */ /* 0x000fe400037c4270 */
[----:B------:R-:W-:Y:S02]  /*7640*/  FMNMX.FTZ R7, R10, R3, !PT ;  /* 0x000000030a077209 */ /* 0x000fe40007810000 */
[C---:B------:R-:W-:Y:S01]  /*7650*/  ISETP.LT.OR P6, PT, R5.reuse, 0x1, P6 ;  /* 0x000000010500780c */ /* 0x040fe200037c1670 */
[----:B------:R-:W-:Y:S01]  /*7660*/  LDSM.16.MT88.4 R28, [R197+0x100] ;  /* 0x00010000c51c783b */ /* 0x000fe20000004200 */
[----:B------:R-:W-:Y:S02]  /*7670*/  ISETP.GT.AND P0, PT, R4, 0x1, P0 ;  /* 0x000000010400780c */ /* 0x000fe40000704270 */
[----:B------:R-:W-:Y:S02]  /*7680*/  FMNMX.FTZ R7, R8, R7, !PT ;  /* 0x0000000708077209 */ /* 0x000fe40007810000 */
[----:B------:R-:W-:Y:S02]  /*7690*/  FSEL R13, R0, -INF , !P6 ;  /* 0xff800000000d7808 */ /* 0x000fe40007000000 */
[----:B------:R-:W-:Y:S02]  /*76a0*/  ISETP.LT.OR P0, PT, R5, 0x2, P0 ;  /* 0x000000020500780c */ /* 0x000fe40000701670 */
[----:B------:R-:W-:Y:S02]  /*76b0*/  PLOP3.LUT P6, PT, PT, PT, UP2, 0x80, 0x0 ;  /* 0x000000000000781c */ /* 0x000fe40003fcf028 */
[----:B------:R-:W-:Y:S02]  /*76c0*/  FMNMX.FTZ R7, R228, R7, !PT ;  /* 0x00000007e4077209 */ /* 0x000fe40007810000 */
[----:B------:R-:W-:Y:S02]  /*76d0*/  FSEL R223, R223, -INF , !P0 ;  /* 0xff800000dfdf7808 */ /* 0x000fe40004000000 */
[----:B------:R-:W-:Y:S02]  /*76e0*/  ISETP.GT.AND P6, PT, R4, 0x8, P6 ;  /* 0x000000080400780c */ /* 0x000fe400037c4270 */
[----:B------:R-:W-:Y:S02]  /*76f0*/  PLOP3.LUT P0, PT, PT, PT, UP2, 0x80, 0x0 ;  /* 0x000000000000781c */ /* 0x000fe40003f0f028 */
[----:B------:R-:W-:Y:S02]  /*7700*/  FMNMX.FTZ R7, R6, R7, !PT ;  /* 0x0000000706077209 */ /* 0x000fe40007810000 */
[----:B------:R-:W-:Y:S02]  /*7710*/  ISETP.GT.AND P0, PT, R4, 0x9, P0 ;  /* 0x000000090400780c */ /* 0x000fe40000704270 */
[C---:B------:R-:W-:Y:S02]  /*7720*/  ISETP.LT.OR P6, PT, R5.reuse, 0x9, P6 ;  /* 0x000000090500780c */ /* 0x040fe400037c1670 */
[----:B------:R-:W-:Y:S02]  /*7730*/  FMNMX.FTZ R7, R164, R7, !PT ;  /* 0x00000007a4077209 */ /* 0x000fe40007810000 */
[----:B------:R-:W-:Y:S02]  /*7740*/  FSEL R11, R224, -INF , !P6 ;  /* 0xff800000e00b7808 */ /* 0x000fe40007000000 */
[C---:B------:R-:W-:Y:S02]  /*7750*/  ISETP.LT.OR P0, PT, R5.reuse, 0xa, P0 ;  /* 0x0000000a0500780c */ /* 0x040fe40000701670 */
[----:B------:R-:W-:Y:S02]  /*7760*/  PLOP3.LUT P6, PT, PT, PT, UP2, 0x80, 0x0 ;  /* 0x000000000000781c */ /* 0x000fe40003fcf028 */
[----:B------:R-:W-:Y:S02]  /*7770*/  FMNMX.FTZ R7, R162, R7, !PT ;  /* 0x00000007a2077209 */ /* 0x000fe40007810000 */
[----:B------:R-:W-:Y:S02]  /*7780*/  FSEL R9, R226, -INF , !P0 ;  /* 0xff800000e2097808 */ /* 0x000fe40004000000 */
[----:B------:R-:W-:Y:S02]  /*7790*/  ISETP.GT.AND P6, PT, R4, 0x10, P6 ;  /* 0x000000100400780c */ /* 0x000fe400037c4270 */
[----:B------:R-:W-:Y:S02]  /*77a0*/  PLOP3.LUT P0, PT, PT, PT, UP2, 0x80, 0x0 ;  /* 0x000000000000781c */ /* 0x000fe40003f0f028 */
[----:B------:R-:W-:Y:S02]  /*77b0*/  FMNMX.FTZ R7, R142, R7, !PT ;  /* 0x000000078e077209 */ /* 0x000fe40007810000 */
[C---:B------:R-:W-:Y:S02]  /*77c0*/  ISETP.LT.OR P6, PT, R5.reuse, 0x11, P6 ;  /* 0x000000110500780c */ /* 0x040fe400037c1670 */
        /* <DEDUP_REMOVED lines=10> */
[----:B------:R-:W-:Y:S02]  /*7870*/  FMNMX.FTZ R0, R13, R2, !PT ;  /* 0x000000020d007209 */ /* 0x000fe40007810000 */
[----:B------:R-:W-:Y:S02]  /*7880*/  ISETP.LT.OR P6, PT, R5, 0x19, P6 ;  /* 0x000000190500780c */ /* 0x000fe400037c1670 */
[----:B------:R-:W-:Y:S02]  /*7890*/  ISETP.GT.AND P0, PT, R4, 0x19, P0 ;  /* 0x000000190400780c */ /* 0x000fe40000704270 */
[----:B------:R-:W-:Y:S02]  /*78a0*/  FMNMX.FTZ R7, R156, R7, !PT ;  /* 0x000000079c077209 */ /* 0x000fe40007810000 */
[----:B------:R-:W-:Y:S02]  /*78b0*/  FSEL R143, R233, -INF , !P6 ;  /* 0xff800000e98f7808 */ /* 0x000fe40007000000 */
[----:B------:R-:W-:Y:S02]  /*78c0*/  ISETP.LT.OR P0, PT, R5, 0x1a, P0 ;  /* 0x0000001a0500780c */ /* 0x000fe40000701670 */
[----:B------:R-:W-:Y:S02]  /*78d0*/  FMNMX.FTZ R0, R223, R0, !PT ;  /* 0x00000000df007209 */ /* 0x000fe40007810000 */
[----:B------:R-:W-:Y:S02]  /*78e0*/  PLOP3.LUT P6, PT, PT, PT, UP2, 0x80, 0x0 ;  /* 0x000000000000781c */ /* 0x000fe40003fcf028 */
[----:B------:R-:W-:Y:S02]  /*78f0*/  FMNMX.FTZ R7, R154, R7, !PT ;  /* 0x000000079a077209 */ /* 0x000fe40007810000 */
[----:B------:R-:W-:Y:S02]  /*7900*/  FSEL R141, R232, -INF , !P0 ;  /* 0xff800000e88d7808 */ /* 0x000fe40004000000 */
[----:B------:R-:W-:Y:S02]  /*7910*/  FMNMX.FTZ R0, R11, R0, !PT ;  /* 0x000000000b007209 */ /* 0x000fe40007810000 */
[----:B------:R-:W-:Y:S02]  /*7920*/  ISETP.GT.AND P6, PT, R4, 0x20, P6 ;  /* 0x000000200400780c */ /* 0x000fe400037c4270 */
[----:B------:R-:W-:Y:S02]  /*7930*/  PLOP3.LUT P0, PT, PT, PT, UP2, 0x80, 0x0 ;  /* 0x000000000000781c */ /* 0x000fe40003f0f028 */
[----:B------:R-:W-:Y:S02]  /*7940*/  FMNMX.FTZ R7, R152, R7, !PT ;  /* 0x0000000798077209 */ /* 0x000fe40007810000 */
[----:B------:R-:W-:Y:S02]  /*7950*/  ISETP.LT.OR P6, PT, R5, 0x21, P6 ;  /* 0x000000210500780c */ /* 0x000fe400037c1670 */
[----:B------:R-:W-:Y:S02]  /*7960*/  FMNMX.FTZ R0, R9, R0, !PT ;  /* 0x0000000009007209 */ /* 0x000fe40007810000 */
[----:B------:R-:W-:Y:S02]  /*7970*/  ISETP.GT.AND P0, PT, R4, 0x21, P0 ;  /* 0x000000210400780c */ /* 0x000fe40000704270 */
[----:B------:R-:W-:Y:S02]  /*7980*/  FMNMX.FTZ R7, R150, R7, !PT ;  /* 0x0000000796077209 */ /* 0x000fe40007810000 */
[----:B------:R-:W-:Y:S02]  /*7990*/  FSEL R159, R238, -INF , !P6 ;  /* 0xff800000ee9f7808 */ /* 0x000fe40007000000 */
[----:B------:R-:W-:Y:S02]  /*79a0*/  FMNMX.FTZ R12, R163, R0, !PT ;  /* 0x00000000a30c7209 */ /* 0x000fe40007810000 */
[----:B------:R-:W-:Y:S02]  /*79b0*/  ISETP.LT.OR P0, PT, R5, 0x22, P0 ;  /* 0x000000220500780c */ /* 0x000fe40000701670 */
[----:B------:R-:W-:Y:S02]  /*79c0*/  PLOP3.LUT P6, PT, PT, PT, UP2, 0x80, 0x0 ;  /* 0x000000000000781c */ /* 0x000fe40003fcf028 */
[----:B------:R-:W-:Y:S02]  /*79d0*/  FMNMX.FTZ R7, R148, R7, !PT ;  /* 0x0000000794077209 */ /* 0x000fe40007810000 */
[----:B------:R-:W-:Y:S02]  /*79e0*/  FSEL R157, R237, -INF , !P0 ;  /* 0xff800000ed9d7808 */ /* 0x000fe40004000000 */
[----:B------:R-:W-:Y:S02]  /*79f0*/  FMNMX.FTZ R12, R161, R12, !PT ;  /* 0x0000000ca10c7209 */ /* 0x000fe40007810000 */
[----:B------:R-:W-:Y:S02]  /*7a00*/  ISETP.GT.AND P6, PT, R4, 0x28, P6 ;  /* 0x000000280400780c */ /* 0x000fe400037c4270 */
[----:B------:R-:W-:Y:S02]  /*7a10*/  PLOP3.LUT P0, PT, PT, PT, UP2, 0x80, 0x0 ;  /* 0x000000000000781c */ /* 0x000fe40003f0f028 */
[----:B------:R-:W-:Y:S02]  /*7a20*/  FMNMX.FTZ R0, R146, R7, !PT ;  /* 0x0000000792007209 */ /* 0x000fe40007810000 */
[----:B------:R-:W-:Y:S02]  /*7a30*/  FMNMX.FTZ R12, R143, R12, !PT ;  /* 0x0000000c8f0c7209 */ /* 0x000fe40007810000 */
[----:B------:R-:W-:Y:S01]  /*7a40*/  ISETP.LT.OR P6, PT, R5, 0x29, P6 ;  /* 0x000000290500780c */ /* 0x000fe200037c1670 */
[----:B------:R-:W1:Y:S01]  /*7a50*/  SHFL.BFLY PT, R7, R0, 0x2, 0x1f ;  /* 0x0c401f0000077f89 */ /* 0x000e6200000e0000 */
[----:B------:R-:W-:Y:S02]  /*7a60*/  ISETP.GT.AND P0, PT, R4, 0x29, P0 ;  /* 0x000000290400780c */ /* 0x000fe40000704270 */
[----:B------:R-:W-:Y:S02]  /*7a70*/  FSEL R155, R242, -INF , !P6 ;  /* 0xff800000f29b7808 */ /* 0x000fe40007000000 */
[----:B------:R-:W-:Y:S02]  /*7a80*/  FMNMX.FTZ R12, R141, R12, !PT ;  /* 0x0000000c8d0c7209 */ /* 0x000fe40007810000 */
[----:B------:R-:W-:Y:S02]  /*7a90*/  ISETP.LT.OR P0, PT, R5, 0x2a, P0 ;  /* 0x0000002a0500780c */ /* 0x000fe40000701670 */
[----:B------:R-:W-:Y:S02]  /*7aa0*/  PLOP3.LUT P6, PT, PT, PT, UP2, 0x80, 0x0 ;  /* 0x000000000000781c */ /* 0x000fe40003fcf028 */
[----:B------:R-:W-:Y:S02]  /*7ab0*/  FSEL R153, R241, -INF , !P0 ;  /* 0xff800000f1997808 */ /* 0x000fe40004000000 */
[----:B------:R-:W-:Y:S02]  /*7ac0*/  FMNMX.FTZ R12, R159, R12, !PT ;  /* 0x0000000c9f0c7209 */ /* 0x000fe40007810000 */
[C---:B------:R-:W-:Y:S02]  /*7ad0*/  ISETP.GT.AND P6, PT, R4.reuse, 0x30, P6 ;  /* 0x000000300400780c */ /* 0x040fe400037c4270 */
[----:B------:R-:W-:Y:S02]  /*7ae0*/  PLOP3.LUT P0, PT, PT, PT, UP2, 0x80, 0x0 ;  /* 0x000000000000781c */ /* 0x000fe40003f0f028 */
[----:B------:R-:W-:Y:S02]  /*7af0*/  FMNMX.FTZ R12, R157, R12, !PT ;  /* 0x0000000c9d0c7209 */ /* 0x000fe40007810000 */
[----:B------:R-:W-:Y:S02]  /*7b00*/  ISETP.LT.OR P6, PT, R5, 0x31, P6 ;  /* 0x000000310500780c */ /* 0x000fe400037c1670 */
        /* <DEDUP_REMOVED lines=8> */
[----:B------:R-:W-:Y:S01]  /*7b90*/  PLOP3.LUT P0, PT, PT, PT, UP2, 0x80, 0x0 ;  /* 0x000000000000781c */ /* 0x000fe20003f0f028 */
[----:B------:R-:W-:Y:S01]  /*7ba0*/  UISETP.GT.AND UP2, UPT, UR20, UR4, UPT ;  /* 0x000000041400728c */ /* 0x000fe2000bf44270 */
[----:B------:R-:W-:Y:S01]  /*7bb0*/  FMNMX.FTZ R14, R149, R14, !PT ;  /* 0x0000000e950e7209 */ /* 0x000fe20007810000 */
[----:B------:R-:W-:Y:S01]  /*7bc0*/  UIADD3 UR20, UR20, -0x1, URZ ;  /* 0xffffffff14147890 */ /* 0x000fe2000fffe03f */
[----:B------:R-:W-:Y:S02]  /*7bd0*/  ISETP.LT.OR P6, PT, R5, 0x39, P6 ;  /* 0x000000390500780c */ /* 0x000fe400037c1670 */
[----:B------:R-:W-:Y:S02]  /*7be0*/  ISETP.GT.AND P0, PT, R4, 0x39, P0 ;  /* 0x000000390400780c */ /* 0x000fe40000704270 */
[----:B-1----:R-:W-:Y:S02]  /*7bf0*/  FMNMX.FTZ R12, R0, R7, !PT ;  /* 0x00000007000c7209 */ /* 0x002fe40007810000 */
[----:B------:R-:W-:Y:S02]  /*7c00*/  FSEL R145, R247, -INF , !P6 ;  /* 0xff800000f7917808 */ /* 0x000fe40007000000 */
[----:B------:R-:W-:Y:S01]  /*7c10*/  FMNMX.FTZ R0, R147, R14, !PT ;  /* 0x0000000e93007209 */ /* 0x000fe20007810000 */
[----:B------:R-:W1:Y:S01]  /*7c20*/  SHFL.BFLY PT, R15, R12, 0x1, 0x1f ;  /* 0x0c201f000c0f7f89 */ /* 0x000e6200000e0000 */
[----:B------:R-:W-:Y:S02]  /*7c30*/  ISETP.LT.OR P0, PT, R5, 0x3a, P0 ;  /* 0x0000003a0500780c */ /* 0x000fe40000701670 */
[----:B------:R-:W-:Y:S02]  /*7c40*/  FMNMX.FTZ R0, R145, R0, !PT ;  /* 0x0000000091007209 */ /* 0x000fe40007810000 */
[----:B------:R-:W-:Y:S04]  /*7c50*/  FSEL R133, R246, -INF , !P0 ;  /* 0xff800000f6857808 */ /* 0x000fe80004000000 */
[----:B------:R-:W-:Y:S05]  /*7c60*/  FMNMX.FTZ R4, R133, R0, !PT ;  /* 0x0000000085047209 */ /* 0x000fea0007810000 */
[----:B------:R-:W2:Y:S01]  /*7c70*/  SHFL.BFLY PT, R7, R4, 0x2, 0x1f ;  /* 0x0c401f0004077f89 */ /* 0x000ea200000e0000 */
[----:B-1----:R-:W-:Y:S04]  /*7c80*/  FMNMX.FTZ R0, R12, R15, !PT ;  /* 0x0000000f0c007209 */ /* 0x002fe80007810000 */
[C---:B------:R-:W-:Y:S01]  /*7c90*/  FSETP.NEU.FTZ.AND P0, PT, R0.reuse, -INF , PT ;  /* 0xff8000000000780b */ /* 0x040fe20003f1d000 */
[----:B------:R-:W-:Y:S05]  /*7ca0*/  FMUL.FTZ R151, R0, c[0x0][0x2d0] ;  /* 0x0000b40000977a20 */ /* 0x000fea0000410000 */
[----:B------:R-:W-:Y:S02]  /*7cb0*/  FSEL R151, R151, RZ, P0 ;  /* 0x000000ff97977208 */ /* 0x000fe40000000000 */
[----:B--2---:R-:W-:Y:S03]  /*7cc0*/  FMNMX.FTZ R5, R4, R7, !PT ;  /* 0x0000000704057209 */ /* 0x004fe60007810000 */
[--C-:B------:R-:W-:Y:S01]  /*7cd0*/  FFMA.FTZ R168, R10, c[0x0][0x2d0], -R151.reuse ;  /* 0x0000b4000aa87a23 */ /* 0x100fe20000010897 */
[----:B------:R-:W-:Y:S01]  /*7ce0*/  FSEL R4, R0, RZ, P0 ;  /* 0x000000ff00047208 */ /* 0x000fe20000000000 */
[--C-:B------:R-:W-:Y:S01]  /*7cf0*/  FFMA.FTZ R135, R8, c[0x0][0x2d0], -R151.reuse ;  /* 0x0000b40008877a23 */ /* 0x100fe20000010897 */
[----:B------:R-:W1:Y:S01]  /*7d00*/  SHFL.BFLY PT, R132, R5, 0x1, 0x1f ;  /* 0x0c201f0005847f89 */ /* 0x000e6200000e0000 */
[----:B------:R-:W-:Y:S02]  /*7d10*/  FFMA.FTZ R134, R228, c[0x0][0x2d0], -R151 ;  /* 0x0000b400e4867a23 */ /* 0x000fe40000010897 */
[----:B------:R-:W-:Y:S01]  /*7d20*/  MUFU.EX2 R168, R168 ;  /* 0x000000a800a87308 */ /* 0x000fe20000000800 */
[----:B------:R-:W-:Y:S02]  /*7d30*/  FADD.FTZ R3, -R4, R3 ;  /* 0x0000000304037221 */ /* 0x000fe40000010100 */
[--C-:B------:R-:W-:Y:S02]  /*7d40*/  FFMA.FTZ R169, R6, c[0x0][0x2d0], -R151.reuse ;  /* 0x0000b40006a97a23 */ /* 0x100fe40000010897 */
[----:B------:R-:W-:Y:S02]  /*7d50*/  FMUL.FTZ R6, R3, c[0x0][0x2d0] ;  /* 0x0000b40003067a20 */ /* 0x000fe40000410000 */
[--C-:B------:R-:W-:Y:S02]  /*7d60*/  FFMA.FTZ R174, R164, c[0x0][0x2d0], -R151.reuse ;  /* 0x0000b400a4ae7a23 */ /* 0x100fe40000010897 */
[----:B------:R-:W-:Y:S01]  /*7d70*/  LDSM.16.MT88.4 R164, [R203+0x5900] ;  /* 0x00590000cba4783b */ /* 0x000fe20000004200 */
[----:B------:R-:W2:Y:S01]  /*7d80*/  MUFU.EX2 R135, R135 ;  /* 0x0000008700877308 */ /* 0x000ea20000000800 */
[--C-:B------:R-:W-:Y:S02]  /*7d90*/  FFMA.FTZ R175, R162, c[0x0][0x2d0], -R151.reuse ;  /* 0x0000b400a2af7a23 */ /* 0x100fe40000010897 */
[--C-:B------:R-:W-:Y:S02]  /*7da0*/  FFMA.FTZ R176, R142, c[0x0][0x2d0], -R151.reuse ;  /* 0x0000b4008eb07a23 */ /* 0x100fe40000010897 */
[--C-:B------:R-:W-:Y:S02]  /*7db0*/  FFMA.FTZ R177, R140, c[0x0][0x2d0], -R151.reuse ;  /* 0x0000b4008cb17a23 */ /* 0x100fe40000010897 */
[--C-:B------:R-:W-:Y:S02]  /*7dc0*/  FFMA.FTZ R225, R160, c[0x0][0x2d0], -R151.reuse ;  /* 0x0000b400a0e17a23 */ /* 0x100fe40000010897 */
[--C-:B------:R-:W-:Y:S01]  /*7dd0*/  FFMA.FTZ R226, R158, c[0x0][0x2d0], -R151.reuse ;  /* 0x0000b4009ee27a23 */ /* 0x100fe20000010897 */
[----:B------:R-:W-:Y:S01]  /*7de0*/  MUFU.EX2 R134, R134 ;  /* 0x0000008600867308 */ /* 0x000fe20000000800 */
[--C-:B------:R-:W-:Y:S01]  /*7df0*/  FFMA.FTZ R227, R156, c[0x0][0x2d0], -R151.reuse ;  /* 0x0000b4009ce37a23 */ /* 0x100fe20000010897 */
[----:B-1----:R-:W-:Y:S01]  /*7e00*/  FMNMX.FTZ R132, R132, R5, !PT ;  /* 0x0000000584847209 */ /* 0x002fe20007810000 */
[--C-:B------:R-:W-:Y:S02]  /*7e10*/  FFMA.FTZ R228, R154, c[0x0][0x2d0], -R151.reuse ;  /* 0x0000b4009ae47a23 */ /* 0x100fe40000010897 */
[--C-:B------:R-:W-:Y:S01]  /*7e20*/  FFMA.FTZ R233, R152, c[0x0][0x2d0], -R151.reuse ;  /* 0x0000b40098e97a23 */ /* 0x100fe20000010897 */
[C---:B------:R-:W-:Y:S01]  /*7e30*/  FSETP.NEU.FTZ.AND P0, PT, R132.reuse, -INF , PT ;  /* 0xff8000008400780b */ /* 0x040fe20003f1d000 */
[----:B------:R-:W-:Y:S02]  /*7e40*/  FMUL.FTZ R144, R132, c[0x0][0x2d0] ;  /* 0x0000b40084907a20 */ /* 0x000fe40000410000 */
[--C-:B------:R-:W-:Y:S01]  /*7e50*/  FFMA.FTZ R234, R150, c[0x0][0x2d0], -R151.reuse ;  /* 0x0000b40096ea7a23 */ /* 0x100fe20000010897 */
[----:B------:R-:W-:Y:S01]  /*7e60*/  FSEL R5, R132, RZ, P0 ;  /* 0x000000ff84057208 */ /* 0x000fe20000000000 */
[----:B------:R-:W1:Y:S01]  /*7e70*/  MUFU.EX2 R169, R169 ;  /* 0x000000a900a97308 */ /* 0x000e620000000800 */
[----:B------:R-:W-:Y:S01]  /*7e80*/  FSEL R144, R144, RZ, P0 ;  /* 0x000000ff90907208 */ /* 0x000fe20000000000 */
[--C-:B------:R-:W-:Y:S01]  /*7e90*/  FFMA.FTZ R235, R148, c[0x0][0x2d0], -R151.reuse ;  /* 0x0000b40094eb7a23 */ /* 0x100fe20000010897 */
[----:B--2---:R-:W-:Y:S01]  /*7ea0*/  F2FP.PACK_AB R136, R135, R168 ;  /* 0x000000a88788723e */ /* 0x004fe200000000ff */
[----:B------:R-:W-:Y:S01]  /*7eb0*/  FADD.FTZ R5, -R5, R2 ;  /* 0x0000000205057221 */ /* 0x000fe20000010100 */
[----:B------:R-:W-:Y:S01]  /*7ec0*/  PLOP3.LUT P0, PT, PT, PT, UP2, 0x80, 0x0 ;  /* 0x000000000000781c */ /* 0x000fe20003f0f028 */
[--C-:B------:R-:W-:Y:S02]  /*7ed0*/  FFMA.FTZ R173, R13, c[0x0][0x2d0], -R144.reuse ;  /* 0x0000b4000dad7a23 */ /* 0x100fe40000010890 */
[----:B------:R-:W2:Y:S01]  /*7ee0*/  LDSM.16.MT88.4 R12, [R203+0x100] ;  /* 0x00010000cb0c783b */ /* 0x000ea20000004200 */
[--C-:B------:R-:W-:Y:S01]  /*7ef0*/  FFMA.FTZ R172, R223, c[0x0][0x2d0], -R144.reuse ;  /* 0x0000b400dfac7a23 */ /* 0x100fe20000010890 */
[----:B------:R-:W3:Y:S01]  /*7f00*/  MUFU.EX2 R3, R6 ;  /* 0x0000000600037308 */ /* 0x000ee20000000800 */
[--C-:B------:R-:W-:Y:S02]  /*7f10*/  FFMA.FTZ R171, R11, c[0x0][0x2d0], -R144.reuse ;  /* 0x0000b4000bab7a23 */ /* 0x100fe40000010890 */
[--C-:B------:R-:W-:Y:S02]  /*7f20*/  FFMA.FTZ R170, R9, c[0x0][0x2d0], -R144.reuse ;  /* 0x0000b40009aa7a23 */ /* 0x100fe40000010890 */
[----:B------:R-:W-:Y:S02]  /*7f30*/  FMUL.FTZ R2, R5, c[0x0][0x2d0] ;  /* 0x0000b40005027a20 */ /* 0x000fe40000410000 */
[--C-:B------:R-:W-:Y:S02]  /*7f40*/  FFMA.FTZ R178, R163, c[0x0][0x2d0], -R144.reuse ;  /* 0x0000b400a3b27a23 */ /* 0x100fe40000010890 */
[--C-:B------:R-:W-:Y:S01]  /*7f50*/  FFMA.FTZ R179, R161, c[0x0][0x2d0], -R144.reuse ;  /* 0x0000b400a1b37a23 */ /* 0x100fe20000010890 */
[----:B------:R-:W-:Y:S01]  /*7f60*/  MUFU.EX2 R173, R173 ;  /* 0x000000ad00ad7308 */ /* 0x000fe20000000800 */
[----:B------:R-:W-:Y:S01]  /*7f70*/  LDSM.16.MT88.4 R160, [R196+0x3900] ;  /* 0x00390000c4a0783b */ /* 0x000fe20000004200 */
[--C-:B------:R-:W-:Y:S01]  /*7f80*/  FFMA.FTZ R223, R143, c[0x0][0x2d0], -R144.reuse ;  /* 0x0000b4008fdf7a23 */ /* 0x100fe20000010890 */
[----:B-1----:R-:W-:Y:S01]  /*7f90*/  F2FP.PACK_AB R138, R169, R134 ;  /* 0x00000086a98a723e */ /* 0x002fe200000000ff */
[--C-:B------:R-:W-:Y:S02]  /*7fa0*/  FFMA.FTZ R224, R141, c[0x0][0x2d0], -R144.reuse ;  /* 0x0000b4008de07a23 */ /* 0x100fe40000010890 */
[--C-:B------:R-:W-:Y:S03]  /*7fb0*/  FFMA.FTZ R229, R159, c[0x0][0x2d0], -R144.reuse ;  /* 0x0000b4009fe57a23 */ /* 0x100fe60000010890 */
[----:B------:R-:W-:Y:S01]  /*7fc0*/  LDSM.16.MT88.4 R140, [R197+0x2900] ;  /* 0x00290000c58c783b */ /* 0x000fe20000004200 */
[----:B------:R-:W1:Y:S01]  /*7fd0*/  MUFU.EX2 R172, R172 ;  /* 0x000000ac00ac7308 */ /* 0x000e620000000800 */
[--C-:B------:R-:W-:Y:S02]  /*7fe0*/  FFMA.FTZ R230, R157, c[0x0][0x2d0], -R144.reuse ;  /* 0x0000b4009de67a23 */ /* 0x100fe40000010890 */
[--C-:B------:R-:W-:Y:S02]  /*7ff0*/  FFMA.FTZ R231, R155, c[0x0][0x2d0], -R144.reuse ;  /* 0x0000b4009be77a23 */ /* 0x100fe40000010890 */
[C---:B---3--:R-:W-:Y:S02]  /*8000*/  FMUL.FTZ R4, R3.reuse, R128 ;  /* 0x0000008003047220 */ /* 0x048fe40000410000 */
[C---:B------:R-:W-:Y:S01]  /*8010*/  FMUL.FTZ R5, R3.reuse, R129 ;  /* 0x0000008103057220 */ /* 0x040fe20000410000 */
[----:B------:R-:W-:Y:S01]  /*8020*/  LDSM.16.MT88.4 R156, [R197+0x3900] ;  /* 0x00390000c59c783b */ /* 0x000fe20000004200 */
[C---:B------:R-:W-:Y:S01]  /*8030*/  FMUL.FTZ R8, R3.reuse, R124 ;  /* 0x0000007c03087220 */ /* 0x040fe20000410000 */
[----:B------:R-:W-:Y:S01]  /*8040*/  MUFU.EX2 R171, R171 ;  /* 0x000000ab00ab7308 */ /* 0x000fe20000000800 */
[C---:B------:R-:W-:Y:S02]  /*8050*/  FMUL.FTZ R9, R3.reuse, R125 ;  /* 0x0000007d03097220 */ /* 0x040fe40000410000 */
[C---:B------:R-:W-:Y:S02]  /*8060*/  FMUL.FTZ R16, R3.reuse, R116 ;  /* 0x0000007403107220 */ /* 0x040fe40000410000 */
[C---:B------:R-:W-:Y:S02]  /*8070*/  FMUL.FTZ R17, R3.reuse, R117 ;  /* 0x0000007503117220 */ /* 0x040fe40000410000 */
[C---:B------:R-:W-:Y:S02]  /*8080*/  FMUL.FTZ R24, R3.reuse, R108 ;  /* 0x0000006c03187220 */ /* 0x040fe40000410000 */
[C---:B------:R-:W-:Y:S01]  /*8090*/  FMUL.FTZ R25, R3.reuse, R109 ;  /* 0x0000006d03197220 */ /* 0x040fe20000410000 */
[----:B------:R-:W3:Y:S01]  /*80a0*/  MUFU.EX2 R170, R170 ;  /* 0x000000aa00aa7308 */ /* 0x000ee20000000800 */
[C---:B------:R-:W-:Y:S02]  /*80b0*/  FMUL.FTZ R32, R3.reuse, R100 ;  /* 0x0000006403207220 */ /* 0x040fe40000410000 */
[----:B------:R-:W-:Y:S01]  /*80c0*/  FMUL.FTZ R33, R3, R101 ;  /* 0x0000006503217220 */ /* 0x000fe20000410000 */
[----:B-1----:R-:W-:Y:S01]  /*80d0*/  F2FP.PACK_AB R137, R172, R173 ;  /* 0x000000adac89723e */ /* 0x002fe200000000ff */
[--C-:B------:R-:W-:Y:S02]  /*80e0*/  FFMA.FTZ R232, R153, c[0x0][0x2d0], -R144.reuse ;  /* 0x0000b40099e87a23 */ /* 0x100fe40000010890 */
[----:B------:R-:W-:Y:S01]  /*80f0*/  LDSM.16.MT88.4 R152, [R198+0x3900] ;  /* 0x00390000c698783b */ /* 0x000fe20000004200 */
[--C-:B------:R-:W-:Y:S02]  /*8100*/  FFMA.FTZ R237, R149, c[0x0][0x2d0], -R144.reuse ;  /* 0x0000b40095ed7a23 */ /* 0x100fe40000010890 */
[----:B------:R-:W1:Y:S01]  /*8110*/  MUFU.EX2 R2, R2 ;  /* 0x0000000200027308 */ /* 0x000e620000000800 */
[--C-:B------:R-:W-:Y:S02]  /*8120*/  FFMA.FTZ R238, R147, c[0x0][0x2d0], -R144.reuse ;  /* 0x0000b40093ee7a23 */ /* 0x100fe40000010890 */
[--C-:B------:R-:W-:Y:S02]  /*8130*/  FFMA.FTZ R239, R145, c[0x0][0x2d0], -R144.reuse ;  /* 0x0000b40091ef7a23 */ /* 0x100fe40000010890 */
[----:B------:R-:W-:Y:S02]  /*8140*/  FFMA.FTZ R151, R146, c[0x0][0x2d0], -R151 ;  /* 0x0000b40092977a23 */ /* 0x000fe40000010897 */
[----:B------:R-:W-:Y:S02]  /*8150*/  FFMA.FTZ R144, R133, c[0x0][0x2d0], -R144 ;  /* 0x0000b40085907a23 */ /* 0x000fe40000010890 */
[C---:B------:R-:W-:Y:S01]  /*8160*/  FMUL.FTZ R36, R3.reuse, R36 ;  /* 0x0000002403247220 */ /* 0x040fe20000410000 */
[----:B------:R-:W-:Y:S01]  /*8170*/  MUFU.EX2 R236, R151 ;  /* 0x0000009700ec7308 */ /* 0x000fe20000000800 */
[C---:B------:R-:W-:Y:S02]  /*8180*/  FMUL.FTZ R37, R3.reuse, R37 ;  /* 0x0000002503257220 */ /* 0x040fe40000410000 */
[C---:B------:R-:W-:Y:S01]  /*8190*/  FMUL.FTZ R40, R3.reuse, R40 ;  /* 0x0000002803287220 */ /* 0x040fe20000410000 */
[----:B---3--:R-:W-:Y:S01]  /*81a0*/  F2FP.PACK_AB R139, R170, R171 ;  /* 0x000000abaa8b723e */ /* 0x008fe200000000ff */
[C---:B------:R-:W-:Y:S02]  /*81b0*/  FMUL.FTZ R41, R3.reuse, R41 ;  /* 0x0000002903297220 */ /* 0x040fe40000410000 */
[C---:B------:R-:W-:Y:S02]  /*81c0*/  FMUL.FTZ R44, R3.reuse, R44 ;  /* 0x0000002c032c7220 */ /* 0x040fe40000410000 */
[C---:B------:R-:W-:Y:S01]  /*81d0*/  FMUL.FTZ R45, R3.reuse, R45 ;  /* 0x0000002d032d7220 */ /* 0x040fe20000410000 */
[----:B------:R3:W-:Y:S01]  /*81e0*/  MUFU.EX2 R240, R144 ;  /* 0x0000009000f07308 */ /* 0x0007e20000000800 */
[C---:B------:R-:W-:Y:S02]  /*81f0*/  FMUL.FTZ R48, R3.reuse, R48 ;  /* 0x0000003003307220 */ /* 0x040fe40000410000 */
[C---:B------:R-:W-:Y:S02]  /*8200*/  FMUL.FTZ R49, R3.reuse, R49 ;  /* 0x0000003103317220 */ /* 0x040fe40000410000 */
[C---:B-1----:R-:W-:Y:S02]  /*8210*/  FMUL.FTZ R6, R2.reuse, R130 ;  /* 0x0000008202067220 */ /* 0x042fe40000410000 */
[C---:B------:R-:W-:Y:S02]  /*8220*/  FMUL.FTZ R7, R2.reuse, R131 ;  /* 0x0000008302077220 */ /* 0x040fe40000410000 */
[----:B------:R-:W-:Y:S01]  /*8230*/  LDSM.16.MT88.4 R128, [R198+0x2900] ;  /* 0x00290000c680783b */ /* 0x000fe20000004200 */
[C---:B------:R-:W-:Y:S01]  /*8240*/  FMUL.FTZ R10, R2.reuse, R126 ;  /* 0x0000007e020a7220 */ /* 0x040fe20000410000 */
[----:B------:R-:W-:Y:S01]  /*8250*/  MUFU.EX2 R174, R174 ;  /* 0x000000ae00ae7308 */ /* 0x000fe20000000800 */
[C---:B------:R-:W-:Y:S02]  /*8260*/  FMUL.FTZ R11, R2.reuse, R127 ;  /* 0x0000007f020b7220 */ /* 0x040fe40000410000 */
[C---:B--2---:R-:W-:Y:S03]  /*8270*/  HMMA.16816.F32 R4, R136.reuse, R12, R4 ;  /* 0x0000000c8804723c */ /* 0x044fe60000001804 */
[----:B------:R-:W-:Y:S02]  /*8280*/  LDSM.16.MT88.4 R124, [R203+0x2900] ;  /* 0x00290000cb7c783b */ /* 0x000fe40000004200 */
[C---:B------:R-:W-:Y:S02]  /*8290*/  FMUL.FTZ R18, R2.reuse, R118 ;  /* 0x0000007602127220 */ /* 0x040fe40000410000 */
[C---:B------:R-:W-:Y:S01]  /*82a0*/  FMUL.FTZ R12, R3.reuse, R120 ;  /* 0x00000078030c7220 */ /* 0x040fe20000410000 */
[C---:B------:R-:W-:Y:S01]  /*82b0*/  HMMA.16816.F32 R8, R136.reuse, R14, R8 ;  /* 0x0000000e8808723c */ /* 0x040fe20000001808 */
[----:B------:R-:W1:Y:S02]  /*82c0*/  MUFU.EX2 R175, R175 ;  /* 0x000000af00af7308 */ /* 0x000e640000000800 */
[----:B---3--:R-:W-:Y:S01]  /*82d0*/  LDSM.16.MT88.4 R144, [R196+0x1900] ;  /* 0x00190000c490783b */ /* 0x008fe20000004200 */
[C---:B------:R-:W-:Y:S02]  /*82e0*/  FMUL.FTZ R13, R3.reuse, R121 ;  /* 0x00000079030d7220 */ /* 0x040fe40000410000 */
[C---:B------:R-:W-:Y:S02]  /*82f0*/  FMUL.FTZ R19, R2.reuse, R119 ;  /* 0x0000007702137220 */ /* 0x040fe40000410000 */
[C---:B------:R-:W-:Y:S03]  /*8300*/  FMUL.FTZ R14, R2.reuse, R122 ;  /* 0x0000007a020e7220 */ /* 0x040fe60000410000 */
[----:B------:R-:W-:Y:S01]  /*8310*/  LDSM.16.MT88.4 R116, [R198+0x900] ;  /* 0x00090000c674783b */ /* 0x000fe20000004200 */
[C---:B------:R-:W-:Y:S01]  /*8320*/  FMUL.FTZ R15, R2.reuse, R123 ;  /* 0x0000007b020f7220 */ /* 0x040fe20000410000 */
[----:B------:R-:W-:Y:S01]  /*8330*/  MUFU.EX2 R176, R176 ;  /* 0x000000b000b07308 */ /* 0x000fe20000000800 */
[C---:B------:R-:W-:Y:S02]  /*8340*/  FMUL.FTZ R26, R2.reuse, R110 ;  /* 0x0000006e021a7220 */ /* 0x040fe40000410000 */
[C---:B------:R-:W-:Y:S02]  /*8350*/  FMUL.FTZ R27, R2.reuse, R111 ;  /* 0x0000006f021b7220 */ /* 0x040fe40000410000 */
[C---:B------:R-:W-:Y:S01]  /*8360*/  FMUL.FTZ R34, R2.reuse, R102 ;  /* 0x0000006602227220 */ /* 0x040fe20000410000 */
[C---:B------:R-:W-:Y:S01]  /*8370*/  HMMA.16816.F32 R12, R136.reuse, R20, R12 ;  /* 0x00000014880c723c */ /* 0x040fe2000000180c */
[----:B------:R-:W2:Y:S02]  /*8380*/  LDSM.16.MT88.4 R120, [R196+0x100] ;  /* 0x00010000c478783b */ /* 0x000ea40000004200 */
[C---:B------:R-:W-:Y:S01]  /*8390*/  FMUL.FTZ R35, R2.reuse, R103 ;  /* 0x0000006702237220 */ /* 0x040fe20000410000 */
[----:B------:R-:W-:Y:S01]  /*83a0*/  MUFU.EX2 R177, R177 ;  /* 0x000000b100b17308 */ /* 0x000fe20000000800 */
[C---:B------:R-:W-:Y:S02]  /*83b0*/  FMUL.FTZ R38, R2.reuse, R38 ;  /* 0x0000002602267220 */ /* 0x040fe40000410000 */
[C---:B------:R-:W-:Y:S01]  /*83c0*/  FMUL.FTZ R20, R3.reuse, R112 ;  /* 0x0000007003147220 */ /* 0x040fe20000410000 */
[C---:B------:R-:W-:Y:S01]  /*83d0*/  HMMA.16816.F32 R16, R136.reuse, R22, R16 ;  /* 0x000000168810723c */ /* 0x040fe20000001810 */
[----:B------:R-:W-:Y:S03]  /*83e0*/  LDSM.16.MT88.4 R100, [R197+0x2100] ;  /* 0x00210000c564783b */ /* 0x000fe60000004200 */
[C---:B------:R-:W-:Y:S02]  /*83f0*/  FMUL.FTZ R21, R3.reuse, R113 ;  /* 0x0000007103157220 */ /* 0x040fe40000410000 */
[C---:B------:R-:W-:Y:S01]  /*8400*/  FMUL.FTZ R39, R2.reuse, R39 ;  /* 0x0000002702277220 */ /* 0x040fe20000410000 */
[----:B------:R-:W-:Y:S01]  /*8410*/  MUFU.EX2 R178, R178 ;  /* 0x000000b200b27308 */ /* 0x000fe20000000800 */
[C---:B------:R-:W-:Y:S01]  /*8420*/  FMUL.FTZ R22, R2.reuse, R114 ;  /* 0x0000007202167220 */ /* 0x040fe20000410000 */
[----:B------:R-:W-:Y:S03]  /*8430*/  LDSM.16.MT88.4 R108, [R196+0x2100] ;  /* 0x00210000c46c783b */ /* 0x000fe60000004200 */
[C---:B------:R-:W-:Y:S02]  /*8440*/  FMUL.FTZ R23, R2.reuse, R115 ;  /* 0x0000007302177220 */ /* 0x040fe40000410000 */
[C---:B------:R-:W-:Y:S02]  /*8450*/  FMUL.FTZ R42, R2.reuse, R42 ;  /* 0x0000002a022a7220 */ /* 0x040fe40000410000 */
[C---:B------:R-:W-:Y:S01]  /*8460*/  FMUL.FTZ R43, R2.reuse, R43 ;  /* 0x0000002b022b7220 */ /* 0x040fe20000410000 */
[----:B------:R-:W3:Y:S01]  /*8470*/  LDSM.16.MT88.4 R112, [R203+0x2100] ;  /* 0x00210000cb70783b */ /* 0x000ee20000004200 */
[C---:B------:R-:W-:Y:S01]  /*8480*/  FMUL.FTZ R46, R2.reuse, R46 ;  /* 0x0000002e022e7220 */ /* 0x040fe20000410000 */
[C---:B------:R-:W-:Y:S01]  /*8490*/  HMMA.16816.F32 R20, R136.reuse, R28, R20 ;  /* 0x0000001c8814723c */ /* 0x040fe20000001814 */
[----:B------:R-:W4:Y:S02]  /*84a0*/  MUFU.EX2 R179, R179 ;  /* 0x000000b300b37308 */ /* 0x000f240000000800 */
[C---:B------:R-:W-:Y:S02]  /*84b0*/  FMUL.FTZ R47, R2.reuse, R47 ;  /* 0x0000002f022f7220 */ /* 0x040fe40000410000 */
[C---:B------:R-:W-:Y:S01]  /*84c0*/  FMUL.FTZ R50, R2.reuse, R50 ;  /* 0x0000003202327220 */ /* 0x040fe20000410000 */
[----:B------:R-:W-:Y:S01]  /*84d0*/  LDSM.16.MT88.4 R148, [R203+0x3900] ;  /* 0x00390000cb94783b */ /* 0x000fe20000004200 */
[C---:B------:R-:W-:Y:S01]  /*84e0*/  FMUL.FTZ R28, R3.reuse, R104 ;  /* 0x00000068031c7220 */ /* 0x040fe20000410000 */
[C---:B------:R-:W-:Y:S03]  /*84f0*/  HMMA.16816.F32 R24, R136.reuse, R30, R24 ;  /* 0x0000001e8818723c */ /* 0x040fe60000001818 */
[----:B------:R-:W-:Y:S01]  /*8500*/  MUFU.EX2 R223, R223 ;  /* 0x000000df00df7308 */ /* 0x000fe20000000800 */
[C---:B------:R-:W-:Y:S02]  /*8510*/  FMUL.FTZ R29, R3.reuse, R105 ;  /* 0x00000069031d7220 */ /* 0x040fe40000410000 */
[C---:B------:R-:W-:Y:S02]  /*8520*/  FMUL.FTZ R51, R2.reuse, R51 ;  /* 0x0000003302337220 */ /* 0x040fe40000410000 */
[C---:B------:R-:W-:Y:S04]  /*8530*/  FMUL.FTZ R30, R2.reuse, R106 ;  /* 0x0000006a021e7220 */ /* 0x040fe80000410000 */
[C---:B------:R-:W-:Y:S01]  /*8540*/  FMUL.FTZ R31, R2.reuse, R107 ;  /* 0x0000006b021f7220 */ /* 0x040fe20000410000 */
[----:B------:R-:W5:Y:S01]  /*8550*/  MUFU.EX2 R224, R224 ;  /* 0x000000e000e07308 */ /* 0x000f620000000800 */
[----:B------:R-:W1:Y:S01]  /*8560*/  LDSM.16.MT88.4 R104, [R198+0x2100] ;  /* 0x00210000c668783b */ /* 0x000e620000004200 */
[C---:B------:R-:W-:Y:S02]  /*8570*/  FMUL.FTZ R52, R3.reuse, R52 ;  /* 0x0000003403347220 */ /* 0x040fe40000410000 */
[C---:B------:R-:W-:Y:S02]  /*8580*/  FMUL.FTZ R53, R3.reuse, R53 ;  /* 0x0000003503357220 */ /* 0x040fe40000410000 */
[C---:B--2---:R-:W-:Y:S03]  /*8590*/  HMMA.16816.F32 R28, R136.reuse, R120, R28 ;  /* 0x00000078881c723c */ /* 0x044fe6000000181c */
        /* <DEDUP_REMOVED lines=8> */
[----:B------:R-:W2:Y:S01]  /*8620*/  MUFU.EX2 R226, R226 ;  /* 0x000000e200e27308 */ /* 0x000ea20000000800 */
[C---:B---3--:R-:W-:Y:S04]  /*8630*/  HMMA.16816.F32 R36, R136.reuse, R112, R36 ;  /* 0x000000708824723c */ /* 0x048fe80000001824 */
[C---:B------:R-:W-:Y:S02]  /*8640*/  FMUL.FTZ R59, R2.reuse, R59 ;  /* 0x0000003b023b7220 */ /* 0x040fe40000410000 */
[C---:B------:R-:W-:Y:S02]  /*8650*/  FMUL.FTZ R60, R3.reuse, R60 ;  /* 0x0000003c033c7220 */ /* 0x040fe40000410000 */
[C---:B------:R-:W-:Y:S01]  /*8660*/  HMMA.16816.F32 R40, R136.reuse, R114, R40 ;  /* 0x000000728828723c */ /* 0x040fe20000001828 */
[----:B------:R-:W-:Y:S01]  /*8670*/  LDSM.16.MT88.4 R112, [R203+0x900] ;  /* 0x00090000cb70783b */ /* 0x000fe20000004200 */
[----:B------:R-:W-:Y:S02]  /*8680*/  MUFU.EX2 R227, R227 ;  /* 0x000000e300e37308 */ /* 0x000fe40000000800 */
[C---:B------:R-:W-:Y:S02]  /*8690*/  FMUL.FTZ R61, R3.reuse, R61 ;  /* 0x0000003d033d7220 */ /* 0x040fe40000410000 */
[C---:B------:R-:W-:Y:S02]  /*86a0*/  FMUL.FTZ R62, R2.reuse, R62 ;  /* 0x0000003e023e7220 */ /* 0x040fe40000410000 */
[C---:B------:R-:W-:Y:S01]  /*86b0*/  FMUL.FTZ R63, R2.reuse, R63 ;  /* 0x0000003f023f7220 */ /* 0x040fe20000410000 */
[C---:B-1----:R-:W-:Y:S03]  /*86c0*/  HMMA.16816.F32 R44, R136.reuse, R104, R44 ;  /* 0x00000068882c723c */ /* 0x042fe6000000182c */
[----:B------:R-:W1:Y:S01]  /*86d0*/  MUFU.EX2 R228, R228 ;  /* 0x000000e400e47308 */ /* 0x000e620000000800 */
[C---:B------:R-:W-:Y:S02]  /*86e0*/  FMUL.FTZ R64, R3.reuse, R64 ;  /* 0x0000004003407220 */ /* 0x040fe40000410000 */
[C---:B------:R-:W-:Y:S02]  /*86f0*/  FMUL.FTZ R65, R3.reuse, R65 ;  /* 0x0000004103417220 */ /* 0x040fe40000410000 */
[C---:B------:R-:W-:Y:S01]  /*8700*/  FMUL.FTZ R66, R2.reuse, R66 ;  /* 0x0000004202427220 */ /* 0x040fe20000410000 */
[C---:B------:R-:W-:Y:S01]  /*8710*/  HMMA.16816.F32 R48, R136.reuse, R106, R48 ;  /* 0x0000006a8830723c */ /* 0x040fe20000001830 */
[----:B------:R-:W3:Y:S03]  /*8720*/  LDSM.16.MT88.4 R104, [R203+0x4100] ;  /* 0x00410000cb68783b */ /* 0x000ee60000004200 */
[----:B------:R-:W-:Y:S01]  /*8730*/  MUFU.EX2 R229, R229 ;  /* 0x000000e500e57308 */ /* 0x000fe20000000800 */
[C---:B------:R-:W-:Y:S02]  /*8740*/  FMUL.FTZ R67, R2.reuse, R67 ;  /* 0x0000004302437220 */ /* 0x040fe40000410000 */
[C---:B------:R-:W-:Y:S01]  /*8750*/  FMUL.FTZ R68, R3.reuse, R68 ;  /* 0x0000004403447220 */ /* 0x040fe20000410000 */
[C---:B------:R-:W-:Y:S04]  /*8760*/  HMMA.16816.F32 R52, R136.reuse, R100, R52 ;  /* 0x000000648834723c */ /* 0x040fe80000001834 */
[C---:B------:R-:W-:Y:S02]  /*8770*/  FMUL.FTZ R69, R3.reuse, R69 ;  /* 0x0000004503457220 */ /* 0x040fe40000410000 */
[----:B------:R-:W1:Y:S01]  /*8780*/  MUFU.EX2 R230, R230 ;  /* 0x000000e600e67308 */ /* 0x000e620000000800 */
[C---:B------:R-:W-:Y:S01]  /*8790*/  FMUL.FTZ R70, R2.reuse, R70 ;  /* 0x0000004602467220 */ /* 0x040fe20000410000 */
[C---:B------:R-:W-:Y:S01]  /*87a0*/  HMMA.16816.F32 R56, R136.reuse, R102, R56 ;  /* 0x000000668838723c */ /* 0x040fe20000001838 */
[----:B------:R-:W1:Y:S03]  /*87b0*/  LDSM.16.MT88.4 R100, [R198+0x4100] ;  /* 0x00410000c664783b */ /* 0x000e660000004200 */
[C---:B------:R-:W-:Y:S02]  /*87c0*/  FMUL.FTZ R71, R2.reuse, R71 ;  /* 0x0000004702477220 */ /* 0x040fe40000410000 */
[C---:B------:R-:W-:Y:S02]  /*87d0*/  FMUL.FTZ R72, R3.reuse, R72 ;  /* 0x0000004803487220 */ /* 0x040fe40000410000 */
[----:B------:R-:W-:Y:S01]  /*87e0*/  MUFU.EX2 R231, R231 ;  /* 0x000000e700e77308 */ /* 0x000fe20000000800 */
[C---:B------:R-:W-:Y:S03]  /*87f0*/  HMMA.16816.F32 R60, R136.reuse, R108, R60 ;  /* 0x0000006c883c723c */ /* 0x040fe6000000183c */
[C---:B------:R-:W-:Y:S02]  /*8800*/  FMUL.FTZ R73, R3.reuse, R73 ;  /* 0x0000004903497220 */ /* 0x040fe40000410000 */
[C---:B------:R-:W-:Y:S03]  /*8810*/  FMUL.FTZ R74, R2.reuse, R74 ;  /* 0x0000004a024a7220 */ /* 0x040fe60000410000 */
[C---:B------:R-:W-:Y:S01]  /*8820*/  HMMA.16816.F32 R64, R136.reuse, R110, R64 ;  /* 0x0000006e8840723c */ /* 0x040fe20000001840 */
[----:B------:R-:W2:Y:S01]  /*8830*/  LDSM.16.MT88.4 R108, [R197+0x4100] ;  /* 0x00410000c56c783b */ /* 0x000ea20000004200 */
[----:B------:R-:W2:Y:S02]  /*8840*/  MUFU.EX2 R232, R232 ;  /* 0x000000e800e87308 */ /* 0x000ea40000000800 */
[C---:B------:R-:W-:Y:S02]  /*8850*/  FMUL.FTZ R75, R2.reuse, R75 ;  /* 0x0000004b024b7220 */ /* 0x040fe40000410000 */
[C---:B------:R-:W-:Y:S02]  /*8860*/  FMUL.FTZ R76, R3.reuse, R76 ;  /* 0x0000004c034c7220 */ /* 0x040fe40000410000 */
[C---:B------:R-:W-:Y:S01]  /*8870*/  FMUL.FTZ R77, R3.reuse, R77 ;  /* 0x0000004d034d7220 */ /* 0x040fe20000410000 */
[C---:B---3--:R-:W-:Y:S03]  /*8880*/  HMMA.16816.F32 R68, R136.reuse, R104, R68 ;  /* 0x000000688844723c */ /* 0x048fe60000001844 */
[C---:B------:R-:W-:Y:S01]  /*8890*/  FMUL.FTZ R78, R2.reuse, R78 ;  /* 0x0000004e024e7220 */ /* 0x040fe20000410000 */
[----:B------:R-:W-:Y:S01]  /*88a0*/  MUFU.EX2 R233, R233 ;  /* 0x000000e900e97308 */ /* 0x000fe20000000800 */
[C---:B------:R-:W-:Y:S02]  /*88b0*/  FMUL.FTZ R79, R2.reuse, R79 ;  /* 0x0000004f024f7220 */ /* 0x040fe40000410000 */
[C---:B------:R-:W-:Y:S01]  /*88c0*/  FMUL.FTZ R80, R3.reuse, R80 ;  /* 0x0000005003507220 */ /* 0x040fe20000410000 */
[C---:B------:R-:W-:Y:S01]  /*88d0*/  HMMA.16816.F32 R72, R136.reuse, R106, R72 ;  /* 0x0000006a8848723c */ /* 0x040fe20000001848 */
[----:B------:R-:W3:Y:S03]  /*88e0*/  LDSM.16.MT88.4 R104, [R196+0x4100] ;  /* 0x00410000c468783b */ /* 0x000ee60000004200 */
[C---:B------:R-:W-:Y:S02]  /*88f0*/  FMUL.FTZ R81, R3.reuse, R81 ;  /* 0x0000005103517220 */ /* 0x040fe40000410000 */
[C---:B------:R-:W-:Y:S01]  /*8900*/  FMUL.FTZ R82, R2.reuse, R82 ;  /* 0x0000005202527220 */ /* 0x040fe20000410000 */
[----:B------:R-:W2:Y:S01]  /*8910*/  MUFU.EX2 R234, R234 ;  /* 0x000000ea00ea7308 */ /* 0x000ea20000000800 */
[C---:B-1----:R-:W-:Y:S04]  /*8920*/  HMMA.16816.F32 R76, R136.reuse, R100, R76 ;  /* 0x00000064884c723c */ /* 0x042fe8000000184c */
[C---:B------:R-:W-:Y:S02]  /*8930*/  FMUL.FTZ R83, R2.reuse, R83 ;  /* 0x0000005302537220 */ /* 0x040fe40000410000 */
[----:B------:R-:W-:Y:S01]  /*8940*/  FMUL.FTZ R84, R3, R84 ;  /* 0x0000005403547220 */ /* 0x000fe20000410000 */
[----:B------:R-:W-:Y:S01]  /*8950*/  F2FP.PACK_AB R100, R175, R174 ;  /* 0x000000aeaf64723e */ /* 0x000fe200000000ff */
[----:B------:R-:W-:Y:S01]  /*8960*/  FMUL.FTZ R85, R3, R85 ;  /* 0x0000005503557220 */ /* 0x000fe20000410000 */
[----:B----4-:R-:W-:Y:S01]  /*8970*/  F2FP.PACK_AB R101, R179, R178 ;  /* 0x000000b2b365723e */ /* 0x010fe200000000ff */
[----:B------:R-:W-:Y:S01]  /*8980*/  MUFU.EX2 R235, R235 ;  /* 0x000000eb00eb7308 */ /* 0x000fe20000000800 */
[C---:B------:R-:W-:Y:S03]  /*8990*/  HMMA.16816.F32 R80, R136.reuse, R102, R80 ;  /* 0x000000668850723c */ /* 0x040fe60000001850 */
[C---:B------:R-:W-:Y:S02]  /*89a0*/  FMUL.FTZ R86, R2.reuse, R86 ;  /* 0x0000005602567220 */ /* 0x040fe40000410000 */
[C---:B------:R-:W-:Y:S02]  /*89b0*/  FMUL.FTZ R87, R2.reuse, R87 ;  /* 0x0000005702577220 */ /* 0x040fe40000410000 */
[----:B------:R-:W-:Y:S01]  /*89c0*/  FMUL.FTZ R88, R3, R88 ;  /* 0x0000005803587220 */ /* 0x000fe20000410000 */
[----:B------:R-:W-:Y:S01]  /*89d0*/  F2FP.PACK_AB R102, R177, R176 ;  /* 0x000000b0b166723e */ /* 0x000fe200000000ff */
[C---:B------:R-:W-:Y:S01]  /*89e0*/  FMUL.FTZ R89, R3.reuse, R89 ;  /* 0x0000005903597220 */ /* 0x040fe20000410000 */
[----:B------:R-:W-:Y:S02]  /*89f0*/  MUFU.EX2 R237, R237 ;  /* 0x000000ed00ed7308 */ /* 0x000fe40000000800 */
[C---:B--2---:R-:W-:Y:S03]  /*8a00*/  HMMA.16816.F32 R84, R136.reuse, R108, R84 ;  /* 0x0000006c8854723c */ /* 0x044fe60000001854 */
[----:B------:R-:W-:Y:S01]  /*8a10*/  FMUL.FTZ R90, R2, R90 ;  /* 0x0000005a025a7220 */ /* 0x000fe20000410000 */
[----:B-----5:R-:W-:Y:S01]  /*8a20*/  F2FP.PACK_AB R103, R224, R223 ;  /* 0x000000dfe067723e */ /* 0x020fe200000000ff */
[C---:B------:R-:W-:Y:S02]  /*8a30*/  FMUL.FTZ R91, R2.reuse, R91 ;  /* 0x0000005b025b7220 */ /* 0x040fe40000410000 */
[C---:B------:R-:W-:Y:S01]  /*8a40*/  FMUL.FTZ R92, R3.reuse, R92 ;  /* 0x0000005c035c7220 */ /* 0x040fe20000410000 */
[----:B------:R-:W1:Y:S01]  /*8a50*/  MUFU.EX2 R238, R238 ;  /* 0x000000ee00ee7308 */ /* 0x000e620000000800 */
[C---:B------:R-:W-:Y:S03]  /*8a60*/  FMUL.FTZ R93, R3.reuse, R93 ;  /* 0x0000005d035d7220 */ /* 0x040fe60000410000 */
[C---:B------:R-:W-:Y:S01]  /*8a70*/  HMMA.16816.F32 R88, R136.reuse, R110, R88 ;  /* 0x0000006e8858723c */ /* 0x040fe20000001858 */
[----:B------:R-:W2:Y:S02]  /*8a80*/  LDSM.16.MT88.4 R108, [R197+0x900] ;  /* 0x00090000c56c783b */ /* 0x000ea40000004200 */
[C---:B------:R-:W-:Y:S02]  /*8a90*/  FMUL.FTZ R94, R2.reuse, R94 ;  /* 0x0000005e025e7220 */ /* 0x040fe40000410000 */
[C---:B------:R-:W-:Y:S01]  /*8aa0*/  FMUL.FTZ R95, R2.reuse, R95 ;  /* 0x0000005f025f7220 */ /* 0x040fe20000410000 */
[----:B------:R-:W4:Y:S01]  /*8ab0*/  MUFU.EX2 R239, R239 ;  /* 0x000000ef00ef7308 */ /* 0x000f220000000800 */
[C---:B------:R-:W-:Y:S02]  /*8ac0*/  FMUL.FTZ R96, R3.reuse, R96 ;  /* 0x0000006003607220 */ /* 0x040fe40000410000 */
[C---:B------:R-:W-:Y:S03]  /*8ad0*/  FMUL.FTZ R97, R3.reuse, R97 ;  /* 0x0000006103617220 */ /* 0x040fe60000410000 */
[C---:B---3--:R-:W-:Y:S03]  /*8ae0*/  HMMA.16816.F32 R92, R136.reuse, R104, R92 ;  /* 0x00000068885c723c */ /* 0x048fe6000000185c */
[C---:B------:R-:W-:Y:S02]  /*8af0*/  FMUL.FTZ R98, R2.reuse, R98 ;  /* 0x0000006202627220 */ /* 0x040fe40000410000 */
[C---:B------:R-:W-:Y:S02]  /*8b00*/  FMUL.FTZ R99, R2.reuse, R99 ;  /* 0x0000006302637220 */ /* 0x040fe40000410000 */
[----:B------:R-:W-:Y:S02]  /*8b10*/  FFMA.FTZ R168, R3, R214, R168 ;  /* 0x000000d603a87223 */ /* 0x000fe400000100a8 */
[----:B------:R-:W-:Y:S03]  /*8b20*/  FFMA.FTZ R173, R2, R215, R173 ;  /* 0x000000d702ad7223 */ /* 0x000fe600000100ad */
[----:B------:R-:W-:Y:S01]  /*8b30*/  HMMA.16816.F32 R96, R136, R106, R96 ;  /* 0x0000006a8860723c */ /* 0x000fe20000001860 */
[----:B------:R-:W3:Y:S02]  /*8b40*/  LDSM.16.MT88.4 R104, [R196+0x2900] ;  /* 0x00290000c468783b */ /* 0x000ee40000004200 */
[----:B------:R-:W-:Y:S02]  /*8b50*/  FADD.FTZ R135, R135, R168 ;  /* 0x000000a887877221 */ /* 0x000fe40000010000 */
[----:B------:R-:W-:Y:S02]  /*8b60*/  FADD.FTZ R172, R172, R173 ;  /* 0x000000adacac7221 */ /* 0x000fe40000010000 */
[----:B------:R-:W-:Y:S01]  /*8b70*/  FADD.FTZ R134, R134, R135 ;  /* 0x0000008786867221 */ /* 0x000fe20000010000 */
[C---:B------:R-:W-:Y:S01]  /*8b80*/  HMMA.16816.F32 R4, R100.reuse, R112, R4 ;  /* 0x000000706404723c */ /* 0x040fe20000001804 */
[----:B------:R-:W-:Y:S04]  /*8b90*/  LDSM.16.MT88.4 R136, [R197+0x3100] ;  /* 0x00310000c588783b */ /* 0x000fe80000004200 */
[----:B------:R-:W-:Y:S02]  /*8ba0*/  FADD.FTZ R3, R171, R172 ;  /* 0x000000acab037221 */ /* 0x000fe40000010000 */
[----:B------:R-:W-:Y:S01]  /*8bb0*/  FADD.FTZ R169, R169, R134 ;  /* 0x00000086a9a97221 */ /* 0x000fe20000010000 */
[C---:B------:R-:W-:Y:S01]  /*8bc0*/  HMMA.16816.F32 R8, R100.reuse, R114, R8 ;  /* 0x000000726408723c */ /* 0x040fe20000001808 */
[----:B------:R-:W-:Y:S03]  /*8bd0*/  LDSM.16.MT88.4 R112, [R198+0x4900] ;  /* 0x00490000c670783b */ /* 0x000fe60000004200 */
[----:B------:R-:W-:Y:S02]  /*8be0*/  FADD.FTZ R3, R170, R3 ;  /* 0x00000003aa037221 */ /* 0x000fe40000010000 */
[----:B------:R-:W-:Y:S02]  /*8bf0*/  FADD.FTZ R174, R174, R169 ;  /* 0x000000a9aeae7221 */ /* 0x000fe40000010000 */
[C---:B------:R-:W-:Y:S04]  /*8c00*/  HMMA.16816.F32 R12, R100.reuse, R116, R12 ;  /* 0x00000074640c723c */ /* 0x040fe8000000180c */
[----:B------:R-:W-:Y:S01]  /*8c10*/  FADD.FTZ R2, R178, R3 ;  /* 0x00000003b2027221 */ /* 0x000fe20000010000 */
[----:B------:R-:W-:Y:S01]  /*8c20*/  MOV R3, R0 ;  /* 0x0000000000037202 */ /* 0x000fe20000000f00 */
[----:B------:R-:W-:Y:S02]  /*8c30*/  FADD.FTZ R175, R175, R174 ;  /* 0x000000aeafaf7221 */ /* 0x000fe40000010000 */
[C---:B------:R-:W-:Y:S01]  /*8c40*/  HMMA.16816.F32 R16, R100.reuse, R118, R16 ;  /* 0x000000766410723c */ /* 0x040fe20000001810 */
[----:B------:R-:W-:Y:S03]  /*8c50*/  LDSM.16.MT88.4 R116, [R197+0x4900] ;  /* 0x00490000c574783b */ /* 0x000fe60000004200 */
[----:B------:R-:W-:Y:S02]  /*8c60*/  FADD.FTZ R2, R179, R2 ;  /* 0x00000002b3027221 */ /* 0x000fe40000010000 */
[----:B------:R-:W-:Y:S02]  /*8c70*/  FADD.FTZ R176, R176, R175 ;  /* 0x000000afb0b07221 */ /* 0x000fe40000010000 */
[C---:B--2---:R-:W-:Y:S04]  /*8c80*/  HMMA.16816.F32 R20, R100.reuse, R108, R20 ;  /* 0x0000006c6414723c */ /* 0x044fe80000001814 */
[----:B------:R-:W-:Y:S01]  /*8c90*/  FADD.FTZ R223, R223, R2 ;  /* 0x00000002dfdf7221 */ /* 0x000fe20000010000 */
[----:B------:R-:W-:Y:S01]  /*8ca0*/  MOV R2, R132 ;  /* 0x0000008400027202 */ /* 0x000fe20000000f00 */
[----:B------:R-:W-:Y:S02]  /*8cb0*/  FADD.FTZ R176, R177, R176 ;  /* 0x000000b0b1b07221 */ /* 0x000fe40000010000 */
[C---:B------:R-:W-:Y:S01]  /*8cc0*/  HMMA.16816.F32 R24, R100.reuse, R110, R24 ;  /* 0x0000006e6418723c */ /* 0x040fe20000001818 */
[----:B------:R-:W2:Y:S03]  /*8cd0*/  LDSM.16.MT88.4 R108, [R203+0x4900] ;  /* 0x00490000cb6c783b */ /* 0x000ea60000004200 */
[----:B------:R-:W-:Y:S04]  /*8ce0*/  FADD.FTZ R224, R224, R223 ;  /* 0x000000dfe0e07221 */ /* 0x000fe80000010000 */
        /* <DEDUP_REMOVED lines=20> */
[----:B------:R-:W5:Y:S07]  /*8e30*/  LDSM.16.MT88.4 R112, [R197+0x1100] ;  /* 0x00110000c570783b */ /* 0x000f6e0000004200 */
[C---:B------:R-:W-:Y:S08]  /*8e40*/  HMMA.16816.F32 R84, R100.reuse, R116, R84 ;  /* 0x000000746454723c */ /* 0x040ff00000001854 */
[C---:B------:R-:W-:Y:S01]  /*8e50*/  HMMA.16816.F32 R88, R100.reuse, R118, R88 ;  /* 0x000000766458723c */ /* 0x040fe20000001858 */
[----:B------:R-:W1:Y:S07]  /*8e60*/  LDSM.16.MT88.4 R116, [R203+0x3100] ;  /* 0x00310000cb74783b */ /* 0x000e6e0000004200 */
[C---:B---3--:R-:W-:Y:S08]  /*8e70*/  HMMA.16816.F32 R92, R100.reuse, R104, R92 ;  /* 0x00000068645c723c */ /* 0x048ff0000000185c */
[----:B------:R-:W-:Y:S01]  /*8e80*/  HMMA.16816.F32 R96, R100, R106, R96 ;  /* 0x0000006a6460723c */ /* 0x000fe20000001860 */
[----:B------:R-:W3:Y:S06]  /*8e90*/  LDSM.16.MT88.4 R104, [R196+0x3100] ;  /* 0x00310000c468783b */ /* 0x000eec0000004200 */
[----:B------:R-:W-:Y:S01]  /*8ea0*/  F2FP.PACK_AB R100, R226, R225 ;  /* 0x000000e1e264723e */ /* 0x000fe200000000ff */
[----:B------:R-:W-:Y:S01]  /*8eb0*/  FADD.FTZ R225, R225, R176 ;  /* 0x000000b0e1e17221 */ /* 0x000fe20000010000 */
[----:B------:R-:W-:Y:S03]  /*8ec0*/  F2FP.PACK_AB R102, R228, R227 ;  /* 0x000000e3e466723e */ /* 0x000fe600000000ff */
[----:B------:R-:W-:Y:S01]  /*8ed0*/  F2FP.PACK_AB R101, R230, R229 ;  /* 0x000000e5e665723e */ /* 0x000fe200000000ff */
[----:B------:R-:W-:Y:S01]  /*8ee0*/  FADD.FTZ R229, R229, R224 ;  /* 0x000000e0e5e57221 */ /* 0x000fe20000010000 */
[----:B------:R-:W-:Y:S01]  /*8ef0*/  F2FP.PACK_AB R103, R232, R231 ;  /* 0x000000e7e867723e */ /* 0x000fe200000000ff */
[----:B------:R-:W-:Y:S02]  /*8f00*/  FADD.FTZ R226, R226, R225 ;  /* 0x000000e1e2e27221 */ /* 0x000fe40000010000 */
[----:B------:R-:W-:Y:S02]  /*8f10*/  FADD.FTZ R230, R230, R229 ;  /* 0x000000e5e6e67221 */ /* 0x000fe40000010000 */
[----:B------:R-:W-:Y:S02]  /*8f20*/  FADD.FTZ R227, R227, R226 ;  /* 0x000000e2e3e37221 */ /* 0x000fe40000010000 */
[C---:B--2---:R-:W-:Y:S03]  /*8f30*/  HMMA.16816.F32 R4, R100.reuse, R108, R4 ;  /* 0x0000006c6404723c */ /* 0x044fe60000001804 */
[----:B------:R-:W-:Y:S02]  /*8f40*/  FADD.FTZ R231, R231, R230 ;  /* 0x000000e6e7e77221 */ /* 0x000fe40000010000 */
[----:B------:R-:W-:Y:S02]  /*8f50*/  FADD.FTZ R228, R228, R227 ;  /* 0x000000e3e4e47221 */ /* 0x000fe40000010000 */
[----:B------:R-:W-:Y:S01]  /*8f60*/  FADD.FTZ R232, R232, R231 ;  /* 0x000000e7e8e87221 */ /* 0x000fe20000010000 */
[C---:B------:R-:W-:Y:S01]  /*8f70*/  HMMA.16816.F32 R8, R100.reuse, R110, R8 ;  /* 0x0000006e6408723c */ /* 0x040fe20000001808 */
[----:B------:R-:W2:Y:S07]  /*8f80*/  LDSM.16.MT88.4 R108, [R203+0x5100] ;  /* 0x00510000cb6c783b */ /* 0x000eae0000004200 */
[C---:B------:R-:W-:Y:S08]  /*8f90*/  HMMA.16816.F32 R12, R100.reuse, R120, R12 ;  /* 0x00000078640c723c */ /* 0x040ff0000000180c */
[C---:B------:R-:W-:Y:S08]  /*8fa0*/  HMMA.16816.F32 R16, R100.reuse, R122, R16 ;  /* 0x0000007a6410723c */ /* 0x040ff00000001810 */
[C---:B-----5:R-:W-:Y:S08]  /*8fb0*/  HMMA.16816.F32 R20, R100.reuse, R112, R20 ;  /* 0x000000706414723c */ /* 0x060ff00000001814 */
[C---:B------:R-:W-:Y:S01]  /*8fc0*/  HMMA.16816.F32 R24, R100.reuse, R114, R24 ;  /* 0x000000726418723c */ /* 0x040fe20000001818 */
[----:B------:R-:W5:Y:S07]  /*8fd0*/  LDSM.16.MT88.4 R112, [R198+0x5100] ;  /* 0x00510000c670783b */ /* 0x000f6e0000004200 */
[C---:B------:R-:W-:Y:S08]  /*8fe0*/  HMMA.16816.F32 R28, R100.reuse, R124, R28 ;  /* 0x0000007c641c723c */ /* 0x040ff0000000181c */
[C---:B------:R-:W-:Y:S01]  /*8ff0*/  HMMA.16816.F32 R32, R100.reuse, R126, R32 ;  /* 0x0000007e6420723c */ /* 0x040fe20000001820 */
[----:B------:R-:W-:Y:S07]  /*9000*/  LDSM.16.MT88.4 R124, [R203+0x1900] ;  /* 0x00190000cb7c783b */ /* 0x000fee0000004200 */
[C---:B-1----:R-:W-:Y:S08]  /*9010*/  HMMA.16816.F32 R36, R100.reuse, R116, R36 ;  /* 0x000000746424723c */ /* 0x042ff00000001824 */
[C---:B------:R-:W-:Y:S01]  /*9020*/  HMMA.16816.F32 R40, R100.reuse, R118, R40 ;  /* 0x000000766428723c */ /* 0x040fe20000001828 */
[----:B------:R-:W1:Y:S07]  /*9030*/  LDSM.16.MT88.4 R116, [R197+0x5100] ;  /* 0x00510000c574783b */ /* 0x000e6e0000004200 */
        /* <DEDUP_REMOVED lines=9> */
[----:B----4-:R-:W-:Y:S01]  /*90d0*/  F2FP.PACK_AB R139, R240, R239 ;  /* 0x000000eff08b723e */ /* 0x010fe200000000ff */
[----:B------:R-:W-:Y:S02]  /*90e0*/  FADD.FTZ R237, R237, R232 ;  /* 0x000000e8eded7221 */ /* 0x000fe40000010000 */
[----:B------:R-:W-:Y:S01]  /*90f0*/  FADD.FTZ R234, R234, R233 ;  /* 0x000000e9eaea7221 */ /* 0x000fe20000010000 */
[C---:B------:R-:W-:Y:S01]  /*9100*/  HMMA.16816.F32 R64, R100.reuse, R106, R64 ;  /* 0x0000006a6440723c */ /* 0x040fe20000001840 */
[----:B------:R-:W3:Y:S03]  /*9110*/  LDSM.16.MT88.4 R104, [R196+0x5100] ;  /* 0x00510000c468783b */ /* 0x000ee60000004200 */
[----:B------:R-:W-:Y:S02]  /*9120*/  FADD.FTZ R238, R238, R237 ;  /* 0x000000edeeee7221 */ /* 0x000fe40000010000 */
[----:B------:R-:W-:Y:S02]  /*9130*/  FADD.FTZ R235, R235, R234 ;  /* 0x000000eaebeb7221 */ /* 0x000fe40000010000 */
[C---:B--2---:R-:W-:Y:S04]  /*9140*/  HMMA.16816.F32 R68, R100.reuse, R108, R68 ;  /* 0x0000006c6444723c */ /* 0x044fe80000001844 */
[----:B------:R-:W-:Y:S02]  /*9150*/  FADD.FTZ R215, R239, R238 ;  /* 0x000000eeefd77221 */ /* 0x000fe40000010000 */
[----:B------:R-:W-:Y:S02]  /*9160*/  FADD.FTZ R214, R236, R235 ;  /* 0x000000ebecd67221 */ /* 0x000fe40000010000 */
[C---:B------:R-:W-:Y:S01]  /*9170*/  HMMA.16816.F32 R72, R100.reuse, R110, R72 ;  /* 0x0000006e6448723c */ /* 0x040fe20000001848 */
[----:B------:R-:W2:Y:S03]  /*9180*/  LDSM.16.MT88.4 R108, [R198+0x1900] ;  /* 0x00190000c66c783b */ /* 0x000ea60000004200 */
[----:B------:R-:W-:Y:S04]  /*9190*/  FADD.FTZ R215, R240, R215 ;  /* 0x000000d7f0d77221 */ /* 0x000fe80000010000 */
[C---:B-----5:R-:W-:Y:S08]  /*91a0*/  HMMA.16816.F32 R76, R100.reuse, R112, R76 ;  /* 0x00000070644c723c */ /* 0x060ff0000000184c */
[C---:B------:R-:W-:Y:S08]  /*91b0*/  HMMA.16816.F32 R80, R100.reuse, R114, R80 ;  /* 0x000000726450723c */ /* 0x040ff00000001850 */
[C---:B-1----:R-:W-:Y:S08]  /*91c0*/  HMMA.16816.F32 R84, R100.reuse, R116, R84 ;  /* 0x000000746454723c */ /* 0x042ff00000001854 */
[C---:B------:R-:W-:Y:S08]  /*91d0*/  HMMA.16816.F32 R88, R100.reuse, R118, R88 ;  /* 0x000000766458723c */ /* 0x040ff00000001858 */
[C---:B---3--:R-:W-:Y:S08]  /*91e0*/  HMMA.16816.F32 R92, R100.reuse, R104, R92 ;  /* 0x00000068645c723c */ /* 0x048ff0000000185c */
[----:B------:R-:W-:Y:S08]  /*91f0*/  HMMA.16816.F32 R96, R100, R106, R96 ;  /* 0x0000006a6460723c */ /* 0x000ff00000001860 */
[C---:B------:R-:W-:Y:S01]  /*9200*/  HMMA.16816.F32 R128, R136.reuse, R124, R4 ;  /* 0x0000007c8880723c */ /* 0x040fe20000001804 */
[----:B------:R-:W1:Y:S07]  /*9210*/  LDSM.16.MT88.4 R4, [R198+0x5900] ;  /* 0x00590000c604783b */ /* 0x000e6e0000004200 */
[C---:B------:R-:W-:Y:S01]  /*9220*/  HMMA.16816.F32 R124, R136.reuse, R126, R8 ;  /* 0x0000007e887c723c */ /* 0x040fe20000001808 */
[----:B------:R-:W3:Y:S07]  /*9230*/  LDSM.16.MT88.4 R8, [R197+0x5900] ;  /* 0x00590000c508783b */ /* 0x000eee0000004200 */
[C---:B--2---:R-:W-:Y:S01]  /*9240*/  HMMA.16816.F32 R120, R136.reuse, R108, R12 ;  /* 0x0000006c8878723c */ /* 0x044fe2000000180c */
[----:B------:R-:W2:Y:S07]  /*9250*/  LDSM.16.MT88.4 R12, [R196+0x5900] ;  /* 0x00590000c40c783b */ /* 0x000eae0000004200 */
        /* <DEDUP_REMOVED lines=15> */
[C---:B-1----:R-:W-:Y:S08]  /*9350*/  HMMA.16816.F32 R76, R136.reuse, R4, R76 ;  /* 0x00000004884c723c */ /* 0x042ff0000000184c */
[C---:B------:R-:W-:Y:S08]  /*9360*/  HMMA.16816.F32 R80, R136.reuse, R6, R80 ;  /* 0x000000068850723c */ /* 0x040ff00000001850 */
[C---:B---3--:R-:W-:Y:S08]  /*9370*/  HMMA.16816.F32 R84, R136.reuse, R8, R84 ;  /* 0x000000088854723c */ /* 0x048ff00000001854 */
[C---:B------:R-:W-:Y:S08]  /*9380*/  HMMA.16816.F32 R88, R136.reuse, R10, R88 ;  /* 0x0000000a8858723c */ /* 0x040ff00000001858 */
[C---:B--2---:R-:W-:Y:S08]  /*9390*/  HMMA.16816.F32 R92, R136.reuse, R12, R92 ;  /* 0x0000000c885c723c */ /* 0x044ff0000000185c */
[----:B------:R-:W-:Y:S01]  /*93a0*/  HMMA.16816.F32 R96, R136, R14, R96 ;  /* 0x0000000e8860723c */ /* 0x000fe20000001860 */
[----:B------:R-:W-:-:S07]  /*93b0*/  @P0 BRA `(.L_x_418) ;  /* 0xffffc4a000000947 */ /* 0x000fce000383ffff */
.L_x_407:
[----:B------:R-:W1:Y:S01]  /*93c0*/  S2UR UR26, SR_CTAID.X ;  /* 0x00000000001a79c3 */ /* 0x000e620000002500 */
[----:B------:R-:W-:Y:S01]  /*93d0*/  UMOV UR25, 0x1 ;  /* 0x0000000100197882 */ /* 0x000fe20000000000 */
[----:B------:R-:W-:Y:S01]  /*93e0*/  PLOP3.LUT P0, PT, PT, PT, UP0, 0x40, 0x0 ;  /* 0x000000000000781c */ /* 0x000fe20003f0e808 */
[----:B------:R-:W-:-:S02]  /*93f0*/  ULDC UR21, c[0x0][0x168] ;  /* 0x00005a0000157ab9 */ /* 0x000fc40000000800 */
[----:B------:R-:W-:Y:S02]  /*9400*/  ULDC.64 UR4, c[0x0][0x2c8] ;  /* 0x0000b20000047ab9 */ /* 0x000fe40000000a00 */
[----:B------:R-:W-:Y:S02]  /*9410*/  UIADD3 UR21, UR25, -UR21, URZ ;  /* 0x8000001519157290 */ /* 0x000fe4000fffe03f */
[----:B------:R-:W-:Y:S02]  /*9420*/  ULDC UR24, c[0x0][0x2ac] ;  /* 0x0000ab0000187ab9 */ /* 0x000fe40000000800 */
[----:B-1----:R-:W-:-:S04]  /*9430*/  ULEA UR26, UR26, 0x7f, 0x7 ;  /* 0x0000007f1a1a7891 */ /* 0x002fc8000f8e383f */
[----:B------:R-:W-:-:S03]  /*9440*/  UIMAD.WIDE.U32 UR28, UR26, UR4, URZ ;  /* 0x000000041a1c72a5 */ /* 0x000fc6000f8e003f */
[----:B------:R-:W-:Y:S02]  /*9450*/  ULDC UR4, c[0x0][0x1d0] ;  /* 0x0000740000047ab9 */ /* 0x000fe40000000800 */
[----:B------:R-:W-:Y:S02]  /*9460*/  UIMAD UR4, UR24, UR4, UR21 ;  /* 0x00000004180472a4 */ /* 0x000fe4000f8e0215 */
[----:B------:R-:W-:Y:S02]  /*9470*/  @UP1 USHF.R.U32.HI UR26, URZ, UR5, UR29 ;  /* 0x000000053f1a1299 */ /* 0x000fe4000801161d */
[----:B------:R-:W-:Y:S02]  /*9480*/  ULDC UR21, c[0x0][0x324] ;  /* 0x0000c90000157ab9 */ /* 0x000fe40000000800 */
[----:B------:R-:W-:-:S04]  /*9490*/  UIADD3 UR24, UR4, UR26, URZ ;  /* 0x0000001a04187290 */ /* 0x000fc8000fffe03f */
[----:B------:R-:W-:Y:S01]  /*94a0*/  UIADD3 UR21, UR24, -UR21, URZ ;  /* 0x8000001518157290 */ /* 0x000fe2000fffe03f */
[----:B------:R-:W-:Y:S05]  /*94b0*/  @P0 BRA `(.L_x_419) ;  /* 0x0000016000000947 */ /* 0x000fea0003800000 */
[----:B------:R-:W-:-:S06]  /*94c0*/  UISETP.GT.AND UP2, UPT, UR24, -0x1, UPT ;  /* 0xffffffff1800788c */ /* 0x000fcc000bf44270 */
[----:B------:R-:W-:-:S13]  /*94d0*/  PLOP3.LUT P0, PT, PT, PT, UP2, 0x80, 0x0 ;  /* 0x000000000000781c */ /* 0x000fda0003f0f028 */
[----:B------:R-:W-:Y:S05]  /*94e0*/  @P0 BRA `(.L_x_420) ;  /* 0x0000009000000947 */ /* 0x000fea0003800000 */
[----:B------:R-:W-:Y:S02]  /*94f0*/  ULDC UR4, c[0x0][0x32c] ;  /* 0x0000cb0000047ab9 */ /* 0x000fe40000000800 */
[----:B------:R-:W-:Y:S02]  /*9500*/  UISETP.NE.AND UP2, UPT, UR25, UR4, UPT ;  /* 0x000000041900728c */ /* 0x000fe4000bf45270 */
[----:B------:R-:W-:Y:S02]  /*9510*/  ULOP3.LUT UR24, URZ, UR24, URZ, 0x33, !UPT ;  /* 0x000000183f187292 */ /* 0x000fe4000f8e333f */
[----:B------:R-:W-:Y:S02]  /*9520*/  ULDC.64 UR4, c[0x0][0x330] ;  /* 0x0000cc0000047ab9 */ /* 0x000fe40000000a00 */
[----:B------:R-:W-:-:S07]  /*9530*/  UIMAD.WIDE.U32 UR26, UR24, UR4, URZ ;  /* 0x00000004181a72a5 */ /* 0x000fce000f8e003f */
[----:B------:R-:W-:Y:S02]  /*9540*/  @UP2 UMOV UR25, UR27 ;  /* 0x0000001b00192c82 */ /* 0x000fe40008000000 */
[----:B------:R-:W-:-:S04]  /*9550*/  @UP2 USHF.R.U32.HI UR24, URZ, UR5, UR25 ;  /* 0x000000053f182299 */ /* 0x000fc80008011619 */
[----:B------:R-:W-:Y:S01]  /*9560*/  ULOP3.LUT UR24, URZ, UR24, URZ, 0x33, !UPT ;  /* 0x000000183f187292 */ /* 0x000fe2000f8e333f */
[----:B------:R-:W-:Y:S05]  /*9570*/  BRA `(.L_x_421) ;  /* 0x0000006000007947 */ /* 0x000fea0003800000 */
.L_x_420:
[----:B------:R-:W-:Y:S02]  /*9580*/  ULDC UR4, c[0x0][0x32c] ;  /* 0x0000cb0000047ab9 */ /* 0x000fe40000000800 */
[----:B------:R-:W-:-:S03]  /*9590*/  UISETP.NE.AND UP2, UPT, UR25, UR4, UPT ;  /* 0x000000041900728c */ /* 0x000fc6000bf45270 */
[----:B------:R-:W-:Y:S02]  /*95a0*/  ULDC.64 UR4, c[0x0][0x330] ;  /* 0x0000cc0000047ab9 */ /* 0x000fe40000000a00 */
[----:B------:R-:W-:-:S07]  /*95b0*/  UIMAD.WIDE.U32 UR26, UR24, UR4, URZ ;  /* 0x00000004181a72a5 */ /* 0x000fce000f8e003f */
[----:B------:R-:W-:Y:S02]  /*95c0*/  @UP2 UMOV UR25, UR27 ;  /* 0x0000001b00192c82 */ /* 0x000fe40008000000 */
[----:B------:R-:W-:Y:S02]  /*95d0*/  @UP2 USHF.R.U32.HI UR24, URZ, UR5, UR25 ;  /* 0x000000053f182299 */ /* 0x000fe40008011619 */
.L_x_421:
[----:B------:R-:W-:Y:S02]  /*95e0*/  ULDC UR4, c[0x0][0x32c] ;  /* 0x0000cb0000047ab9 */ /* 0x000fe40000000800 */
[----:B------:R-:W-:-:S04]  /*95f0*/  UIMAD UR4, UR24, UR4, URZ ;  /* 0x00000004180472a4 */ /* 0x000fc8000f8e023f */
[----:B------:R-:W-:-:S04]  /*9600*/  UISETP.LT.AND UP2, UPT, UR21, UR4, UPT ;  /* 0x000000041500728c */ /* 0x000fc8000bf41270 */
[----:B------:R-:W-:-:S04]  /*9610*/  USEL UR21, UR21, UR4, !UP2 ;  /* 0x0000000415157287 */ /* 0x000fc8000d000000 */
.L_x_419:
[----:B------:R-:W-:-:S04]  /*9620*/  UIADD3 UR21, UR21, 0x3f, URZ ;  /* 0x0000003f15157890 */ /* 0x000fc8000fffe03f */
        /* <DEDUP_REMOVED lines=8> */
[----:B------:R-:W-:Y:S01]  /*96b0*/  SHF.R.S32.HI R5, RZ, 0x1f, R218 ;  /* 0x0000001fff057819 */ /* 0x000fe200000114da */
[----:B------:R-:W-:Y:S01]  /*96c0*/  IMAD.MOV.U32 R135, RZ, RZ, R132 ;  /* 0x000000ffff877224 */ /* 0x000fe200078e0084 */
[C---:B------:R-:W-:Y:S01]  /*96d0*/  SHF.L.U64.HI R224, R217.reuse, 0x1, R220 ;  /* 0x00000001d9e07819 */ /* 0x040fe200000102dc */
[----:B------:R-:W-:Y:S01]  /*96e0*/  IMAD.MOV.U32 R3, RZ, RZ, R0 ;  /* 0x000000ffff037224 */ /* 0x000fe200078e0000 */
[----:B------:R-:W-:Y:S01]  /*96f0*/  SEL R222, RZ, 0x10, P4 ;  /* 0x00000010ffde7807 */ /* 0x000fe20002000000 */
[C---:B------:R-:W-:Y:S01]  /*9700*/  IMAD.SHL.U32 R225, R218.reuse, 0x2, RZ ;  /* 0x00000002dae17824 */ /* 0x040fe200078e00ff */
[----:B------:R-:W-:Y:S01]  /*9710*/  SHF.L.U64.HI R226, R218, 0x1, R5 ;  /* 0x00000001dae27819 */ /* 0x000fe20000010205 */
[----:B------:R-:W-:Y:S02]  /*9720*/  IMAD.SHL.U32 R223, R217, 0x2, RZ ;  /* 0x00000002d9df7824 */ /* 0x000fe400078e00ff */
.L_x_425:
        /* <DEDUP_REMOVED lines=37> */
[----:B------:R3:W2:Y:S01]  /*9980*/  SHFL.IDX PT, R7, R12, RZ, 0x181f ;  /* 0x00181fff0c077589 */ /* 0x0006a200000e0000 */
        /* <DEDUP_REMOVED lines=20> */
.L_x_423:
        /* <DEDUP_REMOVED lines=14> */
[C---:B------:R-:W-:Y:S01]  /*9bb0*/  HMMA.16816.F32 R28, R136.reuse, R32, RZ ;  /* 0x00000020881c723c */ /* 0x040fe200000018ff */
[----:B------:R-:W-:Y:S07]  /*9bc0*/  LDSM.16.M88.4 R180, [R192] ;  /* 0x00000000c0b4783b */ /* 0x000fee0000000200 */
[----:B------:R-:W-:Y:S01]  /*9bd0*/  HMMA.16816.F32 R32, R136, R34, RZ ;  /* 0x000000228820723c */ /* 0x000fe200000018ff */
[----:B------:R-:W1:Y:S07]  /*9be0*/  LDSM.16.M88.4 R136, [R200+0x6900] ;  /* 0x00690000c888783b */ /* 0x000e6e0000000200 */
[C---:B------:R-:W-:Y:S08]  /*9bf0*/  HMMA.16816.F32 R4, R144.reuse, R148, R4 ;  /* 0x000000949004723c */ /* 0x040ff00000001804 */
        /* <DEDUP_REMOVED lines=10> */
[----:B------:R-:W3:Y:S07]  /*9ca0*/  LDSM.16.M88.4 R144, [R192+0x800] ;  /* 0x00080000c090783b */ /* 0x000eee0000000200 */
[C---:B--2---:R-:W-:Y:S01]  /*9cb0*/  HMMA.16816.F32 R4, R164.reuse, R168, R4 ;  /* 0x000000a8a404723c */ /* 0x044fe20000001804 */
        /* <DEDUP_REMOVED lines=8> */
[----:B------:R-:W4:Y:S07]  /*9d40*/  LDSM.16.M88.4 R140, [R205+0x9100] ;  /* 0x00910000cd8c783b */ /* 0x000f2e0000000200 */
[C---:B------:R-:W-:Y:S08]  /*9d50*/  HMMA.16816.F32 R28, R164.reuse, R172, R28 ;  /* 0x000000aca41c723c */ /* 0x040ff0000000181c */
[----:B------:R-:W-:Y:S01]  /*9d60*/  HMMA.16816.F32 R32, R164, R174, R32 ;  /* 0x000000aea420723c */ /* 0x000fe20000001820 */
[----:B------:R-:W5:Y:S07]  /*9d70*/  LDSM.16.M88.4 R164, [R205+0x9900] ;  /* 0x00990000cda4783b */ /* 0x000f6e0000000200 */
[C---:B------:R-:W-:Y:S01]  /*9d80*/  HMMA.16816.F32 R4, R176.reuse, R180, R4 ;  /* 0x000000b4b004723c */ /* 0x040fe20000001804 */
[----:B------:R-:W1:Y:S07]  /*9d90*/  LDSM.16.M88.4 R172, [R191] ;  /* 0x00000000bfac783b */ /* 0x000e6e0000000200 */
[C---:B------:R-:W-:Y:S01]  /*9da0*/  HMMA.16816.F32 R8, R176.reuse, R182, R8 ;  /* 0x000000b6b008723c */ /* 0x040fe20000001808 */
[----:B------:R-:W-:Y:S07]  /*9db0*/  LDSM.16.M88.4 R180, [R200+0x8100] ;  /* 0x00810000c8b4783b */ /* 0x000fee0000000200 */
[C---:B---3--:R-:W-:Y:S08]  /*9dc0*/  HMMA.16816.F32 R12, R176.reuse, R144, R12 ;  /* 0x00000090b00c723c */ /* 0x048ff0000000180c */
[C---:B------:R-:W-:Y:S01]  /*9dd0*/  HMMA.16816.F32 R16, R176.reuse, R146, R16 ;  /* 0x00000092b010723c */ /* 0x040fe20000001810 */
[----:B------:R-:W3:Y:S07]  /*9de0*/  LDSM.16.M88.4 R144, [R190] ;  /* 0x00000000be90783b */ /* 0x000eee0000000200 */
        /* <DEDUP_REMOVED lines=13> */
[C---:B----4-:R-:W-:Y:S08]  /*9ec0*/  HMMA.16816.F32 R20, R156.reuse, R140, R20 ;  /* 0x0000008c9c14723c */ /* 0x050ff00000001814 */
[C---:B------:R-:W-:Y:S01]  /*9ed0*/  HMMA.16816.F32 R24, R156.reuse, R142, R24 ;  /* 0x0000008e9c18723c */ /* 0x040fe20000001818 */
[----:B------:R-:W4:Y:S07]  /*9ee0*/  LDSM.16.M88.4 R140, [R200+0x9100] ;  /* 0x00910000c88c783b */ /* 0x000f2e0000000200 */
[C---:B-----5:R-:W-:Y:S08]  /*9ef0*/  HMMA.16816.F32 R28, R156.reuse, R164, R28 ;  /* 0x000000a49c1c723c */ /* 0x060ff0000000181c */
[----:B------:R-:W-:Y:S01]  /*9f00*/  HMMA.16816.F32 R32, R156, R166, R32 ;  /* 0x000000a69c20723c */ /* 0x000fe20000001820 */
[----:B------:R-:W5:Y:S07]  /*9f10*/  LDSM.16.M88.4 R156, [R200+0x9900] ;  /* 0x00990000c89c783b */ /* 0x000f6e0000000200 */
        /* <DEDUP_REMOVED lines=54> */
[C---:B------:R-:W-:Y:S08]  /*a280*/  HMMA.16816.F32 R8, R176.reuse, R182, R8 ;  /* 0x000000b6b008723c */ /* 0x040ff00000001808 */
[C---:B---3--:R-:W-:Y:S08]  /*a290*/  HMMA.16816.F32 R12, R176.reuse, R144, R12 ;  /* 0x00000090b00c723c */ /* 0x048ff0000000180c */
        /* <DEDUP_REMOVED lines=10> */
[C---:B----4-:R-:W-:Y:S08]  /*a340*/  HMMA.16816.F32 R20, R160.reuse, R140, R20 ;  /* 0x0000008ca014723c */ /* 0x050ff00000001814 */
[C---:B------:R-:W-:Y:S01]  /*a350*/  HMMA.16816.F32 R24, R160.reuse, R142, R24 ;  /* 0x0000008ea018723c */ /* 0x040fe20000001818 */
[----:B------:R-:W2:Y:S07]  /*a360*/  LDSM.16.M88.4 R140, [R192+0x5000] ;  /* 0x00500000c08c783b */ /* 0x000eae0000000200 */
[C---:B-----5:R-:W-:Y:S08]  /*a370*/  HMMA.16816.F32 R28, R160.reuse, R156, R28 ;  /* 0x0000009ca01c723c */ /* 0x060ff0000000181c */
[----:B------:R-:W-:Y:S08]  /*a380*/  HMMA.16816.F32 R32, R160, R158, R32 ;  /* 0x0000009ea020723c */ /* 0x000ff00000001820 */
[C---:B------:R-:W-:Y:S08]  /*a390*/  HMMA.16816.F32 R4, R168.reuse, R172, R4 ;  /* 0x000000aca804723c */ /* 0x040ff00000001804 */
[C---:B------:R-:W-:Y:S08]  /*a3a0*/  HMMA.16816.F32 R8, R168.reuse, R174, R8 ;  /* 0x000000aea808723c */ /* 0x040ff00000001808 */
[C---:B-1----:R-:W-:Y:S08]  /*a3b0*/  HMMA.16816.F32 R12, R168.reuse, R136, R12 ;  /* 0x00000088a80c723c */ /* 0x042ff0000000180c */
[C---:B------:R-:W-:Y:S04]  /*a3c0*/  HMMA.16816.F32 R16, R168.reuse, R138, R16 ;  /* 0x0000008aa810723c */ /* 0x040fe80000001810 */
[----:B------:R-:W-:Y:S02]  /*a3d0*/  FMUL.FTZ R172, R4, c[0x0][0x320] ;  /* 0x0000c80004ac7a20 */ /* 0x000fe40000410000 */
[----:B------:R-:W-:Y:S02]  /*a3e0*/  FMUL.FTZ R144, R5, c[0x0][0x320] ;  /* 0x0000c80005907a20 */ /* 0x000fe40000410000 */
[----:B------:R-:W-:Y:S01]  /*a3f0*/  FMUL.FTZ R9, R9, c[0x0][0x320] ;  /* 0x0000c80009097a20 */ /* 0x000fe20000410000 */
[C---:B--2---:R-:W-:Y:S01]  /*a400*/  HMMA.16816.F32 R20, R168.reuse, R140, R20 ;  /* 0x0000008ca814723c */ /* 0x044fe20000001814 */
[----:B------:R-:W1:Y:S02]  /*a410*/  MUFU.TANH R172, R172 ;  /* 0x000000ac00ac7308 */ /* 0x000e640000002400 */
[----:B------:R-:W-:Y:S02]  /*a420*/  FMUL.FTZ R10, R10, c[0x0][0x320] ;  /* 0x0000c8000a0a7a20 */ /* 0x000fe40000410000 */
[----:B------:R-:W-:Y:S02]  /*a430*/  FMUL.FTZ R11, R11, c[0x0][0x320] ;  /* 0x0000c8000b0b7a20 */ /* 0x000fe40000410000 */
[----:B------:R-:W-:Y:S01]  /*a440*/  FMUL.FTZ R178, R8, c[0x0][0x320] ;  /* 0x0000c80008b27a20 */ /* 0x000fe20000410000 */
[C---:B------:R-:W-:Y:S03]  /*a450*/  HMMA.16816.F32 R24, R168.reuse, R142, R24 ;  /* 0x0000008ea818723c */ /* 0x040fe60000001818 */
[----:B------:R-:W2:Y:S01]  /*a460*/  MUFU.TANH R180, R9 ;  /* 0x0000000900b47308 */ /* 0x000ea20000002400 */
[----:B------:R-:W-:Y:S02]  /*a470*/  FMUL.FTZ R176, R6, c[0x0][0x320] ;  /* 0x0000c80006b07a20 */ /* 0x000fe40000410000 */
[----:B------:R-:W-:Y:S02]  /*a480*/  FMUL.FTZ R175, R7, c[0x0][0x320] ;  /* 0x0000c80007af7a20 */ /* 0x000fe40000410000 */
[----:B------:R-:W-:Y:S04]  /*a490*/  FMUL.FTZ R166, R12, c[0x0][0x320] ;  /* 0x0000c8000ca67a20 */ /* 0x000fe80000410000 */
[----:B------:R-:W-:Y:S01]  /*a4a0*/  FMUL.FTZ R162, R16, c[0x0][0x320] ;  /* 0x0000c80010a27a20 */ /* 0x000fe20000410000 */
[----:B------:R-:W3:Y:S01]  /*a4b0*/  MUFU.TANH R179, R10 ;  /* 0x0000000a00b37308 */ /* 0x000ee20000002400 */
[----:B------:R-:W-:Y:S02]  /*a4c0*/  FMUL.FTZ R13, R13, c[0x0][0x320] ;  /* 0x0000c8000d0d7a20 */ /* 0x000fe40000410000 */
[----:B------:R-:W-:Y:S02]  /*a4d0*/  FMUL.FTZ R158, R20, c[0x0][0x320] ;  /* 0x0000c800149e7a20 */ /* 0x000fe40000410000 */
[----:B------:R-:W-:Y:S02]  /*a4e0*/  FMUL.FTZ R14, R14, c[0x0][0x320] ;  /* 0x0000c8000e0e7a20 */ /* 0x000fe40000410000 */
[----:B------:R-:W-:Y:S02]  /*a4f0*/  FMUL.FTZ R15, R15, c[0x0][0x320] ;  /* 0x0000c8000f0f7a20 */ /* 0x000fe40000410000 */
[----:B------:R-:W-:Y:S01]  /*a500*/  FMUL.FTZ R17, R17, c[0x0][0x320] ;  /* 0x0000c80011117a20 */ /* 0x000fe20000410000 */
[----:B------:R4:W1:Y:S01]  /*a510*/  MUFU.TANH R177, R11 ;  /* 0x0000000b00b17308 */ /* 0x0008620000002400 */
        /* <DEDUP_REMOVED lines=10> */
[----:B------:R-:W1:Y:S01]  /*a5c0*/  MUFU.TANH R176, R176 ;  /* 0x000000b000b07308 */ /* 0x000e620000002400 */
[----:B----4-:R-:W4:Y:S01]  /*a5d0*/  LDSM.16.M88.4 R8, [R192+0x5800] ;  /* 0x00580000c008783b */ /* 0x010f220000000200 */
[----:B------:R-:W-:Y:S08]  /*a5e0*/  DEPBAR.LE SB0, 0x0 ;  /* 0x000080000000791a */ /* 0x000ff00000000000 */
[----:B------:R-:W1:Y:S01]  /*a5f0*/  MUFU.TANH R175, R175 ;  /* 0x000000af00af7308 */ /* 0x000e620000002400 */
[----:B------:R-:W-:Y:S09]  /*a600*/  BAR.SYNC.DEFER_BLOCKING 0x0 ;  /* 0x0000000000007b1d */ /* 0x000ff20000010000 */
[----:B------:R-:W1:Y:S10]  /*a610*/  MUFU.TANH R178, R178 ;  /* 0x000000b200b27308 */ /* 0x000e740000002400 */
[----:B------:R-:W1:Y:S10]  /*a620*/  MUFU.TANH R166, R166 ;  /* 0x000000a600a67308 */ /* 0x000e740000002400 */
[----:B------:R1:W1:Y:S01]  /*a630*/  MUFU.TANH R164, R13 ;  /* 0x0000000d00a47308 */ /* 0x0002620000002400 */
[C---:B----4-:R-:W-:Y:S09]  /*a640*/  HMMA.16816.F32 R28, R168.reuse, R8, R28 ;  /* 0x00000008a81c723c */ /* 0x050ff2000000181c */
[----:B------:R4:W1:Y:S01]  /*a650*/  MUFU.TANH R167, R14 ;  /* 0x0000000e00a77308 */ /* 0x0008620000002400 */
[----:B------:R-:W-:Y:S09]  /*a660*/  HMMA.16816.F32 R32, R168, R10, R32 ;  /* 0x0000000aa820723c */ /* 0x000ff20000001820 */
[----:B------:R4:W1:Y:S05]  /*a670*/  MUFU.TANH R165, R15 ;  /* 0x0000000f00a57308 */ /* 0x00086a0000002400 */
[----:B------:R-:W-:Y:S05]  /*a680*/  FMUL.FTZ R148, R28, c[0x0][0x320] ;  /* 0x0000c8001c947a20 */ /* 0x000fea0000410000 */
[----:B------:R-:W1:Y:S01]  /*a690*/  MUFU.TANH R162, R162 ;  /* 0x000000a200a27308 */ /* 0x000e620000002400 */
[----:B------:R-:W-:Y:S02]  /*a6a0*/  FMUL.FTZ R29, R29, c[0x0][0x320] ;  /* 0x0000c8001d1d7a20 */ /* 0x000fe40000410000 */
[----:B------:R-:W-:Y:S02]  /*a6b0*/  FMUL.FTZ R30, R30, c[0x0][0x320] ;  /* 0x0000c8001e1e7a20 */ /* 0x000fe40000410000 */
[----:B------:R-:W-:Y:S02]  /*a6c0*/  FMUL.FTZ R31, R31, c[0x0][0x320] ;  /* 0x0000c8001f1f7a20 */ /* 0x000fe40000410000 */
[----:B------:R-:W-:Y:S02]  /*a6d0*/  FMUL.FTZ R146, R32, c[0x0][0x320] ;  /* 0x0000c80020927a20 */ /* 0x000fe40000410000 */
[----:B------:R-:W-:Y:S01]  /*a6e0*/  FMUL.FTZ R33, R33, c[0x0][0x320] ;  /* 0x0000c80021217a20 */ /* 0x000fe20000410000 */
[----:B------:R4:W1:Y:S01]  /*a6f0*/  MUFU.TANH R160, R17 ;  /* 0x0000001100a07308 */ /* 0x0008620000002400 */
[----:B------:R-:W-:Y:S02]  /*a700*/  FMUL.FTZ R34, R34, c[0x0][0x320] ;  /* 0x0000c80022227a20 */ /* 0x000fe40000410000 */
[----:B------:R-:W-:Y:S07]  /*a710*/  FMUL.FTZ R35, R35, c[0x0][0x320] ;  /* 0x0000c80023237a20 */ /* 0x000fee0000410000 */
[----:B------:R4:W1:Y:S10]  /*a720*/  MUFU.TANH R163, R18 ;  /* 0x0000001200a37308 */ /* 0x0008740000002400 */
[----:B------:R4:W1:Y:S10]  /*a730*/  MUFU.TANH R161, R19 ;  /* 0x0000001300a17308 */ /* 0x0008740000002400 */
[----:B------:R-:W1:Y:S10]  /*a740*/  MUFU.TANH R158, R158 ;  /* 0x0000009e009e7308 */ /* 0x000e740000002400 */
[----:B------:R4:W1:Y:S10]  /*a750*/  MUFU.TANH R156, R21 ;  /* 0x00000015009c7308 */ /* 0x0008740000002400 */
        /* <DEDUP_REMOVED lines=13> */
[----:B------:R4:W1:Y:S01]  /*a830*/  MUFU.TANH R133, R35 ;  /* 0x0000002300857308 */ /* 0x0008620000002400 */
[----:B------:R-:W-:-:S05]  /*a840*/  @P0 BRA `(.L_x_424) ;  /* 0x0000039000000947 */ /* 0x000fca0003800000 */
[----:B--23--:R-:W-:Y:S01]  /*a850*/  IADD3 R10, -R222, 0x10, RZ ;  /* 0x00000010de0a7810 */ /* 0x00cfe20007ffe1ff */
[----:B------:R-:W-:Y:S01]  /*a860*/  ULEA UR5, UR20, UR12, 0x6 ;  /* 0x0000000c14057291 */ /* 0x000fe2000f8e303f */
[----:B------:R-:W-:Y:S02]  /*a870*/  IMAD.MOV.U32 R208, RZ, RZ, RZ ;  /* 0x000000ffffd07224 */ /* 0x000fe400078e00ff */
[----:B------:R-:W-:Y:S03]  /*a880*/  LOP3.LUT R10, R10, 0xf, RZ, 0xc0, !PT ;  /* 0x0000000f0a0a7812 */ /* 0x000fe600078ec0ff */
[----:B------:R-:W-:Y:S05]  /*a890*/  IMAD.U32 R209, RZ, RZ, UR5 ;  /* 0x00000005ffd17e24 */ /* 0x000fea000f8e00ff */
[----:B------:R-:W-:Y:S05]  /*a8a0*/  IADD3 R209, R209, -0x40, R210 ;  /* 0xffffffc0d1d17810 */ /* 0x000fea0007ffe0d2 */
[----:B------:R-:W-:Y:S04]  /*a8b0*/  @P2 IMAD.HI.U32 R2, R209, c[0x0][0x2bc], RZ ;  /* 0x0000af00d1022a27 */ /* 0x000fe800078e00ff */
[--C-:B------:R-:W-:Y:S01]  /*a8c0*/  IMAD.MOV.U32 R0, RZ, RZ, R209.reuse ;  /* 0x000000ffff007224 */ /* 0x100fe200078e00d1 */
[----:B------:R-:W-:Y:S04]  /*a8d0*/  @P2 SHF.R.U32.HI R0, RZ, c[0x0][0x2c0], R2 ;  /* 0x0000b000ff002a19 */ /* 0x000fe80000011602 */
[C---:B------:R-:W-:Y:S04]  /*a8e0*/  @!P1 IADD3 R7, P0, R0.reuse, UR16, RZ ;  /* 0x0000001000079c10 */ /* 0x040fe8000ff1e0ff */
[----:B------:R-:W-:Y:S01]  /*a8f0*/  @!P1 LEA.HI.X.SX32 R2, R0, UR8, 0x1, P0 ;  /* 0x0000000800029c11 */ /* 0x000fe200080f0eff */
[----:B------:R-:W-:Y:S01]  /*a900*/  IMAD.MOV R0, RZ, RZ, -R0 ;  /* 0x000000ffff007224 */ /* 0x000fe200078e0a00 */
[C---:B------:R-:W-:Y:S03]  /*a910*/  @!P1 LEA R4, P0, R7.reuse, c[0x0][0x2a0], 0x2 ;  /* 0x0000a80007049a11 */ /* 0x040fe600078010ff */
[----:B------:R-:W-:Y:S01]  /*a920*/  IMAD R209, R0, c[0x0][0x2b8], R209 ;  /* 0x0000ae0000d17a24 */ /* 0x000fe200078e02d1 */
[----:B------:R-:W-:Y:S02]  /*a930*/  @!P1 LEA.HI.X R5, R7, c[0x0][0x2a4], R2, 0x2, P0 ;  /* 0x0000a90007059a11 */ /* 0x000fe400000f1402 */
[----:B------:R-:W-:Y:S01]  /*a940*/  SHF.L.U64.HI R2, R216, 0x1, R219 ;  /* 0x00000001d8027819 */ /* 0x000fe200000102db */
[----:B------:R-:W-:Y:S01]  /*a950*/  IMAD.WIDE.U32 R6, R209, c[0x0][0x1e0], RZ ;  /* 0x00007800d1067a25 */ /* 0x000fe200078e00ff */
[----:B------:R-:W-:Y:S01]  /*a960*/  SHF.R.S32.HI R9, RZ, 0x1f, R209 ;  /* 0x0000001fff097819 */ /* 0x000fe200000114d1 */
[----:B------:R-:W2:Y:S04]  /*a970*/  @!P1 LDG.E R208, [R4.64] ;  /* 0x0000001204d09981 */ /* 0x000ea8000c1e1900 */
[----:B------:R-:W-:Y:S04]  /*a980*/  IMAD R9, R9, c[0x0][0x1e0], RZ ;  /* 0x0000780009097a24 */ /* 0x000fe800078e02ff */
[----:B------:R-:W-:Y:S04]  /*a990*/  IMAD R9, R209, c[0x0][0x1e4], R9 ;  /* 0x00007900d1097a24 */ /* 0x000fe800078e0209 */
[----:B------:R-:W-:Y:S01]  /*a9a0*/  IMAD.IADD R7, R7, 0x1, R9 ;  /* 0x0000000107077824 */ /* 0x000fe200078e0209 */
[----:B------:R-:W-:Y:S04]  /*a9b0*/  IADD3 R9, -R221, 0x10, RZ ;  /* 0x00000010dd097810 */ /* 0x000fe80007ffe1ff */
[----:B------:R-:W-:Y:S02]  /*a9c0*/  LOP3.LUT R9, R9, 0xf, RZ, 0xc0, !PT ;  /* 0x0000000f09097812 */ /* 0x000fe400078ec0ff */
[----:B--2---:R-:W-:Y:S01]  /*a9d0*/  SHF.R.S32.HI R0, RZ, 0x1f, R208 ;  /* 0x0000001fff007819 */ /* 0x004fe200000114d0 */
[----:B------:R-:W-:Y:S04]  /*a9e0*/  IMAD.WIDE.U32 R6, R208, c[0x0][0x1f0], R6 ;  /* 0x00007c00d0067a25 */ /* 0x000fe800078e0006 */
[----:B------:R-:W-:Y:S01]  /*a9f0*/  IMAD R0, R0, c[0x0][0x1f0], RZ ;  /* 0x00007c0000007a24 */ /* 0x000fe200078e02ff */
[----:B------:R-:W-:Y:S03]  /*aa00*/  IADD3 R5, P0, R6, UR14, RZ ;  /* 0x0000000e06057c10 */ /* 0x000fe6000ff1e0ff */
[----:B------:R-:W-:Y:S05]  /*aa10*/  IMAD R0, R208, c[0x0][0x1f4], R0 ;  /* 0x00007d00d0007a24 */ /* 0x000fea00078e0200 */
[----:B------:R-:W-:Y:S02]  /*aa20*/  IADD3.X R0, R7, UR7, R0, P0, !PT ;  /* 0x0000000707007c10 */ /* 0x000fe400087fe400 */
[C---:B-1----:R-:W-:Y:S04]  /*aa30*/  LEA R13, P0, R5.reuse, c[0x0][0x1c8], 0x1 ;  /* 0x00007200050d7a11 */ /* 0x042fe800078008ff */
[----:B------:R-:W-:Y:S01]  /*aa40*/  LEA.HI.X R12, R5, c[0x0][0x1cc], R0, 0x1, P0 ;  /* 0x00007300050c7a11 */ /* 0x000fe200000f0c00 */
[----:B------:R-:W1:Y:S01]  /*aa50*/  SHFL.IDX PT, R4, R13, 0x1, 0x181f ;  /* 0x00381f000d047f89 */ /* 0x000e6200000e0000 */
[----:B------:R-:W-:Y:S03]  /*aa60*/  IMAD.SHL.U32 R0, R216, 0x2, RZ ;  /* 0x00000002d8007824 */ /* 0x000fe600078e00ff */
[----:B------:R-:W2:Y:S04]  /*aa70*/  SHFL.IDX PT, R5, R12, 0x1, 0x181f ;  /* 0x00381f000c057f89 */ /* 0x000ea800000e0000 */
[----:B------:R-:W3:Y:S04]  /*aa80*/  SHFL.IDX PT, R6, R13, RZ, 0x181f ;  /* 0x00181fff0d067589 */ /* 0x000ee800000e0000 */
[----:B------:R3:W5:Y:S01]  /*aa90*/  SHFL.IDX PT, R7, R12, RZ, 0x181f ;  /* 0x00181fff0c077589 */ /* 0x00076200000e0000 */
[-C--:B-1----:R-:W-:Y:S04]  /*aaa0*/  IADD3 R10, P6, P0, R10, R4.reuse, R223 ;  /* 0x000000040a0a7210 */ /* 0x082fe800078de0df */
[-C--:B--2---:R-:W-:Y:S02]  /*aab0*/  IADD3.X R11, RZ, R5.reuse, R224, P6, P0 ;  /* 0x00000005ff0b7210 */ /* 0x084fe400037e04e0 */
[----:B------:R-:W-:Y:S04]  /*aac0*/  IADD3 R8, P6, P0, R9, R4, R0 ;  /* 0x0000000409087210 */ /* 0x000fe800078de000 */
[--C-:B------:R-:W-:Y:S02]  /*aad0*/  IADD3.X R9, RZ, R5, R2.reuse, P6, P0 ;  /* 0x00000005ff097210 */ /* 0x100fe400037e0402 */
[C---:B---3--:R-:W-:Y:S02]  /*aae0*/  IADD3 R12, P6, R6.reuse, R0, RZ ;  /* 0x00000000060c7210 */ /* 0x048fe40007fde0ff */
[C---:B----4-:R-:W-:Y:S03]  /*aaf0*/  IADD3 R14, P0, R6.reuse, R225, RZ ;  /* 0x000000e1060e7210 */ /* 0x050fe60007f1e0ff */
[C---:B-----5:R-:W-:Y:S01]  /*ab00*/  IMAD.X R13, R7.reuse, 0x1, R2, P6 ;  /* 0x00000001070d7824 */ /* 0x060fe200030e0602 */
        /* <DEDUP_REMOVED lines=13> */
.L_x_424:
[----:B-123--:R-:W-:Y:S01]  /*abe0*/  FMNMX.FTZ R5, R172, R3, !PT ;  /* 0x00000003ac057209 */ /* 0x00efe20007810000 */
[----:B----4-:R-:W-:Y:S01]  /*abf0*/  LDSM.16.MT88.4 R12, [R203+0x100] ;  /* 0x00010000cb0c783b */ /* 0x010fe20000004200 */
        /* <DEDUP_REMOVED lines=26> */
[----:B------:R-:W0:Y:S01]  /*ada0*/  LDGDEPBAR ;  /* 0x00000000000079af */ /* 0x000e220000000000 */
        /* <DEDUP_REMOVED lines=8> */
[----:B------:R-:W-:Y:S02]  /*ae30*/  PLOP3.LUT P0, PT, PT, PT, UP2, 0x80, 0x0 ;  /* 0x000000000000781c */ /* 0x000fe40003f0f028 */
[----:B------:R-:W-:Y:S02]  /*ae40*/  FMNMX.FTZ R8, R145, R0, !PT ;  /* 0x0000000091087209 */ /* 0x000fe40007810000 */
[----:B------:R-:W-:Y:S03]  /*ae50*/  FMNMX.FTZ R0, R134, R7, !PT ;  /* 0x0000000786007209 */ /* 0x000fe60007810000 */
[----:B------:R-:W-:Y:S01]  /*ae60*/  SHFL.BFLY PT, R9, R8, 0x2, 0x1f ;  /* 0x0c401f0008097f89 */ /* 0x000fe200000e0000 */
[----:B------:R-:W-:Y:S07]  /*ae70*/  FMNMX.FTZ R4, R133, R0, !PT ;  /* 0x0000000085047209 */ /* 0x000fee0007810000 */
[----:B------:R-:W1:Y:S02]  /*ae80*/  SHFL.BFLY PT, R7, R4, 0x2, 0x1f ;  /* 0x0c401f0004077f89 */ /* 0x000e6400000e0000 */
[----:B-1----:R-:W-:Y:S02]  /*ae90*/  FMNMX.FTZ R5, R4, R7, !PT ;  /* 0x0000000704057209 */ /* 0x002fe40007810000 */
[----:B------:R-:W-:Y:S04]  /*aea0*/  FMNMX.FTZ R6, R8, R9, !PT ;  /* 0x0000000908067209 */ /* 0x000fe80007810000 */
[----:B------:R-:W1:Y:S08]  /*aeb0*/  SHFL.BFLY PT, R132, R5, 0x1, 0x1f ;  /* 0x0c201f0005847f89 */ /* 0x000e7000000e0000 */
[----:B------:R-:W2:Y:S01]  /*aec0*/  SHFL.BFLY PT, R9, R6, 0x1, 0x1f ;  /* 0x0c201f0006097f89 */ /* 0x000ea200000e0000 */
[----:B-1----:R-:W-:Y:S02]  /*aed0*/  FMNMX.FTZ R132, R132, R5, !PT ;  /* 0x0000000584847209 */ /* 0x002fe40007810000 */
[----:B--2---:R-:W-:Y:S05]  /*aee0*/  FMNMX.FTZ R0, R6, R9, !PT ;  /* 0x0000000906007209 */ /* 0x004fea0007810000 */
[C---:B------:R-:W-:Y:S02]  /*aef0*/  FMUL.FTZ R151, R0.reuse, c[0x0][0x2d0] ;  /* 0x0000b40000977a20 */ /* 0x040fe40000410000 */
[----:B------:R-:W-:Y:S02]  /*af00*/  FADD.FTZ R2, -R0, R3 ;  /* 0x0000000300027221 */ /* 0x000fe40000010100 */
[----:B------:R-:W-:Y:S02]  /*af10*/  FFMA.FTZ R173, R144, c[0x0][0x2d0], -R151 ;  /* 0x0000b40090ad7a23 */ /* 0x000fe40000010897 */
[----:B------:R-:W-:Y:S02]  /*af20*/  FMUL.FTZ R144, R132, c[0x0][0x2d0] ;  /* 0x0000b40084907a20 */ /* 0x000fe40000410000 */
[----:B------:R-:W-:Y:S02]  /*af30*/  FMUL.FTZ R3, R2, c[0x0][0x2d0] ;  /* 0x0000b40002037a20 */ /* 0x000fe40000410000 */
[----:B------:R-:W-:Y:S01]  /*af40*/  FADD.FTZ R2, -R132, R135 ;  /* 0x0000008784027221 */ /* 0x000fe20000010100 */
[----:B------:R-:W-:Y:S01]  /*af50*/  MUFU.EX2 R173, R173 ;  /* 0x000000ad00ad7308 */ /* 0x000fe20000000800 */
[--C-:B------:R-:W-:Y:S02]  /*af60*/  FFMA.FTZ R174, R172, c[0x0][0x2d0], -R151.reuse ;  /* 0x0000b400acae7a23 */ /* 0x100fe40000010897 */
[--C-:B------:R-:W-:Y:S02]  /*af70*/  FFMA.FTZ R172, R178, c[0x0][0x2d0], -R151.reuse ;  /* 0x0000b400b2ac7a23 */ /* 0x100fe40000010897 */
[--C-:B------:R-:W-:Y:S02]  /*af80*/  FFMA.FTZ R171, R180, c[0x0][0x2d0], -R151.reuse ;  /* 0x0000b400b4ab7a23 */ /* 0x100fe40000010897 */
[--C-:B------:R-:W-:Y:S02]  /*af90*/  FFMA.FTZ R170, R176, c[0x0][0x2d0], -R144.reuse ;  /* 0x0000b400b0aa7a23 */ /* 0x100fe40000010890 */
[--C-:B------:R-:W-:Y:S01]  /*afa0*/  FFMA.FTZ R169, R175, c[0x0][0x2d0], -R144.reuse ;  /* 0x0000b400afa97a23 */ /* 0x100fe20000010890 */
[----:B------:R-:W1:Y:S01]  /*afb0*/  MUFU.EX2 R3, R3 ;  /* 0x0000000300037308 */ /* 0x000e620000000800 */
[--C-:B------:R-:W-:Y:S02]  /*afc0*/  FFMA.FTZ R168, R179, c[0x0][0x2d0], -R144.reuse ;  /* 0x0000b400b3a87a23 */ /* 0x100fe40000010890 */
[--C-:B------:R-:W-:Y:S02]  /*afd0*/  FFMA.FTZ R135, R177, c[0x0][0x2d0], -R144.reuse ;  /* 0x0000b400b1877a23 */ /* 0x100fe40000010890 */
[----:B------:R-:W-:Y:S02]  /*afe0*/  FMUL.FTZ R4, R2, c[0x0][0x2d0] ;  /* 0x0000b40002047a20 */ /* 0x000fe40000410000 */
[--C-:B------:R-:W-:Y:S02]  /*aff0*/  FFMA.FTZ R175, R166, c[0x0][0x2d0], -R151.reuse ;  /* 0x0000b400a6af7a23 */ /* 0x100fe40000010897 */
[--C-:B------:R-:W-:Y:S01]  /*b000*/  FFMA.FTZ R176, R164, c[0x0][0x2d0], -R151.reuse ;  /* 0x0000b400a4b07a23 */ /* 0x100fe20000010897 */
[----:B------:R2:W3:Y:S01]  /*b010*/  MUFU.EX2 R2, R4 ;  /* 0x0000000400027308 */ /* 0x0004e20000000800 */
[--C-:B------:R-:W-:Y:S02]  /*b020*/  FFMA.FTZ R177, R167, c[0x0][0x2d0], -R144.reuse ;  /* 0x0000b400a7b17a23 */ /* 0x100fe40000010890 */
[--C-:B------:R-:W-:Y:S02]  /*b030*/  FFMA.FTZ R178, R165, c[0x0][0x2d0], -R144.reuse ;  /* 0x0000b400a5b27a23 */ /* 0x100fe40000010890 */
[----:B------:R-:W-:Y:S01]  /*b040*/  LDSM.16.MT88.4 R164, [R203+0x5900] ;  /* 0x00590000cba4783b */ /* 0x000fe20000004200 */
[--C-:B------:R-:W-:Y:S02]  /*b050*/  FFMA.FTZ R179, R162, c[0x0][0x2d0], -R151.reuse ;  /* 0x0000b400a2b37a23 */ /* 0x100fe40000010897 */
[--C-:B------:R-:W-:Y:S02]  /*b060*/  FFMA.FTZ R180, R160, c[0x0][0x2d0], -R151.reuse ;  /* 0x0000b400a0b47a23 */ /* 0x100fe40000010897 */
[----:B------:R-:W4:Y:S01]  /*b070*/  MUFU.EX2 R174, R174 ;  /* 0x000000ae00ae7308 */ /* 0x000f220000000800 */
[--C-:B------:R-:W-:Y:S02]  /*b080*/  FFMA.FTZ R181, R163, c[0x0][0x2d0], -R144.reuse ;  /* 0x0000b400a3b57a23 */ /* 0x100fe40000010890 */
[--C-:B------:R-:W-:Y:S02]  /*b090*/  FFMA.FTZ R182, R161, c[0x0][0x2d0], -R144.reuse ;  /* 0x0000b400a1b67a23 */ /* 0x100fe40000010890 */
[C---:B-1----:R-:W-:Y:S01]  /*b0a0*/  FMUL.FTZ R5, R3.reuse, R129 ;  /* 0x0000008103057220 */ /* 0x042fe20000410000 */
[----:B------:R-:W-:Y:S01]  /*b0b0*/  LDSM.16.MT88.4 R160, [R196+0x3900] ;  /* 0x00390000c4a0783b */ /* 0x000fe20000004200 */
[C---:B------:R-:W-:Y:S02]  /*b0c0*/  FMUL.FTZ R8, R3.reuse, R124 ;  /* 0x0000007c03087220 */ /* 0x040fe40000410000 */
[C---:B------:R-:W-:Y:S01]  /*b0d0*/  FMUL.FTZ R9, R3.reuse, R125 ;  /* 0x0000007d03097220 */ /* 0x040fe20000410000 */
[----:B------:R-:W-:Y:S01]  /*b0e0*/  MUFU.EX2 R172, R172 ;  /* 0x000000ac00ac7308 */ /* 0x000fe20000000800 */
[C---:B------:R-:W-:Y:S02]  /*b0f0*/  FMUL.FTZ R16, R3.reuse, R116 ;  /* 0x0000007403107220 */ /* 0x040fe40000410000 */
[C---:B------:R-:W-:Y:S02]  /*b100*/  FMUL.FTZ R17, R3.reuse, R117 ;  /* 0x0000007503117220 */ /* 0x040fe40000410000 */
[----:B--2---:R-:W-:Y:S02]  /*b110*/  FMUL.FTZ R4, R3, R128 ;  /* 0x0000008003047220 */ /* 0x004fe40000410000 */
[C---:B---3--:R-:W-:Y:S02]  /*b120*/  FMUL.FTZ R6, R2.reuse, R130 ;  /* 0x0000008202067220 */ /* 0x048fe40000410000 */
[C---:B------:R-:W-:Y:S01]  /*b130*/  FMUL.FTZ R7, R2.reuse, R131 ;  /* 0x0000008302077220 */ /* 0x040fe20000410000 */
[----:B------:R-:W1:Y:S01]  /*b140*/  MUFU.EX2 R171, R171 ;  /* 0x000000ab00ab7308 */ /* 0x000e620000000800 */
[C---:B------:R-:W-:Y:S02]  /*b150*/  FMUL.FTZ R10, R2.reuse, R126 ;  /* 0x0000007e020a7220 */ /* 0x040fe40000410000 */
[C---:B------:R-:W-:Y:S01]  /*b160*/  FMUL.FTZ R11, R2.reuse, R127 ;  /* 0x0000007f020b7220 */ /* 0x040fe20000410000 */
[----:B----4-:R-:W-:Y:S01]  /*b170*/  F2FP.PACK_AB R128, R173, R174 ;  /* 0x000000aead80723e */ /* 0x010fe200000000ff */
[C---:B------:R-:W-:Y:S01]  /*b180*/  FMUL.FTZ R18, R2.reuse, R118 ;  /* 0x0000007602127220 */ /* 0x040fe20000410000 */
[----:B------:R-:W-:Y:S01]  /*b190*/  LDSM.16.MT88.4 R124, [R203+0x2900] ;  /* 0x00290000cb7c783b */ /* 0x000fe20000004200 */
[C---:B------:R-:W-:Y:S02]  /*b1a0*/  FMUL.FTZ R19, R2.reuse, R119 ;  /* 0x0000007702137220 */ /* 0x040fe40000410000 */
[C---:B------:R-:W-:Y:S01]  /*b1b0*/  FMUL.FTZ R24, R3.reuse, R108 ;  /* 0x0000006c03187220 */ /* 0x040fe20000410000 */
[----:B------:R-:W-:Y:S01]  /*b1c0*/  MUFU.EX2 R170, R170 ;  /* 0x000000aa00aa7308 */ /* 0x000fe20000000800 */
[C---:B------:R-:W-:Y:S02]  /*b1d0*/  FMUL.FTZ R25, R3.reuse, R109 ;  /* 0x0000006d03197220 */ /* 0x040fe40000410000 */
[C---:B------:R-:W-:Y:S01]  /*b1e0*/  FMUL.FTZ R26, R2.reuse, R110 ;  /* 0x0000006e021a7220 */ /* 0x040fe20000410000 */
[----:B------:R-:W-:Y:S01]  /*b1f0*/  LDSM.16.MT88.4 R116, [R198+0x900] ;  /* 0x00090000c674783b */ /* 0x000fe20000004200 */
[C---:B------:R-:W-:Y:S02]  /*b200*/  FMUL.FTZ R27, R2.reuse, R111 ;  /* 0x0000006f021b7220 */ /* 0x040fe40000410000 */
[C---:B------:R-:W-:Y:S02]  /*b210*/  FMUL.FTZ R32, R3.reuse, R100 ;  /* 0x0000006403207220 */ /* 0x040fe40000410000 */
[----:B------:R-:W-:Y:S01]  /*b220*/  FMUL.FTZ R33, R3, R101 ;  /* 0x0000006503217220 */ /* 0x000fe20000410000 */
[----:B------:R-:W2:Y:S01]  /*b230*/  MUFU.EX2 R169, R169 ;  /* 0x000000a900a97308 */ /* 0x000ea20000000800 */
[C---:B------:R-:W-:Y:S01]  /*b240*/  FMUL.FTZ R34, R2.reuse, R102 ;  /* 0x0000006602227220 */ /* 0x040fe20000410000 */
[----:B------:R-:W-:Y:S01]  /*b250*/  LDSM.16.MT88.4 R108, [R196+0x2100] ;  /* 0x00210000c46c783b */ /* 0x000fe20000004200 */
[----:B------:R-:W-:Y:S01]  /*b260*/  FMUL.FTZ R35, R2, R103 ;  /* 0x0000006702237220 */ /* 0x000fe20000410000 */
[----:B-1----:R-:W-:Y:S01]  /*b270*/  F2FP.PACK_AB R130, R171, R172 ;  /* 0x000000acab82723e */ /* 0x002fe200000000ff */
[--C-:B------:R-:W-:Y:S02]  /*b280*/  FFMA.FTZ R183, R158, c[0x0][0x2d0], -R151.reuse ;  /* 0x0000b4009eb77a23 */ /* 0x100fe40000010897 */
[--C-:B------:R-:W-:Y:S02]  /*b290*/  FFMA.FTZ R228, R156, c[0x0][0x2d0], -R151.reuse ;  /* 0x0000b4009ce47a23 */ /* 0x100fe40000010897 */
[--C-:B------:R-:W-:Y:S01]  /*b2a0*/  FFMA.FTZ R227, R159, c[0x0][0x2d0], -R144.reuse ;  /* 0x0000b4009fe37a23 */ /* 0x100fe20000010890 */
[----:B------:R-:W-:Y:S01]  /*b2b0*/  MUFU.EX2 R168, R168 ;  /* 0x000000a800a87308 */ /* 0x000fe20000000800 */
[----:B------:R-:W-:Y:S01]  /*b2c0*/  LDSM.16.MT88.4 R100, [R197+0x2100] ;  /* 0x00210000c564783b */ /* 0x000fe20000004200 */
[--C-:B------:R-:W-:Y:S02]  /*b2d0*/  FFMA.FTZ R230, R157, c[0x0][0x2d0], -R144.reuse ;  /* 0x0000b4009de67a23 */ /* 0x100fe40000010890 */
[--C-:B------:R-:W-:Y:S02]  /*b2e0*/  FFMA.FTZ R229, R154, c[0x0][0x2d0], -R151.reuse ;  /* 0x0000b4009ae57a23 */ /* 0x100fe40000010897 */
[--C-:B------:R-:W-:Y:S02]  /*b2f0*/  FFMA.FTZ R232, R152, c[0x0][0x2d0], -R151.reuse ;  /* 0x0000b40098e87a23 */ /* 0x100fe40000010897 */
[--C-:B------:R-:W-:Y:S01]  /*b300*/  FFMA.FTZ R231, R155, c[0x0][0x2d0], -R144.reuse ;  /* 0x0000b4009be77a23 */ /* 0x100fe20000010890 */
[----:B------:R-:W-:Y:S01]  /*b310*/  LDSM.16.MT88.4 R156, [R197+0x3900] ;  /* 0x00390000c59c783b */ /* 0x000fe20000004200 */
[----:B------:R-:W1:Y:S01]  /*b320*/  MUFU.EX2 R135, R135 ;  /* 0x0000008700877308 */ /* 0x000e620000000800 */
[--C-:B------:R-:W-:Y:S02]  /*b330*/  FFMA.FTZ R234, R153, c[0x0][0x2d0], -R144.reuse ;  /* 0x0000b40099ea7a23 */ /* 0x100fe40000010890 */
[--C-:B------:R-:W-:Y:S01]  /*b340*/  FFMA.FTZ R233, R148, c[0x0][0x2d0], -R151.reuse ;  /* 0x0000b40094e97a23 */ /* 0x100fe20000010897 */
[----:B--2---:R-:W-:Y:S01]  /*b350*/  F2FP.PACK_AB R129, R169, R170 ;  /* 0x000000aaa981723e */ /* 0x004fe200000000ff */
[--C-:B------:R-:W-:Y:S02]  /*b360*/  FFMA.FTZ R236, R150, c[0x0][0x2d0], -R151.reuse ;  /* 0x0000b40096ec7a23 */ /* 0x100fe40000010897 */
[----:B------:R-:W-:Y:S01]  /*b370*/  LDSM.16.MT88.4 R152, [R198+0x3900] ;  /* 0x00390000c698783b */ /* 0x000fe20000004200 */
[--C-:B------:R-:W-:Y:S02]  /*b380*/  FFMA.FTZ R235, R149, c[0x0][0x2d0], -R144.reuse ;  /* 0x0000b40095eb7a23 */ /* 0x100fe40000010890 */
[--C-:B------:R-:W-:Y:S01]  /*b390*/  FFMA.FTZ R238, R147, c[0x0][0x2d0], -R144.reuse ;  /* 0x0000b40093ee7a23 */ /* 0x100fe20000010890 */
[----:B------:R-:W-:Y:S01]  /*b3a0*/  MUFU.EX2 R175, R175 ;  /* 0x000000af00af7308 */ /* 0x000fe20000000800 */
[--C-:B------:R-:W-:Y:S02]  /*b3b0*/  FFMA.FTZ R237, R146, c[0x0][0x2d0], -R151.reuse ;  /* 0x0000b40092ed7a23 */ /* 0x100fe40000010897 */
[----:B------:R-:W-:Y:S02]  /*b3c0*/  FFMA.FTZ R151, R145, c[0x0][0x2d0], -R151 ;  /* 0x0000b40091977a23 */ /* 0x000fe40000010897 */
[C---:B------:R-:W-:Y:S02]  /*b3d0*/  FMUL.FTZ R36, R3.reuse, R36 ;  /* 0x0000002403247220 */ /* 0x040fe40000410000 */
[----:B------:R-:W-:Y:S02]  /*b3e0*/  FMUL.FTZ R37, R3, R37 ;  /* 0x0000002503257220 */ /* 0x000fe40000410000 */
[C---:B------:R-:W-:Y:S01]  /*b3f0*/  FMUL.FTZ R38, R2.reuse, R38 ;  /* 0x0000002602267220 */ /* 0x040fe20000410000 */
[----:B------:R2:W-:Y:S01]  /*b400*/  MUFU.EX2 R240, R151 ;  /* 0x0000009700f07308 */ /* 0x0005e20000000800 */
[C---:B------:R-:W-:Y:S01]  /*b410*/  FMUL.FTZ R39, R2.reuse, R39 ;  /* 0x0000002702277220 */ /* 0x040fe20000410000 */
[----:B-1----:R-:W-:Y:S01]  /*b420*/  F2FP.PACK_AB R131, R135, R168 ;  /* 0x000000a88783723e */ /* 0x002fe200000000ff */
[C---:B------:R-:W-:Y:S02]  /*b430*/  FMUL.FTZ R40, R3.reuse, R40 ;  /* 0x0000002803287220 */ /* 0x040fe40000410000 */
[C---:B------:R-:W-:Y:S02]  /*b440*/  FMUL.FTZ R41, R3.reuse, R41 ;  /* 0x0000002903297220 */ /* 0x040fe40000410000 */
[C---:B------:R-:W-:Y:S02]  /*b450*/  FMUL.FTZ R42, R2.reuse, R42 ;  /* 0x0000002a022a7220 */ /* 0x040fe40000410000 */
[C---:B------:R-:W-:Y:S01]  /*b460*/  HMMA.16816.F32 R4, R128.reuse, R12, R4 ;  /* 0x0000000c8004723c */ /* 0x040fe20000001804 */
[----:B------:R-:W1:Y:S04]  /*b470*/  MUFU.EX2 R176, R176 ;  /* 0x000000b000b07308 */ /* 0x000e680000000800 */
[C---:B------:R-:W-:Y:S02]  /*b480*/  FMUL.FTZ R43, R2.reuse, R43 ;  /* 0x0000002b022b7220 */ /* 0x040fe40000410000 */
[C---:B------:R-:W-:Y:S01]  /*b490*/  FMUL.FTZ R12, R3.reuse, R120 ;  /* 0x00000078030c7220 */ /* 0x040fe20000410000 */
[C---:B------:R-:W-:Y:S03]  /*b4a0*/  HMMA.16816.F32 R8, R128.reuse, R14, R8 ;  /* 0x0000000e8008723c */ /* 0x040fe60000001808 */
[----:B------:R-:W-:Y:S01]  /*b4b0*/  MUFU.EX2 R177, R177 ;  /* 0x000000b100b17308 */ /* 0x000fe20000000800 */
[C---:B------:R-:W-:Y:S01]  /*b4c0*/  FMUL.FTZ R13, R3.reuse, R121 ;  /* 0x00000079030d7220 */ /* 0x040fe20000410000 */
[----:B--2---:R-:W-:Y:S02]  /*b4d0*/  LDSM.16.MT88.4 R148, [R203+0x3900] ;  /* 0x00390000cb94783b */ /* 0x004fe40000004200 */
[C---:B------:R-:W-:Y:S02]  /*b4e0*/  FMUL.FTZ R14, R2.reuse, R122 ;  /* 0x0000007a020e7220 */ /* 0x040fe40000410000 */
[C---:B------:R-:W-:Y:S03]  /*b4f0*/  FMUL.FTZ R15, R2.reuse, R123 ;  /* 0x0000007b020f7220 */ /* 0x040fe60000410000 */
[C---:B------:R-:W-:Y:S01]  /*b500*/  FMUL.FTZ R44, R3.reuse, R44 ;  /* 0x0000002c032c7220 */ /* 0x040fe20000410000 */
[----:B------:R-:W2:Y:S01]  /*b510*/  MUFU.EX2 R178, R178 ;  /* 0x000000b200b27308 */ /* 0x000ea20000000800 */
[----:B------:R-:W3:Y:S01]  /*b520*/  LDSM.16.MT88.4 R120, [R196+0x100] ;  /* 0x00010000c478783b */ /* 0x000ee20000004200 */
[C---:B------:R-:W-:Y:S01]  /*b530*/  FMUL.FTZ R45, R3.reuse, R45 ;  /* 0x0000002d032d7220 */ /* 0x040fe20000410000 */
[C---:B------:R-:W-:Y:S03]  /*b540*/  HMMA.16816.F32 R12, R128.reuse, R20, R12 ;  /* 0x00000014800c723c */ /* 0x040fe6000000180c */
[C---:B------:R-:W-:Y:S02]  /*b550*/  FMUL.FTZ R46, R2.reuse, R46 ;  /* 0x0000002e022e7220 */ /* 0x040fe40000410000 */
[C---:B------:R-:W-:Y:S02]  /*b560*/  FMUL.FTZ R47, R2.reuse, R47 ;  /* 0x0000002f022f7220 */ /* 0x040fe40000410000 */
[C---:B------:R-:W-:Y:S01]  /*b570*/  FMUL.FTZ R20, R3.reuse, R112 ;  /* 0x0000007003147220 */ /* 0x040fe20000410000 */
[C---:B------:R-:W-:Y:S01]  /*b580*/  HMMA.16816.F32 R16, R128.reuse, R22, R16 ;  /* 0x000000168010723c */ /* 0x040fe20000001810 */
[----:B------:R-:W-:Y:S03]  /*b590*/  MUFU.EX2 R179, R179 ;  /* 0x000000b300b37308 */ /* 0x000fe60000000800 */
[C---:B------:R-:W-:Y:S02]  /*b5a0*/  FMUL.FTZ R21, R3.reuse, R113 ;  /* 0x0000007103157220 */ /* 0x040fe40000410000 */
[C---:B------:R-:W-:Y:S02]  /*b5b0*/  FMUL.FTZ R48, R3.reuse, R48 ;  /* 0x0000003003307220 */ /* 0x040fe40000410000 */
[C---:B------:R-:W-:Y:S03]  /*b5c0*/  FMUL.FTZ R22, R2.reuse, R114 ;  /* 0x0000007202167220 */ /* 0x040fe60000410000 */
[----:B------:R-:W4:Y:S01]  /*b5d0*/  MUFU.EX2 R180, R180 ;  /* 0x000000b400b47308 */ /* 0x000f220000000800 */
[C---:B------:R-:W-:Y:S02]  /*b5e0*/  FMUL.FTZ R23, R2.reuse, R115 ;  /* 0x0000007302177220 */ /* 0x040fe40000410000 */
[----:B------:R-:W5:Y:S01]  /*b5f0*/  LDSM.16.MT88.4 R112, [R203+0x2100] ;  /* 0x00210000cb70783b */ /* 0x000f620000004200 */
[C---:B------:R-:W-:Y:S02]  /*b600*/  FMUL.FTZ R49, R3.reuse, R49 ;  /* 0x0000003103317220 */ /* 0x040fe40000410000 */
[C---:B------:R-:W-:Y:S02]  /*b610*/  FMUL.FTZ R50, R2.reuse, R50 ;  /* 0x0000003202327220 */ /* 0x040fe40000410000 */
[C---:B------:R-:W-:Y:S02]  /*b620*/  HMMA.16816.F32 R20, R128.reuse, R28, R20 ;  /* 0x0000001c8014723c */ /* 0x040fe40000001814 */
[----:B------:R-:W-:Y:S01]  /*b630*/  MUFU.EX2 R181, R181 ;  /* 0x000000b500b57308 */ /* 0x000fe20000000800 */
[C---:B------:R-:W-:Y:S02]  /*b640*/  FMUL.FTZ R51, R2.reuse, R51 ;  /* 0x0000003302337220 */ /* 0x040fe40000410000 */
[C---:B------:R-:W-:Y:S02]  /*b650*/  FMUL.FTZ R52, R3.reuse, R52 ;  /* 0x0000003403347220 */ /* 0x040fe40000410000 */
[C---:B------:R-:W-:Y:S01]  /*b660*/  FMUL.FTZ R28, R3.reuse, R104 ;  /* 0x00000068031c7220 */ /* 0x040fe20000410000 */
[C---:B------:R-:W-:Y:S04]  /*b670*/  HMMA.16816.F32 R24, R128.reuse, R30, R24 ;  /* 0x0000001e8018723c */ /* 0x040fe80000001818 */
[C---:B------:R-:W-:Y:S01]  /*b680*/  FMUL.FTZ R29, R3.reuse, R105 ;  /* 0x00000069031d7220 */ /* 0x040fe20000410000 */
[----:B------:R-:W1:Y:S01]  /*b690*/  MUFU.EX2 R182, R182 ;  /* 0x000000b600b67308 */ /* 0x000e620000000800 */
[C---:B------:R-:W-:Y:S02]  /*b6a0*/  FMUL.FTZ R53, R3.reuse, R53 ;  /* 0x0000003503357220 */ /* 0x040fe40000410000 */
[C---:B------:R-:W-:Y:S04]  /*b6b0*/  FMUL.FTZ R30, R2.reuse, R106 ;  /* 0x0000006a021e7220 */ /* 0x040fe80000410000 */
[C---:B------:R-:W-:Y:S02]  /*b6c0*/  FMUL.FTZ R31, R2.reuse, R107 ;  /* 0x0000006b021f7220 */ /* 0x040fe40000410000 */
[----:B------:R-:W1:Y:S01]  /*b6d0*/  LDSM.16.MT88.4 R104, [R198+0x2100] ;  /* 0x00210000c668783b */ /* 0x000e620000004200 */
[C---:B------:R-:W-:Y:S01]  /*b6e0*/  FMUL.FTZ R54, R2.reuse, R54 ;  /* 0x0000003602367220 */ /* 0x040fe20000410000 */
[----:B------:R-:W-:Y:S01]  /*b6f0*/  MUFU.EX2 R183, R183 ;  /* 0x000000b700b77308 */ /* 0x000fe20000000800 */
[C---:B------:R-:W-:Y:S02]  /*b700*/  FMUL.FTZ R55, R2.reuse, R55 ;  /* 0x0000003702377220 */ /* 0x040fe40000410000 */
[C---:B---3--:R-:W-:Y:S03]  /*b710*/  HMMA.16816.F32 R28, R128.reuse, R120, R28 ;  /* 0x00000078801c723c */ /* 0x048fe6000000181c */
[C---:B------:R-:W-:Y:S02]  /*b720*/  FMUL.FTZ R56, R3.reuse, R56 ;  /* 0x0000003803387220 */ /* 0x040fe40000410000 */
[C---:B------:R-:W-:Y:S02]  /*b730*/  FMUL.FTZ R57, R3.reuse, R57 ;  /* 0x0000003903397220 */ /* 0x040fe40000410000 */
[C---:B------:R-:W-:Y:S01]  /*b740*/  FMUL.FTZ R58, R2.reuse, R58 ;  /* 0x0000003a023a7220 */ /* 0x040fe20000410000 */
[C---:B------:R-:W-:Y:S01]  /*b750*/  HMMA.16816.F32 R32, R128.reuse, R122, R32 ;  /* 0x0000007a8020723c */ /* 0x040fe20000001820 */
[----:B------:R-:W-:Y:S01]  /*b760*/  LDSM.16.MT88.4 R120, [R196+0x900] ;  /* 0x00090000c478783b */ /* 0x000fe20000004200 */
[----:B------:R-:W3:Y:S02]  /*b770*/  MUFU.EX2 R228, R228 ;  /* 0x000000e400e47308 */ /* 0x000ee40000000800 */
[C---:B------:R-:W-:Y:S02]  /*b780*/  FMUL.FTZ R59, R2.reuse, R59 ;  /* 0x0000003b023b7220 */ /* 0x040fe40000410000 */
[C---:B------:R-:W-:Y:S02]  /*b790*/  FMUL.FTZ R60, R3.reuse, R60 ;  /* 0x0000003c033c7220 */ /* 0x040fe40000410000 */
[C---:B-----5:R-:W-:Y:S04]  /*b7a0*/  HMMA.16816.F32 R36, R128.reuse, R112, R36 ;  /* 0x000000708024723c */ /* 0x060fe80000001824 */
[C---:B------:R-:W-:Y:S01]  /*b7b0*/  FMUL.FTZ R61, R3.reuse, R61 ;  /* 0x0000003d033d7220 */ /* 0x040fe20000410000 */
[----:B------:R-:W-:Y:S01]  /*b7c0*/  MUFU.EX2 R227, R227 ;  /* 0x000000e300e37308 */ /* 0x000fe20000000800 */
[C---:B------:R-:W-:Y:S02]  /*b7d0*/  FMUL.FTZ R62, R2.reuse, R62 ;  /* 0x0000003e023e7220 */ /* 0x040fe40000410000 */
[C---:B------:R-:W-:Y:S01]  /*b7e0*/  HMMA.16816.F32 R40, R128.reuse, R114, R40 ;  /* 0x000000728028723c */ /* 0x040fe20000001828 */
[----:B------:R-:W-:Y:S03]  /*b7f0*/  LDSM.16.MT88.4 R112, [R203+0x900] ;  /* 0x00090000cb70783b */ /* 0x000fe60000004200 */
[C---:B------:R-:W-:Y:S02]  /*b800*/  FMUL.FTZ R63, R2.reuse, R63 ;  /* 0x0000003f023f7220 */ /* 0x040fe40000410000 */
[C---:B------:R-:W-:Y:S01]  /*b810*/  FMUL.FTZ R64, R3.reuse, R64 ;  /* 0x0000004003407220 */ /* 0x040fe20000410000 */
[----:B------:R-:W5:Y:S01]  /*b820*/  MUFU.EX2 R230, R230 ;  /* 0x000000e600e67308 */ /* 0x000f620000000800 */
[C---:B------:R-:W-:Y:S01]  /*b830*/  FMUL.FTZ R65, R3.reuse, R65 ;  /* 0x0000004103417220 */ /* 0x040fe20000410000 */
[C---:B-1----:R-:W-:Y:S03]  /*b840*/  HMMA.16816.F32 R44, R128.reuse, R104, R44 ;  /* 0x00000068802c723c */ /* 0x042fe6000000182c */
[C---:B------:R-:W-:Y:S02]  /*b850*/  FMUL.FTZ R66, R2.reuse, R66 ;  /* 0x0000004202427220 */ /* 0x040fe40000410000 */
[C---:B------:R-:W-:Y:S03]  /*b860*/  FMUL.FTZ R67, R2.reuse, R67 ;  /* 0x0000004302437220 */ /* 0x040fe60000410000 */
[----:B------:R-:W-:Y:S01]  /*b870*/  MUFU.EX2 R229, R229 ;  /* 0x000000e500e57308 */ /* 0x000fe20000000800 */
[C---:B------:R-:W-:Y:S01]  /*b880*/  FMUL.FTZ R68, R3.reuse, R68 ;  /* 0x0000004403447220 */ /* 0x040fe20000410000 */
[C---:B------:R-:W-:Y:S01]  /*b890*/  HMMA.16816.F32 R48, R128.reuse, R106, R48 ;  /* 0x0000006a8030723c */ /* 0x040fe20000001830 */
[----:B------:R-:W1:Y:S02]  /*b8a0*/  LDSM.16.MT88.4 R104, [R203+0x4100] ;  /* 0x00410000cb68783b */ /* 0x000e640000004200 */
[C---:B------:R-:W-:Y:S02]  /*b8b0*/  FMUL.FTZ R69, R3.reuse, R69 ;  /* 0x0000004503457220 */ /* 0x040fe40000410000 */
[C---:B------:R-:W-:Y:S03]  /*b8c0*/  FMUL.FTZ R70, R2.reuse, R70 ;  /* 0x0000004602467220 */ /* 0x040fe60000410000 */
[C---:B------:R-:W-:Y:S01]  /*b8d0*/  HMMA.16816.F32 R52, R128.reuse, R100, R52 ;  /* 0x000000648034723c */ /* 0x040fe20000001834 */
[----:B------:R-:W1:Y:S03]  /*b8e0*/  MUFU.EX2 R232, R232 ;  /* 0x000000e800e87308 */ /* 0x000e660000000800 */
[C---:B------:R-:W-:Y:S02]  /*b8f0*/  FMUL.FTZ R71, R2.reuse, R71 ;  /* 0x0000004702477220 */ /* 0x040fe40000410000 */
[C---:B------:R-:W-:Y:S02]  /*b900*/  FMUL.FTZ R72, R3.reuse, R72 ;  /* 0x0000004803487220 */ /* 0x040fe40000410000 */
[C---:B------:R-:W-:Y:S01]  /*b910*/  HMMA.16816.F32 R56, R128.reuse, R102, R56 ;  /* 0x000000668038723c */ /* 0x040fe20000001838 */
[----:B------:R-:W2:Y:S02]  /*b920*/  LDSM.16.MT88.4 R100, [R198+0x4100] ;  /* 0x00410000c664783b */ /* 0x000ea40000004200 */
[----:B------:R-:W-:Y:S01]  /*b930*/  MUFU.EX2 R231, R231 ;  /* 0x000000e700e77308 */ /* 0x000fe20000000800 */
[C---:B------:R-:W-:Y:S02]  /*b940*/  FMUL.FTZ R73, R3.reuse, R73 ;  /* 0x0000004903497220 */ /* 0x040fe40000410000 */
[C---:B------:R-:W-:Y:S02]  /*b950*/  FMUL.FTZ R74, R2.reuse, R74 ;  /* 0x0000004a024a7220 */ /* 0x040fe40000410000 */
[C---:B------:R-:W-:Y:S04]  /*b960*/  HMMA.16816.F32 R60, R128.reuse, R108, R60 ;  /* 0x0000006c803c723c */ /* 0x040fe8000000183c */
[C---:B------:R-:W-:Y:S01]  /*b970*/  FMUL.FTZ R75, R2.reuse, R75 ;  /* 0x0000004b024b7220 */ /* 0x040fe20000410000 */
[----:B------:R-:W2:Y:S01]  /*b980*/  MUFU.EX2 R234, R234 ;  /* 0x000000ea00ea7308 */ /* 0x000ea20000000800 */
[C---:B------:R-:W-:Y:S02]  /*b990*/  FMUL.FTZ R76, R3.reuse, R76 ;  /* 0x0000004c034c7220 */ /* 0x040fe40000410000 */
[C---:B------:R-:W-:Y:S01]  /*b9a0*/  HMMA.16816.F32 R64, R128.reuse, R110, R64 ;  /* 0x0000006e8040723c */ /* 0x040fe20000001840 */
[----:B------:R-:W3:Y:S03]  /*b9b0*/  LDSM.16.MT88.4 R108, [R197+0x4100] ;  /* 0x00410000c56c783b */ /* 0x000ee60000004200 */
[C---:B------:R-:W-:Y:S02]  /*b9c0*/  FMUL.FTZ R77, R3.reuse, R77 ;  /* 0x0000004d034d7220 */ /* 0x040fe40000410000 */
[C---:B------:R-:W-:Y:S01]  /*b9d0*/  FMUL.FTZ R78, R2.reuse, R78 ;  /* 0x0000004e024e7220 */ /* 0x040fe20000410000 */
[----:B------:R-:W-:Y:S01]  /*b9e0*/  MUFU.EX2 R233, R233 ;  /* 0x000000e900e97308 */ /* 0x000fe20000000800 */
[C---:B------:R-:W-:Y:S01]  /*b9f0*/  FMUL.FTZ R79, R2.reuse, R79 ;  /* 0x0000004f024f7220 */ /* 0x040fe20000410000 */
[C---:B-1----:R-:W-:Y:S03]  /*ba00*/  HMMA.16816.F32 R68, R128.reuse, R104, R68 ;  /* 0x000000688044723c */ /* 0x042fe60000001844 */
[C---:B------:R-:W-:Y:S02]  /*ba10*/  FMUL.FTZ R80, R3.reuse, R80 ;  /* 0x0000005003507220 */ /* 0x040fe40000410000 */
[C---:B------:R-:W-:Y:S02]  /*ba20*/  FMUL.FTZ R81, R3.reuse, R81 ;  /* 0x0000005103517220 */ /* 0x040fe40000410000 */
[C---:B------:R-:W-:Y:S01]  /*ba30*/  FMUL.FTZ R82, R2.reuse, R82 ;  /* 0x0000005202527220 */ /* 0x040fe20000410000 */
[C---:B------:R-:W-:Y:S01]  /*ba40*/  HMMA.16816.F32 R72, R128.reuse, R106, R72 ;  /* 0x0000006a8048723c */ /* 0x040fe20000001848 */
[----:B------:R-:W1:Y:S01]  /*ba50*/  LDSM.16.MT88.4 R104, [R196+0x4100] ;  /* 0x00410000c468783b */ /* 0x000e620000004200 */
[----:B------:R-:W1:Y:S02]  /*ba60*/  MUFU.EX2 R236, R236 ;  /* 0x000000ec00ec7308 */ /* 0x000e640000000800 */
[C---:B------:R-:W-:Y:S02]  /*ba70*/  FMUL.FTZ R83, R2.reuse, R83 ;  /* 0x0000005302537220 */ /* 0x040fe40000410000 */
[C---:B------:R-:W-:Y:S02]  /*ba80*/  FMUL.FTZ R84, R3.reuse, R84 ;  /* 0x0000005403547220 */ /* 0x040fe40000410000 */
[C---:B--2---:R-:W-:Y:S04]  /*ba90*/  HMMA.16816.F32 R76, R128.reuse, R100, R76 ;  /* 0x00000064804c723c */ /* 0x044fe8000000184c */
[C---:B------:R-:W-:Y:S01]  /*baa0*/  FMUL.FTZ R85, R3.reuse, R85 ;  /* 0x0000005503557220 */ /* 0x040fe20000410000 */
[----:B------:R-:W-:Y:S01]  /*bab0*/  MUFU.EX2 R235, R235 ;  /* 0x000000eb00eb7308 */ /* 0x000fe20000000800 */
[----:B------:R-:W-:Y:S01]  /*bac0*/  FMUL.FTZ R86, R2, R86 ;  /* 0x0000005602567220 */ /* 0x000fe20000410000 */
[----:B------:R-:W-:Y:S01]  /*bad0*/  F2FP.PACK_AB R100, R176, R175 ;  /* 0x000000afb064723e */ /* 0x000fe200000000ff */
[C---:B------:R-:W-:Y:S04]  /*bae0*/  HMMA.16816.F32 R80, R128.reuse, R102, R80 ;  /* 0x000000668050723c */ /* 0x040fe80000001850 */
[----:B------:R-:W-:Y:S01]  /*baf0*/  FMUL.FTZ R87, R2, R87 ;  /* 0x0000005702577220 */ /* 0x000fe20000410000 */
[----:B------:R-:W-:Y:S01]  /*bb00*/  F2FP.PACK_AB R101, R178, R177 ;  /* 0x000000b1b265723e */ /* 0x000fe200000000ff */
[C---:B------:R-:W-:Y:S01]  /*bb10*/  FMUL.FTZ R88, R3.reuse, R88 ;  /* 0x0000005803587220 */ /* 0x040fe20000410000 */
[----:B----4-:R-:W-:Y:S01]  /*bb20*/  F2FP.PACK_AB R102, R180, R179 ;  /* 0x000000b3b466723e */ /* 0x010fe200000000ff */
[C---:B------:R-:W-:Y:S01]  /*bb30*/  FMUL.FTZ R89, R3.reuse, R89 ;  /* 0x0000005903597220 */ /* 0x040fe20000410000 */
[----:B------:R-:W-:Y:S01]  /*bb40*/  F2FP.PACK_AB R103, R182, R181 ;  /* 0x000000b5b667723e */ /* 0x000fe200000000ff */
[----:B------:R-:W2:Y:S01]  /*bb50*/  MUFU.EX2 R238, R238 ;  /* 0x000000ee00ee7308 */ /* 0x000ea20000000800 */
[C---:B---3--:R-:W-:Y:S03]  /*bb60*/  HMMA.16816.F32 R84, R128.reuse, R108, R84 ;  /* 0x0000006c8054723c */ /* 0x048fe60000001854 */
[C---:B------:R-:W-:Y:S02]  /*bb70*/  FMUL.FTZ R90, R2.reuse, R90 ;  /* 0x0000005a025a7220 */ /* 0x040fe40000410000 */
[C---:B------:R-:W-:Y:S02]  /*bb80*/  FMUL.FTZ R91, R2.reuse, R91 ;  /* 0x0000005b025b7220 */ /* 0x040fe40000410000 */
[C---:B------:R-:W-:Y:S02]  /*bb90*/  FMUL.FTZ R92, R3.reuse, R92 ;  /* 0x0000005c035c7220 */ /* 0x040fe40000410000 */
[C---:B------:R-:W-:Y:S01]  /*bba0*/  FMUL.FTZ R93, R3.reuse, R93 ;  /* 0x0000005d035d7220 */ /* 0x040fe20000410000 */
[----:B------:R-:W3:Y:S02]  /*bbb0*/  MUFU.EX2 R237, R237 ;  /* 0x000000ed00ed7308 */ /* 0x000ee40000000800 */
[C---:B------:R-:W-:Y:S01]  /*bbc0*/  HMMA.16816.F32 R88, R128.reuse, R110, R88 ;  /* 0x0000006e8058723c */ /* 0x040fe20000001858 */
[----:B------:R-:W4:Y:S02]  /*bbd0*/  LDSM.16.MT88.4 R108, [R197+0x900] ;  /* 0x00090000c56c783b */ /* 0x000f240000004200 */
[C---:B------:R-:W-:Y:S02]  /*bbe0*/  FMUL.FTZ R94, R2.reuse, R94 ;  /* 0x0000005e025e7220 */ /* 0x040fe40000410000 */
[C---:B------:R-:W-:Y:S02]  /*bbf0*/  FMUL.FTZ R95, R2.reuse, R95 ;  /* 0x0000005f025f7220 */ /* 0x040fe40000410000 */
[C---:B------:R-:W-:Y:S02]  /*bc00*/  FMUL.FTZ R96, R3.reuse, R96 ;  /* 0x0000006003607220 */ /* 0x040fe40000410000 */
[----:B------:R-:W-:Y:S03]  /*bc10*/  FMUL.FTZ R97, R3, R97 ;  /* 0x0000006103617220 */ /* 0x000fe60000410000 */
[C---:B-1----:R-:W-:Y:S03]  /*bc20*/  HMMA.16816.F32 R92, R128.reuse, R104, R92 ;  /* 0x00000068805c723c */ /* 0x042fe6000000185c */
[C---:B------:R-:W-:Y:S02]  /*bc30*/  FMUL.FTZ R98, R2.reuse, R98 ;  /* 0x0000006202627220 */ /* 0x040fe40000410000 */
[----:B------:R-:W-:Y:S02]  /*bc40*/  FMUL.FTZ R99, R2, R99 ;  /* 0x0000006302637220 */ /* 0x000fe40000410000 */
[--C-:B------:R-:W-:Y:S02]  /*bc50*/  FFMA.FTZ R134, R134, c[0x0][0x2d0], -R144.reuse ;  /* 0x0000b40086867a23 */ /* 0x100fe40000010890 */
[----:B------:R-:W-:Y:S03]  /*bc60*/  FFMA.FTZ R144, R133, c[0x0][0x2d0], -R144 ;  /* 0x0000b40085907a23 */ /* 0x000fe60000010890 */
[----:B------:R-:W-:Y:S01]  /*bc70*/  HMMA.16816.F32 R96, R128, R106, R96 ;  /* 0x0000006a8060723c */ /* 0x000fe20000001860 */
[----:B------:R-:W1:Y:S01]  /*bc80*/  LDSM.16.MT88.4 R104, [R196+0x2900] ;  /* 0x00290000c468783b */ /* 0x000e620000004200 */
[----:B------:R2:W-:Y:S01]  /*bc90*/  MUFU.EX2 R133, R144 ;  /* 0x0000009000857308 */ /* 0x0005e20000000800 */
[----:B------:R-:W-:Y:S01]  /*bca0*/  FFMA.FTZ R174, R3, R214, R174 ;  /* 0x000000d603ae7223 */ /* 0x000fe200000100ae */
[----:B------:R-:W-:Y:S01]  /*bcb0*/  MOV R3, R0 ;  /* 0x0000000000037202 */ /* 0x000fe20000000f00 */
[----:B------:R-:W-:Y:S02]  /*bcc0*/  FFMA.FTZ R170, R2, R215, R170 ;  /* 0x000000d702aa7223 */ /* 0x000fe400000100aa */
[----:B------:R-:W-:Y:S01]  /*bcd0*/  FADD.FTZ R173, R173, R174 ;  /* 0x000000aeadad7221 */ /* 0x000fe20000010000 */
[C---:B------:R-:W-:Y:S01]  /*bce0*/  HMMA.16816.F32 R4, R100.reuse, R112, R4 ;  /* 0x000000706404723c */ /* 0x040fe20000001804 */
[----:B------:R-:W-:Y:S03]  /*bcf0*/  LDSM.16.MT88.4 R128, [R198+0x3100] ;  /* 0x00310000c680783b */ /* 0x000fe60000004200 */
[----:B------:R-:W1:Y:S01]  /*bd00*/  MUFU.EX2 R134, R134 ;  /* 0x0000008600867308 */ /* 0x000e620000000800 */
[----:B------:R-:W-:Y:S02]  /*bd10*/  FADD.FTZ R169, R169, R170 ;  /* 0x000000aaa9a97221 */ /* 0x000fe40000010000 */
[----:B------:R-:W-:Y:S01]  /*bd20*/  FADD.FTZ R172, R172, R173 ;  /* 0x000000adacac7221 */ /* 0x000fe20000010000 */
[C---:B------:R-:W-:Y:S01]  /*bd30*/  HMMA.16816.F32 R8, R100.reuse, R114, R8 ;  /* 0x000000726408723c */ /* 0x040fe20000001808 */
[----:B------:R-:W-:Y:S03]  /*bd40*/  LDSM.16.MT88.4 R112, [R198+0x4900] ;  /* 0x00490000c670783b */ /* 0x000fe60000004200 */
[----:B------:R-:W-:Y:S02]  /*bd50*/  FADD.FTZ R2, R168, R169 ;  /* 0x000000a9a8027221 */ /* 0x000fe40000010000 */
[----:B------:R-:W-:Y:S02]  /*bd60*/  FADD.FTZ R172, R171, R172 ;  /* 0x000000acabac7221 */ /* 0x000fe40000010000 */
[C---:B------:R-:W-:Y:S01]  /*bd70*/  HMMA.16816.F32 R12, R100.reuse, R116, R12 ;  /* 0x00000074640c723c */ /* 0x040fe2000000180c */
[----:B--2---:R-:W-:Y:S03]  /*bd80*/  LDSM.16.MT88.4 R144, [R196+0x1900] ;  /* 0x00190000c490783b */ /* 0x004fe60000004200 */
[----:B------:R-:W-:Y:S01]  /*bd90*/  FADD.FTZ R2, R135, R2 ;  /* 0x0000000287027221 */ /* 0x000fe20000010000 */
[----:B------:R-:W-:Y:S01]  /*bda0*/  MOV R135, R132 ;  /* 0x0000008400877202 */ /* 0x000fe20000000f00 */
[----:B------:R-:W-:Y:S02]  /*bdb0*/  FADD.FTZ R175, R175, R172 ;  /* 0x000000acafaf7221 */ /* 0x000fe40000010000 */
[C---:B------:R-:W-:Y:S01]  /*bdc0*/  HMMA.16816.F32 R16, R100.reuse, R118, R16 ;  /* 0x000000766410723c */ /* 0x040fe20000001810 */
[----:B------:R-:W-:Y:S03]  /*bdd0*/  LDSM.16.MT88.4 R116, [R197+0x4900] ;  /* 0x00490000c574783b */ /* 0x000fe60000004200 */
[----:B------:R-:W-:Y:S02]  /*bde0*/  FADD.FTZ R177, R177, R2 ;  /* 0x00000002b1b17221 */ /* 0x000fe40000010000 */
[----:B------:R-:W-:Y:S02]  /*bdf0*/  FADD.FTZ R176, R176, R175 ;  /* 0x000000afb0b07221 */ /* 0x000fe40000010000 */
[C---:B----4-:R-:W-:Y:S04]  /*be00*/  HMMA.16816.F32 R20, R100.reuse, R108, R20 ;  /* 0x0000006c6414723c */ /* 0x050fe80000001814 */
[----:B------:R-:W-:Y:S02]  /*be10*/  FADD.FTZ R178, R178, R177 ;  /* 0x000000b1b2b27221 */ /* 0x000fe40000010000 */
[----:B------:R-:W-:Y:S02]  /*be20*/  FADD.FTZ R179, R179, R176 ;  /* 0x000000b0b3b37221 */ /* 0x000fe40000010000 */
[C---:B------:R-:W-:Y:S01]  /*be30*/  HMMA.16816.F32 R24, R100.reuse, R110, R24 ;  /* 0x0000006e6418723c */ /* 0x040fe20000001818 */
[----:B------:R-:W2:Y:S03]  /*be40*/  LDSM.16.MT88.4 R108, [R203+0x4900] ;  /* 0x00490000cb6c783b */ /* 0x000ea60000004200 */
[----:B------:R-:W-:Y:S02]  /*be50*/  FADD.FTZ R181, R181, R178 ;  /* 0x000000b2b5b57221 */ /* 0x000fe40000010000 */
[----:B------:R-:W-:Y:S02]  /*be60*/  FADD.FTZ R180, R180, R179 ;  /* 0x000000b3b4b47221 */ /* 0x000fe40000010000 */
[C---:B------:R-:W-:Y:S04]  /*be70*/  HMMA.16816.F32 R28, R100.reuse, R120, R28 ;  /* 0x00000078641c723c */ /* 0x040fe8000000181c */
[----:B------:R-:W-:Y:S04]  /*be80*/  FADD.FTZ R182, R182, R181 ;  /* 0x000000b5b6b67221 */ /* 0x000fe80000010000 */
        /* <DEDUP_REMOVED lines=11> */
[C---:B-1----:R-:W-:Y:S08]  /*bf40*/  HMMA.16816.F32 R60, R100.reuse, R104, R60 ;  /* 0x00000068643c723c */ /* 0x042ff0000000183c */
[C---:B------:R-:W-:Y:S01]  /*bf50*/  HMMA.16816.F32 R64, R100.reuse, R106, R64 ;  /* 0x0000006a6440723c */ /* 0x040fe20000001840 */
[----:B------:R-:W1:Y:S07]  /*bf60*/  LDSM.16.MT88.4 R104, [R196+0x4900] ;  /* 0x00490000c468783b */ /* 0x000e6e0000004200 */
[C---:B--2---:R-:W-:Y:S08]  /*bf70*/  HMMA.16816.F32 R68, R100.reuse, R108, R68 ;  /* 0x0000006c6444723c */ /* 0x044ff00000001844 */
[C---:B------:R-:W-:Y:S01]  /*bf80*/  HMMA.16816.F32 R72, R100.reuse, R110, R72 ;  /* 0x0000006e6448723c */ /* 0x040fe20000001848 */
[----:B------:R-:W2:Y:S07]  /*bf90*/  LDSM.16.MT88.4 R108, [R203+0x1100] ;  /* 0x00110000cb6c783b */ /* 0x000eae0000004200 */
[C---:B------:R-:W-:Y:S08]  /*bfa0*/  HMMA.16816.F32 R76, R100.reuse, R112, R76 ;  /* 0x00000070644c723c */ /* 0x040ff0000000184c */
[C---:B------:R-:W-:Y:S01]  /*bfb0*/  HMMA.16816.F32 R80, R100.reuse, R114, R80 ;  /* 0x000000726450723c */ /* 0x040fe20000001850 */
[----:B------:R-:W4:Y:S07]  /*bfc0*/  LDSM.16.MT88.4 R112, [R197+0x1100] ;  /* 0x00110000c570783b */ /* 0x000f2e0000004200 */
[C---:B------:R-:W-:Y:S08]  /*bfd0*/  HMMA.16816.F32 R84, R100.reuse, R116, R84 ;  /* 0x000000746454723c */ /* 0x040ff00000001854 */
[C---:B------:R-:W-:Y:S01]  /*bfe0*/  HMMA.16816.F32 R88, R100.reuse, R118, R88 ;  /* 0x000000766458723c */ /* 0x040fe20000001858 */
[----:B------:R-:W3:Y:S07]  /*bff0*/  LDSM.16.MT88.4 R116, [R203+0x3100] ;  /* 0x00310000cb74783b */ /* 0x000eee0000004200 */
[C---:B-1----:R-:W-:Y:S08]  /*c000*/  HMMA.16816.F32 R92, R100.reuse, R104, R92 ;  /* 0x00000068645c723c */ /* 0x042ff0000000185c */
[----:B------:R-:W-:Y:S01]  /*c010*/  HMMA.16816.F32 R96, R100, R106, R96 ;  /* 0x0000006a6460723c */ /* 0x000fe20000001860 */
[----:B------:R-:W1:Y:S06]  /*c020*/  LDSM.16.MT88.4 R104, [R196+0x3100] ;  /* 0x00310000c468783b */ /* 0x000e6c0000004200 */
[----:B------:R-:W-:Y:S01]  /*c030*/  F2FP.PACK_AB R100, R228, R183 ;  /* 0x000000b7e464723e */ /* 0x000fe200000000ff */
[----:B------:R-:W-:Y:S01]  /*c040*/  FADD.FTZ R183, R183, R180 ;  /* 0x000000b4b7b77221 */ /* 0x000fe20000010000 */
[----:B-----5:R-:W-:Y:S03]  /*c050*/  F2FP.PACK_AB R101, R230, R227 ;  /* 0x000000e3e665723e */ /* 0x020fe600000000ff */
        /* <DEDUP_REMOVED lines=14> */
[C---:B----4-:R-:W-:Y:S08]  /*c140*/  HMMA.16816.F32 R20, R100.reuse, R112, R20 ;  /* 0x000000706414723c */ /* 0x050ff00000001814 */
[C---:B------:R-:W-:Y:S01]  /*c150*/  HMMA.16816.F32 R24, R100.reuse, R114, R24 ;  /* 0x000000726418723c */ /* 0x040fe20000001818 */
[----:B------:R-:W4:Y:S07]  /*c160*/  LDSM.16.MT88.4 R112, [R198+0x5100] ;  /* 0x00510000c670783b */ /* 0x000f2e0000004200 */
[C---:B------:R-:W-:Y:S08]  /*c170*/  HMMA.16816.F32 R28, R100.reuse, R124, R28 ;  /* 0x0000007c641c723c */ /* 0x040ff0000000181c */
[C---:B------:R-:W-:Y:S01]  /*c180*/  HMMA.16816.F32 R32, R100.reuse, R126, R32 ;  /* 0x0000007e6420723c */ /* 0x040fe20000001820 */
[----:B------:R-:W-:Y:S07]  /*c190*/  LDSM.16.MT88.4 R124, [R203+0x1900] ;  /* 0x00190000cb7c783b */ /* 0x000fee0000004200 */
[C---:B---3--:R-:W-:Y:S08]  /*c1a0*/  HMMA.16816.F32 R36, R100.reuse, R116, R36 ;  /* 0x000000746424723c */ /* 0x048ff00000001824 */
[C---:B------:R-:W-:Y:S01]  /*c1b0*/  HMMA.16816.F32 R40, R100.reuse, R118, R40 ;  /* 0x000000766428723c */ /* 0x040fe20000001828 */
[----:B------:R-:W3:Y:S07]  /*c1c0*/  LDSM.16.MT88.4 R116, [R197+0x5100] ;  /* 0x00510000c574783b */ /* 0x000eee0000004200 */
        /* <DEDUP_REMOVED lines=8> */
[C---:B-1----:R-:W-:Y:S04]  /*c250*/  HMMA.16816.F32 R60, R100.reuse, R104, R60 ;  /* 0x00000068643c723c */ /* 0x042fe8000000183c */
[----:B------:R-:W-:Y:S01]  /*c260*/  F2FP.PACK_AB R139, R133, R134 ;  /* 0x00000086858b723e */ /* 0x000fe200000000ff */
[----:B------:R-:W-:Y:S02]  /*c270*/  FADD.FTZ R235, R235, R234 ;  /* 0x000000eaebeb7221 */ /* 0x000fe40000010000 */
[----:B------:R-:W-:Y:S01]  /*c280*/  FADD.FTZ R236, R236, R233 ;  /* 0x000000e9ecec7221 */ /* 0x000fe20000010000 */
[C---:B------:R-:W-:Y:S01]  /*c290*/  HMMA.16816.F32 R64, R100.reuse, R106, R64 ;  /* 0x0000006a6440723c */ /* 0x040fe20000001840 */
[----:B------:R-:W1:Y:S03]  /*c2a0*/  LDSM.16.MT88.4 R104, [R196+0x5100] ;  /* 0x00510000c468783b */ /* 0x000e660000004200 */
        /* <DEDUP_REMOVED lines=8> */
[C---:B----4-:R-:W-:Y:S08]  /*c330*/  HMMA.16816.F32 R76, R100.reuse, R112, R76 ;  /* 0x00000070644c723c */ /* 0x050ff0000000184c */
[C---:B------:R-:W-:Y:S08]  /*c340*/  HMMA.16816.F32 R80, R100.reuse, R114, R80 ;  /* 0x000000726450723c */ /* 0x040ff00000001850 */
[C---:B---3--:R-:W-:Y:S08]  /*c350*/  HMMA.16816.F32 R84, R100.reuse, R116, R84 ;  /* 0x000000746454723c */ /* 0x048ff00000001854 */
[C---:B------:R-:W-:Y:S08]  /*c360*/  HMMA.16816.F32 R88, R100.reuse, R118, R88 ;  /* 0x000000766458723c */ /* 0x040ff00000001858 */
[C---:B-1----:R-:W-:Y:S08]  /*c370*/  HMMA.16816.F32 R92, R100.reuse, R104, R92 ;  /* 0x00000068645c723c */ /* 0x042ff0000000185c */
        /* <DEDUP_REMOVED lines=29> */
.L_x_422:
[----:B------:R-:W-:-:S06]  /*c550*/  UISETP.GE.AND UP2, UPT, UR20, UR9, UPT ;  /* 0x000000091400728c */ /* 0x000fcc000bf46270 */
[----:B------:R-:W-:-:S13]  /*c560*/  PLOP3.LUT P0, PT, PT, PT, UP2, 0x40, 0x0 ;  /* 0x000000000000781c */ /* 0x000fda0003f0e828 */
[----:B------:R-:W-:Y:S05]  /*c570*/  @P0 BRA `(.L_x_426) ;  /* 0x00003ae000000947 */ /* 0x000fea0003800000 */
[----:B------:R-:W-:Y:S01]  /*c580*/  SHF.R.S32.HI R5, RZ, 0x1f, R218 ;  /* 0x0000001fff057819 */ /* 0x000fe200000114da */
[----:B------:R-:W-:Y:S01]  /*c590*/  IMAD.MOV.U32 R2, RZ, RZ, R132 ;  /* 0x000000ffff027224 */ /* 0x000fe200078e0084 */
[C---:B------:R-:W-:Y:S01]  /*c5a0*/  SHF.L.U64.HI R220, R217.reuse, 0x1, R220 ;  /* 0x00000001d9dc7819 */ /* 0x040fe200000102dc */
[----:B------:R-:W-:Y:S01]  /*c5b0*/  IMAD.MOV.U32 R3, RZ, RZ, R0 ;  /* 0x000000ffff037224 */ /* 0x000fe200078e0000 */
[----:B------:R-:W-:Y:S01]  /*c5c0*/  SHF.L.U64.HI R180, R218, 0x1, R5 ;  /* 0x00000001dab47819 */ /* 0x000fe20000010205 */
[----:B------:R-:W-:Y:S01]  /*c5d0*/  IMAD.SHL.U32 R217, R217, 0x2, RZ ;  /* 0x00000002d9d97824 */ /* 0x000fe200078e00ff */
[----:B------:R-:W-:Y:S02]  /*c5e0*/  SHF.L.U64.HI R219, R216, 0x1, R219 ;  /* 0x00000001d8db7819 */ /* 0x000fe400000102db */
[----:B------:R-:W-:Y:S02]  /*c5f0*/  SHF.L.U32 R218, R218, 0x1, RZ ;  /* 0x00000001dada7819 */ /* 0x000fe400000006ff */
[----:B------:R-:W-:-:S02]  /*c600*/  SHF.L.U32 R216, R216, 0x1, RZ ;  /* 0x00000001d8d87819 */ /* 0x000fc400000006ff */
.L_x_436:
[----:B------:R-:W-:Y:S01]  /*c610*/  SHF.R.S32.HI R5, RZ, 0x1f, R209 ;  /* 0x0000001fff057819 */ /* 0x000fe200000114d1 */
[----:B------:R-:W-:Y:S01]  /*c620*/  IMAD.WIDE.U32 R8, R209, c[0x0][0x208], RZ ;  /* 0x00008200d1087a25 */ /* 0x000fe200078e00ff */
[----:B------:R-:W-:Y:S01]  /*c630*/  SHF.R.S32.HI R6, RZ, 0x1f, R208 ;  /* 0x0000001fff067819 */ /* 0x000fe200000114d0 */
[----:B------:R-:W-:Y:S04]  /*c640*/  DEPBAR.LE SB0, 0x0 ;  /* 0x000080000000791a */ /* 0x000fe80000000000 */
[----:B------:R-:W-:Y:S01]  /*c650*/  IMAD R5, R5, c[0x0][0x208], RZ ;  /* 0x0000820005057a24 */ /* 0x000fe200078e02ff */
[----:B------:R-:W-:Y:S01]  /*c660*/  BAR.SYNC.DEFER_BLOCKING 0x0 ;  /* 0x0000000000007b1d */ /* 0x000fe20000010000 */
[----:B------:R-:W-:Y:S01]  /*c670*/  IMAD R6, R6, c[0x0][0x218], RZ ;  /* 0x0000860006067a24 */ /* 0x000fe200078e02ff */
[----:B------:R-:W-:Y:S01]  /*c680*/  UISETP.GT.AND UP2, UPT, UR20, UR9, UPT ;  /* 0x000000091400728c */ /* 0x000fe2000bf44270 */
[----:B------:R-:W-:Y:S02]  /*c690*/  IMAD R5, R209, c[0x0][0x20c], R5 ;  /* 0x00008300d1057a24 */ /* 0x000fe400078e0205 */
[C---:B------:R-:W-:Y:S03]  /*c6a0*/  IMAD R6, R208.reuse, c[0x0][0x21c], R6 ;  /* 0x00008700d0067a24 */ /* 0x040fe600078e0206 */
[----:B------:R-:W-:Y:S05]  /*c6b0*/  IADD3 R9, R9, R5, RZ ;  /* 0x0000000509097210 */ /* 0x000fea0007ffe0ff */
[----:B------:R-:W-:Y:S05]  /*c6c0*/  IMAD.WIDE.U32 R8, R208, c[0x0][0x218], R8 ;  /* 0x00008600d0087a25 */ /* 0x000fea00078e0008 */
[----:B------:R-:W-:Y:S04]  /*c6d0*/  IADD3 R5, P0, R8, UR22, RZ ;  /* 0x0000001608057c10 */ /* 0x000fe8000ff1e0ff */
[----:B------:R-:W-:Y:S02]  /*c6e0*/  IADD3.X R6, R9, UR6, R6, P0, !PT ;  /* 0x0000000609067c10 */ /* 0x000fe400087fe406 */
[C---:B------:R-:W-:Y:S01]  /*c6f0*/  LEA R4, P0, R5.reuse, c[0x0][0x1f8], 0x1 ;  /* 0x00007e0005047a11 */ /* 0x040fe200078008ff */
[----:B------:R-:W-:Y:S03]  /*c700*/  LDSM.16.M88.4 R32, [R206+0xc100] ;  /* 0x00c10000ce20783b */ /* 0x000fe60000000200 */
[----:B------:R-:W-:Y:S04]  /*c710*/  LEA.HI.X R0, R5, c[0x0][0x1fc], R6, 0x1, P0 ;  /* 0x00007f0005007a11 */ /* 0x000fe800000f0c06 */
[----:B------:R-:W1:Y:S07]  /*c720*/  SHFL.IDX PT, R21, R4, RZ, 0x181f ;  /* 0x00181fff04157589 */ /* 0x000e6e00000e0000 */
[----:B------:R-:W2:Y:S07]  /*c730*/  SHFL.IDX PT, R7, R0, RZ, 0x181f ;  /* 0x00181fff00077589 */ /* 0x000eae00000e0000 */
[----:B------:R-:W-:Y:S07]  /*c740*/  LDSM.16.M88.4 R8, [R205+0x6100] ;  /* 0x00610000cd08783b */ /* 0x000fee0000000200 */
[----:B------:R-:W3:Y:S07]  /*c750*/  SHFL.IDX PT, R165, R4, 0x1, 0x181f ;  /* 0x00381f0004a57f89 */ /* 0x000eee00000e0000 */
[----:B------:R-:W4:Y:S07]  /*c760*/  SHFL.IDX PT, R5, R0, 0x1, 0x181f ;  /* 0x00381f0000057f89 */ /* 0x000f2e00000e0000 */
[----:B------:R-:W5:Y:S07]  /*c770*/  LDSM.16.M88.4 R16, [R205+0x6900] ;  /* 0x00690000cd10783b */ /* 0x000f6e0000000200 */
[----:B------:R-:W1:Y:S07]  /*c780*/  LDSM.16.M88.4 R24, [R205+0x7100] ;  /* 0x00710000cd18783b */ /* 0x000e6e0000000200 */
[----:B------:R-:W2:Y:S07]  /*c790*/  LDSM.16.M88.4 R132, [R205+0x7900] ;  /* 0x00790000cd84783b */ /* 0x000eae0000000200 */
[----:B------:R-:W-:Y:S07]  /*c7a0*/  LDSM.16.M88.4 R136, [R202+0xc100] ;  /* 0x00c10000ca88783b */ /* 0x000fee0000000200 */
[----:B------:R-:W5:Y:S07]  /*c7b0*/  LDSM.16.M88.4 R140, [R204] ;  /* 0x00000000cc8c783b */ /* 0x000f6e0000000200 */
[----:B------:R-:W5:Y:S07]  /*c7c0*/  LDSM.16.M88.4 R144, [R195] ;  /* 0x00000000c390783b */ /* 0x000f6e0000000200 */
[----:B------:R-:W5:Y:S07]  /*c7d0*/  LDSM.16.M88.4 R148, [R194] ;  /* 0x00000000c294783b */ /* 0x000f6e0000000200 */
[----:B------:R-:W5:Y:S01]  /*c7e0*/  LDSM.16.M88.4 R152, [R193] ;  /* 0x00000000c198783b */ /* 0x000f620000000200 */
[C---:B-1----:R-:W-:Y:S02]  /*c7f0*/  IADD3 R14, P6, R21.reuse, R218, RZ ;  /* 0x000000da150e7210 */ /* 0x042fe40007fde0ff */
[----:B------:R-:W-:Y:S02]  /*c800*/  IADD3 R12, P0, R21, R217, RZ ;  /* 0x000000d9150c7210 */ /* 0x000fe40007f1e0ff */
[C---:B--2---:R-:W-:Y:S02]  /*c810*/  IADD3.X R15, R7.reuse, R180, RZ, P6, !PT ;  /* 0x000000b4070f7210 */ /* 0x044fe400037fe4ff */
[----:B------:R-:W-:Y:S02]  /*c820*/  IADD3.X R13, R7, R220, RZ, P0, !PT ;  /* 0x000000dc070d7210 */ /* 0x000fe400007fe4ff */
[----:B------:R-:W-:Y:S01]  /*c830*/  IADD3 R20, P6, R21, R216, RZ ;  /* 0x000000d815147210 */ /* 0x000fe20007fde0ff */
[----:B------:R-:W-:Y:S01]  /*c840*/  @!PT LDS RZ, [RZ] ;  /* 0x00000000fffff984 */ /* 0x000fe20000000800 */
[----:B------:R-:W-:Y:S01]  /*c850*/  @!PT LDS RZ, [RZ] ;  /* 0x00000000fffff984 */ /* 0x000fe20000000800 */
[----:B------:R-:W-:Y:S01]  /*c860*/  @!PT LDS RZ, [RZ] ;  /* 0x00000000fffff984 */ /* 0x000fe20000000800 */
[----:B------:R5:W-:Y:S01]  /*c870*/  LDGSTS.E.BYPASS.LTC128B.128 [R213], [R14.64], !P5 ;  /* 0x000000000ed57fae */ /* 0x000be2000e901d52 */
[----:B---3--:R-:W-:Y:S02]  /*c880*/  IADD3 R168, P0, R165, R218, RZ ;  /* 0x000000daa5a87210 */ /* 0x008fe40007f1e0ff */
[----:B------:R-:W-:Y:S02]  /*c890*/  IADD3.X R21, R7, R219, RZ, P6, !PT ;  /* 0x000000db07157210 */ /* 0x000fe400037fe4ff */
[----:B------:R-:W-:Y:S02]  /*c8a0*/  IADD3 R166, P6, R165, R217, RZ ;  /* 0x000000d9a5a67210 */ /* 0x000fe40007fde0ff */
[----:B------:R5:W-:Y:S01]  /*c8b0*/  LDGSTS.E.BYPASS.LTC128B.128 [R213+0x2000], [R12.64], !P4 ;  /* 0x020000000cd57fae */ /* 0x000be2000e101d52 */
[----:B----4-:R-:W-:Y:S02]  /*c8c0*/  IADD3.X R169, R5, R180, RZ, P0, !PT ;  /* 0x000000b405a97210 */ /* 0x010fe400007fe4ff */
[----:B------:R-:W-:Y:S02]  /*c8d0*/  IADD3 R164, P0, R165, R216, RZ ;  /* 0x000000d8a5a47210 */ /* 0x000fe40007f1e0ff */
[C---:B------:R-:W-:Y:S02]  /*c8e0*/  IADD3.X R167, R5.reuse, R220, RZ, P6, !PT ;  /* 0x000000dc05a77210 */ /* 0x040fe400037fe4ff */
[----:B------:R-:W-:Y:S01]  /*c8f0*/  IADD3.X R165, R5, R219, RZ, P0, !PT ;  /* 0x000000db05a57210 */ /* 0x000fe200007fe4ff */
[----:B------:R1:W-:Y:S01]  /*c900*/  LDGSTS.E.BYPASS.LTC128B.128 [R213+0x4000], [R20.64], !P3 ;  /* 0x0400000014d57fae */ /* 0x0003e2000d901d52 */
[C---:B------:R-:W-:Y:S01]  /*c910*/  HMMA.16816.F32 R4, R32.reuse, R8, RZ ;  /* 0x000000082004723c */ /* 0x040fe200000018ff */
[----:B------:R-:W-:Y:S05]  /*c920*/  PLOP3.LUT P0, PT, PT, PT, UP2, 0x40, 0x0 ;  /* 0x000000000000781c */ /* 0x000fea0003f0e828 */
[----:B------:R2:W-:Y:S02]  /*c930*/  LDGSTS.E.BYPASS.LTC128B.128 [R213+0x1000], [R168.64], !P5 ;  /* 0x01000000a8d57fae */ /* 0x0005e4000e901d52 */
[C---:B------:R-:W-:Y:S05]  /*c940*/  HMMA.16816.F32 R8, R32.reuse, R10, RZ ;  /* 0x0000000a2008723c */ /* 0x040fea00000018ff */
[----:B------:R3:W-:Y:S03]  /*c950*/  LDGSTS.E.BYPASS.LTC128B.128 [R213+0x3000], [R166.64], !P4 ;  /* 0x03000000a6d57fae */ /* 0x0007e6000e101d52 */
[C---:B-----5:R-:W-:Y:S04]  /*c960*/  HMMA.16816.F32 R12, R32.reuse, R16, RZ ;  /* 0x00000010200c723c */ /* 0x060fe800000018ff */
[----:B------:R3:W-:Y:S04]  /*c970*/  LDGSTS.E.BYPASS.LTC128B.128 [R213+0x5000], [R164.64], !P3 ;  /* 0x05000000a4d57fae */ /* 0x0007e8000d901d52 */
[C---:B------:R-:W-:Y:S03]  /*c980*/  HMMA.16816.F32 R16, R32.reuse, R18, RZ ;  /* 0x000000122010723c */ /* 0x040fe600000018ff */
[----:B------:R-:W-:Y:S05]  /*c990*/  LDSM.16.M88.4 R156, [R201+0xc100] ;  /* 0x00c10000c99c783b */ /* 0x000fea0000000200 */
[C---:B-1----:R-:W-:Y:S02]  /*c9a0*/  HMMA.16816.F32 R20, R32.reuse, R24, RZ ;  /* 0x000000182014723c */ /* 0x042fe400000018ff */
[----:B------:R-:W0:Y:S06]  /*c9b0*/  LDGDEPBAR ;  /* 0x00000000000079af */ /* 0x000e2c0000000000 */
[C---:B------:R-:W-:Y:S01]  /*c9c0*/  HMMA.16816.F32 R24, R32.reuse, R26, RZ ;  /* 0x0000001a2018723c */ /* 0x040fe200000018ff */
[----:B------:R-:W1:Y:S07]  /*c9d0*/  LDSM.16.M88.4 R160, [R200+0x6100] ;  /* 0x00610000c8a0783b */ /* 0x000e6e0000000200 */
[C---:B------:R-:W-:Y:S01]  /*c9e0*/  HMMA.16816.F32 R28, R32.reuse, R132, RZ ;  /* 0x00000084201c723c */ /* 0x040fe200000018ff */
[----:B---3--:R-:W-:Y:S07]  /*c9f0*/  LDSM.16.M88.4 R164, [R200+0x7100] ;  /* 0x00710000c8a4783b */ /* 0x008fee0000000200 */
[----:B------:R-:W-:Y:S01]  /*ca00*/  HMMA.16816.F32 R32, R32, R134, RZ ;  /* 0x000000862020723c */ /* 0x000fe200000018ff */
[----:B------:R-:W3:Y:S07]  /*ca10*/  LDSM.16.M88.4 R132, [R200+0x6900] ;  /* 0x00690000c884783b */ /* 0x000eee0000000200 */
[C---:B------:R-:W-:Y:S01]  /*ca20*/  HMMA.16816.F32 R4, R136.reuse, R140, R4 ;  /* 0x0000008c8804723c */ /* 0x040fe20000001804 */
[----:B--2---:R-:W2:Y:S07]  /*ca30*/  LDSM.16.M88.4 R168, [R200+0x7900] ;  /* 0x00790000c8a8783b */ /* 0x004eae0000000200 */
[C---:B------:R-:W-:Y:S01]  /*ca40*/  HMMA.16816.F32 R8, R136.reuse, R142, R8 ;  /* 0x0000008e8808723c */ /* 0x040fe20000001808 */
[----:B------:R-:W-:Y:S07]  /*ca50*/  LDSM.16.M88.4 R172, [R199+0xc100] ;  /* 0x00c10000c7ac783b */ /* 0x000fee0000000200 */
[C---:B------:R-:W-:Y:S01]  /*ca60*/  HMMA.16816.F32 R12, R136.reuse, R144, R12 ;  /* 0x00000090880c723c */ /* 0x040fe2000000180c */
[----:B------:R-:W4:Y:S07]  /*ca70*/  LDSM.16.M88.4 R176, [R192] ;  /* 0x00000000c0b0783b */ /* 0x000f2e0000000200 */
[C---:B------:R-:W-:Y:S01]  /*ca80*/  HMMA.16816.F32 R16, R136.reuse, R146, R16 ;  /* 0x000000928810723c */ /* 0x040fe20000001810 */
[----:B------:R-:W-:Y:S07]  /*ca90*/  LDSM.16.M88.4 R140, [R192+0x1000] ;  /* 0x00100000c08c783b */ /* 0x000fee0000000200 */
[C---:B------:R-:W-:Y:S01]  /*caa0*/  HMMA.16816.F32 R20, R136.reuse, R148, R20 ;  /* 0x000000948814723c */ /* 0x040fe20000001814 */
[----:B------:R-:W-:Y:S07]  /*cab0*/  LDSM.16.M88.4 R144, [R192+0x1800] ;  /* 0x00180000c090783b */ /* 0x000fee0000000200 */
[C---:B------:R-:W-:Y:S01]  /*cac0*/  HMMA.16816.F32 R24, R136.reuse, R150, R24 ;  /* 0x000000968818723c */ /* 0x040fe20000001818 */
[----:B------:R-:W-:Y:S07]  /*cad0*/  LDSM.16.M88.4 R148, [R206+0x10100] ;  /* 0x01010000ce94783b */ /* 0x000fee0000000200 */
[C---:B------:R-:W-:Y:S08]  /*cae0*/  HMMA.16816.F32 R28, R136.reuse, R152, R28 ;  /* 0x00000098881c723c */ /* 0x040ff0000000181c */
[----:B------:R-:W-:Y:S01]  /*caf0*/  HMMA.16816.F32 R32, R136, R154, R32 ;  /* 0x0000009a8820723c */ /* 0x000fe20000001820 */
[----:B------:R-:W5:Y:S07]  /*cb00*/  LDSM.16.M88.4 R136, [R192+0x800] ;  /* 0x00080000c088783b */ /* 0x000f6e0000000200 */
[C---:B-1----:R-:W-:Y:S01]  /*cb10*/  HMMA.16816.F32 R4, R156.reuse, R160, R4 ;  /* 0x000000a09c04723c */ /* 0x042fe20000001804 */
        /* <DEDUP_REMOVED lines=8> */
[----:B------:R-:W-:Y:S07]  /*cba0*/  LDSM.16.M88.4 R164, [R202+0x10100] ;  /* 0x01010000caa4783b */ /* 0x000fee0000000200 */
[C---:B--2---:R-:W-:Y:S08]  /*cbb0*/  HMMA.16816.F32 R28, R156.reuse, R168, R28 ;  /* 0x000000a89c1c723c */ /* 0x044ff0000000181c */
[----:B------:R-:W-:Y:S01]  /*cbc0*/  HMMA.16816.F32 R32, R156, R170, R32 ;  /* 0x000000aa9c20723c */ /* 0x000fe20000001820 */
[----:B------:R-:W2:Y:S07]  /*cbd0*/  LDSM.16.M88.4 R156, [R205+0x9100] ;  /* 0x00910000cd9c783b */ /* 0x000eae0000000200 */
[C---:B----4-:R-:W-:Y:S01]  /*cbe0*/  HMMA.16816.F32 R4, R172.reuse, R176, R4 ;  /* 0x000000b0ac04723c */ /* 0x050fe20000001804 */
[----:B------:R-:W4:Y:S07]  /*cbf0*/  LDSM.16.M88.4 R168, [R191] ;  /* 0x00000000bfa8783b */ /* 0x000f2e0000000200 */
[C---:B------:R-:W-:Y:S01]  /*cc00*/  HMMA.16816.F32 R8, R172.reuse, R178, R8 ;  /* 0x000000b2ac08723c */ /* 0x040fe20000001808 */
[----:B------:R-:W-:Y:S07]  /*cc10*/  LDSM.16.M88.4 R176, [R200+0x8100] ;  /* 0x00810000c8b0783b */ /* 0x000fee0000000200 */
[C---:B-----5:R-:W-:Y:S08]  /*cc20*/  HMMA.16816.F32 R12, R172.reuse, R136, R12 ;  /* 0x00000088ac0c723c */ /* 0x060ff0000000180c */
[C---:B------:R-:W-:Y:S01]  /*cc30*/  HMMA.16816.F32 R16, R172.reuse, R138, R16 ;  /* 0x0000008aac10723c */ /* 0x040fe20000001810 */
[----:B------:R-:W5:Y:S07]  /*cc40*/  LDSM.16.M88.4 R136, [R190] ;  /* 0x00000000be88783b */ /* 0x000f6e0000000200 */
[C---:B------:R-:W-:Y:S08]  /*cc50*/  HMMA.16816.F32 R20, R172.reuse, R140, R20 ;  /* 0x0000008cac14723c */ /* 0x040ff00000001814 */
[C---:B------:R-:W-:Y:S01]  /*cc60*/  HMMA.16816.F32 R24, R172.reuse, R142, R24 ;  /* 0x0000008eac18723c */ /* 0x040fe20000001818 */
[----:B------:R-:W2:Y:S07]  /*cc70*/  LDSM.16.M88.4 R140, [R189] ;  /* 0x00000000bd8c783b */ /* 0x000eae0000000200 */
[C---:B------:R-:W-:Y:S08]  /*cc80*/  HMMA.16816.F32 R28, R172.reuse, R144, R28 ;  /* 0x00000090ac1c723c */ /* 0x040ff0000000181c */
[----:B------:R-:W-:Y:S01]  /*cc90*/  HMMA.16816.F32 R32, R172, R146, R32 ;  /* 0x00000092ac20723c */ /* 0x000fe20000001820 */
[----:B------:R-:W4:Y:S07]  /*cca0*/  LDSM.16.M88.4 R144, [R188] ;  /* 0x00000000bc90783b */ /* 0x000f2e0000000200 */
[C---:B-1----:R-:W-:Y:S01]  /*ccb0*/  HMMA.16816.F32 R4, R148.reuse, R152, R4 ;  /* 0x000000989404723c */ /* 0x042fe20000001804 */
[----:B------:R-:W1:Y:S07]  /*ccc0*/  LDSM.16.M88.4 R172, [R201+0x10100] ;  /* 0x01010000c9ac783b */ /* 0x000e6e0000000200 */
[C---:B------:R-:W-:Y:S01]  /*ccd0*/  HMMA.16816.F32 R8, R148.reuse, R154, R8 ;  /* 0x0000009a9408723c */ /* 0x040fe20000001808 */
[----:B------:R-:W-:Y:S07]  /*cce0*/  LDSM.16.M88.4 R152, [R200+0x9900] ;  /* 0x00990000c898783b */ /* 0x000fee0000000200 */
[C---:B---3--:R-:W-:Y:S08]  /*ccf0*/  HMMA.16816.F32 R12, R148.reuse, R132, R12 ;  /* 0x00000084940c723c */ /* 0x048ff0000000180c */
[C---:B------:R-:W-:Y:S01]  /*cd00*/  HMMA.16816.F32 R16, R148.reuse, R134, R16 ;  /* 0x000000869410723c */ /* 0x040fe20000001810 */
[----:B------:R-:W3:Y:S07]  /*cd10*/  LDSM.16.M88.4 R132, [R200+0x8900] ;  /* 0x00890000c884783b */ /* 0x000eee0000000200 */
[C---:B--2---:R-:W-:Y:S08]  /*cd20*/  HMMA.16816.F32 R20, R148.reuse, R156, R20 ;  /* 0x0000009c9414723c */ /* 0x044ff00000001814 */
[C---:B------:R-:W-:Y:S01]  /*cd30*/  HMMA.16816.F32 R24, R148.reuse, R158, R24 ;  /* 0x0000009e9418723c */ /* 0x040fe20000001818 */
[----:B------:R-:W-:Y:S07]  /*cd40*/  LDSM.16.M88.4 R156, [R199+0x10100] ;  /* 0x01010000c79c783b */ /* 0x000fee0000000200 */
[C---:B------:R-:W-:Y:S08]  /*cd50*/  HMMA.16816.F32 R28, R148.reuse, R160, R28 ;  /* 0x000000a0941c723c */ /* 0x040ff0000000181c */
[----:B------:R-:W-:Y:S01]  /*cd60*/  HMMA.16816.F32 R32, R148, R162, R32 ;  /* 0x000000a29420723c */ /* 0x000fe20000001820 */
[----:B------:R-:W2:Y:S07]  /*cd70*/  LDSM.16.M88.4 R148, [R200+0x9100] ;  /* 0x00910000c894783b */ /* 0x000eae0000000200 */
[C---:B----4-:R-:W-:Y:S01]  /*cd80*/  HMMA.16816.F32 R4, R164.reuse, R168, R4 ;  /* 0x000000a8a404723c */ /* 0x050fe20000001804 */
[----:B------:R-:W4:Y:S07]  /*cd90*/  LDSM.16.M88.4 R160, [R192+0x2000] ;  /* 0x00200000c0a0783b */ /* 0x000f2e0000000200 */
[C---:B------:R-:W-:Y:S01]  /*cda0*/  HMMA.16816.F32 R8, R164.reuse, R170, R8 ;  /* 0x000000aaa408723c */ /* 0x040fe20000001808 */
[----:B------:R-:W-:Y:S07]  /*cdb0*/  LDSM.16.M88.4 R168, [R205+0xa100] ;  /* 0x00a10000cda8783b */ /* 0x000fee0000000200 */
[C---:B-----5:R-:W-:Y:S08]  /*cdc0*/  HMMA.16816.F32 R12, R164.reuse, R136, R12 ;  /* 0x00000088a40c723c */ /* 0x060ff0000000180c */
[C---:B------:R-:W-:Y:S01]  /*cdd0*/  HMMA.16816.F32 R16, R164.reuse, R138, R16 ;  /* 0x0000008aa410723c */ /* 0x040fe20000001810 */
[----:B------:R-:W5:Y:S07]  /*cde0*/  LDSM.16.M88.4 R136, [R192+0x2800] ;  /* 0x00280000c088783b */ /* 0x000f6e0000000200 */
[C---:B------:R-:W-:Y:S08]  /*cdf0*/  HMMA.16816.F32 R20, R164.reuse, R140, R20 ;  /* 0x0000008ca414723c */ /* 0x040ff00000001814 */
[C---:B------:R-:W-:Y:S01]  /*ce00*/  HMMA.16816.F32 R24, R164.reuse, R142, R24 ;  /* 0x0000008ea418723c */ /* 0x040fe20000001818 */
[----:B------:R-:W2:Y:S07]  /*ce10*/  LDSM.16.M88.4 R140, [R192+0x3000] ;  /* 0x00300000c08c783b */ /* 0x000eae0000000200 */
[C---:B------:R-:W-:Y:S08]  /*ce20*/  HMMA.16816.F32 R28, R164.reuse, R144, R28 ;  /* 0x00000090a41c723c */ /* 0x040ff0000000181c */
[----:B------:R-:W-:Y:S01]  /*ce30*/  HMMA.16816.F32 R32, R164, R146, R32 ;  /* 0x00000092a420723c */ /* 0x000fe20000001820 */
[----:B------:R-:W4:Y:S07]  /*ce40*/  LDSM.16.M88.4 R144, [R192+0x3800] ;  /* 0x00380000c090783b */ /* 0x000f2e0000000200 */
[C---:B-1----:R-:W-:Y:S01]  /*ce50*/  HMMA.16816.F32 R4, R172.reuse, R176, R4 ;  /* 0x000000b0ac04723c */ /* 0x042fe20000001804 */
[----:B------:R-:W1:Y:S07]  /*ce60*/  LDSM.16.M88.4 R164, [R206+0x14100] ;  /* 0x01410000cea4783b */ /* 0x000e6e0000000200 */
[C---:B------:R-:W-:Y:S01]  /*ce70*/  HMMA.16816.F32 R8, R172.reuse, R178, R8 ;  /* 0x000000b2ac08723c */ /* 0x040fe20000001808 */
[----:B------:R-:W-:Y:S07]  /*ce80*/  LDSM.16.M88.4 R176, [R187] ;  /* 0x00000000bbb0783b */ /* 0x000fee0000000200 */
[C---:B---3--:R-:W-:Y:S08]  /*ce90*/  HMMA.16816.F32 R12, R172.reuse, R132, R12 ;  /* 0x00000084ac0c723c */ /* 0x048ff0000000180c */
[C---:B------:R-:W-:Y:S01]  /*cea0*/  HMMA.16816.F32 R16, R172.reuse, R134, R16 ;  /* 0x00000086ac10723c */ /* 0x040fe20000001810 */
[----:B------:R-:W3:Y:S07]  /*ceb0*/  LDSM.16.M88.4 R132, [R205+0xa900] ;  /* 0x00a90000cd84783b */ /* 0x000eee0000000200 */
[C---:B--2---:R-:W-:Y:S08]  /*cec0*/  HMMA.16816.F32 R20, R172.reuse, R148, R20 ;  /* 0x00000094ac14723c */ /* 0x044ff00000001814 */
[C---:B------:R-:W-:Y:S01]  /*ced0*/  HMMA.16816.F32 R24, R172.reuse, R150, R24 ;  /* 0x00000096ac18723c */ /* 0x040fe20000001818 */
[----:B------:R-:W2:Y:S07]  /*cee0*/  LDSM.16.M88.4 R148, [R205+0xb100] ;  /* 0x00b10000cd94783b */ /* 0x000eae0000000200 */
[C---:B------:R-:W-:Y:S08]  /*cef0*/  HMMA.16816.F32 R28, R172.reuse, R152, R28 ;  /* 0x00000098ac1c723c */ /* 0x040ff0000000181c */
[----:B------:R-:W-:Y:S01]  /*cf00*/  HMMA.16816.F32 R32, R172, R154, R32 ;  /* 0x0000009aac20723c */ /* 0x000fe20000001820 */
[----:B------:R-:W1:Y:S07]  /*cf10*/  LDSM.16.M88.4 R152, [R205+0xb900] ;  /* 0x00b90000cd98783b */ /* 0x000e6e0000000200 */
[C---:B----4-:R-:W-:Y:S01]  /*cf20*/  HMMA.16816.F32 R4, R156.reuse, R160, R4 ;  /* 0x000000a09c04723c */ /* 0x050fe20000001804 */
[----:B------:R-:W4:Y:S07]  /*cf30*/  LDSM.16.M88.4 R172, [R202+0x14100] ;  /* 0x01410000caac783b */ /* 0x000f2e0000000200 */
        /* <DEDUP_REMOVED lines=24> */
[----:B------:R-:W1:Y:S01]  /*d0c0*/  LDSM.16.M88.4 R164, [R199+0x14100] ;  /* 0x01410000c7a4783b */ /* 0x000e620000000200 */
[C---:B----4-:R-:W-:Y:S08]  /*d0d0*/  HMMA.16816.F32 R4, R172.reuse, R176, R4 ;  /* 0x000000b0ac04723c */ /* 0x050ff00000001804 */
[C---:B------:R-:W-:Y:S08]  /*d0e0*/  HMMA.16816.F32 R8, R172.reuse, R178, R8 ;  /* 0x000000b2ac08723c */ /* 0x040ff00000001808 */
[C---:B-----5:R-:W-:Y:S08]  /*d0f0*/  HMMA.16816.F32 R12, R172.reuse, R136, R12 ;  /* 0x00000088ac0c723c */ /* 0x060ff0000000180c */
[C---:B------:R-:W-:Y:S08]  /*d100*/  HMMA.16816.F32 R16, R172.reuse, R138, R16 ;  /* 0x0000008aac10723c */ /* 0x040ff00000001810 */
[C---:B------:R-:W-:Y:S08]  /*d110*/  HMMA.16816.F32 R20, R172.reuse, R140, R20 ;  /* 0x0000008cac14723c */ /* 0x040ff00000001814 */
[C---:B------:R-:W-:Y:S08]  /*d120*/  HMMA.16816.F32 R24, R172.reuse, R142, R24 ;  /* 0x0000008eac18723c */ /* 0x040ff00000001818 */
[C---:B------:R-:W-:Y:S08]  /*d130*/  HMMA.16816.F32 R28, R172.reuse, R144, R28 ;  /* 0x00000090ac1c723c */ /* 0x040ff0000000181c */
[----:B------:R-:W-:Y:S08]  /*d140*/  HMMA.16816.F32 R32, R172, R146, R32 ;  /* 0x00000092ac20723c */ /* 0x000ff00000001820 */
[C---:B-1----:R-:W-:Y:S08]  /*d150*/  HMMA.16816.F32 R4, R156.reuse, R160, R4 ;  /* 0x000000a09c04723c */ /* 0x042ff00000001804 */
[C---:B------:R-:W-:Y:S08]  /*d160*/  HMMA.16816.F32 R8, R156.reuse, R162, R8 ;  /* 0x000000a29c08723c */ /* 0x040ff00000001808 */
[C---:B---3--:R-:W-:Y:S08]  /*d170*/  HMMA.16816.F32 R12, R156.reuse, R132, R12 ;  /* 0x000000849c0c723c */ /* 0x048ff0000000180c */
        /* <DEDUP_REMOVED lines=11> */
[----:B------:R-:W-:Y:S02]  /*d230*/  FMUL.FTZ R138, R5, c[0x0][0x320] ;  /* 0x0000c800058a7a20 */ /* 0x000fe40000410000 */
[----:B------:R-:W1:Y:S01]  /*d240*/  MUFU.TANH R137, R137 ;  /* 0x0000008900897308 */ /* 0x000e620000002400 */
[----:B------:R-:W-:Y:S02]  /*d250*/  FMUL.FTZ R0, R6, c[0x0][0x320] ;  /* 0x0000c80006007a20 */ /* 0x000fe40000410000 */
[----:B------:R-:W-:Y:S04]  /*d260*/  FMUL.FTZ R9, R9, c[0x0][0x320] ;  /* 0x0000c80009097a20 */ /* 0x000fe80000410000 */
[----:B------:R-:W-:Y:S02]  /*d270*/  FMUL.FTZ R10, R10, c[0x0][0x320] ;  /* 0x0000c8000a0a7a20 */ /* 0x000fe40000410000 */
[----:B------:R-:W-:Y:S01]  /*d280*/  FMUL.FTZ R11, R11, c[0x0][0x320] ;  /* 0x0000c8000b0b7a20 */ /* 0x000fe20000410000 */
[----:B------:R-:W2:Y:S01]  /*d290*/  MUFU.TANH R140, R9 ;  /* 0x00000009008c7308 */ /* 0x000ea20000002400 */
[----:B------:R-:W-:Y:S02]  /*d2a0*/  FMUL.FTZ R136, R7, c[0x0][0x320] ;  /* 0x0000c80007887a20 */ /* 0x000fe40000410000 */
[----:B------:R-:W3:Y:S01]  /*d2b0*/  LDSM.16.M88.4 R4, [R192+0x5000] ;  /* 0x00500000c004783b */ /* 0x000ee20000000200 */
[----:B------:R-:W-:Y:S02]  /*d2c0*/  FMUL.FTZ R139, R8, c[0x0][0x320] ;  /* 0x0000c800088b7a20 */ /* 0x000fe40000410000 */
[----:B------:R-:W-:Y:S02]  /*d2d0*/  FMUL.FTZ R8, R12, c[0x0][0x320] ;  /* 0x0000c8000c087a20 */ /* 0x000fe40000410000 */
[----:B------:R-:W-:Y:S02]  /*d2e0*/  FMUL.FTZ R13, R13, c[0x0][0x320] ;  /* 0x0000c8000d0d7a20 */ /* 0x000fe40000410000 */
[----:B------:R-:W4:Y:S01]  /*d2f0*/  MUFU.TANH R132, R10 ;  /* 0x0000000a00847308 */ /* 0x000f220000002400 */
[----:B------:R-:W-:Y:S02]  /*d300*/  FMUL.FTZ R142, R16, c[0x0][0x320] ;  /* 0x0000c800108e7a20 */ /* 0x000fe40000410000 */
[----:B------:R-:W-:Y:S02]  /*d310*/  FMUL.FTZ R14, R14, c[0x0][0x320] ;  /* 0x0000c8000e0e7a20 */ /* 0x000fe40000410000 */
[----:B------:R-:W-:Y:S02]  /*d320*/  FMUL.FTZ R15, R15, c[0x0][0x320] ;  /* 0x0000c8000f0f7a20 */ /* 0x000fe40000410000 */
[----:B------:R-:W-:Y:S02]  /*d330*/  FMUL.FTZ R18, R18, c[0x0][0x320] ;  /* 0x0000c80012127a20 */ /* 0x000fe40000410000 */
[----:B------:R-:W-:Y:S01]  /*d340*/  FMUL.FTZ R19, R19, c[0x0][0x320] ;  /* 0x0000c80013137a20 */ /* 0x000fe20000410000 */
[----:B------:R-:W1:Y:S10]  /*d350*/  MUFU.TANH R133, R11 ;  /* 0x0000000b00857308 */ /* 0x000e740000002400 */
[----:B------:R5:W1:Y:S10]  /*d360*/  MUFU.TANH R12, R8 ;  /* 0x00000008000c7308 */ /* 0x000a740000002400 */
[----:B------:R-:W1:Y:S01]  /*d370*/  MUFU.TANH R138, R138 ;  /* 0x0000008a008a7308 */ /* 0x000e620000002400 */
[C---:B---3--:R-:W-:Y:S09]  /*d380*/  HMMA.16816.F32 R20, R164.reuse, R4, R20 ;  /* 0x00000004a414723c */ /* 0x048ff20000001814 */
[----:B------:R-:W3:Y:S01]  /*d390*/  MUFU.TANH R0, R0 ;  /* 0x0000000000007308 */ /* 0x000ee20000002400 */
[C---:B------:R-:W-:Y:S01]  /*d3a0*/  HMMA.16816.F32 R24, R164.reuse, R6, R24 ;  /* 0x00000006a418723c */ /* 0x040fe20000001818 */
[----:B-----5:R-:W5:Y:S01]  /*d3b0*/  LDSM.16.M88.4 R8, [R192+0x5800] ;  /* 0x00580000c008783b */ /* 0x020f620000000200 */
[----:B------:R-:W-:Y:S04]  /*d3c0*/  DEPBAR.LE SB0, 0x0 ;  /* 0x000080000000791a */ /* 0x000fe80000000000 */
[----:B------:R-:W-:Y:S03]  /*d3d0*/  FMUL.FTZ R4, R17, c[0x0][0x320] ;  /* 0x0000c80011047a20 */ /* 0x000fe60000410000 */
[----:B------:R-:W1:Y:S01]  /*d3e0*/  MUFU.TANH R136, R136 ;  /* 0x0000008800887308 */ /* 0x000e620000002400 */
[----:B------:R-:W-:Y:S04]  /*d3f0*/  BAR.SYNC.DEFER_BLOCKING 0x0 ;  /* 0x0000000000007b1d */ /* 0x000fe80000010000 */
[----:B------:R-:W-:Y:S02]  /*d400*/  FMUL.FTZ R160, R20, c[0x0][0x320] ;  /* 0x0000c80014a07a20 */ /* 0x000fe40000410000 */
[----:B------:R-:W-:Y:S03]  /*d410*/  FMUL.FTZ R21, R21, c[0x0][0x320] ;  /* 0x0000c80015157a20 */ /* 0x000fe60000410000 */
[----:B------:R-:W1:Y:S01]  /*d420*/  MUFU.TANH R139, R139 ;  /* 0x0000008b008b7308 */ /* 0x000e620000002400 */
[----:B------:R-:W-:Y:S02]  /*d430*/  FMUL.FTZ R22, R22, c[0x0][0x320] ;  /* 0x0000c80016167a20 */ /* 0x000fe40000410000 */
[----:B------:R-:W-:Y:S02]  /*d440*/  FMUL.FTZ R23, R23, c[0x0][0x320] ;  /* 0x0000c80017177a20 */ /* 0x000fe40000410000 */
[----:B------:R-:W-:Y:S02]  /*d450*/  FMUL.FTZ R156, R24, c[0x0][0x320] ;  /* 0x0000c800189c7a20 */ /* 0x000fe40000410000 */
[----:B------:R-:W-:Y:S02]  /*d460*/  FMUL.FTZ R25, R25, c[0x0][0x320] ;  /* 0x0000c80019197a20 */ /* 0x000fe40000410000 */
[----:B------:R-:W-:Y:S01]  /*d470*/  FMUL.FTZ R26, R26, c[0x0][0x320] ;  /* 0x0000c8001a1a7a20 */ /* 0x000fe20000410000 */
[----:B------:R1:W1:Y:S01]  /*d480*/  MUFU.TANH R162, R13 ;  /* 0x0000000d00a27308 */ /* 0x0002620000002400 */
[----:B------:R-:W-:Y:S09]  /*d490*/  FMUL.FTZ R27, R27, c[0x0][0x320] ;  /* 0x0000c8001b1b7a20 */ /* 0x000ff20000410000 */
[----:B------:R1:W1:Y:S01]  /*d4a0*/  MUFU.TANH R163, R14 ;  /* 0x0000000e00a37308 */ /* 0x0002620000002400 */
[C---:B-----5:R-:W-:Y:S09]  /*d4b0*/  HMMA.16816.F32 R28, R164.reuse, R8, R28 ;  /* 0x00000008a41c723c */ /* 0x060ff2000000181c */
[----:B------:R1:W1:Y:S01]  /*d4c0*/  MUFU.TANH R161, R15 ;  /* 0x0000000f00a17308 */ /* 0x0002620000002400 */
[----:B------:R-:W-:Y:S09]  /*d4d0*/  HMMA.16816.F32 R32, R164, R10, R32 ;  /* 0x0000000aa420723c */ /* 0x000ff20000001820 */
[----:B------:R-:W1:Y:S05]  /*d4e0*/  MUFU.TANH R142, R142 ;  /* 0x0000008e008e7308 */ /* 0x000e6a0000002400 */
        /* <DEDUP_REMOVED lines=26> */
[----:B------:R-:W1:Y:S01]  /*d690*/  MUFU.TANH R5, R5 ;  /* 0x0000000500057308 */ /* 0x000e620000002400 */
[----:B------:R-:W-:-:S05]  /*d6a0*/  @P0 BRA `(.L_x_427) ;  /* 0x0000031000000947 */ /* 0x000fca0003800000 */
[----:B--234-:R-:W-:Y:S01]  /*d6b0*/  ULEA UR4, UR20, UR12, 0x6 ;  /* 0x0000000c14047291 */ /* 0x01cfe2000f8e303f */
        /* <DEDUP_REMOVED lines=26> */
[----:B------:R-:W2:Y:S04]  /*d860*/  SHFL.IDX PT, R11, R20, RZ, 0x181f ;  /* 0x00181fff140b7589 */ /* 0x000ea800000e0000 */
[----:B-1----:R-:W1:Y:S04]  /*d870*/  SHFL.IDX PT, R13, R8, RZ, 0x181f ;  /* 0x00181fff080d7589 */ /* 0x002e6800000e0000 */
[----:B------:R-:W3:Y:S04]  /*d880*/  SHFL.IDX PT, R7, R20, 0x1, 0x181f ;  /* 0x00381f0014077f89 */ /* 0x000ee800000e0000 */
[----:B------:R-:W4:Y:S01]  /*d890*/  SHFL.IDX PT, R9, R8, 0x1, 0x181f ;  /* 0x00381f0008097f89 */ /* 0x000f2200000e0000 */
[C---:B--2---:R-:W-:Y:S02]  /*d8a0*/  IADD3 R14, P6, R11.reuse, R218, RZ ;  /* 0x000000da0b0e7210 */ /* 0x044fe40007fde0ff */
[-C--:B------:R-:W-:Y:S02]  /*d8b0*/  IADD3 R10, P0, R11, R217.reuse, RZ ;  /* 0x000000d90b0a7210 */ /* 0x080fe40007f1e0ff */
[----:B-1----:R-:W-:Y:S02]  /*d8c0*/  IADD3.X R15, R13, R180, RZ, P6, !PT ;  /* 0x000000b40d0f7210 */ /* 0x002fe400037fe4ff */
[----:B------:R-:W-:Y:S01]  /*d8d0*/  IADD3 R18, P6, R11, R216, RZ ;  /* 0x000000d80b127210 */ /* 0x000fe20007fde0ff */
[----:B------:R-:W-:Y:S01]  /*d8e0*/  IMAD.X R11, R13, 0x1, R220, P0 ;  /* 0x000000010d0b7824 */ /* 0x000fe200000e06dc */
[----:B---3--:R-:W-:Y:S01]  /*d8f0*/  IADD3 R16, P0, R7, R218, RZ ;  /* 0x000000da07107210 */ /* 0x008fe20007f1e0ff */
[----:B------:R1:W-:Y:S02]  /*d900*/  LDGSTS.E.BYPASS.LTC128B.128 [R207+0x6100], [R14.64], !P5 ;  /* 0x061000000ecf7fae */ /* 0x0003e4000e901d52 */
[--C-:B------:R-:W-:Y:S01]  /*d910*/  IMAD.X R19, R13, 0x1, R219.reuse, P6 ;  /* 0x000000010d137824 */ /* 0x100fe200030e06db */
[----:B------:R-:W-:Y:S01]  /*d920*/  IADD3 R6, P6, R7, R217, RZ ;  /* 0x000000d907067210 */ /* 0x000fe20007fde0ff */
[----:B------:R1:W-:Y:S01]  /*d930*/  LDGSTS.E.BYPASS.LTC128B.128 [R207+0x8100], [R10.64], !P4 ;  /* 0x081000000acf7fae */ /* 0x0003e2000e101d52 */
[----:B----4-:R-:W-:Y:S01]  /*d940*/  IMAD.X R17, R9, 0x1, R180, P0 ;  /* 0x0000000109117824 */ /* 0x010fe200000e06b4 */
[----:B------:R-:W-:Y:S02]  /*d950*/  IADD3 R8, P0, R7, R216, RZ ;  /* 0x000000d807087210 */ /* 0x000fe40007f1e0ff */
[----:B------:R1:W-:Y:S01]  /*d960*/  LDGSTS.E.BYPASS.LTC128B.128 [R207+0xa100], [R18.64], !P3 ;  /* 0x0a10000012cf7fae */ /* 0x0003e2000d901d52 */
[C---:B------:R-:W-:Y:S02]  /*d970*/  IADD3.X R7, R9.reuse, R220, RZ, P6, !PT ;  /* 0x000000dc09077210 */ /* 0x040fe400037fe4ff */
[----:B------:R-:W-:Y:S01]  /*d980*/  IMAD.X R9, R9, 0x1, R219, P0 ;  /* 0x0000000109097824 */ /* 0x000fe200000e06db */
[----:B------:R1:W-:Y:S04]  /*d990*/  LDGSTS.E.BYPASS.LTC128B.128 [R207+0x7100], [R16.64], !P5 ;  /* 0x0710000010cf7fae */ /* 0x0003e8000e901d52 */
[----:B------:R1:W-:Y:S04]  /*d9a0*/  LDGSTS.E.BYPASS.LTC128B.128 [R207+0x9100], [R6.64], !P4 ;  /* 0x0910000006cf7fae */ /* 0x0003e8000e101d52 */
[----:B------:R1:W-:Y:S02]  /*d9b0*/  LDGSTS.E.BYPASS.LTC128B.128 [R207+0xb100], [R8.64], !P3 ;  /* 0x0b10000008cf7fae */ /* 0x0003e4000d901d52 */
.L_x_427:
[----:B--234-:R-:W-:Y:S01]  /*d9c0*/  PLOP3.LUT P6, PT, PT, PT, UP1, 0x80, 0x0 ;  /* 0x000000000000781c */ /* 0x01cfe20003fcf018 */
[----:B------:R-:W0:Y:S01]  /*d9d0*/  LDGDEPBAR ;  /* 0x00000000000079af */ /* 0x000e220000000000 */
[----:B------:R-:W-:Y:S01]  /*d9e0*/  PLOP3.LUT P0, PT, PT, PT, UP1, 0x80, 0x0 ;  /* 0x000000000000781c */ /* 0x000fe20003f0f018 */
[----:B-1----:R-:W-:Y:S01]  /*d9f0*/  IMAD.MOV.U32 R14, RZ, RZ, R211 ;  /* 0x000000ffff0e7224 */ /* 0x002fe200078e00d3 */
[----:B------:R-:W-:Y:S06]  /*da00*/  USHF.L.U32 UR4, UR20, 0x6, URZ ;  /* 0x0000000614047899 */ /* 0x000fec000800063f */
[----:B------:R-:W-:Y:S03]  /*da10*/  IMAD.U32 R7, RZ, RZ, UR4 ;  /* 0x00000004ff077e24 */ /* 0x000fe6000f8e00ff */
[----:B------:R-:W-:Y:S02]  /*da20*/  @P6 IMAD.HI.U32 R6, R211, c[0x0][0x2c8], RZ ;  /* 0x0000b200d3066a27 */ /* 0x000fe400078e00ff */
[----:B------:R-:W-:Y:S03]  /*da30*/  IADD3 R7, -R212, 0x1, -R7 ;  /* 0x00000001d4077810 */ /* 0x000fe60007ffe907 */
[----:B------:R-:W-:Y:S01]  /*da40*/  @P0 SHF.R.U32.HI R14, RZ, c[0x0][0x2cc], R6 ;  /* 0x0000b300ff0e0a19 */ /* 0x000fe20000011606 */
[----:B------:R-:W-:Y:S01]  /*da50*/  IMAD.U32 R6, RZ, RZ, UR10 ;  /* 0x0000000aff067e24 */ /* 0x000fe2000f8e00ff */
[----:B------:R-:W-:Y:S03]  /*da60*/  PLOP3.LUT P0, PT, PT, PT, UP0, 0x40, 0x0 ;  /* 0x000000000000781c */ /* 0x000fe60003f0e808 */
[----:B------:R-:W1:Y:S01]  /*da70*/  SHFL.IDX PT, R8, R14, RZ, 0x1c1f ;  /* 0x001c1fff0e087589 */ /* 0x000e6200000e0000 */
[----:B------:R-:W-:Y:S04]  /*da80*/  IADD3 R6, R7, -c[0x0][0x168], R6 ;  /* 0x80005a0007067a10 */ /* 0x000fe80007ffe006 */
        /* <DEDUP_REMOVED lines=20> */
.L_x_430:
[----:B------:R-:W-:Y:S04]  /*dbd0*/  MOV R6, c[0x0][0x32c] ;  /* 0x0000cb0000067a02 */ /* 0x000fe80000000f00 */
[----:B------:R-:W-:Y:S11]  /*dbe0*/  ISETP.NE.AND P0, PT, R6, 0x1, PT ;  /* 0x000000010600780c */ /* 0x000ff60003f05270 */
[----:B------:R-:W-:Y:S02]  /*dbf0*/  @!UPT UIADD3 URZ, URZ, URZ, URZ ;  /* 0x0000003f3f3ff290 */ /* 0x000fe4000fffe03f */
[----:B------:R-:W-:Y:S05]  /*dc00*/  @P0 IMAD.HI.U32 R6, R15, c[0x0][0x330], RZ ;  /* 0x0000cc000f060a27 */ /* 0x000fea00078e00ff */
[----:B------:R-:W-:Y:S02]  /*dc10*/  @P0 SHF.R.U32.HI R15, RZ, c[0x0][0x334], R6 ;  /* 0x0000cd00ff0f0a19 */ /* 0x000fe40000011606 */
.L_x_431:
[----:B------:R-:W-:Y:S05]  /*dc20*/  BSYNC B0 ;  /* 0x0000000000007941 */ /* 0x000fea0003800000 */
.L_x_429:
[----:B------:R-:W-:Y:S04]  /*dc30*/  IMAD.MOV.U32 R6, RZ, RZ, c[0x0][0x32c] ;  /* 0x0000cb00ff067624 */ /* 0x000fe800078e00ff */
[----:B------:R-:W-:Y:S04]  /*dc40*/  IMAD R15, R15, R6, -UR4 ;  /* 0x800000040f0f7e24 */ /* 0x000fe8000f8e0206 */
[----:B------:R-:W-:Y:S05]  /*dc50*/  IMAD.IADD R8, R15, 0x1, -R212 ;  /* 0x000000010f087824 */ /* 0x000fea00078e0ad4 */
[----:B------:R-:W-:Y:S02]  /*dc60*/  IADD3 R6, R8, c[0x0][0x32c], RZ ;  /* 0x0000cb0008067a10 */ /* 0x000fe40007ffe0ff */
[----:B------:R-:W-:Y:S02]  /*dc70*/  IMNMX R11, R11, R8, !PT ;  /* 0x000000080b0b7217 */ /* 0x000fe40007800200 */
[----:B------:R-:W-:Y:S02]  /*dc80*/  IMNMX R13, R13, R6, PT ;  /* 0x000000060d0d7217 */ /* 0x000fe40003800200 */
.L_x_428:
[----:B------:R-:W-:Y:S06]  /*dc90*/  UISETP.GT.AND UP2, UPT, UR20, -0x1, UPT ;  /* 0xffffffff1400788c */ /* 0x000fec000bf44270 */
        /* <DEDUP_REMOVED lines=9> */
[----:B------:R-:W-:Y:S02]  /*dd30*/  ISETP.GT.AND P0, PT, R11, 0x8, P0 ;  /* 0x000000080b00780c */ /* 0x000fe40000704270 */
[----:B------:R-:W-:Y:S02]  /*dd40*/  PLOP3.LUT P6, PT, PT, PT, UP2, 0x80, 0x0 ;  /* 0x000000000000781c */ /* 0x000fe40003fcf028 */
        /* <DEDUP_REMOVED lines=10> */
[----:B------:R-:W-:Y:S01]  /*ddf0*/  PLOP3.LUT P0, PT, PT, PT, UP2, 0x80, 0x0 ;  /* 0x000000000000781c */ /* 0x000fe20003f0f028 */
[----:B------:R-:W1:Y:S01]  /*de00*/  SHFL.IDX PT, R12, R14, 0x1, 0x1c1f ;  /* 0x003c1f000e0c7f89 */ /* 0x000e6200000e0000 */
        /* <DEDUP_REMOVED lines=11> */
[----:B------:R-:W-:Y:S01]  /*dec0*/  ISETP.LT.OR P6, PT, R13, 0x1a, P6 ;  /* 0x0000001a0d00780c */ /* 0x000fe200037c1670 */
[--C-:B-1----:R-:W-:Y:S01]  /*ded0*/  IMAD.IADD R7, R7, 0x1, R12.reuse ;  /* 0x0000000107077824 */ /* 0x102fe200078e020c */
[----:B------:R-:W-:Y:S02]  /*dee0*/  FSEL R160, R160, -INF , !P0 ;  /* 0xff800000a0a07808 */ /* 0x000fe40004000000 */
[----:B------:R-:W-:Y:S02]  /*def0*/  PLOP3.LUT P0, PT, PT, PT, UP2, 0x80, 0x0 ;  /* 0x000000000000781c */ /* 0x000fe40003f0f028 */
[----:B------:R-:W-:Y:S01]  /*df00*/  FSEL R140, R4, -INF , !P6 ;  /* 0xff800000048c7808 */ /* 0x000fe20007000000 */
[----:B------:R-:W-:Y:S01]  /*df10*/  IMAD.IADD R4, R9, 0x1, R12 ;  /* 0x0000000109047824 */ /* 0x000fe200078e020c */
        /* <DEDUP_REMOVED lines=44> */
.L_x_434:
[----:B------:R-:W-:Y:S04]  /*e1e0*/  MOV R9, 0x1 ;  /* 0x0000000100097802 */ /* 0x000fe80000000f00 */
[----:B------:R-:W-:Y:S11]  /*e1f0*/  ISETP.NE.AND P0, PT, R9, c[0x0][0x32c], PT ;  /* 0x0000cb0009007a0c */ /* 0x000ff60003f05270 */
[----:B------:R-:W-:Y:S02]  /*e200*/  @!UPT UIADD3 URZ, URZ, URZ, URZ ;  /* 0x0000003f3f3ff290 */ /* 0x000fe4000fffe03f */
[----:B------:R-:W-:Y:S05]  /*e210*/  @P0 IMAD.HI.U32 R9, R12, c[0x0][0x330], RZ ;  /* 0x0000cc000c090a27 */ /* 0x000fea00078e00ff */
[----:B------:R-:W-:Y:S02]  /*e220*/  @P0 SHF.R.U32.HI R12, RZ, c[0x0][0x334], R9 ;  /* 0x0000cd00ff0c0a19 */ /* 0x000fe40000011609 */
.L_x_435:
[----:B------:R-:W-:Y:S05]  /*e230*/  BSYNC B0 ;  /* 0x0000000000007941 */ /* 0x000fea0003800000 */
.L_x_433:
[----:B------:R-:W-:Y:S04]  /*e240*/  IMAD.MOV.U32 R9, RZ, RZ, c[0x0][0x32c] ;  /* 0x0000cb00ff097624 */ /* 0x000fe800078e00ff */
[----:B------:R-:W-:Y:S04]  /*e250*/  IMAD R9, R12, R9, -UR4 ;  /* 0x800000040c097e24 */ /* 0x000fe8000f8e0209 */
[----:B------:R-:W-:Y:S05]  /*e260*/  IMAD.IADD R12, R9, 0x1, -R212 ;  /* 0x00000001090c7824 */ /* 0x000fea00078e0ad4 */
[----:B------:R-:W-:Y:S02]  /*e270*/  IADD3 R9, R12, c[0x0][0x32c], RZ ;  /* 0x0000cb000c097a10 */ /* 0x000fe40007ffe0ff */
[----:B------:R-:W-:Y:S02]  /*e280*/  IMNMX R7, R7, R12, !PT ;  /* 0x0000000c07077217 */ /* 0x000fe40007800200 */
[----:B------:R-:W-:Y:S02]  /*e290*/  IMNMX R4, R4, R9, PT ;  /* 0x0000000904047217 */ /* 0x000fe40003800200 */
.L_x_432:
[----:B------:R-:W-:Y:S01]  /*e2a0*/  PLOP3.LUT P6, PT, PT, PT, UP2, 0x80, 0x0 ;  /* 0x000000000000781c */ /* 0x000fe20003fcf028 */
[----:B------:R-:W-:Y:S01]  /*e2b0*/  LDSM.16.MT88.4 R20, [R198+0x100] ;  /* 0x00010000c614783b */ /* 0x000fe20000004200 */
[----:B------:R-:W-:Y:S02]  /*e2c0*/  PLOP3.LUT P0, PT, PT, PT, UP2, 0x80, 0x0 ;  /* 0x000000000000781c */ /* 0x000fe40003f0f028 */
[C---:B------:R-:W-:Y:S02]  /*e2d0*/  ISETP.GT.AND P6, PT, R7.reuse, RZ, P6 ;  /* 0x000000ff0700720c */ /* 0x040fe400037c4270 */
[----:B------:R-:W-:Y:S02]  /*e2e0*/  FMNMX.FTZ R17, R10, R3, !PT ;  /* 0x000000030a117209 */ /* 0x000fe40007810000 */
[----:B------:R-:W-:Y:S01]  /*e2f0*/  ISETP.LT.OR P6, PT, R4, 0x1, P6 ;  /* 0x000000010400780c */ /* 0x000fe200037c1670 */
[----:B------:R-:W-:Y:S01]  /*e300*/  LDSM.16.MT88.4 R28, [R197+0x100] ;  /* 0x00010000c51c783b */ /* 0x000fe20000004200 */
[C---:B------:R-:W-:Y:S02]  /*e310*/  ISETP.GT.AND P0, PT, R7.reuse, 0x1, P0 ;  /* 0x000000010700780c */ /* 0x040fe40000704270 */
[----:B------:R-:W-:Y:S02]  /*e320*/  FMNMX.FTZ R17, R138, R17, !PT ;  /* 0x000000118a117209 */ /* 0x000fe40007810000 */
[----:B------:R-:W-:Y:S02]  /*e330*/  FSEL R15, R0, -INF , !P6 ;  /* 0xff800000000f7808 */ /* 0x000fe40007000000 */
[----:B------:R-:W-:Y:S02]  /*e340*/  ISETP.LT.OR P0, PT, R4, 0x2, P0 ;  /* 0x000000020400780c */ /* 0x000fe40000701670 */
[----:B------:R-:W-:Y:S02]  /*e350*/  PLOP3.LUT P6, PT, PT, PT, UP2, 0x80, 0x0 ;  /* 0x000000000000781c */ /* 0x000fe40003fcf028 */
[----:B------:R-:W-:Y:S02]  /*e360*/  FMNMX.FTZ R17, R8, R17, !PT ;  /* 0x0000001108117209 */ /* 0x000fe40007810000 */
[----:B------:R-:W-:Y:S02]  /*e370*/  FSEL R13, R136, -INF , !P0 ;  /* 0xff800000880d7808 */ /* 0x000fe40004000000 */
[C---:B------:R-:W-:Y:S02]  /*e380*/  ISETP.GT.AND P6, PT, R7.reuse, 0x8, P6 ;  /* 0x000000080700780c */ /* 0x040fe400037c4270 */
[----:B------:R-:W-:Y:S02]  /*e390*/  PLOP3.LUT P0, PT, PT, PT, UP2, 0x80, 0x0 ;  /* 0x000000000000781c */ /* 0x000fe40003f0f028 */
[----:B------:R-:W-:Y:S02]  /*e3a0*/  FMNMX.FTZ R17, R6, R17, !PT ;  /* 0x0000001106117209 */ /* 0x000fe40007810000 */
[----:B------:R-:W-:Y:S02]  /*e3b0*/  ISETP.GT.AND P0, PT, R7, 0x9, P0 ;  /* 0x000000090700780c */ /* 0x000fe40000704270 */
[----:B------:R-:W-:Y:S02]  /*e3c0*/  ISETP.LT.OR P6, PT, R4, 0x9, P6 ;  /* 0x000000090400780c */ /* 0x000fe400037c1670 */
        /* <DEDUP_REMOVED lines=9> */
[----:B------:R-:W-:Y:S02]  /*e460*/  ISETP.LT.OR P6, PT, R4, 0x11, P6 ;  /* 0x000000110400780c */ /* 0x000fe400037c1670 */
        /* <DEDUP_REMOVED lines=39> */
[C---:B------:R-:W-:Y:S01]  /*e6e0*/  ISETP.LT.OR P6, PT, R4.reuse, 0x29, P6 ;  /* 0x000000290400780c */ /* 0x040fe200037c1670 */
[----:B------:R-:W1:Y:S01]  /*e6f0*/  SHFL.BFLY PT, R17, R0, 0x2, 0x1f ;  /* 0x0c401f0000117f89 */ /* 0x000e6200000e0000 */
[----:B------:R-:W-:Y:S02]  /*e700*/  ISETP.GT.AND P0, PT, R7, 0x29, P0 ;  /* 0x000000290700780c */ /* 0x000fe40000704270 */
[----:B------:R-:W-:Y:S02]  /*e710*/  FSEL R155, R155, -INF , !P6 ;  /* 0xff8000009b9b7808 */ /* 0x000fe40007000000 */
[----:B------:R-:W-:Y:S02]  /*e720*/  FMNMX.FTZ R12, R141, R12, !PT ;  /* 0x0000000c8d0c7209 */ /* 0x000fe40007810000 */
[C---:B------:R-:W-:Y:S02]  /*e730*/  ISETP.LT.OR P0, PT, R4.reuse, 0x2a, P0 ;  /* 0x0000002a0400780c */ /* 0x040fe40000701670 */
[----:B------:R-:W-:Y:S02]  /*e740*/  PLOP3.LUT P6, PT, PT, PT, UP2, 0x80, 0x0 ;  /* 0x000000000000781c */ /* 0x000fe40003fcf028 */
[----:B------:R-:W-:Y:S02]  /*e750*/  FSEL R153, R153, -INF , !P0 ;  /* 0xff80000099997808 */ /* 0x000fe40004000000 */
[----:B------:R-:W-:Y:S02]  /*e760*/  FMNMX.FTZ R12, R159, R12, !PT ;  /* 0x0000000c9f0c7209 */ /* 0x000fe40007810000 */
[----:B------:R-:W-:Y:S02]  /*e770*/  ISETP.GT.AND P6, PT, R7, 0x30, P6 ;  /* 0x000000300700780c */ /* 0x000fe400037c4270 */
[----:B------:R-:W-:Y:S02]  /*e780*/  PLOP3.LUT P0, PT, PT, PT, UP2, 0x80, 0x0 ;  /* 0x000000000000781c */ /* 0x000fe40003f0f028 */
[----:B------:R-:W-:Y:S02]  /*e790*/  FMNMX.FTZ R12, R157, R12, !PT ;  /* 0x0000000c9d0c7209 */ /* 0x000fe40007810000 */
[C---:B------:R-:W-:Y:S02]  /*e7a0*/  ISETP.LT.OR P6, PT, R4.reuse, 0x31, P6 ;  /* 0x000000310400780c */ /* 0x040fe400037c1670 */
        /* <DEDUP_REMOVED lines=8> */
[----:B------:R-:W-:Y:S01]  /*e830*/  PLOP3.LUT P0, PT, PT, PT, UP2, 0x80, 0x0 ;  /* 0x000000000000781c */ /* 0x000fe20003f0f028 */
[----:B------:R-:W-:Y:S01]  /*e840*/  UISETP.GT.AND UP2, UPT, UR20, UR9, UPT ;  /* 0x000000091400728c */ /* 0x000fe2000bf44270 */
[----:B------:R-:W-:Y:S01]  /*e850*/  FMNMX.FTZ R12, R149, R12, !PT ;  /* 0x0000000c950c7209 */ /* 0x000fe20007810000 */
[----:B------:R-:W-:Y:S01]  /*e860*/  UIADD3 UR20, UR20, -0x1, URZ ;  /* 0xffffffff14147890 */ /* 0x000fe2000fffe03f */
[----:B------:R-:W-:Y:S02]  /*e870*/  ISETP.LT.OR P6, PT, R4, 0x39, P6 ;  /* 0x000000390400780c */ /* 0x000fe400037c1670 */
[----:B------:R-:W-:Y:S02]  /*e880*/  ISETP.GT.AND P0, PT, R7, 0x39, P0 ;  /* 0x000000390700780c */ /* 0x000fe40000704270 */
[----:B------:R-:W-:Y:S02]  /*e890*/  FSEL R145, R145, -INF , !P6 ;  /* 0xff80000091917808 */ /* 0x000fe40007000000 */
[----:B-1----:R-:W-:Y:S02]  /*e8a0*/  FMNMX.FTZ R17, R0, R17, !PT ;  /* 0x0000001100117209 */ /* 0x002fe40007810000 */
[----:B------:R-:W-:Y:S02]  /*e8b0*/  FMNMX.FTZ R0, R147, R12, !PT ;  /* 0x0000000c93007209 */ /* 0x000fe40007810000 */
[----:B------:R-:W-:Y:S01]  /*e8c0*/  ISETP.LT.OR P0, PT, R4, 0x3a, P0 ;  /* 0x0000003a0400780c */ /* 0x000fe20000701670 */
[----:B------:R-:W1:Y:S01]  /*e8d0*/  SHFL.BFLY PT, R12, R17, 0x1, 0x1f ;  /* 0x0c201f00110c7f89 */ /* 0x000e6200000e0000 */
        /* <DEDUP_REMOVED lines=8> */
[----:B--2---:R-:W-:Y:S02]  /*e960*/  FMNMX.FTZ R5, R4, R7, !PT ;  /* 0x0000000704057209 */ /* 0x004fe40007810000 */
[----:B------:R-:W-:Y:S01]  /*e970*/  FSEL R4, R0, RZ, P0 ;  /* 0x000000ff00047208 */ /* 0x000fe20000000000 */
[--C-:B------:R-:W-:Y:S02]  /*e980*/  FFMA.FTZ R168, R10, c[0x0][0x2d0], -R151.reuse ;  /* 0x0000b4000aa87a23 */ /* 0x100fe40000010897 */
[----:B------:R-:W1:Y:S01]  /*e990*/  SHFL.BFLY PT, R132, R5, 0x1, 0x1f ;  /* 0x0c201f0005847f89 */ /* 0x000e6200000e0000 */
[----:B------:R-:W-:Y:S02]  /*e9a0*/  FFMA.FTZ R135, R138, c[0x0][0x2d0], -R151 ;  /* 0x0000b4008a877a23 */ /* 0x000fe40000010897 */
[----:B------:R-:W-:Y:S01]  /*e9b0*/  FADD.FTZ R4, -R4, R3 ;  /* 0x0000000304047221 */ /* 0x000fe20000010100 */
[----:B------:R-:W-:Y:S01]  /*e9c0*/  MUFU.EX2 R168, R168 ;  /* 0x000000a800a87308 */ /* 0x000fe20000000800 */
[--C-:B------:R-:W-:Y:S02]  /*e9d0*/  FFMA.FTZ R134, R8, c[0x0][0x2d0], -R151.reuse ;  /* 0x0000b40008867a23 */ /* 0x100fe40000010897 */
        /* <DEDUP_REMOVED lines=10> */
[----:B-1----:R-:W-:Y:S01]  /*ea80*/  FMNMX.FTZ R132, R132, R5, !PT ;  /* 0x0000000584847209 */ /* 0x002fe20007810000 */
[----:B------:R-:W-:Y:S01]  /*ea90*/  MUFU.EX2 R134, R134 ;  /* 0x0000008600867308 */ /* 0x000fe20000000800 */
[--C-:B------:R-:W-:Y:S02]  /*eaa0*/  FFMA.FTZ R221, R156, c[0x0][0x2d0], -R151.reuse ;  /* 0x0000b4009cdd7a23 */ /* 0x100fe40000010897 */
[C---:B------:R-:W-:Y:S01]  /*eab0*/  FSETP.NEU.FTZ.AND P0, PT, R132.reuse, -INF , PT ;  /* 0xff8000008400780b */ /* 0x040fe20003f1d000 */
[----:B------:R-:W-:Y:S02]  /*eac0*/  FMUL.FTZ R144, R132, c[0x0][0x2d0] ;  /* 0x0000b40084907a20 */ /* 0x000fe40000410000 */
[--C-:B------:R-:W-:Y:S01]  /*ead0*/  FFMA.FTZ R224, R154, c[0x0][0x2d0], -R151.reuse ;  /* 0x0000b4009ae07a23 */ /* 0x100fe20000010897 */
[----:B------:R-:W-:Y:S01]  /*eae0*/  FSEL R5, R132, RZ, P0 ;  /* 0x000000ff84057208 */ /* 0x000fe20000000000 */
[--C-:B------:R-:W-:Y:S01]  /*eaf0*/  FFMA.FTZ R227, R152, c[0x0][0x2d0], -R151.reuse ;  /* 0x0000b40098e37a23 */ /* 0x100fe20000010897 */
[----:B------:R-:W-:Y:S01]  /*eb00*/  FSEL R144, R144, RZ, P0 ;  /* 0x000000ff90907208 */ /* 0x000fe20000000000 */
[----:B------:R-:W1:Y:S01]  /*eb10*/  MUFU.EX2 R169, R169 ;  /* 0x000000a900a97308 */ /* 0x000e620000000800 */
[--C-:B------:R-:W-:Y:S01]  /*eb20*/  FFMA.FTZ R230, R150, c[0x0][0x2d0], -R151.reuse ;  /* 0x0000b40096e67a23 */ /* 0x100fe20000010897 */
[----:B------:R-:W-:Y:S01]  /*eb30*/  PLOP3.LUT P0, PT, PT, PT, UP2, 0x80, 0x0 ;  /* 0x000000000000781c */ /* 0x000fe20003f0f028 */
[----:B------:R-:W-:Y:S01]  /*eb40*/  FADD.FTZ R5, -R5, R2 ;  /* 0x0000000205057221 */ /* 0x000fe20000010100 */
[----:B--2---:R-:W-:Y:S01]  /*eb50*/  F2FP.PACK_AB R136, R135, R168 ;  /* 0x000000a88788723e */ /* 0x004fe200000000ff */
[--C-:B------:R-:W-:Y:S02]  /*eb60*/  FFMA.FTZ R173, R15, c[0x0][0x2d0], -R144.reuse ;  /* 0x0000b4000fad7a23 */ /* 0x100fe40000010890 */
[--C-:B------:R-:W-:Y:S02]  /*eb70*/  FFMA.FTZ R172, R13, c[0x0][0x2d0], -R144.reuse ;  /* 0x0000b4000dac7a23 */ /* 0x100fe40000010890 */
[----:B------:R-:W2:Y:S01]  /*eb80*/  LDSM.16.MT88.4 R12, [R203+0x100] ;  /* 0x00010000cb0c783b */ /* 0x000ea20000004200 */
[--C-:B------:R-:W-:Y:S01]  /*eb90*/  FFMA.FTZ R171, R11, c[0x0][0x2d0], -R144.reuse ;  /* 0x0000b4000bab7a23 */ /* 0x100fe20000010890 */
[----:B------:R-:W3:Y:S01]  /*eba0*/  MUFU.EX2 R3, R3 ;  /* 0x0000000300037308 */ /* 0x000ee20000000800 */
[--C-:B------:R-:W-:Y:S02]  /*ebb0*/  FFMA.FTZ R170, R9, c[0x0][0x2d0], -R144.reuse ;  /* 0x0000b40009aa7a23 */ /* 0x100fe40000010890 */
[----:B------:R-:W-:Y:S02]  /*ebc0*/  FMUL.FTZ R2, R5, c[0x0][0x2d0] ;  /* 0x0000b40005027a20 */ /* 0x000fe40000410000 */
[--C-:B------:R-:W-:Y:S02]  /*ebd0*/  FFMA.FTZ R178, R163, c[0x0][0x2d0], -R144.reuse ;  /* 0x0000b400a3b27a23 */ /* 0x100fe40000010890 */
[--C-:B------:R-:W-:Y:S02]  /*ebe0*/  FFMA.FTZ R179, R161, c[0x0][0x2d0], -R144.reuse ;  /* 0x0000b400a1b37a23 */ /* 0x100fe40000010890 */
[----:B------:R-:W-:Y:S01]  /*ebf0*/  LDSM.16.MT88.4 R160, [R196+0x3900] ;  /* 0x00390000c4a0783b */ /* 0x000fe20000004200 */
[----:B------:R-:W-:Y:S01]  /*ec00*/  MUFU.EX2 R173, R173 ;  /* 0x000000ad00ad7308 */ /* 0x000fe20000000800 */
[--C-:B------:R-:W-:Y:S01]  /*ec10*/  FFMA.FTZ R181, R143, c[0x0][0x2d0], -R144.reuse ;  /* 0x0000b4008fb57a23 */ /* 0x100fe20000010890 */
[----:B-1----:R-:W-:Y:S01]  /*ec20*/  F2FP.PACK_AB R138, R169, R134 ;  /* 0x00000086a98a723e */ /* 0x002fe200000000ff */
[--C-:B------:R-:W-:Y:S02]  /*ec30*/  FFMA.FTZ R182, R141, c[0x0][0x2d0], -R144.reuse ;  /* 0x0000b4008db67a23 */ /* 0x100fe40000010890 */
[--C-:B------:R-:W-:Y:S02]  /*ec40*/  FFMA.FTZ R223, R159, c[0x0][0x2d0], -R144.reuse ;  /* 0x0000b4009fdf7a23 */ /* 0x100fe40000010890 */
[----:B------:R-:W-:Y:S01]  /*ec50*/  LDSM.16.MT88.4 R140, [R197+0x2900] ;  /* 0x00290000c58c783b */ /* 0x000fe20000004200 */
[--C-:B------:R-:W-:Y:S02]  /*ec60*/  FFMA.FTZ R226, R157, c[0x0][0x2d0], -R144.reuse ;  /* 0x0000b4009de27a23 */ /* 0x100fe40000010890 */
[----:B------:R-:W1:Y:S01]  /*ec70*/  MUFU.EX2 R172, R172 ;  /* 0x000000ac00ac7308 */ /* 0x000e620000000800 */
[--C-:B------:R-:W-:Y:S02]  /*ec80*/  FFMA.FTZ R225, R155, c[0x0][0x2d0], -R144.reuse ;  /* 0x0000b4009be17a23 */ /* 0x100fe40000010890 */
[--C-:B------:R-:W-:Y:S02]  /*ec90*/  FFMA.FTZ R228, R153, c[0x0][0x2d0], -R144.reuse ;  /* 0x0000b40099e47a23 */ /* 0x100fe40000010890 */
[C---:B---3--:R-:W-:Y:S01]  /*eca0*/  FMUL.FTZ R4, R3.reuse, R128 ;  /* 0x0000008003047220 */ /* 0x048fe20000410000 */
        /* <DEDUP_REMOVED lines=15> */
[--C-:B------:R-:W-:Y:S02]  /*eda0*/  FFMA.FTZ R231, R149, c[0x0][0x2d0], -R144.reuse ;  /* 0x0000b40095e77a23 */ /* 0x100fe40000010890 */
[--C-:B------:R-:W-:Y:S01]  /*edb0*/  FFMA.FTZ R234, R147, c[0x0][0x2d0], -R144.reuse ;  /* 0x0000b40093ea7a23 */ /* 0x100fe20000010890 */
[----:B------:R-:W1:Y:S01]  /*edc0*/  MUFU.EX2 R2, R2 ;  /* 0x0000000200027308 */ /* 0x000e620000000800 */
[--C-:B------:R-:W-:Y:S02]  /*edd0*/  FFMA.FTZ R233, R145, c[0x0][0x2d0], -R144.reuse ;  /* 0x0000b40091e97a23 */ /* 0x100fe40000010890 */
[----:B------:R-:W-:Y:S02]  /*ede0*/  FFMA.FTZ R151, R146, c[0x0][0x2d0], -R151 ;  /* 0x0000b40092977a23 */ /* 0x000fe40000010897 */
[----:B------:R-:W-:Y:S02]  /*edf0*/  FFMA.FTZ R144, R133, c[0x0][0x2d0], -R144 ;  /* 0x0000b40085907a23 */ /* 0x000fe40000010890 */
[C---:B------:R-:W-:Y:S02]  /*ee00*/  FMUL.FTZ R36, R3.reuse, R36 ;  /* 0x0000002403247220 */ /* 0x040fe40000410000 */
        /* <DEDUP_REMOVED lines=123> */
[----:B------:R-:W3:Y:S01]  /*f5c0*/  MUFU.EX2 R230, R230 ;  /* 0x000000e600e67308 */ /* 0x000ee20000000800 */
[C---:B-1----:R-:W-:Y:S04]  /*f5d0*/  HMMA.16816.F32 R76, R136.reuse, R100, R76 ;  /* 0x00000064884c723c */ /* 0x042fe8000000184c */
[C---:B------:R-:W-:Y:S02]  /*f5e0*/  FMUL.FTZ R84, R3.reuse, R84 ;  /* 0x0000005403547220 */ /* 0x040fe40000410000 */
[----:B------:R-:W-:Y:S01]  /*f5f0*/  FMUL.FTZ R85, R3, R85 ;  /* 0x0000005503557220 */ /* 0x000fe20000410000 */
[----:B------:R-:W-:Y:S01]  /*f600*/  F2FP.PACK_AB R100, R175, R174 ;  /* 0x000000aeaf64723e */ /* 0x000fe200000000ff */
[C---:B------:R-:W-:Y:S01]  /*f610*/  HMMA.16816.F32 R80, R136.reuse, R102, R80 ;  /* 0x000000668850723c */ /* 0x040fe20000001850 */
[----:B------:R-:W-:Y:S03]  /*f620*/  MUFU.EX2 R229, R229 ;  /* 0x000000e500e57308 */ /* 0x000fe60000000800 */
[C---:B------:R-:W-:Y:S01]  /*f630*/  FMUL.FTZ R86, R2.reuse, R86 ;  /* 0x0000005602567220 */ /* 0x040fe20000410000 */
[----:B----4-:R-:W-:Y:S01]  /*f640*/  F2FP.PACK_AB R101, R179, R178 ;  /* 0x000000b2b365723e */ /* 0x010fe200000000ff */
[----:B------:R-:W-:Y:S01]  /*f650*/  FMUL.FTZ R87, R2, R87 ;  /* 0x0000005702577220 */ /* 0x000fe20000410000 */
[----:B------:R-:W-:Y:S01]  /*f660*/  F2FP.PACK_AB R102, R177, R176 ;  /* 0x000000b0b166723e */ /* 0x000fe200000000ff */
[C---:B------:R-:W-:Y:S01]  /*f670*/  FMUL.FTZ R88, R3.reuse, R88 ;  /* 0x0000005803587220 */ /* 0x040fe20000410000 */
[----:B-----5:R-:W-:Y:S02]  /*f680*/  F2FP.PACK_AB R103, R182, R181 ;  /* 0x000000b5b667723e */ /* 0x020fe400000000ff */
[----:B------:R-:W-:Y:S01]  /*f690*/  MUFU.EX2 R231, R231 ;  /* 0x000000e700e77308 */ /* 0x000fe20000000800 */
[C---:B------:R-:W-:Y:S01]  /*f6a0*/  FMUL.FTZ R89, R3.reuse, R89 ;  /* 0x0000005903597220 */ /* 0x040fe20000410000 */
[C---:B--2---:R-:W-:Y:S03]  /*f6b0*/  HMMA.16816.F32 R84, R136.reuse, R108, R84 ;  /* 0x0000006c8854723c */ /* 0x044fe60000001854 */
[C---:B------:R-:W-:Y:S02]  /*f6c0*/  FMUL.FTZ R90, R2.reuse, R90 ;  /* 0x0000005a025a7220 */ /* 0x040fe40000410000 */
        /* <DEDUP_REMOVED lines=153> */
.L_x_426:
[----:B------:R-:W1:Y:S01]  /*10060*/  SHFL.BFLY PT, R3, R214, 0x2, 0x1f ;  /* 0x0c401f00d6037f89 */ /* 0x000e6200000e0000 */
[----:B------:R-:W-:-:S02]  /*10070*/  MOV R7, RZ ;  /* 0x000000ff00077202 */ /* 0x000fc40000000f00 */
[----:B------:R-:W-:Y:S01]  /*10080*/  MOV R4, RZ ;  /* 0x000000ff00047202 */ /* 0x000fe20000000f00 */
[----:B------:R-:W2:Y:S01]  /*10090*/  SHFL.BFLY PT, R2, R215, 0x2, 0x1f ;  /* 0x0c401f00d7027f89 */ /* 0x000ea200000e0000 */
[----:B------:R-:W-:Y:S01]  /*100a0*/  PLOP3.LUT P2, PT, PT, PT, PT, 0x8, 0x0 ;  /* 0x000000000000781c */ /* 0x000fe20003f4e170 */
[----:B-1----:R-:W-:Y:S02]  /*100b0*/  FADD.FTZ R3, R3, R214 ;  /* 0x000000d603037221 */ /* 0x002fe40000010000 */
[----:B--2---:R-:W-:-:S03]  /*100c0*/  FADD.FTZ R2, R2, R215 ;  /* 0x000000d702027221 */ /* 0x004fc60000010000 */
[----:B------:R-:W1:Y:S04]  /*100d0*/  SHFL.BFLY PT, R6, R3, 0x1, 0x1f ;  /* 0x0c201f0003067f89 */ /* 0x000e6800000e0000 */
[----:B------:R-:W2:Y:S01]  /*100e0*/  SHFL.BFLY PT, R5, R2, 0x1, 0x1f ;  /* 0x0c201f0002057f89 */ /* 0x000ea200000e0000 */
[----:B-1----:R-:W-:Y:S02]  /*100f0*/  FADD.FTZ R6, R3, R6 ;  /* 0x0000000603067221 */ /* 0x002fe40000010000 */
[----:B--2---:R-:W-:-:S03]  /*10100*/  FADD.FTZ R5, R5, R2 ;  /* 0x0000000205057221 */ /* 0x004fc60000010000 */
[----:B------:R-:W-:Y:S02]  /*10110*/  FSETP.NE.FTZ.AND P1, PT, R6, RZ, PT ;  /* 0x000000ff0600720b */ /* 0x000fe40003f35000 */
[----:B------:R-:W-:-:S11]  /*10120*/  FSETP.NE.FTZ.AND P0, PT, R5, RZ, PT ;  /* 0x000000ff0500720b */ /* 0x000fd60003f15000 */
[----:B------:R-:W1:Y:S01]  /*10130*/  @P1 MUFU.RCP R7, R6 ;  /* 0x0000000600071308 */ /* 0x000e620000001000 */
[----:B------:R-:W-:Y:S02]  /*10140*/  @P1 MOV R10, 0x3f317218 ;  /* 0x3f317218000a1802 */ /* 0x000fe40000000f00 */
[----:B------:R-:W-:-:S05]  /*10150*/  @P0 MOV R11, 0x3f317218 ;  /* 0x3f317218000b0802 */ /* 0x000fca0000000f00 */
[----:B------:R-:W2:Y:S01]  /*10160*/  @P1 MUFU.LG2 R6, R6 ;  /* 0x0000000600061308 */ /* 0x000ea20000000c00 */
[----:B------:R-:W-:-:S07]  /*10170*/  @P0 FMUL.FTZ R11, R11, c[0x0][0x2d0] ;  /* 0x0000b4000b0b0a20 */ /* 0x000fce0000410000 */
[----:B------:R-:W3:Y:S01]  /*10180*/  @P0 MUFU.LG2 R8, R5 ;  /* 0x0000000500080308 */ /* 0x000ee20000000c00 */
[C---:B-1----:R-:W-:Y:S02]  /*10190*/  FMUL.FTZ R128, R7.reuse, R128 ;  /* 0x0000008007807220 */ /* 0x042fe40000410000 */
[C---:B------:R-:W-:Y:S02]  /*101a0*/  FMUL.FTZ R129, R7.reuse, R129 ;  /* 0x0000008107817220 */ /* 0x040fe40000410000 */
[C---:B------:R-:W-:Y:S02]  /*101b0*/  FMUL.FTZ R124, R7.reuse, R124 ;  /* 0x0000007c077c7220 */ /* 0x040fe40000410000 */
[----:B------:R-:W-:Y:S01]  /*101c0*/  FMUL.FTZ R125, R7, R125 ;  /* 0x0000007d077d7220 */ /* 0x000fe20000410000 */
[----:B------:R1:W4:Y:S01]  /*101d0*/  @P0 MUFU.RCP R4, R5 ;  /* 0x0000000500040308 */ /* 0x0003220000001000 */
[----:B--2---:R-:W-:Y:S02]  /*101e0*/  @P1 FMUL.FTZ R9, R6, 0.69314718246459960938 ;  /* 0x3f31721806091820 */ /* 0x004fe40000410000 */
[----:B------:R-:W-:-:S02]  /*101f0*/  @P1 FMUL.FTZ R6, R10, c[0x0][0x2d0] ;  /* 0x0000b4000a061a20 */ /* 0x000fc40000410000 */
[C---:B------:R-:W-:Y:S02]  /*10200*/  FMUL.FTZ R120, R7.reuse, R120 ;  /* 0x0000007807787220 */ /* 0x040fe40000410000 */
[C---:B------:R-:W-:Y:S02]  /*10210*/  FMUL.FTZ R121, R7.reuse, R121 ;  /* 0x0000007907797220 */ /* 0x040fe40000410000 */
[----:B---3--:R-:W-:Y:S02]  /*10220*/  @P0 FMUL.FTZ R8, R8, 0.69314718246459960938 ;  /* 0x3f31721808080820 */ /* 0x008fe40000410000 */
[C---:B------:R-:W-:Y:S02]  /*10230*/  FMUL.FTZ R116, R7.reuse, R116 ;  /* 0x0000007407747220 */ /* 0x040fe40000410000 */
[C---:B------:R-:W-:Y:S02]  /*10240*/  FMUL.FTZ R117, R7.reuse, R117 ;  /* 0x0000007507757220 */ /* 0x040fe40000410000 */
[C---:B------:R-:W-:Y:S01]  /*10250*/  FMUL.FTZ R112, R7.reuse, R112 ;  /* 0x0000007007707220 */ /* 0x040fe20000410000 */
[----:B-1----:R-:W-:Y:S01]  /*10260*/  MOV R5, 0xff800000 ;  /* 0xff80000000057802 */ /* 0x002fe20000000f00 */
        /* <DEDUP_REMOVED lines=90> */
.L_x_388:
[----:B------:R-:W-:Y:S05]  /*10810*/  @P2 BRA `(.L_x_437) ;  /* 0x0000197000002947 */ /* 0x000fea0003800000 */
[----:B------:R-:W1:Y:S01]  /*10820*/  S2R R9, SR_CTAID.Y ;  /* 0x0000000000097919 */ /* 0x000e620000002600 */
[----:B------:R-:W-:Y:S01]  /*10830*/  IMAD R8, RZ, RZ, -UR13 ;  /* 0x8000000dff087e24 */ /* 0x000fe2000f8e02ff */
[----:B------:R-:W-:Y:S01]  /*10840*/  USHF.R.S32.HI UR6, URZ, 0x1f, UR13 ;  /* 0x0000001f3f067899 */ /* 0x000fe2000801140d */
[----:B------:R-:W-:Y:S01]  /*10850*/  BSSY B0, `(.L_x_438) ;  /* 0x0000101000007945 */ /* 0x000fe20003800000 */
[----:B------:R-:W3:Y:S01]  /*10860*/  S2R R4, SR_TID.X ;  /* 0x0000000000047919 */ /* 0x000ee20000002100 */
[----:B------:R-:W-:-:S02]  /*10870*/  ULDC.64 UR4, c[0x0][0x4d0] ;  /* 0x0001340000047ab9 */ /* 0x000fc40000000a00 */
[----:B------:R-:W-:Y:S01]  /*10880*/  UIMAD UR7, UR6, UR4, URZ ;  /* 0x00000004060772a4 */ /* 0x000fe2000f8e023f */
[----:B------:R-:W4:Y:S01]  /*10890*/  S2R R11, SR_CTAID.Z ;  /* 0x00000000000b7919 */ /* 0x000f220000002700 */
[----:B------:R-:W-:Y:S02]  /*108a0*/  UIMAD.WIDE.U32 UR8, UR13, UR4, URZ ;  /* 0x000000040d0872a5 */ /* 0x000fe4000f8e003f */
[----:B------:R-:W-:Y:S01]  /*108b0*/  UIMAD UR7, UR13, UR5, UR7 ;  /* 0x000000050d0772a4 */ /* 0x000fe2000f8e0207 */
[----:B------:R-:W5:Y:S02]  /*108c0*/  S2R R12, SR_CTAID.X ;  /* 0x00000000000c7919 */ /* 0x000f640000002500 */
[----:B------:R-:W-:Y:S01]  /*108d0*/  ULDC.64 UR4, c[0x0][0x438] ;  /* 0x00010e0000047ab9 */ /* 0x000fe20000000a00 */
[----:B------:R-:W-:Y:S01]  /*108e0*/  MOV R19, UR9 ;  /* 0x0000000900137c02 */ /* 0x000fe20008000f00 */
[----:B------:R-:W-:Y:S01]  /*108f0*/  UIMAD.WIDE.U32 UR10, UR13, UR4, URZ ;  /* 0x000000040d0a72a5 */ /* 0x000fe2000f8e003f */
[----:B------:R-:W-:Y:S01]  /*10900*/  IMAD.U32 R18, RZ, RZ, UR8 ;  /* 0x00000008ff127e24 */ /* 0x000fe2000f8e00ff */
[----:B------:R-:W-:-:S02]  /*10910*/  UIMAD UR4, UR6, UR4, URZ ;  /* 0x00000004060472a4 */ /* 0x000fc4000f8e023f */
[----:B------:R-:W-:Y:S02]  /*10920*/  UIADD3 UR7, UR9, UR7, URZ ;  /* 0x0000000709077290 */ /* 0x000fe4000fffe03f */
[----:B------:R-:W-:Y:S01]  /*10930*/  UIMAD UR4, UR13, UR5, UR4 ;  /* 0x000000050d0472a4 */ /* 0x000fe2000f8e0204 */
[----:B------:R-:W-:Y:S01]  /*10940*/  MOV R16, UR10 ;  /* 0x0000000a00107c02 */ /* 0x000fe20008000f00 */
[----:B-1----:R-:W-:Y:S02]  /*10950*/  IMAD R8, R8, c[0x0][0x550], R9 ;  /* 0x0001540008087a24 */ /* 0x002fe400078e0209 */
[----:B------:R-:W-:Y:S01]  /*10960*/  UIADD3 UR4, UR11, UR4, URZ ;  /* 0x000000040b047290 */ /* 0x000fe2000fffe03f */
[----:B------:R-:W-:Y:S01]  /*10970*/  IMAD.U32 R17, RZ, RZ, UR11 ;  /* 0x0000000bff117e24 */ /* 0x000fe2000f8e00ff */
[----:B---3--:R-:W-:Y:S01]  /*10980*/  SHF.R.S32.HI R9, RZ, 0x1f, R4 ;  /* 0x0000001fff097819 */ /* 0x008fe20000011404 */
[----:B------:R-:W-:-:S03]  /*10990*/  IMAD.U32 R19, RZ, RZ, UR7 ;  /* 0x00000007ff137e24 */ /* 0x000fc6000f8e00ff */
[CC--:B------:R-:W-:Y:S01]  /*109a0*/  LEA.HI R0, R9.reuse, R4.reuse, RZ, 0x5 ;  /* 0x0000000409007211 */ /* 0x0c0fe200078f28ff */
[----:B------:R-:W-:Y:S01]  /*109b0*/  IMAD.U32 R17, RZ, RZ, UR4 ;  /* 0x00000004ff117e24 */ /* 0x000fe2000f8e00ff */
[-C--:B------:R-:W-:Y:S01]  /*109c0*/  LEA.HI R9, R9, R4.reuse, RZ, 0x2 ;  /* 0x0000000409097211 */ /* 0x080fe200078f10ff */
[C---:B----4-:R-:W-:Y:S01]  /*109d0*/  IMAD.WIDE.U32 R18, R11.reuse, c[0x0][0x4d8], R18 ;  /* 0x000136000b127a25 */ /* 0x050fe200078e0012 */
[----:B------:R-:W-:Y:S02]  /*109e0*/  LOP3.LUT R13, R0, 0xffffffe0, RZ, 0xc0, !PT ;  /* 0xffffffe0000d7812 */ /* 0x000fe400078ec0ff */
[----:B------:R-:W-:Y:S01]  /*109f0*/  SHF.R.S32.HI R15, RZ, 0x5, R0 ;  /* 0x00000005ff0f7819 */ /* 0x000fe20000011400 */
[----:B------:R-:W-:Y:S01]  /*10a00*/  IMAD.WIDE.U32 R16, R11, c[0x0][0x440], R16 ;  /* 0x000110000b107a25 */ /* 0x000fe200078e0010 */
[----:B------:R-:W-:Y:S02]  /*10a10*/  SHF.R.S32.HI R0, RZ, 0x1f, R0 ;  /* 0x0000001fff007819 */ /* 0x000fe40000011400 */
[----:B------:R-:W-:Y:S01]  /*10a20*/  LOP3.LUT R9, R9, 0xfffffffc, RZ, 0xc0, !PT ;  /* 0xfffffffc09097812 */ /* 0x000fe200078ec0ff */
[----:B------:R-:W-:Y:S01]  /*10a30*/  IMAD.IADD R6, R4, 0x1, -R13 ;  /* 0x0000000104067824 */ /* 0x000fe200078e0a0d */
[----:B------:R-:W-:Y:S01]  /*10a40*/  LEA.HI R0, R0, R15, RZ, 0x3 ;  /* 0x0000000f00007211 */ /* 0x000fe200078f18ff */
[----:B------:R-:W-:Y:S01]  /*10a50*/  IMAD.MOV.U32 R20, RZ, RZ, R18 ;  /* 0x000000ffff147224 */ /* 0x000fe200078e0012 */
[----:B------:R-:W-:-:S02]  /*10a60*/  IADD3 R9, -R9, R4, RZ ;  /* 0x0000000409097210 */ /* 0x000fc40007ffe1ff */
[----:B------:R-:W-:Y:S02]  /*10a70*/  LOP3.LUT R0, R0, 0xffffff8, RZ, 0xc0, !PT ;  /* 0x0ffffff800007812 */ /* 0x000fe400078ec0ff */
[----:B------:R-:W-:Y:S02]  /*10a80*/  SHF.R.S32.HI R13, RZ, 0x1f, R6 ;  /* 0x0000001fff0d7819 */ /* 0x000fe40000011406 */
[----:B------:R-:W-:Y:S01]  /*10a90*/  SHF.R.S32.HI R10, RZ, 0x1f, R11 ;  /* 0x0000001fff0a7819 */ /* 0x000fe2000001140b */
[----:B------:R-:W-:Y:S01]  /*10aa0*/  IMAD.IADD R15, R15, 0x1, -R0 ;  /* 0x000000010f0f7824 */ /* 0x000fe200078e0a00 */
[----:B------:R-:W-:Y:S02]  /*10ab0*/  LEA.HI R0, R9, R9, RZ, 0x1 ;  /* 0x0000000909007211 */ /* 0x000fe400078f08ff */
[----:B------:R-:W-:Y:S01]  /*10ac0*/  LEA.HI R4, R13, R6, RZ, 0x2 ;  /* 0x000000060d047211 */ /* 0x000fe200078f10ff */
[----:B------:R-:W-:Y:S01]  /*10ad0*/  IMAD.MOV.U32 R13, RZ, RZ, c[0x0][0x4e8] ;  /* 0x00013a00ff0d7624 */ /* 0x000fe200078e00ff */
[----:B------:R-:W-:-:S02]  /*10ae0*/  LOP3.LUT R0, R0, 0x1ffffffe, RZ, 0xc0, !PT ;  /* 0x1ffffffe00007812 */ /* 0x000fc400078ec0ff */
[----:B------:R-:W-:Y:S02]  /*10af0*/  SHF.R.S32.HI R14, RZ, 0x2, R4 ;  /* 0x00000002ff0e7819 */ /* 0x000fe40000011404 */
[----:B------:R-:W-:Y:S01]  /*10b00*/  IADD3 R0, R9, -R0, RZ ;  /* 0x8000000009007210 */ /* 0x000fe20007ffe0ff */
[----:B------:R-:W-:Y:S01]  /*10b10*/  BAR.SYNC.DEFER_BLOCKING 0x1, 0x100 ;  /* 0x0044000000007b1d */ /* 0x000fe20000010000 */
[----:B------:R-:W-:Y:S01]  /*10b20*/  ISETP.NE.AND P1, PT, R13, 0x1, PT ;  /* 0x000000010d00780c */ /* 0x000fe20003f25270 */
[----:B------:R-:W-:Y:S01]  /*10b30*/  IMAD R15, R15, 0x10, R14 ;  /* 0x000000100f0f7824 */ /* 0x000fe200078e020e */
[----:B------:R-:W-:Y:S01]  /*10b40*/  MOV R22, R16 ;  /* 0x0000001000167202 */ /* 0x000fe20000000f00 */
[----:B------:R-:W-:Y:S02]  /*10b50*/  IMAD R14, R10, c[0x0][0x4d8], RZ ;  /* 0x000136000a0e7a24 */ /* 0x000fe400078e02ff */
[----:B------:R-:W-:Y:S01]  /*10b60*/  IMAD R9, R0, 0x8, R15 ;  /* 0x0000000800097824 */ /* 0x000fe200078e020f */
[----:B------:R-:W-:Y:S01]  /*10b70*/  SHF.R.S32.HI R0, RZ, 0x1f, R8 ;  /* 0x0000001fff007819 */ /* 0x000fe20000011408 */
[----:B------:R-:W-:-:S02]  /*10b80*/  IMAD R10, R10, c[0x0][0x440], RZ ;  /* 0x000110000a0a7a24 */ /* 0x000fc400078e02ff */
[C---:B------:R-:W-:Y:S01]  /*10b90*/  IMAD R14, R11.reuse, c[0x0][0x4dc], R14 ;  /* 0x000137000b0e7a24 */ /* 0x040fe200078e020e */
[C---:B-----5:R-:W-:Y:S01]  /*10ba0*/  LEA R9, R12.reuse, R9, 0x7 ;  /* 0x000000090c097211 */ /* 0x060fe200078e38ff */
[----:B------:R-:W-:Y:S01]  /*10bb0*/  IMAD R10, R11, c[0x0][0x444], R10 ;  /* 0x000111000b0a7a24 */ /* 0x000fe200078e020a */
[----:B------:R-:W-:Y:S01]  /*10bc0*/  LEA R12, R12, R15, 0x7 ;  /* 0x0000000f0c0c7211 */ /* 0x000fe200078e38ff */
[----:B------:R-:W-:Y:S01]  /*10bd0*/  IMAD.IADD R21, R19, 0x1, R14 ;  /* 0x0000000113157824 */ /* 0x000fe200078e020e */
[----:B------:R-:W-:Y:S01]  /*10be0*/  MOV R11, R9 ;  /* 0x00000009000b7202 */ /* 0x000fe20000000f00 */
[----:B------:R-:W-:Y:S02]  /*10bf0*/  IMAD.IADD R23, R17, 0x1, R10 ;  /* 0x0000000111177824 */ /* 0x000fe400078e020a */
[----:B------:R-:W-:-:S04]  /*10c00*/  @P1 IMAD.HI.U32 R10, R9, c[0x0][0x4ec], RZ ;  /* 0x00013b00090a1a27 */ /* 0x000fc800078e00ff */
        /* <DEDUP_REMOVED lines=11> */
[----:B------:R-:W-:-:S03]  /*10cc0*/  IADD3 R16, P0, R11, R20, RZ ;  /* 0x000000140b107210 */ /* 0x000fc60007f1e0ff */
[----:B------:R-:W-:Y:S01]  /*10cd0*/  IMAD R0, R0, c[0x0][0x4e8], R9 ;  /* 0x00013a0000007a24 */ /* 0x000fe200078e0209 */
[----:B------:R-:W-:Y:S01]  /*10ce0*/  @P1 SHF.R.U32.HI R10, RZ, c[0x0][0x4f0], R8 ;  /* 0x00013c00ff0a1a19 */ /* 0x000fe20000011608 */
[----:B------:R-:W-:Y:S01]  /*10cf0*/  IMAD.IADD R23, R23, 0x1, R19 ;  /* 0x0000000117177824 */ /* 0x000fe200078e0213 */
[----:B------:R-:W-:Y:S01]  /*10d00*/  IADD3.X R17, R14, R21, R17, P0, !PT ;  /* 0x000000150e117210 */ /* 0x000fe200007fe411 */
[----:B------:R-:W-:Y:S01]  /*10d10*/  IMAD R13, R13, c[0x0][0x388], RZ ;  /* 0x0000e2000d0d7a24 */ /* 0x000fe200078e02ff */
[----:B------:R-:W-:Y:S01]  /*10d20*/  SHF.R.S32.HI R8, RZ, 0x1f, R0 ;  /* 0x0000001fff087819 */ /* 0x000fe20000011400 */
[C---:B------:R-:W-:Y:S01]  /*10d30*/  IMAD.WIDE.U32 R22, R10.reuse, c[0x0][0x430], R22 ;  /* 0x00010c000a167a25 */ /* 0x040fe200078e0016 */
[----:B------:R-:W-:Y:S02]  /*10d40*/  IADD3 R14, -R10, RZ, RZ ;  /* 0x000000ff0a0e7210 */ /* 0x000fe40007ffe1ff */
        /* <DEDUP_REMOVED lines=10> */
[----:B------:R-:W-:Y:S01]  /*10df0*/  SHFL.IDX PT, R18, R0, 0x1, 0x1c1f ;  /* 0x003c1f0000127f89 */ /* 0x000fe200000e0000 */
[----:B------:R-:W-:Y:S02]  /*10e00*/  SHF.R.S32.HI R8, RZ, 0x1f, R14 ;  /* 0x0000001fff087819 */ /* 0x000fe4000001140e */
[----:B------:R-:W-:Y:S01]  /*10e10*/  LEA.HI.X R11, R16, c[0x0][0x4ac], R11, 0x2, P0 ;  /* 0x00012b00100b7a11 */ /* 0x000fe200000f140b */
[----:B------:R-:W-:Y:S01]  /*10e20*/  IMAD R9, R10, c[0x0][0x434], R9 ;  /* 0x00010d000a097a24 */ /* 0x000fe200078e0209 */
[----:B------:R-:W-:Y:S03]  /*10e30*/  SHFL.IDX PT, R16, R0, RZ, 0x1c1f ;  /* 0x001c1fff00107589 */ /* 0x000fe600000e0000 */
[----:B------:R-:W-:Y:S01]  /*10e40*/  IMAD.IADD R23, R23, 0x1, R9 ;  /* 0x0000000117177824 */ /* 0x000fe200078e0209 */
[----:B------:R-:W1:Y:S01]  /*10e50*/  SHFL.IDX PT, R17, R11, RZ, 0x1c1f ;  /* 0x001c1fff0b117589 */ /* 0x000e6200000e0000 */
[----:B------:R-:W-:Y:S01]  /*10e60*/  IMAD R9, R8, c[0x0][0x428], RZ ;  /* 0x00010a0008097a24 */ /* 0x000fe200078e02ff */
[----:B------:R-:W-:-:S02]  /*10e70*/  IADD3 R8, R12, 0x8, RZ ;  /* 0x000000080c087810 */ /* 0x000fc40007ffe0ff */
[----:B------:R3:W4:Y:S01]  /*10e80*/  SHFL.IDX PT, R19, R11, 0x1, 0x1c1f ;  /* 0x003c1f000b137f89 */ /* 0x00072200000e0000 */
[----:B------:R-:W-:Y:S01]  /*10e90*/  IMAD R9, R14, c[0x0][0x42c], R9 ;  /* 0x00010b000e097a24 */ /* 0x000fe200078e0209 */
[----:B------:R-:W-:Y:S01]  /*10ea0*/  ISETP.GE.OR P1, PT, R8, R13, P1 ;  /* 0x0000000d0800720c */ /* 0x000fe20000f26670 */
[----:B------:R-:W-:-:S05]  /*10eb0*/  IMAD.WIDE.U32 R14, R14, c[0x0][0x428], R22 ;  /* 0x00010a000e0e7a25 */ /* 0x000fca00078e0016 */
[----:B------:R-:W-:Y:S02]  /*10ec0*/  IADD3 R10, R15, R9, RZ ;  /* 0x000000090f0a7210 */ /* 0x000fe40007ffe0ff */
[----:B------:R-:W-:-:S04]  /*10ed0*/  LEA R9, P0, R14, c[0x0][0x400], 0x2 ;  /* 0x000100000e097a11 */ /* 0x000fc800078010ff */
[----:B------:R-:W-:Y:S02]  /*10ee0*/  LEA.HI.X R10, R14, c[0x0][0x404], R10, 0x2, P0 ;  /* 0x000101000e0a7a11 */ /* 0x000fe400000f140a */
[----:B------:R2:W2:Y:S01]  /*10ef0*/  SHFL.IDX PT, R14, R9, RZ, 0x1c1f ;  /* 0x001c1fff090e7589 */ /* 0x0004a200000e0000 */
[----:B------:R-:W-:-:S03]  /*10f00*/  ISETP.GE.AND P0, PT, R8, R13, PT ;  /* 0x0000000d0800720c */ /* 0x000fc60003f06270 */
[----:B-1----:R1:W-:Y:S01]  /*10f10*/  @!P2 ST.E [R16.64], R5 ;  /* 0x000000051000a985 */ /* 0x0023e2000c101912 */
[----:B---3--:R-:W-:-:S03]  /*10f20*/  LOP3.LUT R11, R4, 0x7ffffffc, RZ, 0xc0, !PT ;  /* 0x7ffffffc040b7812 */ /* 0x008fc600078ec0ff */
[----:B----4-:R1:W-:Y:S01]  /*10f30*/  @!P1 ST.E [R18.64], R7 ;  /* 0x0000000712009985 */ /* 0x0103e2000c101912 */
[----:B------:R-:W-:Y:S01]  /*10f40*/  ISETP.GE.AND P1, PT, R12, R13, PT ;  /* 0x0000000d0c00720c */ /* 0x000fe20003f26270 */
[----:B------:R-:W-:Y:S02]  /*10f50*/  IMAD.IADD R11, R6, 0x1, -R11 ;  /* 0x00000001060b7824 */ /* 0x000fe400078e0a0b */
[----:B------:R1:W3:Y:S03]  /*10f60*/  SHFL.IDX PT, R15, R10, RZ, 0x1c1f ;  /* 0x001c1fff0a0f7589 */ /* 0x0002e600000e0000 */
[----:B------:R-:W-:-:S07]  /*10f70*/  SHF.L.U32 R11, R11, 0x1, RZ ;  /* 0x000000010b0b7819 */ /* 0x000fce00000006ff */
[----:B------:R-:W-:Y:S05]  /*10f80*/  @P1 BRA `(.L_x_439) ;  /* 0x000008d000001947 */ /* 0x000fea0003800000 */
[C---:B------:R-:W-:Y:S02]  /*10f90*/  ISETP.GE.AND P1, PT, R11.reuse, c[0x0][0x3c8], PT ;  /* 0x0000f2000b007a0c */ /* 0x040fe40003f26270 */
[C---:B-1----:R-:W-:Y:S02]  /*10fa0*/  IADD3 R7, R11.reuse, 0x8, RZ ;  /* 0x000000080b077810 */ /* 0x042fe40007ffe0ff */
[C---:B------:R-:W-:Y:S02]  /*10fb0*/  IADD3 R6, R11.reuse, 0x10, RZ ;  /* 0x000000100b067810 */ /* 0x040fe40007ffe0ff */
[----:B------:R-:W-:Y:S02]  /*10fc0*/  IADD3 R5, R11, 0x18, RZ ;  /* 0x000000180b057810 */ /* 0x000fe40007ffe0ff */
[----:B------:R-:W-:Y:S02]  /*10fd0*/  ISETP.GE.AND P5, PT, R7, c[0x0][0x3c8], PT ;  /* 0x0000f20007007a0c */ /* 0x000fe40003fa6270 */
[----:B------:R-:W-:-:S02]  /*10fe0*/  ISETP.GE.AND P4, PT, R6, c[0x0][0x3c8], PT ;  /* 0x0000f20006007a0c */ /* 0x000fc40003f86270 */
[C---:B------:R-:W-:Y:S01]  /*10ff0*/  IADD3 R4, R11.reuse, 0x20, RZ ;  /* 0x000000200b047810 */ /* 0x040fe20007ffe0ff */
[----:B--23--:R-:W-:Y:S01]  /*11000*/  @!P1 IMAD.WIDE R12, R11, 0x4, R14 ;  /* 0x000000040b0c9825 */ /* 0x00cfe200078e020e */
[----:B------:R-:W-:Y:S02]  /*11010*/  ISETP.GE.AND P3, PT, R5, c[0x0][0x3c8], PT ;  /* 0x0000f20005007a0c */ /* 0x000fe40003f66270 */
[----:B------:R-:W-:Y:S02]  /*11020*/  ISETP.GE.AND P2, PT, R4, c[0x0][0x3c8], PT ;  /* 0x0000f20004007a0c */ /* 0x000fe40003f46270 */
[C---:B------:R-:W-:Y:S01]  /*11030*/  IADD3 R0, R11.reuse, 0x28, RZ ;  /* 0x000000280b007810 */ /* 0x040fe20007ffe0ff */
[----:B------:R1:W-:Y:S01]  /*11040*/  @!P1 ST.E.64 [R12.64], R128 ;  /* 0x000000800c009985 */ /* 0x0003e2000c101b12 */
[----:B------:R-:W-:Y:S02]  /*11050*/  IADD3 R8, R11, 0x30, RZ ;  /* 0x000000300b087810 */ /* 0x000fe40007ffe0ff */
[----:B------:R-:W-:-:S02]  /*11060*/  ISETP.GE.AND P6, PT, R0, c[0x0][0x3c8], PT ;  /* 0x0000f20000007a0c */ /* 0x000fc40003fc6270 */
[----:B------:R-:W-:Y:S02]  /*11070*/  @!P5 LEA.HI R7, R7, R7, RZ, 0x1 ;  /* 0x000000070707d211 */ /* 0x000fe400078f08ff */
[----:B------:R-:W-:Y:S02]  /*11080*/  ISETP.GE.AND P1, PT, R8, c[0x0][0x3c8], PT ;  /* 0x0000f20008007a0c */ /* 0x000fe40003f26270 */
[----:B------:R-:W-:Y:S02]  /*11090*/  @!P4 LEA.HI R6, R6, R6, RZ, 0x1 ;  /* 0x000000060606c211 */ /* 0x000fe400078f08ff */
[----:B------:R-:W-:Y:S02]  /*110a0*/  @!P3 LEA.HI R5, R5, R5, RZ, 0x1 ;  /* 0x000000050505b211 */ /* 0x000fe400078f08ff */
[----:B------:R-:W-:Y:S02]  /*110b0*/  @!P5 LOP3.LUT R7, R7, 0xfffffffe, RZ, 0xc0, !PT ;  /* 0xfffffffe0707d812 */ /* 0x000fe400078ec0ff */
[----:B------:R-:W-:-:S02]  /*110c0*/  @!P4 LOP3.LUT R17, R6, 0xfffffffe, RZ, 0xc0, !PT ;  /* 0xfffffffe0611c812 */ /* 0x000fc400078ec0ff */
[----:B------:R-:W-:Y:S01]  /*110d0*/  @!P2 LEA.HI R4, R4, R4, RZ, 0x1 ;  /* 0x000000040404a211 */ /* 0x000fe200078f08ff */
[--C-:B------:R-:W-:Y:S01]  /*110e0*/  @!P5 IMAD.WIDE R6, R7, 0x4, R14.reuse ;  /* 0x000000040706d825 */ /* 0x100fe200078e020e */
[----:B------:R-:W-:Y:S02]  /*110f0*/  @!P3 LOP3.LUT R5, R5, 0xfffffffe, RZ, 0xc0, !PT ;  /* 0xfffffffe0505b812 */ /* 0x000fe400078ec0ff */
[----:B------:R-:W-:Y:S02]  /*11100*/  @!P2 LOP3.LUT R19, R4, 0xfffffffe, RZ, 0xc0, !PT ;  /* 0xfffffffe0413a812 */ /* 0x000fe400078ec0ff */
[----:B------:R-:W-:Y:S01]  /*11110*/  @!P6 LEA.HI R0, R0, R0, RZ, 0x1 ;  /* 0x000000000000e211 */ /* 0x000fe200078f08ff */
[--C-:B------:R-:W-:Y:S01]  /*11120*/  @!P3 IMAD.WIDE R4, R5, 0x4, R14.reuse ;  /* 0x000000040504b825 */ /* 0x100fe200078e020e */
[----:B------:R-:W-:Y:S01]  /*11130*/  @!P1 LEA.HI R8, R8, R8, RZ, 0x1 ;  /* 0x0000000808089211 */ /* 0x000fe200078f08ff */
[----:B------:R2:W-:Y:S01]  /*11140*/  @!P5 ST.E.64 [R6.64], R124 ;  /* 0x0000007c0600d985 */ /* 0x0005e2000c101b12 */
[----:B------:R-:W-:Y:S01]  /*11150*/  IADD3 R21, R11, 0x38, RZ ;  /* 0x000000380b157810 */ /* 0x000fe20007ffe0ff */
[----:B-1----:R-:W-:Y:S01]  /*11160*/  @!P4 IMAD.WIDE R12, R17, 0x4, R14 ;  /* 0x00000004110cc825 */ /* 0x002fe200078e020e */
[----:B------:R-:W-:-:S02]  /*11170*/  IADD3 R20, R11, 0x40, RZ ;  /* 0x000000400b147810 */ /* 0x000fc40007ffe0ff */
[----:B------:R-:W-:Y:S01]  /*11180*/  ISETP.GE.AND P5, PT, R21, c[0x0][0x3c8], PT ;  /* 0x0000f20015007a0c */ /* 0x000fe20003fa6270 */
[----:B------:R-:W-:Y:S01]  /*11190*/  @!P2 IMAD.WIDE R16, R19, 0x4, R14 ;  /* 0x000000041310a825 */ /* 0x000fe200078e020e */
[----:B------:R1:W-:Y:S01]  /*111a0*/  @!P4 ST.E.64 [R12.64], R120 ;  /* 0x000000780c00c985 */ /* 0x0003e2000c101b12 */
[C---:B------:R-:W-:Y:S02]  /*111b0*/  IADD3 R19, R11.reuse, 0x48, RZ ;  /* 0x000000480b137810 */ /* 0x040fe40007ffe0ff */
[----:B------:R-:W-:Y:S01]  /*111c0*/  IADD3 R18, R11, 0x50, RZ ;  /* 0x000000500b127810 */ /* 0x000fe20007ffe0ff */
[----:B------:R3:W-:Y:S01]  /*111d0*/  @!P3 ST.E.64 [R4.64], R116 ;  /* 0x000000740400b985 */ /* 0x0007e2000c101b12 */
[----:B------:R-:W-:Y:S02]  /*111e0*/  ISETP.GE.AND P4, PT, R20, c[0x0][0x3c8], PT ;  /* 0x0000f20014007a0c */ /* 0x000fe40003f86270 */
[----:B------:R-:W-:Y:S01]  /*111f0*/  ISETP.GE.AND P3, PT, R19, c[0x0][0x3c8], PT ;  /* 0x0000f20013007a0c */ /* 0x000fe20003f66270 */
[----:B------:R4:W-:Y:S01]  /*11200*/  @!P2 ST.E.64 [R16.64], R112 ;  /* 0x000000701000a985 */ /* 0x0009e2000c101b12 */
[----:B------:R-:W-:-:S02]  /*11210*/  ISETP.GE.AND P2, PT, R18, c[0x0][0x3c8], PT ;  /* 0x0000f20012007a0c */ /* 0x000fc40003f46270 */
[----:B------:R-:W-:-:S04]  /*11220*/  @!P5 LEA.HI R21, R21, R21, RZ, 0x1 ;  /* 0x000000151515d211 */ /* 0x000fc800078f08ff */
[----:B------:R-:W-:-:S03]  /*11230*/  @!P5 LOP3.LUT R21, R21, 0xfffffffe, RZ, 0xc0, !PT ;  /* 0xfffffffe1515d812 */ /* 0x000fc600078ec0ff */
[----:B------:R-:W-:Y:S02]  /*11240*/  @!P4 LEA.HI R20, R20, R20, RZ, 0x1 ;  /* 0x000000141414c211 */ /* 0x000fe400078f08ff */
[----:B------:R-:W-:Y:S02]  /*11250*/  @!P3 LEA.HI R19, R19, R19, RZ, 0x1 ;  /* 0x000000131313b211 */ /* 0x000fe400078f08ff */
[----:B--2---:R-:W-:Y:S02]  /*11260*/  @!P6 LOP3.LUT R7, R0, 0xfffffffe, RZ, 0xc0, !PT ;  /* 0xfffffffe0007e812 */ /* 0x004fe400078ec0ff */
[----:B------:R-:W-:Y:S02]  /*11270*/  IADD3 R0, R11, 0x58, RZ ;  /* 0x000000580b007810 */ /* 0x000fe40007ffe0ff */
[----:B------:R-:W-:Y:S01]  /*11280*/  @!P2 LEA.HI R18, R18, R18, RZ, 0x1 ;  /* 0x000000121212a211 */ /* 0x000fe200078f08ff */
[----:B------:R-:W-:Y:S01]  /*11290*/  @!P6 IMAD.WIDE R6, R7, 0x4, R14 ;  /* 0x000000040706e825 */ /* 0x000fe200078e020e */
[----:B------:R-:W-:-:S02]  /*112a0*/  @!P3 LOP3.LUT R19, R19, 0xfffffffe, RZ, 0xc0, !PT ;  /* 0xfffffffe1313b812 */ /* 0x000fc400078ec0ff */
[----:B-1----:R-:W-:Y:S02]  /*112b0*/  @!P4 LOP3.LUT R13, R20, 0xfffffffe, RZ, 0xc0, !PT ;  /* 0xfffffffe140dc812 */ /* 0x002fe400078ec0ff */
[----:B------:R1:W-:Y:S01]  /*112c0*/  @!P6 ST.E.64 [R6.64], R108 ;  /* 0x0000006c0600e985 */ /* 0x0003e2000c101b12 */
[----:B---3--:R-:W-:Y:S02]  /*112d0*/  @!P1 LOP3.LUT R5, R8, 0xfffffffe, RZ, 0xc0, !PT ;  /* 0xfffffffe08059812 */ /* 0x008fe400078ec0ff */
[----:B------:R-:W-:Y:S01]  /*112e0*/  IADD3 R8, R11, 0x60, RZ ;  /* 0x000000600b087810 */ /* 0x000fe20007ffe0ff */
[--C-:B------:R-:W-:Y:S01]  /*112f0*/  @!P4 IMAD.WIDE R12, R13, 0x4, R14.reuse ;  /* 0x000000040d0cc825 */ /* 0x100fe200078e020e */
[----:B------:R-:W-:Y:S02]  /*11300*/  IADD3 R20, R11, 0x68, RZ ;  /* 0x000000680b147810 */ /* 0x000fe40007ffe0ff */
[----:B------:R-:W-:Y:S01]  /*11310*/  ISETP.GE.AND P6, PT, R8, c[0x0][0x3c8], PT ;  /* 0x0000f20008007a0c */ /* 0x000fe20003fc6270 */
[----:B------:R-:W-:-:S04]  /*11320*/  @!P1 IMAD.WIDE R4, R5, 0x4, R14 ;  /* 0x0000000405049825 */ /* 0x000fc800078e020e */
[----:B----4-:R-:W-:Y:S01]  /*11330*/  @!P3 IMAD.WIDE R16, R19, 0x4, R14 ;  /* 0x000000041310b825 */ /* 0x010fe200078e020e */
[----:B------:R2:W-:Y:S01]  /*11340*/  @!P1 ST.E.64 [R4.64], R104 ;  /* 0x0000006804009985 */ /* 0x0005e2000c101b12 */
[----:B------:R-:W-:Y:S02]  /*11350*/  ISETP.GE.AND P1, PT, R0, c[0x0][0x3c8], PT ;  /* 0x0000f20000007a0c */ /* 0x000fe40003f26270 */
[----:B------:R-:W-:-:S04]  /*11360*/  IADD3 R19, R11, 0x70, RZ ;  /* 0x000000700b137810 */ /* 0x000fc80007ffe0ff */
[----:B------:R-:W-:-:S07]  /*11370*/  @!P6 LEA.HI R8, R8, R8, RZ, 0x1 ;  /* 0x000000080808e211 */ /* 0x000fce00078f08ff */
[----:B------:R-:W-:Y:S02]  /*11380*/  @!P1 LEA.HI R0, R0, R0, RZ, 0x1 ;  /* 0x0000000000009211 */ /* 0x000fe400078f08ff */
[----:B-1----:R-:W-:Y:S02]  /*11390*/  @!P2 LOP3.LUT R7, R18, 0xfffffffe, RZ, 0xc0, !PT ;  /* 0xfffffffe1207a812 */ /* 0x002fe400078ec0ff */
[----:B------:R-:W-:Y:S02]  /*113a0*/  @!P1 LOP3.LUT R23, R0, 0xfffffffe, RZ, 0xc0, !PT ;  /* 0xfffffffe00179812 */ /* 0x000fe400078ec0ff */
[----:B------:R-:W-:Y:S01]  /*113b0*/  IADD3 R18, R11, 0x78, RZ ;  /* 0x000000780b127810 */ /* 0x000fe20007ffe0ff */
[----:B------:R-:W-:Y:S01]  /*113c0*/  @!P2 IMAD.WIDE R6, R7, 0x4, R14 ;  /* 0x000000040706a825 */ /* 0x000fe200078e020e */
[----:B------:R-:W-:-:S03]  /*113d0*/  IADD3 R0, R11, 0x88, RZ ;  /* 0x000000880b007810 */ /* 0x000fc60007ffe0ff */
[----:B--2---:R-:W-:Y:S01]  /*113e0*/  @!P5 IMAD.WIDE R4, R21, 0x4, R14 ;  /* 0x000000041504d825 */ /* 0x004fe200078e020e */
        /* <DEDUP_REMOVED lines=25> */
[----:B------:R-:W-:-:S05]  /*11580*/  @!P5 IMAD.WIDE R6, R7, 0x4, R14 ;  /* 0x000000040706d825 */ /* 0x000fca00078e020e */
[----:B------:R-:W-:Y:S01]  /*11590*/  @!P1 LEA.HI R0, R0, R0, RZ, 0x1 ;  /* 0x0000000000009211 */ /* 0x000fe200078f08ff */
[----:B------:R3:W-:Y:S01]  /*115a0*/  @!P5 ST.E.64 [R6.64], R56 ;  /* 0x000000380600d985 */ /* 0x0007e2000c101b12 */
[----:B------:R-:W-:-:S03]  /*115b0*/  ISETP.GE.AND P5, PT, R8, c[0x0][0x3c8], PT ;  /* 0x0000f20008007a0c */ /* 0x000fc60003fa6270 */
[----:B------:R4:W-:Y:S01]  /*115c0*/  @!P4 ST.E.64 [R16.64], R60 ;  /* 0x0000003c1000c985 */ /* 0x0009e2000c101b12 */
[----:B-1----:R-:W-:Y:S01]  /*115d0*/  @!P3 LOP3.LUT R13, R18, 0xfffffffe, RZ, 0xc0, !PT ;  /* 0xfffffffe120db812 */ /* 0x002fe200078ec0ff */
[--C-:B------:R-:W-:Y:S01]  /*115e0*/  @!P2 IMAD.WIDE R18, R21, 0x4, R14.reuse ;  /* 0x000000041512a825 */ /* 0x100fe200078e020e */
[----:B------:R-:W-:Y:S02]  /*115f0*/  IADD3 R21, R11, 0xa0, RZ ;  /* 0x000000a00b157810 */ /* 0x000fe40007ffe0ff */
[----:B--2---:R-:W-:Y:S01]  /*11600*/  @!P1 LOP3.LUT R5, R0, 0xfffffffe, RZ, 0xc0, !PT ;  /* 0xfffffffe00059812 */ /* 0x004fe200078ec0ff */
[--C-:B------:R-:W-:Y:S01]  /*11610*/  @!P3 IMAD.WIDE R12, R13, 0x4, R14.reuse ;  /* 0x000000040d0cb825 */ /* 0x100fe200078e020e */
[----:B------:R-:W-:Y:S02]  /*11620*/  IADD3 R0, R11, 0x90, RZ ;  /* 0x000000900b007810 */ /* 0x000fe40007ffe0ff */
[----:B------:R-:W-:Y:S01]  /*11630*/  ISETP.GE.AND P4, PT, R21, c[0x0][0x3c8], PT ;  /* 0x0000f20015007a0c */ /* 0x000fe20003f86270 */
        /* <DEDUP_REMOVED lines=13> */
[----:B------:R-:W-:Y:S02]  /*11710*/  @!P3 LEA.HI R20, R20, R20, RZ, 0x1 ;  /* 0x000000141414b211 */ /* 0x000fe400078f08ff */
[----:B------:R-:W-:Y:S02]  /*11720*/  @!P4 LOP3.LUT R21, R21, 0xfffffffe, RZ, 0xc0, !PT ;  /* 0xfffffffe1515c812 */ /* 0x000fe400078ec0ff */
[----:B----4-:R-:W-:Y:S02]  /*11730*/  @!P3 LOP3.LUT R17, R20, 0xfffffffe, RZ, 0xc0, !PT ;  /* 0xfffffffe1411b812 */ /* 0x010fe400078ec0ff */
[----:B------:R-:W-:Y:S01]  /*11740*/  @!P2 LEA.HI R7, R7, R7, RZ, 0x1 ;  /* 0x000000070707a211 */ /* 0x000fe200078f08ff */
[----:B------:R-:W-:Y:S01]  /*11750*/  @!P4 IMAD.WIDE R20, R21, 0x4, R14 ;  /* 0x000000041514c825 */ /* 0x000fe200078e020e */
[----:B------:R-:W-:-:S02]  /*11760*/  @!P1 LEA.HI R6, R6, R6, RZ, 0x1 ;  /* 0x0000000606069211 */ /* 0x000fc400078f08ff */
        /* <DEDUP_REMOVED lines=15> */
.L_x_439:
[----:B------:R-:W-:Y:S05]  /*11860*/  BSYNC B0 ;  /* 0x0000000000007941 */ /* 0x000fea0003800000 */
.L_x_438:
[----:B-1----:R1:W4:Y:S04]  /*11870*/  SHFL.IDX PT, R5, R10, 0x1, 0x1c1f ;  /* 0x003c1f000a057f89 */ /* 0x00232800000e0000 */
        /* <DEDUP_REMOVED lines=9> */
[C---:B-12---:R-:W-:Y:S01]  /*11910*/  IADD3 R9, R11.reuse, 0x20, RZ ;  /* 0x000000200b097810 */ /* 0x046fe20007ffe0ff */
[C---:B---34-:R-:W-:Y:S01]  /*11920*/  @!P1 IMAD.WIDE R12, R11.reuse, 0x4, R4 ;  /* 0x000000040b0c9825 */ /* 0x058fe200078e0204 */
[----:B------:R-:W-:-:S02]  /*11930*/  IADD3 R8, R11, 0x28, RZ ;  /* 0x000000280b087810 */ /* 0x000fc40007ffe0ff */
[----:B------:R-:W-:Y:S02]  /*11940*/  @!P0 LEA.HI R3, R3, R3, RZ, 0x1 ;  /* 0x0000000303038211 */ /* 0x000fe400078f08ff */
[----:B------:R-:W-:Y:S01]  /*11950*/  IADD3 R7, R11, 0x30, RZ ;  /* 0x000000300b077810 */ /* 0x000fe20007ffe0ff */
[----:B------:R1:W-:Y:S01]  /*11960*/  @!P1 ST.E.64 [R12.64], R130 ;  /* 0x000000820c009985 */ /* 0x0003e2000c101b12 */
[----:B------:R-:W-:Y:S02]  /*11970*/  @!P0 LOP3.LUT R3, R3, 0xfffffffe, RZ, 0xc0, !PT ;  /* 0xfffffffe03038812 */ /* 0x000fe400078ec0ff */
[----:B------:R-:W-:Y:S02]  /*11980*/  IADD3 R6, R11, 0x38, RZ ;  /* 0x000000380b067810 */ /* 0x000fe40007ffe0ff */
[----:B------:R-:W-:Y:S01]  /*11990*/  ISETP.GE.AND P4, PT, R9, c[0x0][0x3c8], PT ;  /* 0x0000f20009007a0c */ /* 0x000fe20003f86270 */
[----:B------:R-:W-:Y:S01]  /*119a0*/  @!P0 IMAD.WIDE R14, R3, 0x4, R4 ;  /* 0x00000004030e8825 */ /* 0x000fe200078e0204 */
        /* <DEDUP_REMOVED lines=8> */
[----:B------:R-:W-:Y:S02]  /*11a30*/  @!P4 LEA.HI R9, R9, R9, RZ, 0x1 ;  /* 0x000000090909c211 */ /* 0x000fe400078f08ff */
[----:B------:R-:W-:Y:S02]  /*11a40*/  @!P3 LEA.HI R8, R8, R8, RZ, 0x1 ;  /* 0x000000080808b211 */ /* 0x000fe400078f08ff */
[----:B------:R-:W-:Y:S02]  /*11a50*/  @!P2 LEA.HI R7, R7, R7, RZ, 0x1 ;  /* 0x000000070707a211 */ /* 0x000fe400078f08ff */
[----:B------:R-:W-:Y:S02]  /*11a60*/  @!P1 LEA.HI R6, R6, R6, RZ, 0x1 ;  /* 0x0000000606069211 */ /* 0x000fe400078f08ff */
[----:B-1----:R-:W-:Y:S02]  /*11a70*/  @!P6 LOP3.LUT R13, R2, 0xfffffffe, RZ, 0xc0, !PT ;  /* 0xfffffffe020de812 */ /* 0x002fe400078ec0ff */
[----:B------:R-:W-:-:S02]  /*11a80*/  IADD3 R2, R11, 0x48, RZ ;  /* 0x000000480b027810 */ /* 0x000fc40007ffe0ff */
[----:B------:R-:W-:Y:S01]  /*11a90*/  @!P0 LEA.HI R3, R3, R3, RZ, 0x1 ;  /* 0x0000000303038211 */ /* 0x000fe200078f08ff */
[--C-:B------:R-:W-:Y:S01]  /*11aa0*/  @!P6 IMAD.WIDE R12, R13, 0x4, R4.reuse ;  /* 0x000000040d0ce825 */ /* 0x100fe200078e0204 */
[----:B------:R-:W-:Y:S02]  /*11ab0*/  @!P4 LOP3.LUT R9, R9, 0xfffffffe, RZ, 0xc0, !PT ;  /* 0xfffffffe0909c812 */ /* 0x000fe400078ec0ff */
[----:B------:R-:W-:Y:S02]  /*11ac0*/  @!P3 LOP3.LUT R17, R8, 0xfffffffe, RZ, 0xc0, !PT ;  /* 0xfffffffe0811b812 */ /* 0x000fe400078ec0ff */
[----:B------:R1:W-:Y:S01]  /*11ad0*/  @!P6 ST.E.64 [R12.64], R122 ;  /* 0x0000007a0c00e985 */ /* 0x0003e2000c101b12 */
[----:B------:R-:W-:Y:S01]  /*11ae0*/  ISETP.GE.AND P6, PT, R2, c[0x0][0x3c8], PT ;  /* 0x0000f20002007a0c */ /* 0x000fe20003fc6270 */
[----:B------:R-:W-:Y:S01]  /*11af0*/  @!P4 IMAD.WIDE R8, R9, 0x4, R4 ;  /* 0x000000040908c825 */ /* 0x000fe200078e0204 */
[----:B--2---:R-:W-:Y:S02]  /*11b00*/  @!P5 LOP3.LUT R15, R0, 0xfffffffe, RZ, 0xc0, !PT ;  /* 0xfffffffe000fd812 */ /* 0x004fe400078ec0ff */
[----:B------:R-:W-:-:S02]  /*11b10*/  IADD3 R0, R11, 0x50, RZ ;  /* 0x000000500b007810 */ /* 0x000fc40007ffe0ff */
[----:B------:R-:W-:Y:S01]  /*11b20*/  @!P2 LOP3.LUT R7, R7, 0xfffffffe, RZ, 0xc0, !PT ;  /* 0xfffffffe0707a812 */ /* 0x000fe200078ec0ff */
[----:B------:R-:W-:Y:S01]  /*11b30*/  @!P5 IMAD.WIDE R14, R15, 0x4, R4 ;  /* 0x000000040f0ed825 */ /* 0x000fe200078e0204 */
[----:B------:R-:W-:Y:S02]  /*11b40*/  @!P0 LOP3.LUT R3, R3, 0xfffffffe, RZ, 0xc0, !PT ;  /* 0xfffffffe03038812 */ /* 0x000fe400078ec0ff */
[C---:B------:R-:W-:Y:S02]  /*11b50*/  IADD3 R20, R11.reuse, 0x58, RZ ;  /* 0x000000580b147810 */ /* 0x040fe40007ffe0ff */
[----:B------:R2:W-:Y:S01]  /*11b60*/  @!P5 ST.E.64 [R14.64], R118 ;  /* 0x000000760e00d985 */ /* 0x0005e2000c101b12 */
[----:B------:R-:W-:Y:S02]  /*11b70*/  ISETP.GE.AND P5, PT, R0, c[0x0][0x3c8], PT ;  /* 0x0000f20000007a0c */ /* 0x000fe40003fa6270 */
[C---:B------:R-:W-:Y:S01]  /*11b80*/  IADD3 R19, R11.reuse, 0x60, RZ ;  /* 0x000000600b137810 */ /* 0x040fe20007ffe0ff */
[----:B------:R3:W-:Y:S01]  /*11b90*/  @!P4 ST.E.64 [R8.64], R114 ;  /* 0x000000720800c985 */ /* 0x0007e2000c101b12 */
[----:B------:R-:W-:-:S02]  /*11ba0*/  IADD3 R18, R11, 0x68, RZ ;  /* 0x000000680b127810 */ /* 0x000fc40007ffe0ff */
[----:B------:R-:W-:Y:S02]  /*11bb0*/  IADD3 R10, R11, 0x70, RZ ;  /* 0x000000700b0a7810 */ /* 0x000fe40007ffe0ff */
[----:B------:R-:W-:Y:S02]  /*11bc0*/  ISETP.GE.AND P4, PT, R20, c[0x0][0x3c8], PT ;  /* 0x0000f20014007a0c */ /* 0x000fe40003f86270 */
[----:B------:R-:W-:-:S03]  /*11bd0*/  @!P6 LEA.HI R2, R2, R2, RZ, 0x1 ;  /* 0x000000020202e211 */ /* 0x000fc600078f08ff */
[----:B------:R-:W-:Y:S02]  /*11be0*/  @!P5 LEA.HI R0, R0, R0, RZ, 0x1 ;  /* 0x000000000000d211 */ /* 0x000fe400078f08ff */
[----:B-1----:R-:W-:Y:S01]  /*11bf0*/  @!P1 LOP3.LUT R13, R6, 0xfffffffe, RZ, 0xc0, !PT ;  /* 0xfffffffe060d9812 */ /* 0x002fe200078ec0ff */
[----:B------:R-:W-:-:S04]  /*11c00*/  @!P2 IMAD.WIDE R6, R7, 0x4, R4 ;  /* 0x000000040706a825 */ /* 0x000fc800078e0204 */
[----:B------:R-:W-:Y:S01]  /*11c10*/  @!P1 IMAD.WIDE R12, R13, 0x4, R4 ;  /* 0x000000040d0c9825 */ /* 0x000fe200078e0204 */
[----:B------:R-:W-:-:S03]  /*11c20*/  @!P4 LEA.HI R20, R20, R20, RZ, 0x1 ;  /* 0x000000141414c211 */ /* 0x000fc600078f08ff */
[----:B--2---:R-:W-:-:S04]  /*11c30*/  @!P3 IMAD.WIDE R14, R17, 0x4, R4 ;  /* 0x00000004110eb825 */ /* 0x004fc800078e0204 */
[----:B------:R-:W-:Y:S01]  /*11c40*/  @!P0 IMAD.WIDE R16, R3, 0x4, R4 ;  /* 0x0000000403108825 */ /* 0x000fe200078e0204 */
[----:B------:R1:W-:Y:S01]  /*11c50*/  @!P3 ST.E.64 [R14.64], R110 ;  /* 0x0000006e0e00b985 */ /* 0x0003e2000c101b12 */
[----:B------:R-:W-:Y:S02]  /*11c60*/  IADD3 R3, R11, 0x78, RZ ;  /* 0x000000780b037810 */ /* 0x000fe40007ffe0ff */
[----:B------:R-:W-:Y:S01]  /*11c70*/  ISETP.GE.AND P3, PT, R19, c[0x0][0x3c8], PT ;  /* 0x0000f20013007a0c */ /* 0x000fe20003f66270 */
[----:B------:R2:W-:Y:S01]  /*11c80*/  @!P2 ST.E.64 [R6.64], R106 ;  /* 0x0000006a0600a985 */ /* 0x0005e2000c101b12 */
[----:B------:R-:W-:Y:S02]  /*11c90*/  ISETP.GE.AND P2, PT, R18, c[0x0][0x3c8], PT ;  /* 0x0000f20012007a0c */ /* 0x000fe40003f46270 */
[----:B---3--:R-:W-:Y:S01]  /*11ca0*/  @!P5 LOP3.LUT R9, R0, 0xfffffffe, RZ, 0xc0, !PT ;  /* 0xfffffffe0009d812 */ /* 0x008fe200078ec0ff */
[----:B------:R3:W-:Y:S01]  /*11cb0*/  @!P1 ST.E.64 [R12.64], R102 ;  /* 0x000000660c009985 */ /* 0x0007e2000c101b12 */
[----:B------:R-:W-:-:S02]  /*11cc0*/  ISETP.GE.AND P1, PT, R10, c[0x0][0x3c8], PT ;  /* 0x0000f2000a007a0c */ /* 0x000fc40003f26270 */
[----:B------:R-:W-:Y:S01]  /*11cd0*/  IADD3 R0, R11, 0x88, RZ ;  /* 0x000000880b007810 */ /* 0x000fe20007ffe0ff */
[----:B------:R4:W-:Y:S01]  /*11ce0*/  @!P0 ST.E.64 [R16.64], R38 ;  /* 0x0000002610008985 */ /* 0x0009e2000c101b12 */
[----:B------:R-:W-:Y:S01]  /*11cf0*/  ISETP.GE.AND P0, PT, R3, c[0x0][0x3c8], PT ;  /* 0x0000f20003007a0c */ /* 0x000fe20003f06270 */
[----:B------:R-:W-:Y:S02]  /*11d00*/  @!P5 IMAD.WIDE R8, R9, 0x4, R4 ;  /* 0x000000040908d825 */ /* 0x000fe400078e0204 */
[----:B------:R-:W-:Y:S02]  /*11d10*/  @!P3 LEA.HI R19, R19, R19, RZ, 0x1 ;  /* 0x000000131313b211 */ /* 0x000fe400078f08ff */
[----:B------:R-:W-:Y:S02]  /*11d20*/  @!P2 LEA.HI R18, R18, R18, RZ, 0x1 ;  /* 0x000000121212a211 */ /* 0x000fe400078f08ff */
[----:B------:R-:W-:Y:S02]  /*11d30*/  @!P3 LOP3.LUT R19, R19, 0xfffffffe, RZ, 0xc0, !PT ;  /* 0xfffffffe1313b812 */ /* 0x000fe400078ec0ff */
[----:B------:R-:W-:-:S04]  /*11d40*/  @!P1 LEA.HI R10, R10, R10, RZ, 0x1 ;  /* 0x0000000a0a0a9211 */ /* 0x000fc800078f08ff */
[----:B------:R-:W-:Y:S01]  /*11d50*/  @!P0 LEA.HI R3, R3, R3, RZ, 0x1 ;  /* 0x0000000303038211 */ /* 0x000fe200078f08ff */
[----:B-1----:R-:W-:-:S03]  /*11d60*/  @!P3 IMAD.WIDE R14, R19, 0x4, R4 ;  /* 0x00000004130eb825 */ /* 0x002fc600078e0204 */
[----:B------:R-:W-:Y:S02]  /*11d70*/  @!P0 LOP3.LUT R3, R3, 0xfffffffe, RZ, 0xc0, !PT ;  /* 0xfffffffe03038812 */ /* 0x000fe400078ec0ff */
[C---:B------:R-:W-:Y:S02]  /*11d80*/  IADD3 R19, R11.reuse, 0x98, RZ ;  /* 0x000000980b137810 */ /* 0x040fe40007ffe0ff */
[----:B--2---:R-:W-:Y:S02]  /*11d90*/  @!P6 LOP3.LUT R7, R2, 0xfffffffe, RZ, 0xc0, !PT ;  /* 0xfffffffe0207e812 */ /* 0x004fe400078ec0ff */
[----:B------:R-:W-:Y:S02]  /*11da0*/  IADD3 R2, R11, 0x80, RZ ;  /* 0x000000800b027810 */ /* 0x000fe40007ffe0ff */
[----:B---3--:R-:W-:Y:S01]  /*11db0*/  @!P4 LOP3.LUT R13, R20, 0xfffffffe, RZ, 0xc0, !PT ;  /* 0xfffffffe140dc812 */ /* 0x008fe200078ec0ff */
[----:B------:R-:W-:Y:S01]  /*11dc0*/  @!P6 IMAD.WIDE R6, R7, 0x4, R4 ;  /* 0x000000040706e825 */ /* 0x000fe200078e0204 */
[----:B------:R-:W-:-:S03]  /*11dd0*/  IADD3 R20, R11, 0x90, RZ ;  /* 0x000000900b147810 */ /* 0x000fc60007ffe0ff */
[--C-:B------:R-:W-:Y:S01]  /*11de0*/  @!P4 IMAD.WIDE R12, R13, 0x4, R4.reuse ;  /* 0x000000040d0cc825 */ /* 0x100fe200078e0204 */
[----:B------:R1:W-:Y:S01]  /*11df0*/  @!P6 ST.E.64 [R6.64], R42 ;  /* 0x0000002a0600e985 */ /* 0x0003e2000c101b12 */
[----:B------:R-:W-:Y:S02]  /*11e00*/  ISETP.GE.AND P6, PT, R2, c[0x0][0x3c8], PT ;  /* 0x0000f20002007a0c */ /* 0x000fe40003fc6270 */
[----:B----4-:R-:W-:Y:S01]  /*11e10*/  @!P0 IMAD.WIDE R16, R3, 0x4, R4 ;  /* 0x0000000403108825 */ /* 0x010fe200078e0204 */
        /* <DEDUP_REMOVED lines=55> */
.L_x_437:
[----:B------:R-:W1:Y:S02]  /*12190*/  S2R R4, SR_TID.X ;  /* 0x0000000000047919 */ /* 0x000e640000002100 */
        /* <DEDUP_REMOVED lines=15> */
[----:B------:R-:W-:Y:S01]  /*12290*/  UIMAD.WIDE.U32 UR8, UR13, UR4, URZ ;  /* 0x000000040d0872a5 */ /* 0x000fe2000f8e003f */
        /* <DEDUP_REMOVED lines=33> */
.L_x_440:
        /* <DEDUP_REMOVED lines=13> */
.L_x_3096:


//--------------------- .text._ZN7cutlass13device_kernelIN5flash19enable_sm80_to_sm89INS1_16FlashAttnFwdSm80INS1_25CollectiveMainloopFwdSm80ILi8ELi1ELb0EN4cute5tupleIJNS5_1CILi128EEENS7_ILi64EEENS7_ILi192EEEEEELi192ENS_6half_tEfNS_4arch4Sm80ELb0ELb1ELb1ELb1ELb1ELb0ELb1ELb1EEENS1_21CollectiveEpilogueFwdINS6_IJS8_SA_S9_EEENS6_IJNS7_ILi1EEESI_SI_EEESC_SE_Li256ELb1ELb1ELb1ELb0EEENS1_36VarlenDynamicPersistentTileSchedulerILi128ELi64ELi256ELi256ELb1ELb1ELb0ELb1ELb0ELb1EEEEEEEEEvNT_6ParamsE --------------------------
	.section	.text._ZN7cutlass13device_kernelIN5flash19enable_sm80_to_sm89INS1_16FlashAttnFwdSm80INS1_25CollectiveMainloopFwdSm80ILi8ELi1ELb0EN4cute5tupleIJNS5_1CILi128EEENS7_ILi64EEENS7_ILi192EEEEEELi192ENS_6half_tEfNS_4arch4Sm80ELb0ELb1ELb1ELb1ELb1ELb0ELb1ELb1EEENS1_21CollectiveEpilogueFwdINS6_IJS8_SA_S9_EEENS6_IJNS7_ILi1EEESI_SI_EEESC_SE_Li256ELb1ELb1ELb1ELb0EEENS1_36VarlenDynamicPersistentTileSchedulerILi128ELi64ELi256ELi256ELb1ELb1ELb0ELb1ELb0ELb1EEEEEEEEEvNT_6ParamsE,"ax",@progbits
	.sectioninfo	@"SHI_REGISTERS=255"
	.align	128
.text._ZN7cutlass13device_kernelIN5flash19enable_sm80_to_sm89INS1_16FlashAttnFwdSm80INS1_25CollectiveMainloopFwdSm80ILi8ELi1ELb0EN4cute5tupleIJNS5_1CILi128EEENS7_ILi64EEENS7_ILi192EEEEEELi192ENS_6half_tEfNS_4arch4Sm80ELb0ELb1ELb1ELb1ELb1ELb0ELb1ELb1EEENS1_21CollectiveEpilogueFwdINS6_IJS8_SA_S9_EEENS6_IJNS7_ILi1EEESI_SI_EEESC_SE_Li256ELb1ELb1ELb1ELb0EEENS1_36VarlenDynamicPersistentTileSchedulerILi128ELi64ELi256ELi256ELb1ELb1ELb0ELb1ELb0ELb1EEEEEEEEEvNT_6ParamsE:
        .type           _ZN7cutlass13device_kernelIN5flash19enable_sm80_to_sm89INS1_16FlashAttnFwdSm80INS1_25CollectiveMainloopFwdSm80ILi8ELi1ELb0EN4cute5tupleIJNS5_1CILi128EEENS7_ILi64EEENS7_ILi192EEEEEELi192ENS_6half_tEfNS_4arch4Sm80ELb0ELb1ELb1ELb1ELb1ELb0ELb1ELb1EEENS1_21CollectiveEpilogueFwdINS6_IJS8_SA_S9_EEENS6_IJNS7_ILi1EEESI_SI_EEESC_SE_Li256ELb1ELb1ELb1ELb0EEENS1_36VarlenDynamicPersistentTileSchedulerILi128ELi64ELi256ELi256ELb1ELb1ELb0ELb1ELb0ELb1EEEEEEEEEvNT_6ParamsE,@function
        .size           _ZN7cutlass13device_kernelIN5flash19enable_sm80_to_sm89INS1_16FlashAttnFwdSm80INS1_25CollectiveMainloopFwdSm80ILi8ELi1ELb0EN4cute5tupleIJNS5_1CILi128EEENS7_ILi64EEENS7_ILi192EEEEEELi192ENS_6half_tEfNS_4arch4Sm80ELb0ELb1ELb1ELb1ELb1ELb0ELb1ELb1EEENS1_21CollectiveEpilogueFwdINS6_IJS8_SA_S9_EEENS6_IJNS7_ILi1EEESI_SI_EEESC_SE_Li256ELb1ELb1ELb1ELb0EEENS1_36VarlenDynamicPersistentTileSchedulerILi128ELi64ELi256ELi256ELb1ELb1ELb0ELb1ELb0ELb1EEEEEEEEEvNT_6ParamsE,(.L_x_3097 - _ZN7cutlass13device_kernelIN5flash19enable_sm80_to_sm89INS1_16FlashAttnFwdSm80INS1_25CollectiveMainloopFwdSm80ILi8ELi1ELb0EN4cute5tupleIJNS5_1CILi128EEENS7_ILi64EEENS7_ILi192EEEEEELi192ENS_6half_tEfNS_4arch4Sm80ELb0ELb1ELb1ELb1ELb1ELb0ELb1ELb1EEENS1_21CollectiveEpilogueFwdINS6_IJS8_SA_S9_EEENS6_IJNS7_ILi1EEESI_SI_EEESC_SE_Li256ELb1ELb1ELb1ELb0EEENS1_36VarlenDynamicPersistentTileSchedulerILi128ELi64ELi256ELi256ELb1ELb1ELb0ELb1ELb0ELb1EEEEEEEEEvNT_6ParamsE)
        .other          _ZN7cutlass13device_kernelIN5flash19enable_sm80_to_sm89INS1_16FlashAttnFwdSm80INS1_25CollectiveMainloopFwdSm80ILi8ELi1ELb0EN4cute5tupleIJNS5_1CILi128EEENS7_ILi64EEENS7_ILi192EEEEEELi192ENS_6half_tEfNS_4arch4Sm80ELb0ELb1ELb1ELb1ELb1ELb0ELb1ELb1EEENS1_21CollectiveEpilogueFwdINS6_IJS8_SA_S9_EEENS6_IJNS7_ILi1EEESI_SI_EEESC_SE_Li256ELb1ELb1ELb1ELb0EEENS1_36VarlenDynamicPersistentTileSchedulerILi128ELi64ELi256ELi256ELb1ELb1ELb0ELb1ELb0ELb1EEEEEEEEEvNT_6ParamsE,@"STO_CUDA_ENTRY STV_DEFAULT"
_ZN7cutlass13device_kernelIN5flash19enable_sm80_to_sm89INS1_16FlashAttnFwdSm80INS1_25CollectiveMainloopFwdSm80ILi8ELi1ELb0EN4cute5tupleIJNS5_1CILi128EEENS7_ILi64EEENS7_ILi192EEEEEELi192ENS_6half_tEfNS_4arch4Sm80ELb0ELb1ELb1ELb1ELb1ELb0ELb1ELb1EEENS1_21CollectiveEpilogueFwdINS6_IJS8_SA_S9_EEENS6_IJNS7_ILi1EEESI_SI_EEESC_SE_Li256ELb1ELb1ELb1ELb0EEENS1_36VarlenDynamicPersistentTileSchedulerILi128ELi64ELi256ELi256ELb1ELb1ELb0ELb1ELb0ELb1EEEEEEEEEvNT_6ParamsE:
        /* <DEDUP_REMOVED lines=13> */
[----:B------:R-:W-:-:S03]  /*00d0*/  CS2R R8, SRZ ;  /* 0x0000000000087805 */ /* 0x000fc6000001ff00 */
        /* <DEDUP_REMOVED lines=10> */
[C---:B------:R-:W-:Y:S01]  /*0180*/  ISETP.GE.U32.AND P4, PT, R13.reuse, 0x2, PT ;  /* 0x000000020d00780c */ /* 0x040fe20003f86070 */
[----:B------:R-:W-:Y:S01]  /*0190*/  IMAD.MOV.U32 R7, RZ, RZ, RZ ;  /* 0x000000ffff077224 */ /* 0x000fe200078e00ff */
        /* <DEDUP_REMOVED lines=26> */
.L_x_446:
        /* <DEDUP_REMOVED lines=9> */
[----:B------:R-:W-:-:S04]  /*03d0*/  @!P0 IMAD.WIDE R4, R0, R2, c[0x0][0x580] ;  /* 0x0001600000048625 */ /* 0x000fc800078e0202 */
[----:B------:R-:W-:Y:S01]  /*03e0*/  @!P0 IMAD.WIDE R2, R0, R3, c[0x0][0x578] ;  /* 0x00015e0000028625 */ /* 0x000fe200078e0203 */
[----:B------:R-:W2:Y:S04]  /*03f0*/  @!P0 LDG.E R9, [R4.64] ;  /* 0x0000000804098981 */ /* 0x000ea8000c1e1900 */
[----:B------:R-:W2:Y:S02]  /*0400*/  @!P0 LDG.E R8, [R2.64] ;  /* 0x0000000802088981 */ /* 0x000ea4000c1e1900 */
[----:B--2---:R-:W-:Y:S01]  /*0410*/  IMAD R5, R9, R8, RZ ;  /* 0x0000000809057224 */ /* 0x004fe200078e02ff */
[----:B------:R-:W-:Y:S05]  /*0420*/  BRA.DIV ~URZ, `(.L_x_444) ;  /* 0x000160027f007947 */ /* 0x000fea000b800000 */
[----:B------:R2:W3:Y:S02]  /*0430*/  SHFL.UP PT, R0, R5, 0x1, RZ ;  /* 0x0420000005007989 */ /* 0x0004e400000e00ff */
.L_x_622:
        /* <DEDUP_REMOVED lines=16> */
.L_x_623:
[----:B---3--:R-:W-:-:S05]  /*0540*/  IMAD R0, R0, c[0x0][0x538], RZ ;  /* 0x00014e0000007a24 */ /* 0x008fca00078e02ff */
[----:B------:R-:W-:-:S04]  /*0550*/  IADD3 R6, R0, R6, RZ ;  /* 0x0000000600067210 */ /* 0x000fc80007ffe0ff */
[----:B------:R-:W-:-:S13]  /*0560*/  ISETP.GT.AND P0, PT, R6, UR4, PT ;  /* 0x0000000406007c0c */ /* 0x000fda000bf04270 */
[----:B-12---:R-:W-:Y:S05]  /*0570*/  @!P0 BRA `(.L_x_446) ;  /* 0xfffffdc000008947 */ /* 0x006fea000383ffff */
.L_x_442:
[----:B------:R-:W-:-:S05]  /*0580*/  IADD3 R10, -R0, R6, RZ ;  /* 0x00000006000a7210 */ /* 0x000fca0007ffe1ff */
[----:B------:R-:W-:-:S05]  /*0590*/  IMAD R0, R4, c[0x0][0x538], R10 ;  /* 0x00014e0004007a24 */ /* 0x000fca00078e020a */
[----:B------:R-:W-:Y:S01]  /*05a0*/  ISETP.GT.AND P0, PT, R0, UR4, PT ;  /* 0x0000000400007c0c */ /* 0x000fe2000bf04270 */
[----:B------:R-:W-:-:S12]  /*05b0*/  BRA.DIV ~URZ, `(.L_x_447) ;  /* 0x000160927f007947 */ /* 0x000fd8000b800000 */
[----:B------:R-:W-:-:S04]  /*05c0*/  VOTE.ANY R6, PT, !P0 ;  /* 0x0000000000067806 */ /* 0x000fc800040e0100 */
.L_x_624:
[----:B------:R-:W2:Y:S02]  /*05d0*/  POPC R0, R6 ;  /* 0x0000000600007309 */ /* 0x000ea40000000000 */
[----:B-12---:R-:W-:Y:S01]  /*05e0*/  IADD3 R215, R0, R7, RZ ;  /* 0x0000000700d77210 */ /* 0x006fe20007ffe0ff */
[----:B------:R-:W-:Y:S05]  /*05f0*/  BRA.DIV ~URZ, `(.L_x_448) ;  /* 0x000160a27f007947 */ /* 0x000fea000b800000 */
[----:B------:R1:W2:Y:S01]  /*0600*/  SHFL.IDX PT, R12, R9, R0, 0x1f ;  /* 0x00001f00090c7589 */ /* 0x0002a200000e0000 */
[----:B------:R-:W-:-:S03]  /*0610*/  MOV R5, RZ ;  /* 0x000000ff00057202 */ /* 0x000fc60000000f00 */
[----:B------:R1:W3:Y:S04]  /*0620*/  SHFL.IDX PT, R9, R8, R0, 0x1f ;  /* 0x00001f0008097589 */ /* 0x0002e800000e0000 */
.L_x_625:
[----:B------:R-:W-:Y:S01]  /*0630*/  ISETP.NE.AND P0, PT, R6, RZ, PT ;  /* 0x000000ff0600720c */ /* 0x000fe20003f05270 */
[----:B------:R-:W-:-:S12]  /*0640*/  BSSY B0, `(.L_x_449) ;  /* 0x0000005000007945 */ /* 0x000fd80003800000 */
[----:B------:R-:W-:Y:S05]  /*0650*/  @!P0 BRA `(.L_x_450) ;  /* 0x0000003000008947 */ /* 0x000fea0003800000 */
[----:B-1----:R-:W-:Y:S01]  /*0660*/  IADD3 R0, R0, -0x1, RZ ;  /* 0xffffffff00007810 */ /* 0x002fe20007ffe0ff */
[----:B------:R-:W-:Y:S05]  /*0670*/  BRA.DIV ~URZ, `(.L_x_451) ;  /* 0x000161027f007947 */ /* 0x000fea000b800000 */
[----:B------:R1:W4:Y:S02]  /*0680*/  SHFL.IDX PT, R5, R4, R0, 0x1f ;  /* 0x00001f0004057589 */ /* 0x00032400000e0000 */
.L_x_450:
[----:B------:R-:W-:Y:S05]  /*0690*/  BSYNC B0 ;  /* 0x0000000000007941 */ /* 0x000fea0003800000 */
.L_x_449:
[----:B---3--:R-:W-:Y:S01]  /*06a0*/  ISETP.NE.AND P0, PT, R9, 0x1, PT ;  /* 0x000000010900780c */ /* 0x008fe20003f05270 */
[----:B----4-:R-:W-:Y:S01]  /*06b0*/  IMAD R212, R5, c[0x0][0x538], R10 ;  /* 0x00014e0005d47a24 */ /* 0x010fe200078e020a */
[----:B------:R-:W-:Y:S04]  /*06c0*/  BSSY B0, `(.L_x_452) ;  /* 0x0000085000007945 */ /* 0x000fe80003800000 */
[----:B------:R-:W-:-:S07]  /*06d0*/  IADD3 R11, -R212, UR4, RZ ;  /* 0x00000004d40b7c10 */ /* 0x000fce000fffe1ff */
[----:B------:R-:W-:Y:S05]  /*06e0*/  @!P0 BRA `(.L_x_453) ;  /* 0x000003e000008947 */ /* 0x000fea0003800000 */
[-C--:B-12---:R-:W-:Y:S02]  /*06f0*/  IABS R0, R12.reuse ;  /* 0x0000000c00007213 */ /* 0x086fe40000000000 */
[----:B------:R-:W-:-:S03]  /*0700*/  IABS R6, R12 ;  /* 0x0000000c00067213 */ /* 0x000fc60000000000 */
[----:B------:R-:W-:Y:S01]  /*0710*/  IMAD.MOV.U32 R5, RZ, RZ, R0 ;  /* 0x000000ffff057224 */ /* 0x000fe200078e0000 */
[----:B------:R-:W-:-:S03]  /*0720*/  IABS R0, R9 ;  /* 0x0000000900007213 */ /* 0x000fc60000000000 */
[----:B------:R-:W1:Y:S02]  /*0730*/  I2F.RP R2, R5 ;  /* 0x0000000500027306 */ /* 0x000e640000209400 */
[----:B------:R-:W-:Y:S01]  /*0740*/  IMAD.MOV.U32 R8, RZ, RZ, R0 ;  /* 0x000000ffff087224 */ /* 0x000fe200078e0000 */
[----:B------:R-:W-:-:S05]  /*0750*/  IABS R0, R11 ;  /* 0x0000000b00007213 */ /* 0x000fca0000000000 */
[----:B------:R-:W-:Y:S08]  /*0760*/  I2F.RP R7, R8 ;  /* 0x0000000800077306 */ /* 0x000ff00000209400 */
[----:B-1----:R-:W1:Y:S02]  /*0770*/  MUFU.RCP R2, R2 ;  /* 0x0000000200027308 */ /* 0x002e640000001000 */
[----:B-1----:R-:W-:-:S06]  /*0780*/  IADD3 R2, R2, 0xffffffe, RZ ;  /* 0x0ffffffe02027810 */ /* 0x002fcc0007ffe0ff */
[----:B------:R-:W1:Y:S02]  /*0790*/  F2I.FTZ.U32.TRUNC.NTZ R3, R2 ;  /* 0x0000000200037305 */ /* 0x000e64000021f000 */
[----:B-1----:R-:W-:-:S04]  /*07a0*/  IMAD.MOV R2, RZ, RZ, -R3 ;  /* 0x000000ffff027224 */ /* 0x002fc800078e0a03 */
[----:B------:R-:W-:Y:S02]  /*07b0*/  IMAD R4, R2, R5, RZ ;  /* 0x0000000502047224 */ /* 0x000fe400078e02ff */
[----:B------:R-:W-:-:S04]  /*07c0*/  IMAD.MOV.U32 R2, RZ, RZ, RZ ;  /* 0x000000ffff027224 */ /* 0x000fc800078e00ff */
[----:B------:R-:W-:Y:S01]  /*07d0*/  IMAD.HI.U32 R2, R3, R4, R2 ;  /* 0x0000000403027227 */ /* 0x000fe200078e0002 */
[----:B------:R-:W-:-:S03]  /*07e0*/  MOV R3, R0 ;  /* 0x0000000000037202 */ /* 0x000fc60000000f00 */
[----:B------:R-:W-:Y:S02]  /*07f0*/  IMAD.MOV R0, RZ, RZ, -R6 ;  /* 0x000000ffff007224 */ /* 0x000fe400078e0a06 */
        /* <DEDUP_REMOVED lines=28> */
[----:B------:R-:W-:-:S03]  /*09c0*/  IMAD.MOV R5, RZ, RZ, -R4 ;  /* 0x000000ffff057224 */ /* 0x000fc600078e0a04 */
        /* <DEDUP_REMOVED lines=10> */
[----:B------:R-:W-:-:S04]  /*0a70*/  IMAD.MOV R2, RZ, RZ, -R0 ;  /* 0x000000ffff027224 */ /* 0x000fc800078e0a00 */
[C---:B------:R-:W-:Y:S01]  /*0a80*/  IMAD R3, R9.reuse, R2, R4 ;  /* 0x0000000209037224 */ /* 0x040fe200078e0204 */
[----:B------:R-:W-:Y:S01]  /*0a90*/  LEA R2, R9, R0, 0x18 ;  /* 0x0000000009027211 */ /* 0x000fe200078ec0ff */
[----:B------:R-:W-:-:S04]  /*0aa0*/  IMAD R0, R12, R5, R11 ;  /* 0x000000050c007224 */ /* 0x000fc800078e020b */
[----:B------:R-:W-:Y:S01]  /*0ab0*/  IMAD R214, R3, 0x10000, R2 ;  /* 0x0001000003d67824 */ /* 0x000fe200078e0202 */
[----:B------:R-:W-:Y:S05]  /*0ac0*/  BRA `(.L_x_454) ;  /* 0x0000044000007947 */ /* 0x000fea0003800000 */
.L_x_453:
[----:B------:R-:W-:-:S04]  /*0ad0*/  IMAD.MOV.U32 R2, RZ, RZ, 0x4 ;  /* 0x00000004ff027424 */ /* 0x000fc800078e00ff */
[----:B------:R-:W-:-:S05]  /*0ae0*/  IMAD.WIDE R2, R215, R2, c[0x0][0x590] ;  /* 0x00016400d7027625 */ /* 0x000fca00078e0202 */
[----:B------:R-:W3:Y:S02]  /*0af0*/  LDG.E R7, [R2.64] ;  /* 0x0000000802077981 */ /* 0x000ee4000c1e1900 */
[----:B-123--:R-:W-:-:S05]  /*0b00*/  IMAD R9, R7, R12, RZ ;  /* 0x0000000c07097224 */ /* 0x00efca00078e02ff */
[-C--:B------:R-:W-:Y:S02]  /*0b10*/  IABS R0, R9.reuse ;  /* 0x0000000900007213 */ /* 0x080fe40000000000 */
[----:B------:R-:W-:-:S03]  /*0b20*/  IABS R8, R9 ;  /* 0x0000000900087213 */ /* 0x000fc60000000000 */
[----:B------:R-:W-:-:S04]  /*0b30*/  IMAD.MOV.U32 R6, RZ, RZ, R0 ;  /* 0x000000ffff067224 */ /* 0x000fc800078e0000 */
[----:B------:R-:W1:Y:S08]  /*0b40*/  I2F.RP R2, R6 ;  /* 0x0000000600027306 */ /* 0x000e700000209400 */
[----:B-1----:R-:W1:Y:S02]  /*0b50*/  MUFU.RCP R2, R2 ;  /* 0x0000000200027308 */ /* 0x002e640000001000 */
[----:B-1----:R-:W-:-:S06]  /*0b60*/  IADD3 R2, R2, 0xffffffe, RZ ;  /* 0x0ffffffe02027810 */ /* 0x002fcc0007ffe0ff */
[----:B------:R-:W1:Y:S02]  /*0b70*/  F2I.FTZ.U32.TRUNC.NTZ R3, R2 ;  /* 0x0000000200037305 */ /* 0x000e64000021f000 */
[----:B-1----:R-:W-:-:S04]  /*0b80*/  IMAD.MOV R0, RZ, RZ, -R3 ;  /* 0x000000ffff007224 */ /* 0x002fc800078e0a03 */
[----:B------:R-:W-:Y:S01]  /*0b90*/  IMAD.MOV.U32 R2, RZ, RZ, R0 ;  /* 0x000000ffff027224 */ /* 0x000fe200078e0000 */
[----:B------:R-:W-:-:S03]  /*0ba0*/  IABS R0, R11 ;  /* 0x0000000b00007213 */ /* 0x000fc60000000000 */
[----:B------:R-:W-:Y:S01]  /*0bb0*/  IMAD R4, R2, R6, RZ ;  /* 0x0000000602047224 */ /* 0x000fe200078e02ff */
[----:B------:R-:W-:Y:S01]  /*0bc0*/  MOV R5, R0 ;  /* 0x0000000000057202 */ /* 0x000fe20000000f00 */
[----:B------:R-:W-:-:S04]  /*0bd0*/  IMAD.MOV.U32 R2, RZ, RZ, RZ ;  /* 0x000000ffff027224 */ /* 0x000fc800078e00ff */
[----:B------:R-:W-:-:S04]  /*0be0*/  IMAD.HI.U32 R0, R3, R4, R2 ;  /* 0x0000000403007227 */ /* 0x000fc800078e0002 */
[----:B------:R-:W-:Y:S02]  /*0bf0*/  IMAD.MOV R2, RZ, RZ, -R8 ;  /* 0x000000ffff027224 */ /* 0x000fe400078e0a08 */
        /* <DEDUP_REMOVED lines=9> */
[----:B------:R-:W-:-:S04]  /*0c90*/  @P2 IADD3 R0, R0, 0x1, RZ ;  /* 0x0000000100002810 */ /* 0x000fc80007ffe0ff */
[----:B------:R-:W-:-:S05]  /*0ca0*/  MOV R4, R0 ;  /* 0x0000000000047202 */ /* 0x000fca0000000f00 */
[----:B------:R-:W-:Y:S01]  /*0cb0*/  @!P1 IMAD.MOV R4, RZ, RZ, -R4 ;  /* 0x000000ffff049224 */ /* 0x000fe200078e0a04 */
[----:B------:R-:W-:-:S05]  /*0cc0*/  @!P0 LOP3.LUT R4, RZ, R9, RZ, 0x33, !PT ;  /* 0x00000009ff048212 */ /* 0x000fca00078e33ff */
[----:B------:R-:W-:-:S05]  /*0cd0*/  IMAD R10, R7, R4, RZ ;  /* 0x00000004070a7224 */ /* 0x000fca00078e02ff */
[----:B------:R-:W-:-:S04]  /*0ce0*/  IADD3 R0, -R10, c[0x0][0x538], RZ ;  /* 0x00014e000a007a10 */ /* 0x000fc80007ffe1ff */
[----:B------:R-:W-:-:S04]  /*0cf0*/  IMNMX R6, R7, R0, PT ;  /* 0x0000000007067217 */ /* 0x000fc80003800200 */
[----:B------:R-:W-:-:S05]  /*0d00*/  IABS R0, R6 ;  /* 0x0000000600007213 */ /* 0x000fca0000000000 */
[----:B------:R-:W-:-:S04]  /*0d10*/  IMAD.MOV.U32 R5, RZ, RZ, R0 ;  /* 0x000000ffff057224 */ /* 0x000fc800078e0000 */
[----:B------:R-:W1:Y:S08]  /*0d20*/  I2F.RP R2, R5 ;  /* 0x0000000500027306 */ /* 0x000e700000209400 */
[----:B-1----:R-:W1:Y:S02]  /*0d30*/  MUFU.RCP R2, R2 ;  /* 0x0000000200027308 */ /* 0x002e640000001000 */
[----:B-1----:R-:W-:-:S06]  /*0d40*/  IADD3 R2, R2, 0xffffffe, RZ ;  /* 0x0ffffffe02027810 */ /* 0x002fcc0007ffe0ff */
[----:B------:R1:W2:Y:S02]  /*0d50*/  F2I.FTZ.U32.TRUNC.NTZ R3, R2 ;  /* 0x0000000200037305 */ /* 0x0002a4000021f000 */
[----:B-1----:R-:W-:Y:S01]  /*0d60*/  IMAD.MOV R2, RZ, RZ, -R4 ;  /* 0x000000ffff027224 */ /* 0x002fe200078e0a04 */
[----:B--2---:R-:W-:-:S03]  /*0d70*/  IADD3 R0, RZ, -R3, RZ ;  /* 0x80000003ff007210 */ /* 0x004fc60007ffe0ff */
[----:B------:R-:W-:Y:S01]  /*0d80*/  IMAD R8, R9, R2, R11 ;  /* 0x0000000209087224 */ /* 0x000fe200078e020b */
[----:B------:R-:W-:Y:S01]  /*0d90*/  IABS R9, R6 ;  /* 0x0000000600097213 */ /* 0x000fe20000000000 */
[----:B------:R-:W-:-:S03]  /*0da0*/  IMAD.MOV.U32 R2, RZ, RZ, R0 ;  /* 0x000000ffff027224 */ /* 0x000fc600078e0000 */
[----:B------:R-:W-:Y:S01]  /*0db0*/  IABS R0, R8 ;  /* 0x0000000800007213 */ /* 0x000fe20000000000 */
[----:B------:R-:W-:Y:S02]  /*0dc0*/  IMAD R7, R2, R5, RZ ;  /* 0x0000000502077224 */ /* 0x000fe400078e02ff */
[----:B------:R-:W-:Y:S02]  /*0dd0*/  IMAD.MOV.U32 R2, RZ, RZ, RZ ;  /* 0x000000ffff027224 */ /* 0x000fe400078e00ff */
[----:B------:R-:W-:Y:S01]  /*0de0*/  IMAD.MOV.U32 R4, RZ, RZ, R0 ;  /* 0x000000ffff047224 */ /* 0x000fe200078e0000 */
[----:B------:R-:W-:Y:S01]  /*0df0*/  IADD3 R0, RZ, -R9, RZ ;  /* 0x80000009ff007210 */ /* 0x000fe20007ffe0ff */
[----:B------:R-:W-:-:S04]  /*0e00*/  IMAD.HI.U32 R3, R3, R7, R2 ;  /* 0x0000000703037227 */ /* 0x000fc800078e0002 */
[----:B------:R-:W-:Y:S02]  /*0e10*/  IMAD.MOV.U32 R2, RZ, RZ, R0 ;  /* 0x000000ffff027224 */ /* 0x000fe400078e0000 */
[----:B------:R-:W-:Y:S01]  /*0e20*/  IMAD.HI.U32 R0, R3, R4, RZ ;  /* 0x0000000403007227 */ /* 0x000fe200078e00ff */
[----:B------:R-:W-:-:S03]  /*0e30*/  IADD3 R3, R10, 0x1000000, R8 ;  /* 0x010000000a037810 */ /* 0x000fc60007ffe008 */
[----:B------:R-:W-:-:S05]  /*0e40*/  IMAD R2, R0, R2, R4 ;  /* 0x0000000200027224 */ /* 0x000fca00078e0204 */
[----:B------:R-:W-:-:S13]  /*0e50*/  ISETP.GT.U32.AND P0, PT, R5, R2, PT ;  /* 0x000000020500720c */ /* 0x000fda0003f04070 */
[----:B------:R-:W-:Y:S01]  /*0e60*/  @!P0 IMAD.IADD R2, R2, 0x1, -R5 ;  /* 0x0000000102028824 */ /* 0x000fe200078e0a05 */
[----:B------:R-:W-:Y:S02]  /*0e70*/  @!P0 IADD3 R0, R0, 0x1, RZ ;  /* 0x0000000100008810 */ /* 0x000fe40007ffe0ff */
[----:B------:R-:W-:Y:S02]  /*0e80*/  ISETP.NE.AND P0, PT, R6, RZ, PT ;  /* 0x000000ff0600720c */ /* 0x000fe40003f05270 */
[----:B------:R-:W-:Y:S02]  /*0e90*/  ISETP.GE.U32.AND P2, PT, R2, R5, PT ;  /* 0x000000050200720c */ /* 0x000fe40003f46070 */
[----:B------:R-:W-:-:S04]  /*0ea0*/  LOP3.LUT R2, R8, R6, RZ, 0x3c, !PT ;  /* 0x0000000608027212 */ /* 0x000fc800078e3cff */
[----:B------:R-:W-:Y:S01]  /*0eb0*/  ISETP.GE.AND P1, PT, R2, RZ, PT ;  /* 0x000000ff0200720c */ /* 0x000fe20003f26270 */
[----:B------:R-:W-:-:S06]  /*0ec0*/  IMAD.MOV R2, RZ, RZ, -R6 ;  /* 0x000000ffff027224 */ /* 0x000fcc00078e0a06 */
[----:B------:R-:W-:-:S06]  /*0ed0*/  @P2 IADD3 R0, R0, 0x1, RZ ;  /* 0x0000000100002810 */ /* 0x000fcc0007ffe0ff */
[----:B------:R-:W-:Y:S02]  /*0ee0*/  @!P1 IADD3 R0, -R0, RZ, RZ ;  /* 0x000000ff00009210 */ /* 0x000fe40007ffe1ff */
[----:B------:R-:W-:-:S05]  /*0ef0*/  @!P0 LOP3.LUT R0, RZ, R6, RZ, 0x33, !PT ;  /* 0x00000006ff008212 */ /* 0x000fca00078e33ff */
[----:B------:R-:W-:Y:S02]  /*0f00*/  IMAD R214, R0, R2, R3 ;  /* 0x0000000200d67224 */ /* 0x000fe400078e0203 */
.L_x_454:
[----:B------:R-:W-:Y:S05]  /*0f10*/  BSYNC B0 ;  /* 0x0000000000007941 */ /* 0x000fea0003800000 */
.L_x_452:
[----:B------:R-:W-:-:S04]  /*0f20*/  LOP3.LUT R0, RZ, R0, RZ, 0x33, !PT ;  /* 0x00000000ff007212 */ /* 0x000fc800078e33ff */
[----:B------:R-:W-:Y:S01]  /*0f30*/  IADD3 R213, R0, R12, RZ ;  /* 0x0000000c00d57210 */ /* 0x000fe20007ffe0ff */
[----:B------:R-:W-:Y:S05]  /*0f40*/  BRA `(.L_x_455) ;  /* 0x0000004000007947 */ /* 0x000fea0003800000 */
.L_x_443:
[----:B-1----:R-:W-:Y:S01]  /*0f50*/  IMAD.MOV.U32 R213, RZ, RZ, RZ ;  /* 0x000000ffffd57224 */ /* 0x002fe200078e00ff */
[----:B------:R-:W-:Y:S01]  /*0f60*/  MOV R214, RZ ;  /* 0x000000ff00d67202 */ /* 0x000fe20000000f00 */
[----:B------:R-:W-:Y:S01]  /*0f70*/  IMAD.U32 R212, RZ, RZ, UR4 ;  /* 0x00000004ffd47e24 */ /* 0x000fe2000f8e00ff */
[----:B------:R-:W-:Y:S02]  /*0f80*/  MOV R215, c[0x0][0x53c] ;  /* 0x00014f0000d77a02 */ /* 0x000fe40000000f00 */
.L_x_455:
[----:B------:R-:W-:Y:S01]  /*0f90*/  ISETP.NE.AND P0, PT, R13, RZ, PT ;  /* 0x000000ff0d00720c */ /* 0x000fe20003f05270 */
[----:B------:R-:W-:-:S12]  /*0fa0*/  WARPSYNC 0xffffffff ;  /* 0xffffffff00007948 */ /* 0x000fd80003800000 */
[----:B------:R1:W-:Y:S04]  /*0fb0*/  @!P0 STS.128 [0x18100], R212 ;  /* 0x018100d4ff008388 */ /* 0x0003e80000000c00 */
[----:B------:R-:W-:Y:S06]  /*0fc0*/  BAR.ARV 0x5, 0x100 ;  /* 0x0144000000007b1d */ /* 0x000fec0000002000 */
.L_x_441:
[----:B-1----:R-:W-:-:S13]  /*0fd0*/  ISETP.GE.AND P0, PT, R215, c[0x0][0x53c], PT ;  /* 0x00014f00d7007a0c */ /* 0x002fda0003f06270 */
        /* <DEDUP_REMOVED lines=13> */
[----:B------:R-:W-:Y:S02]  /*10b0*/  SHF.R.S32.HI R217, RZ, 0x3, R15 ;  /* 0x00000003ffd97819 */ /* 0x000fe4000001140f */
[----:B------:R-:W-:Y:S01]  /*10c0*/  LEA.HI R8, R9, R17, RZ, 0x5 ;  /* 0x0000001109087211 */ /* 0x000fe200078f28ff */
[----:B------:R-:W-:Y:S01]  /*10d0*/  IMAD.IADD R14, R3, 0x1, -R0 ;  /* 0x00000001030e7824 */ /* 0x000fe200078e0a00 */
[----:B------:R-:W-:Y:S01]  /*10e0*/  LOP3.LUT R0, R2, 0xfffffff0, RZ, 0xc0, !PT ;  /* 0xfffffff002007812 */ /* 0x000fe200078ec0ff */
[----:B------:R-:W-:Y:S01]  /*10f0*/  IMAD.SHL.U32 R4, R217, 0x40, RZ ;  /* 0x00000040d9047824 */ /* 0x000fe200078e00ff */
[----:B------:R-:W-:Y:S02]  /*1100*/  SHF.R.S32.HI R2, RZ, 0x1f, R13 ;  /* 0x0000001fff027819 */ /* 0x000fe4000001140d */
[----:B------:R-:W-:Y:S01]  /*1110*/  LOP3.LUT R3, R15, 0xfffffff8, RZ, 0xc0, !PT ;  /* 0xfffffff80f037812 */ /* 0x000fe200078ec0ff */
[----:B------:R-:W-:Y:S01]  /*1120*/  IMAD.IADD R0, R17, 0x1, -R0 ;  /* 0x0000000111007824 */ /* 0x000fe200078e0a00 */
[----:B------:R-:W-:-:S02]  /*1130*/  LEA.HI R2, R2, R7, RZ, 0x3 ;  /* 0x0000000702027211 */ /* 0x000fc400078f18ff */
[----:B------:R-:W-:Y:S01]  /*1140*/  LEA.HI R9, R9, R17, RZ, 0x6 ;  /* 0x0000001109097211 */ /* 0x000fe200078f30ff */
[----:B------:R-:W-:Y:S01]  /*1150*/  IMAD.IADD R198, R17, 0x1, -R3 ;  /* 0x0000000111c67824 */ /* 0x000fe200078e0a03 */
[----:B------:R-:W-:Y:S02]  /*1160*/  SHF.R.S32.HI R5, RZ, 0x1f, R0 ;  /* 0x0000001fff057819 */ /* 0x000fe40000011400 */
[----:B------:R-:W-:Y:S01]  /*1170*/  LOP3.LUT R3, R2, 0xfffffff8, RZ, 0xc0, !PT ;  /* 0xfffffff802037812 */ /* 0x000fe200078ec0ff */
[----:B------:R-:W-:Y:S01]  /*1180*/  IMAD.SHL.U32 R184, R198, 0x8, RZ ;  /* 0x00000008c6b87824 */ /* 0x000fe200078e00ff */
[----:B------:R-:W-:Y:S01]  /*1190*/  LEA.HI R11, R5, R0, RZ, 0x3 ;  /* 0x00000000050b7211 */ /* 0x000fe200078f18ff */
[----:B------:R-:W-:Y:S01]  /*11a0*/  IMAD.SHL.U32 R9, R9, 0x8, RZ ;  /* 0x0000000809097824 */ /* 0x000fe200078e00ff */
[----:B------:R-:W-:Y:S01]  /*11b0*/  LOP3.LUT R2, R4, 0x1c0, RZ, 0xc0, !PT ;  /* 0x000001c004027812 */ /* 0x000fe200078ec0ff */
[----:B------:R-:W-:Y:S01]  /*11c0*/  IMAD.IADD R7, R7, 0x1, -R3 ;  /* 0x0000000107077824 */ /* 0x000fe200078e0a03 */
[----:B------:R-:W-:Y:S01]  /*11d0*/  LOP3.LUT R3, R11, 0xfffffff8, RZ, 0xc0, !PT ;  /* 0xfffffff80b037812 */ /* 0x000fe200078ec0ff */
[----:B------:R-:W-:Y:S01]  /*11e0*/  IMAD R197, R198, 0x20, R217 ;  /* 0x00000020c6c57824 */ /* 0x000fe200078e02d9 */
[----:B------:R-:W-:-:S02]  /*11f0*/  SHF.R.U32.HI R4, RZ, 0x3, R2 ;  /* 0x00000003ff047819 */ /* 0x000fc40000011602 */
[----:B------:R-:W-:Y:S01]  /*1200*/  LOP3.LUT R2, R2, 0x38, R184, 0xf8, !PT ;  /* 0x0000003802027812 */ /* 0x000fe200078ef8b8 */
[----:B------:R-:W-:Y:S01]  /*1210*/  IMAD.IADD R5, R0, 0x1, -R3 ;  /* 0x0000000100057824 */ /* 0x000fe200078e0a03 */
[----:B------:R-:W-:Y:S02]  /*1220*/  LOP3.LUT R0, R8, 0xffffffe0, RZ, 0xc0, !PT ;  /* 0xffffffe008007812 */ /* 0x000fe400078ec0ff */
[----:B------:R-:W-:Y:S02]  /*1230*/  LOP3.LUT R10, R2, R4, RZ, 0x3c, !PT ;  /* 0x00000004020a7212 */ /* 0x000fe400078e3cff */
[----:B------:R-:W-:Y:S01]  /*1240*/  SHF.R.S32.HI R4, RZ, 0x5, R8 ;  /* 0x00000005ff047819 */ /* 0x000fe20000011408 */
        /* <DEDUP_REMOVED lines=32> */
[----:B------:R-:W-:Y:S01]  /*1450*/  IMAD.IADD R216, R0, 0x1, -R3 ;  /* 0x0000000100d87824 */ /* 0x000fe200078e0a03 */
[----:B------:R-:W-:Y:S01]  /*1460*/  SHF.R.U32.HI R2, RZ, 0x3, R2 ;  /* 0x00000003ff027819 */ /* 0x000fe20000011602 */
[----:B------:R1:W-:Y:S01]  /*1470*/  STL [R1+0x10], R15 ;  /* 0x0000100f01007387 */ /* 0x0003e20000100800 */
[----:B------:R-:W-:Y:S01]  /*1480*/  LEA.HI R3, R4, R4, RZ, 0x1d ;  /* 0x0000000404037211 */ /* 0x000fe200078fe8ff */
[----:B------:R-:W-:Y:S01]  /*1490*/  IMAD R0, R14, 0x200, R13 ;  /* 0x000002000e007824 */ /* 0x000fe200078e020d */
[----:B------:R-:W-:Y:S01]  /*14a0*/  LOP3.LUT R2, R6, R2, RZ, 0x3c, !PT ;  /* 0x0000000206027212 */ /* 0x000fe200078e3cff */
[----:B------:R-:W-:Y:S01]  /*14b0*/  IMAD R216, R216, 0x8, R15 ;  /* 0x00000008d8d87824 */ /* 0x000fe200078e020f */
[----:B------:R-:W-:Y:S01]  /*14c0*/  LOP3.LUT R4, R7, 0xfffffe00, RZ, 0xc0, !PT ;  /* 0xfffffe0007047812 */ /* 0x000fe200078ec0ff */
[----:B------:R-:W-:Y:S01]  /*14d0*/  IMAD.IADD R7, R5, 0x1, R3 ;  /* 0x0000000105077824 */ /* 0x000fe200078e0203 */
[----:B------:R-:W-:-:S02]  /*14e0*/  IADD3 R192, R184, 0x40, RZ ;  /* 0x00000040b8c07810 */ /* 0x000fc40007ffe0ff */
[CC--:B------:R-:W-:Y:S01]  /*14f0*/  IADD3 R3, R2.reuse, R4.reuse, R8 ;  /* 0x0000000402037210 */ /* 0x0c0fe20007ffe008 */
[----:B------:R-:W-:Y:S01]  /*1500*/  IMAD.MOV.U32 R8, RZ, RZ, 0x20 ;  /* 0x00000020ff087424 */ /* 0x000fe200078e00ff */
[----:B------:R-:W-:Y:S02]  /*1510*/  LOP3.LUT R4, R2, R4, RZ, 0xfc, !PT ;  /* 0x0000000402047212 */ /* 0x000fe400078efcff */
[----:B------:R-:W-:Y:S02]  /*1520*/  LOP3.LUT R2, R12, 0x7ffffffc, RZ, 0xc0, !PT ;  /* 0x7ffffffc0c027812 */ /* 0x000fe400078ec0ff */
[----:B------:R-:W-:Y:S01]  /*1530*/  LOP3.LUT R9, R10, 0x7ffffe00, R9, 0xf8, !PT ;  /* 0x7ffffe000a097812 */ /* 0x000fe200078ef809 */
[----:B------:R-:W-:Y:S01]  /*1540*/  IMAD.MOV.U32 R10, RZ, RZ, 0x40 ;  /* 0x00000040ff0a7424 */ /* 0x000fe200078e00ff */
[----:B------:R-:W-:Y:S01]  /*1550*/  LEA R226, R7, 0x80, 0x1 ;  /* 0x0000008007e27811 */ /* 0x000fe200078e08ff */
[----:B------:R-:W-:Y:S01]  /*1560*/  IMAD.IADD R2, R16, 0x1, -R2 ;  /* 0x0000000110027824 */ /* 0x000fe200078e0a02 */
[----:B------:R-:W-:Y:S01]  /*1570*/  IADD3 R193, R184, 0x80, RZ ;  /* 0x00000080b8c17810 */ /* 0x000fe20007ffe0ff */
[----:B------:R-:W-:Y:S01]  /*1580*/  IMAD.SHL.U32 R179, R9, 0x2, RZ ;  /* 0x0000000209b37824 */ /* 0x000fe200078e00ff */
[----:B------:R-:W-:Y:S01]  /*1590*/  SHF.R.S32.HI R5, RZ, 0x1f, R192 ;  /* 0x0000001fff057819 */ /* 0x000fe200000114c0 */
[----:B------:R-:W-:Y:S01]  /*15a0*/  IMAD.SHL.U32 R199, R2, 0x2, RZ ;  /* 0x0000000202c77824 */ /* 0x000fe200078e00ff */
[----:B------:R-:W-:-:S02]  /*15b0*/  SEL R5, R8, 0xffffffe0, !P1 ;  /* 0xffffffe008057807 */ /* 0x000fc40004800000 */
[----:B------:R-:W-:Y:S02]  /*15c0*/  SEL R2, R8, 0xffffffe0, !P4 ;  /* 0xffffffe008027807 */ /* 0x000fe40006000000 */
[C---:B------:R-:W-:Y:S01]  /*15d0*/  IADD3 R252, R199.reuse, 0x8, RZ ;  /* 0x00000008c7fc7810 */ /* 0x040fe20007ffe0ff */
[----:B------:R-:W-:Y:S01]  /*15e0*/  IMAD.IADD R229, R226, 0x1, R5 ;  /* 0x00000001e2e57824 */ /* 0x000fe200078e0205 */
[C---:B------:R-:W-:Y:S02]  /*15f0*/  IADD3 R250, R199.reuse, 0x18, RZ ;  /* 0x00000018c7fa7810 */ /* 0x040fe40007ffe0ff */
[C---:B------:R-:W-:Y:S02]  /*1600*/  IADD3 R249, R199.reuse, 0x20, RZ ;  /* 0x00000020c7f97810 */ /* 0x040fe40007ffe0ff */
[C---:B------:R-:W-:Y:S02]  /*1610*/  IADD3 R247, R199.reuse, 0x30, RZ ;  /* 0x00000030c7f77810 */ /* 0x040fe40007ffe0ff */
[----:B------:R-:W-:-:S02]  /*1620*/  IADD3 R246, R199, 0x38, RZ ;  /* 0x00000038c7f67810 */ /* 0x000fc40007ffe0ff */
[C---:B------:R-:W-:Y:S02]  /*1630*/  IADD3 R244, R199.reuse, 0x48, RZ ;  /* 0x00000048c7f47810 */ /* 0x040fe40007ffe0ff */
[C---:B------:R-:W-:Y:S02]  /*1640*/  IADD3 R243, R199.reuse, 0x50, RZ ;  /* 0x00000050c7f37810 */ /* 0x040fe40007ffe0ff */
[----:B------:R-:W-:Y:S02]  /*1650*/  SHF.R.S32.HI R8, RZ, 0x1f, R199 ;  /* 0x0000001fff087819 */ /* 0x000fe400000114c7 */
[C---:B------:R-:W-:Y:S02]  /*1660*/  IADD3 R241, R199.reuse, 0x60, RZ ;  /* 0x00000060c7f17810 */ /* 0x040fe40007ffe0ff */
[----:B------:R-:W-:Y:S02]  /*1670*/  IADD3 R240, R199, 0x68, RZ ;  /* 0x00000068c7f07810 */ /* 0x000fe40007ffe0ff */
[----:B------:R-:W-:-:S02]  /*1680*/  SHF.R.S32.HI R7, RZ, 0x1f, R252 ;  /* 0x0000001fff077819 */ /* 0x000fc400000114fc */
[C---:B------:R-:W-:Y:S02]  /*1690*/  IADD3 R238, R199.reuse, 0x78, RZ ;  /* 0x00000078c7ee7810 */ /* 0x040fe40007ffe0ff */
[----:B------:R-:W-:Y:S02]  /*16a0*/  IADD3 R237, R199, 0x80, RZ ;  /* 0x00000080c7ed7810 */ /* 0x000fe40007ffe0ff */
[----:B------:R-:W-:Y:S02]  /*16b0*/  SHF.R.S32.HI R8, RZ, 0x1f, R250 ;  /* 0x0000001fff087819 */ /* 0x000fe400000114fa */
[----:B------:R-:W-:Y:S02]  /*16c0*/  SHF.R.S32.HI R7, RZ, 0x1f, R249 ;  /* 0x0000001fff077819 */ /* 0x000fe400000114f9 */
[----:B------:R-:W-:Y:S02]  /*16d0*/  IADD3 R227, R226, -0x10, RZ ;  /* 0xfffffff0e2e37810 */ /* 0x000fe40007ffe0ff */
[----:B------:R-:W-:-:S02]  /*16e0*/  SHF.R.S32.HI R6, RZ, 0x1f, R193 ;  /* 0x0000001fff067819 */ /* 0x000fc400000114c1 */
[C---:B------:R-:W-:Y:S02]  /*16f0*/  IADD3 R235, R199.reuse, 0x90, RZ ;  /* 0x00000090c7eb7810 */ /* 0x040fe40007ffe0ff */
[----:B------:R-:W-:Y:S02]  /*1700*/  IADD3 R234, R199, 0x98, RZ ;  /* 0x00000098c7ea7810 */ /* 0x000fe40007ffe0ff */
[----:B------:R-:W-:Y:S02]  /*1710*/  SHF.R.S32.HI R8, RZ, 0x1f, R247 ;  /* 0x0000001fff087819 */ /* 0x000fe400000114f7 */
[----:B------:R-:W-:Y:S02]  /*1720*/  SHF.R.S32.HI R7, RZ, 0x1f, R246 ;  /* 0x0000001fff077819 */ /* 0x000fe400000114f6 */
[----:B------:R-:W-:Y:S02]  /*1730*/  @P0 IADD3 R227, R226, 0x10, RZ ;  /* 0x00000010e2e30810 */ /* 0x000fe40007ffe0ff */
[----:B------:R-:W-:-:S02]  /*1740*/  SEL R6, R10, 0xffffffc0, !P2 ;  /* 0xffffffc00a067807 */ /* 0x000fc40005000000 */
[----:B------:R-:W-:Y:S01]  /*1750*/  IADD3 R232, R199, 0xa8, RZ ;  /* 0x000000a8c7e87810 */ /* 0x000fe20007ffe0ff */
[----:B------:R-:W-:Y:S01]  /*1760*/  IMAD.IADD R228, R5, 0x1, R227 ;  /* 0x0000000105e47824 */ /* 0x000fe200078e02e3 */
[C---:B------:R-:W-:Y:S02]  /*1770*/  IADD3 R231, R199.reuse, 0xb0, RZ ;  /* 0x000000b0c7e77810 */ /* 0x040fe40007ffe0ff */
[----:B------:R-:W-:Y:S02]  /*1780*/  SHF.R.S32.HI R8, RZ, 0x1f, R244 ;  /* 0x0000001fff087819 */ /* 0x000fe400000114f4 */
[----:B------:R-:W-:Y:S02]  /*1790*/  SHF.R.S32.HI R7, RZ, 0x1f, R243 ;  /* 0x0000001fff077819 */ /* 0x000fe400000114f3 */
[----:B------:R-:W-:Y:S02]  /*17a0*/  IADD3 R230, R199, 0xb8, RZ ;  /* 0x000000b8c7e67810 */ /* 0x000fe40007ffe0ff */
[----:B------:R-:W-:-:S02]  /*17b0*/  SHF.R.S32.HI R8, RZ, 0x1f, R241 ;  /* 0x0000001fff087819 */ /* 0x000fc400000114f1 */
[----:B------:R-:W-:Y:S02]  /*17c0*/  SHF.R.S32.HI R7, RZ, 0x1f, R240 ;  /* 0x0000001fff077819 */ /* 0x000fe400000114f0 */
[----:B------:R-:W-:Y:S02]  /*17d0*/  SHF.R.S32.HI R8, RZ, 0x1f, R238 ;  /* 0x0000001fff087819 */ /* 0x000fe400000114ee */
[----:B------:R-:W-:Y:S02]  /*17e0*/  SHF.R.S32.HI R7, RZ, 0x1f, R237 ;  /* 0x0000001fff077819 */ /* 0x000fe400000114ed */
[----:B------:R-:W-:Y:S01]  /*17f0*/  LEA R173, R3, 0xc100, 0x1 ;  /* 0x0000c10003ad7811 */ /* 0x000fe200078e08ff */
[----:B------:R-:W-:Y:S01]  /*1800*/  IMAD.IADD R3, R6, 0x1, R227 ;  /* 0x0000000106037824 */ /* 0x000fe200078e02e3 */
[----:B------:R-:W-:Y:S02]  /*1810*/  LEA R167, R4, 0x100, 0x1 ;  /* 0x0000010004a77811 */ /* 0x000fe400078e08ff */
[----:B------:R-:W-:Y:S01]  /*1820*/  SHF.R.S32.HI R8, RZ, 0x1f, R235 ;  /* 0x0000001fff087819 */ /* 0x000fe200000114eb */
[----:B------:R-:W-:Y:S01]  /*1830*/  IMAD.IADD R174, R173, 0x1, R2 ;  /* 0x00000001adae7824 */ /* 0x000fe200078e0202 */
[----:B------:R-:W-:Y:S01]  /*1840*/  SHF.R.S32.HI R7, RZ, 0x1f, R234 ;  /* 0x0000001fff077819 */ /* 0x000fe200000114ea */
[----:B------:R-:W-:Y:S01]  /*1850*/  IMAD.IADD R168, R2, 0x1, R167 ;  /* 0x0000000102a87824 */ /* 0x000fe200078e02a7 */
[----:B------:R-:W-:Y:S01]  /*1860*/  SHF.R.S32.HI R8, RZ, 0x1f, R232 ;  /* 0x0000001fff087819 */ /* 0x000fe200000114e8 */
[--C-:B------:R-:W-:Y:S01]  /*1870*/  IMAD.IADD R8, R226, 0x1, R6.reuse ;  /* 0x00000001e2087824 */ /* 0x100fe200078e0206 */
[----:B------:R-:W-:Y:S01]  /*1880*/  SHF.R.S32.HI R7, RZ, 0x1f, R231 ;  /* 0x0000001fff077819 */ /* 0x000fe200000114e7 */
[----:B------:R-:W-:Y:S01]  /*1890*/  IMAD.IADD R2, R228, 0x1, R6 ;  /* 0x00000001e4027824 */ /* 0x000fe200078e0206 */
[----:B------:R-:W-:Y:S01]  /*18a0*/  SHF.R.S32.HI R7, RZ, 0x1f, R230 ;  /* 0x0000001fff077819 */ /* 0x000fe200000114e6 */
[----:B------:R-:W-:Y:S01]  /*18b0*/  IMAD.IADD R7, R229, 0x1, R6 ;  /* 0x00000001e5077824 */ /* 0x000fe200078e0206 */
[----:B------:R1:W-:Y:S01]  /*18c0*/  STL [R1+0xc], R8 ;  /* 0x00000c0801007387 */ /* 0x0003e20000100800 */
[----:B------:R-:W-:-:S02]  /*18d0*/  IADD3 R251, R199, 0x10, RZ ;  /* 0x00000010c7fb7810 */ /* 0x000fc40007ffe0ff */
[C---:B------:R-:W-:Y:S01]  /*18e0*/  IADD3 R248, R199.reuse, 0x28, RZ ;  /* 0x00000028c7f87810 */ /* 0x040fe20007ffe0ff */
[----:B------:R1:W-:Y:S01]  /*18f0*/  STL [R1+0x8], R7 ;  /* 0x0000080701007387 */ /* 0x0003e20000100800 */
[C---:B------:R-:W-:Y:S02]  /*1900*/  IADD3 R245, R199.reuse, 0x40, RZ ;  /* 0x00000040c7f57810 */ /* 0x040fe40007ffe0ff */
[C---:B------:R-:W-:Y:S01]  /*1910*/  IADD3 R242, R199.reuse, 0x58, RZ ;  /* 0x00000058c7f27810 */ /* 0x040fe20007ffe0ff */
[----:B------:R1:W-:Y:S01]  /*1920*/  STL [R1+0x4], R3 ;  /* 0x0000040301007387 */ /* 0x0003e20000100800 */
[----:B------:R-:W-:Y:S02]  /*1930*/  LEA R164, R0, 0x6100, 0x1 ;  /* 0x0000610000a47811 */ /* 0x000fe400078e08ff */
[----:B------:R-:W-:Y:S01]  /*1940*/  IADD3 R239, R199, 0x70, RZ ;  /* 0x00000070c7ef7810 */ /* 0x000fe20007ffe0ff */
[----:B------:R1:W-:Y:S01]  /*1950*/  STL [R1], R2 ;  /* 0x0000000201007387 */ /* 0x0003e20000100800 */
[----:B------:R-:W-:-:S02]  /*1960*/  SHF.R.S32.HI R9, RZ, 0x1f, R251 ;  /* 0x0000001fff097819 */ /* 0x000fc400000114fb */
[----:B------:R-:W-:Y:S02]  /*1970*/  SEL R0, R10, 0xffffffc0, !P3 ;  /* 0xffffffc00a007807 */ /* 0x000fe40005800000 */
[----:B------:R-:W-:Y:S02]  /*1980*/  IADD3 R236, R199, 0x88, RZ ;  /* 0x00000088c7ec7810 */ /* 0x000fe40007ffe0ff */
[----:B------:R-:W-:Y:S01]  /*1990*/  SHF.R.S32.HI R9, RZ, 0x1f, R248 ;  /* 0x0000001fff097819 */ /* 0x000fe200000114f8 */
[--C-:B------:R-:W-:Y:S01]  /*19a0*/  IMAD.IADD R176, R173, 0x1, R0.reuse ;  /* 0x00000001adb07824 */ /* 0x100fe200078e0200 */
[----:B------:R-:W-:Y:S01]  /*19b0*/  IADD3 R233, R199, 0xa0, RZ ;  /* 0x000000a0c7e97810 */ /* 0x000fe20007ffe0ff */
        /* <DEDUP_REMOVED lines=9> */
.L_x_621:
[----:B------:R-:W-:Y:S01]  /*1a50*/  ISETP.NE.U32.AND P0, PT, RZ, c[0x0][0x370], PT ;  /* 0x0000dc00ff007a0c */ /* 0x000fe20003f05070 */
[----:B------:R-:W-:Y:S01]  /*1a60*/  IMAD.MOV.U32 R13, RZ, RZ, 0x4 ;  /* 0x00000004ff0d7424 */ /* 0x000fe200078e00ff */
[----:B------:R-:W-:Y:S01]  /*1a70*/  ISETP.NE.U32.AND P2, PT, RZ, c[0x0][0x360], PT ;  /* 0x0000d800ff007a0c */ /* 0x000fe20003f45070 */
[----:B------:R-:W-:Y:S01]  /*1a80*/  IMAD.MOV.U32 R201, RZ, RZ, RZ ;  /* 0x000000ffffc97224 */ /* 0x000fe200078e00ff */
[----:B------:R-:W-:Y:S01]  /*1a90*/  ISETP.NE.AND.EX P1, PT, RZ, c[0x0][0x374], PT, P0 ;  /* 0x0000dd00ff007a0c */ /* 0x000fe20003f25300 */
[----:B------:R-:W-:Y:S01]  /*1aa0*/  IMAD.MOV.U32 R12, RZ, RZ, RZ ;  /* 0x000000ffff0c7224 */ /* 0x000fe200078e00ff */
[----:B------:R-:W-:Y:S01]  /*1ab0*/  ISETP.NE.AND.EX P0, PT, RZ, c[0x0][0x364], PT, P2 ;  /* 0x0000d900ff007a0c */ /* 0x000fe20003f05320 */
[----:B-1----:R-:W-:Y:S01]  /*1ac0*/  IMAD.WIDE R2, R215, R13, c[0x0][0x348] ;  /* 0x0000d200d7027625 */ /* 0x002fe200078e020d */
[----:B------:R-:W-:-:S04]  /*1ad0*/  ISETP.NE.U32.AND P3, PT, RZ, c[0x0][0x348], PT ;  /* 0x0000d200ff007a0c */ /* 0x000fc80003f65070 */
[----:B------:R-:W-:-:S05]  /*1ae0*/  ISETP.NE.AND.EX P3, PT, RZ, c[0x0][0x34c], PT, P3 ;  /* 0x0000d300ff007a0c */ /* 0x000fca0003f65330 */
[----:B------:R-:W-:-:S04]  /*1af0*/  @P1 IMAD.WIDE R6, R215, R13, c[0x0][0x370] ;  /* 0x0000dc00d7061625 */ /* 0x000fc800078e020d */
[----:B------:R-:W-:Y:S01]  /*1b00*/  @P0 IMAD.WIDE R4, R215, R13, c[0x0][0x360] ;  /* 0x0000d800d7040625 */ /* 0x000fe200078e020d */
[----:B------:R1:W5:Y:S04]  /*1b10*/  @P1 LDG.E R201, [R6.64] ;  /* 0x0000000806c91981 */ /* 0x000368000c1e1900 */
        /* <DEDUP_REMOVED lines=9> */
.L_x_456:
[----:B------:R-:W-:-:S04]  /*1bb0*/  ISETP.NE.U32.AND P0, PT, RZ, c[0x0][0x368], PT ;  /* 0x0000da00ff007a0c */ /* 0x000fc80003f05070 */
[----:B------:R-:W-:-:S13]  /*1bc0*/  ISETP.NE.AND.EX P0, PT, RZ, c[0x0][0x36c], PT, P0 ;  /* 0x0000db00ff007a0c */ /* 0x000fda0003f05300 */
[----:B------:R-:W-:Y:S05]  /*1bd0*/  @!P0 BRA `(.L_x_457) ;  /* 0x0000003000008947 */ /* 0x000fea0003800000 */
[----:B-1----:R-:W-:-:S05]  /*1be0*/  IMAD.WIDE R2, R215, R13, c[0x0][0x368] ;  /* 0x0000da00d7027625 */ /* 0x002fca00078e020d */
[----:B------:R1:W5:Y:S01]  /*1bf0*/  LDG.E R0, [R2.64] ;  /* 0x0000000802007981 */ /* 0x000362000c1e1900 */
[----:B------:R-:W-:Y:S05]  /*1c00*/  BRA `(.L_x_458) ;  /* 0x0000008000007947 */ /* 0x000fea0003800000 */
.L_x_457:
[----:B------:R-:W-:Y:S01]  /*1c10*/  ISETP.NE.U32.AND P0, PT, RZ, c[0x0][0x350], PT ;  /* 0x0000d400ff007a0c */ /* 0x000fe20003f05070 */
[----:B------:R-:W-:-:S03]  /*1c20*/  IMAD.U32 R0, RZ, RZ, UR5 ;  /* 0x00000005ff007e24 */ /* 0x000fc6000f8e00ff */
[----:B------:R-:W-:-:S13]  /*1c30*/  ISETP.NE.AND.EX P0, PT, RZ, c[0x0][0x354], PT, P0 ;  /* 0x0000d500ff007a0c */ /* 0x000fda0003f05300 */
[----:B------:R-:W-:Y:S05]  /*1c40*/  @!P0 BRA `(.L_x_458) ;  /* 0x0000004000008947 */ /* 0x000fea0003800000 */
[----:B-1----:R-:W-:-:S05]  /*1c50*/  IMAD.WIDE R2, R215, R13, c[0x0][0x350] ;  /* 0x0000d400d7027625 */ /* 0x002fca00078e020d */
[----:B------:R-:W2:Y:S04]  /*1c60*/  LDG.E R4, [R2.64] ;  /* 0x0000000802047981 */ /* 0x000ea8000c1e1900 */
[----:B------:R-:W2:Y:S02]  /*1c70*/  LDG.E R0, [R2.64+0x4] ;  /* 0x0000040802007981 */ /* 0x000ea4000c1e1900 */
[----:B--2---:R-:W-:Y:S02]  /*1c80*/  IADD3 R0, -R4, R0, RZ ;  /* 0x0000000004007210 */ /* 0x004fe40007ffe1ff */
.L_x_458:
[----:B-1----:R-:W-:Y:S01]  /*1c90*/  IMAD.MOV.U32 R2, RZ, RZ, c[0x0][0x2c4] ;  /* 0x0000b100ff027624 */ /* 0x002fe200078e00ff */
[----:B------:R-:W-:Y:S01]  /*1ca0*/  LOP3.LUT R223, R223, 0xfffffffe, RZ, 0xc0, !PT ;  /* 0xfffffffedfdf7812 */ /* 0x000fe200078ec0ff */
[----:B------:R-:W-:Y:S02]  /*1cb0*/  IMAD.SHL.U32 R211, R213, 0x80, RZ ;  /* 0x00000080d5d37824 */ /* 0x000fe400078e00ff */
[----:B------:R-:W-:Y:S01]  /*1cc0*/  IMAD.MOV.U32 R7, RZ, RZ, c[0x0][0x32c] ;  /* 0x0000cb00ff077624 */ /* 0x000fe200078e00ff */
[----:B------:R-:W-:Y:S01]  /*1cd0*/  ISETP.NE.AND P4, PT, R2, 0x1, PT ;  /* 0x000000010200780c */ /* 0x000fe20003f85270 */
[----:B-----5:R-:W-:Y:S01]  /*1ce0*/  IMAD.IADD R195, R0, 0x1, -R201 ;  /* 0x0000000100c37824 */ /* 0x020fe200078e0ac9 */
[----:B------:R-:W-:-:S02]  /*1cf0*/  IADD3 R2, R211, 0x7f, RZ ;  /* 0x0000007fd3027810 */ /* 0x000fc40007ffe0ff */
[----:B------:R-:W-:-:S03]  /*1d00*/  ISETP.GE.AND P1, PT, R7, 0x1, PT ;  /* 0x000000010700780c */ /* 0x000fc60003f26270 */
[----:B------:R-:W-:-:S06]  /*1d10*/  IMAD.MOV.U32 R0, RZ, RZ, R2 ;  /* 0x000000ffff007224 */ /* 0x000fcc00078e0002 */
[----:B------:R-:W-:Y:S01]  /*1d20*/  @P4 IMAD.HI.U32 R3, R2, c[0x0][0x2c8], RZ ;  /* 0x0000b20002034a27 */ /* 0x000fe200078e00ff */
[----:B------:R-:W-:Y:S02]  /*1d30*/  IADD3 R2, R195, 0x1, -R196 ;  /* 0x00000001c3027810 */ /* 0x000fe40007ffe8c4 */
[----:B------:R-:W-:Y:S02]  /*1d40*/  @P4 LOP3.LUT R223, R223, 0x1, RZ, 0xfc, !PT ;  /* 0x00000001dfdf4812 */ /* 0x000fe400078efcff */
[----:B------:R-:W-:Y:S02]  /*1d50*/  @P4 SHF.R.U32.HI R0, RZ, c[0x0][0x2cc], R3 ;  /* 0x0000b300ff004a19 */ /* 0x000fe40000011603 */
[----:B------:R-:W-:-:S03]  /*1d60*/  LOP3.LUT R223, R223, 0xfffffffd, RZ, 0xc0, !PT ;  /* 0xfffffffddfdf7812 */ /* 0x000fc600078ec0ff */
[----:B------:R-:W-:Y:S01]  /*1d70*/  IMAD.IADD R0, R2, 0x1, R0 ;  /* 0x0000000102007824 */ /* 0x000fe200078e0200 */
[----:B------:R-:W-:-:S04]  /*1d80*/  @P1 LOP3.LUT R223, R223, 0x2, RZ, 0xfc, !PT ;  /* 0x00000002dfdf1812 */ /* 0x000fc800078efcff */
[----:B------:R-:W-:Y:S01]  /*1d90*/  IADD3 R3, R0, c[0x0][0x328], RZ ;  /* 0x0000ca0000037a10 */ /* 0x000fe20007ffe0ff */
[----:B------:R-:W-:Y:S05]  /*1da0*/  @!P1 BRA `(.L_x_459) ;  /* 0x0000010000009947 */ /* 0x000fea0003800000 */
[C---:B------:R-:W-:Y:S01]  /*1db0*/  ISETP.GT.AND P0, PT, R0.reuse, RZ, PT ;  /* 0x000000ff0000720c */ /* 0x040fe20003f04270 */
[----:B------:R-:W-:Y:S01]  /*1dc0*/  BSSY B0, `(.L_x_460) ;  /* 0x000000c000007945 */ /* 0x000fe20003800000 */
[----:B------:R-:W-:-:S11]  /*1dd0*/  IADD3 R2, R0, -0x1, RZ ;  /* 0xffffffff00027810 */ /* 0x000fd60007ffe0ff */
[----:B------:R-:W-:Y:S05]  /*1de0*/  @P0 BRA `(.L_x_461) ;  /* 0x0000006000000947 */ /* 0x000fea0003800000 */
[----:B------:R-:W-:Y:S01]  /*1df0*/  ISETP.NE.AND P0, PT, R7, 0x1, PT ;  /* 0x000000010700780c */ /* 0x000fe20003f05270 */
[----:B------:R-:W-:-:S12]  /*1e00*/  IMAD.MOV R0, RZ, RZ, -R0 ;  /* 0x000000ffff007224 */ /* 0x000fd800078e0a00 */
[----:B------:R-:W-:-:S05]  /*1e10*/  @P0 IMAD.HI.U32 R2, R0, c[0x0][0x330], RZ ;  /* 0x0000cc0000020a27 */ /* 0x000fca00078e00ff */
[----:B------:R-:W-:-:S04]  /*1e20*/  @P0 SHF.R.U32.HI R0, RZ, c[0x0][0x334], R2 ;  /* 0x0000cd00ff000a19 */ /* 0x000fc80000011602 */
[----:B------:R-:W-:Y:S01]  /*1e30*/  LOP3.LUT R2, RZ, R0, RZ, 0x33, !PT ;  /* 0x00000000ff027212 */ /* 0x000fe200078e33ff */
[----:B------:R-:W-:Y:S05]  /*1e40*/  BRA `(.L_x_462) ;  /* 0x0000003000007947 */ /* 0x000fea0003800000 */
.L_x_461:
[----:B------:R-:W-:-:S13]  /*1e50*/  ISETP.NE.AND P0, PT, R7, 0x1, PT ;  /* 0x000000010700780c */ /* 0x000fda0003f05270 */
[----:B------:R-:W-:-:S05]  /*1e60*/  @P0 IMAD.HI.U32 R0, R2, c[0x0][0x330], RZ ;  /* 0x0000cc0002000a27 */ /* 0x000fca00078e00ff */
[----:B------:R-:W-:Y:S02]  /*1e70*/  @P0 SHF.R.U32.HI R2, RZ, c[0x0][0x334], R0 ;  /* 0x0000cd00ff020a19 */ /* 0x000fe40000011600 */
.L_x_462:
[----:B------:R-:W-:Y:S05]  /*1e80*/  BSYNC B0 ;  /* 0x0000000000007941 */ /* 0x000fea0003800000 */
.L_x_460:
[----:B------:R-:W-:-:S05]  /*1e90*/  IMAD R2, R2, R7, c[0x0][0x32c] ;  /* 0x0000cb0002027624 */ /* 0x000fca00078e0207 */
[----:B------:R-:W-:-:S04]  /*1ea0*/  IMNMX R3, R3, R2, PT ;  /* 0x0000000203037217 */ /* 0x000fc80003800200 */
.L_x_459:
[----:B------:R-:W-:Y:S01]  /*1eb0*/  IADD3 R3, R3, 0x3f, RZ ;  /* 0x0000003f03037810 */ /* 0x000fe20007ffe0ff */
[----:B------:R-:W-:Y:S01]  /*1ec0*/  @P4 IMAD.HI.U32 R4, R211, c[0x0][0x2c8], RZ ;  /* 0x0000b200d3044a27 */ /* 0x000fe200078e00ff */
[C---:B------:R-:W-:Y:S02]  /*1ed0*/  IADD3 R2, R195.reuse, 0x3f, RZ ;  /* 0x0000003fc3027810 */ /* 0x040fe40007ffe0ff */
[----:B------:R-:W-:Y:S01]  /*1ee0*/  SHF.R.S32.HI R5, RZ, 0x1f, R3 ;  /* 0x0000001fff057819 */ /* 0x000fe20000011403 */
[----:B------:R-:W-:Y:S01]  /*1ef0*/  IMAD.MOV.U32 R0, RZ, RZ, R211 ;  /* 0x000000ffff007224 */ /* 0x000fe200078e00d3 */
[----:B------:R-:W-:Y:S01]  /*1f00*/  SHF.R.S32.HI R6, RZ, 0x1f, R2 ;  /* 0x0000001fff067819 */ /* 0x000fe20000011402 */
[----:B------:R-:W-:Y:S01]  /*1f10*/  IMAD.IADD R222, R195, 0x1, -R196 ;  /* 0x00000001c3de7824 */ /* 0x000fe200078e0ac4 */
[----:B------:R-:W-:Y:S02]  /*1f20*/  @P4 SHF.R.U32.HI R0, RZ, c[0x0][0x2cc], R4 ;  /* 0x0000b300ff004a19 */ /* 0x000fe40000011604 */
[----:B------:R-:W-:-:S02]  /*1f30*/  LEA.HI R3, R5, R3, RZ, 0x6 ;  /* 0x0000000305037211 */ /* 0x000fc400078f30ff */
[----:B------:R-:W-:Y:S01]  /*1f40*/  LEA.HI R2, R6, R2, RZ, 0x6 ;  /* 0x0000000206027211 */ /* 0x000fe200078f30ff */
[----:B------:R-:W-:Y:S01]  /*1f50*/  IMAD.IADD R0, R222, 0x1, R0 ;  /* 0x00000001de007824 */ /* 0x000fe200078e0200 */
[----:B------:R-:W-:Y:S02]  /*1f60*/  SHF.R.S32.HI R3, RZ, 0x6, R3 ;  /* 0x00000006ff037819 */ /* 0x000fe40000011403 */
[----:B------:R-:W-:Y:S02]  /*1f70*/  SHF.R.S32.HI R4, RZ, 0x6, R2 ;  /* 0x00000006ff047819 */ /* 0x000fe40000011402 */
[----:B------:R-:W-:Y:S02]  /*1f80*/  IADD3 R2, R0, -c[0x0][0x324], RZ ;  /* 0x8000c90000027a10 */ /* 0x000fe40007ffe0ff */
[----:B------:R-:W-:Y:S01]  /*1f90*/  IMNMX R11, R4, R3, PT ;  /* 0x00000003040b7217 */ /* 0x000fe20003800200 */
[----:B------:R-:W-:Y:S05]  /*1fa0*/  @!P1 BRA `(.L_x_463) ;  /* 0x000000f000009947 */ /* 0x000fea0003800000 */
[----:B------:R-:W-:Y:S01]  /*1fb0*/  ISETP.GT.AND P0, PT, R0, -0x1, PT ;  /* 0xffffffff0000780c */ /* 0x000fe20003f04270 */
[----:B------:R-:W-:-:S12]  /*1fc0*/  BSSY B0, `(.L_x_464) ;  /* 0x000000b000007945 */ /* 0x000fd80003800000 */
[----:B------:R-:W-:Y:S05]  /*1fd0*/  @P0 BRA `(.L_x_465) ;  /* 0x0000006000000947 */ /* 0x000fea0003800000 */
[----:B------:R-:W-:Y:S02]  /*1fe0*/  ISETP.NE.AND P0, PT, R7, 0x1, PT ;  /* 0x000000010700780c */ /* 0x000fe40003f05270 */
[----:B------:R-:W-:-:S11]  /*1ff0*/  LOP3.LUT R0, RZ, R0, RZ, 0x33, !PT ;  /* 0x00000000ff007212 */ /* 0x000fd600078e33ff */
[----:B------:R-:W-:-:S05]  /*2000*/  @P0 IMAD.HI.U32 R3, R0, c[0x0][0x330], RZ ;  /* 0x0000cc0000030a27 */ /* 0x000fca00078e00ff */
[----:B------:R-:W-:-:S04]  /*2010*/  @P0 SHF.R.U32.HI R0, RZ, c[0x0][0x334], R3 ;  /* 0x0000cd00ff000a19 */ /* 0x000fc80000011603 */
[----:B------:R-:W-:Y:S01]  /*2020*/  LOP3.LUT R0, RZ, R0, RZ, 0x33, !PT ;  /* 0x00000000ff007212 */ /* 0x000fe200078e33ff */
[----:B------:R-:W-:Y:S05]  /*2030*/  BRA `(.L_x_466) ;  /* 0x0000003000007947 */ /* 0x000fea0003800000 */
.L_x_465:
[----:B------:R-:W-:-:S13]  /*2040*/  ISETP.NE.AND P0, PT, R7, 0x1, PT ;  /* 0x000000010700780c */ /* 0x000fda0003f05270 */
[----:B------:R-:W-:-:S05]  /*2050*/  @P0 IMAD.HI.U32 R3, R0, c[0x0][0x330], RZ ;  /* 0x0000cc0000030a27 */ /* 0x000fca00078e00ff */
[----:B------:R-:W-:Y:S02]  /*2060*/  @P0 SHF.R.U32.HI R0, RZ, c[0x0][0x334], R3 ;  /* 0x0000cd00ff000a19 */ /* 0x000fe40000011603 */
.L_x_466:
[----:B------:R-:W-:Y:S05]  /*2070*/  BSYNC B0 ;  /* 0x0000000000007941 */ /* 0x000fea0003800000 */
.L_x_464:
[----:B------:R-:W-:-:S05]  /*2080*/  IMAD R0, R0, c[0x0][0x32c], RZ ;  /* 0x0000cb0000007a24 */ /* 0x000fca00078e02ff */
[----:B------:R-:W-:-:S04]  /*2090*/  IMNMX R2, R2, R0, !PT ;  /* 0x0000000002027217 */ /* 0x000fc80007800200 */
.L_x_463:
[----:B------:R-:W-:Y:S01]  /*20a0*/  SHF.R.S32.HI R0, RZ, 0x1f, R2 ;  /* 0x0000001fff007819 */ /* 0x000fe20000011402 */
[----:B------:R-:W-:Y:S01]  /*20b0*/  BSSY B0, `(.L_x_467) ;  /* 0x000002c000007945 */ /* 0x000fe20003800000 */
[----:B------:R-:W-:Y:S02]  /*20c0*/  LOP3.LUT R3, R214, 0xff0000, RZ, 0xc0, !PT ;  /* 0x00ff0000d6037812 */ /* 0x000fe400078ec0ff */
[----:B------:R-:W-:Y:S02]  /*20d0*/  LEA.HI R0, R0, R2, RZ, 0x6 ;  /* 0x0000000200007211 */ /* 0x000fe400078f30ff */
[----:B------:R-:W-:Y:S02]  /*20e0*/  LOP3.LUT R2, R214, 0xff000000, RZ, 0xc0, !PT ;  /* 0xff000000d6027812 */ /* 0x000fe400078ec0ff */
[----:B------:R-:W-:-:S04]  /*20f0*/  SHF.R.S32.HI R0, RZ, 0x6, R0 ;  /* 0x00000006ff007819 */ /* 0x000fc80000011400 */
[----:B------:R-:W-:Y:S02]  /*2100*/  IMNMX R8, RZ, R0, !PT ;  /* 0x00000000ff087217 */ /* 0x000fe40007800200 */
[----:B------:R-:W-:Y:S01]  /*2110*/  SHF.R.U32.HI R0, RZ, 0x8, R2 ;  /* 0x00000008ff007819 */ /* 0x000fe20000011602 */
[----:B------:R-:W-:Y:S01]  /*2120*/  IMAD.MOV.U32 R2, RZ, RZ, RZ ;  /* 0x000000ffff027224 */ /* 0x000fe200078e00ff */
[----:B------:R-:W-:Y:S02]  /*2130*/  ISETP.GT.AND P0, PT, R11, R8, PT ;  /* 0x000000080b00720c */ /* 0x000fe40003f04270 */
[----:B------:R-:W-:-:S04]  /*2140*/  LEA.HI R0, R3, R0, RZ, 0x10 ;  /* 0x0000000003007211 */ /* 0x000fc800078f80ff */
[----:B------:R-:W-:Y:S02]  /*2150*/  LOP3.LUT R225, R0, 0xff, RZ, 0xc0, !PT ;  /* 0x000000ff00e17812 */ /* 0x000fe400078ec0ff */
[----:B------:R-:W-:-:S05]  /*2160*/  SHF.R.U32.HI R224, RZ, 0x10, R0 ;  /* 0x00000010ffe07819 */ /* 0x000fca0000011600 */
[----:B------:R-:W-:Y:S05]  /*2170*/  @!P0 BRA `(.L_x_468) ;  /* 0x000001f000008947 */ /* 0x000fea0003800000 */
[----:B------:R-:W-:Y:S01]  /*2180*/  ISETP.NE.AND P0, PT, R224, RZ, PT ;  /* 0x000000ffe000720c */ /* 0x000fe20003f05270 */
[----:B------:R-:W-:-:S03]  /*2190*/  IMAD.MOV.U32 R4, RZ, RZ, RZ ;  /* 0x000000ffff047224 */ /* 0x000fc600078e00ff */
[----:B------:R-:W-:-:S04]  /*21a0*/  SEL R0, R224, c[0x0][0x338], P0 ;  /* 0x0000ce00e0007a07 */ /* 0x000fc80000000000 */
[----:B------:R-:W-:Y:S02]  /*21b0*/  IABS R3, R0 ;  /* 0x0000000000037213 */ /* 0x000fe40000000000 */
[----:B------:R-:W-:Y:S02]  /*21c0*/  IADD3 R6, R0, -0x1, R11 ;  /* 0xffffffff00067810 */ /* 0x000fe40007ffe00b */
[----:B------:R-:W1:Y:S03]  /*21d0*/  I2F.RP R2, R3 ;  /* 0x0000000300027306 */ /* 0x000e660000209400 */
[----:B------:R-:W-:-:S05]  /*21e0*/  IMAD.IADD R6, R6, 0x1, -R8 ;  /* 0x0000000106067824 */ /* 0x000fca00078e0a08 */
[----:B------:R-:W-:Y:S01]  /*21f0*/  IABS R10, R6 ;  /* 0x00000006000a7213 */ /* 0x000fe20000000000 */
        /* <DEDUP_REMOVED lines=23> */
.L_x_468:
[----:B------:R-:W-:Y:S05]  /*2370*/  BSYNC B0 ;  /* 0x0000000000007941 */ /* 0x000fea0003800000 */
.L_x_467:
[----:B------:R-:W-:Y:S01]  /*2380*/  IMAD R194, R225, R2, R8 ;  /* 0x00000002e1c27224 */ /* 0x000fe200078e0208 */
        /* <DEDUP_REMOVED lines=56> */
[----:B------:R-:W-:-:S05]  /*2710*/  @P1 IMAD.WIDE R2, R215, R13, c[0x0][0x340] ;  /* 0x0000d000d7021625 */ /* 0x000fca00078e020d */
[----:B------:R1:W5:Y:S01]  /*2720*/  @P1 LDG.E R13, [R2.64] ;  /* 0x00000008020d1981 */ /* 0x000362000c1e1900 */
[----:B------:R-:W-:Y:S01]  /*2730*/  SHF.R.S32.HI R0, RZ, 0x1f, R12 ;  /* 0x0000001fff007819 */ /* 0x000fe2000001140c */
[----:B------:R-:W-:Y:S01]  /*2740*/  IMAD.IADD R5, R197, 0x1, R211 ;  /* 0x00000001c5057824 */ /* 0x000fe200078e02d3 */
[----:B------:R-:W-:Y:S02]  /*2750*/  LOP3.LUT R14, R214, 0xffff, RZ, 0xc0, !PT ;  /* 0x0000ffffd60e7812 */ /* 0x000fe400078ec0ff */
[----:B------:R-:W-:Y:S01]  /*2760*/  SEL R4, R215, RZ, !P3 ;  /* 0x000000ffd7047207 */ /* 0x000fe20005800000 */
[----:B------:R-:W-:Y:S01]  /*2770*/  IMAD R0, R0, c[0x0][0x178], RZ ;  /* 0x00005e0000007a24 */ /* 0x000fe200078e02ff */
[----:B------:R-:W-:Y:S01]  /*2780*/  ISETP.GE.AND P2, PT, R193, c[0x0][0x198], PT ;  /* 0x00006600c1007a0c */ /* 0x000fe20003f46270 */
[----:B------:R-:W-:Y:S01]  /*2790*/  @P4 IMAD.HI.U32 R7, R5, c[0x0][0x2c8], RZ ;  /* 0x0000b20005074a27 */ /* 0x000fe200078e00ff */
[----:B------:R-:W-:-:S03]  /*27a0*/  IADD3 R101, R178, -0x1, RZ ;  /* 0xffffffffb2657810 */ /* 0x000fc60007ffe0ff */
[C---:B------:R-:W-:Y:S02]  /*27b0*/  IMAD R0, R12.reuse, c[0x0][0x17c], R0 ;  /* 0x00005f000c007a24 */ /* 0x040fe400078e0200 */
[----:B-1----:R-:W-:-:S05]  /*27c0*/  IMAD.WIDE.U32 R2, R12, c[0x0][0x178], RZ ;  /* 0x00005e000c027a25 */ /* 0x002fca00078e00ff */
[----:B------:R-:W-:Y:S02]  /*27d0*/  IADD3 R3, R3, R0, RZ ;  /* 0x0000000003037210 */ /* 0x000fe40007ffe0ff */
[----:B------:R-:W-:-:S03]  /*27e0*/  SHF.R.S32.HI R0, RZ, 0x1f, R215 ;  /* 0x0000001fff007819 */ /* 0x000fc600000114d7 */
[----:B------:R-:W-:Y:S01]  /*27f0*/  IMAD.WIDE.U32 R2, R14, c[0x0][0x1b8], R2 ;  /* 0x00006e000e027a25 */ /* 0x000fe200078e0002 */
[----:B------:R-:W-:Y:S02]  /*2800*/  SEL R6, R0, RZ, !P3 ;  /* 0x000000ff00067207 */ /* 0x000fe40005800000 */
[----:B------:R-:W-:Y:S01]  /*2810*/  MOV R0, R5 ;  /* 0x0000000500007202 */ /* 0x000fe20000000f00 */
[----:B------:R-:W-:Y:S01]  /*2820*/  IMAD R3, R14, c[0x0][0x1bc], R3 ;  /* 0x00006f000e037a24 */ /* 0x000fe200078e0203 */
[----:B------:R-:W-:Y:S01]  /*2830*/  @P4 SHF.R.U32.HI R0, RZ, c[0x0][0x2cc], R7 ;  /* 0x0000b300ff004a19 */ /* 0x000fe20000011607 */
[----:B------:R-:W-:Y:S01]  /*2840*/  IMAD R6, R6, c[0x0][0x1c0], RZ ;  /* 0x0000700006067a24 */ /* 0x000fe200078e02ff */
[----:B------:R-:W-:Y:S01]  /*2850*/  ISETP.GE.AND P4, PT, R184, c[0x0][0x198], PT ;  /* 0x00006600b8007a0c */ /* 0x000fe20003f86270 */
[----:B------:R-:W-:Y:S01]  /*2860*/  IMAD.WIDE.U32 R2, R4, c[0x0][0x1c0], R2 ;  /* 0x0000700004027a25 */ /* 0x000fe200078e0002 */
[----:B------:R-:W-:Y:S02]  /*2870*/  SHF.R.S32.HI R7, RZ, 0x1f, R0 ;  /* 0x0000001fff077819 */ /* 0x000fe40000011400 */
[----:B------:R-:W-:Y:S01]  /*2880*/  ISETP.GE.AND P3, PT, R192, c[0x0][0x198], PT ;  /* 0x00006600c0007a0c */ /* 0x000fe20003f66270 */
[----:B------:R-:W-:-:S02]  /*2890*/  IMAD R6, R4, c[0x0][0x1c4], R6 ;  /* 0x0000710004067a24 */ /* 0x000fc400078e0206 */
[----:B------:R-:W-:-:S03]  /*28a0*/  IMAD.MOV R4, RZ, RZ, -R0 ;  /* 0x000000ffff047224 */ /* 0x000fc600078e0a00 */
[----:B------:R-:W-:Y:S01]  /*28b0*/  IADD3 R3, R3, R6, RZ ;  /* 0x0000000603037210 */ /* 0x000fe20007ffe0ff */
        /* <DEDUP_REMOVED lines=11> */
[----:B------:R-:W-:Y:S02]  /*2970*/  LEA.HI.X R9, R2, c[0x0][0x164], R0, 0x1, P0 ;  /* 0x0000590002097a11 */ /* 0x000fe400000f0c00 */
[----:B------:R-:W-:Y:S01]  /*2980*/  @!P1 MOV R13, R215 ;  /* 0x000000d7000d9202 */ /* 0x000fe20000000f00 */
[----:B------:R-:W-:Y:S05]  /*2990*/  BRA.DIV ~URZ, `(.L_x_470) ;  /* 0x00013e527f007947 */ /* 0x000fea000b800000 */
[----:B------:R1:W2:Y:S02]  /*29a0*/  SHFL.IDX PT, R8, R9, RZ, 0x181f ;  /* 0x00181fff09087589 */ /* 0x0002a400000e0000 */
.L_x_626:
[----:B------:R-:W-:Y:S05]  /*29b0*/  BRA.DIV ~URZ, `(.L_x_471) ;  /* 0x00013ea27f007947 */ /* 0x000fea000b800000 */
[----:B------:R3:W4:Y:S02]  /*29c0*/  SHFL.IDX PT, R0, R12, RZ, 0x181f ;  /* 0x00181fff0c007589 */ /* 0x00072400000e0000 */
.L_x_627:
[----:B------:R-:W-:Y:S01]  /*29d0*/  IMAD R11, R196, c[0x0][0x2c4], RZ ;  /* 0x0000b100c40b7a24 */ /* 0x000fe200078e02ff */
[----:B------:R-:W-:Y:S01]  /*29e0*/  IADD3 R10, R217, R211, RZ ;  /* 0x000000d3d90a7210 */ /* 0x000fe20007ffe0ff */
[----:B------:R-:W-:Y:S03]  /*29f0*/  BSSY B0, `(.L_x_472) ;  /* 0x0000012000007945 */ /* 0x000fe60003800000 */
[----:B------:R-:W-:-:S13]  /*2a00*/  ISETP.GE.AND P0, PT, R10, R11, PT ;  /* 0x0000000b0a00720c */ /* 0x000fda0003f06270 */
[----:B------:R-:W-:Y:S05]  /*2a10*/  @P0 BRA `(.L_x_473) ;  /* 0x000000f000000947 */ /* 0x000fea0003800000 */
[-C--:B----4-:R-:W-:Y:S02]  /*2a20*/  LEA R6, P0, R184, R0.reuse, 0x1 ;  /* 0x00000000b8067211 */ /* 0x090fe400078008ff */
[----:B------:R-:W-:Y:S02]  /*2a30*/  SHF.R.S32.HI R2, RZ, 0x1f, R184 ;  /* 0x0000001fff027819 */ /* 0x000fe400000114b8 */
[----:B------:R-:W-:Y:S02]  /*2a40*/  LEA R4, P1, R192, R0, 0x1 ;  /* 0x00000000c0047211 */ /* 0x000fe400078208ff */
[----:B------:R-:W-:Y:S02]  /*2a50*/  SHF.R.S32.HI R16, RZ, 0x1f, R192 ;  /* 0x0000001fff107819 */ /* 0x000fe400000114c0 */
[----:B--2---:R-:W-:Y:S02]  /*2a60*/  LEA.HI.X R7, R184, R8, R2, 0x1, P0 ;  /* 0x00000008b8077211 */ /* 0x004fe400000f0c02 */
[----:B------:R-:W-:-:S02]  /*2a70*/  SHF.R.S32.HI R15, RZ, 0x1f, R193 ;  /* 0x0000001fff0f7819 */ /* 0x000fc400000114c1 */
[C---:B------:R-:W-:Y:S01]  /*2a80*/  LEA R2, P0, R193.reuse, R0, 0x1 ;  /* 0x00000000c1027211 */ /* 0x040fe200078008ff */
[----:B------:R-:W-:Y:S01]  /*2a90*/  @!PT LDS RZ, [RZ] ;  /* 0x00000000fffff984 */ /* 0x000fe20000000800 */
[----:B------:R-:W-:Y:S01]  /*2aa0*/  @!PT LDS RZ, [RZ] ;  /* 0x00000000fffff984 */ /* 0x000fe20000000800 */
[----:B------:R-:W-:Y:S01]  /*2ab0*/  @!PT LDS RZ, [RZ] ;  /* 0x00000000fffff984 */ /* 0x000fe20000000800 */
[----:B------:R2:W-:Y:S01]  /*2ac0*/  LDGSTS.E.BYPASS.LTC128B.128 [R179+0xc100], [R6.64], !P4 ;  /* 0x0c10000006b37fae */ /* 0x0005e2000e101d48 */
[-C--:B------:R-:W-:Y:S02]  /*2ad0*/  LEA.HI.X R5, R192, R8.reuse, R16, 0x1, P1 ;  /* 0x00000008c0057211 */ /* 0x080fe400008f0c10 */
[----:B------:R-:W-:-:S03]  /*2ae0*/  LEA.HI.X R3, R193, R8, R15, 0x1, P0 ;  /* 0x00000008c1037211 */ /* 0x000fc600000f0c0f */
[----:B------:R2:W-:Y:S04]  /*2af0*/  LDGSTS.E.BYPASS.LTC128B.128 [R179+0x10100], [R4.64], !P3 ;  /* 0x1010000004b37fae */ /* 0x0005e8000d901d48 */
[----:B------:R2:W-:Y:S02]  /*2b00*/  LDGSTS.E.BYPASS.LTC128B.128 [R179+0x14100], [R2.64], !P2 ;  /* 0x1410000002b37fae */ /* 0x0005e4000d101d48 */
.L_x_473:
[----:B------:R-:W-:Y:S05]  /*2b10*/  BSYNC B0 ;  /* 0x0000000000007941 */ /* 0x000fea0003800000 */
.L_x_472:
[----:B------:R-:W-:Y:S05]  /*2b20*/  BRA.DIV ~URZ, `(.L_x_474) ;  /* 0x00013da27f007947 */ /* 0x000fea000b800000 */
[----:B--2---:R2:W1:Y:S04]  /*2b30*/  SHFL.IDX PT, R8, R9, 0x1, 0x181f ;  /* 0x00381f0009087f89 */ /* 0x00446800000e0000 */
[----:B----4-:R2:W4:Y:S02]  /*2b40*/  SHFL.IDX PT, R0, R12, 0x1, 0x181f ;  /* 0x00381f000c007f89 */ /* 0x01052400000e0000 */
.L_x_628:
[----:B------:R-:W-:Y:S01]  /*2b50*/  IADD3 R2, R10, 0x20, RZ ;  /* 0x000000200a027810 */ /* 0x000fe20007ffe0ff */
[----:B------:R-:W-:Y:S03]  /*2b60*/  BSSY B0, `(.L_x_475) ;  /* 0x0000012000007945 */ /* 0x000fe60003800000 */
[----:B------:R-:W-:-:S13]  /*2b70*/  ISETP.GE.AND P0, PT, R2, R11, PT ;  /* 0x0000000b0200720c */ /* 0x000fda0003f06270 */
[----:B------:R-:W-:Y:S05]  /*2b80*/  @P0 BRA `(.L_x_476) ;  /* 0x000000f000000947 */ /* 0x000fea0003800000 */
[-C--:B----4-:R-:W-:Y:S02]  /*2b90*/  LEA R6, P0, R184, R0.reuse, 0x1 ;  /* 0x00000000b8067211 */ /* 0x090fe400078008ff */
[----:B------:R-:W-:Y:S02]  /*2ba0*/  SHF.R.S32.HI R3, RZ, 0x1f, R184 ;  /* 0x0000001fff037819 */ /* 0x000fe400000114b8 */
[----:B------:R-:W-:Y:S02]  /*2bb0*/  LEA R4, P1, R192, R0, 0x1 ;  /* 0x00000000c0047211 */ /* 0x000fe400078208ff */
[----:B------:R-:W-:Y:S02]  /*2bc0*/  SHF.R.S32.HI R16, RZ, 0x1f, R192 ;  /* 0x0000001fff107819 */ /* 0x000fe400000114c0 */
[----:B-1----:R-:W-:Y:S02]  /*2bd0*/  LEA.HI.X R7, R184, R8, R3, 0x1, P0 ;  /* 0x00000008b8077211 */ /* 0x002fe400000f0c03 */
        /* <DEDUP_REMOVED lines=10> */
.L_x_476:
[----:B------:R-:W-:Y:S05]  /*2c80*/  BSYNC B0 ;  /* 0x0000000000007941 */ /* 0x000fea0003800000 */
.L_x_475:
[----:B------:R-:W-:Y:S05]  /*2c90*/  BRA.DIV ~URZ, `(.L_x_477) ;  /* 0x00013d027f007947 */ /* 0x000fea000b800000 */
[----:B-1----:R1:W2:Y:S02]  /*2ca0*/  SHFL.IDX PT, R8, R9, 0x2, 0x181f ;  /* 0x00581f0009087f89 */ /* 0x0022a400000e0000 */
.L_x_629:
[----:B------:R-:W-:Y:S05]  /*2cb0*/  BRA.DIV ~URZ, `(.L_x_478) ;  /* 0x00013d527f007947 */ /* 0x000fea000b800000 */
[----:B----4-:R4:W1:Y:S02]  /*2cc0*/  SHFL.IDX PT, R0, R12, 0x2, 0x181f ;  /* 0x00581f000c007f89 */ /* 0x01086400000e0000 */
.L_x_630:
[----:B------:R-:W-:Y:S01]  /*2cd0*/  IADD3 R2, R10, 0x40, RZ ;  /* 0x000000400a027810 */ /* 0x000fe20007ffe0ff */
[----:B------:R-:W-:Y:S03]  /*2ce0*/  BSSY B0, `(.L_x_479) ;  /* 0x0000012000007945 */ /* 0x000fe60003800000 */
[----:B------:R-:W-:-:S13]  /*2cf0*/  ISETP.GE.AND P0, PT, R2, R11, PT ;  /* 0x0000000b0200720c */ /* 0x000fda0003f06270 */
[----:B------:R-:W-:Y:S05]  /*2d00*/  @P0 BRA `(.L_x_480) ;  /* 0x000000f000000947 */ /* 0x000fea0003800000 */
[-C--:B-1----:R-:W-:Y:S02]  /*2d10*/  LEA R6, P0, R184, R0.reuse, 0x1 ;  /* 0x00000000b8067211 */ /* 0x082fe400078008ff */
        /* <DEDUP_REMOVED lines=14> */
.L_x_480:
[----:B------:R-:W-:Y:S05]  /*2e00*/  BSYNC B0 ;  /* 0x0000000000007941 */ /* 0x000fea0003800000 */
.L_x_479:
[----:B------:R-:W-:Y:S05]  /*2e10*/  BRA.DIV ~URZ, `(.L_x_481) ;  /* 0x00013c627f007947 */ /* 0x000fea000b800000 */
[----:B--2---:R2:W3:Y:S04]  /*2e20*/  SHFL.IDX PT, R8, R9, 0x3, 0x181f ;  /* 0x00781f0009087f89 */ /* 0x0044e800000e0000 */
[----:B-1----:R2:W1:Y:S02]  /*2e30*/  SHFL.IDX PT, R0, R12, 0x3, 0x181f ;  /* 0x00781f000c007f89 */ /* 0x00246400000e0000 */
.L_x_631:
[----:B------:R-:W-:Y:S01]  /*2e40*/  IADD3 R2, R10, 0x60, RZ ;  /* 0x000000600a027810 */ /* 0x000fe20007ffe0ff */
[----:B-----5:R-:W-:Y:S01]  /*2e50*/  IMAD.WIDE.U32 R204, R13, c[0x0][0x2b0], RZ ;  /* 0x0000ac000dcc7a25 */ /* 0x020fe200078e00ff */
[----:B------:R-:W-:-:S02]  /*2e60*/  SHF.R.S32.HI R17, RZ, 0x1f, R184 ;  /* 0x0000001fff117819 */ /* 0x000fc400000114b8 */
[----:B------:R-:W-:Y:S02]  /*2e70*/  ISETP.GE.AND P0, PT, R2, R11, PT ;  /* 0x0000000b0200720c */ /* 0x000fe40003f06270 */
[----:B------:R-:W-:Y:S02]  /*2e80*/  SHF.R.S32.HI R16, RZ, 0x1f, R192 ;  /* 0x0000001fff107819 */ /* 0x000fe400000114c0 */
[----:B------:R-:W-:-:S09]  /*2e90*/  SHF.R.S32.HI R15, RZ, 0x1f, R193 ;  /* 0x0000001fff0f7819 */ /* 0x000fd200000114c1 */
[----:B-1----:R-:W-:-:S04]  /*2ea0*/  @!P0 LEA R6, P1, R184, R0, 0x1 ;  /* 0x00000000b8068211 */ /* 0x002fc800078208ff */
[----:B---3--:R-:W-:Y:S02]  /*2eb0*/  @!P0 LEA.HI.X R7, R184, R8, R17, 0x1, P1 ;  /* 0x00000008b8078211 */ /* 0x008fe400008f0c11 */
[----:B------:R-:W-:-:S03]  /*2ec0*/  @!P0 LEA R4, P1, R192, R0, 0x1 ;  /* 0x00000000c0048211 */ /* 0x000fc600078208ff */
[----:B------:R-:W-:Y:S01]  /*2ed0*/  @!PT LDS RZ, [RZ] ;  /* 0x00000000fffff984 */ /* 0x000fe20000000800 */
[----:B------:R-:W-:Y:S01]  /*2ee0*/  @!PT LDS RZ, [RZ] ;  /* 0x00000000fffff984 */ /* 0x000fe20000000800 */
[----:B------:R-:W-:Y:S01]  /*2ef0*/  @!PT LDS RZ, [RZ] ;  /* 0x00000000fffff984 */ /* 0x000fe20000000800 */
[----:B------:R1:W-:Y:S01]  /*2f00*/  @!P0 LDGSTS.E.BYPASS.LTC128B.128 [R179+0xf100], [R6.64], !P4 ;  /* 0x0f10000006b38fae */ /* 0x0003e2000e101d48 */
[----:B------:R-:W-:Y:S02]  /*2f10*/  @!P0 LEA.HI.X R5, R192, R8, R16, 0x1, P1 ;  /* 0x00000008c0058211 */ /* 0x000fe400008f0c10 */
[C---:B------:R-:W-:Y:S02]  /*2f20*/  @!P0 LEA R2, P1, R193.reuse, R0, 0x1 ;  /* 0x00000000c1028211 */ /* 0x040fe400078208ff */
[----:B------:R-:W-:Y:S01]  /*2f30*/  SHF.R.S32.HI R0, RZ, 0x1f, R13 ;  /* 0x0000001fff007819 */ /* 0x000fe2000001140d */
[----:B------:R1:W-:Y:S01]  /*2f40*/  @!P0 LDGSTS.E.BYPASS.LTC128B.128 [R179+0x13100], [R4.64], !P3 ;  /* 0x1310000004b38fae */ /* 0x0003e2000d901d48 */
[----:B------:R-:W-:-:S03]  /*2f50*/  @!P0 LEA.HI.X R3, R193, R8, R15, 0x1, P1 ;  /* 0x00000008c1038211 */ /* 0x000fc600008f0c0f */
[----:B------:R-:W-:Y:S02]  /*2f60*/  IMAD R0, R0, c[0x0][0x2b0], RZ ;  /* 0x0000ac0000007a24 */ /* 0x000fe400078e02ff */
[----:B------:R1:W-:Y:S02]  /*2f70*/  @!P0 LDGSTS.E.BYPASS.LTC128B.128 [R179+0x17100], [R2.64], !P2 ;  /* 0x1710000002b38fae */ /* 0x0003e4000d101d48 */
[----:B------:R-:W-:Y:S02]  /*2f80*/  IMAD R0, R13, c[0x0][0x2b4], R0 ;  /* 0x0000ad000d007a24 */ /* 0x000fe400078e0200 */
[----:B------:R-:W0:Y:S01]  /*2f90*/  LDGDEPBAR ;  /* 0x00000000000079af */ /* 0x000e220000000000 */
[----:B------:R-:W-:Y:S01]  /*2fa0*/  WARPSYNC 0xffffffff ;  /* 0xffffffff00007948 */ /* 0x000fe20003800000 */
[----:B------:R-:W-:Y:S02]  /*2fb0*/  IMAD.IADD R209, R205, 0x1, R0 ;  /* 0x00000001cdd17824 */ /* 0x000fe400078e0200 */
[----:B------:R-:W-:Y:S01]  /*2fc0*/  IMAD.MOV.U32 R0, RZ, RZ, c[0x0][0x2b8] ;  /* 0x0000ae00ff007624 */ /* 0x000fe200078e00ff */
[----:B------:R-:W-:Y:S01]  /*2fd0*/  BAR.SYNC.DEFER_BLOCKING 0x0 ;  /* 0x0000000000007b1d */ /* 0x000fe20000010000 */
[----:B------:R-:W-:-:S02]  /*2fe0*/  IMAD.SHL.U32 R96, R101, 0x40, RZ ;  /* 0x0000004065607824 */ /* 0x000fc400078e00ff */
[----:B------:R-:W-:Y:S01]  /*2ff0*/  IMAD.MOV.U32 R180, RZ, RZ, RZ ;  /* 0x000000ffffb47224 */ /* 0x000fe200078e00ff */
[----:B------:R-:W-:Y:S01]  /*3000*/  ISETP.NE.AND P6, PT, R0, 0x1, PT ;  /* 0x000000010000780c */ /* 0x000fe20003fc5270 */
[----:B-1----:R-:W-:-:S05]  /*3010*/  IMAD.IADD R2, R197, 0x1, R96 ;  /* 0x00000001c5027824 */ /* 0x002fca00078e0260 */
[C---:B------:R-:W-:Y:S02]  /*3020*/  ISETP.GE.AND P0, PT, R2.reuse, R195, PT ;  /* 0x000000c30200720c */ /* 0x040fe40003f06270 */
[----:B------:R-:W-:Y:S02]  /*3030*/  IADD3 R2, R2, R201, RZ ;  /* 0x000000c902027210 */ /* 0x000fe40007ffe0ff */
[----:B------:R-:W-:-:S03]  /*3040*/  ISETP.GT.OR P0, PT, R197, 0x3f, P0 ;  /* 0x0000003fc500780c */ /* 0x000fc60000704670 */
[----:B------:R-:W-:-:S04]  /*3050*/  @P6 IMAD.HI.U32 R3, R2, c[0x0][0x2bc], RZ ;  /* 0x0000af0002036a27 */ /* 0x000fc800078e00ff */
[----:B------:R-:W-:Y:S01]  /*3060*/  IMAD.MOV.U32 R0, RZ, RZ, R2 ;  /* 0x000000ffff007224 */ /* 0x000fe200078e0002 */
[----:B------:R-:W-:-:S05]  /*3070*/  @P6 SHF.R.U32.HI R0, RZ, c[0x0][0x2c0], R3 ;  /* 0x0000b000ff006a19 */ /* 0x000fca0000011603 */
[----:B------:R-:W-:-:S04]  /*3080*/  @!P0 IADD3 R3, P1, R0, R204, RZ ;  /* 0x000000cc00038210 */ /* 0x000fc80007f3e0ff */
[----:B------:R-:W-:Y:S02]  /*3090*/  @!P0 LEA.HI.X.SX32 R5, R0, R209, 0x1, P1 ;  /* 0x000000d100058211 */ /* 0x000fe400008f0eff */
[----:B------:R-:W-:-:S04]  /*30a0*/  @!P0 LEA R4, P1, R3, c[0x0][0x2a0], 0x2 ;  /* 0x0000a80003048a11 */ /* 0x000fc800078210ff */
[----:B------:R-:W-:-:S05]  /*30b0*/  @!P0 LEA.HI.X R5, R3, c[0x0][0x2a4], R5, 0x2, P1 ;  /* 0x0000a90003058a11 */ /* 0x000fca00008f1405 */
[----:B------:R1:W3:Y:S01]  /*30c0*/  @!P0 LDG.E R180, [R4.64] ;  /* 0x0000000804b48981 */ /* 0x0002e2000c1e1900 */
[----:B------:R-:W-:Y:S01]  /*30d0*/  IMAD.MOV R0, RZ, RZ, -R0 ;  /* 0x000000ffff007224 */ /* 0x000fe200078e0a00 */
[----:B------:R-:W-:Y:S01]  /*30e0*/  SHF.L.U64.HI R98, R192, 0x1, R16 ;  /* 0x00000001c0627819 */ /* 0x000fe20000010210 */
[----:B------:R-:W-:Y:S01]  /*30f0*/  IMAD.WIDE.U32 R202, R14, c[0x0][0x1e8], RZ ;  /* 0x00007a000eca7a25 */ /* 0x000fe200078e00ff */
[----:B------:R-:W-:Y:S01]  /*3100*/  SHF.L.U64.HI R99, R193, 0x1, R15 ;  /* 0x00000001c1637819 */ /* 0x000fe2000001020f */
[----:B------:R-:W-:Y:S01]  /*3110*/  BSSY B0, `(.L_x_482) ;  /* 0x0000196000007945 */ /* 0x000fe20003800000 */
[----:B------:R-:W-:Y:S01]  /*3120*/  SHF.L.U32 R102, R184, 0x1, RZ ;  /* 0x00000001b8667819 */ /* 0x000fe200000006ff */
[----:B------:R-:W-:Y:S01]  /*3130*/  IMAD R181, R0, c[0x0][0x2b8], R2 ;  /* 0x0000ae0000b57a24 */ /* 0x000fe200078e0202 */
[----:B------:R-:W-:Y:S01]  /*3140*/  SHF.L.U64.HI R97, R184, 0x1, R17 ;  /* 0x00000001b8617819 */ /* 0x000fe20000010211 */
[----:B------:R-:W-:Y:S01]  /*3150*/  IMAD R208, R14, c[0x0][0x1ec], R203 ;  /* 0x00007b000ed07a24 */ /* 0x000fe200078e02cb */
[----:B------:R-:W-:Y:S01]  /*3160*/  IADD3 R103, R164, 0x20, RZ ;  /* 0x00000020a4677810 */ /* 0x000fe20007ffe0ff */
[----:B------:R-:W-:-:S04]  /*3170*/  IMAD.WIDE.U32 R2, R181, c[0x0][0x1e0], RZ ;  /* 0x00007800b5027a25 */ /* 0x000fc800078e00ff */
[----:B------:R-:W-:Y:S02]  /*3180*/  IMAD.IADD R100, R195, 0x1, -R96 ;  /* 0x00000001c3647824 */ /* 0x000fe400078e0a60 */
[----:B------:R-:W-:-:S04]  /*3190*/  IMAD.WIDE.U32 R206, R14, c[0x0][0x210], RZ ;  /* 0x000084000ece7a25 */ /* 0x000fc800078e00ff */
[----:B------:R-:W-:Y:S02]  /*31a0*/  IMAD.IADD R23, R100, 0x1, -R217 ;  /* 0x0000000164177824 */ /* 0x000fe400078e0ad9 */
[----:B------:R-:W-:Y:S01]  /*31b0*/  IMAD R210, R14, c[0x0][0x214], R207 ;  /* 0x000085000ed27a24 */ /* 0x000fe200078e02cf */
[----:B-1----:R-:W-:Y:S01]  /*31c0*/  SHF.R.S32.HI R4, RZ, 0x1f, R181 ;  /* 0x0000001fff047819 */ /* 0x002fe200000114b5 */
[----:B------:R-:W-:Y:S02]  /*31d0*/  IMAD.SHL.U32 R104, R192, 0x2, RZ ;  /* 0x00000002c0687824 */ /* 0x000fe400078e00ff */
[----:B------:R-:W-:Y:S02]  /*31e0*/  IMAD.SHL.U32 R105, R193, 0x2, RZ ;  /* 0x00000002c1697824 */ /* 0x000fe400078e00ff */
[C---:B------:R-:W-:Y:S02]  /*31f0*/  IMAD R0, R4.reuse, c[0x0][0x1e0], RZ ;  /* 0x0000780004007a24 */ /* 0x040fe400078e02ff */
[----:B------:R-:W-:-:S02]  /*3200*/  IMAD R5, R4, c[0x0][0x208], RZ ;  /* 0x0000820004057a24 */ /* 0x000fc400078e02ff */
[----:B------:R-:W-:-:S05]  /*3210*/  IMAD R0, R181, c[0x0][0x1e4], R0 ;  /* 0x00007900b5007a24 */ /* 0x000fca00078e0200 */
[----:B------:R-:W-:Y:S02]  /*3220*/  IADD3 R3, R3, R0, RZ ;  /* 0x0000000003037210 */ /* 0x000fe40007ffe0ff */
[----:B--234-:R-:W-:-:S03]  /*3230*/  SHF.R.S32.HI R12, RZ, 0x1f, R180 ;  /* 0x0000001fff0c7819 */ /* 0x01cfc600000114b4 */
[----:B------:R-:W-:-:S04]  /*3240*/  IMAD.WIDE.U32 R2, R180, c[0x0][0x1f0], R2 ;  /* 0x00007c00b4027a25 */ /* 0x000fc800078e0002 */
[----:B------:R-:W-:Y:S01]  /*3250*/  IMAD R0, R12, c[0x0][0x1f0], RZ ;  /* 0x00007c000c007a24 */ /* 0x000fe200078e02ff */
[----:B------:R-:W-:-:S03]  /*3260*/  IADD3 R2, P0, R2, R202, RZ ;  /* 0x000000ca02027210 */ /* 0x000fc60007f1e0ff */
[----:B------:R-:W-:-:S05]  /*3270*/  IMAD R0, R180, c[0x0][0x1f4], R0 ;  /* 0x00007d00b4007a24 */ /* 0x000fca00078e0200 */
[----:B------:R-:W-:Y:S02]  /*3280*/  IADD3.X R3, R208, R3, R0, P0, !PT ;  /* 0x00000003d0037210 */ /* 0x000fe400007fe400 */
[----:B------:R-:W-:-:S04]  /*3290*/  LEA R0, P0, R2, c[0x0][0x1c8], 0x1 ;  /* 0x0000720002007a11 */ /* 0x000fc800078008ff */
[----:B------:R-:W-:Y:S01]  /*32a0*/  LEA.HI.X R6, R2, c[0x0][0x1cc], R3, 0x1, P0 ;  /* 0x0000730002067a11 */ /* 0x000fe200000f0c03 */
[----:B------:R-:W1:Y:S01]  /*32b0*/  SHFL.IDX PT, R8, R0, RZ, 0x181f ;  /* 0x00181fff00087589 */ /* 0x000e6200000e0000 */
[----:B------:R-:W-:Y:S01]  /*32c0*/  ISETP.GE.AND P0, PT, R23, 0x1, PT ;  /* 0x000000011700780c */ /* 0x000fe20003f06270 */
[----:B------:R-:W-:Y:S02]  /*32d0*/  IMAD.WIDE.U32 R2, R181, c[0x0][0x208], RZ ;  /* 0x00008200b5027a25 */ /* 0x000fe400078e00ff */
[----:B------:R-:W2:Y:S04]  /*32e0*/  SHFL.IDX PT, R9, R6, RZ, 0x181f ;  /* 0x00181fff06097589 */ /* 0x000ea800000e0000 */
[----:B------:R3:W4:Y:S04]  /*32f0*/  SHFL.IDX PT, R10, R0, 0x1, 0x181f ;  /* 0x00381f00000a7f89 */ /* 0x00072800000e0000 */
[----:B------:R5:W4:Y:S02]  /*3300*/  SHFL.IDX PT, R11, R6, 0x1, 0x181f ;  /* 0x00381f00060b7f89 */ /* 0x000b2400000e0000 */
[----:B------:R-:W-:-:S02]  /*3310*/  @P0 ISETP.GE.AND P3, PT, R184, c[0x0][0x1d4], PT ;  /* 0x00007500b8000a0c */ /* 0x000fc40003f66270 */
[----:B------:R-:W-:Y:S02]  /*3320*/  @P0 ISETP.GE.AND P2, PT, R192, c[0x0][0x1d4], PT ;  /* 0x00007500c0000a0c */ /* 0x000fe40003f46270 */
[----:B-1----:R-:W-:Y:S01]  /*3330*/  @P0 LEA R4, P1, R184, R8, 0x1 ;  /* 0x00000008b8040211 */ /* 0x002fe200078208ff */
[----:B---3--:R-:W-:-:S03]  /*3340*/  IMAD R0, R181, c[0x0][0x20c], R5 ;  /* 0x00008300b5007a24 */ /* 0x008fc600078e0205 */
[-C--:B--2---:R-:W-:Y:S02]  /*3350*/  @P0 LEA.HI.X R5, R184, R9.reuse, R17, 0x1, P1 ;  /* 0x00000009b8050211 */ /* 0x084fe400008f0c11 */
[----:B-----5:R-:W-:Y:S01]  /*3360*/  @P0 LEA R6, P1, R192, R8, 0x1 ;  /* 0x00000008c0060211 */ /* 0x020fe200078208ff */
[----:B------:R-:W-:Y:S02]  /*3370*/  IMAD.IADD R3, R3, 0x1, R0 ;  /* 0x0000000103037824 */ /* 0x000fe400078e0200 */
[----:B------:R1:W-:Y:S01]  /*3380*/  @P0 LDGSTS.E.BYPASS.LTC128B.128 [R179+0x6100], [R4.64], !P3 ;  /* 0x0610000004b30fae */ /* 0x0003e2000d901d48 */
[----:B------:R-:W-:Y:S01]  /*3390*/  ISETP.GE.AND P3, PT, R23, 0x21, PT ;  /* 0x000000211700780c */ /* 0x000fe20003f66270 */
[----:B------:R-:W-:Y:S01]  /*33a0*/  IMAD R0, R12, c[0x0][0x218], RZ ;  /* 0x000086000c007a24 */ /* 0x000fe200078e02ff */
[----:B------:R-:W-:Y:S01]  /*33b0*/  @P0 LEA.HI.X R7, R192, R9, R16, 0x1, P1 ;  /* 0x00000009c0070211 */ /* 0x000fe200008f0c10 */
[----:B------:R-:W-:-:S04]  /*33c0*/  IMAD.WIDE.U32 R2, R180, c[0x0][0x218], R2 ;  /* 0x00008600b4027a25 */ /* 0x000fc800078e0002 */
[----:B------:R2:W-:Y:S06]  /*33d0*/  @P0 LDGSTS.E.BYPASS.LTC128B.128 [R179+0x8100], [R6.64], !P2 ;  /* 0x0810000006b30fae */ /* 0x0005ec000d101d48 */
[C---:B------:R-:W-:Y:S02]  /*33e0*/  @P3 ISETP.GE.AND P4, PT, R193.reuse, c[0x0][0x1d4], PT ;  /* 0x00007500c1003a0c */ /* 0x040fe40003f86270 */
[----:B-1----:R-:W-:-:S04]  /*33f0*/  @P0 LEA R4, P1, R193, R8, 0x1 ;  /* 0x00000008c1040211 */ /* 0x002fc800078208ff */
[----:B------:R-:W-:Y:S01]  /*3400*/  @P0 LEA.HI.X R5, R193, R9, R15, 0x1, P1 ;  /* 0x00000009c1050211 */ /* 0x000fe200008f0c0f */
[----:B--2---:R-:W-:Y:S01]  /*3410*/  IMAD R6, R180, c[0x0][0x21c], R0 ;  /* 0x00008700b4067a24 */ /* 0x004fe200078e0200 */
[----:B------:R-:W-:Y:S02]  /*3420*/  IADD3 R0, P2, R2, R206, RZ ;  /* 0x000000ce02007210 */ /* 0x000fe40007f5e0ff */
[----:B----4-:R-:W-:Y:S02]  /*3430*/  @P3 LEA R2, P1, R184, R10, 0x1 ;  /* 0x0000000ab8023211 */ /* 0x010fe400078208ff */
[----:B------:R-:W-:Y:S02]  /*3440*/  IADD3.X R6, R210, R3, R6, P2, !PT ;  /* 0x00000003d2067210 */ /* 0x000fe400017fe406 */
[----:B------:R-:W-:Y:S02]  /*3450*/  @P3 LEA.HI.X R3, R184, R11, R17, 0x1, P1 ;  /* 0x0000000bb8033211 */ /* 0x000fe400008f0c11 */
[----:B------:R-:W-:-:S02]  /*3460*/  LEA R7, P1, R0, c[0x0][0x1f8], 0x1 ;  /* 0x00007e0000077a11 */ /* 0x000fc400078208ff */
[----:B------:R-:W-:Y:S02]  /*3470*/  @P0 ISETP.GE.AND P2, PT, R193, c[0x0][0x1d4], PT ;  /* 0x00007500c1000a0c */ /* 0x000fe40003f46270 */
[----:B------:R-:W-:Y:S02]  /*3480*/  LEA.HI.X R8, R0, c[0x0][0x1fc], R6, 0x1, P1 ;  /* 0x00007f0000087a11 */ /* 0x000fe400008f0c06 */
[----:B------:R-:W-:Y:S01]  /*3490*/  @P3 ISETP.GE.AND P1, PT, R184, c[0x0][0x1d4], PT ;  /* 0x00007500b8003a0c */ /* 0x000fe20003f26270 */
[----:B------:R-:W1:Y:S04]  /*34a0*/  SHFL.IDX PT, R0, R7, RZ, 0x181f ;  /* 0x00181fff07007589 */ /* 0x000e6800000e0000 */
[----:B------:R-:W-:Y:S04]  /*34b0*/  SHFL.IDX PT, R22, R8, 0x1, 0x181f ;  /* 0x00381f0008167f89 */ /* 0x000fe800000e0000 */
[----:B------:R2:W-:Y:S01]  /*34c0*/  @P0 LDGSTS.E.BYPASS.LTC128B.128 [R179+0xa100], [R4.64], !P2 ;  /* 0x0a10000004b30fae */ /* 0x0005e2000d101d48 */
[----:B------:R-:W-:-:S02]  /*34d0*/  @P3 ISETP.GE.AND P2, PT, R192, c[0x0][0x1d4], PT ;  /* 0x00007500c0003a0c */ /* 0x000fc40003f46270 */
[C---:B------:R-:W-:Y:S01]  /*34e0*/  @P3 LEA R6, P0, R192.reuse, R10, 0x1 ;  /* 0x0000000ac0063211 */ /* 0x040fe200078008ff */
[----:B------:R3:W-:Y:S04]  /*34f0*/  @P3 LDGSTS.E.BYPASS.LTC128B.128 [R179+0x7100], [R2.64], !P1 ;  /* 0x0710000002b33fae */ /* 0x0007e8000c901d48 */
[----:B---3--:R3:W-:Y:S04]  /*3500*/  SHFL.IDX PT, R3, R7, 0x1, 0x181f ;  /* 0x00381f0007037f89 */ /* 0x0087e800000e0000 */
[----:B------:R-:W4:Y:S01]  /*3510*/  SHFL.IDX PT, R2, R8, RZ, 0x181f ;  /* 0x00181fff08027589 */ /* 0x000f2200000e0000 */
[----:B---3--:R-:W-:-:S02]  /*3520*/  @P3 LEA.HI.X R7, R192, R11, R16, 0x1, P0 ;  /* 0x0000000bc0073211 */ /* 0x008fc400000f0c10 */
[----:B--2---:R-:W-:-:S03]  /*3530*/  @P3 LEA R4, P0, R193, R10, 0x1 ;  /* 0x0000000ac1043211 */ /* 0x004fc600078008ff */
[----:B------:R2:W-:Y:S01]  /*3540*/  @P3 LDGSTS.E.BYPASS.LTC128B.128 [R179+0x9100], [R6.64], !P2 ;  /* 0x0910000006b33fae */ /* 0x0005e2000d101d48 */
[----:B------:R-:W-:-:S05]  /*3550*/  @P3 LEA.HI.X R5, R193, R11, R15, 0x1, P0 ;  /* 0x0000000bc1053211 */ /* 0x000fca00000f0c0f */
[----:B------:R2:W-:Y:S04]  /*3560*/  @P3 LDGSTS.E.BYPASS.LTC128B.128 [R179+0xb100], [R4.64], !P4 ;  /* 0x0b10000004b33fae */ /* 0x0005e8000e101d48 */
[----:B------:R-:W0:Y:S01]  /*3570*/  LDGDEPBAR ;  /* 0x00000000000079af */ /* 0x000e220000000000 */
[----:B------:R-:W-:Y:S02]  /*3580*/  R2P PR, R198, 0x6 ;  /* 0x00000006c6007804 */ /* 0x000fe40000000000 */
[C---:B-1----:R-:W-:Y:S02]  /*3590*/  IADD3 R14, P0, R0.reuse, R104, RZ ;  /* 0x00000068000e7210 */ /* 0x042fe40007f1e0ff */
[----:B------:R-:W-:Y:S02]  /*35a0*/  IADD3 R12, P4, R0, R105, RZ ;  /* 0x00000069000c7210 */ /* 0x000fe40007f9e0ff */
[----:B----4-:R-:W-:-:S02]  /*35b0*/  IADD3.X R15, R2, R98, RZ, P0, !PT ;  /* 0x00000062020f7210 */ /* 0x010fc400007fe4ff */
[----:B------:R-:W-:Y:S01]  /*35c0*/  IADD3 R20, P0, R3, R104, RZ ;  /* 0x0000006803147210 */ /* 0x000fe20007f1e0ff */
[----:B------:R-:W-:Y:S01]  /*35d0*/  IMAD.X R13, R2, 0x1, R99, P4 ;  /* 0x00000001020d7824 */ /* 0x000fe200020e0663 */
[----:B------:R-:W-:Y:S02]  /*35e0*/  ISETP.GE.AND P4, PT, R184, c[0x0][0x1d4], PT ;  /* 0x00007500b8007a0c */ /* 0x000fe40003f86270 */
[----:B------:R-:W-:Y:S02]  /*35f0*/  IADD3.X R21, R22, R98, RZ, P0, !PT ;  /* 0x0000006216157210 */ /* 0x000fe400007fe4ff */
[----:B------:R-:W-:Y:S02]  /*3600*/  ISETP.LT.OR P0, PT, R23, 0x1, P4 ;  /* 0x000000011700780c */ /* 0x000fe40002701670 */
[----:B------:R-:W-:Y:S01]  /*3610*/  IADD3 R16, P3, R0, R102, RZ ;  /* 0x0000006600107210 */ /* 0x000fe20007f7e0ff */
[----:B------:R-:W-:Y:S01]  /*3620*/  IMAD.MOV.U32 R0, RZ, RZ, 0x40 ;  /* 0x00000040ff007424 */ /* 0x000fe200078e00ff */
[----:B------:R-:W-:-:S02]  /*3630*/  @P1 IADD3 R103, R164, -0x20, RZ ;  /* 0xffffffe0a4671810 */ /* 0x000fc40007ffe0ff */
[----:B------:R-:W-:Y:S01]  /*3640*/  IADD3 R18, P1, R3, R102, RZ ;  /* 0x0000006603127210 */ /* 0x000fe20007f3e0ff */
[----:B------:R-:W-:Y:S01]  /*3650*/  IMAD.X R17, R2, 0x1, R97, P3 ;  /* 0x0000000102117824 */ /* 0x000fe200018e0661 */
[----:B------:R-:W-:Y:S01]  /*3660*/  ISETP.GE.AND P3, PT, R192, c[0x0][0x1d4], PT ;  /* 0x00007500c0007a0c */ /* 0x000fe20003f66270 */
[----:B------:R-:W-:-:S04]  /*3670*/  DEPBAR.LE SB0, 0x1 ;  /* 0x000080400000791a */ /* 0x000fc80000000000 */
[----:B------:R-:W-:-:S04]  /*3680*/  DEPBAR.LE SB0, 0x0 ;  /* 0x000080000000791a */ /* 0x000fc80000000000 */
[----:B------:R-:W-:Y:S01]  /*3690*/  BAR.SYNC.DEFER_BLOCKING 0x0 ;  /* 0x0000000000007b1d */ /* 0x000fe20000010000 */
[----:B------:R-:W-:Y:S01]  /*36a0*/  IMAD.X R19, R22, 0x1, R97, P1 ;  /* 0x0000000116137824 */ /* 0x000fe200008e0661 */
[----:B------:R-:W-:Y:S02]  /*36b0*/  ISETP.GE.AND P1, PT, R193, c[0x0][0x1d4], PT ;  /* 0x00007500c1007a0c */ /* 0x000fe40003f26270 */
[----:B------:R-:W-:Y:S02]  /*36c0*/  ISETP.LT.OR P4, PT, R23, 0x21, P4 ;  /* 0x000000211700780c */ /* 0x000fe40002781670 */
[----:B------:R-:W-:Y:S02]  /*36d0*/  SEL R0, R0, 0xffffffc0, !P2 ;  /* 0xffffffc000007807 */ /* 0x000fe40005000000 */
[----:B------:R-:W-:Y:S02]  /*36e0*/  ISETP.GT.AND P5, PT, R197, 0x3f, PT ;  /* 0x0000003fc500780c */ /* 0x000fe40003fa4270 */
[----:B------:R-:W-:Y:S01]  /*36f0*/  IADD3 R166, R164, R0, RZ ;  /* 0x00000000a4a67210 */ /* 0x000fe20007ffe0ff */
[----:B--2---:R-:W-:Y:S04]  /*3700*/  LDSM.16.M88.4 R4, [R173] ;  /* 0x00000000ad04783b */ /* 0x004fe80000000200 */
[----:B------:R-:W-:Y:S04]  /*3710*/  LDSM.16.M88.4 R24, [R164] ;  /* 0x00000000a418783b */ /* 0x000fe80000000200 */
[----:B------:R-:W1:Y:S04]  /*3720*/  LDSM.16.M88.4 R28, [R164+0x800] ;  /* 0x00080000a41c783b */ /* 0x000e680000000200 */
[----:B------:R-:W2:Y:S04]  /*3730*/  LDSM.16.M88.4 R40, [R164+0x1000] ;  /* 0x00100000a428783b */ /* 0x000ea80000000200 */
[----:B------:R-:W3:Y:S04]  /*3740*/  LDSM.16.M88.4 R36, [R164+0x1800] ;  /* 0x00180000a424783b */ /* 0x000ee80000000200 */
[----:B------:R-:W-:Y:S04]  /*3750*/  LDSM.16.M88.4 R8, [R174] ;  /* 0x00000000ae08783b */ /* 0x000fe80000000200 */
[----:B------:R-:W-:Y:S04]  /*3760*/  LDSM.16.M88.4 R48, [R103] ;  /* 0x000000006730783b */ /* 0x000fe80000000200 */
[----:B------:R-:W4:Y:S04]  /*3770*/  LDSM.16.M88.4 R60, [R103+0x800] ;  /* 0x00080000673c783b */ /* 0x000f280000000200 */
[----:B------:R-:W5:Y:S04]  /*3780*/  LDSM.16.M88.4 R80, [R103+0x1000] ;  /* 0x001000006750783b */ /* 0x000f680000000200 */
        /* <DEDUP_REMOVED lines=9> */
[----:B------:R-:W-:Y:S01]  /*3820*/  ISETP.LT.OR P0, PT, R23, 0x1, P1 ;  /* 0x000000011700780c */ /* 0x000fe20000f01670 */
[C---:B------:R-:W-:Y:S08]  /*3830*/  HMMA.16816.F32 R28, R4.reuse, R30, RZ ;  /* 0x0000001e041c723c */ /* 0x040ff000000018ff */
[----:B--2---:R-:W-:Y:S04]  /*3840*/  HMMA.16816.F32 R52, R4, R40, RZ ;  /* 0x000000280434723c */ /* 0x004fe800000018ff */
[----:B------:R1:W-:Y:S01]  /*3850*/  LDGSTS.E.BYPASS.LTC128B.128 [R179+0x4100], [R12.64], !P0 ;  /* 0x041000000cb37fae */ /* 0x0003e2000c101d48 */
[----:B------:R-:W-:-:S03]  /*3860*/  IADD3 R2, P0, R3, R105, RZ ;  /* 0x0000006903027210 */ /* 0x000fc60007f1e0ff */
[----:B------:R2:W-:Y:S01]  /*3870*/  LDGSTS.E.BYPASS.LTC128B.128 [R179+0x1100], [R18.64], !P4 ;  /* 0x0110000012b37fae */ /* 0x0005e2000e101d48 */
[C---:B------:R-:W-:Y:S01]  /*3880*/  HMMA.16816.F32 R56, R4.reuse, R42, RZ ;  /* 0x0000002a0438723c */ /* 0x040fe200000018ff */
[----:B------:R-:W-:Y:S01]  /*3890*/  IMAD.X R3, R22, 0x1, R99, P0 ;  /* 0x0000000116037824 */ /* 0x000fe200000e0663 */
[----:B------:R-:W-:Y:S01]  /*38a0*/  ISETP.LT.OR P0, PT, R23, 0x21, P1 ;  /* 0x000000211700780c */ /* 0x000fe20000f01670 */
[----:B------:R2:W-:Y:S05]  /*38b0*/  LDGSTS.E.BYPASS.LTC128B.128 [R179+0x3100], [R20.64], !P3 ;  /* 0x0310000014b37fae */ /* 0x0005ea000d901d48 */
[C---:B---3--:R-:W-:Y:S07]  /*38c0*/  HMMA.16816.F32 R68, R4.reuse, R36, RZ ;  /* 0x000000240444723c */ /* 0x048fee00000018ff */
[----:B------:R3:W-:Y:S01]  /*38d0*/  LDGSTS.E.BYPASS.LTC128B.128 [R179+0x5100], [R2.64], !P0 ;  /* 0x0510000002b37fae */ /* 0x0007e2000c101d48 */
[----:B------:R-:W-:Y:S01]  /*38e0*/  HMMA.16816.F32 R40, R4, R38, RZ ;  /* 0x000000260428723c */ /* 0x000fe200000018ff */
[----:B------:R-:W-:-:S02]  /*38f0*/  ISETP.GT.AND P0, PT, R101, R194, PT ;  /* 0x000000c26500720c */ /* 0x000fc40003f04270 */
[----:B------:R-:W-:Y:S04]  /*3900*/  LDSM.16.M88.4 R64, [R166+0x800] ;  /* 0x00080000a640783b */ /* 0x000fe80000000200 */
[----:B------:R-:W-:Y:S01]  /*3910*/  LDSM.16.M88.4 R72, [R166+0x1000] ;  /* 0x00100000a648783b */ /* 0x000fe20000000200 */
[C---:B-1----:R-:W-:Y:S03]  /*3920*/  HMMA.16816.F32 R12, R4.reuse, R24, RZ ;  /* 0x00000018040c723c */ /* 0x042fe600000018ff */
[----:B------:R-:W-:Y:S04]  /*3930*/  LDSM.16.M88.4 R36, [R166+0x1800] ;  /* 0x00180000a624783b */ /* 0x000fe80000000200 */
[----:B--2---:R-:W-:Y:S01]  /*3940*/  LDSM.16.M88.4 R20, [R166] ;  /* 0x00000000a614783b */ /* 0x004fe20000000200 */
[----:B------:R-:W-:Y:S03]  /*3950*/  HMMA.16816.F32 R24, R4, R26, RZ ;  /* 0x0000001a0418723c */ /* 0x000fe600000018ff */
[----:B------:R-:W1:Y:S04]  /*3960*/  LDSM.16.M88.4 R4, [R176] ;  /* 0x00000000b004783b */ /* 0x000e680000000200 */
[----:B------:R-:W-:Y:S01]  /*3970*/  LDSM.16.M88.4 R16, [R175] ;  /* 0x00000000af10783b */ /* 0x000fe20000000200 */
[----:B----4-:R-:W-:Y:S01]  /*3980*/  HMMA.16816.F32 R28, R8, R62, R28 ;  /* 0x0000003e081c723c */ /* 0x010fe2000000181c */
[----:B---3--:R-:W-:-:S02]  /*3990*/  IADD3 R2, R103, 0x4000, RZ ;  /* 0x0000400067027810 */ /* 0x008fc40007ffe0ff */
[----:B------:R-:W0:Y:S03]  /*39a0*/  LDGDEPBAR ;  /* 0x00000000000079af */ /* 0x000e260000000000 */
[----:B------:R-:W-:Y:S02]  /*39b0*/  IMAD.IADD R165, R2, 0x1, R0 ;  /* 0x0000000102a57824 */ /* 0x000fe400078e0200 */
[C---:B------:R-:W-:Y:S03]  /*39c0*/  HMMA.16816.F32 R44, R8.reuse, R48, R12 ;  /* 0x00000030082c723c */ /* 0x040fe6000000180c */
[----:B------:R-:W2:Y:S05]  /*39d0*/  LDSM.16.M88.4 R76, [R165+-0x4000] ;  /* 0xffc00000a54c783b */ /* 0x000eaa0000000200 */
[C---:B------:R-:W-:Y:S01]  /*39e0*/  HMMA.16816.F32 R12, R8.reuse, R50, R24 ;  /* 0x00000032080c723c */ /* 0x040fe20000001818 */
[----:B------:R-:W3:Y:S04]  /*39f0*/  LDSM.16.M88.4 R84, [R165+-0x3800] ;  /* 0xffc80000a554783b */ /* 0x000ee80000000200 */
[----:B------:R-:W4:Y:S03]  /*3a00*/  LDSM.16.M88.4 R92, [R165+-0x3000] ;  /* 0xffd00000a55c783b */ /* 0x000f260000000200 */
[C---:B------:R-:W-:Y:S01]  /*3a10*/  HMMA.16816.F32 R24, R8.reuse, R60, R32 ;  /* 0x0000003c0818723c */ /* 0x040fe20000001820 */
[----:B------:R-:W2:Y:S07]  /*3a20*/  LDSM.16.M88.4 R60, [R165+-0x2800] ;  /* 0xffd80000a53c783b */ /* 0x000eae0000000200 */
[C---:B-----5:R-:W-:Y:S08]  /*3a30*/  HMMA.16816.F32 R32, R8.reuse, R80, R52 ;  /* 0x000000500820723c */ /* 0x060ff00000001834 */
[C---:B------:R-:W-:Y:S01]  /*3a40*/  HMMA.16816.F32 R48, R8.reuse, R82, R56 ;  /* 0x000000520830723c */ /* 0x040fe20000001838 */
[----:B------:R-:W-:Y:S04]  /*3a50*/  LDSM.16.M88.4 R80, [R164+0x2800] ;  /* 0x00280000a450783b */ /* 0x000fe80000000200 */
[----:B------:R-:W-:Y:S03]  /*3a60*/  LDSM.16.M88.4 R56, [R164+0x3800] ;  /* 0x00380000a438783b */ /* 0x000fe60000000200 */
[C---:B------:R-:W-:Y:S01]  /*3a70*/  HMMA.16816.F32 R52, R8.reuse, R88, R68 ;  /* 0x000000580834723c */ /* 0x040fe20000001844 */
[----:B------:R-:W-:Y:S07]  /*3a80*/  LDSM.16.M88.4 R68, [R103+0x2000] ;  /* 0x002000006744783b */ /* 0x000fee0000000200 */
[----:B------:R-:W-:Y:S01]  /*3a90*/  HMMA.16816.F32 R40, R8, R90, R40 ;  /* 0x0000005a0828723c */ /* 0x000fe20000001828 */
[----:B------:R-:W-:Y:S07]  /*3aa0*/  LDSM.16.M88.4 R88, [R164+0x3000] ;  /* 0x00300000a458783b */ /* 0x000fee0000000200 */
[C---:B-1----:R-:W-:Y:S08]  /*3ab0*/  HMMA.16816.F32 R44, R4.reuse, R20, R44 ;  /* 0x00000014042c723c */ /* 0x042ff0000000182c */
[C---:B------:R-:W-:Y:S01]  /*3ac0*/  HMMA.16816.F32 R20, R4.reuse, R22, R12 ;  /* 0x000000160414723c */ /* 0x040fe2000000180c */
[----:B------:R-:W-:Y:S07]  /*3ad0*/  LDSM.16.M88.4 R12, [R173+0x4000] ;  /* 0x00400000ad0c783b */ /* 0x000fee0000000200 */
[C---:B------:R-:W-:Y:S08]  /*3ae0*/  HMMA.16816.F32 R8, R4.reuse, R64, R24 ;  /* 0x000000400408723c */ /* 0x040ff00000001818 */
[C---:B------:R-:W-:Y:S01]  /*3af0*/  HMMA.16816.F32 R28, R4.reuse, R66, R28 ;  /* 0x00000042041c723c */ /* 0x040fe2000000181c */
[----:B------:R-:W1:Y:S07]  /*3b00*/  LDSM.16.M88.4 R64, [R164+0x2000] ;  /* 0x00200000a440783b */ /* 0x000e6e0000000200 */
[C---:B------:R-:W-:Y:S08]  /*3b10*/  HMMA.16816.F32 R32, R4.reuse, R72, R32 ;  /* 0x000000480420723c */ /* 0x040ff00000001820 */
[C---:B------:R-:W-:Y:S01]  /*3b20*/  HMMA.16816.F32 R48, R4.reuse, R74, R48 ;  /* 0x0000004a0430723c */ /* 0x040fe20000001830 */
[----:B------:R-:W-:Y:S07]  /*3b30*/  LDSM.16.M88.4 R72, [R166+0x2000] ;  /* 0x00200000a648783b */ /* 0x000fee0000000200 */
[C---:B------:R-:W-:Y:S08]  /*3b40*/  HMMA.16816.F32 R52, R4.reuse, R36, R52 ;  /* 0x000000240434723c */ /* 0x040ff00000001834 */
[----:B------:R-:W-:Y:S08]  /*3b50*/  HMMA.16816.F32 R40, R4, R38, R40 ;  /* 0x000000260428723c */ /* 0x000ff00000001828 */
[C---:B--2---:R-:W-:Y:S08]  /*3b60*/  HMMA.16816.F32 R44, R16.reuse, R76, R44 ;  /* 0x0000004c102c723c */ /* 0x044ff0000000182c */
[C---:B------:R-:W-:Y:S01]  /*3b70*/  HMMA.16816.F32 R36, R16.reuse, R78, R20 ;  /* 0x0000004e1024723c */ /* 0x040fe20000001814 */
[----:B------:R-:W-:Y:S07]  /*3b80*/  LDSM.16.M88.4 R76, [R103+0x2800] ;  /* 0x00280000674c783b */ /* 0x000fee0000000200 */
[C---:B---3--:R-:W-:Y:S01]  /*3b90*/  HMMA.16816.F32 R24, R16.reuse, R84, R8 ;  /* 0x000000541018723c */ /* 0x048fe20000001808 */
[----:B------:R-:W2:Y:S07]  /*3ba0*/  LDSM.16.M88.4 R8, [R174+0x4000] ;  /* 0x00400000ae08783b */ /* 0x000eae0000000200 */
[C---:B------:R-:W-:Y:S01]  /*3bb0*/  HMMA.16816.F32 R20, R16.reuse, R86, R28 ;  /* 0x000000561014723c */ /* 0x040fe2000000181c */
[----:B------:R-:W-:Y:S07]  /*3bc0*/  LDSM.16.M88.4 R84, [R166+0x3000] ;  /* 0x00300000a654783b */ /* 0x000fee0000000200 */
[C---:B----4-:R-:W-:Y:S08]  /*3bd0*/  HMMA.16816.F32 R4, R16.reuse, R92, R32 ;  /* 0x0000005c1004723c */ /* 0x050ff00000001820 */
[C---:B------:R-:W-:Y:S01]  /*3be0*/  HMMA.16816.F32 R48, R16.reuse, R94, R48 ;  /* 0x0000005e1030723c */ /* 0x040fe20000001830 */
[----:B------:R-:W3:Y:S07]  /*3bf0*/  LDSM.16.M88.4 R92, [R103+0x3000] ;  /* 0x00300000675c783b */ /* 0x000eee0000000200 */
[C---:B------:R-:W-:Y:S08]  /*3c00*/  HMMA.16816.F32 R52, R16.reuse, R60, R52 ;  /* 0x0000003c1034723c */ /* 0x040ff00000001834 */
[----:B------:R-:W-:Y:S01]  /*3c10*/  HMMA.16816.F32 R16, R16, R62, R40 ;  /* 0x0000003e1010723c */ /* 0x000fe20000001828 */
[----:B------:R-:W4:Y:S07]  /*3c20*/  LDSM.16.M88.4 R60, [R103+0x3800] ;  /* 0x00380000673c783b */ /* 0x000f2e0000000200 */
[C---:B-1----:R-:W-:Y:S08]  /*3c30*/  HMMA.16816.F32 R40, R12.reuse, R64, R44 ;  /* 0x000000400c28723c */ /* 0x042ff0000000182c */
[C---:B------:R-:W-:Y:S08]  /*3c40*/  HMMA.16816.F32 R28, R12.reuse, R80, R24 ;  /* 0x000000500c1c723c */ /* 0x040ff00000001818 */
[C---:B------:R-:W-:Y:S01]  /*3c50*/  HMMA.16816.F32 R24, R12.reuse, R82, R20 ;  /* 0x000000520c18723c */ /* 0x040fe20000001814 */
[----:B------:R-:W-:Y:S07]  /*3c60*/  LDSM.16.M88.4 R80, [R166+0x2800] ;  /* 0x00280000a650783b */ /* 0x000fee0000000200 */
[C---:B------:R-:W-:Y:S01]  /*3c70*/  HMMA.16816.F32 R32, R12.reuse, R66, R36 ;  /* 0x000000420c20723c */ /* 0x040fe20000001824 */
[----:B------:R-:W-:Y:S07]  /*3c80*/  LDSM.16.M88.4 R64, [R166+0x3800] ;  /* 0x00380000a640783b */ /* 0x000fee0000000200 */
[C---:B------:R-:W-:Y:S01]  /*3c90*/  HMMA.16816.F32 R20, R12.reuse, R88, R4 ;  /* 0x000000580c14723c */ /* 0x040fe20000001804 */
[----:B------:R-:W1:Y:S07]  /*3ca0*/  LDSM.16.M88.4 R4, [R176+0x4000] ;  /* 0x00400000b004783b */ /* 0x000e6e0000000200 */
[C---:B------:R-:W-:Y:S08]  /*3cb0*/  HMMA.16816.F32 R48, R12.reuse, R90, R48 ;  /* 0x0000005a0c30723c */ /* 0x040ff00000001830 */
[C---:B------:R-:W-:Y:S08]  /*3cc0*/  HMMA.16816.F32 R44, R12.reuse, R56, R52 ;  /* 0x000000380c2c723c */ /* 0x040ff00000001834 */
[----:B------:R-:W-:Y:S08]  /*3cd0*/  HMMA.16816.F32 R16, R12, R58, R16 ;  /* 0x0000003a0c10723c */ /* 0x000ff00000001810 */
[C---:B--2---:R-:W-:Y:S01]  /*3ce0*/  HMMA.16816.F32 R12, R8.reuse, R68, R40 ;  /* 0x00000044080c723c */ /* 0x044fe20000001828 */
[----:B------:R-:W-:Y:S07]  /*3cf0*/  LDSM.16.M88.4 R40, [R165+-0x1000] ;  /* 0xfff00000a528783b */ /* 0x000fee0000000200 */
[C---:B------:R-:W-:Y:S08]  /*3d00*/  HMMA.16816.F32 R36, R8.reuse, R76, R28 ;  /* 0x0000004c0824723c */ /* 0x040ff0000000181c */
[C---:B------:R-:W-:Y:S01]  /*3d10*/  HMMA.16816.F32 R28, R8.reuse, R78, R24 ;  /* 0x0000004e081c723c */ /* 0x040fe20000001818 */
[----:B------:R-:W-:Y:S07]  /*3d20*/  LDSM.16.M88.4 R76, [R165+-0x1800] ;  /* 0xffe80000a54c783b */ /* 0x000fee0000000200 */
[C---:B------:R-:W-:Y:S01]  /*3d30*/  HMMA.16816.F32 R32, R8.reuse, R70, R32 ;  /* 0x000000460820723c */ /* 0x040fe20000001820 */
[----:B------:R-:W-:Y:S07]  /*3d40*/  LDSM.16.M88.4 R68, [R165+-0x2000] ;  /* 0xffe00000a544783b */ /* 0x000fee0000000200 */
[C---:B---3--:R-:W-:Y:S01]  /*3d50*/  HMMA.16816.F32 R24, R8.reuse, R92, R20 ;  /* 0x0000005c0818723c */ /* 0x048fe20000001814 */
[----:B------:R-:W2:Y:S07]  /*3d60*/  LDSM.16.M88.4 R20, [R175+0x4000] ;  /* 0x00400000af14783b */ /* 0x000eae0000000200 */
[C---:B------:R-:W-:Y:S08]  /*3d70*/  HMMA.16816.F32 R56, R8.reuse, R94, R48 ;  /* 0x0000005e0838723c */ /* 0x040ff00000001830 */
[C---:B----4-:R-:W-:Y:S08]  /*3d80*/  HMMA.16816.F32 R48, R8.reuse, R60, R44 ;  /* 0x0000003c0830723c */ /* 0x050ff0000000182c */
[----:B------:R-:W-:Y:S01]  /*3d90*/  HMMA.16816.F32 R44, R8, R62, R16 ;  /* 0x0000003e082c723c */ /* 0x000fe20000001810 */
[----:B------:R-:W-:Y:S04]  /*3da0*/  LDSM.16.M88.4 R16, [R173+0x8000] ;  /* 0x00800000ad10783b */ /* 0x000fe80000000200 */
[----:B------:R-:W3:Y:S03]  /*3db0*/  LDSM.16.M88.4 R60, [R164+0x4000] ;  /* 0x00400000a43c783b */ /* 0x000ee60000000200 */
[C---:B-1----:R-:W-:Y:S08]  /*3dc0*/  HMMA.16816.F32 R8, R4.reuse, R72, R12 ;  /* 0x000000480408723c */ /* 0x042ff0000000180c */
[C---:B------:R-:W-:Y:S01]  /*3dd0*/  HMMA.16816.F32 R12, R4.reuse, R74, R32 ;  /* 0x0000004a040c723c */ /* 0x040fe20000001820 */
[----:B------:R-:W-:Y:S07]  /*3de0*/  LDSM.16.M88.4 R72, [R164+0x5800] ;  /* 0x00580000a448783b */ /* 0x000fee0000000200 */
[C---:B------:R-:W-:Y:S08]  /*3df0*/  HMMA.16816.F32 R52, R4.reuse, R82, R28 ;  /* 0x000000520434723c */ /* 0x040ff0000000181c */
[C---:B------:R-:W-:Y:S08]  /*3e00*/  HMMA.16816.F32 R32, R4.reuse, R84, R24 ;  /* 0x000000540420723c */ /* 0x040ff00000001818 */
[C---:B------:R-:W-:Y:S01]  /*3e10*/  HMMA.16816.F32 R28, R4.reuse, R86, R56 ;  /* 0x00000056041c723c */ /* 0x040fe20000001838 */
[----:B------:R-:W1:Y:S04]  /*3e20*/  LDSM.16.M88.4 R84, [R165+-0x800] ;  /* 0xfff80000a554783b */ /* 0x000e680000000200 */
[----:B------:R-:W-:Y:S03]  /*3e30*/  LDSM.16.M88.4 R56, [R165] ;  /* 0x00000000a538783b */ /* 0x000fe60000000200 */
[C---:B------:R-:W-:Y:S08]  /*3e40*/  HMMA.16816.F32 R36, R4.reuse, R80, R36 ;  /* 0x000000500424723c */ /* 0x040ff00000001824 */
[C---:B------:R-:W-:Y:S08]  /*3e50*/  HMMA.16816.F32 R48, R4.reuse, R64, R48 ;  /* 0x000000400430723c */ /* 0x040ff00000001830 */
[----:B------:R-:W-:Y:S01]  /*3e60*/  HMMA.16816.F32 R92, R4, R66, R44 ;  /* 0x00000042045c723c */ /* 0x000fe2000000182c */
[----:B------:R-:W-:Y:S04]  /*3e70*/  LDSM.16.M88.4 R44, [R103+0x4000] ;  /* 0x00400000672c783b */ /* 0x000fe80000000200 */
[----:B------:R-:W-:Y:S03]  /*3e80*/  LDSM.16.M88.4 R64, [R103+0x4800] ;  /* 0x004800006740783b */ /* 0x000fe60000000200 */
[C---:B--2---:R-:W-:Y:S01]  /*3e90*/  HMMA.16816.F32 R4, R20.reuse, R68, R8 ;  /* 0x000000441404723c */ /* 0x044fe20000001808 */
[----:B------:R-:W-:Y:S07]  /*3ea0*/  LDSM.16.M88.4 R8, [R176+0x8000] ;  /* 0x00800000b008783b */ /* 0x000fee0000000200 */
[C---:B------:R-:W-:Y:S01]  /*3eb0*/  HMMA.16816.F32 R24, R20.reuse, R70, R12 ;  /* 0x000000461418723c */ /* 0x040fe2000000180c */
[----:B------:R-:W2:Y:S07]  /*3ec0*/  LDSM.16.M88.4 R12, [R174+0x8000] ;  /* 0x00800000ae0c783b */ /* 0x000eae0000000200 */
[----:B------:R-:W-:Y:S01]  /*3ed0*/  HMMA.16816.F32 R68, R20, R78, R52 ;  /* 0x0000004e1444723c */ /* 0x000fe20000001834 */
[----:B------:R-:W4:Y:S07]  /*3ee0*/  LDSM.16.M88.4 R52, [R164+0x4800] ;  /* 0x00480000a434783b */ /* 0x000f2e0000000200 */
[----:B---3--:R-:W-:Y:S08]  /*3ef0*/  HMMA.16816.F32 R4, R16, R60, R4 ;  /* 0x0000003c1004723c */ /* 0x008ff00000001804 */
[C---:B-1----:R-:W-:Y:S01]  /*3f00*/  HMMA.16816.F32 R88, R20.reuse, R84, R48 ;  /* 0x000000541458723c */ /* 0x042fe20000001830 */
[----:B------:R-:W1:Y:S07]  /*3f10*/  LDSM.16.M88.4 R48, [R166+0x4000] ;  /* 0x00400000a630783b */ /* 0x000e6e0000000200 */
[C---:B------:R-:W-:Y:S08]  /*3f20*/  HMMA.16816.F32 R36, R20.reuse, R76, R36 ;  /* 0x0000004c1424723c */ /* 0x040ff00000001824 */
[----:B------:R-:W-:Y:S08]  /*3f30*/  HMMA.16816.F32 R76, R20, R42, R28 ;  /* 0x0000002a144c723c */ /* 0x000ff0000000181c */
[----:B------:R-:W-:Y:S01]  /*3f40*/  HMMA.16816.F32 R28, R16, R62, R24 ;  /* 0x0000003e101c723c */ /* 0x000fe20000001818 */
[----:B------:R-:W-:Y:S07]  /*3f50*/  LDSM.16.M88.4 R60, [R166+0x4800] ;  /* 0x00480000a63c783b */ /* 0x000fee0000000200 */
[----:B--2---:R-:W-:Y:S01]  /*3f60*/  HMMA.16816.F32 R24, R12, R44, R4 ;  /* 0x0000002c0c18723c */ /* 0x004fe20000001804 */
[----:B------:R-:W2:Y:S07]  /*3f70*/  LDSM.16.M88.4 R4, [R175+0x8000] ;  /* 0x00800000af04783b */ /* 0x000eae0000000200 */
[----:B------:R-:W-:Y:S08]  /*3f80*/  HMMA.16816.F32 R80, R20, R40, R32 ;  /* 0x000000281450723c */ /* 0x000ff00000001820 */
[----:B------:R-:W-:Y:S01]  /*3f90*/  HMMA.16816.F32 R28, R12, R46, R28 ;  /* 0x0000002e0c1c723c */ /* 0x000fe2000000181c */
[----:B------:R-:W3:Y:S07]  /*3fa0*/  LDSM.16.M88.4 R44, [R164+0x5000] ;  /* 0x00500000a42c783b */ /* 0x000eee0000000200 */
[----:B----4-:R-:W-:Y:S08]  /*3fb0*/  HMMA.16816.F32 R32, R16, R52, R36 ;  /* 0x000000341020723c */ /* 0x010ff00000001824 */
[----:B-1----:R-:W-:Y:S08]  /*3fc0*/  HMMA.16816.F32 R24, R8, R48, R24 ;  /* 0x000000300818723c */ /* 0x002ff00000001818 */
[----:B------:R-:W-:Y:S01]  /*3fd0*/  HMMA.16816.F32 R40, R16, R54, R68 ;  /* 0x000000361028723c */ /* 0x000fe20000001844 */
[----:B------:R-:W1:Y:S04]  /*3fe0*/  LDSM.16.M88.4 R68, [R103+0x5000] ;  /* 0x005000006744783b */ /* 0x000e680000000200 */
[----:B------:R-:W4:Y:S03]  /*3ff0*/  LDSM.16.M88.4 R52, [R165+0x800] ;  /* 0x00080000a534783b */ /* 0x000f260000000200 */
[----:B------:R-:W-:Y:S08]  /*4000*/  HMMA.16816.F32 R28, R8, R50, R28 ;  /* 0x00000032081c723c */ /* 0x000ff0000000181c */
[----:B------:R-:W-:Y:S08]  /*4010*/  HMMA.16816.F32 R36, R12, R64, R32 ;  /* 0x000000400c24723c */ /* 0x000ff00000001820 */
[----:B--2---:R-:W-:Y:S08]  /*4020*/  HMMA.16816.F32 R48, R4, R56, R24 ;  /* 0x000000380430723c */ /* 0x004ff00000001818 */
[----:B------:R-:W-:Y:S08]  /*4030*/  HMMA.16816.F32 R84, R20, R86, R92 ;  /* 0x000000561454723c */ /* 0x000ff0000000185c */
[----:B---3--:R-:W-:Y:S08]  /*4040*/  HMMA.16816.F32 R20, R16, R44, R80 ;  /* 0x0000002c1014723c */ /* 0x008ff00000001850 */
[----:B------:R-:W-:Y:S01]  /*4050*/  HMMA.16816.F32 R32, R12, R66, R40 ;  /* 0x000000420c20723c */ /* 0x000fe20000001828 */
[----:B------:R-:W-:-:S07]  /*4060*/  FMUL.FTZ R0, R48, c[0x0][0x320] ;  /* 0x0000c80030007a20 */ /* 0x000fce0000410000 */
[----:B------:R-:W-:Y:S01]  /*4070*/  HMMA.16816.F32 R28, R4, R58, R28 ;  /* 0x0000003a041c723c */ /* 0x000fe2000000181c */
[----:B------:R-:W2:Y:S07]  /*4080*/  LDSM.16.M88.4 R56, [R166+0x5000] ;  /* 0x00500000a638783b */ /* 0x000eae0000000200 */
[----:B------:R-:W-:Y:S08]  /*4090*/  HMMA.16816.F32 R36, R8, R60, R36 ;  /* 0x0000003c0824723c */ /* 0x000ff00000001824 */
[----:B------:R-:W-:Y:S01]  /*40a0*/  HMMA.16816.F32 R44, R16, R46, R76 ;  /* 0x0000002e102c723c */ /* 0x000fe2000000184c */
[----:B------:R3:W2:Y:S07]  /*40b0*/  MUFU.TANH R76, R0 ;  /* 0x00000000004c7308 */ /* 0x0006ae0000002400 */
[----:B-1----:R-:W-:Y:S08]  /*40c0*/  HMMA.16816.F32 R24, R12, R68, R20 ;  /* 0x000000440c18723c */ /* 0x002ff00000001814 */
[----:B------:R-:W-:Y:S01]  /*40d0*/  HMMA.16816.F32 R20, R8, R62, R32 ;  /* 0x0000003e0814723c */ /* 0x000fe20000001820 */
[----:B---3--:R-:W-:Y:S01]  /*40e0*/  FMUL.FTZ R0, R49, c[0x0][0x320] ;  /* 0x0000c80031007a20 */ /* 0x008fe20000410000 */
[----:B------:R-:W1:Y:S06]  /*40f0*/  LDSM.16.M88.4 R60, [R103+0x5800] ;  /* 0x00580000673c783b */ /* 0x000e6c0000000200 */
[----:B------:R-:W-:Y:S01]  /*4100*/  HMMA.16816.F32 R64, R16, R72, R88 ;  /* 0x000000481040723c */ /* 0x000fe20000001858 */
[----:B------:R3:W1:Y:S07]  /*4110*/  MUFU.TANH R72, R0 ;  /* 0x0000000000487308 */ /* 0x00066e0000002400 */
[----:B----4-:R-:W-:Y:S08]  /*4120*/  HMMA.16816.F32 R36, R4, R52, R36 ;  /* 0x000000340424723c */ /* 0x010ff00000001824 */
[----:B------:R-:W-:Y:S01]  /*4130*/  HMMA.16816.F32 R40, R12, R70, R44 ;  /* 0x000000460c28723c */ /* 0x000fe2000000182c */
[----:B---3--:R-:W-:Y:S01]  /*4140*/  FMUL.FTZ R0, R50, c[0x0][0x320] ;  /* 0x0000c80032007a20 */ /* 0x008fe20000410000 */
[----:B------:R-:W3:Y:S03]  /*4150*/  LDSM.16.M88.4 R44, [R166+0x5800] ;  /* 0x00580000a62c783b */ /* 0x000ee60000000200 */
[----:B------:R4:W1:Y:S03]  /*4160*/  MUFU.TANH R77, R0 ;  /* 0x00000000004d7308 */ /* 0x0008660000002400 */
[----:B--2---:R-:W-:Y:S08]  /*4170*/  HMMA.16816.F32 R32, R8, R56, R24 ;  /* 0x000000380820723c */ /* 0x004ff00000001818 */
[----:B------:R-:W-:Y:S01]  /*4180*/  HMMA.16816.F32 R24, R4, R54, R20 ;  /* 0x000000360418723c */ /* 0x000fe20000001814 */
[----:B----4-:R-:W-:-:S02]  /*4190*/  FMUL.FTZ R0, R51, c[0x0][0x320] ;  /* 0x0000c80033007a20 */ /* 0x010fc40000410000 */
[----:B------:R-:W2:Y:S05]  /*41a0*/  LDSM.16.M88.4 R48, [R165+0x1000] ;  /* 0x00100000a530783b */ /* 0x000eaa0000000200 */
[----:B------:R-:W-:Y:S01]  /*41b0*/  HMMA.16816.F32 R16, R16, R74, R84 ;  /* 0x0000004a1010723c */ /* 0x000fe20000001854 */
[----:B------:R4:W2:Y:S07]  /*41c0*/  MUFU.TANH R73, R0 ;  /* 0x0000000000497308 */ /* 0x0008ae0000002400 */
[----:B-1----:R-:W-:Y:S01]  /*41d0*/  HMMA.16816.F32 R20, R12, R60, R64 ;  /* 0x0000003c0c14723c */ /* 0x002fe20000001840 */
[----:B----4-:R-:W-:-:S04]  /*41e0*/  FMUL.FTZ R0, R28, c[0x0][0x320] ;  /* 0x0000c8001c007a20 */ /* 0x010fc80000410000 */
[----:B------:R1:W4:Y:S11]  /*41f0*/  MUFU.TANH R69, R0 ;  /* 0x0000000000457308 */ /* 0x0003360000002400 */
[----:B------:R-:W-:Y:S08]  /*4200*/  HMMA.16816.F32 R12, R12, R62, R16 ;  /* 0x0000003e0c0c723c */ /* 0x000ff00000001810 */
[----:B---3--:R-:W-:Y:S01]  /*4210*/  HMMA.16816.F32 R16, R8, R44, R20 ;  /* 0x0000002c0810723c */ /* 0x008fe20000001814 */
[----:B-1----:R-:W-:-:S07]  /*4220*/  FMUL.FTZ R0, R29, c[0x0][0x320] ;  /* 0x0000c8001d007a20 */ /* 0x002fce0000410000 */
[----:B--2---:R-:W-:Y:S01]  /*4230*/  HMMA.16816.F32 R32, R4, R48, R32 ;  /* 0x000000300420723c */ /* 0x004fe20000001820 */
[----:B------:R1:W2:Y:S02]  /*4240*/  MUFU.TANH R68, R0 ;  /* 0x0000000000447308 */ /* 0x0002a40000002400 */
[----:B-1----:R-:W-:-:S06]  /*4250*/  FMUL.FTZ R0, R30, c[0x0][0x320] ;  /* 0x0000c8001e007a20 */ /* 0x002fcc0000410000 */
[----:B------:R1:W3:Y:S02]  /*4260*/  MUFU.TANH R70, R0 ;  /* 0x0000000000467308 */ /* 0x0002e40000002400 */
[----:B-1----:R-:W-:Y:S02]  /*4270*/  FMUL.FTZ R0, R31, c[0x0][0x320] ;  /* 0x0000c8001f007a20 */ /* 0x002fe40000410000 */
[C---:B------:R-:W-:Y:S04]  /*4280*/  HMMA.16816.F32 R28, R8.reuse, R58, R40 ;  /* 0x0000003a081c723c */ /* 0x040fe80000001828 */
[----:B------:R1:W1:Y:S04]  /*4290*/  MUFU.TANH R56, R0 ;  /* 0x0000000000387308 */ /* 0x0002680000002400 */
[----:B------:R-:W-:Y:S01]  /*42a0*/  HMMA.16816.F32 R8, R8, R46, R12 ;  /* 0x0000002e0808723c */ /* 0x000fe2000000180c */
[----:B-1----:R-:W-:-:S04]  /*42b0*/  FMUL.FTZ R0, R36, c[0x0][0x320] ;  /* 0x0000c80024007a20 */ /* 0x002fc80000410000 */
[----:B------:R1:W1:Y:S11]  /*42c0*/  MUFU.TANH R55, R0 ;  /* 0x0000000000377308 */ /* 0x0002760000002400 */
[----:B------:R-:W-:Y:S01]  /*42d0*/  HMMA.16816.F32 R20, R4, R50, R28 ;  /* 0x000000320414723c */ /* 0x000fe2000000181c */
[----:B-1----:R-:W-:-:S04]  /*42e0*/  FMUL.FTZ R0, R37, c[0x0][0x320] ;  /* 0x0000c80025007a20 */ /* 0x002fc80000410000 */
[----:B------:R1:W1:Y:S02]  /*42f0*/  MUFU.TANH R52, R0 ;  /* 0x0000000000347308 */ /* 0x0002640000002400 */
[----:B-1----:R-:W-:-:S06]  /*4300*/  FMUL.FTZ R0, R38, c[0x0][0x320] ;  /* 0x0000c80026007a20 */ /* 0x002fcc0000410000 */
[----:B------:R1:W1:Y:S02]  /*4310*/  MUFU.TANH R54, R0 ;  /* 0x0000000000367308 */ /* 0x0002640000002400 */
[----:B-1----:R-:W-:Y:S02]  /*4320*/  FMUL.FTZ R0, R39, c[0x0][0x320] ;  /* 0x0000c80027007a20 */ /* 0x002fe40000410000 */
[----:B------:R-:W1:Y:S01]  /*4330*/  LDSM.16.M88.4 R36, [R165+0x1800] ;  /* 0x00180000a524783b */ /* 0x000e620000000200 */
[----:B------:R-:W-:-:S04]  /*4340*/  DEPBAR.LE SB0, 0x0 ;  /* 0x000080000000791a */ /* 0x000fc80000000000 */
[----:B------:R5:W1:Y:S02]  /*4350*/  MUFU.TANH R53, R0 ;  /* 0x0000000000357308 */ /* 0x000a640000002400 */
[----:B-----5:R-:W-:-:S06]  /*4360*/  FMUL.FTZ R0, R24, c[0x0][0x320] ;  /* 0x0000c80018007a20 */ /* 0x020fcc0000410000 */
[----:B------:R5:W2:Y:S01]  /*4370*/  MUFU.TANH R41, R0 ;  /* 0x0000000000297308 */ /* 0x000aa20000002400 */
[----:B-1----:R-:W-:Y:S01]  /*4380*/  HMMA.16816.F32 R12, R4, R36, R16 ;  /* 0x00000024040c723c */ /* 0x002fe20000001810 */
[----:B-----5:R-:W-:-:S06]  /*4390*/  FMUL.FTZ R0, R25, c[0x0][0x320] ;  /* 0x0000c80019007a20 */ /* 0x020fcc0000410000 */
[----:B------:R1:W1:Y:S01]  /*43a0*/  MUFU.TANH R40, R0 ;  /* 0x0000000000287308 */ /* 0x0002620000002400 */
        /* <DEDUP_REMOVED lines=39> */
[----:B--234-:R-:W-:Y:S01]  /*4620*/  IADD3 R2, R197, R96, R201 ;  /* 0x00000060c5027210 */ /* 0x01cfe20007ffe0c9 */
[----:B------:R-:W-:-:S03]  /*4630*/  IMAD.MOV.U32 R180, RZ, RZ, RZ ;  /* 0x000000ffffb47224 */ /* 0x000fc600078e00ff */
[----:B------:R-:W-:-:S05]  /*4640*/  IADD3 R2, R2, -0x40, RZ ;  /* 0xffffffc002027810 */ /* 0x000fca0007ffe0ff */
        /* <DEDUP_REMOVED lines=25> */
.L_x_632:
[----:B------:R-:W-:Y:S05]  /*47e0*/  BRA.DIV ~URZ, `(.L_x_485) ;  /* 0x000123d27f007947 */ /* 0x000fea000b800000 */
[----:B------:R-:W3:Y:S01]  /*47f0*/  SHFL.IDX PT, R0, R12, RZ, 0x181f ;  /* 0x00181fff0c007589 */ /* 0x000ee200000e0000 */
[----:B------:R-:W-:-:S04]  /*4800*/  ISETP.GE.AND P2, PT, R184, c[0x0][0x1d4], PT ;  /* 0x00007500b8007a0c */ /* 0x000fc80003f46270 */
[----:B------:R-:W-:Y:S02]  /*4810*/  SEL R11, RZ, 0x10, P2 ;  /* 0x00000010ff0b7807 */ /* 0x000fe40001000000 */
[C---:B---3--:R-:W-:Y:S02]  /*4820*/  IADD3 R6, P0, R0.reuse, R102, RZ ;  /* 0x0000006600067210 */ /* 0x048fe40007f1e0ff */
[----:B------:R-:W-:-:S03]  /*4830*/  IADD3 R2, P1, R0, R104, RZ ;  /* 0x0000006800027210 */ /* 0x000fc60007f3e0ff */
[----:B--2---:R-:W-:Y:S01]  /*4840*/  IMAD.X R7, R4, 0x1, R97, P0 ;  /* 0x0000000104077824 */ /* 0x004fe200000e0661 */
[----:B------:R-:W-:Y:S01]  /*4850*/  IADD3 R8, P0, R0, R105, RZ ;  /* 0x0000006900087210 */ /* 0x000fe20007f1e0ff */
[----:B------:R-:W-:Y:S01]  /*4860*/  IMAD.X R3, R4, 0x1, R98, P1 ;  /* 0x0000000104037824 */ /* 0x000fe200008e0662 */
[----:B------:R-:W-:Y:S01]  /*4870*/  ISETP.GE.AND P1, PT, R192, c[0x0][0x1d4], PT ;  /* 0x00007500c0007a0c */ /* 0x000fe20003f26270 */
[----:B------:R-:W2:Y:S02]  /*4880*/  SHFL.IDX PT, R0, R12, 0x1, 0x181f ;  /* 0x00381f000c007f89 */ /* 0x000ea400000e0000 */
[----:B------:R-:W-:Y:S01]  /*4890*/  IMAD.X R9, R4, 0x1, R99, P0 ;  /* 0x0000000104097824 */ /* 0x000fe200000e0663 */
[----:B------:R-:W-:Y:S01]  /*48a0*/  ISETP.GE.AND P0, PT, R193, c[0x0][0x1d4], PT ;  /* 0x00007500c1007a0c */ /* 0x000fe20003f06270 */
[----:B------:R-:W-:Y:S01]  /*48b0*/  @!PT LDS RZ, [RZ] ;  /* 0x00000000fffff984 */ /* 0x000fe20000000800 */
[----:B------:R3:W-:Y:S01]  /*48c0*/  LDGSTS.E.BYPASS.LTC128B.128 [R179+0x6100], [R6.64], !P2 ;  /* 0x0610000006b37fae */ /* 0x0007e2000d101d48 */
[----:B------:R-:W-:-:S03]  /*48d0*/  SEL R10, RZ, 0x10, P1 ;  /* 0x00000010ff0a7807 */ /* 0x000fc60000800000 */
[----:B------:R4:W1:Y:S04]  /*48e0*/  SHFL.IDX PT, R4, R5, 0x1, 0x181f ;  /* 0x00381f0005047f89 */ /* 0x00086800000e0000 */
[----:B------:R3:W-:Y:S04]  /*48f0*/  LDGSTS.E.BYPASS.LTC128B.128 [R179+0x8100], [R2.64], !P1 ;  /* 0x0810000002b37fae */ /* 0x0007e8000c901d48 */
[----:B------:R3:W-:Y:S01]  /*4900*/  LDGSTS.E.BYPASS.LTC128B.128 [R179+0xa100], [R8.64], !P0 ;  /* 0x0a10000008b37fae */ /* 0x0007e2000c101d48 */
[----:B-1--4-:R-:W-:-:S03]  /*4910*/  SEL R5, RZ, 0x10, P0 ;  /* 0x00000010ff057807 */ /* 0x012fc60000000000 */
.L_x_633:
[----:B--23--:R-:W-:Y:S02]  /*4920*/  IADD3 R2, -R11, 0x10, RZ ;  /* 0x000000100b027810 */ /* 0x00cfe40007ffe1ff */
[----:B------:R-:W-:-:S02]  /*4930*/  IADD3 R3, -R10, 0x10, RZ ;  /* 0x000000100a037810 */ /* 0x000fc40007ffe1ff */
[----:B------:R-:W-:Y:S02]  /*4940*/  LOP3.LUT R2, R2, 0xf, RZ, 0xc0, !PT ;  /* 0x0000000f02027812 */ /* 0x000fe400078ec0ff */
[----:B------:R-:W-:Y:S02]  /*4950*/  ISETP.NE.U32.AND P2, PT, R11, RZ, PT ;  /* 0x000000ff0b00720c */ /* 0x000fe40003f45070 */
[----:B------:R-:W-:Y:S02]  /*4960*/  IADD3 R8, P1, P0, R2, R0, R102 ;  /* 0x0000000002087210 */ /* 0x000fe4000783e066 */
[----:B------:R-:W-:Y:S02]  /*4970*/  LOP3.LUT R2, R3, 0xf, RZ, 0xc0, !PT ;  /* 0x0000000f03027812 */ /* 0x000fe400078ec0ff */
[----:B------:R-:W-:Y:S02]  /*4980*/  IADD3 R3, -R5, 0x10, RZ ;  /* 0x0000001005037810 */ /* 0x000fe40007ffe1ff */
[----:B------:R-:W-:-:S02]  /*4990*/  IADD3.X R9, RZ, R4, R97, P1, P0 ;  /* 0x00000004ff097210 */ /* 0x000fc40000fe0461 */
[----:B------:R-:W-:Y:S02]  /*49a0*/  IADD3 R6, P1, P0, R2, R0, R104 ;  /* 0x0000000002067210 */ /* 0x000fe4000783e068 */
[----:B------:R-:W-:Y:S01]  /*49b0*/  LOP3.LUT R2, R3, 0xf, RZ, 0xc0, !PT ;  /* 0x0000000f03027812 */ /* 0x000fe200078ec0ff */
[----:B------:R-:W-:Y:S01]  /*49c0*/  @!PT LDS RZ, [RZ] ;  /* 0x00000000fffff984 */ /* 0x000fe20000000800 */
[----:B------:R-:W-:Y:S01]  /*49d0*/  @!PT LDS RZ, [RZ] ;  /* 0x00000000fffff984 */ /* 0x000fe20000000800 */
[----:B------:R-:W-:Y:S01]  /*49e0*/  @!PT LDS RZ, [RZ] ;  /* 0x00000000fffff984 */ /* 0x000fe20000000800 */
[----:B------:R1:W-:Y:S01]  /*49f0*/  LDGSTS.E.BYPASS.LTC128B.128.ZFILL [R179+0x7100], [R8.64], P2 ;  /* 0x0710000008b37fae */ /* 0x0003e20009141d48 */
[----:B------:R-:W-:Y:S02]  /*4a00*/  IADD3.X R7, RZ, R4, R98, P1, P0 ;  /* 0x00000004ff077210 */ /* 0x000fe40000fe0462 */
[----:B------:R-:W-:-:S04]  /*4a10*/  IADD3 R2, P1, P0, R2, R0, R105 ;  /* 0x0000000002027210 */ /* 0x000fc8000783e069 */
[----:B------:R-:W-:Y:S02]  /*4a20*/  IADD3.X R3, RZ, R4, R99, P1, P0 ;  /* 0x00000004ff037210 */ /* 0x000fe40000fe0463 */
[----:B------:R-:W-:Y:S02]  /*4a30*/  ISETP.NE.U32.AND P1, PT, R10, RZ, PT ;  /* 0x000000ff0a00720c */ /* 0x000fe40003f25070 */
[----:B------:R-:W-:-:S11]  /*4a40*/  ISETP.NE.U32.AND P0, PT, R5, RZ, PT ;  /* 0x000000ff0500720c */ /* 0x000fd60003f05070 */
[----:B------:R1:W-:Y:S04]  /*4a50*/  LDGSTS.E.BYPASS.LTC128B.128.ZFILL [R179+0x9100], [R6.64], P1 ;  /* 0x0910000006b37fae */ /* 0x0003e80008941d48 */
[----:B------:R1:W-:Y:S02]  /*4a60*/  LDGSTS.E.BYPASS.LTC128B.128.ZFILL [R179+0xb100], [R2.64], P0 ;  /* 0x0b10000002b37fae */ /* 0x0003e40008141d48 */
.L_x_483:
[----:B--234-:R-:W-:Y:S05]  /*4a70*/  BSYNC B0 ;  /* 0x0000000000007941 */ /* 0x01cfea0003800000 */
.L_x_482:
[----:B-1----:R-:W-:Y:S01]  /*4a80*/  IMAD.MOV.U32 R0, RZ, RZ, c[0x0][0x2c4] ;  /* 0x0000b100ff007624 */ /* 0x002fe200078e00ff */
[----:B------:R-:W-:Y:S01]  /*4a90*/  ULDC UR4, c[0x0][0x324] ;  /* 0x0000c90000047ab9 */ /* 0x000fe20000000800 */
[----:B------:R-:W-:Y:S01]  /*4aa0*/  IADD3 R2, R195, 0x1, -R96 ;  /* 0x00000001c3027810 */ /* 0x000fe20007ffe860 */
[----:B------:R-:W-:Y:S01]  /*4ab0*/  ULOP3.LUT UR4, URZ, UR4, URZ, 0x33, !UPT ;  /* 0x000000043f047292 */ /* 0x000fe2000f8e333f */
[----:B------:R-:W0:Y:S01]  /*4ac0*/  LDGDEPBAR ;  /* 0x00000000000079af */ /* 0x000e220000000000 */
[----:B------:R-:W-:Y:S01]  /*4ad0*/  ISETP.NE.AND P0, PT, R0, 0x1, PT ;  /* 0x000000010000780c */ /* 0x000fe20003f05270 */
[----:B------:R-:W-:-:S02]  /*4ae0*/  IMAD.IADD R0, R216, 0x1, R211 ;  /* 0x00000001d8007824 */ /* 0x000fc400078e02d3 */
[----:B------:R-:W-:Y:S02]  /*4af0*/  IMAD.IADD R8, R100, 0x1, -R199 ;  /* 0x0000000164087824 */ /* 0x000fe400078e0ac7 */
[----:B------:R-:W-:-:S08]  /*4b00*/  IMAD.MOV.U32 R4, RZ, RZ, R0 ;  /* 0x000000ffff047224 */ /* 0x000fd000078e0000 */
[----:B------:R-:W-:Y:S01]  /*4b10*/  @P0 IMAD.HI.U32 R3, R0, c[0x0][0x2c8], RZ ;  /* 0x0000b20000030a27 */ /* 0x000fe200078e00ff */
[----:B------:R-:W-:-:S04]  /*4b20*/  IADD3 R0, -R196, R2, -R199 ;  /* 0x00000002c4007210 */ /* 0x000fc80007ffe9c7 */
[C---:B------:R-:W-:Y:S02]  /*4b30*/  IADD3 R7, R0.reuse, UR4, RZ ;  /* 0x0000000400077c10 */ /* 0x040fe4000fffe0ff */
[----:B------:R-:W-:Y:S02]  /*4b40*/  @P0 SHF.R.U32.HI R4, RZ, c[0x0][0x2cc], R3 ;  /* 0x0000b300ff040a19 */ /* 0x000fe40000011603 */
[----:B------:R-:W-:Y:S01]  /*4b50*/  IADD3 R6, R0, c[0x0][0x328], RZ ;  /* 0x0000ca0000067a10 */ /* 0x000fe20007ffe0ff */
[----:B------:R-:W-:Y:S05]  /*4b60*/  BRA.DIV ~URZ, `(.L_x_486) ;  /* 0x000122927f007947 */ /* 0x000fea000b800000 */
[----:B------:R1:W2:Y:S02]  /*4b70*/  SHFL.IDX PT, R3, R4, RZ, 0x1c1f ;  /* 0x001c1fff04037589 */ /* 0x0002a400000e0000 */
.L_x_634:
[----:B------:R-:W-:Y:S01]  /*4b80*/  IMAD.MOV.U32 R0, RZ, RZ, c[0x0][0x32c] ;  /* 0x0000cb00ff007624 */ /* 0x000fe200078e00ff */
[----:B--2---:R-:W-:-:S04]  /*4b90*/  IADD3 R2, R6, R3, RZ ;  /* 0x0000000306027210 */ /* 0x004fc80007ffe0ff */
[----:B------:R-:W-:Y:S01]  /*4ba0*/  ISETP.GE.AND P0, PT, R0, 0x1, PT ;  /* 0x000000010000780c */ /* 0x000fe20003f06270 */
[----:B------:R-:W-:Y:S01]  /*4bb0*/  IMAD.IADD R0, R7, 0x1, R3 ;  /* 0x0000000107007824 */ /* 0x000fe200078e0203 */
[----:B------:R-:W-:-:S11]  /*4bc0*/  IMNMX R2, R8, R2, PT ;  /* 0x0000000208027217 */ /* 0x000fd60003800200 */
[----:B------:R-:W-:Y:S05]  /*4bd0*/  @!P0 BRA `(.L_x_487) ;  /* 0x0000015000008947 */ /* 0x000fea0003800000 */
[----:B------:R-:W-:Y:S01]  /*4be0*/  IADD3 R3, -R196, R195, R3 ;  /* 0x000000c3c4037210 */ /* 0x000fe20007ffe103 */
[----:B------:R-:W-:Y:S03]  /*4bf0*/  BSSY B0, `(.L_x_488) ;  /* 0x000000e000007945 */ /* 0x000fe60003800000 */
[----:B------:R-:W-:-:S13]  /*4c00*/  ISETP.GT.AND P0, PT, R3, -0x1, PT ;  /* 0xffffffff0300780c */ /* 0x000fda0003f04270 */
[----:B------:R-:W-:Y:S05]  /*4c10*/  @P0 BRA `(.L_x_489) ;  /* 0x0000007000000947 */ /* 0x000fea0003800000 */
[----:B------:R-:W-:Y:S01]  /*4c20*/  IMAD.MOV.U32 R5, RZ, RZ, 0x1 ;  /* 0x00000001ff057424 */ /* 0x000fe200078e00ff */
[----:B------:R-:W-:-:S04]  /*4c30*/  LOP3.LUT R3, RZ, R3, RZ, 0x33, !PT ;  /* 0x00000003ff037212 */ /* 0x000fc800078e33ff */
[----:B------:R-:W-:-:S13]  /*4c40*/  ISETP.NE.AND P0, PT, R5, c[0x0][0x32c], PT ;  /* 0x0000cb0005007a0c */ /* 0x000fda0003f05270 */
[----:B------:R-:W-:-:S05]  /*4c50*/  @P0 IMAD.HI.U32 R5, R3, c[0x0][0x330], RZ ;  /* 0x0000cc0003050a27 */ /* 0x000fca00078e00ff */
[----:B------:R-:W-:-:S04]  /*4c60*/  @P0 SHF.R.U32.HI R3, RZ, c[0x0][0x334], R5 ;  /* 0x0000cd00ff030a19 */ /* 0x000fc80000011605 */
[----:B------:R-:W-:Y:S01]  /*4c70*/  LOP3.LUT R3, RZ, R3, RZ, 0x33, !PT ;  /* 0x00000003ff037212 */ /* 0x000fe200078e33ff */
[----:B------:R-:W-:Y:S05]  /*4c80*/  BRA `(.L_x_490) ;  /* 0x0000004000007947 */ /* 0x000fea0003800000 */
.L_x_489:
[----:B------:R-:W-:-:S04]  /*4c90*/  MOV R5, 0x1 ;  /* 0x0000000100057802 */ /* 0x000fc80000000f00 */
[----:B------:R-:W-:-:S13]  /*4ca0*/  ISETP.NE.AND P0, PT, R5, c[0x0][0x32c], PT ;  /* 0x0000cb0005007a0c */ /* 0x000fda0003f05270 */
[----:B------:R-:W-:-:S05]  /*4cb0*/  @P0 IMAD.HI.U32 R5, R3, c[0x0][0x330], RZ ;  /* 0x0000cc0003050a27 */ /* 0x000fca00078e00ff */
[----:B------:R-:W-:Y:S02]  /*4cc0*/  @P0 SHF.R.U32.HI R3, RZ, c[0x0][0x334], R5 ;  /* 0x0000cd00ff030a19 */ /* 0x000fe40000011605 */
.L_x_490:
[----:B------:R-:W-:Y:S05]  /*4cd0*/  BSYNC B0 ;  /* 0x0000000000007941 */ /* 0x000fea0003800000 */
.L_x_488:
[----:B------:R-:W-:-:S04]  /*4ce0*/  IMAD R3, R3, c[0x0][0x32c], -R96 ;  /* 0x0000cb0003037a24 */ /* 0x000fc800078e0a60 */
[----:B------:R-:W-:-:S05]  /*4cf0*/  IMAD.IADD R3, R3, 0x1, -R199 ;  /* 0x0000000103037824 */ /* 0x000fca00078e0ac7 */
[----:B------:R-:W-:Y:S02]  /*4d00*/  IADD3 R5, R3, c[0x0][0x32c], RZ ;  /* 0x0000cb0003057a10 */ /* 0x000fe40007ffe0ff */
[----:B------:R-:W-:Y:S02]  /*4d10*/  IMNMX R0, R0, R3, !PT ;  /* 0x0000000300007217 */ /* 0x000fe40007800200 */
[----:B------:R-:W-:Y:S02]  /*4d20*/  IMNMX R2, R2, R5, PT ;  /* 0x0000000502027217 */ /* 0x000fe40003800200 */
.L_x_487:
[----:B------:R-:W-:-:S04]  /*4d30*/  ISETP.GT.AND P1, PT, R178, RZ, PT ;  /* 0x000000ffb200720c */ /* 0x000fc80003f24270 */
[C---:B------:R-:W-:Y:S02]  /*4d40*/  ISETP.GT.AND P2, PT, R0.reuse, RZ, P1 ;  /* 0x000000ff0000720c */ /* 0x040fe40000f44270 */
[----:B------:R-:W-:Y:S02]  /*4d50*/  ISETP.GT.AND P0, PT, R0, 0x1, P1 ;  /* 0x000000010000780c */ /* 0x000fe40000f04270 */
[C---:B------:R-:W-:Y:S02]  /*4d60*/  ISETP.LT.OR P2, PT, R2.reuse, 0x1, P2 ;  /* 0x000000010200780c */ /* 0x040fe40001741670 */
[----:B------:R-:W-:Y:S02]  /*4d70*/  ISETP.LT.OR P0, PT, R2, 0x2, P0 ;  /* 0x000000020200780c */ /* 0x000fe40000701670 */
[----:B------:R-:W-:Y:S02]  /*4d80*/  FSEL R9, R76, -INF , !P2 ;  /* 0xff8000004c097808 */ /* 0x000fe40005000000 */
[----:B------:R-:W-:-:S02]  /*4d90*/  FSEL R11, R72, -INF , !P0 ;  /* 0xff800000480b7808 */ /* 0x000fc40004000000 */
[C---:B------:R-:W-:Y:S02]  /*4da0*/  ISETP.GT.AND P2, PT, R0.reuse, 0x8, P1 ;  /* 0x000000080000780c */ /* 0x040fe40000f44270 */
        /* <DEDUP_REMOVED lines=40> */
[----:B------:R-:W-:Y:S01]  /*5030*/  FSEL R106, R13, -INF , !P0 ;  /* 0xff8000000d6a7808 */ /* 0x000fe20004000000 */
[----:B------:R-:W-:Y:S06]  /*5040*/  BRA.DIV ~URZ, `(.L_x_491) ;  /* 0x00011e227f007947 */ /* 0x000fec000b800000 */
[----:B------:R2:W3:Y:S02]  /*5050*/  SHFL.IDX PT, R3, R4, 0x1, 0x1c1f ;  /* 0x003c1f0004037f89 */ /* 0x0004e400000e0000 */
.L_x_635:
[----:B------:R-:W-:Y:S01]  /*5060*/  IMAD.MOV.U32 R0, RZ, RZ, c[0x0][0x32c] ;  /* 0x0000cb00ff007624 */ /* 0x000fe200078e00ff */
[----:B---3--:R-:W-:-:S04]  /*5070*/  IADD3 R2, R6, R3, RZ ;  /* 0x0000000306027210 */ /* 0x008fc80007ffe0ff */
        /* <DEDUP_REMOVED lines=8> */
[----:B-12---:R-:W-:Y:S01]  /*5100*/  IMAD.MOV.U32 R4, RZ, RZ, 0x1 ;  /* 0x00000001ff047424 */ /* 0x006fe200078e00ff */
[----:B------:R-:W-:-:S04]  /*5110*/  LOP3.LUT R3, RZ, R3, RZ, 0x33, !PT ;  /* 0x00000003ff037212 */ /* 0x000fc800078e33ff */
[----:B------:R-:W-:-:S13]  /*5120*/  ISETP.NE.AND P0, PT, R4, c[0x0][0x32c], PT ;  /* 0x0000cb0004007a0c */ /* 0x000fda0003f05270 */
[----:B------:R-:W-:-:S05]  /*5130*/  @P0 IMAD.HI.U32 R4, R3, c[0x0][0x330], RZ ;  /* 0x0000cc0003040a27 */ /* 0x000fca00078e00ff */
[----:B------:R-:W-:-:S04]  /*5140*/  @P0 SHF.R.U32.HI R3, RZ, c[0x0][0x334], R4 ;  /* 0x0000cd00ff030a19 */ /* 0x000fc80000011604 */
[----:B------:R-:W-:Y:S01]  /*5150*/  LOP3.LUT R3, RZ, R3, RZ, 0x33, !PT ;  /* 0x00000003ff037212 */ /* 0x000fe200078e33ff */
[----:B------:R-:W-:Y:S05]  /*5160*/  BRA `(.L_x_495) ;  /* 0x0000004000007947 */ /* 0x000fea0003800000 */
.L_x_494:
[----:B-12---:R-:W-:-:S04]  /*5170*/  MOV R4, 0x1 ;  /* 0x0000000100047802 */ /* 0x006fc80000000f00 */
[----:B------:R-:W-:-:S13]  /*5180*/  ISETP.NE.AND P0, PT, R4, c[0x0][0x32c], PT ;  /* 0x0000cb0004007a0c */ /* 0x000fda0003f05270 */
[----:B------:R-:W-:-:S05]  /*5190*/  @P0 IMAD.HI.U32 R4, R3, c[0x0][0x330], RZ ;  /* 0x0000cc0003040a27 */ /* 0x000fca00078e00ff */
[----:B------:R-:W-:Y:S02]  /*51a0*/  @P0 SHF.R.U32.HI R3, RZ, c[0x0][0x334], R4 ;  /* 0x0000cd00ff030a19 */ /* 0x000fe40000011604 */
.L_x_495:
[----:B------:R-:W-:Y:S05]  /*51b0*/  BSYNC B0 ;  /* 0x0000000000007941 */ /* 0x000fea0003800000 */
.L_x_493:
[----:B------:R-:W-:-:S04]  /*51c0*/  IMAD R3, R3, c[0x0][0x32c], -R96 ;  /* 0x0000cb0003037a24 */ /* 0x000fc800078e0a60 */
[----:B------:R-:W-:-:S05]  /*51d0*/  IMAD.IADD R3, R3, 0x1, -R199 ;  /* 0x0000000103037824 */ /* 0x000fca00078e0ac7 */
[----:B------:R-:W-:Y:S02]  /*51e0*/  IADD3 R4, R3, c[0x0][0x32c], RZ ;  /* 0x0000cb0003047a10 */ /* 0x000fe40007ffe0ff */
[----:B------:R-:W-:Y:S02]  /*51f0*/  IMNMX R0, R0, R3, !PT ;  /* 0x0000000300007217 */ /* 0x000fe40007800200 */
[----:B------:R-:W-:Y:S02]  /*5200*/  IMNMX R2, R2, R4, PT ;  /* 0x0000000402027217 */ /* 0x000fe40003800200 */
.L_x_492:
[C---:B------:R-:W-:Y:S02]  /*5210*/  ISETP.GT.AND P0, PT, R0.reuse, 0x1, P1 ;  /* 0x000000010000780c */ /* 0x040fe40000f04270 */
[----:B------:R-:W-:Y:S02]  /*5220*/  ISETP.GT.AND P2, PT, R0, 0x8, P1 ;  /* 0x000000080000780c */ /* 0x000fe40000f44270 */
[C---:B------:R-:W-:Y:S02]  /*5230*/  ISETP.LT.OR P0, PT, R2.reuse, 0x2, P0 ;  /* 0x000000020200780c */ /* 0x040fe40000701670 */
[----:B------:R-:W-:-:S02]  /*5240*/  ISETP.LT.OR P2, PT, R2, 0x9, P2 ;  /* 0x000000090200780c */ /* 0x000fc40001741670 */
[----:B------:R-:W-:Y:S02]  /*5250*/  FSEL R7, R73, -INF , !P0 ;  /* 0xff80000049077808 */ /* 0x000fe40004000000 */
[----:B------:R-:W-:Y:S02]  /*5260*/  ISETP.GT.AND P0, PT, R0, 0x9, P1 ;  /* 0x000000090000780c */ /* 0x000fe40000f04270 */
[----:B------:R-:W-:Y:S02]  /*5270*/  FSEL R8, R70, -INF , !P2 ;  /* 0xff80000046087808 */ /* 0x000fe40005000000 */
[----:B------:R-:W-:Y:S02]  /*5280*/  ISETP.LT.OR P0, PT, R2, 0xa, P0 ;  /* 0x0000000a0200780c */ /* 0x000fe40000701670 */
[----:B------:R-:W-:Y:S02]  /*5290*/  FMNMX.FTZ R3, R9, R11, !PT ;  /* 0x0000000b09037209 */ /* 0x000fe40007810000 */
[----:B------:R-:W-:-:S02]  /*52a0*/  FSEL R10, R56, -INF , !P0 ;  /* 0xff800000380a7808 */ /* 0x000fc40004000000 */
[C---:B------:R-:W-:Y:S02]  /*52b0*/  ISETP.GT.AND P0, PT, R0.reuse, 0x11, P1 ;  /* 0x000000110000780c */ /* 0x040fe40000f04270 */
[----:B------:R-:W-:Y:S02]  /*52c0*/  ISETP.GT.AND P3, PT, R0, 0x10, P1 ;  /* 0x000000100000780c */ /* 0x000fe40000f64270 */
[----:B------:R-:W-:Y:S02]  /*52d0*/  ISETP.LT.OR P2, PT, R2, 0x12, P0 ;  /* 0x000000120200780c */ /* 0x000fe40000741670 */
[C---:B------:R-:W-:Y:S02]  /*52e0*/  ISETP.GT.AND P0, PT, R0.reuse, 0x18, P1 ;  /* 0x000000180000780c */ /* 0x040fe40000f04270 */
[----:B------:R-:W-:Y:S02]  /*52f0*/  FSEL R14, R53, -INF , !P2 ;  /* 0xff800000350e7808 */ /* 0x000fe40005000000 */
[----:B------:R-:W-:-:S02]  /*5300*/  ISETP.GT.AND P2, PT, R0, RZ, P1 ;  /* 0x000000ff0000720c */ /* 0x000fc40000f44270 */
[----:B------:R-:W-:Y:S02]  /*5310*/  FMNMX.FTZ R3, R12, R3, !PT ;  /* 0x000000030c037209 */ /* 0x000fe40007810000 */
[C---:B------:R-:W-:Y:S02]  /*5320*/  ISETP.LT.OR P2, PT, R2.reuse, 0x1, P2 ;  /* 0x000000010200780c */ /* 0x040fe40001741670 */
[C---:B------:R-:W-:Y:S02]  /*5330*/  ISETP.LT.OR P3, PT, R2.reuse, 0x11, P3 ;  /* 0x000000110200780c */ /* 0x040fe40001f61670 */
[----:B------:R-:W-:Y:S02]  /*5340*/  FSEL R6, R77, -INF , !P2 ;  /* 0xff8000004d067808 */ /* 0x000fe40005000000 */
[----:B------:R-:W-:Y:S02]  /*5350*/  ISETP.LT.OR P0, PT, R2, 0x19, P0 ;  /* 0x000000190200780c */ /* 0x000fe40000701670 */
[----:B-12---:R-:W-:-:S02]  /*5360*/  FMNMX.FTZ R4, R6, R7, !PT ;  /* 0x0000000706047209 */ /* 0x006fc40007810000 */
[----:B------:R-:W-:Y:S02]  /*5370*/  FMNMX.FTZ R3, R15, R3, !PT ;  /* 0x000000030f037209 */ /* 0x000fe40007810000 */
[----:B------:R-:W-:Y:S02]  /*5380*/  FMNMX.FTZ R4, R8, R4, !PT ;  /* 0x0000000408047209 */ /* 0x000fe40007810000 */
[----:B------:R-:W-:Y:S02]  /*5390*/  FSEL R13, R54, -INF , !P3 ;  /* 0xff800000360d7808 */ /* 0x000fe40005800000 */
[----:B------:R-:W-:Y:S02]  /*53a0*/  FMNMX.FTZ R4, R10, R4, !PT ;  /* 0x000000040a047209 */ /* 0x000fe40007810000 */
[----:B------:R-:W-:Y:S02]  /*53b0*/  FSEL R17, R43, -INF , !P0 ;  /* 0xff8000002b117808 */ /* 0x000fe40004000000 */
[----:B------:R-:W-:-:S02]  /*53c0*/  ISETP.GT.AND P2, PT, R0, 0x19, P1 ;  /* 0x000000190000780c */ /* 0x000fc40000f44270 */
[----:B------:R-:W-:Y:S02]  /*53d0*/  ISETP.GT.AND P0, PT, R0, 0x20, P1 ;  /* 0x000000200000780c */ /* 0x000fe40000f04270 */
[----:B------:R-:W-:Y:S02]  /*53e0*/  FMNMX.FTZ R3, R16, R3, !PT ;  /* 0x0000000310037209 */ /* 0x000fe40007810000 */
[----:B------:R-:W-:Y:S02]  /*53f0*/  FMNMX.FTZ R4, R13, R4, !PT ;  /* 0x000000040d047209 */ /* 0x000fe40007810000 */
[C---:B------:R-:W-:Y:S02]  /*5400*/  ISETP.LT.OR P2, PT, R2.reuse, 0x1a, P2 ;  /* 0x0000001a0200780c */ /* 0x040fe40001741670 */
[----:B------:R-:W-:Y:S02]  /*5410*/  ISETP.LT.OR P0, PT, R2, 0x21, P0 ;  /* 0x000000210200780c */ /* 0x000fe40000701670 */
[----:B------:R-:W-:-:S02]  /*5420*/  FMNMX.FTZ R3, R18, R3, !PT ;  /* 0x0000000312037209 */ /* 0x000fc40007810000 */
[----:B------:R-:W-:Y:S02]  /*5430*/  FMNMX.FTZ R4, R14, R4, !PT ;  /* 0x000000040e047209 */ /* 0x000fe40007810000 */
[----:B------:R-:W-:Y:S02]  /*5440*/  FSEL R24, R42, -INF , !P2 ;  /* 0xff8000002a187808 */ /* 0x000fe40005000000 */
[C---:B------:R-:W-:Y:S02]  /*5450*/  ISETP.GT.AND P2, PT, R0.reuse, 0x21, P1 ;  /* 0x000000210000780c */ /* 0x040fe40000f44270 */
[----:B------:R-:W-:Y:S02]  /*5460*/  FSEL R79, R33, -INF , !P0 ;  /* 0xff800000214f7808 */ /* 0x000fe40004000000 */
[----:B------:R-:W-:Y:S02]  /*5470*/  FMNMX.FTZ R3, R19, R3, !PT ;  /* 0x0000000313037209 */ /* 0x000fe40007810000 */
[----:B------:R-:W-:-:S02]  /*5480*/  ISETP.GT.AND P0, PT, R0, 0x28, P1 ;  /* 0x000000280000780c */ /* 0x000fc40000f04270 */
[----:B------:R-:W-:Y:S02]  /*5490*/  FMNMX.FTZ R4, R17, R4, !PT ;  /* 0x0000000411047209 */ /* 0x000fe40007810000 */
[----:B------:R-:W-:Y:S02]  /*54a0*/  ISETP.LT.OR P2, PT, R2, 0x22, P2 ;  /* 0x000000220200780c */ /* 0x000fe40001741670 */
[----:B------:R-:W-:Y:S02]  /*54b0*/  FMNMX.FTZ R3, R20, R3, !PT ;  /* 0x0000000314037209 */ /* 0x000fe40007810000 */
[----:B------:R-:W-:Y:S02]  /*54c0*/  ISETP.LT.OR P0, PT, R2, 0x29, P0 ;  /* 0x000000290200780c */ /* 0x000fe40000701670 */
[----:B------:R-:W-:Y:S02]  /*54d0*/  FMNMX.FTZ R4, R24, R4, !PT ;  /* 0x0000000418047209 */ /* 0x000fe40007810000 */
[----:B------:R-:W-:-:S02]  /*54e0*/  FSEL R77, R32, -INF , !P2 ;  /* 0xff800000204d7808 */ /* 0x000fc40005000000 */
[----:B------:R-:W-:Y:S02]  /*54f0*/  FMNMX.FTZ R3, R105, R3, !PT ;  /* 0x0000000369037209 */ /* 0x000fe40007810000 */
[----:B------:R-:W-:Y:S02]  /*5500*/  ISETP.GT.AND P2, PT, R0, 0x29, P1 ;  /* 0x000000290000780c */ /* 0x000fe40000f44270 */
[----:B------:R-:W-:Y:S02]  /*5510*/  FSEL R78, R30, -INF , !P0 ;  /* 0xff8000001e4e7808 */ /* 0x000fe40004000000 */
[----:B------:R-:W-:Y:S02]  /*5520*/  FMNMX.FTZ R4, R79, R4, !PT ;  /* 0x000000044f047209 */ /* 0x000fe40007810000 */
[----:B------:R-:W-:Y:S02]  /*5530*/  ISETP.GT.AND P0, PT, R0, 0x30, P1 ;  /* 0x000000300000780c */ /* 0x000fe40000f04270 */
[----:B------:R-:W-:-:S02]  /*5540*/  FMNMX.FTZ R3, R104, R3, !PT ;  /* 0x0000000368037209 */ /* 0x000fc40007810000 */
[C---:B------:R-:W-:Y:S02]  /*5550*/  ISETP.LT.OR P2, PT, R2.reuse, 0x2a, P2 ;  /* 0x0000002a0200780c */ /* 0x040fe40001741670 */
[----:B------:R-:W-:Y:S02]  /*5560*/  FMNMX.FTZ R4, R77, R4, !PT ;  /* 0x000000044d047209 */ /* 0x000fe40007810000 */
[----:B------:R-:W-:Y:S02]  /*5570*/  ISETP.LT.OR P0, PT, R2, 0x31, P0 ;  /* 0x000000310200780c */ /* 0x000fe40000701670 */
[----:B------:R-:W-:Y:S02]  /*5580*/  FMNMX.FTZ R3, R102, R3, !PT ;  /* 0x0000000366037209 */ /* 0x000fe40007810000 */
[----:B------:R-:W-:Y:S02]  /*5590*/  FSEL R76, R31, -INF , !P2 ;  /* 0xff8000001f4c7808 */ /* 0x000fe40005000000 */
[----:B------:R-:W-:-:S02]  /*55a0*/  ISETP.GT.AND P3, PT, R0, 0x31, P1 ;  /* 0x000000310000780c */ /* 0x000fc40000f64270 */
[----:B------:R-:W-:Y:S02]  /*55b0*/  FMNMX.FTZ R4, R78, R4, !PT ;  /* 0x000000044e047209 */ /* 0x000fe40007810000 */
[----:B------:R-:W-:Y:S02]  /*55c0*/  FSEL R159, R26, -INF , !P0 ;  /* 0xff8000001a9f7808 */ /* 0x000fe40004000000 */
[C---:B------:R-:W-:Y:S02]  /*55d0*/  ISETP.GT.AND P2, PT, R0.reuse, 0x38, P1 ;  /* 0x000000380000780c */ /* 0x040fe40000f44270 */
[----:B------:R-:W-:Y:S02]  /*55e0*/  ISETP.GT.AND P0, PT, R0, 0x39, P1 ;  /* 0x000000390000780c */ /* 0x000fe40000f04270 */
[----:B------:R-:W-:Y:S02]  /*55f0*/  FMNMX.FTZ R0, R101, R3, !PT ;  /* 0x0000000365007209 */ /* 0x000fe40007810000 */
[----:B------:R-:W-:-:S02]  /*5600*/  ISETP.LT.OR P3, PT, R2, 0x32, P3 ;  /* 0x000000320200780c */ /* 0x000fc40001f61670 */
[----:B------:R-:W-:Y:S02]  /*5610*/  FMNMX.FTZ R3, R76, R4, !PT ;  /* 0x000000044c037209 */ /* 0x000fe40007810000 */
[C---:B------:R-:W-:Y:S02]  /*5620*/  ISETP.LT.OR P1, PT, R2.reuse, 0x39, P2 ;  /* 0x000000390200780c */ /* 0x040fe40001721670 */
[----:B------:R-:W-:Y:S02]  /*5630*/  FSEL R158, R27, -INF , !P3 ;  /* 0xff8000001b9e7808 */ /* 0x000fe40005800000 */
[----:B------:R-:W-:Y:S02]  /*5640*/  FMNMX.FTZ R0, R109, R0, !PT ;  /* 0x000000006d007209 */ /* 0x000fe40007810000 */
[----:B------:R-:W-:Y:S02]  /*5650*/  FMNMX.FTZ R3, R159, R3, !PT ;  /* 0x000000039f037209 */ /* 0x000fe40007810000 */
[----:B------:R-:W-:-:S02]  /*5660*/  ISETP.LT.OR P0, PT, R2, 0x3a, P0 ;  /* 0x0000003a0200780c */ /* 0x000fc40000701670 */
[----:B------:R-:W-:Y:S02]  /*5670*/  FSEL R157, R23, -INF , !P1 ;  /* 0xff800000179d7808 */ /* 0x000fe40004800000 */
[----:B------:R-:W-:Y:S02]  /*5680*/  FMNMX.FTZ R0, R108, R0, !PT ;  /* 0x000000006c007209 */ /* 0x000fe40007810000 */
[----:B------:R-:W-:Y:S02]  /*5690*/  FMNMX.FTZ R2, R158, R3, !PT ;  /* 0x000000039e027209 */ /* 0x000fe40007810000 */
[----:B------:R-:W-:Y:S02]  /*56a0*/  FSEL R156, R22, -INF , !P0 ;  /* 0xff800000169c7808 */ /* 0x000fe40004000000 */
[----:B------:R-:W-:Y:S02]  /*56b0*/  FMNMX.FTZ R0, R107, R0, !PT ;  /* 0x000000006b007209 */ /* 0x000fe40007810000 */
[----:B------:R-:W-:-:S02]  /*56c0*/  FMNMX.FTZ R2, R157, R2, !PT ;  /* 0x000000029d027209 */ /* 0x000fc40007810000 */
[----:B------:R-:W-:Y:S02]  /*56d0*/  FMNMX.FTZ R4, R106, R0, !PT ;  /* 0x000000006a047209 */ /* 0x000fe40007810000 */
[----:B------:R-:W-:Y:S01]  /*56e0*/  FMNMX.FTZ R5, R156, R2, !PT ;  /* 0x000000029c057209 */ /* 0x000fe20007810000 */
[----:B------:R-:W-:Y:S05]  /*56f0*/  BRA.DIV ~URZ, `(.L_x_496) ;  /* 0x000117e27f007947 */ /* 0x000fea000b800000 */
[----:B------:R1:W2:Y:S02]  /*5700*/  SHFL.BFLY PT, R0, R4, 0x2, 0x1f ;  /* 0x0c401f0004007f89 */ /* 0x0002a400000e0000 */
.L_x_636:
[----:B-12---:R-:W-:Y:S01]  /*5710*/  FMNMX.FTZ R4, R4, R0, !PT ;  /* 0x0000000004047209 */ /* 0x006fe20007810000 */
[----:B------:R-:W-:Y:S05]  /*5720*/  BRA.DIV ~URZ, `(.L_x_497) ;  /* 0x000117f27f007947 */ /* 0x000fea000b800000 */
[----:B------:R-:W1:Y:S04]  /*5730*/  SHFL.BFLY PT, R0, R5, 0x2, 0x1f ;  /* 0x0c401f0005007f89 */ /* 0x000e6800000e0000 */
[----:B------:R-:W2:Y:S01]  /*5740*/  SHFL.BFLY PT, R2, R4, 0x1, 0x1f ;  /* 0x0c201f0004027f89 */ /* 0x000ea200000e0000 */
[----:B-1----:R-:W-:Y:S02]  /*5750*/  FMNMX.FTZ R5, R5, R0, !PT ;  /* 0x0000000005057209 */ /* 0x002fe40007810000 */
[----:B--2---:R-:W-:-:S03]  /*5760*/  FMNMX.FTZ R100, R4, R2, !PT ;  /* 0x0000000204647209 */ /* 0x004fc60007810000 */
[----:B------:R1:W2:Y:S04]  /*5770*/  SHFL.BFLY PT, R3, R5, 0x1, 0x1f ;  /* 0x0c201f0005037f89 */ /* 0x0002a800000e0000 */
.L_x_637:
[C---:B------:R-:W-:Y:S01]  /*5780*/  FMUL.FTZ R0, R100.reuse, c[0x0][0x2d0] ;  /* 0x0000b40064007a20 */ /* 0x040fe20000410000 */
[----:B------:R-:W-:Y:S01]  /*5790*/  FSETP.NEU.FTZ.AND P0, PT, R100, -INF , PT ;  /* 0xff8000006400780b */ /* 0x000fe20003f1d000 */
[----:B------:R-:W-:Y:S01]  /*57a0*/  WARPSYNC 0xffffffff ;  /* 0xffffffff00007948 */ /* 0x000fe20003800000 */
[----:B------:R-:W-:Y:S01]  /*57b0*/  LDSM.16.MT88.4 R36, [R167+0x800] ;  /* 0x00080000a724783b */ /* 0x000fe20000004200 */
[----:B------:R-:W-:Y:S02]  /*57c0*/  IADD3 R178, R178, -0x2, RZ ;  /* 0xfffffffeb2b27810 */ /* 0x000fe40007ffe0ff */
[----:B------:R-:W-:Y:S01]  /*57d0*/  FSEL R0, R0, RZ, P0 ;  /* 0x000000ff00007208 */ /* 0x000fe20000000000 */
[----:B------:R-:W-:Y:S04]  /*57e0*/  LDSM.16.MT88.4 R32, [R168] ;  /* 0x00000000a820783b */ /* 0x000fe80000004200 */
[--C-:B------:R-:W-:Y:S01]  /*57f0*/  FFMA.FTZ R2, R9, c[0x0][0x2d0], -R0.reuse ;  /* 0x0000b40009027a23 */ /* 0x100fe20000010800 */
[----:B------:R-:W-:Y:S03]  /*5800*/  LDSM.16.MT88.4 R44, [R170] ;  /* 0x00000000aa2c783b */ /* 0x000fe60000004200 */
[----:B------:R3:W-:Y:S01]  /*5810*/  MUFU.EX2 R111, R2 ;  /* 0x00000002006f7308 */ /* 0x0007e20000000800 */
[----:B------:R-:W-:Y:S04]  /*5820*/  LDSM.16.MT88.4 R40, [R168+0x800] ;  /* 0x00080000a828783b */ /* 0x000fe80000004200 */
[----:B------:R-:W-:Y:S04]  /*5830*/  LDSM.16.MT88.4 R60, [R170+0x800] ;  /* 0x00080000aa3c783b */ /* 0x000fe80000004200 */
[----:B------:R-:W-:Y:S04]  /*5840*/  LDSM.16.MT88.4 R52, [R167+0x2000] ;  /* 0x00200000a734783b */ /* 0x000fe80000004200 */
[----:B------:R-:W-:Y:S01]  /*5850*/  LDSM.16.MT88.4 R48, [R169] ;  /* 0x00000000a930783b */ /* 0x000fe20000004200 */
[----:B---3--:R-:W-:-:S03]  /*5860*/  FFMA.FTZ R2, R11, c[0x0][0x2d0], -R0 ;  /* 0x0000b4000b027a23 */ /* 0x008fc60000010800 */
[----:B------:R-:W-:Y:S01]  /*5870*/  LDSM.16.MT88.4 R64, [R170+0x2000] ;  /* 0x00200000aa40783b */ /* 0x000fe20000004200 */
[----:B------:R3:W4:Y:S03]  /*5880*/  MUFU.EX2 R110, R2 ;  /* 0x00000002006e7308 */ /* 0x0007260000000800 */
[----:B------:R-:W-:Y:S04]  /*5890*/  LDSM.16.MT88.4 R72, [R169+0x2000] ;  /* 0x00200000a948783b */ /* 0x000fe80000004200 */
[----:B------:R-:W-:Y:S04]  /*58a0*/  LDSM.16.MT88.4 R56, [R169+0x800] ;  /* 0x00080000a938783b */ /* 0x000fe80000004200 */
[----:B------:R-:W-:Y:S01]  /*58b0*/  LDSM.16.MT88.4 R68, [R168+0x2800] ;  /* 0x00280000a844783b */ /* 0x000fe20000004200 */
[--C-:B---3--:R-:W-:Y:S01]  /*58c0*/  FFMA.FTZ R2, R12, c[0x0][0x2d0], -R0.reuse ;  /* 0x0000b4000c027a23 */ /* 0x108fe20000010800 */
[----:B--2---:R-:W-:Y:S01]  /*58d0*/  FMNMX.FTZ R12, R3, R5, !PT ;  /* 0x00000005030c7209 */ /* 0x004fe20007810000 */
[----:B------:R-:W-:-:S02]  /*58e0*/  FFMA.FTZ R3, R19, c[0x0][0x2d0], -R0 ;  /* 0x0000b40013037a23 */ /* 0x000fc40000010800 */
[----:B------:R2:W-:Y:S01]  /*58f0*/  MUFU.EX2 R187, R2 ;  /* 0x0000000200bb7308 */ /* 0x0005e20000000800 */
[----:B------:R-:W-:-:S07]  /*5900*/  FSETP.NEU.FTZ.AND P0, PT, R12, -INF , PT ;  /* 0xff8000000c00780b */ /* 0x000fce0003f1d000 */
[----:B------:R3:W-:Y:S01]  /*5910*/  MUFU.EX2 R221, R3 ;  /* 0x0000000300dd7308 */ /* 0x0007e20000000800 */
[----:B--2---:R-:W-:Y:S02]  /*5920*/  FFMA.FTZ R2, R15, c[0x0][0x2d0], -R0 ;  /* 0x0000b4000f027a23 */ /* 0x004fe40000010800 */
[----:B----4-:R-:W-:-:S05]  /*5930*/  FADD.FTZ R15, R111, R110 ;  /* 0x0000006e6f0f7221 */ /* 0x010fca0000010000 */
[----:B------:R2:W-:Y:S01]  /*5940*/  MUFU.EX2 R189, R2 ;  /* 0x0000000200bd7308 */ /* 0x0005e20000000800 */
[--C-:B---3--:R-:W-:Y:S02]  /*5950*/  FFMA.FTZ R3, R20, c[0x0][0x2d0], -R0.reuse ;  /* 0x0000b40014037a23 */ /* 0x108fe40000010800 */
[----:B------:R-:W3:Y:S05]  /*5960*/  LDSM.16.MT88.4 R20, [R167] ;  /* 0x00000000a714783b */ /* 0x000eea0000004200 */
[----:B------:R-:W-:Y:S01]  /*5970*/  MUFU.EX2 R220, R3 ;  /* 0x0000000300dc7308 */ /* 0x000fe20000000800 */
[----:B--2---:R-:W-:-:S07]  /*5980*/  FFMA.FTZ R2, R16, c[0x0][0x2d0], -R0 ;  /* 0x0000b40010027a23 */ /* 0x004fce0000010800 */
[----:B------:R2:W-:Y:S02]  /*5990*/  MUFU.EX2 R188, R2 ;  /* 0x0000000200bc7308 */ /* 0x0005e40000000800 */
[----:B--2---:R-:W-:-:S06]  /*59a0*/  FFMA.FTZ R2, R18, c[0x0][0x2d0], -R0 ;  /* 0x0000b40012027a23 */ /* 0x004fcc0000010800 */
[----:B------:R2:W4:Y:S02]  /*59b0*/  MUFU.EX2 R219, R2 ;  /* 0x0000000200db7308 */ /* 0x0005240000000800 */
[----:B--2---:R-:W-:Y:S01]  /*59c0*/  FMUL.FTZ R2, R12, c[0x0][0x2d0] ;  /* 0x0000b4000c027a20 */ /* 0x004fe20000410000 */
[----:B----4-:R-:W-:-:S04]  /*59d0*/  F2FP.PACK_AB R4, R219, R188 ;  /* 0x000000bcdb04723e */ /* 0x010fc800000000ff */
[----:B------:R-:W-:-:S05]  /*59e0*/  FSEL R2, R2, RZ, P0 ;  /* 0x000000ff02027208 */ /* 0x000fca0000000000 */
[----:B------:R-:W-:Y:S01]  /*59f0*/  FFMA.FTZ R3, R6, c[0x0][0x2d0], -R2 ;  /* 0x0000b40006037a23 */ /* 0x000fe20000010802 */
[----:B------:R-:W-:-:S03]  /*5a00*/  F2FP.PACK_AB R6, R220, R221 ;  /* 0x000000dddc06723e */ /* 0x000fc600000000ff */
[----:B------:R2:W-:Y:S02]  /*5a10*/  MUFU.EX2 R183, R3 ;  /* 0x0000000300b77308 */ /* 0x0005e40000000800 */
[----:B--2---:R-:W-:-:S06]  /*5a20*/  FFMA.FTZ R3, R7, c[0x0][0x2d0], -R2 ;  /* 0x0000b40007037a23 */ /* 0x004fcc0000010802 */
[----:B------:R2:W4:Y:S02]  /*5a30*/  MUFU.EX2 R177, R3 ;  /* 0x0000000300b17308 */ /* 0x0005240000000800 */
[----:B--2---:R-:W-:Y:S01]  /*5a40*/  FFMA.FTZ R3, R8, c[0x0][0x2d0], -R2 ;  /* 0x0000b40008037a23 */ /* 0x004fe20000010802 */
[----:B------:R-:W-:Y:S02]  /*5a50*/  F2FP.PACK_AB R8, R110, R111 ;  /* 0x0000006f6e08723e */ /* 0x000fe400000000ff */
[----:B----4-:R-:W-:-:S03]  /*5a60*/  F2FP.PACK_AB R9, R177, R183 ;  /* 0x000000b7b109723e */ /* 0x010fc600000000ff */
[----:B------:R2:W-:Y:S02]  /*5a70*/  MUFU.EX2 R182, R3 ;  /* 0x0000000300b67308 */ /* 0x0005e40000000800 */
[----:B--2---:R-:W-:Y:S01]  /*5a80*/  FFMA.FTZ R3, R10, c[0x0][0x2d0], -R2 ;  /* 0x0000b4000a037a23 */ /* 0x004fe20000010802 */
[----:B------:R-:W-:-:S05]  /*5a90*/  F2FP.PACK_AB R10, R189, R187 ;  /* 0x000000bbbd0a723e */ /* 0x000fca00000000ff */
[----:B------:R2:W4:Y:S02]  /*5aa0*/  MUFU.EX2 R186, R3 ;  /* 0x0000000300ba7308 */ /* 0x0005240000000800 */
[----:B--2---:R-:W-:Y:S01]  /*5ab0*/  FFMA.FTZ R3, R13, c[0x0][0x2d0], -R2 ;  /* 0x0000b4000d037a23 */ /* 0x004fe20000010802 */
[----:B----4-:R-:W-:Y:S01]  /*5ac0*/  F2FP.PACK_AB R11, R186, R182 ;  /* 0x000000b6ba0b723e */ /* 0x010fe200000000ff */
[----:B------:R-:W-:-:S04]  /*5ad0*/  FFMA.FTZ R13, R108, c[0x0][0x2d0], -R0 ;  /* 0x0000b4006c0d7a23 */ /* 0x000fc80000010800 */
[----:B------:R2:W-:Y:S02]  /*5ae0*/  MUFU.EX2 R185, R3 ;  /* 0x0000000300b97308 */ /* 0x0005e40000000800 */
[----:B---3--:R-:W-:Y:S06]  /*5af0*/  HMMA.16816.F32 R28, R8, R22, RZ ;  /* 0x00000016081c723c */ /* 0x008fec00000018ff */
[----:B------:R-:W-:Y:S01]  /*5b00*/  MUFU.EX2 R13, R13 ;  /* 0x0000000d000d7308 */ /* 0x000fe20000000800 */
[----:B--2---:R-:W-:Y:S02]  /*5b10*/  FFMA.FTZ R3, R14, c[0x0][0x2d0], -R2 ;  /* 0x0000b4000e037a23 */ /* 0x004fe40000010802 */
[----:B------:R-:W-:-:S05]  /*5b20*/  FFMA.FTZ R14, R109, c[0x0][0x2d0], -R0 ;  /* 0x0000b4006d0e7a23 */ /* 0x000fca0000010800 */
[----:B------:R2:W3:Y:S08]  /*5b30*/  MUFU.EX2 R200, R3 ;  /* 0x0000000300c87308 */ /* 0x0004f00000000800 */
[----:B------:R-:W-:Y:S01]  /*5b40*/  MUFU.EX2 R14, R14 ;  /* 0x0000000e000e7308 */ /* 0x000fe20000000800 */
[--C-:B--2---:R-:W-:Y:S01]  /*5b50*/  FFMA.FTZ R3, R17, c[0x0][0x2d0], -R2.reuse ;  /* 0x0000b40011037a23 */ /* 0x104fe20000010802 */
[----:B-1-3--:R-:W-:Y:S01]  /*5b60*/  F2FP.PACK_AB R5, R200, R185 ;  /* 0x000000b9c805723e */ /* 0x00afe200000000ff */
[C---:B------:R-:W-:Y:S05]  /*5b70*/  HMMA.16816.F32 R16, R8.reuse, R20, RZ ;  /* 0x000000140810723c */ /* 0x040fea00000018ff */
[----:B------:R1:W-:Y:S03]  /*5b80*/  MUFU.EX2 R218, R3 ;  /* 0x0000000300da7308 */ /* 0x0003e60000000800 */
[----:B------:R-:W-:Y:S01]  /*5b90*/  HMMA.16816.F32 R20, R8, R34, RZ ;  /* 0x000000220814723c */ /* 0x000fe200000018ff */
[----:B-1----:R-:W-:-:S07]  /*5ba0*/  FFMA.FTZ R3, R24, c[0x0][0x2d0], -R2 ;  /* 0x0000b40018037a23 */ /* 0x002fce0000010802 */
[C---:B------:R-:W-:Y:S01]  /*5bb0*/  HMMA.16816.F32 R24, R8.reuse, R32, RZ ;  /* 0x000000200818723c */ /* 0x040fe200000018ff */
[----:B------:R-:W1:Y:S07]  /*5bc0*/  MUFU.EX2 R213, R3 ;  /* 0x0000000300d57308 */ /* 0x000e6e0000000800 */
[----:B------:R-:W-:Y:S01]  /*5bd0*/  HMMA.16816.F32 R32, R8, R46, RZ ;  /* 0x0000002e0820723c */ /* 0x000fe200000018ff */
[----:B-1----:R-:W-:Y:S01]  /*5be0*/  F2FP.PACK_AB R7, R213, R218 ;  /* 0x000000dad507723e */ /* 0x002fe200000000ff */
[----:B------:R-:W-:-:S04]  /*5bf0*/  FFMA.FTZ R3, R105, c[0x0][0x2d0], -R0 ;  /* 0x0000b40069037a23 */ /* 0x000fc80000010800 */
[----:B------:R1:W-:Y:S02]  /*5c00*/  MUFU.EX2 R163, R3 ;  /* 0x0000000300a37308 */ /* 0x0003e40000000800 */
[----:B------:R-:W-:Y:S08]  /*5c10*/  HMMA.16816.F32 R132, R4, R36, R16 ;  /* 0x000000240484723c */ /* 0x000ff00000001810 */
[----:B------:R-:W-:Y:S01]  /*5c20*/  HMMA.16816.F32 R16, R8, R44, RZ ;  /* 0x0000002c0810723c */ /* 0x000fe200000018ff */
[----:B------:R-:W-:Y:S01]  /*5c30*/  LDSM.16.MT88.4 R44, [R170+0x2800] ;  /* 0x00280000aa2c783b */ /* 0x000fe20000004200 */
[----:B-1----:R-:W-:-:S06]  /*5c40*/  FFMA.FTZ R3, R104, c[0x0][0x2d0], -R0 ;  /* 0x0000b40068037a23 */ /* 0x002fcc0000010800 */
[C---:B------:R-:W-:Y:S01]  /*5c50*/  HMMA.16816.F32 R148, R4.reuse, R38, R28 ;  /* 0x000000260494723c */ /* 0x040fe2000000181c */
[----:B------:R-:W1:Y:S01]  /*5c60*/  LDSM.16.MT88.4 R36, [R167+0x2800] ;  /* 0x00280000a724783b */ /* 0x000e620000004200 */
[----:B------:R2:W3:Y:S06]  /*5c70*/  MUFU.EX2 R162, R3 ;  /* 0x0000000300a27308 */ /* 0x0004ec0000000800 */
[C---:B------:R-:W-:Y:S08]  /*5c80*/  HMMA.16816.F32 R144, R4.reuse, R42, R20 ;  /* 0x0000002a0490723c */ /* 0x040ff00000001814 */
[----:B------:R-:W-:Y:S01]  /*5c90*/  HMMA.16816.F32 R116, R4, R60, R16 ;  /* 0x0000003c0474723c */ /* 0x000fe20000001810 */
[----:B--2---:R-:W-:-:S04]  /*5ca0*/  FFMA.FTZ R3, R102, c[0x0][0x2d0], -R0 ;  /* 0x0000b40066037a23 */ /* 0x004fc80000010800 */
[----:B------:R2:W-:Y:S03]  /*5cb0*/  MUFU.EX2 R172, R3 ;  /* 0x0000000300ac7308 */ /* 0x0005e60000000800 */
[C---:B------:R-:W-:Y:S08]  /*5cc0*/  HMMA.16816.F32 R20, R8.reuse, R52, RZ ;  /* 0x000000340814723c */ /* 0x040ff000000018ff */
[----:B------:R-:W-:Y:S01]  /*5cd0*/  HMMA.16816.F32 R16, R8, R54, RZ ;  /* 0x000000360810723c */ /* 0x000fe200000018ff */
[----:B------:R-:W-:Y:S01]  /*5ce0*/  LDSM.16.MT88.4 R52, [R169+0x2800] ;  /* 0x00280000a934783b */ /* 0x000fe20000004200 */
[----:B--2---:R-:W-:-:S06]  /*5cf0*/  FFMA.FTZ R3, R101, c[0x0][0x2d0], -R0 ;  /* 0x0000b40065037a23 */ /* 0x004fcc0000010800 */
[----:B------:R-:W-:Y:S01]  /*5d00*/  HMMA.16816.F32 R124, R4, R40, R24 ;  /* 0x00000028047c723c */ /* 0x000fe20000001818 */
[----:B------:R-:W2:Y:S01]  /*5d10*/  LDSM.16.MT88.4 R40, [R168+0x2000] ;  /* 0x00200000a828783b */ /* 0x000ea20000004200 */
[----:B------:R4:W5:Y:S06]  /*5d20*/  MUFU.EX2 R171, R3 ;  /* 0x0000000300ab7308 */ /* 0x00096c0000000800 */
[C---:B------:R-:W-:Y:S08]  /*5d30*/  HMMA.16816.F32 R28, R8.reuse, R48, RZ ;  /* 0x00000030081c723c */ /* 0x040ff000000018ff */
[----:B------:R-:W-:Y:S01]  /*5d40*/  HMMA.16816.F32 R24, R8, R50, RZ ;  /* 0x000000320818723c */ /* 0x000fe200000018ff */
[----:B------:R-:W2:Y:S01]  /*5d50*/  LDSM.16.MT88.4 R48, [R167+0x4000] ;  /* 0x00400000a730783b */ /* 0x000ea20000004200 */
[----:B----4-:R-:W-:-:S04]  /*5d60*/  FFMA.FTZ R3, R79, c[0x0][0x2d0], -R2 ;  /* 0x0000b4004f037a23 */ /* 0x010fc80000010802 */
[----:B------:R4:W-:Y:S02]  /*5d70*/  MUFU.EX2 R102, R3 ;  /* 0x0000000300667308 */ /* 0x0009e40000000800 */
[C---:B------:R-:W-:Y:S08]  /*5d80*/  HMMA.16816.F32 R136, R4.reuse, R62, R32 ;  /* 0x0000003e0488723c */ /* 0x040ff00000001820 */
[----:B-1----:R-:W-:Y:S01]  /*5d90*/  HMMA.16816.F32 R60, R4, R36, R20 ;  /* 0x00000024043c723c */ /* 0x002fe20000001814 */
[----:B----4-:R-:W-:-:S07]  /*5da0*/  FFMA.FTZ R3, R77, c[0x0][0x2d0], -R2 ;  /* 0x0000b4004d037a23 */ /* 0x010fce0000010802 */
[----:B------:R-:W-:Y:S01]  /*5db0*/  HMMA.16816.F32 R128, R4, R38, R16 ;  /* 0x000000260480723c */ /* 0x000fe20000001810 */
[----:B------:R-:W1:Y:S01]  /*5dc0*/  LDSM.16.MT88.4 R36, [R167+0x4800] ;  /* 0x00480000a724783b */ /* 0x000e620000004200 */
[----:B------:R4:W1:Y:S06]  /*5dd0*/  MUFU.EX2 R101, R3 ;  /* 0x0000000300657308 */ /* 0x00086c0000000800 */
[C---:B------:R-:W-:Y:S08]  /*5de0*/  HMMA.16816.F32 R20, R8.reuse, R66, RZ ;  /* 0x000000420814723c */ /* 0x040ff000000018ff */
[----:B------:R-:W-:Y:S01]  /*5df0*/  HMMA.16816.F32 R16, R8, R72, RZ ;  /* 0x000000480810723c */ /* 0x000fe200000018ff */
[----:B----4-:R-:W-:-:S04]  /*5e00*/  FFMA.FTZ R3, R78, c[0x0][0x2d0], -R2 ;  /* 0x0000b4004e037a23 */ /* 0x010fc80000010802 */
[----:B------:R4:W-:Y:S03]  /*5e10*/  MUFU.EX2 R161, R3 ;  /* 0x0000000300a17308 */ /* 0x0009e60000000800 */
[----:B------:R-:W-:Y:S08]  /*5e20*/  HMMA.16816.F32 R140, R4, R56, R28 ;  /* 0x00000038048c723c */ /* 0x000ff0000000181c */
[----:B--2---:R-:W-:Y:S01]  /*5e30*/  HMMA.16816.F32 R32, R8, R40, RZ ;  /* 0x000000280820723c */ /* 0x004fe200000018ff */
[----:B----4-:R-:W-:-:S07]  /*5e40*/  FFMA.FTZ R3, R76, c[0x0][0x2d0], -R2 ;  /* 0x0000b4004c037a23 */ /* 0x010fce0000010802 */
[----:B------:R-:W-:Y:S01]  /*5e50*/  HMMA.16816.F32 R28, R8, R42, RZ ;  /* 0x0000002a081c723c */ /* 0x000fe200000018ff */
[----:B------:R-:W2:Y:S01]  /*5e60*/  LDSM.16.MT88.4 R40, [R170+0x4000] ;  /* 0x00400000aa28783b */ /* 0x000ea20000004200 */
[----:B------:R4:W1:Y:S06]  /*5e70*/  MUFU.EX2 R160, R3 ;  /* 0x0000000300a07308 */ /* 0x00086c0000000800 */
[C---:B------:R-:W-:Y:S08]  /*5e80*/  HMMA.16816.F32 R92, R4.reuse, R46, R20 ;  /* 0x0000002e045c723c */ /* 0x040ff00000001814 */
[----:B------:R-:W-:Y:S01]  /*5e90*/  HMMA.16816.F32 R88, R4, R52, R16 ;  /* 0x000000340458723c */ /* 0x000fe20000001810 */
[----:B----4-:R-:W-:-:S02]  /*5ea0*/  FFMA.FTZ R3, R107, c[0x0][0x2d0], -R0 ;  /* 0x0000b4006b037a23 */ /* 0x010fc40000010800 */
[----:B------:R-:W-:Y:S02]  /*5eb0*/  FFMA.FTZ R0, R106, c[0x0][0x2d0], -R0 ;  /* 0x0000b4006a007a23 */ /* 0x000fe40000010800 */
[----:B------:R-:W-:Y:S03]  /*5ec0*/  LDSM.16.MT88.4 R104, [R169+0x1800] ;  /* 0x00180000a968783b */ /* 0x000fe60000004200 */
[C---:B------:R-:W-:Y:S01]  /*5ed0*/  HMMA.16816.F32 R20, R8.reuse, R48, RZ ;  /* 0x000000300814723c */ /* 0x040fe200000018ff */
[----:B------:R4:W-:Y:S07]  /*5ee0*/  MUFU.EX2 R190, R0 ;  /* 0x0000000000be7308 */ /* 0x0009ee0000000800 */
[----:B------:R-:W-:Y:S08]  /*5ef0*/  HMMA.16816.F32 R16, R8, R50, RZ ;  /* 0x000000320810723c */ /* 0x000ff000000018ff */
[----:B------:R-:W-:Y:S01]  /*5f00*/  HMMA.16816.F32 R120, R4, R68, R32 ;  /* 0x000000440478723c */ /* 0x000fe20000001820 */
[----:B------:R-:W2:Y:S01]  /*5f10*/  LDSM.16.MT88.4 R32, [R168+0x4000] ;  /* 0x00400000a820783b */ /* 0x000ea20000004200 */
[----:B----4-:R-:W-:Y:S01]  /*5f20*/  FFMA.FTZ R0, R159, c[0x0][0x2d0], -R2 ;  /* 0x0000b4009f007a23 */ /* 0x010fe20000010802 */
[----:B------:R-:W-:-:S04]  /*5f30*/  MOV R159, c[0x0][0x2c4] ;  /* 0x0000b100009f7a02 */ /* 0x000fc80000000f00 */
[----:B------:R-:W-:Y:S01]  /*5f40*/  ISETP.NE.AND P1, PT, R159, 0x1, PT ;  /* 0x000000019f00780c */ /* 0x000fe20003f25270 */
[----:B------:R-:W-:Y:S01]  /*5f50*/  HMMA.16816.F32 R96, R4, R70, R28 ;  /* 0x000000460460723c */ /* 0x000fe2000000181c */
[----:B------:R-:W-:Y:S01]  /*5f60*/  LDSM.16.MT88.4 R28, [R168+0x4800] ;  /* 0x00480000a81c783b */ /* 0x000fe20000004200 */
[----:B------:R-:W-:-:S06]  /*5f70*/  MOV R159, c[0x0][0x32c] ;  /* 0x0000cb00009f7a02 */ /* 0x000fcc0000000f00 */
[C---:B-1----:R-:W-:Y:S08]  /*5f80*/  HMMA.16816.F32 R80, R4.reuse, R36, R20 ;  /* 0x000000240450723c */ /* 0x042ff00000001814 */
[C---:B------:R-:W-:Y:S01]  /*5f90*/  HMMA.16816.F32 R68, R4.reuse, R38, R16 ;  /* 0x000000260444723c */ /* 0x040fe20000001810 */
[----:B------:R-:W1:Y:S07]  /*5fa0*/  LDSM.16.MT88.4 R36, [R170+0x4800] ;  /* 0x00480000aa24783b */ /* 0x000e6e0000004200 */
[----:B------:R-:W-:Y:S08]  /*5fb0*/  HMMA.16816.F32 R56, R4, R58, R24 ;  /* 0x0000003a0438723c */ /* 0x000ff00000001818 */
[C---:B------:R-:W-:Y:S08]  /*5fc0*/  HMMA.16816.F32 R24, R8.reuse, R64, RZ ;  /* 0x000000400818723c */ /* 0x040ff000000018ff */
[C---:B--2---:R-:W-:Y:S08]  /*5fd0*/  HMMA.16816.F32 R16, R8.reuse, R40, RZ ;  /* 0x000000280810723c */ /* 0x044ff000000018ff */
[----:B------:R-:W-:Y:S08]  /*5fe0*/  HMMA.16816.F32 R20, R8, R34, RZ ;  /* 0x000000220814723c */ /* 0x000ff000000018ff */
[----:B------:R-:W-:Y:S08]  /*5ff0*/  HMMA.16816.F32 R112, R4, R44, R24 ;  /* 0x0000002c0470723c */ /* 0x000ff00000001818 */
[----:B------:R-:W-:Y:S08]  /*6000*/  HMMA.16816.F32 R24, R8, R74, RZ ;  /* 0x0000004a0818723c */ /* 0x000ff000000018ff */
[C---:B-1----:R-:W-:Y:S01]  /*6010*/  HMMA.16816.F32 R44, R4.reuse, R36, R16 ;  /* 0x00000024042c723c */ /* 0x042fe20000001810 */
[----:B------:R-:W1:Y:S07]  /*6020*/  LDSM.16.MT88.4 R16, [R169+0x4000] ;  /* 0x00400000a910783b */ /* 0x000e6e0000004200 */
[C---:B------:R-:W-:Y:S08]  /*6030*/  HMMA.16816.F32 R48, R4.reuse, R30, R20 ;  /* 0x0000001e0430723c */ /* 0x040ff00000001814 */
[----:B------:R-:W-:Y:S08]  /*6040*/  HMMA.16816.F32 R84, R4, R54, R24 ;  /* 0x000000360454723c */ /* 0x000ff00000001818 */
[C---:B------:R-:W-:Y:S08]  /*6050*/  HMMA.16816.F32 R24, R8.reuse, R32, RZ ;  /* 0x000000200818723c */ /* 0x040ff000000018ff */
[----:B------:R-:W-:Y:S01]  /*6060*/  HMMA.16816.F32 R20, R8, R42, RZ ;  /* 0x0000002a0814723c */ /* 0x000fe200000018ff */
[----:B------:R-:W-:Y:S11]  /*6070*/  LDSM.16.MT88.4 R40, [R167+0x3800] ;  /* 0x00380000a728783b */ /* 0x000ff60000004200 */
[----:B------:R-:W-:Y:S04]  /*6080*/  @!UPT UIADD3 URZ, URZ, URZ, URZ ;  /* 0x0000003f3f3ff290 */ /* 0x000fe8000fffe03f */
[----:B------:R-:W-:Y:S08]  /*6090*/  HMMA.16816.F32 R52, R4, R28, R24 ;  /* 0x0000001c0434723c */ /* 0x000ff00000001818 */
[C---:B-1----:R-:W-:Y:S08]  /*60a0*/  HMMA.16816.F32 R24, R8.reuse, R16, RZ ;  /* 0x000000100818723c */ /* 0x042ff000000018ff */
[----:B------:R-:W-:Y:S01]  /*60b0*/  HMMA.16816.F32 R8, R8, R18, RZ ;  /* 0x000000120808723c */ /* 0x000fe200000018ff */
[----:B------:R-:W1:Y:S07]  /*60c0*/  LDSM.16.MT88.4 R16, [R169+0x4800] ;  /* 0x00480000a910783b */ /* 0x000e6e0000004200 */
[C---:B------:R-:W-:Y:S08]  /*60d0*/  HMMA.16816.F32 R20, R4.reuse, R38, R20 ;  /* 0x000000260414723c */ /* 0x040ff00000001814 */
[C---:B-1----:R-:W-:Y:S08]  /*60e0*/  HMMA.16816.F32 R24, R4.reuse, R16, R24 ;  /* 0x000000100418723c */ /* 0x042ff00000001818 */
[----:B------:R-:W-:Y:S01]  /*60f0*/  HMMA.16816.F32 R16, R4, R18, R8 ;  /* 0x000000120410723c */ /* 0x000fe20000001808 */
[----:B------:R-:W1:Y:S06]  /*6100*/  LDSM.16.MT88.4 R8, [R167+0x1000] ;  /* 0x00100000a708783b */ /* 0x000e6c0000004200 */
[----:B---3--:R-:W-:-:S02]  /*6110*/  F2FP.PACK_AB R4, R162, R163 ;  /* 0x000000a3a204723e */ /* 0x008fc400000000ff */
[----:B-----5:R-:W-:Y:S02]  /*6120*/  F2FP.PACK_AB R6, R171, R172 ;  /* 0x000000acab06723e */ /* 0x020fe400000000ff */
[----:B------:R-:W-:Y:S02]  /*6130*/  F2FP.PACK_AB R5, R101, R102 ;  /* 0x000000666505723e */ /* 0x000fe400000000ff */
        /* <DEDUP_REMOVED lines=20> */
[----:B------:R-:W1:Y:S06]  /*6280*/  LDSM.16.MT88.4 R8, [R170+0x3000] ;  /* 0x00300000aa08783b */ /* 0x000e6c0000004200 */
[----:B------:R-:W-:Y:S01]  /*6290*/  F2FP.PACK_AB R96, R13, R14 ;  /* 0x0000000e0d60723e */ /* 0x000fe200000000ff */
[C---:B-1----:R-:W-:Y:S01]  /*62a0*/  HMMA.16816.F32 R152, R4.reuse, R8, R112 ;  /* 0x000000080498723c */ /* 0x042fe20000001870 */
[----:B------:R-:W-:Y:S07]  /*62b0*/  LDSM.16.MT88.4 R112, [R170+0x1800] ;  /* 0x00180000aa70783b */ /* 0x000fee0000004200 */
        /* <DEDUP_REMOVED lines=12> */
[C---:B-1----:R-:W-:Y:S08]  /*6380*/  HMMA.16816.F32 R92, R4.reuse, R8, R44 ;  /* 0x00000008045c723c */ /* 0x042ff0000000182c */
[C---:B------:R-:W-:Y:S01]  /*6390*/  HMMA.16816.F32 R20, R4.reuse, R10, R20 ;  /* 0x0000000a0414723c */ /* 0x040fe20000001814 */
[----:B------:R-:W1:Y:S07]  /*63a0*/  LDSM.16.MT88.4 R8, [R169+0x5000] ;  /* 0x00500000a908783b */ /* 0x000e6e0000004200 */
[C---:B-1----:R-:W-:Y:S01]  /*63b0*/  HMMA.16816.F32 R24, R4.reuse, R8, R24 ;  /* 0x000000080418723c */ /* 0x042fe20000001818 */
[----:B------:R1:W-:Y:S07]  /*63c0*/  MUFU.EX2 R9, R0 ;  /* 0x0000000000097308 */ /* 0x0003ee0000000800 */
[----:B------:R-:W-:Y:S01]  /*63d0*/  HMMA.16816.F32 R16, R4, R10, R16 ;  /* 0x0000000a0410723c */ /* 0x000fe20000001810 */
[----:B------:R-:W2:Y:S06]  /*63e0*/  MUFU.EX2 R11, R3 ;  /* 0x00000003000b7308 */ /* 0x000eac0000000800 */
[----:B------:R-:W-:-:S02]  /*63f0*/  FADD.FTZ R4, R187, R15 ;  /* 0x0000000fbb047221 */ /* 0x000fc40000010000 */
[----:B-1----:R-:W-:-:S04]  /*6400*/  FFMA.FTZ R0, R158, c[0x0][0x2d0], -R2 ;  /* 0x0000b4009e007a23 */ /* 0x002fc80000010802 */
[----:B------:R1:W3:Y:S01]  /*6410*/  MUFU.EX2 R10, R0 ;  /* 0x00000000000a7308 */ /* 0x0002e20000000800 */
[----:B--2---:R-:W-:Y:S01]  /*6420*/  F2FP.PACK_AB R98, R190, R11 ;  /* 0x0000000bbe62723e */ /* 0x004fe200000000ff */
[----:B------:R-:W-:-:S04]  /*6430*/  FADD.FTZ R3, R183, R177 ;  /* 0x000000b1b7037221 */ /* 0x000fc80000010000 */
[----:B------:R-:W-:Y:S02]  /*6440*/  FADD.FTZ R3, R182, R3 ;  /* 0x00000003b6037221 */ /* 0x000fe40000010000 */
[--C-:B-1----:R-:W-:Y:S01]  /*6450*/  FFMA.FTZ R0, R157, c[0x0][0x2d0], -R2.reuse ;  /* 0x0000b4009d007a23 */ /* 0x102fe20000010802 */
[----:B---3--:R-:W-:Y:S01]  /*6460*/  F2FP.PACK_AB R97, R10, R9 ;  /* 0x000000090a61723e */ /* 0x008fe200000000ff */
[----:B------:R-:W-:Y:S02]  /*6470*/  FFMA.FTZ R2, R156, c[0x0][0x2d0], -R2 ;  /* 0x0000b4009c027a23 */ /* 0x000fe40000010802 */
[----:B------:R1:W-:Y:S08]  /*6480*/  MUFU.EX2 R8, R0 ;  /* 0x0000000000087308 */ /* 0x0003f00000000800 */
[----:B------:R-:W2:Y:S01]  /*6490*/  MUFU.EX2 R191, R2 ;  /* 0x0000000200bf7308 */ /* 0x000ea20000000800 */
[----:B-1----:R-:W-:-:S04]  /*64a0*/  FADD.FTZ R0, R186, R3 ;  /* 0x00000003ba007221 */ /* 0x002fc80000010000 */
[----:B------:R-:W-:Y:S01]  /*64b0*/  FADD.FTZ R3, R185, R0 ;  /* 0x00000000b9037221 */ /* 0x000fe20000010000 */
[----:B--2---:R-:W-:Y:S01]  /*64c0*/  F2FP.PACK_AB R99, R191, R8 ;  /* 0x00000008bf63723e */ /* 0x004fe200000000ff */
[----:B------:R-:W-:Y:S02]  /*64d0*/  FADD.FTZ R2, R189, R4 ;  /* 0x00000004bd027221 */ /* 0x000fe40000010000 */
[----:B------:R-:W-:Y:S01]  /*64e0*/  LDSM.16.MT88.4 R4, [R169+0x5800] ;  /* 0x00580000a904783b */ /* 0x000fe20000004200 */
[----:B------:R-:W-:Y:S02]  /*64f0*/  FADD.FTZ R3, R200, R3 ;  /* 0x00000003c8037221 */ /* 0x000fe40000010000 */
[----:B------:R-:W-:Y:S01]  /*6500*/  FADD.FTZ R2, R188, R2 ;  /* 0x00000002bc027221 */ /* 0x000fe20000010000 */
[----:B------:R-:W-:Y:S03]  /*6510*/  HMMA.16816.F32 R116, R96, R112, R116 ;  /* 0x000000706074723c */ /* 0x000fe60000001874 */
[----:B------:R-:W-:-:S04]  /*6520*/  FADD.FTZ R0, R219, R2 ;  /* 0x00000002db007221 */ /* 0x000fc80000010000 */
[----:B------:R-:W-:Y:S01]  /*6530*/  FADD.FTZ R2, R221, R0 ;  /* 0x00000000dd027221 */ /* 0x000fe20000010000 */
[C---:B------:R-:W-:Y:S01]  /*6540*/  HMMA.16816.F32 R112, R96.reuse, R114, R36 ;  /* 0x000000726070723c */ /* 0x040fe20000001824 */
[----:B------:R-:W-:Y:S02]  /*6550*/  FADD.FTZ R0, R218, R3 ;  /* 0x00000003da007221 */ /* 0x000fe40000010000 */
[----:B------:R-:W-:Y:S02]  /*6560*/  FADD.FTZ R2, R220, R2 ;  /* 0x00000002dc027221 */ /* 0x000fe40000010000 */
[----:B------:R-:W-:Y:S02]  /*6570*/  FADD.FTZ R0, R213, R0 ;  /* 0x00000000d5007221 */ /* 0x000fe40000010000 */
[----:B------:R-:W-:Y:S01]  /*6580*/  FADD.FTZ R2, R163, R2 ;  /* 0x00000002a3027221 */ /* 0x000fe20000010000 */
[----:B------:R-:W-:Y:S01]  /*6590*/  HMMA.16816.F32 R36, R96, R40, R60 ;  /* 0x000000286024723c */ /* 0x000fe2000000183c */
[----:B------:R-:W-:-:S02]  /*65a0*/  FADD.FTZ R0, R102, R0 ;  /* 0x0000000066007221 */ /* 0x000fc40000010000 */
[----:B------:R-:W-:Y:S02]  /*65b0*/  FADD.FTZ R2, R162, R2 ;  /* 0x00000002a2027221 */ /* 0x000fe40000010000 */
[----:B------:R-:W-:Y:S02]  /*65c0*/  FADD.FTZ R0, R101, R0 ;  /* 0x0000000065007221 */ /* 0x000fe40000010000 */
[----:B------:R-:W-:Y:S01]  /*65d0*/  FADD.FTZ R2, R172, R2 ;  /* 0x00000002ac027221 */ /* 0x000fe20000010000 */
[----:B------:R-:W-:Y:S01]  /*65e0*/  HMMA.16816.F32 R40, R96, R42, R64 ;  /* 0x0000002a6028723c */ /* 0x000fe20000001840 */
[----:B------:R-:W1:Y:S01]  /*65f0*/  LDSM.16.MT88.4 R64, [R169+0x3800] ;  /* 0x00380000a940783b */ /* 0x000e620000004200 */
[----:B------:R-:W-:Y:S02]  /*6600*/  FADD.FTZ R0, R161, R0 ;  /* 0x00000000a1007221 */ /* 0x000fe40000010000 */
[----:B------:R-:W-:Y:S02]  /*6610*/  FADD.FTZ R2, R171, R2 ;  /* 0x00000002ab027221 */ /* 0x000fe40000010000 */
[----:B------:R-:W-:-:S02]  /*6620*/  FADD.FTZ R0, R160, R0 ;  /* 0x00000000a0007221 */ /* 0x000fc40000010000 */
[----:B------:R-:W-:Y:S01]  /*6630*/  HMMA.16816.F32 R44, R96, R48, R72 ;  /* 0x00000030602c723c */ /* 0x000fe20000001848 */
[----:B------:R-:W2:Y:S01]  /*6640*/  LDSM.16.MT88.4 R72, [R167+0x5800] ;  /* 0x00580000a748783b */ /* 0x000ea20000004200 */
[----:B------:R-:W-:-:S04]  /*6650*/  FADD.FTZ R2, R14, R2 ;  /* 0x000000020e027221 */ /* 0x000fc80000010000 */
[----:B------:R-:W-:Y:S02]  /*6660*/  FADD.FTZ R3, R13, R2 ;  /* 0x000000020d037221 */ /* 0x000fe40000010000 */
[C---:B------:R-:W-:Y:S08]  /*6670*/  HMMA.16816.F32 R108, R96.reuse, R104, R108 ;  /* 0x00000068606c723c */ /* 0x040ff0000000186c */
[C---:B------:R-:W-:Y:S01]  /*6680*/  HMMA.16816.F32 R104, R96.reuse, R106, R56 ;  /* 0x0000006a6068723c */ /* 0x040fe20000001838 */
[----:B------:R-:W3:Y:S07]  /*6690*/  LDSM.16.MT88.4 R56, [R170+0x3800] ;  /* 0x00380000aa38783b */ /* 0x000eee0000004200 */
[C---:B------:R-:W-:Y:S08]  /*66a0*/  HMMA.16816.F32 R48, R96.reuse, R50, R76 ;  /* 0x000000326030723c */ /* 0x040ff0000000184c */
[C---:B------:R-:W-:Y:S08]  /*66b0*/  HMMA.16816.F32 R132, R96.reuse, R128, R132 ;  /* 0x000000806084723c */ /* 0x040ff00000001884 */
[C---:B-1----:R-:W-:Y:S01]  /*66c0*/  HMMA.16816.F32 R60, R96.reuse, R64, R88 ;  /* 0x00000040603c723c */ /* 0x042fe20000001858 */
[----:B------:R-:W1:Y:S07]  /*66d0*/  LDSM.16.MT88.4 R88, [R170+0x5800] ;  /* 0x00580000aa58783b */ /* 0x000e6e0000004200 */
[C---:B--2---:R-:W-:Y:S01]  /*66e0*/  HMMA.16816.F32 R68, R96.reuse, R72, R80 ;  /* 0x000000486044723c */ /* 0x044fe20000001850 */
[----:B------:R-:W2:Y:S07]  /*66f0*/  LDSM.16.MT88.4 R80, [R168+0x5800] ;  /* 0x00580000a850783b */ /* 0x000eae0000004200 */
[C---:B------:R-:W-:Y:S08]  /*6700*/  HMMA.16816.F32 R64, R96.reuse, R66, R84 ;  /* 0x000000426040723c */ /* 0x040ff00000001854 */
[C---:B------:R-:W-:Y:S08]  /*6710*/  HMMA.16816.F32 R124, R96.reuse, R120, R124 ;  /* 0x00000078607c723c */ /* 0x040ff0000000187c */
[C---:B---3--:R-:W-:Y:S08]  /*6720*/  HMMA.16816.F32 R52, R96.reuse, R56, R152 ;  /* 0x000000386034723c */ /* 0x048ff00000001898 */
[C---:B------:R-:W-:Y:S08]  /*6730*/  HMMA.16816.F32 R128, R96.reuse, R130, R28 ;  /* 0x000000826080723c */ /* 0x040ff0000000181c */
[C---:B-1----:R-:W-:Y:S08]  /*6740*/  HMMA.16816.F32 R84, R96.reuse, R88, R92 ;  /* 0x000000586054723c */ /* 0x042ff0000000185c */
[C---:B------:R-:W-:Y:S07]  /*6750*/  HMMA.16816.F32 R92, R96.reuse, R4, R24 ;  /* 0x00000004605c723c */ /* 0x040fee0000001818 */
[----:B------:R-:W-:Y:S01]  /*6760*/  @P1 IMAD.HI.U32 R5, R211, c[0x0][0x2c8], RZ ;  /* 0x0000b200d3051a27 */ /* 0x000fe200078e00ff */
[----:B--2---:R-:W-:Y:S03]  /*6770*/  HMMA.16816.F32 R76, R96, R80, R148 ;  /* 0x00000050604c723c */ /* 0x004fe60000001894 */
[----:B------:R-:W-:Y:S01]  /*6780*/  FADD.FTZ R4, R9, R0 ;  /* 0x0000000009047221 */ /* 0x000fe20000010000 */
[----:B------:R-:W-:-:S02]  /*6790*/  MOV R0, R211 ;  /* 0x000000d300007202 */ /* 0x000fc40000000f00 */
[----:B------:R-:W-:Y:S01]  /*67a0*/  @P1 SHF.R.U32.HI R0, RZ, c[0x0][0x2cc], R5 ;  /* 0x0000b300ff001a19 */ /* 0x000fe20000011605 */
[----:B------:R-:W-:Y:S01]  /*67b0*/  FADD.FTZ R2, R10, R4 ;  /* 0x000000040a027221 */ /* 0x000fe20000010000 */
[----:B------:R-:W-:Y:S01]  /*67c0*/  ISETP.GE.AND P1, PT, R159, 0x1, PT ;  /* 0x000000019f00780c */ /* 0x000fe20003f26270 */
[----:B------:R-:W-:Y:S01]  /*67d0*/  FADD.FTZ R4, R11, R3 ;  /* 0x000000030b047221 */ /* 0x000fe20000010000 */
[----:B------:R-:W-:Y:S01]  /*67e0*/  HMMA.16816.F32 R120, R96, R122, R32 ;  /* 0x0000007a6078723c */ /* 0x000fe20000001820 */
[----:B------:R-:W-:Y:S01]  /*67f0*/  FADD.FTZ R3, R8, R2 ;  /* 0x0000000208037221 */ /* 0x000fe20000010000 */
[----:B------:R-:W-:Y:S01]  /*6800*/  IADD3 R2, R222, R0, RZ ;  /* 0x00000000de027210 */ /* 0x000fe20007ffe0ff */
[----:B------:R-:W-:Y:S02]  /*6810*/  FADD.FTZ R190, R190, R4 ;  /* 0x00000004bebe7221 */ /* 0x000fe40000010000 */
[----:B------:R-:W-:Y:S01]  /*6820*/  FADD.FTZ R191, R191, R3 ;  /* 0x00000003bfbf7221 */ /* 0x000fe20000010000 */
[----:B------:R-:W-:-:S02]  /*6830*/  IADD3 R0, R2, c[0x0][0x328], RZ ;  /* 0x0000ca0002007a10 */ /* 0x000fc40007ffe0ff */
[C---:B------:R-:W-:Y:S08]  /*6840*/  HMMA.16816.F32 R56, R96.reuse, R58, R144 ;  /* 0x0000003a6038723c */ /* 0x040ff00000001890 */
[C---:B------:R-:W-:Y:S08]  /*6850*/  HMMA.16816.F32 R72, R96.reuse, R74, R140 ;  /* 0x0000004a6048723c */ /* 0x040ff0000000188c */
[C---:B------:R-:W-:Y:S08]  /*6860*/  HMMA.16816.F32 R80, R96.reuse, R82, R136 ;  /* 0x000000526050723c */ /* 0x040ff00000001888 */
[C---:B------:R-:W-:Y:S08]  /*6870*/  HMMA.16816.F32 R88, R96.reuse, R90, R20 ;  /* 0x0000005a6058723c */ /* 0x040ff00000001814 */
[----:B------:R-:W-:Y:S01]  /*6880*/  HMMA.16816.F32 R96, R96, R6, R16 ;  /* 0x000000066060723c */ /* 0x000fe20000001810 */
[----:B------:R-:W-:Y:S07]  /*6890*/  @!P1 BRA `(.L_x_498) ;  /* 0x0000013000009947 */ /* 0x000fee0003800000 */
[C---:B------:R-:W-:Y:S01]  /*68a0*/  ISETP.GT.AND P0, PT, R2.reuse, RZ, PT ;  /* 0x000000ff0200720c */ /* 0x040fe20003f04270 */
[----:B------:R-:W-:Y:S01]  /*68b0*/  BSSY B0, `(.L_x_499) ;  /* 0x000000e000007945 */ /* 0x000fe20003800000 */
[----:B------:R-:W-:-:S11]  /*68c0*/  IADD3 R3, R2, -0x1, RZ ;  /* 0xffffffff02037810 */ /* 0x000fd60007ffe0ff */
[----:B------:R-:W-:Y:S05]  /*68d0*/  @P0 BRA `(.L_x_500) ;  /* 0x0000007000000947 */ /* 0x000fea0003800000 */
[----:B------:R-:W-:Y:S02]  /*68e0*/  IMAD.MOV.U32 R3, RZ, RZ, 0x1 ;  /* 0x00000001ff037424 */ /* 0x000fe400078e00ff */
[----:B------:R-:W-:-:S03]  /*68f0*/  IMAD.MOV R2, RZ, RZ, -R2 ;  /* 0x000000ffff027224 */ /* 0x000fc600078e0a02 */
[----:B------:R-:W-:-:S13]  /*6900*/  ISETP.NE.AND P0, PT, R3, c[0x0][0x32c], PT ;  /* 0x0000cb0003007a0c */ /* 0x000fda0003f05270 */
[----:B------:R-:W-:-:S05]  /*6910*/  @P0 IMAD.HI.U32 R3, R2, c[0x0][0x330], RZ ;  /* 0x0000cc0002030a27 */ /* 0x000fca00078e00ff */
[----:B------:R-:W-:-:S04]  /*6920*/  @P0 SHF.R.U32.HI R2, RZ, c[0x0][0x334], R3 ;  /* 0x0000cd00ff020a19 */ /* 0x000fc80000011603 */
[----:B------:R-:W-:Y:S01]  /*6930*/  LOP3.LUT R3, RZ, R2, RZ, 0x33, !PT ;  /* 0x00000002ff037212 */ /* 0x000fe200078e33ff */
[----:B------:R-:W-:Y:S05]  /*6940*/  BRA `(.L_x_501) ;  /* 0x0000004000007947 */ /* 0x000fea0003800000 */
.L_x_500:
[----:B------:R-:W-:-:S04]  /*6950*/  MOV R2, 0x1 ;  /* 0x0000000100027802 */ /* 0x000fc80000000f00 */
[----:B------:R-:W-:-:S13]  /*6960*/  ISETP.NE.AND P0, PT, R2, c[0x0][0x32c], PT ;  /* 0x0000cb0002007a0c */ /* 0x000fda0003f05270 */
[----:B------:R-:W-:-:S05]  /*6970*/  @P0 IMAD.HI.U32 R2, R3, c[0x0][0x330], RZ ;  /* 0x0000cc0003020a27 */ /* 0x000fca00078e00ff */
[----:B------:R-:W-:Y:S02]  /*6980*/  @P0 SHF.R.U32.HI R3, RZ, c[0x0][0x334], R2 ;  /* 0x0000cd00ff030a19 */ /* 0x000fe40000011602 */
.L_x_501:
[----:B------:R-:W-:Y:S05]  /*6990*/  BSYNC B0 ;  /* 0x0000000000007941 */ /* 0x000fea0003800000 */
.L_x_499:
[----:B------:R-:W-:-:S05]  /*69a0*/  MOV R2, c[0x0][0x32c] ;  /* 0x0000cb0000027a02 */ /* 0x000fca0000000f00 */
[----:B------:R-:W-:-:S05]  /*69b0*/  IMAD R3, R3, R2, c[0x0][0x32c] ;  /* 0x0000cb0003037624 */ /* 0x000fca00078e0202 */
[----:B------:R-:W-:-:S04]  /*69c0*/  IMNMX R0, R0, R3, PT ;  /* 0x0000000300007217 */ /* 0x000fc80003800200 */
.L_x_498:
[----:B------:R-:W-:-:S04]  /*69d0*/  SHF.R.S32.HI R2, RZ, 0x1f, R0 ;  /* 0x0000001fff027819 */ /* 0x000fc80000011400 */
[----:B------:R-:W-:-:S04]  /*69e0*/  LEA.HI R0, R2, R0, RZ, 0x6 ;  /* 0x0000000002007211 */ /* 0x000fc800078f30ff */
[----:B------:R-:W-:-:S04]  /*69f0*/  SHF.R.S32.HI R0, RZ, 0x6, R0 ;  /* 0x00000006ff007819 */ /* 0x000fc80000011400 */
[----:B------:R-:W-:-:S04]  /*6a00*/  IMNMX R200, R194, R0, !PT ;  /* 0x00000000c2c87217 */ /* 0x000fc80007800200 */
[----:B------:R-:W-:-:S13]  /*6a10*/  ISETP.GE.AND P0, PT, R178, R200, PT ;  /* 0x000000c8b200720c */ /* 0x000fda0003f06270 */
[----:B------:R-:W-:Y:S05]  /*6a20*/  @!P0 BRA `(.L_x_502) ;  /* 0x00003cf000008947 */ /* 0x000fea0003800000 */
[----:B------:R-:W-:Y:S02]  /*6a30*/  MOV R102, R12 ;  /* 0x0000000c00667202 */ /* 0x000fe40000000f00 */
[----:B------:R-:W-:Y:S02]  /*6a40*/  MOV R101, R100 ;  /* 0x0000006400657202 */ /* 0x000fe40000000f00 */
.L_x_523:
[----:B------:R-:W-:Y:S04]  /*6a50*/  DEPBAR.LE SB0, 0x0 ;  /* 0x000080000000791a */ /* 0x000fe80000000000 */
[----:B------:R-:W-:Y:S01]  /*6a60*/  WARPSYNC 0xffffffff ;  /* 0xffffffff00007948 */ /* 0x000fe20003800000 */
[----:B------:R-:W-:Y:S01]  /*6a70*/  BAR.SYNC.DEFER_BLOCKING 0x0 ;  /* 0x0000000000007b1d */ /* 0x000fe20000010000 */
[----:B------:R-:W-:Y:S05]  /*6a80*/  ISETP.GT.AND P0, PT, R194, R178, PT ;  /* 0x000000b2c200720c */ /* 0x000fea0003f04270 */
[----:B------:R1:W2:Y:S01]  /*6a90*/  LDSM.16.M88.4 R32, [R173] ;  /* 0x00000000ad20783b */ /* 0x0002a20000000200 */
[----:B------:R-:W-:Y:S03]  /*6aa0*/  BSSY B0, `(.L_x_503) ;  /* 0x000004e000007945 */ /* 0x000fe60003800000 */
[----:B------:R1:W3:Y:S04]  /*6ab0*/  LDSM.16.M88.4 R8, [R164] ;  /* 0x00000000a408783b */ /* 0x0002e80000000200 */
[----:B------:R1:W4:Y:S04]  /*6ac0*/  LDSM.16.M88.4 R16, [R164+0x800] ;  /* 0x00080000a410783b */ /* 0x0003280000000200 */
[----:B------:R1:W1:Y:S04]  /*6ad0*/  LDSM.16.M88.4 R24, [R164+0x1000] ;  /* 0x00100000a418783b */ /* 0x0002680000000200 */
[----:B------:R1:W1:Y:S04]  /*6ae0*/  LDSM.16.M88.4 R136, [R164+0x1800] ;  /* 0x00180000a488783b */ /* 0x0002680000000200 */
[----:B------:R1:W1:Y:S04]  /*6af0*/  LDSM.16.M88.4 R140, [R174] ;  /* 0x00000000ae8c783b */ /* 0x0002680000000200 */
[----:B------:R1:W1:Y:S04]  /*6b00*/  LDSM.16.M88.4 R144, [R103] ;  /* 0x000000006790783b */ /* 0x0002680000000200 */
[----:B------:R1:W1:Y:S04]  /*6b10*/  LDSM.16.M88.4 R148, [R103+0x800] ;  /* 0x000800006794783b */ /* 0x0002680000000200 */
[----:B------:R1:W1:Y:S04]  /*6b20*/  LDSM.16.M88.4 R152, [R103+0x1000] ;  /* 0x001000006798783b */ /* 0x0002680000000200 */
[----:B------:R1:W1:Y:S01]  /*6b30*/  LDSM.16.M88.4 R156, [R103+0x1800] ;  /* 0x00180000679c783b */ /* 0x0002620000000200 */
[----:B------:R-:W-:-:S05]  /*6b40*/  @P0 BRA `(.L_x_504) ;  /* 0x0000043000000947 */ /* 0x000fca0003800000 */
[----:B------:R-:W-:Y:S01]  /*6b50*/  IMAD.WIDE.U32 R2, R181, c[0x0][0x208], RZ ;  /* 0x00008200b5027a25 */ /* 0x000fe200078e00ff */
[----:B------:R-:W-:Y:S02]  /*6b60*/  SHF.R.S32.HI R0, RZ, 0x1f, R181 ;  /* 0x0000001fff007819 */ /* 0x000fe400000114b5 */
[----:B------:R-:W-:Y:S01]  /*6b70*/  SHF.R.S32.HI R4, RZ, 0x1f, R180 ;  /* 0x0000001fff047819 */ /* 0x000fe200000114b4 */
[----:B------:R-:W-:Y:S01]  /*6b80*/  IMAD.SHL.U32 R23, R193, 0x2, RZ ;  /* 0x00000002c1177824 */ /* 0x000fe200078e00ff */
[----:B------:R-:W-:Y:S01]  /*6b90*/  SHF.R.S32.HI R5, RZ, 0x1f, R193 ;  /* 0x0000001fff057819 */ /* 0x000fe200000114c1 */
[----:B------:R-:W-:Y:S01]  /*6ba0*/  IMAD R0, R0, c[0x0][0x208], RZ ;  /* 0x0000820000007a24 */ /* 0x000fe200078e02ff */
[----:B------:R-:W-:Y:S01]  /*6bb0*/  SHF.R.S32.HI R7, RZ, 0x1f, R192 ;  /* 0x0000001fff077819 */ /* 0x000fe200000114c0 */
[----:B------:R-:W-:Y:S01]  /*6bc0*/  IMAD R4, R4, c[0x0][0x218], RZ ;  /* 0x0000860004047a24 */ /* 0x000fe200078e02ff */
[----:B------:R-:W-:Y:S01]  /*6bd0*/  SHF.R.S32.HI R6, RZ, 0x1f, R184 ;  /* 0x0000001fff067819 */ /* 0x000fe200000114b8 */
[----:B------:R-:W-:Y:S01]  /*6be0*/  IMAD R0, R181, c[0x0][0x20c], R0 ;  /* 0x00008300b5007a24 */ /* 0x000fe200078e0200 */
[----:B------:R-:W-:Y:S01]  /*6bf0*/  SHF.L.U64.HI R20, R193, 0x1, R5 ;  /* 0x00000001c1147819 */ /* 0x000fe20000010205 */
[----:B------:R-:W-:Y:S01]  /*6c00*/  IMAD R4, R180, c[0x0][0x21c], R4 ;  /* 0x00008700b4047a24 */ /* 0x000fe200078e0204 */
[----:B------:R-:W-:Y:S01]  /*6c10*/  SHF.L.U64.HI R15, R192, 0x1, R7 ;  /* 0x00000001c00f7819 */ /* 0x000fe20000010207 */
[----:B------:R-:W-:Y:S01]  /*6c20*/  IMAD.IADD R3, R3, 0x1, R0 ;  /* 0x0000000103037824 */ /* 0x000fe200078e0200 */
[----:B------:R-:W-:Y:S01]  /*6c30*/  SHF.L.U64.HI R14, R184, 0x1, R6 ;  /* 0x00000001b80e7819 */ /* 0x000fe20000010206 */
[----:B------:R-:W-:Y:S02]  /*6c40*/  IMAD.SHL.U32 R22, R192, 0x2, RZ ;  /* 0x00000002c0167824 */ /* 0x000fe400078e00ff */
[----:B------:R-:W-:Y:S04]  /*6c50*/  IMAD.WIDE.U32 R2, R180, c[0x0][0x218], R2 ;  /* 0x00008600b4027a25 */ /* 0x000fe800078e0002 */
[----:B------:R-:W-:Y:S01]  /*6c60*/  IMAD.SHL.U32 R21, R184, 0x2, RZ ;  /* 0x00000002b8157824 */ /* 0x000fe200078e00ff */
[----:B------:R-:W-:Y:S04]  /*6c70*/  IADD3 R0, P0, R206, R2, RZ ;  /* 0x00000002ce007210 */ /* 0x000fe80007f1e0ff */
[----:B------:R-:W-:Y:S02]  /*6c80*/  IADD3.X R2, R210, R3, R4, P0, !PT ;  /* 0x00000003d2027210 */ /* 0x000fe400007fe404 */
[C---:B------:R-:W-:Y:S04]  /*6c90*/  LEA R13, P0, R0.reuse, c[0x0][0x1f8], 0x1 ;  /* 0x00007e00000d7a11 */ /* 0x040fe800078008ff */
[----:B------:R-:W-:Y:S01]  /*6ca0*/  LEA.HI.X R5, R0, c[0x0][0x1fc], R2, 0x1, P0 ;  /* 0x00007f0000057a11 */ /* 0x000fe200000f0c02 */
[----:B------:R-:W-:-:S06]  /*6cb0*/  BRA.DIV ~URZ, `(.L_x_505) ;  /* 0x000103527f007947 */ /* 0x000fcc000b800000 */
[----:B------:R4:W3:Y:S02]  /*6cc0*/  SHFL.IDX PT, R4, R5, RZ, 0x181f ;  /* 0x00181fff05047589 */ /* 0x0008e400000e0000 */
.L_x_638:
[----:B------:R-:W-:-:S05]  /*6cd0*/  BRA.DIV ~URZ, `(.L_x_506) ;  /* 0x000103a27f007947 */ /* 0x000fca000b800000 */
[----:B------:R-:W5:Y:S01]  /*6ce0*/  SHFL.IDX PT, R0, R13, RZ, 0x181f ;  /* 0x00181fff0d007589 */ /* 0x000f6200000e0000 */
[----:B------:R-:W-:Y:S02]  /*6cf0*/  ISETP.GE.AND P2, PT, R184, c[0x0][0x1d4], PT ;  /* 0x00007500b8007a0c */ /* 0x000fe40003f46270 */
[----:B------:R-:W-:Y:S02]  /*6d00*/  ISETP.GE.AND P1, PT, R192, c[0x0][0x1d4], PT ;  /* 0x00007500c0007a0c */ /* 0x000fe40003f26270 */
[----:B-----5:R-:W-:Y:S05]  /*6d10*/  IADD3 R2, P0, R0, R21, RZ ;  /* 0x0000001500027210 */ /* 0x020fea0007f1e0ff */
[----:B---3--:R-:W-:Y:S01]  /*6d20*/  IMAD.X R3, R4, 0x1, R14, P0 ;  /* 0x0000000104037824 */ /* 0x008fe200000e060e */
[----:B------:R-:W-:Y:S04]  /*6d30*/  IADD3 R6, P0, R0, R22, RZ ;  /* 0x0000001600067210 */ /* 0x000fe80007f1e0ff */
[----:B------:R-:W-:Y:S01]  /*6d40*/  @!PT LDS RZ, [RZ] ;  /* 0x00000000fffff984 */ /* 0x000fe20000000800 */
[----:B------:R-:W-:Y:S01]  /*6d50*/  @!PT LDS RZ, [RZ] ;  /* 0x00000000fffff984 */ /* 0x000fe20000000800 */
[----:B------:R3:W-:Y:S01]  /*6d60*/  LDGSTS.E.BYPASS.LTC128B.128 [R179+0x100], [R2.64], !P2 ;  /* 0x0010000002b37fae */ /* 0x0007e2000d101d48 */
[----:B------:R-:W-:Y:S05]  /*6d70*/  IMAD.X R7, R4, 0x1, R15, P0 ;  /* 0x0000000104077824 */ /* 0x000fea00000e060f */
[----:B------:R5:W-:Y:S01]  /*6d80*/  LDGSTS.E.BYPASS.LTC128B.128 [R179+0x2100], [R6.64], !P1 ;  /* 0x0210000006b37fae */ /* 0x000be2000c901d48 */
[----:B---3--:R-:W-:Y:S03]  /*6d90*/  IADD3 R2, P0, R0, R23, RZ ;  /* 0x0000001700027210 */ /* 0x008fe60007f1e0ff */
[----:B------:R-:W3:Y:S02]  /*6da0*/  SHFL.IDX PT, R0, R13, 0x1, 0x181f ;  /* 0x00381f000d007f89 */ /* 0x000ee400000e0000 */
[----:B------:R-:W-:Y:S01]  /*6db0*/  IMAD.X R3, R4, 0x1, R20, P0 ;  /* 0x0000000104037824 */ /* 0x000fe200000e0614 */
[----:B------:R-:W-:Y:S01]  /*6dc0*/  ISETP.GE.AND P0, PT, R193, c[0x0][0x1d4], PT ;  /* 0x00007500c1007a0c */ /* 0x000fe20003f06270 */
[----:B------:R4:W2:Y:S01]  /*6dd0*/  SHFL.IDX PT, R4, R5, 0x1, 0x181f ;  /* 0x00381f0005047f89 */ /* 0x0008a200000e0000 */
[----:B-----5:R-:W-:Y:S02]  /*6de0*/  SEL R6, RZ, 0x10, P1 ;  /* 0x00000010ff067807 */ /* 0x020fe40000800000 */
[----:B------:R-:W-:Y:S09]  /*6df0*/  SEL R12, RZ, 0x10, P0 ;  /* 0x00000010ff0c7807 */ /* 0x000ff20000000000 */
[----:B------:R1:W-:Y:S01]  /*6e00*/  LDGSTS.E.BYPASS.LTC128B.128 [R179+0x4100], [R2.64], !P0 ;  /* 0x0410000002b37fae */ /* 0x0003e2000c101d48 */
[----:B----4-:R-:W-:Y:S04]  /*6e10*/  SEL R5, RZ, 0x10, P2 ;  /* 0x00000010ff057807 */ /* 0x010fe80001000000 */
.L_x_639:
[C---:B-1-3--:R-:W-:Y:S02]  /*6e20*/  IADD3 R2, -R5.reuse, 0x10, RZ ;  /* 0x0000001005027810 */ /* 0x04afe40007ffe1ff */
[----:B------:R-:W-:Y:S02]  /*6e30*/  ISETP.NE.U32.AND P2, PT, R5, RZ, PT ;  /* 0x000000ff0500720c */ /* 0x000fe40003f45070 */
[----:B------:R-:W-:Y:S04]  /*6e40*/  LOP3.LUT R2, R2, 0xf, RZ, 0xc0, !PT ;  /* 0x0000000f02027812 */ /* 0x000fe800078ec0ff */
[----:B------:R-:W-:Y:S04]  /*6e50*/  IADD3 R2, P1, P0, R2, R0, R21 ;  /* 0x0000000002027210 */ /* 0x000fe8000783e015 */
[----:B--2---:R-:W-:Y:S05]  /*6e60*/  IADD3.X R3, RZ, R4, R14, P1, P0 ;  /* 0x00000004ff037210 */ /* 0x004fea0000fe040e */
[----:B------:R-:W-:Y:S01]  /*6e70*/  @!PT LDS RZ, [RZ] ;  /* 0x00000000fffff984 */ /* 0x000fe20000000800 */
[----:B------:R-:W-:Y:S01]  /*6e80*/  @!PT LDS RZ, [RZ] ;  /* 0x00000000fffff984 */ /* 0x000fe20000000800 */
[----:B------:R-:W-:Y:S01]  /*6e90*/  @!PT LDS RZ, [RZ] ;  /* 0x00000000fffff984 */ /* 0x000fe20000000800 */
[----:B------:R1:W-:Y:S01]  /*6ea0*/  LDGSTS.E.BYPASS.LTC128B.128.ZFILL [R179+0x1100], [R2.64], P2 ;  /* 0x0110000002b37fae */ /* 0x0003e20009141d48 */
[C---:B------:R-:W-:Y:S02]  /*6eb0*/  ISETP.NE.U32.AND P2, PT, R6.reuse, RZ, PT ;  /* 0x000000ff0600720c */ /* 0x040fe40003f45070 */
[----:B-1----:R-:W-:Y:S04]  /*6ec0*/  IADD3 R2, -R6, 0x10, RZ ;  /* 0x0000001006027810 */ /* 0x002fe80007ffe1ff */
[----:B------:R-:W-:Y:S04]  /*6ed0*/  LOP3.LUT R2, R2, 0xf, RZ, 0xc0, !PT ;  /* 0x0000000f02027812 */ /* 0x000fe800078ec0ff */
[----:B------:R-:W-:Y:S02]  /*6ee0*/  IADD3 R6, P1, P0, R2, R0, R22 ;  /* 0x0000000002067210 */ /* 0x000fe4000783e016 */
[----:B------:R-:W-:Y:S02]  /*6ef0*/  IADD3 R2, -R12, 0x10, RZ ;  /* 0x000000100c027810 */ /* 0x000fe40007ffe1ff */
[----:B------:R-:W-:Y:S02]  /*6f00*/  IADD3.X R7, RZ, R4, R15, P1, P0 ;  /* 0x00000004ff077210 */ /* 0x000fe40000fe040f */
[----:B------:R-:W-:Y:S03]  /*6f10*/  LOP3.LUT R2, R2, 0xf, RZ, 0xc0, !PT ;  /* 0x0000000f02027812 */ /* 0x000fe600078ec0ff */
[----:B------:R1:W-:Y:S01]  /*6f20*/  LDGSTS.E.BYPASS.LTC128B.128.ZFILL [R179+0x3100], [R6.64], P2 ;  /* 0x0310000006b37fae */ /* 0x0003e20009141d48 */
[----:B------:R-:W-:Y:S04]  /*6f30*/  IADD3 R2, P1, P0, R2, R0, R23 ;  /* 0x0000000002027210 */ /* 0x000fe8000783e017 */
[----:B------:R-:W-:Y:S02]  /*6f40*/  IADD3.X R3, RZ, R4, R20, P1, P0 ;  /* 0x00000004ff037210 */ /* 0x000fe40000fe0414 */
[----:B------:R-:W-:Y:S11]  /*6f50*/  ISETP.NE.U32.AND P0, PT, R12, RZ, PT ;  /* 0x000000ff0c00720c */ /* 0x000ff60003f05070 */
[----:B------:R-:W-:Y:S02]  /*6f60*/  @!UPT UIADD3 URZ, URZ, URZ, URZ ;  /* 0x0000003f3f3ff290 */ /* 0x000fe4000fffe03f */
[----:B------:R1:W-:Y:S02]  /*6f70*/  LDGSTS.E.BYPASS.LTC128B.128.ZFILL [R179+0x5100], [R2.64], P0 ;  /* 0x0510000002b37fae */ /* 0x0003e40008141d48 */
.L_x_504:
[----:B------:R-:W-:Y:S05]  /*6f80*/  BSYNC B0 ;  /* 0x0000000000007941 */ /* 0x000fea0003800000 */
.L_x_503:
[----:B------:R-:W0:Y:S01]  /*6f90*/  LDGDEPBAR ;  /* 0x00000000000079af */ /* 0x000e220000000000 */
[----:B------:R-:W-:Y:S01]  /*6fa0*/  WARPSYNC 0xffffffff ;  /* 0xffffffff00007948 */ /* 0x000fe20003800000 */
[C---:B-123--:R-:W-:Y:S01]  /*6fb0*/  HMMA.16816.F32 R4, R32.reuse, R8, RZ ;  /* 0x000000082004723c */ /* 0x04efe200000018ff */
[----:B------:R-:W-:Y:S02]  /*6fc0*/  BSSY B0, `(.L_x_507) ;  /* 0x0000128000007945 */ /* 0x000fe40003800000 */
[----:B------:R-:W-:Y:S05]  /*6fd0*/  ISETP.GT.AND P0, PT, R178, R194, PT ;  /* 0x000000c2b200720c */ /* 0x000fea0003f04270 */
[C---:B------:R-:W-:Y:S08]  /*6fe0*/  HMMA.16816.F32 R8, R32.reuse, R10, RZ ;  /* 0x0000000a2008723c */ /* 0x040ff000000018ff */
[C---:B----4-:R-:W-:Y:S08]  /*6ff0*/  HMMA.16816.F32 R12, R32.reuse, R16, RZ ;  /* 0x00000010200c723c */ /* 0x050ff000000018ff */
[C---:B------:R-:W-:Y:S08]  /*7000*/  HMMA.16816.F32 R16, R32.reuse, R18, RZ ;  /* 0x000000122010723c */ /* 0x040ff000000018ff */
[C---:B------:R-:W-:Y:S08]  /*7010*/  HMMA.16816.F32 R20, R32.reuse, R24, RZ ;  /* 0x000000182014723c */ /* 0x040ff000000018ff */
[C---:B------:R-:W-:Y:S08]  /*7020*/  HMMA.16816.F32 R24, R32.reuse, R26, RZ ;  /* 0x0000001a2018723c */ /* 0x040ff000000018ff */
[C---:B------:R-:W-:Y:S08]  /*7030*/  HMMA.16816.F32 R28, R32.reuse, R136, RZ ;  /* 0x00000088201c723c */ /* 0x040ff000000018ff */
[----:B------:R-:W-:Y:S01]  /*7040*/  HMMA.16816.F32 R32, R32, R138, RZ ;  /* 0x0000008a2020723c */ /* 0x000fe200000018ff */
[----:B------:R-:W-:Y:S07]  /*7050*/  LDSM.16.M88.4 R136, [R176] ;  /* 0x00000000b088783b */ /* 0x000fee0000000200 */
[C---:B------:R-:W-:Y:S08]  /*7060*/  HMMA.16816.F32 R4, R140.reuse, R144, R4 ;  /* 0x000000908c04723c */ /* 0x040ff00000001804 */
[C---:B------:R-:W-:Y:S01]  /*7070*/  HMMA.16816.F32 R8, R140.reuse, R146, R8 ;  /* 0x000000928c08723c */ /* 0x040fe20000001808 */
[----:B------:R-:W1:Y:S07]  /*7080*/  LDSM.16.M88.4 R144, [R166] ;  /* 0x00000000a690783b */ /* 0x000e6e0000000200 */
[C---:B------:R-:W-:Y:S08]  /*7090*/  HMMA.16816.F32 R12, R140.reuse, R148, R12 ;  /* 0x000000948c0c723c */ /* 0x040ff0000000180c */
[C---:B------:R-:W-:Y:S01]  /*70a0*/  HMMA.16816.F32 R16, R140.reuse, R150, R16 ;  /* 0x000000968c10723c */ /* 0x040fe20000001810 */
[----:B------:R-:W2:Y:S07]  /*70b0*/  LDSM.16.M88.4 R148, [R166+0x800] ;  /* 0x00080000a694783b */ /* 0x000eae0000000200 */
[C---:B------:R-:W-:Y:S08]  /*70c0*/  HMMA.16816.F32 R20, R140.reuse, R152, R20 ;  /* 0x000000988c14723c */ /* 0x040ff00000001814 */
[C---:B------:R-:W-:Y:S01]  /*70d0*/  HMMA.16816.F32 R24, R140.reuse, R154, R24 ;  /* 0x0000009a8c18723c */ /* 0x040fe20000001818 */
[----:B------:R-:W-:Y:S07]  /*70e0*/  LDSM.16.M88.4 R152, [R166+0x1800] ;  /* 0x00180000a698783b */ /* 0x000fee0000000200 */
[C---:B------:R-:W-:Y:S08]  /*70f0*/  HMMA.16816.F32 R28, R140.reuse, R156, R28 ;  /* 0x0000009c8c1c723c */ /* 0x040ff0000000181c */
[----:B------:R-:W-:Y:S01]  /*7100*/  HMMA.16816.F32 R32, R140, R158, R32 ;  /* 0x0000009e8c20723c */ /* 0x000fe20000001820 */
[----:B------:R-:W3:Y:S07]  /*7110*/  LDSM.16.M88.4 R140, [R166+0x1000] ;  /* 0x00100000a68c783b */ /* 0x000eee0000000200 */
[C---:B-1----:R-:W-:Y:S08]  /*7120*/  HMMA.16816.F32 R4, R136.reuse, R144, R4 ;  /* 0x000000908804723c */ /* 0x042ff00000001804 */
[C---:B------:R-:W-:Y:S01]  /*7130*/  HMMA.16816.F32 R8, R136.reuse, R146, R8 ;  /* 0x000000928808723c */ /* 0x040fe20000001808 */
[----:B------:R-:W-:Y:S07]  /*7140*/  LDSM.16.M88.4 R144, [R165+-0x4000] ;  /* 0xffc00000a590783b */ /* 0x000fee0000000200 */
[C---:B--2---:R-:W-:Y:S08]  /*7150*/  HMMA.16816.F32 R12, R136.reuse, R148, R12 ;  /* 0x00000094880c723c */ /* 0x044ff0000000180c */
[C---:B------:R-:W-:Y:S01]  /*7160*/  HMMA.16816.F32 R16, R136.reuse, R150, R16 ;  /* 0x000000968810723c */ /* 0x040fe20000001810 */
[----:B------:R-:W-:Y:S07]  /*7170*/  LDSM.16.M88.4 R148, [R165+-0x3800] ;  /* 0xffc80000a594783b */ /* 0x000fee0000000200 */
[C---:B---3--:R-:W-:Y:S08]  /*7180*/  HMMA.16816.F32 R20, R136.reuse, R140, R20 ;  /* 0x0000008c8814723c */ /* 0x048ff00000001814 */
[C---:B------:R-:W-:Y:S01]  /*7190*/  HMMA.16816.F32 R24, R136.reuse, R142, R24 ;  /* 0x0000008e8818723c */ /* 0x040fe20000001818 */
[----:B------:R-:W1:Y:S07]  /*71a0*/  LDSM.16.M88.4 R140, [R175] ;  /* 0x00000000af8c783b */ /* 0x000e6e0000000200 */
[C---:B------:R-:W-:Y:S08]  /*71b0*/  HMMA.16816.F32 R28, R136.reuse, R152, R28 ;  /* 0x00000098881c723c */ /* 0x040ff0000000181c */
[----:B------:R-:W-:Y:S01]  /*71c0*/  HMMA.16816.F32 R32, R136, R154, R32 ;  /* 0x0000009a8820723c */ /* 0x000fe20000001820 */
[----:B------:R-:W2:Y:S08]  /*71d0*/  LDSM.16.M88.4 R136, [R165+-0x3000] ;  /* 0xffd00000a588783b */ /* 0x000eb00000000200 */
[----:B------:R-:W3:Y:S01]  /*71e0*/  LDSM.16.M88.4 R152, [R165+-0x2800] ;  /* 0xffd80000a598783b */ /* 0x000ee20000000200 */
[C---:B-1----:R-:W-:Y:S08]  /*71f0*/  HMMA.16816.F32 R4, R140.reuse, R144, R4 ;  /* 0x000000908c04723c */ /* 0x042ff00000001804 */
[C---:B------:R-:W-:Y:S01]  /*7200*/  HMMA.16816.F32 R8, R140.reuse, R146, R8 ;  /* 0x000000928c08723c */ /* 0x040fe20000001808 */
[----:B------:R-:W-:Y:S07]  /*7210*/  LDSM.16.M88.4 R144, [R164+0x2000] ;  /* 0x00200000a490783b */ /* 0x000fee0000000200 */
[C---:B------:R-:W-:Y:S08]  /*7220*/  HMMA.16816.F32 R12, R140.reuse, R148, R12 ;  /* 0x000000948c0c723c */ /* 0x040ff0000000180c */
[C---:B------:R-:W-:Y:S01]  /*7230*/  HMMA.16816.F32 R16, R140.reuse, R150, R16 ;  /* 0x000000968c10723c */ /* 0x040fe20000001810 */
[----:B------:R-:W-:Y:S07]  /*7240*/  LDSM.16.M88.4 R148, [R164+0x2800] ;  /* 0x00280000a494783b */ /* 0x000fee0000000200 */
[C---:B--2---:R-:W-:Y:S08]  /*7250*/  HMMA.16816.F32 R20, R140.reuse, R136, R20 ;  /* 0x000000888c14723c */ /* 0x044ff00000001814 */
[C---:B------:R-:W-:Y:S01]  /*7260*/  HMMA.16816.F32 R24, R140.reuse, R138, R24 ;  /* 0x0000008a8c18723c */ /* 0x040fe20000001818 */
[----:B------:R-:W1:Y:S07]  /*7270*/  LDSM.16.M88.4 R136, [R173+0x4000] ;  /* 0x00400000ad88783b */ /* 0x000e6e0000000200 */
[C---:B---3--:R-:W-:Y:S08]  /*7280*/  HMMA.16816.F32 R28, R140.reuse, R152, R28 ;  /* 0x000000988c1c723c */ /* 0x048ff0000000181c */
[----:B------:R-:W-:Y:S01]  /*7290*/  HMMA.16816.F32 R32, R140, R154, R32 ;  /* 0x0000009a8c20723c */ /* 0x000fe20000001820 */
[----:B------:R-:W2:Y:S08]  /*72a0*/  LDSM.16.M88.4 R140, [R164+0x3000] ;  /* 0x00300000a48c783b */ /* 0x000eb00000000200 */
[----:B------:R-:W3:Y:S01]  /*72b0*/  LDSM.16.M88.4 R152, [R164+0x3800] ;  /* 0x00380000a498783b */ /* 0x000ee20000000200 */
        /* <DEDUP_REMOVED lines=28> */
[----:B------:R-:W-:Y:S07]  /*7480*/  LDSM.16.M88.4 R144, [R165+-0x2000] ;  /* 0xffe00000a590783b */ /* 0x000fee0000000200 */
[C---:B------:R-:W-:Y:S08]  /*7490*/  HMMA.16816.F32 R12, R136.reuse, R148, R12 ;  /* 0x00000094880c723c */ /* 0x040ff0000000180c */
[C---:B------:R-:W-:Y:S01]  /*74a0*/  HMMA.16816.F32 R16, R136.reuse, R150, R16 ;  /* 0x000000968810723c */ /* 0x040fe20000001810 */
[----:B------:R-:W-:Y:S07]  /*74b0*/  LDSM.16.M88.4 R148, [R165+-0x1800] ;  /* 0xffe80000a594783b */ /* 0x000fee0000000200 */
[C---:B--2---:R-:W-:Y:S08]  /*74c0*/  HMMA.16816.F32 R20, R136.reuse, R140, R20 ;  /* 0x0000008c8814723c */ /* 0x044ff00000001814 */
[C---:B------:R-:W-:Y:S01]  /*74d0*/  HMMA.16816.F32 R24, R136.reuse, R142, R24 ;  /* 0x0000008e8818723c */ /* 0x040fe20000001818 */
[----:B------:R-:W1:Y:S07]  /*74e0*/  LDSM.16.M88.4 R140, [R175+0x4000] ;  /* 0x00400000af8c783b */ /* 0x000e6e0000000200 */
[C---:B---3--:R-:W-:Y:S08]  /*74f0*/  HMMA.16816.F32 R28, R136.reuse, R152, R28 ;  /* 0x00000098881c723c */ /* 0x048ff0000000181c */
        /* <DEDUP_REMOVED lines=41> */
[----:B------:R-:W-:Y:S01]  /*7790*/  LDSM.16.M88.4 R152, [R165] ;  /* 0x00000000a598783b */ /* 0x000fe20000000200 */
[C---:B-1----:R-:W-:Y:S08]  /*77a0*/  HMMA.16816.F32 R4, R136.reuse, R144, R4 ;  /* 0x000000908804723c */ /* 0x042ff00000001804 */
[C---:B------:R-:W-:Y:S01]  /*77b0*/  HMMA.16816.F32 R8, R136.reuse, R146, R8 ;  /* 0x000000928808723c */ /* 0x040fe20000001808 */
[----:B------:R-:W1:Y:S07]  /*77c0*/  LDSM.16.M88.4 R144, [R166+0x5800] ;  /* 0x00580000a690783b */ /* 0x000e6e0000000200 */
[C---:B------:R-:W-:Y:S08]  /*77d0*/  HMMA.16816.F32 R12, R136.reuse, R148, R12 ;  /* 0x00000094880c723c */ /* 0x040ff0000000180c */
[C---:B------:R-:W-:Y:S01]  /*77e0*/  HMMA.16816.F32 R16, R136.reuse, R150, R16 ;  /* 0x000000968810723c */ /* 0x040fe20000001810 */
[----:B------:R-:W3:Y:S07]  /*77f0*/  LDSM.16.M88.4 R148, [R175+0x8000] ;  /* 0x00800000af94783b */ /* 0x000eee0000000200 */
[C---:B--2---:R-:W-:Y:S08]  /*7800*/  HMMA.16816.F32 R20, R136.reuse, R140, R20 ;  /* 0x0000008c8814723c */ /* 0x044ff00000001814 */
[C---:B------:R-:W-:Y:S08]  /*7810*/  HMMA.16816.F32 R24, R136.reuse, R142, R24 ;  /* 0x0000008e8818723c */ /* 0x040ff00000001818 */
[C---:B-1----:R-:W-:Y:S08]  /*7820*/  HMMA.16816.F32 R28, R136.reuse, R144, R28 ;  /* 0x00000090881c723c */ /* 0x042ff0000000181c */
[----:B------:R-:W-:Y:S01]  /*7830*/  HMMA.16816.F32 R32, R136, R146, R32 ;  /* 0x000000928820723c */ /* 0x000fe20000001820 */
[----:B------:R-:W1:Y:S07]  /*7840*/  LDSM.16.M88.4 R136, [R165+0x800] ;  /* 0x00080000a588783b */ /* 0x000e6e0000000200 */
[C---:B---3--:R-:W-:Y:S08]  /*7850*/  HMMA.16816.F32 R4, R148.reuse, R152, R4 ;  /* 0x000000989404723c */ /* 0x048ff00000001804 */
[C---:B------:R-:W-:Y:S11]  /*7860*/  HMMA.16816.F32 R8, R148.reuse, R154, R8 ;  /* 0x0000009a9408723c */ /* 0x040ff60000001808 */
[----:B------:R-:W-:Y:S05]  /*7870*/  @!UPT UIADD3 URZ, URZ, URZ, URZ ;  /* 0x0000003f3f3ff290 */ /* 0x000fea000fffe03f */
[----:B------:R-:W-:Y:S04]  /*7880*/  FMUL.FTZ R0, R4, c[0x0][0x320] ;  /* 0x0000c80004007a20 */ /* 0x000fe80000410000 */
[----:B------:R2:W3:Y:S04]  /*7890*/  MUFU.TANH R158, R0 ;  /* 0x00000000009e7308 */ /* 0x0004e80000002400 */
[----:B------:R-:W-:Y:S01]  /*78a0*/  FMUL.FTZ R2, R11, c[0x0][0x320] ;  /* 0x0000c8000b027a20 */ /* 0x000fe20000410000 */
[C---:B-1----:R-:W-:Y:S05]  /*78b0*/  HMMA.16816.F32 R12, R148.reuse, R136, R12 ;  /* 0x00000088940c723c */ /* 0x042fea000000180c */
[----:B------:R1:W4:Y:S03]  /*78c0*/  MUFU.TANH R159, R2 ;  /* 0x00000002009f7308 */ /* 0x0003260000002400 */
[C---:B------:R-:W-:Y:S04]  /*78d0*/  HMMA.16816.F32 R16, R148.reuse, R138, R16 ;  /* 0x0000008a9410723c */ /* 0x040fe80000001810 */
[----:B--2---:R-:W-:Y:S04]  /*78e0*/  FMUL.FTZ R0, R5, c[0x0][0x320] ;  /* 0x0000c80005007a20 */ /* 0x004fe80000410000 */
[----:B------:R2:W2:Y:S11]  /*78f0*/  MUFU.TANH R157, R0 ;  /* 0x00000000009d7308 */ /* 0x0004b60000002400 */
[----:B------:R-:W-:Y:S05]  /*7900*/  @!UPT UIADD3 URZ, URZ, URZ, URZ ;  /* 0x0000003f3f3ff290 */ /* 0x000fea000fffe03f */
[----:B-1----:R-:W-:Y:S04]  /*7910*/  FMUL.FTZ R2, R19, c[0x0][0x320] ;  /* 0x0000c80013027a20 */ /* 0x002fe80000410000 */
[----:B------:R-:W1:Y:S01]  /*7920*/  MUFU.TANH R153, R2 ;  /* 0x0000000200997308 */ /* 0x000e620000002400 */
[----:B--2---:R-:W-:Y:S09]  /*7930*/  FMUL.FTZ R0, R6, c[0x0][0x320] ;  /* 0x0000c80006007a20 */ /* 0x004ff20000410000 */
[----:B------:R2:W1:Y:S02]  /*7940*/  MUFU.TANH R162, R0 ;  /* 0x0000000000a27308 */ /* 0x0004640000002400 */
[----:B--2---:R-:W-:Y:S02]  /*7950*/  FMUL.FTZ R0, R7, c[0x0][0x320] ;  /* 0x0000c80007007a20 */ /* 0x004fe40000410000 */
[----:B------:R-:W2:Y:S06]  /*7960*/  LDSM.16.M88.4 R4, [R165+0x1000] ;  /* 0x00100000a504783b */ /* 0x000eac0000000200 */
[----:B------:R5:W1:Y:S02]  /*7970*/  MUFU.TANH R161, R0 ;  /* 0x0000000000a17308 */ /* 0x000a640000002400 */
[----:B-----5:R-:W-:Y:S08]  /*7980*/  FMUL.FTZ R0, R8, c[0x0][0x320] ;  /* 0x0000c80008007a20 */ /* 0x020ff00000410000 */
[----:B------:R5:W1:Y:S01]  /*7990*/  MUFU.TANH R154, R0 ;  /* 0x00000000009a7308 */ /* 0x000a620000002400 */
[C---:B--2---:R-:W-:Y:S08]  /*79a0*/  HMMA.16816.F32 R20, R148.reuse, R4, R20 ;  /* 0x000000049414723c */ /* 0x044ff00000001814 */
[C---:B------:R-:W-:Y:S04]  /*79b0*/  HMMA.16816.F32 R24, R148.reuse, R6, R24 ;  /* 0x000000069418723c */ /* 0x040fe80000001818 */
[----:B-----5:R-:W-:Y:S04]  /*79c0*/  FMUL.FTZ R0, R9, c[0x0][0x320] ;  /* 0x0000c80009007a20 */ /* 0x020fe80000410000 */
[----:B------:R2:W1:Y:S04]  /*79d0*/  MUFU.TANH R147, R0 ;  /* 0x0000000000937308 */ /* 0x0004680000002400 */
[----:B--2---:R-:W-:Y:S02]  /*79e0*/  FMUL.FTZ R0, R10, c[0x0][0x320] ;  /* 0x0000c8000a007a20 */ /* 0x004fe40000410000 */
[----:B------:R-:W2:Y:S01]  /*79f0*/  LDSM.16.M88.4 R8, [R165+0x1800] ;  /* 0x00180000a508783b */ /* 0x000ea20000000200 */
[----:B------:R-:W-:Y:S04]  /*7a00*/  DEPBAR.LE SB0, 0x0 ;  /* 0x000080000000791a */ /* 0x000fe80000000000 */
[----:B------:R5:W1:Y:S03]  /*7a10*/  MUFU.TANH R160, R0 ;  /* 0x0000000000a07308 */ /* 0x000a660000002400 */
[----:B------:R-:W-:Y:S01]  /*7a20*/  BAR.SYNC.DEFER_BLOCKING 0x0 ;  /* 0x0000000000007b1d */ /* 0x000fe20000010000 */
[----:B-----5:R-:W-:Y:S06]  /*7a30*/  FMUL.FTZ R0, R12, c[0x0][0x320] ;  /* 0x0000c8000c007a20 */ /* 0x020fec0000410000 */
[----:B------:R5:W1:Y:S01]  /*7a40*/  MUFU.TANH R137, R0 ;  /* 0x0000000000897308 */ /* 0x000a620000002400 */
[C---:B--2---:R-:W-:Y:S08]  /*7a50*/  HMMA.16816.F32 R28, R148.reuse, R8, R28 ;  /* 0x00000008941c723c */ /* 0x044ff0000000181c */
[----:B------:R-:W-:Y:S04]  /*7a60*/  HMMA.16816.F32 R32, R148, R10, R32 ;  /* 0x0000000a9420723c */ /* 0x000fe80000001820 */
[----:B-----5:R-:W-:Y:S04]  /*7a70*/  FMUL.FTZ R0, R13, c[0x0][0x320] ;  /* 0x0000c8000d007a20 */ /* 0x020fe80000410000 */
[----:B------:R2:W1:Y:S04]  /*7a80*/  MUFU.TANH R136, R0 ;  /* 0x0000000000887308 */ /* 0x0004680000002400 */
[----:B--2---:R-:W-:Y:S06]  /*7a90*/  FMUL.FTZ R0, R14, c[0x0][0x320] ;  /* 0x0000c8000e007a20 */ /* 0x004fec0000410000 */
[----:B------:R2:W1:Y:S02]  /*7aa0*/  MUFU.TANH R156, R0 ;  /* 0x00000000009c7308 */ /* 0x0004640000002400 */
[----:B--2---:R-:W-:Y:S08]  /*7ab0*/  FMUL.FTZ R0, R15, c[0x0][0x320] ;  /* 0x0000c8000f007a20 */ /* 0x004ff00000410000 */
        /* <DEDUP_REMOVED lines=38> */
[----:B------:R2:W1:Y:S01]  /*7d20*/  MUFU.TANH R141, R0 ;  /* 0x00000000008d7308 */ /* 0x0004620000002400 */
[----:B------:R-:W-:-:S05]  /*7d30*/  @!P0 BRA `(.L_x_508) ;  /* 0x0000050000008947 */ /* 0x000fca0003800000 */
[----:B---34-:R-:W-:Y:S01]  /*7d40*/  IMAD R2, R178, 0x40, R201 ;  /* 0x00000040b2027824 */ /* 0x018fe200078e02c9 */
[----:B------:R-:W-:Y:S01]  /*7d50*/  SHF.R.S32.HI R163, RZ, 0x1f, R193 ;  /* 0x0000001fffa37819 */ /* 0x000fe200000114c1 */
[----:B------:R-:W-:Y:S01]  /*7d60*/  IMAD.MOV.U32 R180, RZ, RZ, RZ ;  /* 0x000000ffffb47224 */ /* 0x000fe200078e00ff */
[----:B------:R-:W-:Y:S01]  /*7d70*/  SHF.R.S32.HI R171, RZ, 0x1f, R192 ;  /* 0x0000001fffab7819 */ /* 0x000fe200000114c0 */
[C---:B------:R-:W-:Y:S01]  /*7d80*/  IMAD.SHL.U32 R23, R193.reuse, 0x2, RZ ;  /* 0x00000002c1177824 */ /* 0x040fe200078e00ff */
[----:B------:R-:W-:Y:S01]  /*7d90*/  IADD3 R2, R2, -0x40, R197 ;  /* 0xffffffc002027810 */ /* 0x000fe20007ffe0c5 */
[----:B------:R-:W-:Y:S01]  /*7da0*/  IMAD.SHL.U32 R22, R192, 0x2, RZ ;  /* 0x00000002c0167824 */ /* 0x000fe200078e00ff */
[----:B------:R-:W-:Y:S01]  /*7db0*/  SHF.L.U64.HI R12, R193, 0x1, R163 ;  /* 0x00000001c10c7819 */ /* 0x000fe200000102a3 */
[----:B------:R-:W-:Y:S01]  /*7dc0*/  IMAD.SHL.U32 R21, R184, 0x2, RZ ;  /* 0x00000002b8157824 */ /* 0x000fe200078e00ff */
[----:B------:R-:W-:Y:S01]  /*7dd0*/  SHF.R.S32.HI R163, RZ, 0x1f, R184 ;  /* 0x0000001fffa37819 */ /* 0x000fe200000114b8 */
[----:B------:R-:W-:Y:S01]  /*7de0*/  @P6 IMAD.HI.U32 R3, R2, c[0x0][0x2bc], RZ ;  /* 0x0000af0002036a27 */ /* 0x000fe200078e00ff */
[----:B------:R-:W-:Y:S02]  /*7df0*/  SHF.L.U64.HI R11, R192, 0x1, R171 ;  /* 0x00000001c00b7819 */ /* 0x000fe400000102ab */
[----:B------:R-:W-:Y:S01]  /*7e00*/  SHF.L.U64.HI R10, R184, 0x1, R163 ;  /* 0x00000001b80a7819 */ /* 0x000fe200000102a3 */
[----:B--2---:R-:W-:Y:S01]  /*7e10*/  IMAD.MOV.U32 R0, RZ, RZ, R2 ;  /* 0x000000ffff007224 */ /* 0x004fe200078e0002 */
        /* <DEDUP_REMOVED lines=22> */
[----:B------:R2:W3:Y:S02]  /*7f80*/  SHFL.IDX PT, R4, R5, RZ, 0x181f ;  /* 0x00181fff05047589 */ /* 0x0004e400000e0000 */
.L_x_640:
[----:B------:R-:W-:-:S05]  /*7f90*/  BRA.DIV ~URZ, `(.L_x_510) ;  /* 0x0000f3927f007947 */ /* 0x000fca000b800000 */
[----:B------:R-:W4:Y:S01]  /*7fa0*/  SHFL.IDX PT, R0, R9, RZ, 0x181f ;  /* 0x00181fff09007589 */ /* 0x000f2200000e0000 */
[----:B------:R-:W-:Y:S02]  /*7fb0*/  ISETP.GE.AND P2, PT, R184, c[0x0][0x1d4], PT ;  /* 0x00007500b8007a0c */ /* 0x000fe40003f46270 */
[----:B------:R-:W-:Y:S02]  /*7fc0*/  ISETP.GE.AND P1, PT, R192, c[0x0][0x1d4], PT ;  /* 0x00007500c0007a0c */ /* 0x000fe40003f26270 */
[----:B----4-:R-:W-:Y:S05]  /*7fd0*/  IADD3 R2, P0, R0, R21, RZ ;  /* 0x0000001500027210 */ /* 0x010fea0007f1e0ff */
        /* <DEDUP_REMOVED lines=12> */
[----:B----4-:R-:W-:Y:S02]  /*80a0*/  SEL R6, RZ, 0x10, P1 ;  /* 0x00000010ff067807 */ /* 0x010fe40000800000 */
[----:B------:R-:W-:Y:S09]  /*80b0*/  SEL R8, RZ, 0x10, P0 ;  /* 0x00000010ff087807 */ /* 0x000ff20000000000 */
[----:B------:R4:W-:Y:S01]  /*80c0*/  LDGSTS.E.BYPASS.LTC128B.128 [R179+0xa100], [R2.64], !P0 ;  /* 0x0a10000002b37fae */ /* 0x0009e2000c101d48 */
[----:B--2--5:R-:W-:Y:S04]  /*80d0*/  SEL R5, RZ, 0x10, P2 ;  /* 0x00000010ff057807 */ /* 0x024fe80001000000 */
.L_x_641:
[C---:B---34-:R-:W-:Y:S02]  /*80e0*/  IADD3 R2, -R5.reuse, 0x10, RZ ;  /* 0x0000001005027810 */ /* 0x058fe40007ffe1ff */
        /* <DEDUP_REMOVED lines=8> */
[C---:B------:R-:W-:Y:S02]  /*8170*/  ISETP.NE.U32.AND P2, PT, R6.reuse, RZ, PT ;  /* 0x000000ff0600720c */ /* 0x040fe40003f45070 */
[----:B--2---:R-:W-:Y:S04]  /*8180*/  IADD3 R2, -R6, 0x10, RZ ;  /* 0x0000001006027810 */ /* 0x004fe80007ffe1ff */
        /* <DEDUP_REMOVED lines=11> */
.L_x_508:
[----:B---34-:R-:W-:Y:S05]  /*8240*/  BSYNC B0 ;  /* 0x0000000000007941 */ /* 0x018fea0003800000 */
.L_x_507:
[----:B--2---:R-:W-:Y:S01]  /*8250*/  IMAD.MOV.U32 R0, RZ, RZ, c[0x0][0x2c4] ;  /* 0x0000b100ff007624 */ /* 0x004fe200078e00ff */
[----:B------:R-:W0:Y:S01]  /*8260*/  LDGDEPBAR ;  /* 0x00000000000079af */ /* 0x000e220000000000 */
[----:B------:R-:W-:Y:S01]  /*8270*/  IMAD.SHL.U32 R5, R178, 0x40, RZ ;  /* 0x00000040b2057824 */ /* 0x000fe200078e00ff */
[----:B------:R-:W-:Y:S01]  /*8280*/  ULDC UR4, c[0x0][0x324] ;  /* 0x0000c90000047ab9 */ /* 0x000fe20000000800 */
[----:B------:R-:W-:Y:S01]  /*8290*/  IMAD.IADD R4, R216, 0x1, R211 ;  /* 0x00000001d8047824 */ /* 0x000fe200078e02d3 */
[----:B------:R-:W-:Y:S01]  /*82a0*/  ISETP.NE.AND P0, PT, R0, 0x1, PT ;  /* 0x000000010000780c */ /* 0x000fe20003f05270 */
[----:B------:R-:W-:Y:S01]  /*82b0*/  ULOP3.LUT UR4, URZ, UR4, URZ, 0x33, !UPT ;  /* 0x000000043f047292 */ /* 0x000fe2000f8e333f */
[----:B------:R-:W-:Y:S04]  /*82c0*/  IADD3 R0, -R199, 0x1, -R5 ;  /* 0x00000001c7007810 */ /* 0x000fe80007ffe905 */
[----:B------:R-:W-:Y:S04]  /*82d0*/  IADD3 R0, -R196, R0, R195 ;  /* 0x00000000c4007210 */ /* 0x000fe80007ffe1c3 */
[C---:B------:R-:W-:Y:S02]  /*82e0*/  IADD3 R6, R0.reuse, UR4, RZ ;  /* 0x0000000400067c10 */ /* 0x040fe4000fffe0ff */
[----:B------:R-:W-:Y:S01]  /*82f0*/  IADD3 R7, R0, c[0x0][0x328], RZ ;  /* 0x0000ca0000077a10 */ /* 0x000fe20007ffe0ff */
[----:B------:R-:W-:Y:S05]  /*8300*/  @P0 IMAD.HI.U32 R2, R4, c[0x0][0x2c8], RZ ;  /* 0x0000b20004020a27 */ /* 0x000fea00078e00ff */
[----:B------:R-:W-:Y:S01]  /*8310*/  @P0 SHF.R.U32.HI R4, RZ, c[0x0][0x2cc], R2 ;  /* 0x0000b300ff040a19 */ /* 0x000fe20000011602 */
[----:B------:R-:W-:-:S05]  /*8320*/  BRA.DIV ~URZ, `(.L_x_511) ;  /* 0x0000f2427f007947 */ /* 0x000fca000b800000 */
[----:B------:R2:W3:Y:S02]  /*8330*/  SHFL.IDX PT, R3, R4, RZ, 0x1c1f ;  /* 0x001c1fff04037589 */ /* 0x0004e400000e0000 */
.L_x_642:
[----:B---3--:R-:W-:Y:S01]  /*8340*/  IADD3 R2, R7, R3, RZ ;  /* 0x0000000307027210 */ /* 0x008fe20007ffe0ff */
[----:B------:R-:W-:Y:S05]  /*8350*/  IMAD.MOV.U32 R0, RZ, RZ, c[0x0][0x32c] ;  /* 0x0000cb00ff007624 */ /* 0x000fea00078e00ff */
[----:B------:R-:W-:Y:S01]  /*8360*/  ISETP.GE.AND P0, PT, R0, 0x1, PT ;  /* 0x000000010000780c */ /* 0x000fe20003f06270 */
[----:B------:R-:W-:Y:S11]  /*8370*/  IMAD.IADD R0, R6, 0x1, R3 ;  /* 0x0000000106007824 */ /* 0x000ff600078e0203 */
[----:B------:R-:W-:Y:S01]  /*8380*/  @!UPT UIADD3 URZ, URZ, URZ, URZ ;  /* 0x0000003f3f3ff290 */ /* 0x000fe2000fffe03f */
[----:B------:R-:W-:-:S05]  /*8390*/  @!P0 BRA `(.L_x_512) ;  /* 0x0000018000008947 */ /* 0x000fca0003800000 */
[----:B------:R-:W-:Y:S01]  /*83a0*/  IADD3 R3, -R196, R195, R3 ;  /* 0x000000c3c4037210 */ /* 0x000fe20007ffe103 */
[----:B------:R-:W-:Y:S03]  /*83b0*/  BSSY B0, `(.L_x_513) ;  /* 0x0000011000007945 */ /* 0x000fe60003800000 */
        /* <DEDUP_REMOVED lines=11> */
.L_x_514:
[----:B------:R-:W-:Y:S04]  /*8470*/  MOV R8, 0x1 ;  /* 0x0000000100087802 */ /* 0x000fe80000000f00 */
[----:B------:R-:W-:Y:S11]  /*8480*/  ISETP.NE.AND P0, PT, R8, c[0x0][0x32c], PT ;  /* 0x0000cb0008007a0c */ /* 0x000ff60003f05270 */
[----:B------:R-:W-:Y:S02]  /*8490*/  @!UPT UIADD3 URZ, URZ, URZ, URZ ;  /* 0x0000003f3f3ff290 */ /* 0x000fe4000fffe03f */
[----:B------:R-:W-:Y:S05]  /*84a0*/  @P0 IMAD.HI.U32 R8, R3, c[0x0][0x330], RZ ;  /* 0x0000cc0003080a27 */ /* 0x000fea00078e00ff */
[----:B------:R-:W-:Y:S02]  /*84b0*/  @P0 SHF.R.U32.HI R3, RZ, c[0x0][0x334], R8 ;  /* 0x0000cd00ff030a19 */ /* 0x000fe40000011608 */
.L_x_515:
[----:B------:R-:W-:Y:S05]  /*84c0*/  BSYNC B0 ;  /* 0x0000000000007941 */ /* 0x000fea0003800000 */
.L_x_513:
[----:B------:R-:W-:Y:S04]  /*84d0*/  IMAD R3, R3, c[0x0][0x32c], -R5 ;  /* 0x0000cb0003037a24 */ /* 0x000fe800078e0a05 */
[----:B------:R-:W-:Y:S05]  /*84e0*/  IMAD.IADD R3, R3, 0x1, -R199 ;  /* 0x0000000103037824 */ /* 0x000fea00078e0ac7 */
[----:B------:R-:W-:Y:S02]  /*84f0*/  IMNMX R0, R0, R3, !PT ;  /* 0x0000000300007217 */ /* 0x000fe40007800200 */
[----:B------:R-:W-:Y:S04]  /*8500*/  IADD3 R3, R3, c[0x0][0x32c], RZ ;  /* 0x0000cb0003037a10 */ /* 0x000fe80007ffe0ff */
[----:B------:R-:W-:Y:S02]  /*8510*/  IMNMX R2, R2, R3, PT ;  /* 0x0000000302027217 */ /* 0x000fe40003800200 */
.L_x_512:
[----:B------:R-:W-:Y:S04]  /*8520*/  ISETP.GT.AND P1, PT, R178, -0x1, PT ;  /* 0xffffffffb200780c */ /* 0x000fe80003f24270 */
[C---:B------:R-:W-:Y:S02]  /*8530*/  ISETP.GT.AND P2, PT, R0.reuse, RZ, P1 ;  /* 0x000000ff0000720c */ /* 0x040fe40000f44270 */
[----:B------:R-:W-:Y:S02]  /*8540*/  ISETP.GT.AND P0, PT, R0, 0x1, P1 ;  /* 0x000000010000780c */ /* 0x000fe40000f04270 */
[C---:B------:R-:W-:Y:S02]  /*8550*/  ISETP.LT.OR P2, PT, R2.reuse, 0x1, P2 ;  /* 0x000000010200780c */ /* 0x040fe40001741670 */
[----:B------:R-:W-:Y:S02]  /*8560*/  ISETP.LT.OR P0, PT, R2, 0x2, P0 ;  /* 0x000000020200780c */ /* 0x000fe40000701670 */
[----:B------:R-:W-:Y:S02]  /*8570*/  FSEL R23, R158, -INF , !P2 ;  /* 0xff8000009e177808 */ /* 0x000fe40005000000 */
[C---:B------:R-:W-:Y:S02]  /*8580*/  ISETP.GT.AND P2, PT, R0.reuse, 0x8, P1 ;  /* 0x000000080000780c */ /* 0x040fe40000f44270 */
[----:B------:R-:W-:Y:S02]  /*8590*/  FSEL R25, R157, -INF , !P0 ;  /* 0xff8000009d197808 */ /* 0x000fe40004000000 */
[----:B------:R-:W-:Y:S02]  /*85a0*/  ISETP.GT.AND P0, PT, R0, 0x9, P1 ;  /* 0x000000090000780c */ /* 0x000fe40000f04270 */
[C---:B------:R-:W-:Y:S02]  /*85b0*/  ISETP.LT.OR P2, PT, R2.reuse, 0x9, P2 ;  /* 0x000000090200780c */ /* 0x040fe40001741670 */
[----:B------:R-:W-:Y:S02]  /*85c0*/  ISETP.LT.OR P0, PT, R2, 0xa, P0 ;  /* 0x0000000a0200780c */ /* 0x000fe40000701670 */
[----:B-1----:R-:W-:Y:S02]  /*85d0*/  FSEL R24, R154, -INF , !P2 ;  /* 0xff8000009a187808 */ /* 0x002fe40005000000 */
[C---:B------:R-:W-:Y:S02]  /*85e0*/  ISETP.GT.AND P2, PT, R0.reuse, 0x10, P1 ;  /* 0x000000100000780c */ /* 0x040fe40000f44270 */
[----:B------:R-:W-:Y:S02]  /*85f0*/  FSEL R26, R147, -INF , !P0 ;  /* 0xff800000931a7808 */ /* 0x000fe40004000000 */
[----:B------:R-:W-:Y:S02]  /*8600*/  ISETP.GT.AND P0, PT, R0, 0x11, P1 ;  /* 0x000000110000780c */ /* 0x000fe40000f04270 */
[C---:B------:R-:W-:Y:S02]  /*8610*/  ISETP.LT.OR P2, PT, R2.reuse, 0x11, P2 ;  /* 0x000000110200780c */ /* 0x040fe40001741670 */
[----:B------:R-:W-:Y:S02]  /*8620*/  ISETP.LT.OR P0, PT, R2, 0x12, P0 ;  /* 0x000000120200780c */ /* 0x000fe40000701670 */
[----:B------:R-:W-:Y:S02]  /*8630*/  FSEL R137, R137, -INF , !P2 ;  /* 0xff80000089897808 */ /* 0x000fe40005000000 */
[----:B------:R-:W-:Y:S02]  /*8640*/  ISETP.GT.AND P2, PT, R0, 0x18, P1 ;  /* 0x000000180000780c */ /* 0x000fe40000f44270 */
        /* <DEDUP_REMOVED lines=29> */
[----:B------:R-:W-:Y:S01]  /*8820*/  FSEL R27, R13, -INF , !P0 ;  /* 0xff8000000d1b7808 */ /* 0x000fe20004000000 */
[----:B------:R-:W-:-:S06]  /*8830*/  BRA.DIV ~URZ, `(.L_x_516) ;  /* 0x0000eda27f007947 */ /* 0x000fcc000b800000 */
[----:B------:R1:W3:Y:S02]  /*8840*/  SHFL.IDX PT, R3, R4, 0x1, 0x1c1f ;  /* 0x003c1f0004037f89 */ /* 0x0002e400000e0000 */
.L_x_643:
        /* <DEDUP_REMOVED lines=12> */
[----:B-12---:R-:W-:Y:S05]  /*8910*/  IMAD.MOV.U32 R4, RZ, RZ, 0x1 ;  /* 0x00000001ff047424 */ /* 0x006fea00078e00ff */
[----:B------:R-:W-:Y:S11]  /*8920*/  ISETP.NE.AND P0, PT, R4, c[0x0][0x32c], PT ;  /* 0x0000cb0004007a0c */ /* 0x000ff60003f05270 */
[----:B------:R-:W-:Y:S02]  /*8930*/  @!UPT UIADD3 URZ, URZ, URZ, URZ ;  /* 0x0000003f3f3ff290 */ /* 0x000fe4000fffe03f */
[----:B------:R-:W-:Y:S05]  /*8940*/  @P0 IMAD.HI.U32 R4, R3, c[0x0][0x330], RZ ;  /* 0x0000cc0003040a27 */ /* 0x000fea00078e00ff */
[----:B------:R-:W-:Y:S04]  /*8950*/  @P0 SHF.R.U32.HI R3, RZ, c[0x0][0x334], R4 ;  /* 0x0000cd00ff030a19 */ /* 0x000fe80000011604 */
[----:B------:R-:W-:Y:S01]  /*8960*/  LOP3.LUT R3, RZ, R3, RZ, 0x33, !PT ;  /* 0x00000003ff037212 */ /* 0x000fe200078e33ff */
[----:B------:R-:W-:-:S05]  /*8970*/  BRA `(.L_x_520) ;  /* 0x0000005000007947 */ /* 0x000fca0003800000 */
.L_x_519:
[----:B-12---:R-:W-:Y:S04]  /*8980*/  MOV R4, 0x1 ;  /* 0x0000000100047802 */ /* 0x006fe80000000f00 */
[----:B------:R-:W-:Y:S11]  /*8990*/  ISETP.NE.AND P0, PT, R4, c[0x0][0x32c], PT ;  /* 0x0000cb0004007a0c */ /* 0x000ff60003f05270 */
[----:B------:R-:W-:Y:S02]  /*89a0*/  @!UPT UIADD3 URZ, URZ, URZ, URZ ;  /* 0x0000003f3f3ff290 */ /* 0x000fe4000fffe03f */
[----:B------:R-:W-:Y:S05]  /*89b0*/  @P0 IMAD.HI.U32 R4, R3, c[0x0][0x330], RZ ;  /* 0x0000cc0003040a27 */ /* 0x000fea00078e00ff */
[----:B------:R-:W-:Y:S02]  /*89c0*/  @P0 SHF.R.U32.HI R3, RZ, c[0x0][0x334], R4 ;  /* 0x0000cd00ff030a19 */ /* 0x000fe40000011604 */
.L_x_520:
[----:B------:R-:W-:Y:S05]  /*89d0*/  BSYNC B0 ;  /* 0x0000000000007941 */ /* 0x000fea0003800000 */
.L_x_518:
[----:B------:R-:W-:Y:S04]  /*89e0*/  IMAD R5, R3, c[0x0][0x32c], -R5 ;  /* 0x0000cb0003057a24 */ /* 0x000fe800078e0a05 */
[----:B------:R-:W-:Y:S05]  /*89f0*/  IMAD.IADD R3, R5, 0x1, -R199 ;  /* 0x0000000105037824 */ /* 0x000fea00078e0ac7 */
[----:B------:R-:W-:Y:S02]  /*8a00*/  IADD3 R4, R3, c[0x0][0x32c], RZ ;  /* 0x0000cb0003047a10 */ /* 0x000fe40007ffe0ff */
[----:B------:R-:W-:Y:S02]  /*8a10*/  IMNMX R0, R0, R3, !PT ;  /* 0x0000000300007217 */ /* 0x000fe40007800200 */
[----:B------:R-:W-:Y:S02]  /*8a20*/  IMNMX R2, R2, R4, PT ;  /* 0x0000000402027217 */ /* 0x000fe40003800200 */
.L_x_517:
[C---:B------:R-:W-:Y:S02]  /*8a30*/  ISETP.GT.AND P0, PT, R0.reuse, RZ, P1 ;  /* 0x000000ff0000720c */ /* 0x040fe40000f04270 */
[----:B------:R-:W-:Y:S02]  /*8a40*/  ISETP.GT.AND P2, PT, R0, 0x1, P1 ;  /* 0x000000010000780c */ /* 0x000fe40000f44270 */
[C---:B------:R-:W-:Y:S02]  /*8a50*/  ISETP.LT.OR P0, PT, R2.reuse, 0x1, P0 ;  /* 0x000000010200780c */ /* 0x040fe40000701670 */
[----:B------:R-:W-:Y:S02]  /*8a60*/  ISETP.LT.OR P2, PT, R2, 0x2, P2 ;  /* 0x000000020200780c */ /* 0x000fe40001741670 */
[----:B------:R-:W-:Y:S02]  /*8a70*/  FSEL R7, R162, -INF , !P0 ;  /* 0xff800000a2077808 */ /* 0x000fe40004000000 */
[----:B------:R-:W-:Y:S02]  /*8a80*/  ISETP.GT.AND P0, PT, R0, 0x8, P1 ;  /* 0x000000080000780c */ /* 0x000fe40000f04270 */
[----:B------:R-:W-:Y:S02]  /*8a90*/  FSEL R10, R161, -INF , !P2 ;  /* 0xff800000a10a7808 */ /* 0x000fe40005000000 */
[----:B------:R-:W-:Y:S02]  /*8aa0*/  ISETP.LT.OR P0, PT, R2, 0x9, P0 ;  /* 0x000000090200780c */ /* 0x000fe40000701670 */
[----:B------:R-:W-:Y:S02]  /*8ab0*/  ISETP.GT.AND P2, PT, R0, 0x9, P1 ;  /* 0x000000090000780c */ /* 0x000fe40000f44270 */
[----:B------:R-:W-:Y:S02]  /*8ac0*/  FMNMX.FTZ R3, R23, R101, !PT ;  /* 0x0000006517037209 */ /* 0x000fe40007810000 */
[----:B------:R-:W-:Y:S02]  /*8ad0*/  FMNMX.FTZ R5, R7, R102, !PT ;  /* 0x0000006607057209 */ /* 0x000fe40007810000 */
[----:B------:R-:W-:Y:S02]  /*8ae0*/  FSEL R9, R160, -INF , !P0 ;  /* 0xff800000a0097808 */ /* 0x000fe40004000000 */
[----:B------:R-:W-:Y:S02]  /*8af0*/  ISETP.GT.AND P0, PT, R0, 0x10, P1 ;  /* 0x000000100000780c */ /* 0x000fe40000f04270 */
[----:B------:R-:W-:Y:S02]  /*8b00*/  ISETP.LT.OR P2, PT, R2, 0xa, P2 ;  /* 0x0000000a0200780c */ /* 0x000fe40001741670 */
[----:B-12---:R-:W-:Y:S02]  /*8b10*/  FMNMX.FTZ R4, R25, R3, !PT ;  /* 0x0000000319047209 */ /* 0x006fe40007810000 */
[----:B------:R-:W-:Y:S02]  /*8b20*/  FMNMX.FTZ R3, R10, R5, !PT ;  /* 0x000000050a037209 */ /* 0x000fe40007810000 */
[----:B------:R-:W-:Y:S02]  /*8b30*/  ISETP.LT.OR P0, PT, R2, 0x11, P0 ;  /* 0x000000110200780c */ /* 0x000fe40000701670 */
[----:B------:R-:W-:Y:S02]  /*8b40*/  FSEL R22, R159, -INF , !P2 ;  /* 0xff8000009f167808 */ /* 0x000fe40005000000 */
[----:B------:R-:W-:Y:S02]  /*8b50*/  ISETP.GT.AND P2, PT, R0, 0x11, P1 ;  /* 0x000000110000780c */ /* 0x000fe40000f44270 */
[----:B------:R-:W-:Y:S02]  /*8b60*/  FMNMX.FTZ R4, R24, R4, !PT ;  /* 0x0000000418047209 */ /* 0x000fe40007810000 */
[----:B------:R-:W-:Y:S02]  /*8b70*/  FMNMX.FTZ R3, R9, R3, !PT ;  /* 0x0000000309037209 */ /* 0x000fe40007810000 */
[----:B------:R-:W-:Y:S02]  /*8b80*/  FSEL R21, R156, -INF , !P0 ;  /* 0xff8000009c157808 */ /* 0x000fe40004000000 */
[----:B------:R-:W-:Y:S02]  /*8b90*/  ISETP.GT.AND P0, PT, R0, 0x18, P1 ;  /* 0x000000180000780c */ /* 0x000fe40000f04270 */
[----:B------:R-:W-:Y:S02]  /*8ba0*/  ISETP.LT.OR P2, PT, R2, 0x12, P2 ;  /* 0x000000120200780c */ /* 0x000fe40001741670 */
[----:B------:R-:W-:Y:S02]  /*8bb0*/  FMNMX.FTZ R4, R26, R4, !PT ;  /* 0x000000041a047209 */ /* 0x000fe40007810000 */
        /* <DEDUP_REMOVED lines=13> */
[C---:B------:R-:W-:Y:S02]  /*8c90*/  ISETP.GT.AND P2, PT, R0.reuse, 0x21, P1 ;  /* 0x000000210000780c */ /* 0x040fe40000f44270 */
        /* <DEDUP_REMOVED lines=23> */
[C---:B------:R-:W-:Y:S02]  /*8e10*/  ISETP.GT.AND P2, PT, R0.reuse, 0x38, P1 ;  /* 0x000000380000780c */ /* 0x040fe40000f44270 */
[----:B------:R-:W-:Y:S02]  /*8e20*/  ISETP.GT.AND P0, PT, R0, 0x39, P1 ;  /* 0x000000390000780c */ /* 0x000fe40000f04270 */
[----:B------:R-:W-:Y:S02]  /*8e30*/  ISETP.LT.OR P3, PT, R2, 0x32, P3 ;  /* 0x000000320200780c */ /* 0x000fe40001f61670 */
[----:B------:R-:W-:Y:S02]  /*8e40*/  FMNMX.FTZ R4, R30, R4, !PT ;  /* 0x000000041e047209 */ /* 0x000fe40007810000 */
[----:B------:R-:W-:Y:S02]  /*8e50*/  FMNMX.FTZ R0, R14, R3, !PT ;  /* 0x000000030e007209 */ /* 0x000fe40007810000 */
[----:B------:R-:W-:Y:S02]  /*8e60*/  ISETP.LT.OR P1, PT, R2, 0x39, P2 ;  /* 0x000000390200780c */ /* 0x000fe40001721670 */
[----:B------:R-:W-:Y:S02]  /*8e70*/  FSEL R12, R142, -INF , !P3 ;  /* 0xff8000008e0c7808 */ /* 0x000fe40005800000 */
[----:B------:R-:W-:Y:S02]  /*8e80*/  FMNMX.FTZ R3, R29, R4, !PT ;  /* 0x000000041d037209 */ /* 0x000fe40007810000 */
[----:B------:R-:W-:Y:S02]  /*8e90*/  FMNMX.FTZ R0, R13, R0, !PT ;  /* 0x000000000d007209 */ /* 0x000fe40007810000 */
[----:B------:R-:W-:Y:S02]  /*8ea0*/  ISETP.LT.OR P0, PT, R2, 0x3a, P0 ;  /* 0x0000003a0200780c */ /* 0x000fe40000701670 */
[----:B------:R-:W-:Y:S02]  /*8eb0*/  FSEL R8, R139, -INF , !P1 ;  /* 0xff8000008b087808 */ /* 0x000fe40004800000 */
[----:B------:R-:W-:Y:S02]  /*8ec0*/  FMNMX.FTZ R2, R138, R3, !PT ;  /* 0x000000038a027209 */ /* 0x000fe40007810000 */
[----:B------:R-:W-:Y:S02]  /*8ed0*/  FMNMX.FTZ R0, R12, R0, !PT ;  /* 0x000000000c007209 */ /* 0x000fe40007810000 */
[----:B------:R-:W-:Y:S02]  /*8ee0*/  FSEL R11, R141, -INF , !P0 ;  /* 0xff8000008d0b7808 */ /* 0x000fe40004000000 */
[----:B------:R-:W-:Y:S02]  /*8ef0*/  FMNMX.FTZ R2, R28, R2, !PT ;  /* 0x000000021c027209 */ /* 0x000fe40007810000 */
[----:B------:R-:W-:Y:S02]  /*8f00*/  FMNMX.FTZ R0, R8, R0, !PT ;  /* 0x0000000008007209 */ /* 0x000fe40007810000 */
[----:B------:R-:W-:Y:S02]  /*8f10*/  FMNMX.FTZ R4, R27, R2, !PT ;  /* 0x000000021b047209 */ /* 0x000fe40007810000 */
[----:B------:R-:W-:Y:S01]  /*8f20*/  FMNMX.FTZ R6, R11, R0, !PT ;  /* 0x000000000b067209 */ /* 0x000fe20007810000 */
[----:B------:R-:W-:-:S05]  /*8f30*/  BRA.DIV ~URZ, `(.L_x_521) ;  /* 0x0000e7127f007947 */ /* 0x000fca000b800000 */
[----:B------:R1:W2:Y:S02]  /*8f40*/  SHFL.BFLY PT, R0, R4, 0x2, 0x1f ;  /* 0x0c401f0004007f89 */ /* 0x0002a400000e0000 */
.L_x_644:
[----:B--2---:R-:W-:Y:S01]  /*8f50*/  FMNMX.FTZ R5, R4, R0, !PT ;  /* 0x0000000004057209 */ /* 0x004fe20007810000 */
[----:B------:R-:W-:-:S05]  /*8f60*/  BRA.DIV ~URZ, `(.L_x_522) ;  /* 0x0000e7227f007947 */ /* 0x000fca000b800000 */
[----:B------:R-:W-:Y:S04]  /*8f70*/  SHFL.BFLY PT, R0, R6, 0x2, 0x1f ;  /* 0x0c401f0006007f89 */ /* 0x000fe800000e0000 */
[----:B------:R-:W2:Y:S02]  /*8f80*/  SHFL.BFLY PT, R2, R5, 0x1, 0x1f ;  /* 0x0c201f0005027f89 */ /* 0x000ea400000e0000 */
[----:B--2---:R-:W-:Y:S02]  /*8f90*/  FMNMX.FTZ R100, R5, R2, !PT ;  /* 0x0000000205647209 */ /* 0x004fe40007810000 */
[----:B-1----:R-:W-:Y:S05]  /*8fa0*/  FMNMX.FTZ R4, R6, R0, !PT ;  /* 0x0000000006047209 */ /* 0x002fea0007810000 */
[----:B------:R1:W2:Y:S02]  /*8fb0*/  SHFL.BFLY PT, R0, R4, 0x1, 0x1f ;  /* 0x0c201f0004007f89 */ /* 0x0002a400000e0000 */
.L_x_645:
[C---:B------:R-:W-:Y:S01]  /*8fc0*/  FMUL.FTZ R2, R100.reuse, c[0x0][0x2d0] ;  /* 0x0000b40064027a20 */ /* 0x040fe20000410000 */
[----:B------:R-:W-:Y:S01]  /*8fd0*/  FSETP.NEU.FTZ.AND P0, PT, R100, -INF , PT ;  /* 0xff8000006400780b */ /* 0x000fe20003f1d000 */
[----:B------:R-:W-:Y:S01]  /*8fe0*/  WARPSYNC 0xffffffff ;  /* 0xffffffff00007948 */ /* 0x000fe20003800000 */
[----:B--2---:R-:W-:Y:S01]  /*8ff0*/  FMNMX.FTZ R3, R0, R4, !PT ;  /* 0x0000000400037209 */ /* 0x004fe20007810000 */
[----:B------:R-:W2:Y:S01]  /*9000*/  LDSM.16.MT88.4 R140, [R167] ;  /* 0x00000000a78c783b */ /* 0x000ea20000004200 */
[----:B------:R-:W-:Y:S03]  /*9010*/  FSEL R5, R2, RZ, P0 ;  /* 0x000000ff02057208 */ /* 0x000fe60000000000 */
[----:B-1----:R-:W-:Y:S02]  /*9020*/  FMUL.FTZ R4, R3, c[0x0][0x2d0] ;  /* 0x0000b40003047a20 */ /* 0x002fe40000410000 */
[--C-:B------:R-:W-:Y:S02]  /*9030*/  FFMA.FTZ R2, R23, c[0x0][0x2d0], -R5.reuse ;  /* 0x0000b40017027a23 */ /* 0x100fe40000010805 */
[--C-:B------:R-:W-:Y:S02]  /*9040*/  FFMA.FTZ R6, R26, c[0x0][0x2d0], -R5.reuse ;  /* 0x0000b4001a067a23 */ /* 0x100fe40000010805 */
[----:B------:R1:W-:Y:S01]  /*9050*/  MUFU.EX2 R23, R2 ;  /* 0x0000000200177308 */ /* 0x0003e20000000800 */
        /* <DEDUP_REMOVED lines=14> */
[--C-:B-1----:R-:W-:Y:S05]  /*9140*/  FFMA.FTZ R2, R25, c[0x0][0x2d0], -R5.reuse ;  /* 0x0000b40019027a23 */ /* 0x102fea0000010805 */
[----:B------:R1:W-:Y:S10]  /*9150*/  MUFU.EX2 R182, R2 ;  /* 0x0000000200b67308 */ /* 0x0003f40000000800 */
[----:B------:R-:W-:Y:S10]  /*9160*/  MUFU.EX2 R156, R156 ;  /* 0x0000009c009c7308 */ /* 0x000ff40000000800 */
[----:B------:R-:W-:Y:S01]  /*9170*/  MUFU.EX2 R155, R155 ;  /* 0x0000009b009b7308 */ /* 0x000fe20000000800 */
[----:B-1----:R-:W-:Y:S09]  /*9180*/  FFMA.FTZ R2, R24, c[0x0][0x2d0], -R5 ;  /* 0x0000b40018027a23 */ /* 0x002ff20000010805 */
[----:B------:R1:W-:Y:S10]  /*9190*/  MUFU.EX2 R187, R2 ;  /* 0x0000000200bb7308 */ /* 0x0003f40000000800 */
[----:B------:R-:W-:Y:S10]  /*91a0*/  MUFU.EX2 R153, R153 ;  /* 0x0000009900997308 */ /* 0x000ff40000000800 */
[----:B------:R-:W-:Y:S01]  /*91b0*/  MUFU.EX2 R145, R163 ;  /* 0x000000a300917308 */ /* 0x000fe20000000800 */
[----:B-1----:R-:W-:Y:S02]  /*91c0*/  FSEL R2, R100, RZ, P0 ;  /* 0x000000ff64027208 */ /* 0x002fe40000000000 */
[----:B------:R-:W-:Y:S03]  /*91d0*/  FSETP.NEU.FTZ.AND P0, PT, R3, -INF , PT ;  /* 0xff8000000300780b */ /* 0x000fe60003f1d000 */
[----:B------:R-:W-:Y:S01]  /*91e0*/  FADD.FTZ R0, -R2, R101 ;  /* 0x0000006502007221 */ /* 0x000fe20000010100 */
[----:B------:R-:W-:Y:S03]  /*91f0*/  FSEL R4, R4, RZ, P0 ;  /* 0x000000ff04047208 */ /* 0x000fe60000000000 */
[----:B------:R-:W-:Y:S02]  /*9200*/  FMUL.FTZ R0, R0, c[0x0][0x2d0] ;  /* 0x0000b40000007a20 */ /* 0x000fe40000410000 */
[--C-:B------:R-:W-:Y:S02]  /*9210*/  FFMA.FTZ R6, R9, c[0x0][0x2d0], -R4.reuse ;  /* 0x0000b40009067a23 */ /* 0x100fe40000010804 */
[----:B------:R1:W3:Y:S01]  /*9220*/  MUFU.EX2 R2, R0 ;  /* 0x0000000000027308 */ /* 0x0002e20000000800 */
        /* <DEDUP_REMOVED lines=19> */
[----:B------:R1:W4:Y:S02]  /*9360*/  MUFU.EX2 R158, R0 ;  /* 0x00000000009e7308 */ /* 0x0003240000000800 */
[----:B-1----:R-:W-:Y:S01]  /*9370*/  FSEL R0, R3, RZ, P0 ;  /* 0x000000ff03007208 */ /* 0x002fe20000000000 */
[----:B---3--:R-:W-:Y:S01]  /*9380*/  FMUL.FTZ R8, R2, R128 ;  /* 0x0000008002087220 */ /* 0x008fe20000410000 */
[----:B------:R-:W-:Y:S01]  /*9390*/  F2FP.PACK_AB R136, R182, R23 ;  /* 0x00000017b688723e */ /* 0x000fe200000000ff */
[----:B------:R-:W-:Y:S01]  /*93a0*/  FMUL.FTZ R9, R2, R129 ;  /* 0x0000008102097220 */ /* 0x000fe20000410000 */
[----:B------:R-:W-:Y:S01]  /*93b0*/  F2FP.PACK_AB R138, R188, R187 ;  /* 0x000000bbbc8a723e */ /* 0x000fe200000000ff */
[----:B------:R-:W-:Y:S01]  /*93c0*/  FADD.FTZ R0, -R0, R102 ;  /* 0x0000006600007221 */ /* 0x000fe20000010100 */
[----:B----4-:R-:W-:Y:S01]  /*93d0*/  F2FP.PACK_AB R137, R158, R159 ;  /* 0x0000009f9e89723e */ /* 0x010fe200000000ff */
[----:B------:R-:W-:Y:S01]  /*93e0*/  FMUL.FTZ R16, R2, R120 ;  /* 0x0000007802107220 */ /* 0x000fe20000410000 */
[----:B------:R-:W-:Y:S01]  /*93f0*/  F2FP.PACK_AB R139, R185, R186 ;  /* 0x000000bab98b723e */ /* 0x000fe200000000ff */
[----:B------:R-:W-:Y:S01]  /*9400*/  FMUL.FTZ R0, R0, c[0x0][0x2d0] ;  /* 0x0000b40000007a20 */ /* 0x000fe20000410000 */
[----:B------:R-:W-:Y:S01]  /*9410*/  ISETP.GT.AND P0, PT, R178, R200, PT ;  /* 0x000000c8b200720c */ /* 0x000fe20003f04270 */
[----:B------:R-:W-:Y:S01]  /*9420*/  FMUL.FTZ R17, R2, R121 ;  /* 0x0000007902117220 */ /* 0x000fe20000410000 */
[----:B------:R-:W-:Y:S01]  /*9430*/  IADD3 R178, R178, -0x1, RZ ;  /* 0xffffffffb2b27810 */ /* 0x000fe20007ffe0ff */
[----:B------:R-:W-:Y:S02]  /*9440*/  FFMA.FTZ R102, R20, c[0x0][0x2d0], -R4 ;  /* 0x0000b40014667a23 */ /* 0x000fe40000010804 */
[----:B------:R-:W1:Y:S01]  /*9450*/  MUFU.EX2 R0, R0 ;  /* 0x0000000000007308 */ /* 0x000e620000000800 */
[C---:B------:R-:W-:Y:S02]  /*9460*/  FMUL.FTZ R4, R2.reuse, R132 ;  /* 0x0000008402047220 */ /* 0x040fe40000410000 */
[C---:B------:R-:W-:Y:S02]  /*9470*/  FMUL.FTZ R5, R2.reuse, R133 ;  /* 0x0000008502057220 */ /* 0x040fe40000410000 */
[C---:B------:R-:W-:Y:S02]  /*9480*/  FMUL.FTZ R24, R2.reuse, R112 ;  /* 0x0000007002187220 */ /* 0x040fe40000410000 */
[C---:B------:R-:W-:Y:S02]  /*9490*/  FMUL.FTZ R25, R2.reuse, R113 ;  /* 0x0000007102197220 */ /* 0x040fe40000410000 */
[C---:B------:R-:W-:Y:S01]  /*94a0*/  FMUL.FTZ R12, R2.reuse, R124 ;  /* 0x0000007c020c7220 */ /* 0x040fe20000410000 */
[----:B------:R-:W-:Y:S01]  /*94b0*/  MUFU.EX2 R132, R148 ;  /* 0x0000009400847308 */ /* 0x000fe20000000800 */
[C---:B------:R-:W-:Y:S02]  /*94c0*/  FMUL.FTZ R13, R2.reuse, R125 ;  /* 0x0000007d020d7220 */ /* 0x040fe40000410000 */
[C---:B------:R-:W-:Y:S02]  /*94d0*/  FMUL.FTZ R32, R2.reuse, R104 ;  /* 0x0000006802207220 */ /* 0x040fe40000410000 */
[C---:B------:R-:W-:Y:S02]  /*94e0*/  FMUL.FTZ R33, R2.reuse, R105 ;  /* 0x0000006902217220 */ /* 0x040fe40000410000 */
[C---:B------:R-:W-:Y:S02]  /*94f0*/  FMUL.FTZ R20, R2.reuse, R116 ;  /* 0x0000007402147220 */ /* 0x040fe40000410000 */
[C---:B------:R-:W-:Y:S01]  /*9500*/  FMUL.FTZ R21, R2.reuse, R117 ;  /* 0x0000007502157220 */ /* 0x040fe20000410000 */
[----:B------:R-:W-:Y:S01]  /*9510*/  MUFU.EX2 R133, R146 ;  /* 0x0000009200857308 */ /* 0x000fe20000000800 */
[C---:B------:R-:W-:Y:S02]  /*9520*/  FMUL.FTZ R28, R2.reuse, R108 ;  /* 0x0000006c021c7220 */ /* 0x040fe40000410000 */
[----:B------:R-:W-:Y:S02]  /*9530*/  FMUL.FTZ R29, R2, R109 ;  /* 0x0000006d021d7220 */ /* 0x000fe40000410000 */
[C---:B-1----:R-:W-:Y:S02]  /*9540*/  FMUL.FTZ R10, R0.reuse, R130 ;  /* 0x00000082000a7220 */ /* 0x042fe40000410000 */
[C---:B------:R-:W-:Y:S02]  /*9550*/  FMUL.FTZ R11, R0.reuse, R131 ;  /* 0x00000083000b7220 */ /* 0x040fe40000410000 */
[----:B------:R-:W1:Y:S01]  /*9560*/  LDSM.16.MT88.4 R128, [R168] ;  /* 0x00000000a880783b */ /* 0x000e620000004200 */
[C---:B------:R-:W-:Y:S01]  /*9570*/  FMUL.FTZ R18, R0.reuse, R122 ;  /* 0x0000007a00127220 */ /* 0x040fe20000410000 */
[----:B------:R-:W-:Y:S01]  /*9580*/  MUFU.EX2 R125, R102 ;  /* 0x00000066007d7308 */ /* 0x000fe20000000800 */
[C---:B------:R-:W-:Y:S02]  /*9590*/  FMUL.FTZ R19, R0.reuse, R123 ;  /* 0x0000007b00137220 */ /* 0x040fe40000410000 */
[C---:B------:R-:W-:Y:S02]  /*95a0*/  FMUL.FTZ R6, R0.reuse, R134 ;  /* 0x0000008600067220 */ /* 0x040fe40000410000 */
[C---:B------:R-:W-:Y:S01]  /*95b0*/  FMUL.FTZ R7, R0.reuse, R135 ;  /* 0x0000008700077220 */ /* 0x040fe20000410000 */
[----:B------:R-:W3:Y:S01]  /*95c0*/  LDSM.16.MT88.4 R120, [R170] ;  /* 0x00000000aa78783b */ /* 0x000ee20000004200 */
[C---:B------:R-:W-:Y:S02]  /*95d0*/  FMUL.FTZ R26, R0.reuse, R114 ;  /* 0x00000072001a7220 */ /* 0x040fe40000410000 */
[C---:B------:R-:W-:Y:S01]  /*95e0*/  FMUL.FTZ R27, R0.reuse, R115 ;  /* 0x00000073001b7220 */ /* 0x040fe20000410000 */
[----:B------:R-:W-:Y:S01]  /*95f0*/  MUFU.EX2 R124, R144 ;  /* 0x00000090007c7308 */ /* 0x000fe20000000800 */
[C---:B------:R-:W-:Y:S01]  /*9600*/  FMUL.FTZ R34, R0.reuse, R106 ;  /* 0x0000006a00227220 */ /* 0x040fe20000410000 */
[C---:B--2---:R-:W-:Y:S02]  /*9610*/  HMMA.16816.F32 R4, R136.reuse, R140, R4 ;  /* 0x0000008c8804723c */ /* 0x044fe40000001804 */
[----:B------:R-:W2:Y:S03]  /*9620*/  LDSM.16.MT88.4 R112, [R169] ;  /* 0x00000000a970783b */ /* 0x000ea60000004200 */
[C---:B------:R-:W-:Y:S02]  /*9630*/  FMUL.FTZ R35, R0.reuse, R107 ;  /* 0x0000006b00237220 */ /* 0x040fe40000410000 */
[C---:B------:R-:W-:Y:S01]  /*9640*/  FMUL.FTZ R22, R0.reuse, R118 ;  /* 0x0000007600167220 */ /* 0x040fe20000410000 */
[C---:B------:R-:W-:Y:S01]  /*9650*/  HMMA.16816.F32 R8, R136.reuse, R142, R8 ;  /* 0x0000008e8808723c */ /* 0x040fe20000001808 */
[----:B------:R-:W-:Y:S01]  /*9660*/  MUFU.EX2 R148, R152 ;  /* 0x0000009800947308 */ /* 0x000fe20000000800 */
[----:B------:R-:W4:Y:S02]  /*9670*/  LDSM.16.MT88.4 R104, [R167+0x2000] ;  /* 0x00200000a768783b */ /* 0x000f240000004200 */
[C---:B------:R-:W-:Y:S02]  /*9680*/  FMUL.FTZ R14, R0.reuse, R126 ;  /* 0x0000007e000e7220 */ /* 0x040fe40000410000 */
[C---:B------:R-:W-:Y:S02]  /*9690*/  FMUL.FTZ R15, R0.reuse, R127 ;  /* 0x0000007f000f7220 */ /* 0x040fe40000410000 */
[C---:B------:R-:W-:Y:S03]  /*96a0*/  FMUL.FTZ R30, R0.reuse, R110 ;  /* 0x0000006e001e7220 */ /* 0x040fe60000410000 */
[----:B------:R-:W5:Y:S01]  /*96b0*/  MUFU.EX2 R127, R149 ;  /* 0x00000095007f7308 */ /* 0x000f620000000800 */
[----:B------:R-:W-:Y:S02]  /*96c0*/  FMUL.FTZ R31, R0, R111 ;  /* 0x0000006f001f7220 */ /* 0x000fe40000410000 */
[----:B------:R-:W-:Y:S01]  /*96d0*/  LDSM.16.MT88.4 R108, [R167+0x800] ;  /* 0x00080000a76c783b */ /* 0x000fe20000004200 */
[C---:B------:R-:W-:Y:S02]  /*96e0*/  FMUL.FTZ R36, R2.reuse, R36 ;  /* 0x0000002402247220 */ /* 0x040fe40000410000 */
[C---:B------:R-:W-:Y:S01]  /*96f0*/  FMUL.FTZ R37, R2.reuse, R37 ;  /* 0x0000002502257220 */ /* 0x040fe20000410000 */
[C---:B-1----:R-:W-:Y:S03]  /*9700*/  HMMA.16816.F32 R12, R136.reuse, R128, R12 ;  /* 0x00000080880c723c */ /* 0x042fe6000000180c */
[C---:B------:R-:W-:Y:S01]  /*9710*/  FMUL.FTZ R40, R2.reuse, R40 ;  /* 0x0000002802287220 */ /* 0x040fe20000410000 */
[----:B------:R1:W1:Y:S01]  /*9720*/  MUFU.EX2 R126, R101 ;  /* 0x00000065007e7308 */ /* 0x0002620000000800 */
[C---:B------:R-:W-:Y:S02]  /*9730*/  FMUL.FTZ R41, R2.reuse, R41 ;  /* 0x0000002902297220 */ /* 0x040fe40000410000 */
[C---:B------:R-:W-:Y:S01]  /*9740*/  FMUL.FTZ R44, R2.reuse, R44 ;  /* 0x0000002c022c7220 */ /* 0x040fe20000410000 */
[C---:B------:R-:W-:Y:S01]  /*9750*/  HMMA.16816.F32 R16, R136.reuse, R130, R16 ;  /* 0x000000828810723c */ /* 0x040fe20000001810 */
[----:B------:R-:W-:Y:S03]  /*9760*/  LDSM.16.MT88.4 R128, [R167+0x1800] ;  /* 0x00180000a780783b */ /* 0x000fe60000004200 */
[C---:B------:R-:W-:Y:S02]  /*9770*/  FMUL.FTZ R45, R2.reuse, R45 ;  /* 0x0000002d022d7220 */ /* 0x040fe40000410000 */
[C---:B------:R-:W-:Y:S01]  /*9780*/  FMUL.FTZ R48, R2.reuse, R48 ;  /* 0x0000003002307220 */ /* 0x040fe20000410000 */
[----:B------:R-:W-:Y:S01]  /*9790*/  MUFU.EX2 R149, R157 ;  /* 0x0000009d00957308 */ /* 0x000fe20000000800 */
[C---:B------:R-:W-:Y:S04]  /*97a0*/  FMUL.FTZ R49, R2.reuse, R49 ;  /* 0x0000003102317220 */ /* 0x040fe80000410000 */
        /* <DEDUP_REMOVED lines=29> */
[----:B------:R-:W-:Y:S02]  /*9980*/  FFMA.FTZ R2, R2, R190, R23 ;  /* 0x000000be02027223 */ /* 0x000fe40000010017 */
[C---:B------:R-:W-:Y:S02]  /*9990*/  FMUL.FTZ R23, R0.reuse, R119 ;  /* 0x0000007700177220 */ /* 0x040fe40000410000 */
[----:B------:R-:W-:Y:S01]  /*99a0*/  LDSM.16.MT88.4 R116, [R168+0x1000] ;  /* 0x00100000a874783b */ /* 0x000fe20000004200 */
[C---:B------:R-:W-:Y:S02]  /*99b0*/  FMUL.FTZ R38, R0.reuse, R38 ;  /* 0x0000002600267220 */ /* 0x040fe40000410000 */
[C---:B------:R-:W-:Y:S01]  /*99c0*/  FMUL.FTZ R39, R0.reuse, R39 ;  /* 0x0000002700277220 */ /* 0x040fe20000410000 */
[----:B------:R-:W-:Y:S01]  /*99d0*/  MUFU.EX2 R140, R177 ;  /* 0x000000b1008c7308 */ /* 0x000fe20000000800 */
[C---:B---3--:R-:W-:Y:S03]  /*99e0*/  HMMA.16816.F32 R20, R136.reuse, R120, R20 ;  /* 0x000000788814723c */ /* 0x048fe60000001814 */
[C---:B------:R-:W-:Y:S02]  /*99f0*/  FMUL.FTZ R42, R0.reuse, R42 ;  /* 0x0000002a002a7220 */ /* 0x040fe40000410000 */
[C---:B------:R-:W-:Y:S02]  /*9a00*/  FMUL.FTZ R43, R0.reuse, R43 ;  /* 0x0000002b002b7220 */ /* 0x040fe40000410000 */
[C---:B------:R-:W-:Y:S01]  /*9a10*/  FMUL.FTZ R46, R0.reuse, R46 ;  /* 0x0000002e002e7220 */ /* 0x040fe20000410000 */
[C---:B------:R-:W-:Y:S01]  /*9a20*/  HMMA.16816.F32 R24, R136.reuse, R122, R24 ;  /* 0x0000007a8818723c */ /* 0x040fe20000001818 */
[----:B------:R-:W-:Y:S01]  /*9a30*/  LDSM.16.MT88.4 R120, [R168+0x1800] ;  /* 0x00180000a878783b */ /* 0x000fe20000004200 */
[----:B------:R-:W-:Y:S02]  /*9a40*/  MUFU.EX2 R102, R183 ;  /* 0x000000b700667308 */ /* 0x000fe40000000800 */
[C---:B------:R-:W-:Y:S02]  /*9a50*/  FMUL.FTZ R47, R0.reuse, R47 ;  /* 0x0000002f002f7220 */ /* 0x040fe40000410000 */
[C---:B------:R-:W-:Y:S02]  /*9a60*/  FMUL.FTZ R50, R0.reuse, R50 ;  /* 0x0000003200327220 */ /* 0x040fe40000410000 */
[C---:B--2---:R-:W-:Y:S04]  /*9a70*/  HMMA.16816.F32 R28, R136.reuse, R112, R28 ;  /* 0x00000070881c723c */ /* 0x044fe8000000181c */
        /* <DEDUP_REMOVED lines=9> */
[C---:B------:R-:W-:Y:S01]  /*9b10*/  HMMA.16816.F32 R40, R136.reuse, R106, R40 ;  /* 0x0000006a8828723c */ /* 0x040fe20000001828 */
[----:B------:R-:W2:Y:S03]  /*9b20*/  LDSM.16.MT88.4 R104, [R168+0x2000] ;  /* 0x00200000a868783b */ /* 0x000ea60000004200 */
[C---:B------:R-:W-:Y:S02]  /*9b30*/  FMUL.FTZ R63, R0.reuse, R63 ;  /* 0x0000003f003f7220 */ /* 0x040fe40000410000 */
[C---:B------:R-:W-:Y:S02]  /*9b40*/  FMUL.FTZ R66, R0.reuse, R66 ;  /* 0x0000004200427220 */ /* 0x040fe40000410000 */
[C---:B------:R-:W-:Y:S04]  /*9b50*/  FMUL.FTZ R67, R0.reuse, R67 ;  /* 0x0000004300437220 */ /* 0x040fe80000410000 */
        /* <DEDUP_REMOVED lines=14> */
[C---:B------:R-:W-:Y:S01]  /*9c40*/  FMUL.FTZ R98, R0.reuse, R98 ;  /* 0x0000006200627220 */ /* 0x040fe20000410000 */
[C---:B--2---:R-:W-:Y:S03]  /*9c50*/  HMMA.16816.F32 R44, R136.reuse, R104, R44 ;  /* 0x00000068882c723c */ /* 0x044fe6000000182c */
[C---:B------:R-:W-:Y:S02]  /*9c60*/  FMUL.FTZ R99, R0.reuse, R99 ;  /* 0x0000006300637220 */ /* 0x040fe40000410000 */
[----:B------:R-:W-:Y:S02]  /*9c70*/  FFMA.FTZ R0, R0, R191, R159 ;  /* 0x000000bf00007223 */ /* 0x000fe4000001009f */
[----:B------:R-:W2:Y:S01]  /*9c80*/  MUFU.EX2 R159, R147 ;  /* 0x00000093009f7308 */ /* 0x000ea20000000800 */
[C---:B------:R-:W-:Y:S01]  /*9c90*/  HMMA.16816.F32 R48, R136.reuse, R106, R48 ;  /* 0x0000006a8830723c */ /* 0x040fe20000001830 */
[----:B------:R-:W3:Y:S03]  /*9ca0*/  LDSM.16.MT88.4 R104, [R170+0x2000] ;  /* 0x00200000aa68783b */ /* 0x000ee60000004200 */
[----:B-1----:R-:W-:Y:S02]  /*9cb0*/  FADD.FTZ R101, R158, R0 ;  /* 0x000000009e657221 */ /* 0x002fe40000010000 */
[----:B------:R-:W-:Y:S03]  /*9cc0*/  FADD.FTZ R2, R182, R2 ;  /* 0x00000002b6027221 */ /* 0x000fe60000010000 */
[----:B------:R-:W1:Y:S03]  /*9cd0*/  MUFU.EX2 R147, R154 ;  /* 0x0000009a00937308 */ /* 0x000e660000000800 */
[----:B------:R-:W-:Y:S02]  /*9ce0*/  FADD.FTZ R0, R187, R2 ;  /* 0x00000002bb007221 */ /* 0x000fe40000010000 */
[----:B------:R-:W-:Y:S02]  /*9cf0*/  FADD.FTZ R2, R186, R101 ;  /* 0x00000065ba027221 */ /* 0x000fe40000010000 */
[----:B------:R-:W-:Y:S02]  /*9d00*/  FADD.FTZ R0, R188, R0 ;  /* 0x00000000bc007221 */ /* 0x000fe40000010000 */
[----:B------:R-:W-:Y:S02]  /*9d10*/  FADD.FTZ R2, R185, R2 ;  /* 0x00000002b9027221 */ /* 0x000fe40000010000 */
[----:B-----5:R-:W-:Y:S02]  /*9d20*/  FADD.FTZ R0, R127, R0 ;  /* 0x000000007f007221 */ /* 0x020fe40000010000 */
[----:B------:R-:W-:Y:S02]  /*9d30*/  FADD.FTZ R101, R126, R2 ;  /* 0x000000027e657221 */ /* 0x000fe40000010000 */
[----:B------:R-:W-:Y:S02]  /*9d40*/  FADD.FTZ R2, R132, R0 ;  /* 0x0000000084027221 */ /* 0x000fe40000010000 */
[----:B------:R-:W-:Y:S02]  /*9d50*/  FADD.FTZ R0, R125, R101 ;  /* 0x000000657d007221 */ /* 0x000fe40000010000 */
[----:B------:R-:W-:Y:S02]  /*9d60*/  FADD.FTZ R101, R133, R2 ;  /* 0x0000000285657221 */ /* 0x000fe40000010000 */
[----:B------:R-:W-:Y:S02]  /*9d70*/  FADD.FTZ R2, R124, R0 ;  /* 0x000000007c027221 */ /* 0x000fe40000010000 */
[----:B------:R-:W-:Y:S01]  /*9d80*/  FADD.FTZ R0, R189, R101 ;  /* 0x00000065bd007221 */ /* 0x000fe20000010000 */
[----:B------:R-:W-:Y:S01]  /*9d90*/  MOV R101, R100 ;  /* 0x0000006400657202 */ /* 0x000fe20000000f00 */
[----:B--2---:R-:W-:Y:S02]  /*9da0*/  FADD.FTZ R2, R159, R2 ;  /* 0x000000029f027221 */ /* 0x004fe40000010000 */
[----:B------:R-:W-:Y:S02]  /*9db0*/  FADD.FTZ R0, R149, R0 ;  /* 0x0000000095007221 */ /* 0x000fe40000010000 */
[----:B------:R-:W-:Y:S02]  /*9dc0*/  FADD.FTZ R2, R151, R2 ;  /* 0x0000000297027221 */ /* 0x000fe40000010000 */
[----:B------:R-:W-:Y:S01]  /*9dd0*/  FADD.FTZ R0, R156, R0 ;  /* 0x000000009c007221 */ /* 0x000fe20000010000 */
[C---:B---3--:R-:W-:Y:S03]  /*9de0*/  HMMA.16816.F32 R52, R136.reuse, R104, R52 ;  /* 0x000000688834723c */ /* 0x048fe60000001834 */
[----:B------:R-:W-:Y:S02]  /*9df0*/  FADD.FTZ R2, R150, R2 ;  /* 0x0000000296027221 */ /* 0x000fe40000010000 */
[----:B------:R-:W-:Y:S02]  /*9e00*/  FADD.FTZ R0, R155, R0 ;  /* 0x000000009b007221 */ /* 0x000fe40000010000 */
[----:B------:R-:W-:Y:S01]  /*9e10*/  FADD.FTZ R2, R148, R2 ;  /* 0x0000000294027221 */ /* 0x000fe20000010000 */
[C---:B------:R-:W-:Y:S01]  /*9e20*/  HMMA.16816.F32 R56, R136.reuse, R106, R56 ;  /* 0x0000006a8838723c */ /* 0x040fe20000001838 */
[----:B------:R-:W2:Y:S03]  /*9e30*/  LDSM.16.MT88.4 R104, [R169+0x2000] ;  /* 0x00200000a968783b */ /* 0x000ea60000004200 */
[----:B------:R-:W-:Y:S04]  /*9e40*/  FADD.FTZ R0, R153, R0 ;  /* 0x0000000099007221 */ /* 0x000fe80000010000 */
[C---:B--2---:R-:W-:Y:S08]  /*9e50*/  HMMA.16816.F32 R60, R136.reuse, R104, R60 ;  /* 0x00000068883c723c */ /* 0x044ff0000000183c */
[C---:B------:R-:W-:Y:S01]  /*9e60*/  HMMA.16816.F32 R64, R136.reuse, R106, R64 ;  /* 0x0000006a8840723c */ /* 0x040fe20000001840 */
[----:B------:R-:W2:Y:S07]  /*9e70*/  LDSM.16.MT88.4 R104, [R167+0x4000] ;  /* 0x00400000a768783b */ /* 0x000eae0000004200 */
        /* <DEDUP_REMOVED lines=9> */
[C---:B--2---:R-:W-:Y:S07]  /*9f10*/  HMMA.16816.F32 R92, R136.reuse, R104, R92 ;  /* 0x00000068885c723c */ /* 0x044fee000000185c */
[----:B------:R-:W-:Y:S01]  /*9f20*/  F2FP.PACK_AB R104, R132, R127 ;  /* 0x0000007f8468723e */ /* 0x000fe200000000ff */
[----:B------:R-:W-:Y:S04]  /*9f30*/  HMMA.16816.F32 R96, R136, R106, R96 ;  /* 0x0000006a8860723c */ /* 0x000fe80000001860 */
[----:B------:R-:W-:Y:S03]  /*9f40*/  F2FP.PACK_AB R105, R125, R126 ;  /* 0x0000007e7d69723e */ /* 0x000fe600000000ff */
[----:B------:R-:W-:Y:S02]  /*9f50*/  F2FP.PACK_AB R106, R189, R133 ;  /* 0x00000085bd6a723e */ /* 0x000fe400000000ff */
[----:B------:R-:W-:Y:S03]  /*9f60*/  F2FP.PACK_AB R107, R159, R124 ;  /* 0x0000007c9f6b723e */ /* 0x000fe600000000ff */
[----:B------:R-:W-:Y:S02]  /*9f70*/  F2FP.PACK_AB R136, R144, R142 ;  /* 0x0000008e9088723e */ /* 0x000fe400000000ff */
[----:B------:R-:W-:Y:S02]  /*9f80*/  F2FP.PACK_AB R138, R146, R145 ;  /* 0x00000091928a723e */ /* 0x000fe400000000ff */
[C---:B------:R-:W-:Y:S05]  /*9f90*/  HMMA.16816.F32 R4, R104.reuse, R108, R4 ;  /* 0x0000006c6804723c */ /* 0x040fea0000001804 */
[----:B------:R-:W-:Y:S02]  /*9fa0*/  F2FP.PACK_AB R137, R141, R143 ;  /* 0x0000008f8d89723e */ /* 0x000fe400000000ff */
[----:B------:R-:W-:Y:S01]  /*9fb0*/  F2FP.PACK_AB R139, R102, R140 ;  /* 0x0000008c668b723e */ /* 0x000fe200000000ff */
[C---:B------:R-:W-:Y:S01]  /*9fc0*/  HMMA.16816.F32 R8, R104.reuse, R110, R8 ;  /* 0x0000006e6808723c */ /* 0x040fe20000001808 */
[----:B------:R-:W2:Y:S07]  /*9fd0*/  LDSM.16.MT88.4 R108, [R170+0x800] ;  /* 0x00080000aa6c783b */ /* 0x000eae0000004200 */
[C---:B------:R-:W-:Y:S08]  /*9fe0*/  HMMA.16816.F32 R12, R104.reuse, R112, R12 ;  /* 0x00000070680c723c */ /* 0x040ff0000000180c */
[C---:B------:R-:W-:Y:S01]  /*9ff0*/  HMMA.16816.F32 R16, R104.reuse, R114, R16 ;  /* 0x000000726810723c */ /* 0x040fe20000001810 */
[----:B------:R-:W3:Y:S07]  /*a000*/  LDSM.16.MT88.4 R112, [R169+0x800] ;  /* 0x00080000a970783b */ /* 0x000eee0000004200 */
[C---:B--2---:R-:W-:Y:S08]  /*a010*/  HMMA.16816.F32 R20, R104.reuse, R108, R20 ;  /* 0x0000006c6814723c */ /* 0x044ff00000001814 */
[C---:B------:R-:W-:Y:S01]  /*a020*/  HMMA.16816.F32 R24, R104.reuse, R110, R24 ;  /* 0x0000006e6818723c */ /* 0x040fe20000001818 */
[----:B------:R-:W2:Y:S07]  /*a030*/  LDSM.16.MT88.4 R108, [R167+0x2800] ;  /* 0x00280000a76c783b */ /* 0x000eae0000004200 */
[C---:B---3--:R-:W-:Y:S08]  /*a040*/  HMMA.16816.F32 R28, R104.reuse, R112, R28 ;  /* 0x00000070681c723c */ /* 0x048ff0000000181c */
        /* <DEDUP_REMOVED lines=24> */
[----:B------:R-:W-:Y:S01]  /*a1d0*/  HMMA.16816.F32 R96, R104, R114, R96 ;  /* 0x000000726860723c */ /* 0x000fe20000001860 */
[----:B------:R-:W-:Y:S06]  /*a1e0*/  LDSM.16.MT88.4 R112, [R169+0x1000] ;  /* 0x00100000a970783b */ /* 0x000fec0000004200 */
[----:B------:R-:W-:Y:S02]  /*a1f0*/  F2FP.PACK_AB R104, R156, R149 ;  /* 0x000000959c68723e */ /* 0x000fe400000000ff */
[----:B------:R-:W-:Y:S03]  /*a200*/  F2FP.PACK_AB R106, R153, R155 ;  /* 0x0000009b996a723e */ /* 0x000fe600000000ff */
[----:B------:R-:W-:Y:S02]  /*a210*/  F2FP.PACK_AB R105, R150, R151 ;  /* 0x000000979669723e */ /* 0x000fe400000000ff */
[C---:B-1----:R-:W-:Y:S07]  /*a220*/  F2FP.PACK_AB R107, R147.reuse, R148 ;  /* 0x00000094936b723e */ /* 0x042fee00000000ff */
[C---:B--2---:R-:W-:Y:S08]  /*a230*/  HMMA.16816.F32 R4, R104.reuse, R108, R4 ;  /* 0x0000006c6804723c */ /* 0x044ff00000001804 */
[C---:B------:R-:W-:Y:S01]  /*a240*/  HMMA.16816.F32 R8, R104.reuse, R110, R8 ;  /* 0x0000006e6808723c */ /* 0x040fe20000001808 */
[----:B------:R-:W1:Y:S07]  /*a250*/  LDSM.16.MT88.4 R108, [R170+0x1000] ;  /* 0x00100000aa6c783b */ /* 0x000e6e0000004200 */
[C---:B------:R-:W-:Y:S08]  /*a260*/  HMMA.16816.F32 R12, R104.reuse, R116, R12 ;  /* 0x00000074680c723c */ /* 0x040ff0000000180c */
[C---:B------:R-:W-:Y:S01]  /*a270*/  HMMA.16816.F32 R16, R104.reuse, R118, R16 ;  /* 0x000000766810723c */ /* 0x040fe20000001810 */
[----:B------:R-:W-:Y:S07]  /*a280*/  LDSM.16.MT88.4 R116, [R168+0x3000] ;  /* 0x00300000a874783b */ /* 0x000fee0000004200 */
[C---:B-1----:R-:W-:Y:S08]  /*a290*/  HMMA.16816.F32 R20, R104.reuse, R108, R20 ;  /* 0x0000006c6814723c */ /* 0x042ff00000001814 */
        /* <DEDUP_REMOVED lines=22> */
[C---:B-1----:R-:W-:Y:S08]  /*a400*/  HMMA.16816.F32 R84, R104.reuse, R108, R84 ;  /* 0x0000006c6854723c */ /* 0x042ff00000001854 */
[C---:B------:R-:W-:Y:S08]  /*a410*/  HMMA.16816.F32 R88, R104.reuse, R110, R88 ;  /* 0x0000006e6858723c */ /* 0x040ff00000001858 */
[C---:B------:R-:W-:Y:S08]  /*a420*/  HMMA.16816.F32 R92, R104.reuse, R112, R92 ;  /* 0x00000070685c723c */ /* 0x040ff0000000185c */
[----:B------:R-:W-:Y:S01]  /*a430*/  HMMA.16816.F32 R96, R104, R114, R96 ;  /* 0x000000726860723c */ /* 0x000fe20000001860 */
[----:B------:R-:W1:Y:S07]  /*a440*/  LDSM.16.MT88.4 R112, [R170+0x1800] ;  /* 0x00180000aa70783b */ /* 0x000e6e0000004200 */
[C---:B------:R-:W-:Y:S01]  /*a450*/  HMMA.16816.F32 R132, R136.reuse, R128, R4 ;  /* 0x000000808884723c */ /* 0x040fe20000001804 */
[----:B------:R-:W2:Y:S07]  /*a460*/  LDSM.16.MT88.4 R104, [R169+0x1800] ;  /* 0x00180000a968783b */ /* 0x000eae0000004200 */
[C---:B------:R-:W-:Y:S01]  /*a470*/  HMMA.16816.F32 R128, R136.reuse, R130, R8 ;  /* 0x000000828880723c */ /* 0x040fe20000001808 */
[----:B------:R-:W3:Y:S07]  /*a480*/  LDSM.16.MT88.4 R4, [R167+0x3800] ;  /* 0x00380000a704783b */ /* 0x000eee0000004200 */
[C---:B------:R-:W-:Y:S01]  /*a490*/  HMMA.16816.F32 R124, R136.reuse, R120, R12 ;  /* 0x00000078887c723c */ /* 0x040fe2000000180c */
[----:B------:R-:W4:Y:S07]  /*a4a0*/  LDSM.16.MT88.4 R8, [R168+0x3800] ;  /* 0x00380000a808783b */ /* 0x000f2e0000004200 */
[C---:B------:R-:W-:Y:S01]  /*a4b0*/  HMMA.16816.F32 R120, R136.reuse, R122, R16 ;  /* 0x0000007a8878723c */ /* 0x040fe20000001810 */
[----:B------:R-:W5:Y:S07]  /*a4c0*/  LDSM.16.MT88.4 R12, [R170+0x3800] ;  /* 0x00380000aa0c783b */ /* 0x000f6e0000004200 */
[C---:B-1----:R-:W-:Y:S01]  /*a4d0*/  HMMA.16816.F32 R116, R136.reuse, R112, R20 ;  /* 0x000000708874723c */ /* 0x042fe20000001814 */
[----:B------:R-:W1:Y:S07]  /*a4e0*/  LDSM.16.MT88.4 R16, [R169+0x3800] ;  /* 0x00380000a910783b */ /* 0x000e6e0000004200 */
[C---:B------:R-:W-:Y:S08]  /*a4f0*/  HMMA.16816.F32 R112, R136.reuse, R114, R24 ;  /* 0x000000728870723c */ /* 0x040ff00000001818 */
[C---:B--2---:R-:W-:Y:S08]  /*a500*/  HMMA.16816.F32 R108, R136.reuse, R104, R28 ;  /* 0x00000068886c723c */ /* 0x044ff0000000181c */
[C---:B------:R-:W-:Y:S08]  /*a510*/  HMMA.16816.F32 R104, R136.reuse, R106, R32 ;  /* 0x0000006a8868723c */ /* 0x040ff00000001820 */
[C---:B---3--:R-:W-:Y:S08]  /*a520*/  HMMA.16816.F32 R36, R136.reuse, R4, R36 ;  /* 0x000000048824723c */ /* 0x048ff00000001824 */
[C---:B------:R-:W-:Y:S01]  /*a530*/  HMMA.16816.F32 R40, R136.reuse, R6, R40 ;  /* 0x000000068828723c */ /* 0x040fe20000001828 */
[----:B------:R-:W2:Y:S07]  /*a540*/  LDSM.16.MT88.4 R4, [R167+0x5800] ;  /* 0x00580000a704783b */ /* 0x000eae0000004200 */
[C---:B----4-:R-:W-:Y:S08]  /*a550*/  HMMA.16816.F32 R44, R136.reuse, R8, R44 ;  /* 0x00000008882c723c */ /* 0x050ff0000000182c */
[C---:B------:R-:W-:Y:S01]  /*a560*/  HMMA.16816.F32 R48, R136.reuse, R10, R48 ;  /* 0x0000000a8830723c */ /* 0x040fe20000001830 */
[----:B------:R-:W3:Y:S07]  /*a570*/  LDSM.16.MT88.4 R8, [R168+0x5800] ;  /* 0x00580000a808783b */ /* 0x000eee0000004200 */
[C---:B-----5:R-:W-:Y:S08]  /*a580*/  HMMA.16816.F32 R52, R136.reuse, R12, R52 ;  /* 0x0000000c8834723c */ /* 0x060ff00000001834 */
[C---:B------:R-:W-:Y:S01]  /*a590*/  HMMA.16816.F32 R56, R136.reuse, R14, R56 ;  /* 0x0000000e8838723c */ /* 0x040fe20000001838 */
[----:B------:R-:W4:Y:S07]  /*a5a0*/  LDSM.16.MT88.4 R12, [R170+0x5800] ;  /* 0x00580000aa0c783b */ /* 0x000f2e0000004200 */
[C---:B-1----:R-:W-:Y:S08]  /*a5b0*/  HMMA.16816.F32 R60, R136.reuse, R16, R60 ;  /* 0x00000010883c723c */ /* 0x042ff0000000183c */
[C---:B------:R-:W-:Y:S01]  /*a5c0*/  HMMA.16816.F32 R64, R136.reuse, R18, R64 ;  /* 0x000000128840723c */ /* 0x040fe20000001840 */
[----:B------:R-:W1:Y:S07]  /*a5d0*/  LDSM.16.MT88.4 R16, [R169+0x5800] ;  /* 0x00580000a910783b */ /* 0x000e6e0000004200 */
[C---:B--2---:R-:W-:Y:S07]  /*a5e0*/  HMMA.16816.F32 R68, R136.reuse, R4, R68 ;  /* 0x000000048844723c */ /* 0x044fee0000001844 */
[----:B------:R-:W-:Y:S01]  /*a5f0*/  FADD.FTZ R4, R147, R2 ;  /* 0x0000000293047221 */ /* 0x000fe20000010000 */
[C---:B------:R-:W-:Y:S04]  /*a600*/  HMMA.16816.F32 R72, R136.reuse, R6, R72 ;  /* 0x000000068848723c */ /* 0x040fe80000001848 */
[----:B------:R-:W-:Y:S02]  /*a610*/  FADD.FTZ R2, R142, R0 ;  /* 0x000000008e027221 */ /* 0x000fe40000010000 */
[----:B------:R-:W-:Y:S02]  /*a620*/  FADD.FTZ R0, R143, R4 ;  /* 0x000000048f007221 */ /* 0x000fe40000010000 */
[C---:B---3--:R-:W-:Y:S04]  /*a630*/  HMMA.16816.F32 R76, R136.reuse, R8, R76 ;  /* 0x00000008884c723c */ /* 0x048fe8000000184c */
[----:B------:R-:W-:Y:S02]  /*a640*/  FADD.FTZ R2, R144, R2 ;  /* 0x0000000290027221 */ /* 0x000fe40000010000 */
[----:B------:R-:W-:Y:S02]  /*a650*/  FADD.FTZ R0, R141, R0 ;  /* 0x000000008d007221 */ /* 0x000fe40000010000 */
[C---:B------:R-:W-:Y:S04]  /*a660*/  HMMA.16816.F32 R80, R136.reuse, R10, R80 ;  /* 0x0000000a8850723c */ /* 0x040fe80000001850 */
[----:B------:R-:W-:Y:S02]  /*a670*/  FADD.FTZ R2, R145, R2 ;  /* 0x0000000291027221 */ /* 0x000fe40000010000 */
[----:B------:R-:W-:Y:S02]  /*a680*/  FADD.FTZ R0, R140, R0 ;  /* 0x000000008c007221 */ /* 0x000fe40000010000 */
[C---:B----4-:R-:W-:Y:S04]  /*a690*/  HMMA.16816.F32 R84, R136.reuse, R12, R84 ;  /* 0x0000000c8854723c */ /* 0x050fe80000001854 */
[----:B------:R-:W-:Y:S02]  /*a6a0*/  FADD.FTZ R190, R146, R2 ;  /* 0x0000000292be7221 */ /* 0x000fe40000010000 */
[----:B------:R-:W-:Y:S01]  /*a6b0*/  FADD.FTZ R191, R102, R0 ;  /* 0x0000000066bf7221 */ /* 0x000fe20000010000 */
[-C--:B------:R-:W-:Y:S01]  /*a6c0*/  MOV R12, R3.reuse ;  /* 0x00000003000c7202 */ /* 0x080fe20000000f00 */
[C---:B------:R-:W-:Y:S04]  /*a6d0*/  HMMA.16816.F32 R88, R136.reuse, R14, R88 ;  /* 0x0000000e8858723c */ /* 0x040fe80000001858 */
[----:B------:R-:W-:Y:S04]  /*a6e0*/  MOV R102, R3 ;  /* 0x0000000300667202 */ /* 0x000fe80000000f00 */
[C---:B-1----:R-:W-:Y:S08]  /*a6f0*/  HMMA.16816.F32 R92, R136.reuse, R16, R92 ;  /* 0x00000010885c723c */ /* 0x042ff0000000185c */
[----:B------:R-:W-:Y:S01]  /*a700*/  HMMA.16816.F32 R96, R136, R18, R96 ;  /* 0x000000128860723c */ /* 0x000fe20000001860 */
[----:B------:R-:W-:-:S07]  /*a710*/  @P0 BRA `(.L_x_523) ;  /* 0xffffc33000000947 */ /* 0x000fce000383ffff */
.L_x_502:
[----:B------:R-:W-:Y:S01]  /*a720*/  IMAD.MOV.U32 R0, RZ, RZ, c[0x0][0x2c4] ;  /* 0x0000b100ff007624 */ /* 0x000fe200078e00ff */
[----:B------:R-:W-:Y:S01]  /*a730*/  IADD3 R2, R195, 0x1, -R196 ;  /* 0x00000001c3027810 */ /* 0x000fe20007ffe8c4 */
[----:B------:R-:W-:-:S03]  /*a740*/  IMAD.MOV.U32 R4, RZ, RZ, c[0x0][0x32c] ;  /* 0x0000cb00ff047624 */ /* 0x000fc600078e00ff */
[----:B------:R-:W-:Y:S02]  /*a750*/  ISETP.NE.AND P1, PT, R0, 0x1, PT ;  /* 0x000000010000780c */ /* 0x000fe40003f25270 */
[----:B------:R-:W-:Y:S02]  /*a760*/  IADD3 R0, R211, 0x7f, RZ ;  /* 0x0000007fd3007810 */ /* 0x000fe40007ffe0ff */
[----:B------:R-:W-:-:S09]  /*a770*/  ISETP.GE.AND P0, PT, R4, 0x1, PT ;  /* 0x000000010400780c */ /* 0x000fd20003f06270 */
[----:B------:R-:W-:-:S05]  /*a780*/  @P1 IMAD.HI.U32 R3, R0, c[0x0][0x2c8], RZ ;  /* 0x0000b20000031a27 */ /* 0x000fca00078e00ff */
[----:B------:R-:W-:-:S05]  /*a790*/  @P1 SHF.R.U32.HI R0, RZ, c[0x0][0x2cc], R3 ;  /* 0x0000b300ff001a19 */ /* 0x000fca0000011603 */
[----:B------:R-:W-:-:S05]  /*a7a0*/  IMAD.IADD R0, R2, 0x1, R0 ;  /* 0x0000000102007824 */ /* 0x000fca00078e0200 */
[----:B------:R-:W-:Y:S01]  /*a7b0*/  IADD3 R2, R0, -c[0x0][0x324], RZ ;  /* 0x8000c90000027a10 */ /* 0x000fe20007ffe0ff */
[----:B------:R-:W-:Y:S05]  /*a7c0*/  @!P0 BRA `(.L_x_524) ;  /* 0x0000011000008947 */ /* 0x000fea0003800000 */
[----:B------:R-:W-:Y:S01]  /*a7d0*/  ISETP.GT.AND P0, PT, R0, -0x1, PT ;  /* 0xffffffff0000780c */ /* 0x000fe20003f04270 */
[----:B------:R-:W-:-:S12]  /*a7e0*/  BSSY B0, `(.L_x_525) ;  /* 0x000000d000007945 */ /* 0x000fd80003800000 */
        /* <DEDUP_REMOVED lines=8> */
.L_x_526:
[----:B------:R-:W-:-:S04]  /*a870*/  MOV R3, 0x1 ;  /* 0x0000000100037802 */ /* 0x000fc80000000f00 */
[----:B------:R-:W-:-:S13]  /*a880*/  ISETP.NE.AND P0, PT, R3, c[0x0][0x32c], PT ;  /* 0x0000cb0003007a0c */ /* 0x000fda0003f05270 */
[----:B------:R-:W-:-:S05]  /*a890*/  @P0 IMAD.HI.U32 R3, R0, c[0x0][0x330], RZ ;  /* 0x0000cc0000030a27 */ /* 0x000fca00078e00ff */
[----:B------:R-:W-:Y:S02]  /*a8a0*/  @P0 SHF.R.U32.HI R0, RZ, c[0x0][0x334], R3 ;  /* 0x0000cd00ff000a19 */ /* 0x000fe40000011603 */
.L_x_527:
[----:B------:R-:W-:Y:S05]  /*a8b0*/  BSYNC B0 ;  /* 0x0000000000007941 */ /* 0x000fea0003800000 */
.L_x_525:
[----:B------:R-:W-:-:S05]  /*a8c0*/  IMAD R0, R0, c[0x0][0x32c], RZ ;  /* 0x0000cb0000007a24 */ /* 0x000fca00078e02ff */
[----:B------:R-:W-:-:S04]  /*a8d0*/  IMNMX R2, R2, R0, !PT ;  /* 0x0000000002027217 */ /* 0x000fc80007800200 */
.L_x_524:
[----:B------:R-:W-:-:S04]  /*a8e0*/  IADD3 R2, R2, 0x3f, RZ ;  /* 0x0000003f02027810 */ /* 0x000fc80007ffe0ff */
        /* <DEDUP_REMOVED lines=8> */
.L_x_539:
        /* <DEDUP_REMOVED lines=40> */
.L_x_646:
        /* <DEDUP_REMOVED lines=21> */
.L_x_647:
        /* <DEDUP_REMOVED lines=22> */
.L_x_530:
[----:B------:R-:W-:Y:S05]  /*aea0*/  BSYNC B0 ;  /* 0x0000000000007941 */ /* 0x000fea0003800000 */
.L_x_529:
        /* <DEDUP_REMOVED lines=146> */
[C---:B-1----:R-:W-:Y:S03]  /*b7d0*/  HMMA.16816.F32 R12, R148.reuse, R136, R12 ;  /* 0x00000088940c723c */ /* 0x042fe6000000180c */
[----:B------:R-:W-:Y:S02]  /*b7e0*/  FMUL.FTZ R3, R11, c[0x0][0x320] ;  /* 0x0000c8000b037a20 */ /* 0x000fe40000410000 */
[----:B------:R-:W1:Y:S03]  /*b7f0*/  MUFU.TANH R137, R10 ;  /* 0x0000000a00897308 */ /* 0x000e660000002400 */
[C---:B------:R-:W-:Y:S07]  /*b800*/  HMMA.16816.F32 R16, R148.reuse, R138, R16 ;  /* 0x0000008a9410723c */ /* 0x040fee0000001810 */
[----:B------:R-:W4:Y:S01]  /*b810*/  MUFU.TANH R145, R3 ;  /* 0x0000000300917308 */ /* 0x000f220000002400 */
[----:B--2---:R-:W-:Y:S08]  /*b820*/  FMUL.FTZ R0, R5, c[0x0][0x320] ;  /* 0x0000c80005007a20 */ /* 0x004ff00000410000 */
[----:B------:R-:W-:Y:S01]  /*b830*/  FMUL.FTZ R2, R12, c[0x0][0x320] ;  /* 0x0000c8000c027a20 */ /* 0x000fe20000410000 */
[----:B------:R2:W1:Y:S10]  /*b840*/  MUFU.TANH R143, R0 ;  /* 0x00000000008f7308 */ /* 0x0004740000002400 */
[----:B------:R5:W1:Y:S01]  /*b850*/  MUFU.TANH R155, R2 ;  /* 0x00000002009b7308 */ /* 0x000a620000002400 */
[----:B--2---:R-:W-:Y:S09]  /*b860*/  FMUL.FTZ R0, R6, c[0x0][0x320] ;  /* 0x0000c80006007a20 */ /* 0x004ff20000410000 */
[----:B------:R2:W1:Y:S01]  /*b870*/  MUFU.TANH R142, R0 ;  /* 0x00000000008e7308 */ /* 0x0004620000002400 */
[----:B-----5:R-:W-:Y:S09]  /*b880*/  FMUL.FTZ R2, R19, c[0x0][0x320] ;  /* 0x0000c80013027a20 */ /* 0x020ff20000410000 */
[----:B------:R-:W1:Y:S01]  /*b890*/  MUFU.TANH R156, R2 ;  /* 0x00000002009c7308 */ /* 0x000e620000002400 */
[----:B--2---:R-:W-:Y:S02]  /*b8a0*/  FMUL.FTZ R0, R7, c[0x0][0x320] ;  /* 0x0000c80007007a20 */ /* 0x004fe40000410000 */
[----:B------:R-:W2:Y:S07]  /*b8b0*/  LDSM.16.M88.4 R4, [R165+0x1000] ;  /* 0x00100000a504783b */ /* 0x000eae0000000200 */
[----:B------:R5:W1:Y:S02]  /*b8c0*/  MUFU.TANH R144, R0 ;  /* 0x0000000000907308 */ /* 0x000a640000002400 */
[----:B-----5:R-:W-:Y:S08]  /*b8d0*/  FMUL.FTZ R0, R8, c[0x0][0x320] ;  /* 0x0000c80008007a20 */ /* 0x020ff00000410000 */
[----:B------:R5:W1:Y:S01]  /*b8e0*/  MUFU.TANH R141, R0 ;  /* 0x00000000008d7308 */ /* 0x000a620000002400 */
[C---:B--2---:R-:W-:Y:S08]  /*b8f0*/  HMMA.16816.F32 R20, R148.reuse, R4, R20 ;  /* 0x000000049414723c */ /* 0x044ff00000001814 */
[C---:B------:R-:W-:Y:S04]  /*b900*/  HMMA.16816.F32 R24, R148.reuse, R6, R24 ;  /* 0x000000069418723c */ /* 0x040fe80000001818 */
[----:B-----5:R-:W-:Y:S02]  /*b910*/  FMUL.FTZ R0, R9, c[0x0][0x320] ;  /* 0x0000c80009007a20 */ /* 0x020fe40000410000 */
[----:B------:R-:W2:Y:S02]  /*b920*/  LDSM.16.M88.4 R8, [R165+0x1800] ;  /* 0x00180000a508783b */ /* 0x000ea40000000200 */
[----:B------:R-:W-:Y:S04]  /*b930*/  DEPBAR.LE SB0, 0x0 ;  /* 0x000080000000791a */ /* 0x000fe80000000000 */
[----:B------:R5:W1:Y:S02]  /*b940*/  MUFU.TANH R136, R0 ;  /* 0x0000000000887308 */ /* 0x000a640000002400 */
[----:B------:R-:W-:Y:S01]  /*b950*/  BAR.SYNC.DEFER_BLOCKING 0x0 ;  /* 0x0000000000007b1d */ /* 0x000fe20000010000 */
[----:B-----5:R-:W-:Y:S07]  /*b960*/  FMUL.FTZ R0, R13, c[0x0][0x320] ;  /* 0x0000c8000d007a20 */ /* 0x020fee0000410000 */
        /* <DEDUP_REMOVED lines=83> */
.L_x_648:
        /* <DEDUP_REMOVED lines=21> */
.L_x_649:
        /* <DEDUP_REMOVED lines=22> */
.L_x_534:
[----:B---34-:R-:W-:Y:S05]  /*c150*/  BSYNC B0 ;  /* 0x0000000000007941 */ /* 0x018fea0003800000 */
.L_x_533:
[----:B--2---:R-:W-:Y:S01]  /*c160*/  FMNMX.FTZ R2, R140, R101, !PT ;  /* 0x000000658c027209 */ /* 0x004fe20007810000 */
        /* <DEDUP_REMOVED lines=33> */
[----:B------:R1:W2:Y:S02]  /*c380*/  SHFL.BFLY PT, R0, R4, 0x2, 0x1f ;  /* 0x0c401f0004007f89 */ /* 0x0002a400000e0000 */
.L_x_650:
[----:B--2---:R-:W-:Y:S01]  /*c390*/  FMNMX.FTZ R5, R4, R0, !PT ;  /* 0x0000000004057209 */ /* 0x004fe20007810000 */
[----:B------:R-:W-:-:S05]  /*c3a0*/  BRA.DIV ~URZ, `(.L_x_538) ;  /* 0x0000b9627f007947 */ /* 0x000fca000b800000 */
[----:B------:R-:W-:Y:S04]  /*c3b0*/  SHFL.BFLY PT, R0, R6, 0x2, 0x1f ;  /* 0x0c401f0006007f89 */ /* 0x000fe800000e0000 */
[----:B------:R-:W2:Y:S02]  /*c3c0*/  SHFL.BFLY PT, R2, R5, 0x1, 0x1f ;  /* 0x0c201f0005027f89 */ /* 0x000ea400000e0000 */
[----:B--2---:R-:W-:Y:S02]  /*c3d0*/  FMNMX.FTZ R100, R5, R2, !PT ;  /* 0x0000000205647209 */ /* 0x004fe40007810000 */
[----:B-1----:R-:W-:Y:S05]  /*c3e0*/  FMNMX.FTZ R4, R6, R0, !PT ;  /* 0x0000000006047209 */ /* 0x002fea0007810000 */
[----:B------:R1:W2:Y:S02]  /*c3f0*/  SHFL.BFLY PT, R0, R4, 0x1, 0x1f ;  /* 0x0c201f0004007f89 */ /* 0x0002a400000e0000 */
.L_x_651:
[C---:B------:R-:W-:Y:S01]  /*c400*/  FMUL.FTZ R139, R100.reuse, c[0x0][0x2d0] ;  /* 0x0000b400648b7a20 */ /* 0x040fe20000410000 */
[----:B------:R-:W-:Y:S01]  /*c410*/  WARPSYNC 0xffffffff ;  /* 0xffffffff00007948 */ /* 0x000fe20003800000 */
[----:B------:R-:W-:Y:S01]  /*c420*/  FADD.FTZ R2, -R100, R101 ;  /* 0x0000006564027221 */ /* 0x000fe20000010100 */
[----:B------:R-:W-:Y:S01]  /*c430*/  ISETP.GT.AND P0, PT, R178, R188, PT ;  /* 0x000000bcb200720c */ /* 0x000fe20003f04270 */
[--C-:B------:R-:W-:Y:S01]  /*c440*/  FFMA.FTZ R3, R140, c[0x0][0x2d0], -R139.reuse ;  /* 0x0000b4008c037a23 */ /* 0x100fe2000001088b */
[----:B------:R-:W-:Y:S01]  /*c450*/  IADD3 R178, R178, -0x1, RZ ;  /* 0xffffffffb2b27810 */ /* 0x000fe20007ffe0ff */
[----:B------:R-:W-:Y:S02]  /*c460*/  FMUL.FTZ R2, R2, c[0x0][0x2d0] ;  /* 0x0000b40002027a20 */ /* 0x000fe40000410000 */
[----:B------:R3:W-:Y:S10]  /*c470*/  MUFU.EX2 R140, R3 ;  /* 0x00000003008c7308 */ /* 0x0007f40000000800 */
[----:B------:R-:W4:Y:S01]  /*c480*/  MUFU.EX2 R2, R2 ;  /* 0x0000000200027308 */ /* 0x000f220000000800 */
[--C-:B---3--:R-:W-:Y:S09]  /*c490*/  FFMA.FTZ R3, R143, c[0x0][0x2d0], -R139.reuse ;  /* 0x0000b4008f037a23 */ /* 0x108ff2000001088b */
[----:B------:R3:W5:Y:S02]  /*c4a0*/  MUFU.EX2 R143, R3 ;  /* 0x00000003008f7308 */ /* 0x0007640000000800 */
[--C-:B---3--:R-:W-:Y:S02]  /*c4b0*/  FFMA.FTZ R3, R141, c[0x0][0x2d0], -R139.reuse ;  /* 0x0000b4008d037a23 */ /* 0x108fe4000001088b */
        /* <DEDUP_REMOVED lines=14> */
[----:B--23--:R-:W-:Y:S01]  /*c5a0*/  FMNMX.FTZ R3, R0, R4, !PT ;  /* 0x0000000400037209 */ /* 0x00cfe20007810000 */
[----:B------:R-:W-:Y:S02]  /*c5b0*/  FFMA.FTZ R0, R136, c[0x0][0x2d0], -R139 ;  /* 0x0000b40088007a23 */ /* 0x000fe4000001088b */
[C---:B------:R-:W-:Y:S01]  /*c5c0*/  FMUL.FTZ R32, R2.reuse, R104 ;  /* 0x0000006802207220 */ /* 0x040fe20000410000 */
[----:B-----5:R-:W-:Y:S01]  /*c5d0*/  F2FP.PACK_AB R104, R143, R140 ;  /* 0x0000008c8f68723e */ /* 0x020fe200000000ff */
[----:B------:R2:W-:Y:S01]  /*c5e0*/  MUFU.EX2 R185, R0 ;  /* 0x0000000000b97308 */ /* 0x0005e20000000800 */
[C---:B------:R-:W-:Y:S02]  /*c5f0*/  FMUL.FTZ R101, R3.reuse, c[0x0][0x2d0] ;  /* 0x0000b40003657a20 */ /* 0x040fe40000410000 */
[----:B------:R-:W-:Y:S02]  /*c600*/  FMUL.FTZ R33, R2, R105 ;  /* 0x0000006902217220 */ /* 0x000fe40000410000 */
[--C-:B------:R-:W-:Y:S02]  /*c610*/  FFMA.FTZ R6, R144, c[0x0][0x2d0], -R101.reuse ;  /* 0x0000b40090067a23 */ /* 0x100fe40000010865 */
[--C-:B-1----:R-:W-:Y:S02]  /*c620*/  FFMA.FTZ R4, R142, c[0x0][0x2d0], -R101.reuse ;  /* 0x0000b4008e047a23 */ /* 0x102fe40000010865 */
[C---:B------:R-:W-:Y:S01]  /*c630*/  FMUL.FTZ R36, R2.reuse, R36 ;  /* 0x0000002402247220 */ /* 0x040fe20000410000 */
[----:B------:R-:W-:Y:S01]  /*c640*/  MUFU.EX2 R113, R6 ;  /* 0x0000000600717308 */ /* 0x000fe20000000800 */
        /* <DEDUP_REMOVED lines=8> */
[----:B--2---:R-:W-:Y:S02]  /*c6d0*/  FADD.FTZ R0, -R3, R102 ;  /* 0x0000006603007221 */ /* 0x004fe40000010100 */
[----:B------:R-:W-:Y:S02]  /*c6e0*/  FMUL.FTZ R52, R2, R52 ;  /* 0x0000003402347220 */ /* 0x000fe40000410000 */
[----:B------:R-:W-:Y:S02]  /*c6f0*/  FMUL.FTZ R0, R0, c[0x0][0x2d0] ;  /* 0x0000b40000007a20 */ /* 0x000fe40000410000 */
[C---:B------:R-:W-:Y:S02]  /*c700*/  FMUL.FTZ R53, R2.reuse, R53 ;  /* 0x0000003502357220 */ /* 0x040fe40000410000 */
[C---:B------:R-:W-:Y:S02]  /*c710*/  FMUL.FTZ R56, R2.reuse, R56 ;  /* 0x0000003802387220 */ /* 0x040fe40000410000 */
[----:B------:R-:W2:Y:S01]  /*c720*/  MUFU.EX2 R0, R0 ;  /* 0x0000000000007308 */ /* 0x000ea20000000800 */
[C---:B------:R-:W-:Y:S02]  /*c730*/  FMUL.FTZ R57, R2.reuse, R57 ;  /* 0x0000003902397220 */ /* 0x040fe40000410000 */
[C---:B------:R-:W-:Y:S02]  /*c740*/  FMUL.FTZ R60, R2.reuse, R60 ;  /* 0x0000003c023c7220 */ /* 0x040fe40000410000 */
[C---:B------:R-:W-:Y:S02]  /*c750*/  FMUL.FTZ R61, R2.reuse, R61 ;  /* 0x0000003d023d7220 */ /* 0x040fe40000410000 */
[C---:B------:R-:W-:Y:S02]  /*c760*/  FMUL.FTZ R64, R2.reuse, R64 ;  /* 0x0000004002407220 */ /* 0x040fe40000410000 */
[C---:B-1----:R-:W-:Y:S01]  /*c770*/  FMUL.FTZ R4, R2.reuse, R132 ;  /* 0x0000008402047220 */ /* 0x042fe20000410000 */
[----:B---3--:R-:W-:Y:S01]  /*c780*/  F2FP.PACK_AB R105, R113, R136 ;  /* 0x000000887169723e */ /* 0x008fe200000000ff */
[C---:B------:R-:W-:Y:S02]  /*c790*/  FMUL.FTZ R65, R2.reuse, R65 ;  /* 0x0000004102417220 */ /* 0x040fe40000410000 */
[C---:B------:R-:W-:Y:S02]  /*c7a0*/  FMUL.FTZ R68, R2.reuse, R68 ;  /* 0x0000004402447220 */ /* 0x040fe40000410000 */
[C---:B------:R-:W-:Y:S02]  /*c7b0*/  FMUL.FTZ R69, R2.reuse, R69 ;  /* 0x0000004502457220 */ /* 0x040fe40000410000 */
[C---:B------:R-:W-:Y:S02]  /*c7c0*/  FMUL.FTZ R72, R2.reuse, R72 ;  /* 0x0000004802487220 */ /* 0x040fe40000410000 */
[C---:B------:R-:W-:Y:S02]  /*c7d0*/  FMUL.FTZ R73, R2.reuse, R73 ;  /* 0x0000004902497220 */ /* 0x040fe40000410000 */
[C---:B------:R-:W-:Y:S02]  /*c7e0*/  FMUL.FTZ R76, R2.reuse, R76 ;  /* 0x0000004c024c7220 */ /* 0x040fe40000410000 */
[----:B------:R-:W-:Y:S02]  /*c7f0*/  FMUL.FTZ R77, R2, R77 ;  /* 0x0000004d024d7220 */ /* 0x000fe40000410000 */
[C---:B--2---:R-:W-:Y:S02]  /*c800*/  FMUL.FTZ R30, R0.reuse, R110 ;  /* 0x0000006e001e7220 */ /* 0x044fe40000410000 */
[C---:B------:R-:W-:Y:S02]  /*c810*/  FMUL.FTZ R31, R0.reuse, R111 ;  /* 0x0000006f001f7220 */ /* 0x040fe40000410000 */
[----:B------:R-:W1:Y:S01]  /*c820*/  LDSM.16.MT88.4 R108, [R167] ;  /* 0x00000000a76c783b */ /* 0x000e620000004200 */
[C---:B------:R-:W-:Y:S02]  /*c830*/  FMUL.FTZ R10, R0.reuse, R130 ;  /* 0x00000082000a7220 */ /* 0x040fe40000410000 */
[C---:B------:R-:W-:Y:S02]  /*c840*/  FMUL.FTZ R11, R0.reuse, R131 ;  /* 0x00000083000b7220 */ /* 0x040fe40000410000 */
[C---:B------:R-:W-:Y:S02]  /*c850*/  FMUL.FTZ R22, R0.reuse, R118 ;  /* 0x0000007600167220 */ /* 0x040fe40000410000 */
[C---:B------:R-:W-:Y:S01]  /*c860*/  FMUL.FTZ R23, R0.reuse, R119 ;  /* 0x0000007700177220 */ /* 0x040fe20000410000 */
[----:B------:R-:W-:Y:S01]  /*c870*/  LDSM.16.MT88.4 R128, [R167+0x1800] ;  /* 0x00180000a780783b */ /* 0x000fe20000004200 */
[C---:B------:R-:W-:Y:S02]  /*c880*/  FMUL.FTZ R26, R0.reuse, R114 ;  /* 0x00000072001a7220 */ /* 0x040fe40000410000 */
[C---:B------:R-:W-:Y:S02]  /*c890*/  FMUL.FTZ R27, R0.reuse, R115 ;  /* 0x00000073001b7220 */ /* 0x040fe40000410000 */
[----:B------:R-:W-:Y:S02]  /*c8a0*/  FFMA.FTZ R112, R0, R191, R136 ;  /* 0x000000bf00707223 */ /* 0x000fe40000010088 */
        /* <DEDUP_REMOVED lines=9> */
[----:B------:R-:W-:Y:S02]  /*c940*/  FMUL.FTZ R97, R2, R97 ;  /* 0x0000006102617220 */ /* 0x000fe40000410000 */
[C---:B------:R-:W-:Y:S02]  /*c950*/  FMUL.FTZ R6, R0.reuse, R134 ;  /* 0x0000008600067220 */ /* 0x040fe40000410000 */
[C---:B------:R-:W-:Y:S02]  /*c960*/  FMUL.FTZ R7, R0.reuse, R135 ;  /* 0x0000008700077220 */ /* 0x040fe40000410000 */
[C---:B------:R-:W-:Y:S02]  /*c970*/  FMUL.FTZ R14, R0.reuse, R126 ;  /* 0x0000007e000e7220 */ /* 0x040fe40000410000 */
[C---:B------:R-:W-:Y:S02]  /*c980*/  FMUL.FTZ R15, R0.reuse, R127 ;  /* 0x0000007f000f7220 */ /* 0x040fe40000410000 */
[C---:B------:R-:W-:Y:S02]  /*c990*/  FMUL.FTZ R18, R0.reuse, R122 ;  /* 0x0000007a00127220 */ /* 0x040fe40000410000 */
[C---:B------:R-:W-:Y:S02]  /*c9a0*/  FMUL.FTZ R19, R0.reuse, R123 ;  /* 0x0000007b00137220 */ /* 0x040fe40000410000 */
[C---:B------:R-:W-:Y:S01]  /*c9b0*/  FMUL.FTZ R34, R0.reuse, R106 ;  /* 0x0000006a00227220 */ /* 0x040fe20000410000 */
[----:B------:R-:W-:Y:S01]  /*c9c0*/  F2FP.PACK_AB R106, R185, R141 ;  /* 0x0000008db96a723e */ /* 0x000fe200000000ff */
        /* <DEDUP_REMOVED lines=33> */
[--C-:B------:R-:W-:Y:S02]  /*cbe0*/  FFMA.FTZ R0, R145, c[0x0][0x2d0], -R101.reuse ;  /* 0x0000b40091007a23 */ /* 0x100fe40000010865 */
[----:B------:R-:W-:Y:S02]  /*cbf0*/  FFMA.FTZ R102, R2, R190, R140 ;  /* 0x000000be02667223 */ /* 0x000fe4000001008c */
[----:B------:R-:W-:Y:S01]  /*cc00*/  FFMA.FTZ R2, R137, c[0x0][0x2d0], -R101 ;  /* 0x0000b40089027a23 */ /* 0x000fe20000010865 */
[----:B------:R2:W-:Y:S01]  /*cc10*/  MUFU.EX2 R117, R0 ;  /* 0x0000000000757308 */ /* 0x0005e20000000800 */
[--C-:B------:R-:W-:Y:S02]  /*cc20*/  FFMA.FTZ R121, R151, c[0x0][0x2d0], -R139.reuse ;  /* 0x0000b40097797a23 */ /* 0x100fe4000001088b */
[--C-:B------:R-:W-:Y:S02]  /*cc30*/  FFMA.FTZ R120, R150, c[0x0][0x2d0], -R139.reuse ;  /* 0x0000b40096787a23 */ /* 0x100fe4000001088b */
[----:B------:R-:W-:Y:S04]  /*cc40*/  FADD.FTZ R102, R143, R102 ;  /* 0x000000668f667221 */ /* 0x000fe80000010000 */
[----:B------:R-:W-:Y:S01]  /*cc50*/  FADD.FTZ R102, R141, R102 ;  /* 0x000000668d667221 */ /* 0x000fe20000010000 */
[----:B------:R-:W3:Y:S10]  /*cc60*/  MUFU.EX2 R116, R2 ;  /* 0x0000000200747308 */ /* 0x000ef40000000800 */
[----:B------:R-:W-:Y:S01]  /*cc70*/  MUFU.EX2 R143, R121 ;  /* 0x00000079008f7308 */ /* 0x000fe20000000800 */
[----:B--2---:R-:W-:Y:S09]  /*cc80*/  FFMA.FTZ R0, R155, c[0x0][0x2d0], -R139 ;  /* 0x0000b4009b007a23 */ /* 0x004ff2000001088b */
[----:B------:R2:W-:Y:S01]  /*cc90*/  MUFU.EX2 R122, R0 ;  /* 0x00000000007a7308 */ /* 0x0005e20000000800 */
[----:B---3--:R-:W-:Y:S01]  /*cca0*/  F2FP.PACK_AB R107, R117, R116 ;  /* 0x00000074756b723e */ /* 0x008fe200000000ff */
[----:B------:R-:W-:Y:S08]  /*ccb0*/  FFMA.FTZ R2, R146, c[0x0][0x2d0], -R101 ;  /* 0x0000b40092027a23 */ /* 0x000ff00000010865 */
[----:B------:R-:W3:Y:S01]  /*ccc0*/  MUFU.EX2 R144, R120 ;  /* 0x0000007800907308 */ /* 0x000ee20000000800 */
[C---:B-1----:R-:W-:Y:S08]  /*ccd0*/  HMMA.16816.F32 R4, R104.reuse, R108, R4 ;  /* 0x0000006c6804723c */ /* 0x042ff00000001804 */
[C---:B------:R-:W-:Y:S01]  /*cce0*/  HMMA.16816.F32 R8, R104.reuse, R110, R8 ;  /* 0x0000006e6808723c */ /* 0x040fe20000001808 */
[----:B------:R-:W1:Y:S01]  /*ccf0*/  LDSM.16.MT88.4 R108, [R168] ;  /* 0x00000000a86c783b */ /* 0x000e620000004200 */
[----:B------:R4:W-:Y:S02]  /*cd00*/  MUFU.EX2 R127, R2 ;  /* 0x00000002007f7308 */ /* 0x0009e40000000800 */
[--C-:B--2---:R-:W-:Y:S08]  /*cd10*/  FFMA.FTZ R0, R153, c[0x0][0x2d0], -R139.reuse ;  /* 0x0000b40099007a23 */ /* 0x104ff0000001088b */
[----:B------:R2:W-:Y:S01]  /*cd20*/  MUFU.EX2 R126, R0 ;  /* 0x00000000007e7308 */ /* 0x0005e20000000800 */
[----:B---3--:R-:W-:Y:S01]  /*cd30*/  F2FP.PACK_AB R136, R144, R143 ;  /* 0x0000008f9088723e */ /* 0x008fe200000000ff */
[----:B----4-:R-:W-:Y:S02]  /*cd40*/  FADD.FTZ R2, R113, R112 ;  /* 0x0000007071027221 */ /* 0x010fe40000010000 */
[----:B------:R-:W-:Y:S02]  /*cd50*/  LDSM.16.MT88.4 R112, [R168+0x800] ;  /* 0x00080000a870783b */ /* 0x000fe40000004200 */
[----:B------:R-:W-:Y:S02]  /*cd60*/  FADD.FTZ R116, R116, R2 ;  /* 0x0000000274747221 */ /* 0x000fe40000010000 */
[--C-:B------:R-:W-:Y:S02]  /*cd70*/  FFMA.FTZ R2, R148, c[0x0][0x2d0], -R139.reuse ;  /* 0x0000b40094027a23 */ /* 0x100fe4000001088b */
[----:B------:R-:W-:Y:S02]  /*cd80*/  FADD.FTZ R123, R117, R116 ;  /* 0x00000074757b7221 */ /* 0x000fe40000010000 */
[----:B------:R-:W-:Y:S01]  /*cd90*/  LDSM.16.MT88.4 R116, [R170+0x1000] ;  /* 0x00100000aa74783b */ /* 0x000fe20000004200 */
[----:B------:R-:W-:Y:S01]  /*cda0*/  MUFU.EX2 R146, R2 ;  /* 0x0000000200927308 */ /* 0x000fe20000000800 */
[--C-:B--2---:R-:W-:Y:S01]  /*cdb0*/  FFMA.FTZ R0, R147, c[0x0][0x2d0], -R139.reuse ;  /* 0x0000b40093007a23 */ /* 0x104fe2000001088b */
[C---:B-1----:R-:W-:Y:S08]  /*cdc0*/  HMMA.16816.F32 R12, R104.reuse, R108, R12 ;  /* 0x0000006c680c723c */ /* 0x042ff0000000180c */
[----:B------:R1:W-:Y:S01]  /*cdd0*/  MUFU.EX2 R132, R0 ;  /* 0x0000000000847308 */ /* 0x0003e20000000800 */
[C---:B------:R-:W-:Y:S01]  /*cde0*/  HMMA.16816.F32 R16, R104.reuse, R110, R16 ;  /* 0x0000006e6810723c */ /* 0x040fe20000001810 */
[----:B------:R-:W2:Y:S02]  /*cdf0*/  LDSM.16.MT88.4 R108, [R170] ;  /* 0x00000000aa6c783b */ /* 0x000ea40000004200 */
[----:B-1----:R-:W-:Y:S06]  /*ce00*/  FFMA.FTZ R0, R138, c[0x0][0x2d0], -R139 ;  /* 0x0000b4008a007a23 */ /* 0x002fec000001088b */
[----:B------:R1:W-:Y:S01]  /*ce10*/  MUFU.EX2 R187, R0 ;  /* 0x0000000000bb7308 */ /* 0x0003e20000000800 */
[C---:B--2---:R-:W-:Y:S08]  /*ce20*/  HMMA.16816.F32 R20, R104.reuse, R108, R20 ;  /* 0x0000006c6814723c */ /* 0x044ff00000001814 */
[C---:B------:R-:W-:Y:S01]  /*ce30*/  HMMA.16816.F32 R24, R104.reuse, R110, R24 ;  /* 0x0000006e6818723c */ /* 0x040fe20000001818 */
[----:B------:R-:W2:Y:S03]  /*ce40*/  LDSM.16.MT88.4 R108, [R169] ;  /* 0x00000000a96c783b */ /* 0x000ea60000004200 */
[----:B-1----:R-:W-:Y:S04]  /*ce50*/  FFMA.FTZ R0, R154, c[0x0][0x2d0], -R101 ;  /* 0x0000b4009a007a23 */ /* 0x002fe80000010865 */
[----:B------:R-:W1:Y:S04]  /*ce60*/  MUFU.EX2 R124, R0 ;  /* 0x00000000007c7308 */ /* 0x000e680000000800 */
[----:B-1----:R-:W-:Y:S02]  /*ce70*/  FADD.FTZ R2, R124, R123 ;  /* 0x0000007b7c027221 */ /* 0x002fe40000010000 */
[--C-:B------:R-:W-:Y:S04]  /*ce80*/  FFMA.FTZ R0, R152, c[0x0][0x2d0], -R101.reuse ;  /* 0x0000b40098007a23 */ /* 0x100fe80000010865 */
[----:B------:R-:W1:Y:S01]  /*ce90*/  MUFU.EX2 R125, R0 ;  /* 0x00000000007d7308 */ /* 0x000e620000000800 */
[C---:B--2---:R-:W-:Y:S08]  /*cea0*/  HMMA.16816.F32 R28, R104.reuse, R108, R28 ;  /* 0x0000006c681c723c */ /* 0x044ff0000000181c */
[C---:B------:R-:W-:Y:S01]  /*ceb0*/  HMMA.16816.F32 R32, R104.reuse, R110, R32 ;  /* 0x0000006e6820723c */ /* 0x040fe20000001820 */
[----:B------:R-:W2:Y:S03]  /*cec0*/  LDSM.16.MT88.4 R108, [R167+0x2000] ;  /* 0x00200000a76c783b */ /* 0x000ea60000004200 */
[----:B-1----:R-:W-:Y:S02]  /*ced0*/  FADD.FTZ R2, R125, R2 ;  /* 0x000000027d027221 */ /* 0x002fe40000010000 */
[----:B------:R-:W-:Y:S02]  /*cee0*/  FFMA.FTZ R0, R156, c[0x0][0x2d0], -R101 ;  /* 0x0000b4009c007a23 */ /* 0x000fe40000010865 */
[----:B------:R-:W-:Y:S02]  /*cef0*/  FADD.FTZ R2, R127, R2 ;  /* 0x000000027f027221 */ /* 0x000fe40000010000 */
[----:B------:R1:W3:Y:S01]  /*cf00*/  MUFU.EX2 R186, R0 ;  /* 0x0000000000ba7308 */ /* 0x0002e20000000800 */
[C---:B--2---:R-:W-:Y:S03]  /*cf10*/  HMMA.16816.F32 R36, R104.reuse, R108, R36 ;  /* 0x0000006c6824723c */ /* 0x044fe60000001824 */
[--C-:B-1----:R-:W-:Y:S02]  /*cf20*/  FFMA.FTZ R0, R162, c[0x0][0x2d0], -R139.reuse ;  /* 0x0000b400a2007a23 */ /* 0x102fe4000001088b */
[----:B---3--:R-:W-:Y:S04]  /*cf30*/  FADD.FTZ R2, R186, R2 ;  /* 0x00000002ba027221 */ /* 0x008fe80000010000 */
[----:B------:R1:W-:Y:S01]  /*cf40*/  MUFU.EX2 R155, R0 ;  /* 0x00000000009b7308 */ /* 0x0003e20000000800 */
[C---:B------:R-:W-:Y:S01]  /*cf50*/  HMMA.16816.F32 R40, R104.reuse, R110, R40 ;  /* 0x0000006e6828723c */ /* 0x040fe20000001828 */
[----:B------:R-:W2:Y:S02]  /*cf60*/  LDSM.16.MT88.4 R108, [R168+0x2000] ;  /* 0x00200000a86c783b */ /* 0x000ea40000004200 */
[--C-:B-1----:R-:W-:Y:S06]  /*cf70*/  FFMA.FTZ R0, R160, c[0x0][0x2d0], -R139.reuse ;  /* 0x0000b400a0007a23 */ /* 0x102fec000001088b */
[----:B------:R1:W-:Y:S01]  /*cf80*/  MUFU.EX2 R160, R0 ;  /* 0x0000000000a07308 */ /* 0x0003e20000000800 */
[C---:B--2---:R-:W-:Y:S08]  /*cf90*/  HMMA.16816.F32 R44, R104.reuse, R108, R44 ;  /* 0x0000006c682c723c */ /* 0x044ff0000000182c */
[C---:B------:R-:W-:Y:S01]  /*cfa0*/  HMMA.16816.F32 R48, R104.reuse, R110, R48 ;  /* 0x0000006e6830723c */ /* 0x040fe20000001830 */
[----:B------:R-:W2:Y:S03]  /*cfb0*/  LDSM.16.MT88.4 R108, [R170+0x2000] ;  /* 0x00200000aa6c783b */ /* 0x000ea60000004200 */
[--C-:B-1----:R-:W-:Y:S04]  /*cfc0*/  FFMA.FTZ R0, R158, c[0x0][0x2d0], -R139.reuse ;  /* 0x0000b4009e007a23 */ /* 0x102fe8000001088b */
[----:B------:R1:W-:Y:S04]  /*cfd0*/  MUFU.EX2 R156, R0 ;  /* 0x00000000009c7308 */ /* 0x0003e80000000800 */
[----:B-1----:R-:W-:Y:S06]  /*cfe0*/  FFMA.FTZ R0, R157, c[0x0][0x2d0], -R139 ;  /* 0x0000b4009d007a23 */ /* 0x002fec000001088b */
[----:B------:R1:W-:Y:S01]  /*cff0*/  MUFU.EX2 R157, R0 ;  /* 0x00000000009d7308 */ /* 0x0003e20000000800 */
[C---:B--2---:R-:W-:Y:S08]  /*d000*/  HMMA.16816.F32 R52, R104.reuse, R108, R52 ;  /* 0x0000006c6834723c */ /* 0x044ff00000001834 */
[C---:B------:R-:W-:Y:S01]  /*d010*/  HMMA.16816.F32 R56, R104.reuse, R110, R56 ;  /* 0x0000006e6838723c */ /* 0x040fe20000001838 */
[----:B------:R-:W2:Y:S03]  /*d020*/  LDSM.16.MT88.4 R108, [R169+0x2000] ;  /* 0x00200000a96c783b */ /* 0x000ea60000004200 */
[--C-:B-1----:R-:W-:Y:S04]  /*d030*/  FFMA.FTZ R0, R161, c[0x0][0x2d0], -R101.reuse ;  /* 0x0000b400a1007a23 */ /* 0x102fe80000010865 */
[----:B------:R1:W3:Y:S04]  /*d040*/  MUFU.EX2 R154, R0 ;  /* 0x00000000009a7308 */ /* 0x0002e80000000800 */
[--C-:B-1----:R-:W-:Y:S01]  /*d050*/  FFMA.FTZ R0, R163, c[0x0][0x2d0], -R101.reuse ;  /* 0x0000b400a3007a23 */ /* 0x102fe20000010865 */
[C---:B--2---:R-:W-:Y:S05]  /*d060*/  HMMA.16816.F32 R60, R104.reuse, R108, R60 ;  /* 0x0000006c683c723c */ /* 0x044fea000000183c */
[----:B------:R1:W2:Y:S01]  /*d070*/  MUFU.EX2 R153, R0 ;  /* 0x0000000000997308 */ /* 0x0002a20000000800 */
[----:B---3--:R-:W-:Y:S02]  /*d080*/  FADD.FTZ R2, R154, R2 ;  /* 0x000000029a027221 */ /* 0x008fe40000010000 */
[C---:B------:R-:W-:Y:S01]  /*d090*/  HMMA.16816.F32 R64, R104.reuse, R110, R64 ;  /* 0x0000006e6840723c */ /* 0x040fe20000001840 */
[----:B------:R-:W3:Y:S03]  /*d0a0*/  LDSM.16.MT88.4 R108, [R167+0x4000] ;  /* 0x00400000a76c783b */ /* 0x000ee60000004200 */
[--C-:B-1----:R-:W-:Y:S02]  /*d0b0*/  FFMA.FTZ R0, R159, c[0x0][0x2d0], -R101.reuse ;  /* 0x0000b4009f007a23 */ /* 0x102fe40000010865 */
[----:B--2---:R-:W-:Y:S02]  /*d0c0*/  FADD.FTZ R2, R153, R2 ;  /* 0x0000000299027221 */ /* 0x004fe40000010000 */
[----:B------:R1:W2:Y:S01]  /*d0d0*/  MUFU.EX2 R152, R0 ;  /* 0x0000000000987308 */ /* 0x0002a20000000800 */
[C---:B---3--:R-:W-:Y:S03]  /*d0e0*/  HMMA.16816.F32 R68, R104.reuse, R108, R68 ;  /* 0x0000006c6844723c */ /* 0x048fe60000001844 */
[----:B-1----:R-:W-:Y:S05]  /*d0f0*/  FFMA.FTZ R0, R171, c[0x0][0x2d0], -R101 ;  /* 0x0000b400ab007a23 */ /* 0x002fea0000010865 */
[C---:B------:R-:W-:Y:S01]  /*d100*/  HMMA.16816.F32 R72, R104.reuse, R110, R72 ;  /* 0x0000006e6848723c */ /* 0x040fe20000001848 */
[----:B------:R-:W1:Y:S01]  /*d110*/  LDSM.16.MT88.4 R108, [R168+0x4000] ;  /* 0x00400000a86c783b */ /* 0x000e620000004200 */
[----:B------:R3:W-:Y:S02]  /*d120*/  MUFU.EX2 R147, R0 ;  /* 0x0000000000937308 */ /* 0x0007e40000000800 */
[----:B--2---:R-:W-:Y:S02]  /*d130*/  FADD.FTZ R2, R152, R2 ;  /* 0x0000000298027221 */ /* 0x004fe40000010000 */
[----:B---3--:R-:W-:Y:S02]  /*d140*/  FADD.FTZ R0, R185, R102 ;  /* 0x00000066b9007221 */ /* 0x008fe40000010000 */
[----:B------:R-:W-:Y:S04]  /*d150*/  FFMA.FTZ R102, R149, c[0x0][0x2d0], -R139 ;  /* 0x0000b40095667a23 */ /* 0x000fe8000001088b */
[----:B------:R-:W2:Y:S01]  /*d160*/  MUFU.EX2 R145, R102 ;  /* 0x0000006600917308 */ /* 0x000ea20000000800 */
[C---:B-1----:R-:W-:Y:S08]  /*d170*/  HMMA.16816.F32 R76, R104.reuse, R108, R76 ;  /* 0x0000006c684c723c */ /* 0x042ff0000000184c */
[C---:B------:R-:W-:Y:S01]  /*d180*/  HMMA.16816.F32 R80, R104.reuse, R110, R80 ;  /* 0x0000006e6850723c */ /* 0x040fe20000001850 */
[----:B------:R-:W1:Y:S03]  /*d190*/  LDSM.16.MT88.4 R108, [R170+0x4000] ;  /* 0x00400000aa6c783b */ /* 0x000e660000004200 */
[----:B--2---:R-:W-:Y:S04]  /*d1a0*/  F2FP.PACK_AB R138, R146, R145 ;  /* 0x00000091928a723e */ /* 0x004fe800000000ff */
[C---:B-1----:R-:W-:Y:S08]  /*d1b0*/  HMMA.16816.F32 R84, R104.reuse, R108, R84 ;  /* 0x0000006c6854723c */ /* 0x042ff00000001854 */
[C---:B------:R-:W-:Y:S01]  /*d1c0*/  HMMA.16816.F32 R88, R104.reuse, R110, R88 ;  /* 0x0000006e6858723c */ /* 0x040fe20000001858 */
[----:B------:R-:W1:Y:S07]  /*d1d0*/  LDSM.16.MT88.4 R108, [R169+0x4000] ;  /* 0x00400000a96c783b */ /* 0x000e6e0000004200 */
[C---:B-1----:R-:W-:Y:S08]  /*d1e0*/  HMMA.16816.F32 R92, R104.reuse, R108, R92 ;  /* 0x0000006c685c723c */ /* 0x042ff0000000185c */
[----:B------:R-:W-:Y:S01]  /*d1f0*/  HMMA.16816.F32 R96, R104, R110, R96 ;  /* 0x0000006e6860723c */ /* 0x000fe20000001860 */
[----:B------:R-:W1:Y:S06]  /*d200*/  LDSM.16.MT88.4 R108, [R167+0x800] ;  /* 0x00080000a76c783b */ /* 0x000e6c0000004200 */
[----:B------:R-:W-:Y:S01]  /*d210*/  F2FP.PACK_AB R104, R126, R122 ;  /* 0x0000007a7e68723e */ /* 0x000fe200000000ff */
[----:B------:R-:W-:Y:S01]  /*d220*/  FADD.FTZ R122, R122, R0 ;  /* 0x000000007a7a7221 */ /* 0x000fe20000010000 */
[----:B------:R-:W-:Y:S03]  /*d230*/  F2FP.PACK_AB R106, R187, R132 ;  /* 0x00000084bb6a723e */ /* 0x000fe600000000ff */
[----:B------:R-:W-:Y:S01]  /*d240*/  F2FP.PACK_AB R105, R125, R124 ;  /* 0x0000007c7d69723e */ /* 0x000fe200000000ff */
[----:B------:R-:W-:Y:S01]  /*d250*/  FADD.FTZ R102, R126, R122 ;  /* 0x0000007a7e667221 */ /* 0x000fe20000010000 */
[----:B------:R-:W-:Y:S01]  /*d260*/  F2FP.PACK_AB R107, R186, R127 ;  /* 0x0000007fba6b723e */ /* 0x000fe200000000ff */
[----:B------:R-:W-:Y:S01]  /*d270*/  LDSM.16.MT88.4 R120, [R168+0x1800] ;  /* 0x00180000a878783b */ /* 0x000fe20000004200 */
[--C-:B------:R-:W-:Y:S04]  /*d280*/  FFMA.FTZ R0, R172, c[0x0][0x2d0], -R101.reuse ;  /* 0x0000b400ac007a23 */ /* 0x100fe80000010865 */
[----:B------:R2:W-:Y:S01]  /*d290*/  MUFU.EX2 R142, R0 ;  /* 0x00000000008e7308 */ /* 0x0005e20000000800 */
[C---:B-1----:R-:W-:Y:S03]  /*d2a0*/  HMMA.16816.F32 R4, R104.reuse, R108, R4 ;  /* 0x0000006c6804723c */ /* 0x042fe60000001804 */
[--C-:B--2---:R-:W-:Y:S06]  /*d2b0*/  FFMA.FTZ R0, R183, c[0x0][0x2d0], -R101.reuse ;  /* 0x0000b400b7007a23 */ /* 0x104fec0000010865 */
[----:B------:R-:W1:Y:S01]  /*d2c0*/  MUFU.EX2 R141, R0 ;  /* 0x00000000008d7308 */ /* 0x000e620000000800 */
[C---:B------:R-:W-:Y:S01]  /*d2d0*/  HMMA.16816.F32 R8, R104.reuse, R110, R8 ;  /* 0x0000006e6808723c */ /* 0x040fe20000001808 */
[----:B------:R-:W2:Y:S07]  /*d2e0*/  LDSM.16.MT88.4 R108, [R170+0x800] ;  /* 0x00080000aa6c783b */ /* 0x000eae0000004200 */
[C---:B------:R-:W-:Y:S08]  /*d2f0*/  HMMA.16816.F32 R12, R104.reuse, R112, R12 ;  /* 0x00000070680c723c */ /* 0x040ff0000000180c */
[C---:B------:R-:W-:Y:S01]  /*d300*/  HMMA.16816.F32 R16, R104.reuse, R114, R16 ;  /* 0x000000726810723c */ /* 0x040fe20000001810 */
[----:B------:R-:W3:Y:S03]  /*d310*/  LDSM.16.MT88.4 R112, [R169+0x800] ;  /* 0x00080000a970783b */ /* 0x000ee60000004200 */
[----:B-1----:R-:W-:Y:S01]  /*d320*/  F2FP.PACK_AB R137, R141, R142 ;  /* 0x0000008e8d89723e */ /* 0x002fe200000000ff */
[--C-:B------:R-:W-:Y:S04]  /*d330*/  FFMA.FTZ R0, R182, c[0x0][0x2d0], -R101.reuse ;  /* 0x0000b400b6007a23 */ /* 0x100fe80000010865 */
[----:B------:R1:W-:Y:S03]  /*d340*/  MUFU.EX2 R140, R0 ;  /* 0x00000000008c7308 */ /* 0x0003e60000000800 */
[----:B------:R-:W-:Y:S07]  /*d350*/  FFMA.FTZ R101, R177, c[0x0][0x2d0], -R101 ;  /* 0x0000b400b1657a23 */ /* 0x000fee0000010865 */
[----:B------:R-:W4:Y:S01]  /*d360*/  MUFU.EX2 R101, R101 ;  /* 0x0000006500657308 */ /* 0x000f220000000800 */
[C---:B--2---:R-:W-:Y:S08]  /*d370*/  HMMA.16816.F32 R20, R104.reuse, R108, R20 ;  /* 0x0000006c6814723c */ /* 0x044ff00000001814 */
[C---:B------:R-:W-:Y:S01]  /*d380*/  HMMA.16816.F32 R24, R104.reuse, R110, R24 ;  /* 0x0000006e6818723c */ /* 0x040fe20000001818 */
[----:B------:R-:W2:Y:S03]  /*d390*/  LDSM.16.MT88.4 R108, [R167+0x2800] ;  /* 0x00280000a76c783b */ /* 0x000ea60000004200 */
[----:B-1----:R-:W-:Y:S01]  /*d3a0*/  FADD.FTZ R0, R132, R102 ;  /* 0x0000006684007221 */ /* 0x002fe20000010000 */
[----:B------:R-:W-:Y:S03]  /*d3b0*/  MOV R102, R3 ;  /* 0x0000000300667202 */ /* 0x000fe60000000f00 */
[C---:B---3--:R-:W-:Y:S04]  /*d3c0*/  HMMA.16816.F32 R28, R104.reuse, R112, R28 ;  /* 0x00000070681c723c */ /* 0x048fe8000000181c */
[----:B------:R-:W-:Y:S01]  /*d3d0*/  FADD.FTZ R0, R187, R0 ;  /* 0x00000000bb007221 */ /* 0x000fe20000010000 */
[----:B----4-:R-:W-:Y:S03]  /*d3e0*/  F2FP.PACK_AB R139, R101, R140 ;  /* 0x0000008c658b723e */ /* 0x010fe600000000ff */
[C---:B------:R-:W-:Y:S01]  /*d3f0*/  HMMA.16816.F32 R32, R104.reuse, R114, R32 ;  /* 0x000000726820723c */ /* 0x040fe20000001820 */
[----:B------:R-:W1:Y:S03]  /*d400*/  LDSM.16.MT88.4 R112, [R168+0x2800] ;  /* 0x00280000a870783b */ /* 0x000e660000004200 */
[----:B------:R-:W-:Y:S04]  /*d410*/  FADD.FTZ R0, R155, R0 ;  /* 0x000000009b007221 */ /* 0x000fe80000010000 */
[----:B------:R-:W-:Y:S04]  /*d420*/  FADD.FTZ R0, R160, R0 ;  /* 0x00000000a0007221 */ /* 0x000fe80000010000 */
        /* <DEDUP_REMOVED lines=99> */
[----:B------:R-:W-:Y:S02]  /*da60*/  FADD.FTZ R0, R140, R0 ;  /* 0x000000008c007221 */ /* 0x000fe40000010000 */
[C---:B---3--:R-:W-:Y:S04]  /*da70*/  HMMA.16816.F32 R84, R136.reuse, R12, R84 ;  /* 0x0000000c8854723c */ /* 0x048fe80000001854 */
[----:B------:R-:W-:Y:S02]  /*da80*/  FADD.FTZ R190, R146, R2 ;  /* 0x0000000292be7221 */ /* 0x000fe40000010000 */
[----:B------:R-:W-:Y:S01]  /*da90*/  FADD.FTZ R191, R101, R0 ;  /* 0x0000000065bf7221 */ /* 0x000fe20000010000 */
[----:B------:R-:W-:Y:S01]  /*daa0*/  MOV R12, R3 ;  /* 0x00000003000c7202 */ /* 0x000fe20000000f00 */
[C---:B------:R-:W-:Y:S04]  /*dab0*/  HMMA.16816.F32 R88, R136.reuse, R14, R88 ;  /* 0x0000000e8858723c */ /* 0x040fe80000001858 */
[----:B------:R-:W-:Y:S04]  /*dac0*/  MOV R101, R100 ;  /* 0x0000006400657202 */ /* 0x000fe80000000f00 */
[C---:B----4-:R-:W-:Y:S08]  /*dad0*/  HMMA.16816.F32 R92, R136.reuse, R16, R92 ;  /* 0x00000010885c723c */ /* 0x050ff0000000185c */
[----:B------:R-:W-:Y:S01]  /*dae0*/  HMMA.16816.F32 R96, R136, R18, R96 ;  /* 0x000000128860723c */ /* 0x000fe20000001860 */
[----:B------:R-:W-:-:S07]  /*daf0*/  @P0 BRA `(.L_x_539) ;  /* 0xffffce7000000947 */ /* 0x000fce000383ffff */
.L_x_528:
[----:B------:R-:W-:-:S13]  /*db00*/  ISETP.GE.AND P0, PT, R178, R194, PT ;  /* 0x000000c2b200720c */ /* 0x000fda0003f06270 */
[----:B------:R-:W-:Y:S05]  /*db10*/  @!P0 BRA `(.L_x_540) ;  /* 0x00003c4000008947 */ /* 0x000fea0003800000 */
[----:B------:R-:W-:Y:S02]  /*db20*/  MOV R102, R12 ;  /* 0x0000000c00667202 */ /* 0x000fe40000000f00 */
[----:B------:R-:W-:Y:S02]  /*db30*/  MOV R101, R100 ;  /* 0x0000006400657202 */ /* 0x000fe40000000f00 */
.L_x_558:
[----:B------:R-:W-:Y:S04]  /*db40*/  DEPBAR.LE SB0, 0x0 ;  /* 0x000080000000791a */ /* 0x000fe80000000000 */
[----:B------:R-:W-:Y:S01]  /*db50*/  WARPSYNC 0xffffffff ;  /* 0xffffffff00007948 */ /* 0x000fe20003800000 */
[----:B------:R-:W-:Y:S01]  /*db60*/  BAR.SYNC.DEFER_BLOCKING 0x0 ;  /* 0x0000000000007b1d */ /* 0x000fe20000010000 */
[----:B------:R-:W-:Y:S01]  /*db70*/  SHF.R.S32.HI R0, RZ, 0x1f, R181 ;  /* 0x0000001fff007819 */ /* 0x000fe200000114b5 */
[----:B------:R-:W-:Y:S01]  /*db80*/  IMAD.WIDE.U32 R2, R181, c[0x0][0x208], RZ ;  /* 0x00008200b5027a25 */ /* 0x000fe200078e00ff */
[----:B------:R-:W-:Y:S02]  /*db90*/  SHF.R.S32.HI R4, RZ, 0x1f, R180 ;  /* 0x0000001fff047819 */ /* 0x000fe400000114b4 */
[----:B------:R-:W-:Y:S01]  /*dba0*/  SHF.R.S32.HI R5, RZ, 0x1f, R193 ;  /* 0x0000001fff057819 */ /* 0x000fe200000114c1 */
[----:B------:R-:W-:Y:S01]  /*dbb0*/  IMAD R0, R0, c[0x0][0x208], RZ ;  /* 0x0000820000007a24 */ /* 0x000fe200078e02ff */
[----:B------:R-:W-:Y:S01]  /*dbc0*/  SHF.R.S32.HI R6, RZ, 0x1f, R192 ;  /* 0x0000001fff067819 */ /* 0x000fe200000114c0 */
[----:B------:R-:W-:Y:S01]  /*dbd0*/  IMAD R4, R4, c[0x0][0x218], RZ ;  /* 0x0000860004047a24 */ /* 0x000fe200078e02ff */
[----:B------:R-:W-:Y:S01]  /*dbe0*/  SHF.L.U64.HI R22, R193, 0x1, R5 ;  /* 0x00000001c1167819 */ /* 0x000fe20000010205 */
[----:B------:R-:W-:Y:S01]  /*dbf0*/  IMAD R0, R181, c[0x0][0x20c], R0 ;  /* 0x00008300b5007a24 */ /* 0x000fe200078e0200 */
[----:B------:R-:W-:Y:S01]  /*dc00*/  SHF.R.S32.HI R5, RZ, 0x1f, R184 ;  /* 0x0000001fff057819 */ /* 0x000fe200000114b8 */
[C---:B------:R-:W-:Y:S01]  /*dc10*/  IMAD R4, R180.reuse, c[0x0][0x21c], R4 ;  /* 0x00008700b4047a24 */ /* 0x040fe200078e0204 */
[----:B------:R-:W-:Y:S01]  /*dc20*/  IADD3 R172, R103, 0x5800, RZ ;  /* 0x0000580067ac7810 */ /* 0x000fe20007ffe0ff */
[----:B------:R-:W-:Y:S01]  /*dc30*/  IMAD.IADD R3, R3, 0x1, R0 ;  /* 0x0000000103037824 */ /* 0x000fe200078e0200 */
[----:B------:R-:W-:Y:S01]  /*dc40*/  IADD3 R171, R103, 0x5000, RZ ;  /* 0x0000500067ab7810 */ /* 0x000fe20007ffe0ff */
[----:B------:R-:W-:Y:S01]  /*dc50*/  IMAD.SHL.U32 R28, R193, 0x2, RZ ;  /* 0x00000002c11c7824 */ /* 0x000fe200078e00ff */
[C---:B------:R-:W-:Y:S01]  /*dc60*/  IADD3 R163, R103.reuse, 0x4800, RZ ;  /* 0x0000480067a37810 */ /* 0x040fe20007ffe0ff */
[----:B------:R-:W-:Y:S01]  /*dc70*/  IMAD.WIDE.U32 R2, R180, c[0x0][0x218], R2 ;  /* 0x00008600b4027a25 */ /* 0x000fe200078e0002 */
[C---:B------:R-:W-:Y:S02]  /*dc80*/  IADD3 R162, R103.reuse, 0x4000, RZ ;  /* 0x0000400067a27810 */ /* 0x040fe40007ffe0ff */
[C---:B------:R-:W-:Y:S01]  /*dc90*/  IADD3 R161, R103.reuse, 0x3800, RZ ;  /* 0x0000380067a17810 */ /* 0x040fe20007ffe0ff */
[----:B------:R-:W-:Y:S01]  /*dca0*/  IMAD.SHL.U32 R23, R192, 0x2, RZ ;  /* 0x00000002c0177824 */ /* 0x000fe200078e00ff */
[----:B------:R-:W-:Y:S01]  /*dcb0*/  IADD3 R0, P0, R206, R2, RZ ;  /* 0x00000002ce007210 */ /* 0x000fe20007f1e0ff */
[----:B------:R1:W2:Y:S01]  /*dcc0*/  LDSM.16.M88.4 R32, [R173] ;  /* 0x00000000ad20783b */ /* 0x0002a20000000200 */
[C---:B------:R-:W-:Y:S01]  /*dcd0*/  IADD3 R160, R103.reuse, 0x3000, RZ ;  /* 0x0000300067a07810 */ /* 0x040fe20007ffe0ff */
[----:B------:R-:W-:Y:S01]  /*dce0*/  IMAD.SHL.U32 R14, R184, 0x2, RZ ;  /* 0x00000002b80e7824 */ /* 0x000fe200078e00ff */
[----:B------:R-:W-:Y:S01]  /*dcf0*/  IADD3.X R2, R210, R3, R4, P0, !PT ;  /* 0x00000003d2027210 */ /* 0x000fe200007fe404 */
[----:B------:R1:W3:Y:S01]  /*dd00*/  LDSM.16.M88.4 R8, [R164] ;  /* 0x00000000a408783b */ /* 0x0002e20000000200 */
[C---:B------:R-:W-:Y:S02]  /*dd10*/  LEA R4, P0, R0.reuse, c[0x0][0x1f8], 0x1 ;  /* 0x00007e0000047a11 */ /* 0x040fe400078008ff */
[C---:B------:R-:W-:Y:S01]  /*dd20*/  IADD3 R100, R103.reuse, 0x2800, RZ ;  /* 0x0000280067647810 */ /* 0x040fe20007ffe0ff */
[----:B------:R1:W4:Y:S01]  /*dd30*/  LDSM.16.M88.4 R16, [R164+0x800] ;  /* 0x00080000a410783b */ /* 0x0003220000000200 */
[----:B------:R-:W-:Y:S02]  /*dd40*/  LEA.HI.X R12, R0, c[0x0][0x1fc], R2, 0x1, P0 ;  /* 0x00007f00000c7a11 */ /* 0x000fe400000f0c02 */
[----:B------:R-:W-:Y:S01]  /*dd50*/  IADD3 R0, R103, 0x2000, RZ ;  /* 0x0000200067007810 */ /* 0x000fe20007ffe0ff */
[----:B------:R1:W1:Y:S01]  /*dd60*/  LDSM.16.M88.4 R24, [R164+0x1000] ;  /* 0x00100000a418783b */ /* 0x0002620000000200 */
[----:B------:R-:W-:Y:S02]  /*dd70*/  SHF.L.U64.HI R15, R192, 0x1, R6 ;  /* 0x00000001c00f7819 */ /* 0x000fe40000010206 */
[----:B------:R-:W-:Y:S01]  /*dd80*/  SHF.L.U64.HI R13, R184, 0x1, R5 ;  /* 0x00000001b80d7819 */ /* 0x000fe20000010205 */
[----:B------:R1:W1:Y:S04]  /*dd90*/  LDSM.16.M88.4 R136, [R164+0x1800] ;  /* 0x00180000a488783b */ /* 0x0002680000000200 */
[----:B------:R1:W1:Y:S04]  /*dda0*/  LDSM.16.M88.4 R140, [R174] ;  /* 0x00000000ae8c783b */ /* 0x0002680000000200 */
[----:B------:R1:W1:Y:S04]  /*ddb0*/  LDSM.16.M88.4 R144, [R103] ;  /* 0x000000006790783b */ /* 0x0002680000000200 */
[----:B------:R1:W1:Y:S04]  /*ddc0*/  LDSM.16.M88.4 R148, [R103+0x800] ;  /* 0x000800006794783b */ /* 0x0002680000000200 */
[----:B------:R1:W1:Y:S04]  /*ddd0*/  LDSM.16.M88.4 R152, [R103+0x1000] ;  /* 0x001000006798783b */ /* 0x0002680000000200 */
[----:B------:R1:W1:Y:S01]  /*dde0*/  LDSM.16.M88.4 R156, [R103+0x1800] ;  /* 0x00180000679c783b */ /* 0x0002620000000200 */
[----:B------:R-:W-:-:S05]  /*ddf0*/  BRA.DIV ~URZ, `(.L_x_541) ;  /* 0x00009ff27f007947 */ /* 0x000fca000b800000 */
[----:B------:R4:W3:Y:S02]  /*de00*/  SHFL.IDX PT, R2, R12, RZ, 0x181f ;  /* 0x00181fff0c027589 */ /* 0x0008e400000e0000 */
.L_x_652:
[----:B------:R-:W5:Y:S01]  /*de10*/  SHFL.IDX PT, R5, R4, RZ, 0x181f ;  /* 0x00181fff04057589 */ /* 0x000f6200000e0000 */
[----:B------:R-:W-:Y:S01]  /*de20*/  ISETP.GE.AND P1, PT, R184, c[0x0][0x1d4], PT ;  /* 0x00007500b8007a0c */ /* 0x000fe20003f26270 */
[----:B------:R-:W-:Y:S01]  /*de30*/  BSSY B0, `(.L_x_542) ;  /* 0x0000145000007945 */ /* 0x000fe20003800000 */
[----:B------:R-:W-:Y:S02]  /*de40*/  ISETP.GE.AND P4, PT, R192, c[0x0][0x1d4], PT ;  /* 0x00007500c0007a0c */ /* 0x000fe40003f86270 */
[----:B------:R-:W-:Y:S02]  /*de50*/  SEL R177, RZ, 0x10, P1 ;  /* 0x00000010ffb17807 */ /* 0x000fe40000800000 */
[----:B------:R-:W-:Y:S01]  /*de60*/  ISETP.GE.AND P3, PT, R193, c[0x0][0x1d4], PT ;  /* 0x00007500c1007a0c */ /* 0x000fe20003f66270 */
[----:B------:R-:W4:Y:S08]  /*de70*/  SHFL.IDX PT, R3, R4, 0x1, 0x181f ;  /* 0x00381f0004037f89 */ /* 0x000f3000000e0000 */
[----:B------:R3:W2:Y:S01]  /*de80*/  SHFL.IDX PT, R4, R12, 0x1, 0x181f ;  /* 0x00381f000c047f89 */ /* 0x0006a200000e0000 */
[C---:B-----5:R-:W-:Y:S04]  /*de90*/  IADD3 R6, P0, R5.reuse, R14, RZ ;  /* 0x0000000e05067210 */ /* 0x060fe80007f1e0ff */
[C---:B---3--:R-:W-:Y:S05]  /*dea0*/  IADD3.X R7, R2.reuse, R13, RZ, P0, !PT ;  /* 0x0000000d02077210 */ /* 0x048fea00007fe4ff */
[----:B------:R3:W-:Y:S01]  /*deb0*/  LDGSTS.E.BYPASS.LTC128B.128 [R179+0x100], [R6.64], !P1 ;  /* 0x0010000006b37fae */ /* 0x0007e2000c901d48 */
[C---:B----4-:R-:W-:Y:S02]  /*dec0*/  IADD3 R12, P2, R5.reuse, R28, RZ ;  /* 0x0000001c050c7210 */ /* 0x050fe40007f5e0ff */
[----:B---3--:R-:W-:Y:S04]  /*ded0*/  IADD3 R6, P0, R5, R23, RZ ;  /* 0x0000001705067210 */ /* 0x008fe80007f1e0ff */
[----:B------:R-:W-:Y:S05]  /*dee0*/  IADD3.X R7, R2, R15, RZ, P0, !PT ;  /* 0x0000000f02077210 */ /* 0x000fea00007fe4ff */
[----:B------:R3:W-:Y:S02]  /*def0*/  LDGSTS.E.BYPASS.LTC128B.128 [R179+0x2100], [R6.64], !P4 ;  /* 0x0210000006b37fae */ /* 0x0007e4000e101d48 */
[----:B---3--:R-:W-:Y:S04]  /*df00*/  IADD3 R6, -R177, 0x10, RZ ;  /* 0x00000010b1067810 */ /* 0x008fe80007ffe1ff */
[----:B------:R-:W-:Y:S04]  /*df10*/  LOP3.LUT R6, R6, 0xf, RZ, 0xc0, !PT ;  /* 0x0000000f06067812 */ /* 0x000fe800078ec0ff */
[-C--:B------:R-:W-:Y:S02]  /*df20*/  IADD3 R20, P1, P0, R6, R3.reuse, R14 ;  /* 0x0000000306147210 */ /* 0x080fe4000783e00e */
[----:B------:R-:W-:Y:S02]  /*df30*/  SEL R6, RZ, 0x10, P4 ;  /* 0x00000010ff067807 */ /* 0x000fe40002000000 */
[-C--:B--2---:R-:W-:Y:S02]  /*df40*/  IADD3.X R21, RZ, R4.reuse, R13, P1, P0 ;  /* 0x00000004ff157210 */ /* 0x084fe40000fe040d */
[----:B------:R-:W-:Y:S04]  /*df50*/  IADD3 R7, -R6, 0x10, RZ ;  /* 0x0000001006077810 */ /* 0x000fe80007ffe1ff */
[----:B------:R-:W-:Y:S04]  /*df60*/  LOP3.LUT R7, R7, 0xf, RZ, 0xc0, !PT ;  /* 0x0000000f07077812 */ /* 0x000fe800078ec0ff */
[-C--:B------:R-:W-:Y:S02]  /*df70*/  IADD3 R14, P1, P0, R7, R3.reuse, R23 ;  /* 0x00000003070e7210 */ /* 0x080fe4000783e017 */
[----:B------:R-:W-:Y:S02]  /*df80*/  SEL R7, RZ, 0x10, P3 ;  /* 0x00000010ff077807 */ /* 0x000fe40001800000 */
[----:B------:R-:W-:Y:S02]  /*df90*/  IADD3.X R15, RZ, R4, R15, P1, P0 ;  /* 0x00000004ff0f7210 */ /* 0x000fe40000fe040f */
[----:B------:R-:W-:Y:S04]  /*dfa0*/  IADD3 R13, -R7, 0x10, RZ ;  /* 0x00000010070d7810 */ /* 0x000fe80007ffe1ff */
[----:B------:R-:W-:Y:S04]  /*dfb0*/  LOP3.LUT R13, R13, 0xf, RZ, 0xc0, !PT ;  /* 0x0000000f0d0d7812 */ /* 0x000fe800078ec0ff */
[----:B------:R-:W-:Y:S02]  /*dfc0*/  IADD3 R28, P1, P0, R13, R3, R28 ;  /* 0x000000030d1c7210 */ /* 0x000fe4000783e01c */
[----:B------:R-:W-:Y:S02]  /*dfd0*/  IADD3.X R13, R2, R22, RZ, P2, !PT ;  /* 0x00000016020d7210 */ /* 0x000fe400017fe4ff */
[----:B------:R-:W-:Y:S02]  /*dfe0*/  IADD3.X R29, RZ, R4, R22, P1, P0 ;  /* 0x00000004ff1d7210 */ /* 0x000fe40000fe0416 */
[----:B------:R-:W-:Y:S01]  /*dff0*/  ISETP.NE.U32.AND P0, PT, R177, RZ, PT ;  /* 0x000000ffb100720c */ /* 0x000fe20003f05070 */
[----:B------:R2:W-:Y:S11]  /*e000*/  LDGSTS.E.BYPASS.LTC128B.128 [R179+0x4100], [R12.64], !P3 ;  /* 0x041000000cb37fae */ /* 0x0005f6000d901d48 */
[----:B------:R-:W-:Y:S01]  /*e010*/  @!UPT UIADD3 URZ, URZ, URZ, URZ ;  /* 0x0000003f3f3ff290 */ /* 0x000fe2000fffe03f */
[----:B------:R3:W-:Y:S01]  /*e020*/  LDGSTS.E.BYPASS.LTC128B.128.ZFILL [R179+0x1100], [R20.64], P0 ;  /* 0x0110000014b37fae */ /* 0x0007e20008141d48 */
[----:B------:R-:W-:Y:S11]  /*e030*/  ISETP.NE.U32.AND P0, PT, R6, RZ, PT ;  /* 0x000000ff0600720c */ /* 0x000ff60003f05070 */
[----:B------:R-:W-:Y:S02]  /*e040*/  @!UPT UIADD3 URZ, URZ, URZ, URZ ;  /* 0x0000003f3f3ff290 */ /* 0x000fe4000fffe03f */
[----:B------:R2:W-:Y:S01]  /*e050*/  LDGSTS.E.BYPASS.LTC128B.128.ZFILL [R179+0x3100], [R14.64], P0 ;  /* 0x031000000eb37fae */ /* 0x0005e20008141d48 */
[----:B------:R-:W-:Y:S02]  /*e060*/  ISETP.NE.U32.AND P0, PT, R7, RZ, PT ;  /* 0x000000ff0700720c */ /* 0x000fe40003f05070 */
[C---:B------:R-:W-:Y:S08]  /*e070*/  HMMA.16816.F32 R4, R32.reuse, R8, RZ ;  /* 0x000000082004723c */ /* 0x040ff000000018ff */
[C---:B------:R-:W-:Y:S03]  /*e080*/  HMMA.16816.F32 R8, R32.reuse, R10, RZ ;  /* 0x0000000a2008723c */ /* 0x040fe600000018ff */
[----:B------:R4:W-:Y:S01]  /*e090*/  LDGSTS.E.BYPASS.LTC128B.128.ZFILL [R179+0x5100], [R28.64], P0 ;  /* 0x051000001cb37fae */ /* 0x0009e20008141d48 */
[----:B------:R-:W-:Y:S07]  /*e0a0*/  ISETP.GT.AND P0, PT, R178, R194, PT ;  /* 0x000000c2b200720c */ /* 0x000fee0003f04270 */
[----:B------:R-:W0:Y:S01]  /*e0b0*/  LDGDEPBAR ;  /* 0x00000000000079af */ /* 0x000e220000000000 */
[C---:B--2---:R-:W-:Y:S08]  /*e0c0*/  HMMA.16816.F32 R12, R32.reuse, R16, RZ ;  /* 0x00000010200c723c */ /* 0x044ff000000018ff */
[C---:B------:R-:W-:Y:S08]  /*e0d0*/  HMMA.16816.F32 R16, R32.reuse, R18, RZ ;  /* 0x000000122010723c */ /* 0x040ff000000018ff */
        /* <DEDUP_REMOVED lines=17> */
[C---:B-1----:R-:W-:Y:S01]  /*e1f0*/  HMMA.16816.F32 R4, R136.reuse, R144, R4 ;  /* 0x000000908804723c */ /* 0x042fe20000001804 */
[----:B------:R-:W-:Y:S07]  /*e200*/  LDSM.16.M88.4 R156, [R160] ;  /* 0x00000000a09c783b */ /* 0x000fee0000000200 */
        /* <DEDUP_REMOVED lines=27> */
[----:B------:R-:W-:Y:S07]  /*e3c0*/  LDSM.16.M88.4 R144, [R0] ;  /* 0x000000000090783b */ /* 0x000fee0000000200 */
[C---:B------:R-:W-:Y:S08]  /*e3d0*/  HMMA.16816.F32 R12, R136.reuse, R148, R12 ;  /* 0x00000094880c723c */ /* 0x040ff0000000180c */
[C---:B------:R-:W-:Y:S01]  /*e3e0*/  HMMA.16816.F32 R16, R136.reuse, R150, R16 ;  /* 0x000000968810723c */ /* 0x040fe20000001810 */
[----:B------:R-:W-:Y:S07]  /*e3f0*/  LDSM.16.M88.4 R148, [R100] ;  /* 0x000000006494783b */ /* 0x000fee0000000200 */
[C---:B--2---:R-:W-:Y:S08]  /*e400*/  HMMA.16816.F32 R20, R136.reuse, R140, R20 ;  /* 0x0000008c8814723c */ /* 0x044ff00000001814 */
[C---:B------:R-:W-:Y:S01]  /*e410*/  HMMA.16816.F32 R24, R136.reuse, R142, R24 ;  /* 0x0000008e8818723c */ /* 0x040fe20000001818 */
[----:B------:R-:W1:Y:S07]  /*e420*/  LDSM.16.M88.4 R140, [R174+0x4000] ;  /* 0x00400000ae8c783b */ /* 0x000e6e0000000200 */
[C---:B---3--:R-:W-:Y:S08]  /*e430*/  HMMA.16816.F32 R28, R136.reuse, R152, R28 ;  /* 0x00000098881c723c */ /* 0x048ff0000000181c */
[----:B------:R-:W-:Y:S01]  /*e440*/  HMMA.16816.F32 R32, R136, R154, R32 ;  /* 0x0000009a8820723c */ /* 0x000fe20000001820 */
[----:B------:R-:W2:Y:S08]  /*e450*/  LDSM.16.M88.4 R136, [R161] ;  /* 0x00000000a188783b */ /* 0x000eb00000000200 */
[----:B------:R-:W-:Y:S01]  /*e460*/  LDSM.16.M88.4 R152, [R166+0x2800] ;  /* 0x00280000a698783b */ /* 0x000fe20000000200 */
        /* <DEDUP_REMOVED lines=8> */
[----:B------:R-:W3:Y:S07]  /*e4f0*/  LDSM.16.M88.4 R156, [R166+0x3000] ;  /* 0x00300000a69c783b */ /* 0x000eee0000000200 */
[C---:B--2---:R-:W-:Y:S08]  /*e500*/  HMMA.16816.F32 R28, R140.reuse, R136, R28 ;  /* 0x000000888c1c723c */ /* 0x044ff0000000181c */
[----:B------:R-:W-:Y:S01]  /*e510*/  HMMA.16816.F32 R32, R140, R138, R32 ;  /* 0x0000008a8c20723c */ /* 0x000fe20000001820 */
[----:B------:R-:W2:Y:S07]  /*e520*/  LDSM.16.M88.4 R136, [R166+0x3800] ;  /* 0x00380000a688783b */ /* 0x000eae0000000200 */
[C---:B-1----:R-:W-:Y:S01]  /*e530*/  HMMA.16816.F32 R4, R144.reuse, R148, R4 ;  /* 0x000000949004723c */ /* 0x042fe20000001804 */
[----:B------:R-:W-:Y:S07]  /*e540*/  LDSM.16.M88.4 R140, [R175+0x4000] ;  /* 0x00400000af8c783b */ /* 0x000fee0000000200 */
[C---:B------:R-:W-:Y:S01]  /*e550*/  HMMA.16816.F32 R8, R144.reuse, R150, R8 ;  /* 0x000000969008723c */ /* 0x040fe20000001808 */
[----:B------:R-:W1:Y:S07]  /*e560*/  LDSM.16.M88.4 R148, [R165+-0x2000] ;  /* 0xffe00000a594783b */ /* 0x000e6e0000000200 */
[C---:B------:R-:W-:Y:S08]  /*e570*/  HMMA.16816.F32 R12, R144.reuse, R152, R12 ;  /* 0x00000098900c723c */ /* 0x040ff0000000180c */
[C---:B------:R-:W-:Y:S01]  /*e580*/  HMMA.16816.F32 R16, R144.reuse, R154, R16 ;  /* 0x0000009a9010723c */ /* 0x040fe20000001810 */
[----:B------:R-:W4:Y:S07]  /*e590*/  LDSM.16.M88.4 R152, [R165+-0x1800] ;  /* 0xffe80000a598783b */ /* 0x000f2e0000000200 */
[C---:B---3--:R-:W-:Y:S08]  /*e5a0*/  HMMA.16816.F32 R20, R144.reuse, R156, R20 ;  /* 0x0000009c9014723c */ /* 0x048ff00000001814 */
[C---:B------:R-:W-:Y:S01]  /*e5b0*/  HMMA.16816.F32 R24, R144.reuse, R158, R24 ;  /* 0x0000009e9018723c */ /* 0x040fe20000001818 */
[----:B------:R-:W3:Y:S07]  /*e5c0*/  LDSM.16.M88.4 R156, [R165+-0x1000] ;  /* 0xfff00000a59c783b */ /* 0x000eee0000000200 */
[C---:B--2---:R-:W-:Y:S08]  /*e5d0*/  HMMA.16816.F32 R28, R144.reuse, R136, R28 ;  /* 0x00000088901c723c */ /* 0x044ff0000000181c */
[----:B------:R-:W-:Y:S01]  /*e5e0*/  HMMA.16816.F32 R32, R144, R138, R32 ;  /* 0x0000008a9020723c */ /* 0x000fe20000001820 */
[----:B------:R-:W2:Y:S07]  /*e5f0*/  LDSM.16.M88.4 R136, [R165+-0x800] ;  /* 0xfff80000a588783b */ /* 0x000eae0000000200 */
[C---:B-1----:R-:W-:Y:S01]  /*e600*/  HMMA.16816.F32 R4, R140.reuse, R148, R4 ;  /* 0x000000948c04723c */ /* 0x042fe20000001804 */
[----:B------:R-:W-:Y:S07]  /*e610*/  LDSM.16.M88.4 R144, [R173+0x8000] ;  /* 0x00800000ad90783b */ /* 0x000fee0000000200 */
[C---:B------:R-:W-:Y:S01]  /*e620*/  HMMA.16816.F32 R8, R140.reuse, R150, R8 ;  /* 0x000000968c08723c */ /* 0x040fe20000001808 */
[----:B------:R-:W1:Y:S07]  /*e630*/  LDSM.16.M88.4 R148, [R164+0x4000] ;  /* 0x00400000a494783b */ /* 0x000e6e0000000200 */
[C---:B----4-:R-:W-:Y:S08]  /*e640*/  HMMA.16816.F32 R12, R140.reuse, R152, R12 ;  /* 0x000000988c0c723c */ /* 0x050ff0000000180c */
[C---:B------:R-:W-:Y:S01]  /*e650*/  HMMA.16816.F32 R16, R140.reuse, R154, R16 ;  /* 0x0000009a8c10723c */ /* 0x040fe20000001810 */
[----:B------:R-:W4:Y:S07]  /*e660*/  LDSM.16.M88.4 R152, [R164+0x4800] ;  /* 0x00480000a498783b */ /* 0x000f2e0000000200 */
[C---:B---3--:R-:W-:Y:S08]  /*e670*/  HMMA.16816.F32 R20, R140.reuse, R156, R20 ;  /* 0x0000009c8c14723c */ /* 0x048ff00000001814 */
        /* <DEDUP_REMOVED lines=8> */
[----:B------:R-:W1:Y:S07]  /*e700*/  LDSM.16.M88.4 R148, [R162] ;  /* 0x00000000a294783b */ /* 0x000e6e0000000200 */
[C---:B----4-:R-:W-:Y:S08]  /*e710*/  HMMA.16816.F32 R12, R144.reuse, R152, R12 ;  /* 0x00000098900c723c */ /* 0x050ff0000000180c */
[C---:B------:R-:W-:Y:S01]  /*e720*/  HMMA.16816.F32 R16, R144.reuse, R154, R16 ;  /* 0x0000009a9010723c */ /* 0x040fe20000001810 */
[----:B------:R-:W4:Y:S07]  /*e730*/  LDSM.16.M88.4 R152, [R163] ;  /* 0x00000000a398783b */ /* 0x000f2e0000000200 */
[C---:B---3--:R-:W-:Y:S01]  /*e740*/  HMMA.16816.F32 R20, R144.reuse, R156, R20 ;  /* 0x0000009c9014723c */ /* 0x048fe20000001814 */
[----:B------:R-:W-:Y:S07]  /*e750*/  LDSM.16.M88.4 R160, [R172] ;  /* 0x00000000aca0783b */ /* 0x000fee0000000200 */
[C---:B------:R-:W-:Y:S01]  /*e760*/  HMMA.16816.F32 R24, R144.reuse, R158, R24 ;  /* 0x0000009e9018723c */ /* 0x040fe20000001818 */
[----:B------:R-:W3:Y:S07]  /*e770*/  LDSM.16.M88.4 R156, [R171] ;  /* 0x00000000ab9c783b */ /* 0x000eee0000000200 */
[C---:B--2---:R-:W-:Y:S08]  /*e780*/  HMMA.16816.F32 R28, R144.reuse, R136, R28 ;  /* 0x00000088901c723c */ /* 0x044ff0000000181c */
[----:B------:R-:W-:Y:S01]  /*e790*/  HMMA.16816.F32 R32, R144, R138, R32 ;  /* 0x0000008a9020723c */ /* 0x000fe20000001820 */
[----:B------:R-:W-:Y:S07]  /*e7a0*/  LDSM.16.M88.4 R136, [R176+0x8000] ;  /* 0x00800000b088783b */ /* 0x000fee0000000200 */
[C---:B-1----:R-:W-:Y:S01]  /*e7b0*/  HMMA.16816.F32 R4, R140.reuse, R148, R4 ;  /* 0x000000948c04723c */ /* 0x042fe20000001804 */
[----:B------:R-:W1:Y:S07]  /*e7c0*/  LDSM.16.M88.4 R144, [R166+0x4000] ;  /* 0x00400000a690783b */ /* 0x000e6e0000000200 */
[C---:B------:R-:W-:Y:S01]  /*e7d0*/  HMMA.16816.F32 R8, R140.reuse, R150, R8 ;  /* 0x000000968c08723c */ /* 0x040fe20000001808 */
[----:B------:R-:W2:Y:S07]  /*e7e0*/  LDSM.16.M88.4 R148, [R166+0x4800] ;  /* 0x00480000a694783b */ /* 0x000eae0000000200 */
[C---:B----4-:R-:W-:Y:S08]  /*e7f0*/  HMMA.16816.F32 R12, R140.reuse, R152, R12 ;  /* 0x000000988c0c723c */ /* 0x050ff0000000180c */
[C---:B------:R-:W-:Y:S01]  /*e800*/  HMMA.16816.F32 R16, R140.reuse, R154, R16 ;  /* 0x0000009a8c10723c */ /* 0x040fe20000001810 */
[----:B------:R-:W4:Y:S07]  /*e810*/  LDSM.16.M88.4 R152, [R166+0x5000] ;  /* 0x00500000a698783b */ /* 0x000f2e0000000200 */
[C---:B---3--:R-:W-:Y:S08]  /*e820*/  HMMA.16816.F32 R20, R140.reuse, R156, R20 ;  /* 0x0000009c8c14723c */ /* 0x048ff00000001814 */
[C---:B------:R-:W-:Y:S01]  /*e830*/  HMMA.16816.F32 R24, R140.reuse, R158, R24 ;  /* 0x0000009e8c18723c */ /* 0x040fe20000001818 */
[----:B------:R-:W-:Y:S07]  /*e840*/  LDSM.16.M88.4 R156, [R175+0x8000] ;  /* 0x00800000af9c783b */ /* 0x000fee0000000200 */
[C---:B------:R-:W-:Y:S08]  /*e850*/  HMMA.16816.F32 R28, R140.reuse, R160, R28 ;  /* 0x000000a08c1c723c */ /* 0x040ff0000000181c */
[----:B------:R-:W-:Y:S01]  /*e860*/  HMMA.16816.F32 R32, R140, R162, R32 ;  /* 0x000000a28c20723c */ /* 0x000fe20000001820 */
[----:B------:R-:W3:Y:S07]  /*e870*/  LDSM.16.M88.4 R140, [R166+0x5800] ;  /* 0x00580000a68c783b */ /* 0x000eee0000000200 */
[C---:B-1----:R-:W-:Y:S01]  /*e880*/  HMMA.16816.F32 R4, R136.reuse, R144, R4 ;  /* 0x000000908804723c */ /* 0x042fe20000001804 */
[----:B------:R-:W1:Y:S07]  /*e890*/  LDSM.16.M88.4 R160, [R165] ;  /* 0x00000000a5a0783b */ /* 0x000e6e0000000200 */
[C---:B------:R-:W-:Y:S08]  /*e8a0*/  HMMA.16816.F32 R8, R136.reuse, R146, R8 ;  /* 0x000000928808723c */ /* 0x040ff00000001808 */
[C---:B--2---:R-:W-:Y:S08]  /*e8b0*/  HMMA.16816.F32 R12, R136.reuse, R148, R12 ;  /* 0x00000094880c723c */ /* 0x044ff0000000180c */
[C---:B------:R-:W-:Y:S08]  /*e8c0*/  HMMA.16816.F32 R16, R136.reuse, R150, R16 ;  /* 0x000000968810723c */ /* 0x040ff00000001810 */
[C---:B----4-:R-:W-:Y:S08]  /*e8d0*/  HMMA.16816.F32 R20, R136.reuse, R152, R20 ;  /* 0x000000988814723c */ /* 0x050ff00000001814 */
[C---:B------:R-:W-:Y:S08]  /*e8e0*/  HMMA.16816.F32 R24, R136.reuse, R154, R24 ;  /* 0x0000009a8818723c */ /* 0x040ff00000001818 */
[C---:B---3--:R-:W-:Y:S08]  /*e8f0*/  HMMA.16816.F32 R28, R136.reuse, R140, R28 ;  /* 0x0000008c881c723c */ /* 0x048ff0000000181c */
[----:B------:R-:W-:Y:S01]  /*e900*/  HMMA.16816.F32 R32, R136, R142, R32 ;  /* 0x0000008e8820723c */ /* 0x000fe20000001820 */
[----:B------:R-:W2:Y:S07]  /*e910*/  LDSM.16.M88.4 R136, [R165+0x800] ;  /* 0x00080000a588783b */ /* 0x000eae0000000200 */
[C---:B-1----:R-:W-:Y:S08]  /*e920*/  HMMA.16816.F32 R4, R156.reuse, R160, R4 ;  /* 0x000000a09c04723c */ /* 0x042ff00000001804 */
[C---:B------:R-:W-:Y:S11]  /*e930*/  HMMA.16816.F32 R8, R156.reuse, R162, R8 ;  /* 0x000000a29c08723c */ /* 0x040ff60000001808 */
[----:B------:R-:W-:Y:S05]  /*e940*/  @!UPT UIADD3 URZ, URZ, URZ, URZ ;  /* 0x0000003f3f3ff290 */ /* 0x000fea000fffe03f */
[----:B------:R-:W-:Y:S04]  /*e950*/  FMUL.FTZ R0, R4, c[0x0][0x320] ;  /* 0x0000c80004007a20 */ /* 0x000fe80000410000 */
[----:B------:R1:W3:Y:S04]  /*e960*/  MUFU.TANH R150, R0 ;  /* 0x0000000000967308 */ /* 0x0002e80000002400 */
[----:B------:R-:W-:Y:S01]  /*e970*/  FMUL.FTZ R2, R11, c[0x0][0x320] ;  /* 0x0000c8000b027a20 */ /* 0x000fe20000410000 */
[C---:B--2---:R-:W-:Y:S05]  /*e980*/  HMMA.16816.F32 R12, R156.reuse, R136, R12 ;  /* 0x000000889c0c723c */ /* 0x044fea000000180c */
[----:B------:R2:W4:Y:S03]  /*e990*/  MUFU.TANH R153, R2 ;  /* 0x0000000200997308 */ /* 0x0005260000002400 */
[C---:B------:R-:W-:Y:S04]  /*e9a0*/  HMMA.16816.F32 R16, R156.reuse, R138, R16 ;  /* 0x0000008a9c10723c */ /* 0x040fe80000001810 */
[----:B-1----:R-:W-:Y:S04]  /*e9b0*/  FMUL.FTZ R0, R5, c[0x0][0x320] ;  /* 0x0000c80005007a20 */ /* 0x002fe80000410000 */
[----:B------:R1:W1:Y:S11]  /*e9c0*/  MUFU.TANH R149, R0 ;  /* 0x0000000000957308 */ /* 0x0002760000002400 */
[----:B------:R-:W-:Y:S05]  /*e9d0*/  @!UPT UIADD3 URZ, URZ, URZ, URZ ;  /* 0x0000003f3f3ff290 */ /* 0x000fea000fffe03f */
[----:B--2---:R-:W-:Y:S04]  /*e9e0*/  FMUL.FTZ R2, R19, c[0x0][0x320] ;  /* 0x0000c80013027a20 */ /* 0x004fe80000410000 */
[----:B------:R-:W2:Y:S01]  /*e9f0*/  MUFU.TANH R143, R2 ;  /* 0x00000002008f7308 */ /* 0x000ea20000002400 */
        /* <DEDUP_REMOVED lines=9> */
[----:B-----5:R-:W-:Y:S04]  /*ea90*/  FMUL.FTZ R0, R9, c[0x0][0x320] ;  /* 0x0000c80009007a20 */ /* 0x020fe80000410000 */
[----:B------:R1:W1:Y:S04]  /*eaa0*/  MUFU.TANH R147, R0 ;  /* 0x0000000000937308 */ /* 0x0002680000002400 */
[----:B-1----:R-:W-:Y:S02]  /*eab0*/  FMUL.FTZ R0, R10, c[0x0][0x320] ;  /* 0x0000c8000a007a20 */ /* 0x002fe40000410000 */
[----:B------:R-:W1:Y:S01]  /*eac0*/  LDSM.16.M88.4 R8, [R165+0x1800] ;  /* 0x00180000a508783b */ /* 0x000e620000000200 */
[----:B------:R-:W-:Y:S04]  /*ead0*/  DEPBAR.LE SB0, 0x0 ;  /* 0x000080000000791a */ /* 0x000fe80000000000 */
[----:B------:R5:W1:Y:S03]  /*eae0*/  MUFU.TANH R154, R0 ;  /* 0x00000000009a7308 */ /* 0x000a660000002400 */
[----:B------:R-:W-:Y:S01]  /*eaf0*/  BAR.SYNC.DEFER_BLOCKING 0x0 ;  /* 0x0000000000007b1d */ /* 0x000fe20000010000 */
[----:B-----5:R-:W-:Y:S06]  /*eb00*/  FMUL.FTZ R0, R12, c[0x0][0x320] ;  /* 0x0000c8000c007a20 */ /* 0x020fec0000410000 */
        /* <DEDUP_REMOVED lines=48> */
[----:B--234-:R-:W-:Y:S01]  /*ee10*/  IMAD R2, R178, 0x40, R201 ;  /* 0x00000040b2027824 */ /* 0x01cfe200078e02c9 */
        /* <DEDUP_REMOVED lines=12> */
[----:B-1----:R-:W-:Y:S01]  /*eee0*/  IMAD.MOV.U32 R0, RZ, RZ, R2 ;  /* 0x000000ffff007224 */ /* 0x002fe200078e0002 */
        /* <DEDUP_REMOVED lines=23> */
.L_x_653:
[----:B------:R-:W-:-:S05]  /*f060*/  BRA.DIV ~URZ, `(.L_x_545) ;  /* 0x00008e627f007947 */ /* 0x000fca000b800000 */
[----:B------:R-:W3:Y:S01]  /*f070*/  SHFL.IDX PT, R0, R8, RZ, 0x181f ;  /* 0x00181fff08007589 */ /* 0x000ee200000e0000 */
[C---:B------:R-:W-:Y:S04]  /*f080*/  IADD3 R2, -R177.reuse, 0x10, RZ ;  /* 0x00000010b1027810 */ /* 0x040fe80007ffe1ff */
[----:B------:R-:W-:Y:S04]  /*f090*/  LOP3.LUT R2, R2, 0xf, RZ, 0xc0, !PT ;  /* 0x0000000f02027812 */ /* 0x000fe800078ec0ff */
[----:B---3--:R-:W-:Y:S04]  /*f0a0*/  IADD3 R2, P1, P0, R2, R0, R12 ;  /* 0x0000000002027210 */ /* 0x008fe8000783e00c */
[----:B--2---:R-:W-:Y:S02]  /*f0b0*/  IADD3.X R3, RZ, R4, R9, P1, P0 ;  /* 0x00000004ff037210 */ /* 0x004fe40000fe0409 */
[----:B------:R-:W-:Y:S11]  /*f0c0*/  ISETP.NE.U32.AND P0, PT, R177, RZ, PT ;  /* 0x000000ffb100720c */ /* 0x000ff60003f05070 */
[----:B------:R-:W-:Y:S02]  /*f0d0*/  @!UPT UIADD3 URZ, URZ, URZ, URZ ;  /* 0x0000003f3f3ff290 */ /* 0x000fe4000fffe03f */
        /* <DEDUP_REMOVED lines=11> */
.L_x_654:
[C---:B---3--:R-:W-:Y:S02]  /*f190*/  IADD3 R2, -R177.reuse, 0x10, RZ ;  /* 0x00000010b1027810 */ /* 0x048fe40007ffe1ff */
[----:B------:R-:W-:Y:S02]  /*f1a0*/  ISETP.NE.U32.AND P0, PT, R177, RZ, PT ;  /* 0x000000ffb100720c */ /* 0x000fe40003f05070 */
[----:B------:R-:W-:Y:S04]  /*f1b0*/  LOP3.LUT R2, R2, 0xf, RZ, 0xc0, !PT ;  /* 0x0000000f02027812 */ /* 0x000fe800078ec0ff */
[----:B--2---:R-:W-:Y:S04]  /*f1c0*/  IADD3 R2, P2, P1, R2, R0, R12 ;  /* 0x0000000002027210 */ /* 0x004fe8000795e00c */
[----:B----4-:R-:W-:Y:S05]  /*f1d0*/  IADD3.X R3, RZ, R4, R9, P2, P1 ;  /* 0x00000004ff037210 */ /* 0x010fea00017e2409 */
[----:B------:R-:W-:Y:S01]  /*f1e0*/  @!PT LDS RZ, [RZ] ;  /* 0x00000000fffff984 */ /* 0x000fe20000000800 */
[----:B------:R-:W-:Y:S01]  /*f1f0*/  @!PT LDS RZ, [RZ] ;  /* 0x00000000fffff984 */ /* 0x000fe20000000800 */
[----:B------:R-:W-:Y:S01]  /*f200*/  @!PT LDS RZ, [RZ] ;  /* 0x00000000fffff984 */ /* 0x000fe20000000800 */
[----:B------:R2:W-:Y:S01]  /*f210*/  LDGSTS.E.BYPASS.LTC128B.128.ZFILL [R179+0x7100], [R2.64], P0 ;  /* 0x0710000002b37fae */ /* 0x0005e20008141d48 */
[----:B------:R-:W-:Y:S05]  /*f220*/  IADD3 R6, P0, R0, R13, RZ ;  /* 0x0000000d00067210 */ /* 0x000fea0007f1e0ff */
[----:B------:R-:W-:Y:S05]  /*f230*/  IMAD.X R7, R4, 0x1, R10, P0 ;  /* 0x0000000104077824 */ /* 0x000fea00000e060a */
[----:B------:R3:W-:Y:S01]  /*f240*/  LDGSTS.E.BYPASS.LTC128B.128 [R179+0x9100], [R6.64], !P4 ;  /* 0x0910000006b37fae */ /* 0x0007e2000e101d48 */
[----:B--2---:R-:W-:Y:S05]  /*f250*/  IADD3 R2, P0, R0, R26, RZ ;  /* 0x0000001a00027210 */ /* 0x004fea0007f1e0ff */
[----:B------:R-:W-:Y:S05]  /*f260*/  IMAD.X R3, R4, 0x1, R11, P0 ;  /* 0x0000000104037824 */ /* 0x000fea00000e060b */
[----:B------:R3:W-:Y:S03]  /*f270*/  LDGSTS.E.BYPASS.LTC128B.128 [R179+0xb100], [R2.64], !P3 ;  /* 0x0b10000002b37fae */ /* 0x0007e6000d901d48 */
.L_x_543:
[----:B--234-:R-:W-:Y:S05]  /*f280*/  BSYNC B0 ;  /* 0x0000000000007941 */ /* 0x01cfea0003800000 */
.L_x_542:
[----:B------:R-:W-:Y:S01]  /*f290*/  LOP3.LUT R6, RZ, c[0x0][0x324], RZ, 0x33, !PT ;  /* 0x0000c900ff067a12 */ /* 0x000fe200078e33ff */
[----:B-1----:R-:W-:Y:S01]  /*f2a0*/  IMAD.MOV.U32 R0, RZ, RZ, c[0x0][0x2c4] ;  /* 0x0000b100ff007624 */ /* 0x002fe200078e00ff */
[----:B------:R-:W0:Y:S01]  /*f2b0*/  LDGDEPBAR ;  /* 0x00000000000079af */ /* 0x000e220000000000 */
[----:B------:R-:W-:Y:S02]  /*f2c0*/  IMAD.SHL.U32 R5, R178, 0x40, RZ ;  /* 0x00000040b2057824 */ /* 0x000fe400078e00ff */
[----:B------:R-:W-:Y:S01]  /*f2d0*/  IMAD.IADD R4, R216, 0x1, R211 ;  /* 0x00000001d8047824 */ /* 0x000fe200078e02d3 */
[----:B------:R-:W-:Y:S02]  /*f2e0*/  ISETP.NE.AND P0, PT, R0, 0x1, PT ;  /* 0x000000010000780c */ /* 0x000fe40003f05270 */
[----:B------:R-:W-:Y:S04]  /*f2f0*/  IADD3 R0, -R199, 0x1, -R5 ;  /* 0x00000001c7007810 */ /* 0x000fe80007ffe905 */
[----:B------:R-:W-:Y:S04]  /*f300*/  IADD3 R0, -R196, R0, R195 ;  /* 0x00000000c4007210 */ /* 0x000fe80007ffe1c3 */
[----:B------:R-:W-:Y:S03]  /*f310*/  IADD3 R7, R0, c[0x0][0x328], RZ ;  /* 0x0000ca0000077a10 */ /* 0x000fe60007ffe0ff */
[----:B------:R-:W-:Y:S05]  /*f320*/  @P0 IMAD.HI.U32 R2, R4, c[0x0][0x2c8], RZ ;  /* 0x0000b20004020a27 */ /* 0x000fea00078e00ff */
[----:B------:R-:W-:Y:S01]  /*f330*/  @P0 SHF.R.U32.HI R4, RZ, c[0x0][0x2cc], R2 ;  /* 0x0000b300ff040a19 */ /* 0x000fe20000011602 */
[----:B------:R-:W-:-:S05]  /*f340*/  BRA.DIV ~URZ, `(.L_x_546) ;  /* 0x00008da27f007947 */ /* 0x000fca000b800000 */
[----:B------:R1:W2:Y:S02]  /*f350*/  SHFL.IDX PT, R3, R4, RZ, 0x1c1f ;  /* 0x001c1fff04037589 */ /* 0x0002a400000e0000 */
.L_x_655:
[----:B------:R-:W-:Y:S02]  /*f360*/  IMAD.MOV.U32 R2, RZ, RZ, c[0x0][0x32c] ;  /* 0x0000cb00ff027624 */ /* 0x000fe400078e00ff */
[----:B------:R-:W-:Y:S03]  /*f370*/  IMAD.IADD R6, R6, 0x1, R0 ;  /* 0x0000000106067824 */ /* 0x000fe600078e0200 */
[----:B------:R-:W-:Y:S02]  /*f380*/  ISETP.GE.AND P0, PT, R2, 0x1, PT ;  /* 0x000000010200780c */ /* 0x000fe40003f06270 */
[-C--:B--2---:R-:W-:Y:S02]  /*f390*/  IADD3 R2, R7, R3.reuse, RZ ;  /* 0x0000000307027210 */ /* 0x084fe40007ffe0ff */
[----:B------:R-:W-:Y:S09]  /*f3a0*/  IADD3 R0, R6, R3, RZ ;  /* 0x0000000306007210 */ /* 0x000ff20007ffe0ff */
        /* <DEDUP_REMOVED lines=14> */
.L_x_549:
[----:B------:R-:W-:Y:S04]  /*f490*/  MOV R8, 0x1 ;  /* 0x0000000100087802 */ /* 0x000fe80000000f00 */
[----:B------:R-:W-:Y:S11]  /*f4a0*/  ISETP.NE.AND P0, PT, R8, c[0x0][0x32c], PT ;  /* 0x0000cb0008007a0c */ /* 0x000ff60003f05270 */
[----:B------:R-:W-:Y:S02]  /*f4b0*/  @!UPT UIADD3 URZ, URZ, URZ, URZ ;  /* 0x0000003f3f3ff290 */ /* 0x000fe4000fffe03f */
[----:B------:R-:W-:Y:S05]  /*f4c0*/  @P0 IMAD.HI.U32 R8, R3, c[0x0][0x330], RZ ;  /* 0x0000cc0003080a27 */ /* 0x000fea00078e00ff */
[----:B------:R-:W-:Y:S02]  /*f4d0*/  @P0 SHF.R.U32.HI R3, RZ, c[0x0][0x334], R8 ;  /* 0x0000cd00ff030a19 */ /* 0x000fe40000011608 */
.L_x_550:
[----:B------:R-:W-:Y:S05]  /*f4e0*/  BSYNC B0 ;  /* 0x0000000000007941 */ /* 0x000fea0003800000 */
.L_x_548:
[----:B------:R-:W-:Y:S04]  /*f4f0*/  IMAD R3, R3, c[0x0][0x32c], -R5 ;  /* 0x0000cb0003037a24 */ /* 0x000fe800078e0a05 */
[----:B------:R-:W-:Y:S05]  /*f500*/  IMAD.IADD R3, R3, 0x1, -R199 ;  /* 0x0000000103037824 */ /* 0x000fea00078e0ac7 */
[----:B------:R-:W-:Y:S02]  /*f510*/  IMNMX R0, R0, R3, !PT ;  /* 0x0000000300007217 */ /* 0x000fe40007800200 */
[----:B------:R-:W-:Y:S04]  /*f520*/  IADD3 R3, R3, c[0x0][0x32c], RZ ;  /* 0x0000cb0003037a10 */ /* 0x000fe80007ffe0ff */
[----:B------:R-:W-:Y:S02]  /*f530*/  IMNMX R2, R2, R3, PT ;  /* 0x0000000302027217 */ /* 0x000fe40003800200 */
.L_x_547:
        /* <DEDUP_REMOVED lines=51> */
.L_x_656:
        /* <DEDUP_REMOVED lines=19> */
.L_x_554:
[----:B-12---:R-:W-:Y:S04]  /*f9a0*/  MOV R4, 0x1 ;  /* 0x0000000100047802 */ /* 0x006fe80000000f00 */
[----:B------:R-:W-:Y:S11]  /*f9b0*/  ISETP.NE.AND P0, PT, R4, c[0x0][0x32c], PT ;  /* 0x0000cb0004007a0c */ /* 0x000ff60003f05270 */
[----:B------:R-:W-:Y:S02]  /*f9c0*/  @!UPT UIADD3 URZ, URZ, URZ, URZ ;  /* 0x0000003f3f3ff290 */ /* 0x000fe4000fffe03f */
[----:B------:R-:W-:Y:S05]  /*f9d0*/  @P0 IMAD.HI.U32 R4, R3, c[0x0][0x330], RZ ;  /* 0x0000cc0003040a27 */ /* 0x000fea00078e00ff */
[----:B------:R-:W-:Y:S02]  /*f9e0*/  @P0 SHF.R.U32.HI R3, RZ, c[0x0][0x334], R4 ;  /* 0x0000cd00ff030a19 */ /* 0x000fe40000011604 */
.L_x_555:
[----:B------:R-:W-:Y:S05]  /*f9f0*/  BSYNC B0 ;  /* 0x0000000000007941 */ /* 0x000fea0003800000 */
.L_x_553:
[----:B------:R-:W-:Y:S04]  /*fa00*/  IMAD R5, R3, c[0x0][0x32c], -R5 ;  /* 0x0000cb0003057a24 */ /* 0x000fe800078e0a05 */
[----:B------:R-:W-:Y:S05]  /*fa10*/  IMAD.IADD R3, R5, 0x1, -R199 ;  /* 0x0000000105037824 */ /* 0x000fea00078e0ac7 */
[----:B------:R-:W-:Y:S02]  /*fa20*/  IADD3 R4, R3, c[0x0][0x32c], RZ ;  /* 0x0000cb0003047a10 */ /* 0x000fe40007ffe0ff */
[----:B------:R-:W-:Y:S02]  /*fa30*/  IMNMX R0, R0, R3, !PT ;  /* 0x0000000300007217 */ /* 0x000fe40007800200 */
[----:B------:R-:W-:Y:S02]  /*fa40*/  IMNMX R2, R2, R4, PT ;  /* 0x0000000402027217 */ /* 0x000fe40003800200 */
.L_x_552:
        /* <DEDUP_REMOVED lines=10> */
[----:B-12---:R-:W-:Y:S02]  /*faf0*/  FMNMX.FTZ R4, R7, R102, !PT ;  /* 0x0000006607047209 */ /* 0x006fe40007810000 */
        /* <DEDUP_REMOVED lines=42> */
[C---:B------:R-:W-:Y:S02]  /*fda0*/  ISETP.LT.OR P2, PT, R2.reuse, 0x2a, P2 ;  /* 0x0000002a0200780c */ /* 0x040fe40001741670 */
        /* <DEDUP_REMOVED lines=28> */
.L_x_657:
[----:B--2---:R-:W-:Y:S01]  /*ff70*/  FMNMX.FTZ R5, R4, R0, !PT ;  /* 0x0000000004057209 */ /* 0x004fe20007810000 */
[----:B------:R-:W-:-:S05]  /*ff80*/  BRA.DIV ~URZ, `(.L_x_557) ;  /* 0x000082827f007947 */ /* 0x000fca000b800000 */
[----:B------:R-:W-:Y:S04]  /*ff90*/  SHFL.BFLY PT, R0, R6, 0x2, 0x1f ;  /* 0x0c401f0006007f89 */ /* 0x000fe800000e0000 */
[----:B------:R-:W2:Y:S02]  /*ffa0*/  SHFL.BFLY PT, R2, R5, 0x1, 0x1f ;  /* 0x0c201f0005027f89 */ /* 0x000ea400000e0000 */
[----:B--2---:R-:W-:Y:S02]  /*ffb0*/  FMNMX.FTZ R100, R5, R2, !PT ;  /* 0x0000000205647209 */ /* 0x004fe40007810000 */
[----:B-1----:R-:W-:Y:S05]  /*ffc0*/  FMNMX.FTZ R4, R6, R0, !PT ;  /* 0x0000000006047209 */ /* 0x002fea0007810000 */
[----:B------:R1:W2:Y:S02]  /*ffd0*/  SHFL.BFLY PT, R0, R4, 0x1, 0x1f ;  /* 0x0c201f0004007f89 */ /* 0x0002a400000e0000 */
.L_x_658:
        /* <DEDUP_REMOVED lines=9> */
[----:B------:R1:W-:Y:S10]  /*10070*/  MUFU.EX2 R6, R2 ;  /* 0x0000000200067308 */ /* 0x0003f40000000800 */
[----:B------:R-:W-:Y:S01]  /*10080*/  MUFU.EX2 R189, R5 ;  /* 0x0000000500bd7308 */ /* 0x000fe20000000800 */
[--C-:B-1----:R-:W-:Y:S09]  /*10090*/  FFMA.FTZ R2, R12, c[0x0][0x2d0], -R144.reuse ;  /* 0x0000b4000c027a23 */ /* 0x102ff20000010890 */
[----:B------:R1:W3:Y:S02]  /*100a0*/  MUFU.EX2 R186, R2 ;  /* 0x0000000200ba7308 */ /* 0x0002e40000000800 */
[----:B-1----:R-:W-:Y:S01]  /*100b0*/  FFMA.FTZ R2, R11, c[0x0][0x2d0], -R144 ;  /* 0x0000b4000b027a23 */ /* 0x002fe20000010890 */
[----:B---3--:R-:W-:Y:S07]  /*100c0*/  F2FP.PACK_AB R136, R186, R6 ;  /* 0x00000006ba88723e */ /* 0x008fee00000000ff */
[----:B------:R1:W3:Y:S02]  /*100d0*/  MUFU.EX2 R187, R2 ;  /* 0x0000000200bb7308 */ /* 0x0002e40000000800 */
[----:B-1----:R-:W-:Y:S02]  /*100e0*/  FSEL R2, R100, RZ, P0 ;  /* 0x000000ff64027208 */ /* 0x002fe40000000000 */
[----:B------:R-:W-:Y:S02]  /*100f0*/  FSETP.NEU.FTZ.AND P0, PT, R3, -INF , PT ;  /* 0xff8000000300780b */ /* 0x000fe40003f1d000 */
[----:B---3--:R-:W-:Y:S01]  /*10100*/  F2FP.PACK_AB R138, R189, R187 ;  /* 0x000000bbbd8a723e */ /* 0x008fe200000000ff */
[----:B------:R-:W-:Y:S01]  /*10110*/  FADD.FTZ R0, -R2, R101 ;  /* 0x0000006502007221 */ /* 0x000fe20000010100 */
[----:B------:R-:W-:Y:S03]  /*10120*/  FSEL R101, R4, RZ, P0 ;  /* 0x000000ff04657208 */ /* 0x000fe60000000000 */
[----:B------:R-:W-:Y:S02]  /*10130*/  FMUL.FTZ R0, R0, c[0x0][0x2d0] ;  /* 0x0000b40000007a20 */ /* 0x000fe40000410000 */
[--C-:B------:R-:W-:Y:S02]  /*10140*/  FFMA.FTZ R4, R9, c[0x0][0x2d0], -R101.reuse ;  /* 0x0000b40009047a23 */ /* 0x100fe40000010865 */
[----:B------:R1:W3:Y:S01]  /*10150*/  MUFU.EX2 R2, R0 ;  /* 0x0000000000027308 */ /* 0x0002e20000000800 */
[--C-:B------:R-:W-:Y:S09]  /*10160*/  FFMA.FTZ R7, R7, c[0x0][0x2d0], -R101.reuse ;  /* 0x0000b40007077a23 */ /* 0x100ff20000010865 */
[----:B------:R-:W-:Y:S10]  /*10170*/  MUFU.EX2 R188, R4 ;  /* 0x0000000400bc7308 */ /* 0x000ff40000000800 */
[----:B------:R-:W-:Y:S01]  /*10180*/  MUFU.EX2 R7, R7 ;  /* 0x0000000700077308 */ /* 0x000fe20000000800 */
[--C-:B-1----:R-:W-:Y:S02]  /*10190*/  FFMA.FTZ R0, R8, c[0x0][0x2d0], -R101.reuse ;  /* 0x0000b40008007a23 */ /* 0x102fe40000010865 */
[C---:B---3--:R-:W-:Y:S02]  /*101a0*/  FMUL.FTZ R8, R2.reuse, R128 ;  /* 0x0000008002087220 */ /* 0x048fe40000410000 */
[C---:B------:R-:W-:Y:S05]  /*101b0*/  FMUL.FTZ R9, R2.reuse, R129 ;  /* 0x0000008102097220 */ /* 0x040fea0000410000 */
[----:B------:R1:W3:Y:S01]  /*101c0*/  MUFU.EX2 R185, R0 ;  /* 0x0000000000b97308 */ /* 0x0002e20000000800 */
        /* <DEDUP_REMOVED lines=12> */
[----:B-1----:R-:W-:Y:S01]  /*10290*/  FSEL R0, R3, RZ, P0 ;  /* 0x000000ff03007208 */ /* 0x002fe20000000000 */
[C---:B------:R-:W-:Y:S01]  /*102a0*/  FMUL.FTZ R36, R2.reuse, R36 ;  /* 0x0000002402247220 */ /* 0x040fe20000410000 */
[----:B---3--:R-:W-:Y:S01]  /*102b0*/  F2FP.PACK_AB R137, R185, R7 ;  /* 0x00000007b989723e */ /* 0x008fe200000000ff */
[----:B------:R-:W-:Y:S01]  /*102c0*/  FMUL.FTZ R37, R2, R37 ;  /* 0x0000002502257220 */ /* 0x000fe20000410000 */
[----:B------:R-:W-:Y:S01]  /*102d0*/  ISETP.GT.AND P0, PT, R178, R194, PT ;  /* 0x000000c2b200720c */ /* 0x000fe20003f04270 */
[----:B------:R-:W-:Y:S02]  /*102e0*/  FADD.FTZ R0, -R0, R102 ;  /* 0x0000006600007221 */ /* 0x000fe40000010100 */
[----:B------:R-:W-:Y:S02]  /*102f0*/  FMUL.FTZ R40, R2, R40 ;  /* 0x0000002802287220 */ /* 0x000fe40000410000 */
[----:B------:R-:W-:Y:S02]  /*10300*/  FMUL.FTZ R0, R0, c[0x0][0x2d0] ;  /* 0x0000b40000007a20 */ /* 0x000fe40000410000 */
[C---:B------:R-:W-:Y:S02]  /*10310*/  FMUL.FTZ R41, R2.reuse, R41 ;  /* 0x0000002902297220 */ /* 0x040fe40000410000 */
[C---:B------:R-:W-:Y:S02]  /*10320*/  FMUL.FTZ R44, R2.reuse, R44 ;  /* 0x0000002c022c7220 */ /* 0x040fe40000410000 */
[----:B------:R-:W1:Y:S01]  /*10330*/  MUFU.EX2 R0, R0 ;  /* 0x0000000000007308 */ /* 0x000e620000000800 */
        /* <DEDUP_REMOVED lines=29> */
[----:B------:R-:W-:Y:S02]  /*10510*/  FFMA.FTZ R102, R2, R190, R6 ;  /* 0x000000be02667223 */ /* 0x000fe40000010006 */
[----:B------:R-:W-:Y:S02]  /*10520*/  FFMA.FTZ R2, R14, c[0x0][0x2d0], -R101 ;  /* 0x0000b4000e027a23 */ /* 0x000fe40000010865 */
[C---:B-1----:R-:W-:Y:S02]  /*10530*/  FMUL.FTZ R10, R0.reuse, R130 ;  /* 0x00000082000a7220 */ /* 0x042fe40000410000 */
[----:B------:R-:W1:Y:S01]  /*10540*/  MUFU.EX2 R132, R2 ;  /* 0x0000000200847308 */ /* 0x000e620000000800 */
[C---:B------:R-:W-:Y:S02]  /*10550*/  FMUL.FTZ R11, R0.reuse, R131 ;  /* 0x00000083000b7220 */ /* 0x040fe40000410000 */
[----:B------:R-:W3:Y:S01]  /*10560*/  LDSM.16.MT88.4 R128, [R168] ;  /* 0x00000000a880783b */ /* 0x000ee20000004200 */
[C---:B------:R-:W-:Y:S02]  /*10570*/  FMUL.FTZ R18, R0.reuse, R122 ;  /* 0x0000007a00127220 */ /* 0x040fe40000410000 */
[C---:B------:R-:W-:Y:S02]  /*10580*/  FMUL.FTZ R19, R0.reuse, R123 ;  /* 0x0000007b00137220 */ /* 0x040fe40000410000 */
[C---:B------:R-:W-:Y:S02]  /*10590*/  FFMA.FTZ R116, R0.reuse, R191, R7 ;  /* 0x000000bf00747223 */ /* 0x040fe40000010007 */
[C---:B------:R-:W-:Y:S01]  /*105a0*/  FMUL.FTZ R6, R0.reuse, R134 ;  /* 0x0000008600067220 */ /* 0x040fe20000410000 */
[----:B------:R-:W4:Y:S01]  /*105b0*/  LDSM.16.MT88.4 R120, [R170] ;  /* 0x00000000aa78783b */ /* 0x000f220000004200 */
[C---:B------:R-:W-:Y:S02]  /*105c0*/  FMUL.FTZ R7, R0.reuse, R135 ;  /* 0x0000008700077220 */ /* 0x040fe40000410000 */
[C---:B------:R-:W-:Y:S02]  /*105d0*/  FMUL.FTZ R26, R0.reuse, R114 ;  /* 0x00000072001a7220 */ /* 0x040fe40000410000 */
[C---:B------:R-:W-:Y:S02]  /*105e0*/  FMUL.FTZ R27, R0.reuse, R115 ;  /* 0x00000073001b7220 */ /* 0x040fe40000410000 */
[C---:B------:R-:W-:Y:S01]  /*105f0*/  FMUL.FTZ R14, R0.reuse, R126 ;  /* 0x0000007e000e7220 */ /* 0x040fe20000410000 */
[----:B------:R-:W5:Y:S01]  /*10600*/  LDSM.16.MT88.4 R112, [R169] ;  /* 0x00000000a970783b */ /* 0x000f620000004200 */
[C---:B------:R-:W-:Y:S02]  /*10610*/  FMUL.FTZ R15, R0.reuse, R127 ;  /* 0x0000007f000f7220 */ /* 0x040fe40000410000 */
[----:B------:R-:W-:Y:S01]  /*10620*/  FMUL.FTZ R34, R0, R106 ;  /* 0x0000006a00227220 */ /* 0x000fe20000410000 */
[----:B-1----:R-:W-:Y:S01]  /*10630*/  F2FP.PACK_AB R139, R132, R188 ;  /* 0x000000bc848b723e */ /* 0x002fe200000000ff */
[C---:B------:R-:W-:Y:S03]  /*10640*/  FMUL.FTZ R35, R0.reuse, R107 ;  /* 0x0000006b00237220 */ /* 0x040fe60000410000 */
[----:B------:R-:W1:Y:S01]  /*10650*/  LDSM.16.MT88.4 R104, [R167+0x2000] ;  /* 0x00200000a768783b */ /* 0x000e620000004200 */
[C---:B------:R-:W-:Y:S02]  /*10660*/  FMUL.FTZ R22, R0.reuse, R118 ;  /* 0x0000007600167220 */ /* 0x040fe40000410000 */
[C---:B------:R-:W-:Y:S01]  /*10670*/  FMUL.FTZ R23, R0.reuse, R119 ;  /* 0x0000007700177220 */ /* 0x040fe20000410000 */
[C---:B--2---:R-:W-:Y:S05]  /*10680*/  HMMA.16816.F32 R4, R136.reuse, R140, R4 ;  /* 0x0000008c8804723c */ /* 0x044fea0000001804 */
[C---:B------:R-:W-:Y:S02]  /*10690*/  FMUL.FTZ R30, R0.reuse, R110 ;  /* 0x0000006e001e7220 */ /* 0x040fe40000410000 */
[C---:B------:R-:W-:Y:S01]  /*106a0*/  FMUL.FTZ R31, R0.reuse, R111 ;  /* 0x0000006f001f7220 */ /* 0x040fe20000410000 */
[C---:B------:R-:W-:Y:S01]  /*106b0*/  HMMA.16816.F32 R8, R136.reuse, R142, R8 ;  /* 0x0000008e8808723c */ /* 0x040fe20000001808 */
[----:B------:R-:W-:Y:S03]  /*106c0*/  LDSM.16.MT88.4 R108, [R167+0x800] ;  /* 0x00080000a76c783b */ /* 0x000fe60000004200 */
[C---:B------:R-:W-:Y:S02]  /*106d0*/  FMUL.FTZ R38, R0.reuse, R38 ;  /* 0x0000002600267220 */ /* 0x040fe40000410000 */
[C---:B------:R-:W-:Y:S02]  /*106e0*/  FMUL.FTZ R39, R0.reuse, R39 ;  /* 0x0000002700277220 */ /* 0x040fe40000410000 */
[C---:B---3--:R-:W-:Y:S04]  /*106f0*/  HMMA.16816.F32 R12, R136.reuse, R128, R12 ;  /* 0x00000080880c723c */ /* 0x048fe8000000180c */
        /* <DEDUP_REMOVED lines=8> */
[----:B------:R-:W-:Y:S02]  /*10780*/  FMUL.FTZ R51, R0, R51 ;  /* 0x0000003300337220 */ /* 0x000fe40000410000 */
        /* <DEDUP_REMOVED lines=11> */
[C---:B-1----:R-:W-:Y:S04]  /*10840*/  HMMA.16816.F32 R36, R136.reuse, R104, R36 ;  /* 0x000000688824723c */ /* 0x042fe80000001824 */
[C---:B------:R-:W-:Y:S02]  /*10850*/  FMUL.FTZ R63, R0.reuse, R63 ;  /* 0x0000003f003f7220 */ /* 0x040fe40000410000 */
[C---:B------:R-:W-:Y:S02]  /*10860*/  FMUL.FTZ R66, R0.reuse, R66 ;  /* 0x0000004200427220 */ /* 0x040fe40000410000 */
[C---:B------:R-:W-:Y:S01]  /*10870*/  HMMA.16816.F32 R40, R136.reuse, R106, R40 ;  /* 0x0000006a8828723c */ /* 0x040fe20000001828 */
[----:B------:R-:W1:Y:S03]  /*10880*/  LDSM.16.MT88.4 R104, [R168+0x2000] ;  /* 0x00200000a868783b */ /* 0x000e660000004200 */
        /* <DEDUP_REMOVED lines=14> */
[C---:B------:R-:W-:Y:S02]  /*10970*/  FMUL.FTZ R94, R0.reuse, R94 ;  /* 0x0000005e005e7220 */ /* 0x040fe40000410000 */
[----:B------:R2:W-:Y:S01]  /*10980*/  MUFU.EX2 R124, R2 ;  /* 0x00000002007c7308 */ /* 0x0005e20000000800 */
[C---:B------:R-:W-:Y:S02]  /*10990*/  FMUL.FTZ R95, R0.reuse, R95 ;  /* 0x0000005f005f7220 */ /* 0x040fe40000410000 */
[C---:B------:R-:W-:Y:S01]  /*109a0*/  FMUL.FTZ R98, R0.reuse, R98 ;  /* 0x0000006200627220 */ /* 0x040fe20000410000 */
[C---:B-1----:R-:W-:Y:S03]  /*109b0*/  HMMA.16816.F32 R44, R136.reuse, R104, R44 ;  /* 0x00000068882c723c */ /* 0x042fe6000000182c */
[----:B------:R-:W-:Y:S02]  /*109c0*/  FMUL.FTZ R99, R0, R99 ;  /* 0x0000006300637220 */ /* 0x000fe40000410000 */
[--C-:B------:R-:W-:Y:S03]  /*109d0*/  FFMA.FTZ R0, R147, c[0x0][0x2d0], -R101.reuse ;  /* 0x0000b40093007a23 */ /* 0x100fe60000010865 */
[C---:B------:R-:W-:Y:S01]  /*109e0*/  HMMA.16816.F32 R48, R136.reuse, R106, R48 ;  /* 0x0000006a8830723c */ /* 0x040fe20000001830 */
[----:B------:R-:W1:Y:S01]  /*109f0*/  LDSM.16.MT88.4 R104, [R170+0x2000] ;  /* 0x00200000aa68783b */ /* 0x000e620000004200 */
[----:B------:R3:W-:Y:S02]  /*10a00*/  MUFU.EX2 R190, R0 ;  /* 0x0000000000be7308 */ /* 0x0007e40000000800 */
[----:B--2---:R-:W-:Y:S08]  /*10a10*/  FFMA.FTZ R2, R151, c[0x0][0x2d0], -R144 ;  /* 0x0000b40097027a23 */ /* 0x004ff00000010890 */
[----:B------:R2:W-:Y:S01]  /*10a20*/  MUFU.EX2 R125, R2 ;  /* 0x00000002007d7308 */ /* 0x0005e20000000800 */
[----:B---3--:R-:W-:Y:S02]  /*10a30*/  FADD.FTZ R0, R186, R102 ;  /* 0x00000066ba007221 */ /* 0x008fe40000010000 */
[--C-:B------:R-:W-:Y:S02]  /*10a40*/  FFMA.FTZ R102, R171, c[0x0][0x2d0], -R144.reuse ;  /* 0x0000b400ab667a23 */ /* 0x100fe40000010890 */
[--C-:B--2---:R-:W-:Y:S01]  /*10a50*/  FFMA.FTZ R2, R150, c[0x0][0x2d0], -R144.reuse ;  /* 0x0000b40096027a23 */ /* 0x104fe20000010890 */
[C---:B-1----:R-:W-:Y:S04]  /*10a60*/  HMMA.16816.F32 R52, R136.reuse, R104, R52 ;  /* 0x000000688834723c */ /* 0x042fe80000001834 */
[----:B------:R1:W-:Y:S04]  /*10a70*/  MUFU.EX2 R127, R2 ;  /* 0x00000002007f7308 */ /* 0x0003e80000000800 */
[C---:B------:R-:W-:Y:S01]  /*10a80*/  HMMA.16816.F32 R56, R136.reuse, R106, R56 ;  /* 0x0000006a8838723c */ /* 0x040fe20000001838 */
[----:B------:R-:W2:Y:S03]  /*10a90*/  LDSM.16.MT88.4 R104, [R169+0x2000] ;  /* 0x00200000a968783b */ /* 0x000ea60000004200 */
[----:B-1----:R-:W-:Y:S04]  /*10aa0*/  FFMA.FTZ R2, R149, c[0x0][0x2d0], -R144 ;  /* 0x0000b40095027a23 */ /* 0x002fe80000010890 */
[----:B------:R1:W-:Y:S01]  /*10ab0*/  MUFU.EX2 R191, R2 ;  /* 0x0000000200bf7308 */ /* 0x0003e20000000800 */
[C---:B--2---:R-:W-:Y:S03]  /*10ac0*/  HMMA.16816.F32 R60, R136.reuse, R104, R60 ;  /* 0x00000068883c723c */ /* 0x044fe6000000183c */
[--C-:B-1----:R-:W-:Y:S05]  /*10ad0*/  FFMA.FTZ R2, R145, c[0x0][0x2d0], -R101.reuse ;  /* 0x0000b40091027a23 */ /* 0x102fea0000010865 */
[C---:B------:R-:W-:Y:S01]  /*10ae0*/  HMMA.16816.F32 R64, R136.reuse, R106, R64 ;  /* 0x0000006a8840723c */ /* 0x040fe20000001840 */
[----:B------:R-:W1:Y:S01]  /*10af0*/  LDSM.16.MT88.4 R104, [R167+0x4000] ;  /* 0x00400000a768783b */ /* 0x000e620000004200 */
[----:B------:R2:W-:Y:S10]  /*10b00*/  MUFU.EX2 R123, R2 ;  /* 0x00000002007b7308 */ /* 0x0005f40000000800 */
[----:B------:R-:W-:Y:S01]  /*10b10*/  MUFU.EX2 R145, R102 ;  /* 0x0000006600917308 */ /* 0x000fe20000000800 */
[--C-:B--2---:R-:W-:Y:S09]  /*10b20*/  FFMA.FTZ R2, R146, c[0x0][0x2d0], -R101.reuse ;  /* 0x0000b40092027a23 */ /* 0x104ff20000010865 */
[----:B------:R2:W3:Y:S01]  /*10b30*/  MUFU.EX2 R126, R2 ;  /* 0x00000002007e7308 */ /* 0x0004e20000000800 */
[C---:B-1----:R-:W-:Y:S08]  /*10b40*/  HMMA.16816.F32 R68, R136.reuse, R104, R68 ;  /* 0x000000688844723c */ /* 0x042ff00000001844 */
[C---:B------:R-:W-:Y:S01]  /*10b50*/  HMMA.16816.F32 R72, R136.reuse, R106, R72 ;  /* 0x0000006a8848723c */ /* 0x040fe20000001848 */
[----:B------:R-:W1:Y:S03]  /*10b60*/  LDSM.16.MT88.4 R104, [R168+0x4000] ;  /* 0x00400000a868783b */ /* 0x000e660000004200 */
[--C-:B--2---:R-:W-:Y:S04]  /*10b70*/  FFMA.FTZ R2, R148, c[0x0][0x2d0], -R101.reuse ;  /* 0x0000b40094027a23 */ /* 0x104fe80000010865 */
[----:B------:R2:W4:Y:S04]  /*10b80*/  MUFU.EX2 R186, R2 ;  /* 0x0000000200ba7308 */ /* 0x0005280000000800 */
[----:B--2---:R-:W-:Y:S02]  /*10b90*/  FADD.FTZ R2, R185, R116 ;  /* 0x00000074b9027221 */ /* 0x004fe40000010000 */
[----:B------:R-:W-:Y:S02]  /*10ba0*/  FADD.FTZ R116, R187, R0 ;  /* 0x00000000bb747221 */ /* 0x000fe40000010000 */
[----:B------:R-:W-:Y:S02]  /*10bb0*/  FFMA.FTZ R0, R161, c[0x0][0x2d0], -R144 ;  /* 0x0000b400a1007a23 */ /* 0x000fe40000010890 */
[----:B------:R-:W-:Y:S01]  /*10bc0*/  FADD.FTZ R122, R189, R116 ;  /* 0x00000074bd7a7221 */ /* 0x000fe20000010000 */
[C---:B-1----:R-:W-:Y:S01]  /*10bd0*/  HMMA.16816.F32 R76, R136.reuse, R104, R76 ;  /* 0x00000068884c723c */ /* 0x042fe2000000184c */
[----:B------:R-:W-:Y:S01]  /*10be0*/  LDSM.16.MT88.4 R116, [R170+0x1000] ;  /* 0x00100000aa74783b */ /* 0x000fe20000004200 */
[----:B------:R1:W-:Y:S06]  /*10bf0*/  MUFU.EX2 R151, R0 ;  /* 0x0000000000977308 */ /* 0x0003ec0000000800 */
[C---:B------:R-:W-:Y:S01]  /*10c00*/  HMMA.16816.F32 R80, R136.reuse, R106, R80 ;  /* 0x0000006a8850723c */ /* 0x040fe20000001850 */
[----:B------:R-:W2:Y:S03]  /*10c10*/  LDSM.16.MT88.4 R104, [R170+0x4000] ;  /* 0x00400000aa68783b */ /* 0x000ea60000004200 */
[--C-:B-1----:R-:W-:Y:S04]  /*10c20*/  FFMA.FTZ R0, R159, c[0x0][0x2d0], -R144.reuse ;  /* 0x0000b4009f007a23 */ /* 0x102fe80000010890 */
[----:B------:R1:W-:Y:S01]  /*10c30*/  MUFU.EX2 R159, R0 ;  /* 0x00000000009f7308 */ /* 0x0003e20000000800 */
[C---:B--2---:R-:W-:Y:S03]  /*10c40*/  HMMA.16816.F32 R84, R136.reuse, R104, R84 ;  /* 0x000000688854723c */ /* 0x044fe60000001854 */
[--C-:B-1----:R-:W-:Y:S05]  /*10c50*/  FFMA.FTZ R0, R158, c[0x0][0x2d0], -R144.reuse ;  /* 0x0000b4009e007a23 */ /* 0x102fea0000010890 */
[C---:B------:R-:W-:Y:S01]  /*10c60*/  HMMA.16816.F32 R88, R136.reuse, R106, R88 ;  /* 0x0000006a8858723c */ /* 0x040fe20000001858 */
[----:B------:R-:W1:Y:S01]  /*10c70*/  LDSM.16.MT88.4 R104, [R169+0x4000] ;  /* 0x00400000a968783b */ /* 0x000e620000004200 */
[----:B------:R2:W-:Y:S02]  /*10c80*/  MUFU.EX2 R152, R0 ;  /* 0x0000000000987308 */ /* 0x0005e40000000800 */
[----:B--2---:R-:W-:Y:S08]  /*10c90*/  FFMA.FTZ R0, R157, c[0x0][0x2d0], -R144 ;  /* 0x0000b4009d007a23 */ /* 0x004ff00000010890 */
[----:B------:R2:W-:Y:S01]  /*10ca0*/  MUFU.EX2 R157, R0 ;  /* 0x00000000009d7308 */ /* 0x0005e20000000800 */
[C---:B-1----:R-:W-:Y:S07]  /*10cb0*/  HMMA.16816.F32 R92, R136.reuse, R104, R92 ;  /* 0x00000068885c723c */ /* 0x042fee000000185c */
[----:B---3--:R-:W-:Y:S01]  /*10cc0*/  F2FP.PACK_AB R105, R126, R123 ;  /* 0x0000007b7e69723e */ /* 0x008fe200000000ff */
[----:B------:R-:W-:Y:S04]  /*10cd0*/  HMMA.16816.F32 R96, R136, R106, R96 ;  /* 0x0000006a8860723c */ /* 0x000fe80000001860 */
[----:B------:R-:W-:Y:S01]  /*10ce0*/  F2FP.PACK_AB R104, R125, R124 ;  /* 0x0000007c7d68723e */ /* 0x000fe200000000ff */
[--C-:B--2---:R-:W-:Y:S02]  /*10cf0*/  FFMA.FTZ R0, R154, c[0x0][0x2d0], -R101.reuse ;  /* 0x0000b4009a007a23 */ /* 0x104fe40000010865 */
[----:B------:R-:W-:Y:S02]  /*10d00*/  F2FP.PACK_AB R106, R191, R127 ;  /* 0x0000007fbf6a723e */ /* 0x000fe400000000ff */
[----:B----4-:R-:W-:Y:S01]  /*10d10*/  F2FP.PACK_AB R107, R186, R190 ;  /* 0x000000beba6b723e */ /* 0x010fe200000000ff */
[----:B------:R1:W-:Y:S02]  /*10d20*/  MUFU.EX2 R150, R0 ;  /* 0x0000000000967308 */ /* 0x0003e40000000800 */
[----:B------:R-:W-:Y:S04]  /*10d30*/  F2FP.PACK_AB R136, R145, R143 ;  /* 0x0000008f9188723e */ /* 0x000fe800000000ff */
[C---:B------:R-:W-:Y:S08]  /*10d40*/  HMMA.16816.F32 R4, R104.reuse, R108, R4 ;  /* 0x0000006c6804723c */ /* 0x040ff00000001804 */
[C---:B------:R-:W-:Y:S01]  /*10d50*/  HMMA.16816.F32 R8, R104.reuse, R110, R8 ;  /* 0x0000006e6808723c */ /* 0x040fe20000001808 */
[----:B------:R-:W2:Y:S07]  /*10d60*/  LDSM.16.MT88.4 R108, [R170+0x800] ;  /* 0x00080000aa6c783b */ /* 0x000eae0000004200 */
[C---:B------:R-:W-:Y:S04]  /*10d70*/  HMMA.16816.F32 R12, R104.reuse, R112, R12 ;  /* 0x00000070680c723c */ /* 0x040fe8000000180c */
[--C-:B-1----:R-:W-:Y:S04]  /*10d80*/  FFMA.FTZ R0, R153, c[0x0][0x2d0], -R101.reuse ;  /* 0x0000b40099007a23 */ /* 0x102fe80000010865 */
[C---:B------:R-:W-:Y:S01]  /*10d90*/  HMMA.16816.F32 R16, R104.reuse, R114, R16 ;  /* 0x000000726810723c */ /* 0x040fe20000001810 */
[----:B------:R-:W1:Y:S01]  /*10da0*/  LDSM.16.MT88.4 R112, [R169+0x800] ;  /* 0x00080000a970783b */ /* 0x000e620000004200 */
[----:B------:R3:W-:Y:S06]  /*10db0*/  MUFU.EX2 R149, R0 ;  /* 0x0000000000957308 */ /* 0x0007ec0000000800 */
[C---:B--2---:R-:W-:Y:S04]  /*10dc0*/  HMMA.16816.F32 R20, R104.reuse, R108, R20 ;  /* 0x0000006c6814723c */ /* 0x044fe80000001814 */
[--C-:B---3--:R-:W-:Y:S04]  /*10dd0*/  FFMA.FTZ R0, R155, c[0x0][0x2d0], -R101.reuse ;  /* 0x0000b4009b007a23 */ /* 0x108fe80000010865 */
[----:B------:R2:W-:Y:S01]  /*10de0*/  MUFU.EX2 R148, R0 ;  /* 0x0000000000947308 */ /* 0x0005e20000000800 */
[C---:B------:R-:W-:Y:S01]  /*10df0*/  HMMA.16816.F32 R24, R104.reuse, R110, R24 ;  /* 0x0000006e6818723c */ /* 0x040fe20000001818 */
[----:B------:R-:W3:Y:S07]  /*10e00*/  LDSM.16.MT88.4 R108, [R167+0x2800] ;  /* 0x00280000a76c783b */ /* 0x000eee0000004200 */
[C---:B-1----:R-:W-:Y:S08]  /*10e10*/  HMMA.16816.F32 R28, R104.reuse, R112, R28 ;  /* 0x00000070681c723c */ /* 0x042ff0000000181c */
[C---:B------:R-:W-:Y:S01]  /*10e20*/  HMMA.16816.F32 R32, R104.reuse, R114, R32 ;  /* 0x000000726820723c */ /* 0x040fe20000001820 */
[----:B------:R-:W1:Y:S03]  /*10e30*/  LDSM.16.MT88.4 R112, [R168+0x2800] ;  /* 0x00280000a870783b */ /* 0x000e660000004200 */
[--C-:B--2---:R-:W-:Y:S04]  /*10e40*/  FFMA.FTZ R0, R156, c[0x0][0x2d0], -R101.reuse ;  /* 0x0000b4009c007a23 */ /* 0x104fe80000010865 */
[----:B------:R2:W-:Y:S01]  /*10e50*/  MUFU.EX2 R147, R0 ;  /* 0x0000000000937308 */ /* 0x0005e20000000800 */
[C---:B---3--:R-:W-:Y:S08]  /*10e60*/  HMMA.16816.F32 R36, R104.reuse, R108, R36 ;  /* 0x0000006c6824723c */ /* 0x048ff00000001824 */
[C---:B------:R-:W-:Y:S01]  /*10e70*/  HMMA.16816.F32 R40, R104.reuse, R110, R40 ;  /* 0x0000006e6828723c */ /* 0x040fe20000001828 */
[----:B------:R-:W3:Y:S03]  /*10e80*/  LDSM.16.MT88.4 R108, [R170+0x2800] ;  /* 0x00280000aa6c783b */ /* 0x000ee60000004200 */
[----:B--2---:R-:W-:Y:S02]  /*10e90*/  FADD.FTZ R0, R188, R2 ;  /* 0x00000002bc007221 */ /* 0x004fe40000010000 */
[----:B------:R-:W-:Y:S02]  /*10ea0*/  FFMA.FTZ R2, R163, c[0x0][0x2d0], -R144 ;  /* 0x0000b400a3027a23 */ /* 0x000fe40000010890 */
[C---:B-1----:R-:W-:Y:S02]  /*10eb0*/  HMMA.16816.F32 R44, R104.reuse, R112, R44 ;  /* 0x00000070682c723c */ /* 0x042fe4000000182c */
[----:B------:R1:W-:Y:S02]  /*10ec0*/  MUFU.EX2 R146, R2 ;  /* 0x0000000200927308 */ /* 0x0003e40000000800 */
[----:B------:R-:W-:Y:S02]  /*10ed0*/  FADD.FTZ R121, R132, R0 ;  /* 0x0000000084797221 */ /* 0x000fe40000010000 */
[----:B------:R-:W-:Y:S02]  /*10ee0*/  FFMA.FTZ R0, R182, c[0x0][0x2d0], -R101 ;  /* 0x0000b400b6007a23 */ /* 0x000fe40000010865 */
[C---:B------:R-:W-:Y:S01]  /*10ef0*/  HMMA.16816.F32 R48, R104.reuse, R114, R48 ;  /* 0x000000726830723c */ /* 0x040fe20000001830 */
[----:B------:R-:W2:Y:S03]  /*10f00*/  LDSM.16.MT88.4 R112, [R169+0x2800] ;  /* 0x00280000a970783b */ /* 0x000ea60000004200 */
[----:B------:R-:W-:Y:S01]  /*10f10*/  FADD.FTZ R102, R123, R121 ;  /* 0x000000797b667221 */ /* 0x000fe20000010000 */
[----:B------:R4:W-:Y:S01]  /*10f20*/  MUFU.EX2 R142, R0 ;  /* 0x00000000008e7308 */ /* 0x0009e20000000800 */
[----:B------:R-:W-:Y:S02]  /*10f30*/  FFMA.FTZ R144, R162, c[0x0][0x2d0], -R144 ;  /* 0x0000b400a2907a23 */ /* 0x000fe40000010890 */
[----:B------:R-:W-:Y:S07]  /*10f40*/  FADD.FTZ R102, R126, R102 ;  /* 0x000000667e667221 */ /* 0x000fee0000010000 */
[----:B------:R-:W5:Y:S01]  /*10f50*/  MUFU.EX2 R144, R144 ;  /* 0x0000009000907308 */ /* 0x000f620000000800 */
[----:B-1----:R-:W-:Y:S02]  /*10f60*/  FADD.FTZ R2, R124, R122 ;  /* 0x0000007a7c027221 */ /* 0x002fe40000010000 */
[----:B------:R-:W-:Y:S02]  /*10f70*/  LDSM.16.MT88.4 R120, [R168+0x1800] ;  /* 0x00180000a878783b */ /* 0x000fe40000004200 */
[----:B------:R-:W-:Y:S01]  /*10f80*/  FADD.FTZ R2, R125, R2 ;  /* 0x000000027d027221 */ /* 0x000fe20000010000 */
[C---:B---3--:R-:W-:Y:S03]  /*10f90*/  HMMA.16816.F32 R52, R104.reuse, R108, R52 ;  /* 0x0000006c6834723c */ /* 0x048fe60000001834 */
[--C-:B----4-:R-:W-:Y:S05]  /*10fa0*/  FFMA.FTZ R0, R177, c[0x0][0x2d0], -R101.reuse ;  /* 0x0000b400b1007a23 */ /* 0x110fea0000010865 */
[C---:B------:R-:W-:Y:S01]  /*10fb0*/  HMMA.16816.F32 R56, R104.reuse, R110, R56 ;  /* 0x0000006e6838723c */ /* 0x040fe20000001838 */
[----:B------:R-:W1:Y:S01]  /*10fc0*/  LDSM.16.MT88.4 R108, [R167+0x4800] ;  /* 0x00480000a76c783b */ /* 0x000e620000004200 */
[----:B------:R-:W3:Y:S02]  /*10fd0*/  MUFU.EX2 R141, R0 ;  /* 0x00000000008d7308 */ /* 0x000ee40000000800 */
[----:B-----5:R-:W-:Y:S04]  /*10fe0*/  F2FP.PACK_AB R138, R144, R146 ;  /* 0x00000092908a723e */ /* 0x020fe800000000ff */
[C---:B--2---:R-:W-:Y:S08]  /*10ff0*/  HMMA.16816.F32 R60, R104.reuse, R112, R60 ;  /* 0x00000070683c723c */ /* 0x044ff0000000183c */
[C---:B------:R-:W-:Y:S01]  /*11000*/  HMMA.16816.F32 R64, R104.reuse, R114, R64 ;  /* 0x000000726840723c */ /* 0x040fe20000001840 */
[----:B------:R-:W2:Y:S03]  /*11010*/  LDSM.16.MT88.4 R112, [R168+0x4800] ;  /* 0x00480000a870783b */ /* 0x000ea60000004200 */
[----:B---3--:R-:W-:Y:S01]  /*11020*/  F2FP.PACK_AB R137, R141, R142 ;  /* 0x0000008e8d89723e */ /* 0x008fe200000000ff */
[--C-:B------:R-:W-:Y:S02]  /*11030*/  FFMA.FTZ R0, R183, c[0x0][0x2d0], -R101.reuse ;  /* 0x0000b400b7007a23 */ /* 0x100fe40000010865 */
[----:B------:R-:W-:Y:S02]  /*11040*/  FFMA.FTZ R101, R160, c[0x0][0x2d0], -R101 ;  /* 0x0000b400a0657a23 */ /* 0x000fe40000010865 */
[----:B------:R3:W-:Y:S01]  /*11050*/  MUFU.EX2 R140, R0 ;  /* 0x00000000008c7308 */ /* 0x0007e20000000800 */
[C---:B-1----:R-:W-:Y:S09]  /*11060*/  HMMA.16816.F32 R68, R104.reuse, R108, R68 ;  /* 0x0000006c6844723c */ /* 0x042ff20000001844 */
[----:B------:R-:W1:Y:S01]  /*11070*/  MUFU.EX2 R101, R101 ;  /* 0x0000006500657308 */ /* 0x000e620000000800 */
[C---:B------:R-:W-:Y:S01]  /*11080*/  HMMA.16816.F32 R72, R104.reuse, R110, R72 ;  /* 0x0000006e6848723c */ /* 0x040fe20000001848 */
[----:B------:R-:W4:Y:S07]  /*11090*/  LDSM.16.MT88.4 R108, [R170+0x4800] ;  /* 0x00480000aa6c783b */ /* 0x000f2e0000004200 */
[C---:B--2---:R-:W-:Y:S04]  /*110a0*/  HMMA.16816.F32 R76, R104.reuse, R112, R76 ;  /* 0x00000070684c723c */ /* 0x044fe8000000184c */
[----:B---3--:R-:W-:Y:S02]  /*110b0*/  FADD.FTZ R0, R127, R2 ;  /* 0x000000027f007221 */ /* 0x008fe40000010000 */
[----:B------:R-:W-:Y:S01]  /*110c0*/  FADD.FTZ R2, R190, R102 ;  /* 0x00000066be027221 */ /* 0x000fe20000010000 */
[----:B------:R-:W-:Y:S01]  /*110d0*/  MOV R102, R3 ;  /* 0x0000000300667202 */ /* 0x000fe20000000f00 */
[C---:B------:R-:W-:Y:S01]  /*110e0*/  HMMA.16816.F32 R80, R104.reuse, R114, R80 ;  /* 0x000000726850723c */ /* 0x040fe20000001850 */
[----:B------:R-:W2:Y:S03]  /*110f0*/  LDSM.16.MT88.4 R112, [R169+0x4800] ;  /* 0x00480000a970783b */ /* 0x000ea60000004200 */
[----:B-1----:R-:W-:Y:S01]  /*11100*/  F2FP.PACK_AB R139, R101, R140 ;  /* 0x0000008c658b723e */ /* 0x002fe200000000ff */
[----:B------:R-:W-:Y:S02]  /*11110*/  FADD.FTZ R0, R191, R0 ;  /* 0x00000000bf007221 */ /* 0x000fe40000010000 */
[----:B------:R-:W-:Y:S02]  /*11120*/  FADD.FTZ R2, R186, R2 ;  /* 0x00000002ba027221 */ /* 0x000fe40000010000 */
[----:B------:R-:W-:Y:S03]  /*11130*/  FADD.FTZ R0, R151, R0 ;  /* 0x0000000097007221 */ /* 0x000fe60000010000 */
[----:B------:R-:W-:Y:S02]  /*11140*/  FADD.FTZ R2, R150, R2 ;  /* 0x0000000296027221 */ /* 0x000fe40000010000 */
[----:B------:R-:W-:Y:S02]  /*11150*/  FADD.FTZ R0, R159, R0 ;  /* 0x000000009f007221 */ /* 0x000fe40000010000 */
[----:B------:R-:W-:Y:S02]  /*11160*/  FADD.FTZ R2, R149, R2 ;  /* 0x0000000295027221 */ /* 0x000fe40000010000 */
[----:B------:R-:W-:Y:S02]  /*11170*/  FADD.FTZ R0, R152, R0 ;  /* 0x0000000098007221 */ /* 0x000fe40000010000 */
[----:B------:R-:W-:Y:S02]  /*11180*/  FADD.FTZ R2, R148, R2 ;  /* 0x0000000294027221 */ /* 0x000fe40000010000 */
[----:B------:R-:W-:Y:S01]  /*11190*/  FADD.FTZ R0, R157, R0 ;  /* 0x000000009d007221 */ /* 0x000fe20000010000 */
[C---:B----4-:R-:W-:Y:S08]  /*111a0*/  HMMA.16816.F32 R84, R104.reuse, R108, R84 ;  /* 0x0000006c6854723c */ /* 0x050ff00000001854 */
[C---:B------:R-:W-:Y:S01]  /*111b0*/  HMMA.16816.F32 R88, R104.reuse, R110, R88 ;  /* 0x0000006e6858723c */ /* 0x040fe20000001858 */
[----:B------:R-:W1:Y:S07]  /*111c0*/  LDSM.16.MT88.4 R108, [R167+0x1000] ;  /* 0x00100000a76c783b */ /* 0x000e6e0000004200 */
[C---:B--2---:R-:W-:Y:S08]  /*111d0*/  HMMA.16816.F32 R92, R104.reuse, R112, R92 ;  /* 0x00000070685c723c */ /* 0x044ff0000000185c */
[----:B------:R-:W-:Y:S01]  /*111e0*/  HMMA.16816.F32 R96, R104, R114, R96 ;  /* 0x000000726860723c */ /* 0x000fe20000001860 */
[----:B------:R-:W2:Y:S06]  /*111f0*/  LDSM.16.MT88.4 R112, [R168+0x1000] ;  /* 0x00100000a870783b */ /* 0x000eac0000004200 */
[----:B------:R-:W-:Y:S02]  /*11200*/  F2FP.PACK_AB R104, R159, R151 ;  /* 0x000000979f68723e */ /* 0x000fe400000000ff */
[----:B------:R-:W-:Y:S03]  /*11210*/  F2FP.PACK_AB R106, R157, R152 ;  /* 0x000000989d6a723e */ /* 0x000fe600000000ff */
[----:B------:R-:W-:Y:S02]  /*11220*/  F2FP.PACK_AB R105, R149, R150 ;  /* 0x000000969569723e */ /* 0x000fe400000000ff */
[C---:B------:R-:W-:Y:S07]  /*11230*/  F2FP.PACK_AB R107, R147.reuse, R148 ;  /* 0x00000094936b723e */ /* 0x040fee00000000ff */
        /* <DEDUP_REMOVED lines=8> */
[----:B------:R-:W3:Y:S07]  /*112c0*/  LDSM.16.MT88.4 R116, [R168+0x3000] ;  /* 0x00300000a874783b */ /* 0x000eee0000004200 */
[C---:B-1----:R-:W-:Y:S08]  /*112d0*/  HMMA.16816.F32 R28, R104.reuse, R108, R28 ;  /* 0x0000006c681c723c */ /* 0x042ff0000000181c */
[C---:B------:R-:W-:Y:S01]  /*112e0*/  HMMA.16816.F32 R32, R104.reuse, R110, R32 ;  /* 0x0000006e6820723c */ /* 0x040fe20000001820 */
[----:B------:R-:W1:Y:S07]  /*112f0*/  LDSM.16.MT88.4 R108, [R170+0x3000] ;  /* 0x00300000aa6c783b */ /* 0x000e6e0000004200 */
[C---:B--2---:R-:W-:Y:S08]  /*11300*/  HMMA.16816.F32 R36, R104.reuse, R112, R36 ;  /* 0x000000706824723c */ /* 0x044ff00000001824 */
[C---:B------:R-:W-:Y:S01]  /*11310*/  HMMA.16816.F32 R40, R104.reuse, R114, R40 ;  /* 0x000000726828723c */ /* 0x040fe20000001828 */
[----:B------:R-:W2:Y:S07]  /*11320*/  LDSM.16.MT88.4 R112, [R169+0x3000] ;  /* 0x00300000a970783b */ /* 0x000eae0000004200 */
[C---:B---3--:R-:W-:Y:S08]  /*11330*/  HMMA.16816.F32 R44, R104.reuse, R116, R44 ;  /* 0x00000074682c723c */ /* 0x048ff0000000182c */
        /* <DEDUP_REMOVED lines=12> */
[C---:B------:R-:W-:Y:S08]  /*11400*/  HMMA.16816.F32 R80, R104.reuse, R110, R80 ;  /* 0x0000006e6850723c */ /* 0x040ff00000001850 */
[C---:B--2---:R-:W-:Y:S08]  /*11410*/  HMMA.16816.F32 R84, R104.reuse, R112, R84 ;  /* 0x000000706854723c */ /* 0x044ff00000001854 */
        /* <DEDUP_REMOVED lines=52> */
.L_x_540:
[----:B------:R-:W-:Y:S05]  /*11760*/  BRA.DIV ~URZ, `(.L_x_559) ;  /* 0x00006b827f007947 */ /* 0x000fea000b800000 */
[----:B------:R1:W2:Y:S02]  /*11770*/  SHFL.BFLY PT, R0, R190, 0x2, 0x1f ;  /* 0x0c401f00be007f89 */ /* 0x0002a400000e0000 */
.L_x_659:
[----:B--2---:R-:W-:Y:S01]  /*11780*/  FADD.FTZ R5, R0, R190 ;  /* 0x000000be00057221 */ /* 0x004fe20000010000 */
[----:B------:R-:W-:Y:S05]  /*11790*/  BRA.DIV ~URZ, `(.L_x_560) ;  /* 0x00006ba27f007947 */ /* 0x000fea000b800000 */
[----:B------:R-:W2:Y:S04]  /*117a0*/  SHFL.BFLY PT, R0, R191, 0x2, 0x1f ;  /* 0x0c401f00bf007f89 */ /* 0x000ea800000e0000 */
[----:B------:R-:W3:Y:S01]  /*117b0*/  SHFL.BFLY PT, R2, R5, 0x1, 0x1f ;  /* 0x0c201f0005027f89 */ /* 0x000ee200000e0000 */
[----:B--2---:R-:W-:-:S02]  /*117c0*/  FADD.FTZ R4, R0, R191 ;  /* 0x000000bf00047221 */ /* 0x004fc40000010000 */
[----:B---3--:R-:W-:-:S03]  /*117d0*/  FADD.FTZ R5, R5, R2 ;  /* 0x0000000205057221 */ /* 0x008fc60000010000 */
[----:B------:R2:W3:Y:S04]  /*117e0*/  SHFL.BFLY PT, R3, R4, 0x1, 0x1f ;  /* 0x0c201f0004037f89 */ /* 0x0004e800000e0000 */
.L_x_660:
        /* <DEDUP_REMOVED lines=71> */
[C---:B------:R-:W-:Y:S01]  /*11c60*/  FMUL.FTZ R93, R0.reuse, R123 ;  /* 0x0000007b005d7220 */ /* 0x040fe20000410000 */
[----:B--2---:R-:W-:Y:S01]  /*11c70*/  @P0 MOV R3, 0x3f317218 ;  /* 0x3f31721800030802 */ /* 0x004fe20000000f00 */
[C---:B------:R-:W-:Y:S02]  /*11c80*/  FMUL.FTZ R38, R0.reuse, R46 ;  /* 0x0000002e00267220 */ /* 0x040fe40000410000 */
[----:B------:R-:W-:Y:S02]  /*11c90*/  FMUL.FTZ R39, R0, R47 ;  /* 0x0000002f00277220 */ /* 0x000fe40000410000 */
[----:B----4-:R-:W-:-:S02]  /*11ca0*/  @P0 FMUL.FTZ R2, R2, 0.69314718246459960938 ;  /* 0x3f31721802020820 */ /* 0x010fc40000410000 */
[----:B------:R-:W-:Y:S02]  /*11cb0*/  @P0 FMUL.FTZ R3, R3, c[0x0][0x2d0] ;  /* 0x0000b40003030a20 */ /* 0x000fe40000410000 */
        /* <DEDUP_REMOVED lines=40> */
.L_x_469:
        /* <DEDUP_REMOVED lines=17> */
.L_x_562:
[----:B------:R-:W-:Y:S05]  /*12050*/  BSYNC B0 ;  /* 0x0000000000007941 */ /* 0x000fea0003800000 */
.L_x_561:
        /* <DEDUP_REMOVED lines=8> */
[----:B------:R-:W4:Y:S01]  /*120e0*/  LDL R8, [R1] ;  /* 0x0000000001087983 */ /* 0x000f220000100800 */
[----:B------:R-:W-:Y:S01]  /*120f0*/  WARPSYNC 0xffffffff ;  /* 0xffffffff00007948 */ /* 0x000fe20003800000 */
[----:B------:R-:W-:Y:S01]  /*12100*/  F2FP.PACK_AB R0, R133, R132 ;  /* 0x000000848500723e */ /* 0x000fe200000000ff */
[----:B------:R-:W-:Y:S01]  /*12110*/  IMAD.MOV.U32 R15, RZ, RZ, c[0x0][0x388] ;  /* 0x0000e200ff0f7624 */ /* 0x000fe200078e00ff */
[----:B------:R-:W-:Y:S01]  /*12120*/  BAR.SYNC.DEFER_BLOCKING 0x1, 0x100 ;  /* 0x0044000000007b1d */ /* 0x000fe20000010000 */
[----:B------:R-:W-:-:S02]  /*12130*/  F2FP.PACK_AB R2, R85, R84 ;  /* 0x000000545502723e */ /* 0x000fc400000000ff */
[----:B------:R-:W-:Y:S02]  /*12140*/  F2FP.PACK_AB R3, R29, R28 ;  /* 0x0000001c1d03723e */ /* 0x000fe400000000ff */
[----:B------:R-:W-:Y:S02]  /*12150*/  F2FP.PACK_AB R4, R113, R112 ;  /* 0x000000707104723e */ /* 0x000fe400000000ff */
[----:B------:R-:W-:Y:S02]  /*12160*/  ISETP.NE.U32.AND P0, PT, RZ, c[0x0][0x508], PT ;  /* 0x00014200ff007a0c */ /* 0x000fe40003f05070 */
[----:B------:R-:W-:Y:S02]  /*12170*/  ISETP.NE.U32.AND P2, PT, RZ, c[0x0][0x500], PT ;  /* 0x00014000ff007a0c */ /* 0x000fe40003f45070 */
[----:B------:R-:W-:Y:S02]  /*12180*/  ISETP.NE.AND.EX P1, PT, RZ, c[0x0][0x50c], PT, P0 ;  /* 0x00014300ff007a0c */ /* 0x000fe40003f25300 */
[----:B------:R-:W-:Y:S01]  /*12190*/  ISETP.NE.AND.EX P2, PT, RZ, c[0x0][0x504], PT, P2 ;  /* 0x00014100ff007a0c */ /* 0x000fe20003f45320 */
[----:B------:R1:W-:Y:S04]  /*121a0*/  STS [R226], R0 ;  /* 0x00000000e2007388 */ /* 0x0003e80000000800 */
[----:B------:R1:W-:Y:S04]  /*121b0*/  STS [R226+0x400], R2 ;  /* 0x00040002e2007388 */ /* 0x0003e80000000800 */
[----:B------:R1:W-:Y:S02]  /*121c0*/  STS [R227], R3 ;  /* 0x00000003e3007388 */ /* 0x0003e40000000800 */
[----:B-1----:R-:W-:-:S02]  /*121d0*/  F2FP.PACK_AB R0, R27, R26 ;  /* 0x0000001a1b00723e */ /* 0x002fc400000000ff */
[----:B------:R-:W-:-:S03]  /*121e0*/  F2FP.PACK_AB R2, R31, R30 ;  /* 0x0000001e1f02723e */ /* 0x000fc600000000ff */
[----:B------:R1:W-:Y:S01]  /*121f0*/  STS [R227+0x400], R0 ;  /* 0x00040000e3007388 */ /* 0x0003e20000000800 */
[----:B------:R-:W-:-:S03]  /*12200*/  F2FP.PACK_AB R3, R121, R120 ;  /* 0x000000787903723e */ /* 0x000fc600000000ff */
[----:B------:R1:W-:Y:S04]  /*12210*/  STS [R229], R2 ;  /* 0x00000002e5007388 */ /* 0x0003e80000000800 */
[----:B------:R1:W-:Y:S02]  /*12220*/  STS [R229+0x400], R3 ;  /* 0x00040003e5007388 */ /* 0x0003e40000000800 */
[----:B-1----:R-:W-:Y:S02]  /*12230*/  F2FP.PACK_AB R0, R33, R32 ;  /* 0x000000202100723e */ /* 0x002fe400000000ff */
[----:B------:R-:W-:-:S03]  /*12240*/  F2FP.PACK_AB R2, R93, R92 ;  /* 0x0000005c5d02723e */ /* 0x000fc600000000ff */
[----:B------:R1:W-:Y:S01]  /*12250*/  STS [R228], R0 ;  /* 0x00000000e4007388 */ /* 0x0003e20000000800 */
[----:B------:R-:W-:-:S03]  /*12260*/  F2FP.PACK_AB R3, R35, R34 ;  /* 0x000000222303723e */ /* 0x000fc600000000ff */
[----:B------:R1:W-:Y:S02]  /*12270*/  STS [R228+0x400], R2 ;  /* 0x00040002e4007388 */ /* 0x0003e40000000800 */
[----:B-1----:R-:W-:Y:S02]  /*12280*/  F2FP.PACK_AB R0, R37, R36 ;  /* 0x000000242500723e */ /* 0x002fe400000000ff */
[----:B------:R-:W-:Y:S01]  /*12290*/  F2FP.PACK_AB R2, R101, R100 ;  /* 0x000000646502723e */ /* 0x000fe200000000ff */
[----:B--2---:R1:W-:Y:S04]  /*122a0*/  STS [R7], R3 ;  /* 0x0000000307007388 */ /* 0x0043e80000000800 */
[----:B------:R2:W-:Y:S04]  /*122b0*/  STS [R7+0x400], R0 ;  /* 0x0004000007007388 */ /* 0x0005e80000000800 */
[----:B---3--:R3:W-:Y:S01]  /*122c0*/  STS [R6], R2 ;  /* 0x0000000206007388 */ /* 0x0087e20000000800 */
[----:B-1----:R-:W-:-:S02]  /*122d0*/  F2FP.PACK_AB R3, R115, R114 ;  /* 0x000000727303723e */ /* 0x002fc400000000ff */
[----:B--2---:R-:W-:-:S03]  /*122e0*/  F2FP.PACK_AB R0, R103, R102 ;  /* 0x000000666700723e */ /* 0x004fc600000000ff */
[----:B------:R1:W-:Y:S01]  /*122f0*/  STS [R6+0x400], R3 ;  /* 0x0004000306007388 */ /* 0x0003e20000000800 */
[----:B---3--:R-:W-:-:S03]  /*12300*/  F2FP.PACK_AB R2, R97, R96 ;  /* 0x000000606102723e */ /* 0x008fc600000000ff */
[----:B----4-:R2:W-:Y:S04]  /*12310*/  STS [R5], R0 ;  /* 0x0000000005007388 */ /* 0x0105e80000000800 */
        /* <DEDUP_REMOVED lines=58> */
[----:B----4-:R-:W-:-:S03]  /*126c0*/  F2FP.PACK_AB R2, R81, R80 ;  /* 0x000000505102723e */ /* 0x010fc600000000ff */
[----:B------:R2:W-:Y:S04]  /*126d0*/  STS [R6+0x8000], R4 ;  /* 0x0080000406007388 */ /* 0x0005e80000000800 */
[----:B------:R-:W-:Y:S04]  /*126e0*/  STS [R6+0x8400], R3 ;  /* 0x0084000306007388 */ /* 0x000fe80000000800 */
[----:B------:R3:W-:Y:S01]  /*126f0*/  STS [R5+0x8000], R2 ;  /* 0x0080000205007388 */ /* 0x0007e20000000800 */
[----:B-1----:R-:W-:-:S05]  /*12700*/  F2FP.PACK_AB R0, R55, R54 ;  /* 0x000000363700723e */ /* 0x002fca00000000ff */
[----:B------:R1:W-:Y:S01]  /*12710*/  STS [R5+0x8400], R0 ;  /* 0x0084000005007388 */ /* 0x0003e20000000800 */
[----:B--2---:R-:W-:Y:S01]  /*12720*/  F2FP.PACK_AB R4, R43, R42 ;  /* 0x0000002a2b04723e */ /* 0x004fe200000000ff */
[----:B---3--:R-:W-:-:S04]  /*12730*/  IMAD.MOV.U32 R2, RZ, RZ, 0x4 ;  /* 0x00000004ff027424 */ /* 0x008fc800078e00ff */
[----:B------:R-:W-:-:S04]  /*12740*/  @P1 IMAD.WIDE R6, R215, R2, c[0x0][0x508] ;  /* 0x00014200d7061625 */ /* 0x000fc800078e0202 */
[----:B------:R-:W-:Y:S01]  /*12750*/  IMAD.WIDE R2, R215, R2, c[0x0][0x500] ;  /* 0x00014000d7027625 */ /* 0x000fe200078e0202 */
[----:B-1----:R-:W-:-:S03]  /*12760*/  F2FP.PACK_AB R5, R25, R24 ;  /* 0x000000181905723e */ /* 0x002fc600000000ff */
[----:B------:R-:W-:Y:S02]  /*12770*/  IMAD.MOV.U32 R0, RZ, RZ, RZ ;  /* 0x000000ffff007224 */ /* 0x000fe400078e00ff */
[----:B------:R1:W-:Y:S04]  /*12780*/  STS [R8+0x8000], R5 ;  /* 0x0080000508007388 */ /* 0x0003e80000000800 */
[----:B------:R2:W-:Y:S04]  /*12790*/  STS [R8+0x8400], R4 ;  /* 0x0084000408007388 */ /* 0x0005e80000000800 */
[----:B------:R-:W-:Y:S06]  /*127a0*/  BAR.SYNC.DEFER_BLOCKING 0x1, 0x100 ;  /* 0x0044000000007b1d */ /* 0x000fec0000010000 */
[----:B------:R2:W5:Y:S04]  /*127b0*/  @P1 LDG.E R15, [R6.64] ;  /* 0x00000008060f1981 */ /* 0x000568000c1e1900 */
[----:B------:R2:W5:Y:S01]  /*127c0*/  @P2 LDG.E R0, [R2.64] ;  /* 0x0000000802002981 */ /* 0x000562000c1e1900 */
[----:B------:R-:W-:-:S04]  /*127d0*/  ISETP.NE.AND P0, PT, R224, RZ, PT ;  /* 0x000000ffe000720c */ /* 0x000fc80003f05270 */
[----:B-1----:R-:W-:Y:S01]  /*127e0*/  SEL R5, R224, c[0x0][0x3d4], P0 ;  /* 0x0000f500e0057a07 */ /* 0x002fe20000000000 */
[----:B------:R-:W-:Y:S05]  /*127f0*/  @P1 BRA `(.L_x_565) ;  /* 0x0000004000001947 */ /* 0x000fea0003800000 */
[----:B------:R-:W-:Y:S05]  /*12800*/  @!P2 BRA `(.L_x_565) ;  /* 0x000000300000a947 */ /* 0x000fea0003800000 */
[----:B--2---:R1:W2:Y:S04]  /*12810*/  LDG.E R4, [R2.64] ;  /* 0x0000000802047981 */ /* 0x0042a8000c1e1900 */
[----:B-1----:R-:W2:Y:S02]  /*12820*/  LDG.E R2, [R2.64+0x4] ;  /* 0x0000040802027981 */ /* 0x002ea4000c1e1900 */
[----:B--2--5:R-:W-:Y:S02]  /*12830*/  IADD3 R15, -R4, R2, RZ ;  /* 0x00000002040f7210 */ /* 0x024fe40007ffe1ff */
.L_x_565:
[----:B------:R-:W3:Y:S01]  /*12840*/  LDL R86, [R1+0x10] ;  /* 0x0000100001567983 */ /* 0x000ee20000100800 */
[----:B------:R-:W-:Y:S01]  /*12850*/  IMAD.MOV.U32 R9, RZ, RZ, 0x368 ;  /* 0x00000368ff097424 */ /* 0x000fe200078e00ff */
[----:B------:R-:W-:Y:S01]  /*12860*/  ISETP.GT.AND P2, PT, R5, 0x1, PT ;  /* 0x000000010500780c */ /* 0x000fe20003f44270 */
[----:B--2---:R-:W-:Y:S01]  /*12870*/  IMAD.MOV.U32 R2, RZ, RZ, c[0x0][0x4e8] ;  /* 0x00013a00ff027624 */ /* 0x004fe200078e00ff */
[----:B------:R-:W-:Y:S01]  /*12880*/  ISETP.NE.U32.AND P0, PT, RZ, c[0x0][0x500], PT ;  /* 0x00014000ff007a0c */ /* 0x000fe20003f05070 */
[----:B------:R-:W-:Y:S01]  /*12890*/  IMAD.IADD R11, R216, 0x1, R211 ;  /* 0x00000001d80b7824 */ /* 0x000fe200078e02d3 */
[----:B------:R-:W-:Y:S01]  /*128a0*/  SEL R9, R9, 0x328, P2 ;  /* 0x0000032809097807 */ /* 0x000fe20001000000 */
[----:B------:R-:W1:Y:S01]  /*128b0*/  S2R R87, SR_TID.X ;  /* 0x0000000000577919 */ /* 0x000e620000002100 */
[----:B------:R-:W-:-:S02]  /*128c0*/  ISETP.NE.AND.EX P0, PT, RZ, c[0x0][0x504], PT, P0 ;  /* 0x00014100ff007a0c */ /* 0x000fc40003f05300 */
[----:B------:R-:W2:Y:S01]  /*128d0*/  LDC.64 R4, c[0x0][R9+0x170] ;  /* 0x00005c0009047b82 */ /* 0x000ea20000000a00 */
[----:B------:R-:W-:Y:S02]  /*128e0*/  ISETP.NE.AND P3, PT, R2, 0x1, PT ;  /* 0x000000010200780c */ /* 0x000fe40003f65270 */
[----:B------:R-:W-:Y:S02]  /*128f0*/  SHF.R.S32.HI R2, RZ, 0x1f, R215 ;  /* 0x0000001fff027819 */ /* 0x000fe400000114d7 */
[----:B------:R-:W-:Y:S02]  /*12900*/  SEL R8, R215, RZ, !P0 ;  /* 0x000000ffd7087207 */ /* 0x000fe40004000000 */
[----:B------:R-:W-:Y:S01]  /*12910*/  SEL R3, R2, RZ, !P0 ;  /* 0x000000ff02037207 */ /* 0x000fe20004000000 */
[----:B------:R-:W4:Y:S01]  /*12920*/  LDC.64 R16, c[0x0][R9+0x168] ;  /* 0x00005a0009107b82 */ /* 0x000f220000000a00 */
[----:B------:R-:W-:-:S07]  /*12930*/  LOP3.LUT R10, R214, 0xffff, RZ, 0xc0, !PT ;  /* 0x0000ffffd60a7812 */ /* 0x000fce00078ec0ff */
[----:B------:R2:W4:Y:S01]  /*12940*/  LDC.64 R18, c[0x0][R9+0x178] ;  /* 0x00005e0009127b82 */ /* 0x0005220000000a00 */
[----:B-1----:R-:W-:-:S07]  /*12950*/  SHF.R.S32.HI R83, RZ, 0x1f, R87 ;  /* 0x0000001fff537819 */ /* 0x002fce0000011457 */
[----:B------:R1:W1:Y:S01]  /*12960*/  LDC.64 R20, c[0x0][R9+0x160] ;  /* 0x0000580009147b82 */ /* 0x0002620000000a00 */
[----:B------:R-:W-:-:S04]  /*12970*/  LEA.HI R83, R83, R87, RZ, 0x5 ;  /* 0x0000005753537211 */ /* 0x000fc800078f28ff */
[----:B------:R-:W-:-:S05]  /*12980*/  LOP3.LUT R83, R83, 0xffffffe0, RZ, 0xc0, !PT ;  /* 0xffffffe053537812 */ /* 0x000fca00078ec0ff */
[----:B------:R-:W-:Y:S02]  /*12990*/  IMAD.IADD R83, R87, 0x1, -R83 ;  /* 0x0000000157537824 */ /* 0x000fe400078e0a53 */
[----:B--2---:R-:W-:-:S04]  /*129a0*/  IMAD R2, R5, R8, RZ ;  /* 0x0000000805027224 */ /* 0x004fc800078e02ff */
[----:B------:R-:W-:Y:S02]  /*129b0*/  IMAD R12, R4, R3, R2 ;  /* 0x00000003040c7224 */ /* 0x000fe400078e0202 */
[----:B------:R-:W-:-:S04]  /*129c0*/  @P3 IMAD.HI.U32 R3, R11, c[0x0][0x4ec], RZ ;  /* 0x00013b000b033a27 */ /* 0x000fc800078e00ff */
[----:B------:R-:W-:-:S04]  /*129d0*/  IMAD.WIDE.U32 R4, R4, R8, RZ ;  /* 0x0000000804047225 */ /* 0x000fc800078e00ff */
[----:B----4-:R-:W-:-:S04]  /*129e0*/  IMAD.WIDE.U32 R6, R16, R10, RZ ;  /* 0x0000000a10067225 */ /* 0x010fc800078e00ff */
[----:B------:R-:W-:Y:S01]  /*129f0*/  IMAD.MOV.U32 R2, RZ, RZ, R11 ;  /* 0x000000ffff027224 */ /* 0x000fe200078e000b */
[----:B------:R-:W-:Y:S01]  /*12a00*/  @P3 SHF.R.U32.HI R2, RZ, c[0x0][0x4f0], R3 ;  /* 0x00013c00ff023a19 */ /* 0x000fe20000011603 */
[----:B-1----:R-:W-:Y:S01]  /*12a10*/  IMAD R9, R17, R10, RZ ;  /* 0x0000000a11097224 */ /* 0x002fe200078e02ff */
[----:B------:R-:W-:Y:S01]  /*12a20*/  SEL R3, R225, RZ, P2 ;  /* 0x000000ffe1037207 */ /* 0x000fe20001000000 */
[----:B------:R-:W-:Y:S01]  /*12a30*/  IMAD.IADD R13, R5, 0x1, R12 ;  /* 0x00000001050d7824 */ /* 0x000fe200078e020c */
[--C-:B-----5:R-:W-:Y:S01]  /*12a40*/  IADD3 R14, P1, P0, R4, R6, R0.reuse ;  /* 0x00000006040e7210 */ /* 0x120fe2000783e000 */
[----:B------:R-:W-:Y:S01]  /*12a50*/  IMAD.IADD R6, R7, 0x1, R9 ;  /* 0x0000000107067824 */ /* 0x000fe200078e0209 */
[----:B------:R-:W-:Y:S01]  /*12a60*/  SHF.R.S32.HI R9, RZ, 0x1f, R0 ;  /* 0x0000001fff097819 */ /* 0x000fe20000011400 */
[----:B------:R-:W-:Y:S02]  /*12a70*/  IMAD.MOV R7, RZ, RZ, -R2 ;  /* 0x000000ffff077224 */ /* 0x000fe400078e0a02 */
[-C--:B------:R-:W-:Y:S01]  /*12a80*/  IMAD R12, R19, R3.reuse, RZ ;  /* 0x00000003130c7224 */ /* 0x080fe200078e02ff */
[----:B------:R-:W-:Y:S01]  /*12a90*/  IADD3.X R13, R13, R6, R9, P1, P0 ;  /* 0x000000060d0d7210 */ /* 0x000fe20000fe0409 */
[----:B------:R-:W-:-:S04]  /*12aa0*/  IMAD.WIDE.U32 R4, R18, R3, RZ ;  /* 0x0000000312047225 */ /* 0x000fc800078e00ff */
[----:B------:R-:W-:Y:S01]  /*12ab0*/  IMAD R3, R7, c[0x0][0x4e8], R11 ;  /* 0x00013a0007037a24 */ /* 0x000fe200078e020b */
[----:B------:R-:W-:Y:S01]  /*12ac0*/  IADD3 R4, P1, P0, R2, R14, R4 ;  /* 0x0000000e02047210 */ /* 0x000fe2000783e004 */
[----:B------:R-:W-:Y:S01]  /*12ad0*/  IMAD.IADD R12, R5, 0x1, R12 ;  /* 0x00000001050c7824 */ /* 0x000fe200078e020c */
[----:B------:R-:W-:Y:S01]  /*12ae0*/  SHF.R.S32.HI R5, RZ, 0x1f, R2 ;  /* 0x0000001fff057819 */ /* 0x000fe20000011402 */
[----:B------:R-:W-:Y:S01]  /*12af0*/  IMAD R2, R21, R3, RZ ;  /* 0x0000000315027224 */ /* 0x000fe200078e02ff */
[----:B------:R-:W-:Y:S01]  /*12b00*/  SHF.R.S32.HI R6, RZ, 0x1f, R3 ;  /* 0x0000001fff067819 */ /* 0x000fe20000011403 */
[----:B------:R-:W-:Y:S01]  /*12b10*/  IMAD.MOV.U32 R7, RZ, RZ, c[0x0][0x4a8] ;  /* 0x00012a00ff077624 */ /* 0x000fe200078e00ff */
[----:B------:R-:W-:Y:S01]  /*12b20*/  IADD3.X R5, R5, R13, R12, P1, P0 ;  /* 0x0000000d05057210 */ /* 0x000fe20000fe040c */
[----:B------:R-:W-:Y:S02]  /*12b30*/  IMAD R12, R15, c[0x0][0x4e8], RZ ;  /* 0x00013a000f0c7a24 */ /* 0x000fe400078e02ff */
[----:B------:R-:W-:-:S02]  /*12b40*/  IMAD R6, R20, R6, R2 ;  /* 0x0000000614067224 */ /* 0x000fc400078e0202 */
[----:B------:R-:W-:Y:S01]  /*12b50*/  IMAD.WIDE.U32 R2, R20, R3, R4 ;  /* 0x0000000314027225 */ /* 0x000fe200078e0004 */
[----:B------:R-:W-:-:S03]  /*12b60*/  SEL R4, R7, c[0x0][0x450], P2 ;  /* 0x0001140007047a07 */ /* 0x000fc60001000000 */
[----:B------:R-:W-:Y:S01]  /*12b70*/  IMAD.MOV.U32 R5, RZ, RZ, c[0x0][0x4ac] ;  /* 0x00012b00ff057624 */ /* 0x000fe200078e00ff */
[----:B------:R-:W-:Y:S01]  /*12b80*/  LEA R4, P0, R2, R4, 0x2 ;  /* 0x0000000402047211 */ /* 0x000fe200078010ff */
[----:B------:R-:W-:-:S03]  /*12b90*/  IMAD.IADD R3, R3, 0x1, R6 ;  /* 0x0000000103037824 */ /* 0x000fc600078e0206 */
[----:B------:R-:W-:Y:S01]  /*12ba0*/  SEL R5, R5, c[0x0][0x454], P2 ;  /* 0x0001150005057a07 */ /* 0x000fe20001000000 */
[----:B------:R-:W-:Y:S03]  /*12bb0*/  SHFL.IDX PT, R6, R4, RZ, 0x1c1f ;  /* 0x001c1fff04067589 */ /* 0x000fe600000e0000 */
[----:B------:R-:W-:Y:S01]  /*12bc0*/  LEA.HI.X R2, R2, R5, R3, 0x2, P0 ;  /* 0x0000000502027211 */ /* 0x000fe200000f1403 */
[----:B------:R-:W-:Y:S01]  /*12bd0*/  SHFL.IDX PT, R4, R4, 0x1, 0x1c1f ;  /* 0x003c1f0004047f89 */ /* 0x000fe200000e0000 */
[----:B------:R-:W-:-:S03]  /*12be0*/  LOP3.LUT P0, RZ, R83, 0x3, RZ, 0xc0, !PT ;  /* 0x0000000353ff7812 */ /* 0x000fc6000780c0ff */
[----:B------:R-:W1:Y:S04]  /*12bf0*/  SHFL.IDX PT, R7, R2, RZ, 0x1c1f ;  /* 0x001c1fff02077589 */ /* 0x000e6800000e0000 */
[----:B------:R3:W2:Y:S02]  /*12c00*/  SHFL.IDX PT, R5, R2, 0x1, 0x1c1f ;  /* 0x003c1f0002057f89 */ /* 0x0006a400000e0000 */
[----:B---3--:R-:W-:-:S05]  /*12c10*/  IMAD.IADD R2, R86, 0x1, R211 ;  /* 0x0000000156027824 */ /* 0x008fca00078e02d3 */
[C---:B------:R-:W-:Y:S02]  /*12c20*/  IADD3 R3, R2.reuse, 0x8, RZ ;  /* 0x0000000802037810 */ /* 0x040fe40007ffe0ff */
[-C--:B------:R-:W-:Y:S02]  /*12c30*/  ISETP.GE.OR P1, PT, R2, R12.reuse, P0 ;  /* 0x0000000c0200720c */ /* 0x080fe40000726670 */
[----:B------:R-:W-:-:S11]  /*12c40*/  ISETP.GE.OR P0, PT, R3, R12, P0 ;  /* 0x0000000c0300720c */ /* 0x000fd60000706670 */
[----:B-1----:R1:W-:Y:S01]  /*12c50*/  @!P1 ST.E [R6.64], R23 ;  /* 0x0000001706009985 */ /* 0x0023e2000c101908 */
[----:B------:R-:W-:-:S03]  /*12c60*/  ISETP.GE.AND P1, PT, R3, R12, PT ;  /* 0x0000000c0300720c */ /* 0x000fc60003f26270 */
[----:B--2---:R1:W-:Y:S01]  /*12c70*/  @!P0 ST.E [R4.64], R22 ;  /* 0x0000001604008985 */ /* 0x0043e2000c101908 */
[----:B------:R-:W-:Y:S02]  /*12c80*/  ISETP.GE.AND P0, PT, R2, R12, PT ;  /* 0x0000000c0200720c */ /* 0x000fe40003f06270 */
[----:B------:R-:W-:Y:S01]  /*12c90*/  P2R R13, PR, RZ, 0x2 ;  /* 0x00000002ff0d7803 */ /* 0x000fe20000000000 */
[----:B------:R-:W-:Y:S05]  /*12ca0*/  @P2 BRA `(.L_x_566) ;  /* 0x0000087000002947 */ /* 0x000fea0003800000 */
[----:B-1----:R-:W-:Y:S01]  /*12cb0*/  IMAD R4, R9, c[0x0][0x3a0], RZ ;  /* 0x0000e80009047a24 */ /* 0x002fe200078e02ff */
[----:B------:R-:W-:Y:S01]  /*12cc0*/  SHF.R.S32.HI R5, RZ, 0x1f, R8 ;  /* 0x0000001fff057819 */ /* 0x000fe20000011408 */
[C---:B------:R-:W-:Y:S01]  /*12cd0*/  IMAD.WIDE.U32 R2, R0.reuse, c[0x0][0x3a0], RZ ;  /* 0x0000e80000027a25 */ /* 0x040fe200078e00ff */
[----:B------:R1:W2:Y:S03]  /*12ce0*/  LDS.128 R24, [R179+0x80] ;  /* 0x00008000b3187984 */ /* 0x0002a60000000c00 */
[----:B------:R-:W-:Y:S01]  /*12cf0*/  IMAD R0, R0, c[0x0][0x3a4], R4 ;  /* 0x0000e90000007a24 */ /* 0x000fe200078e0204 */
[----:B------:R-:W-:Y:S01]  /*12d00*/  IADD3 R4, R197, R211, RZ ;  /* 0x000000d3c5047210 */ /* 0x000fe20007ffe0ff */
[----:B------:R1:W3:Y:S01]  /*12d10*/  LDS.128 R36, [R179+0x1080] ;  /* 0x00108000b3247984 */ /* 0x0002e20000000c00 */
[----:B------:R-:W-:-:S02]  /*12d20*/  IMAD R5, R5, c[0x0][0x3f0], RZ ;  /* 0x0000fc0005057a24 */ /* 0x000fc400078e02ff */
[----:B------:R-:W-:Y:S01]  /*12d30*/  IADD3 R3, R3, R0, RZ ;  /* 0x0000000003037210 */ /* 0x000fe20007ffe0ff */
[----:B------:R-:W-:Y:S01]  /*12d40*/  @P3 IMAD.HI.U32 R6, R4, c[0x0][0x4ec], RZ ;  /* 0x00013b0004063a27 */ /* 0x000fe200078e00ff */
[----:B------:R1:W4:Y:S01]  /*12d50*/  LDS.128 R48, [R179+0x2080] ;  /* 0x00208000b3307984 */ /* 0x0003220000000c00 */
[----:B------:R-:W-:Y:S02]  /*12d60*/  MOV R0, R4 ;  /* 0x0000000400007202 */ /* 0x000fe40000000f00 */
[C---:B------:R-:W-:Y:S01]  /*12d70*/  IMAD.WIDE.U32 R2, R10.reuse, c[0x0][0x3e8], R2 ;  /* 0x0000fa000a027a25 */ /* 0x040fe200078e0002 */
[----:B------:R1:W1:Y:S01]  /*12d80*/  LDS.128 R56, [R179+0x3080] ;  /* 0x00308000b3387984 */ /* 0x0002620000000c00 */
[----:B------:R-:W-:Y:S02]  /*12d90*/  @P3 SHF.R.U32.HI R0, RZ, c[0x0][0x4f0], R6 ;  /* 0x00013c00ff003a19 */ /* 0x000fe40000011606 */
[----:B------:R-:W-:Y:S01]  /*12da0*/  IMAD R3, R10, c[0x0][0x3ec], R3 ;  /* 0x0000fb000a037a24 */ /* 0x000fe200078e0203 */
[----:B------:R1:W1:Y:S01]  /*12db0*/  LDS.128 R20, [R179+0x4080] ;  /* 0x00408000b3147984 */ /* 0x0002620000000c00 */
[C---:B------:R-:W-:Y:S01]  /*12dc0*/  IMAD R7, R8.reuse, c[0x0][0x3f4], R5 ;  /* 0x0000fd0008077a24 */ /* 0x040fe200078e0205 */
[----:B------:R-:W-:Y:S01]  /*12dd0*/  SHF.R.S32.HI R6, RZ, 0x1f, R0 ;  /* 0x0000001fff067819 */ /* 0x000fe20000011400 */
[----:B------:R-:W-:Y:S01]  /*12de0*/  IMAD.WIDE.U32 R2, R8, c[0x0][0x3f0], R2 ;  /* 0x0000fc0008027a25 */ /* 0x000fe200078e0002 */
[----:B------:R1:W1:Y:S01]  /*12df0*/  LDS.128 R32, [R179+0x5080] ;  /* 0x00508000b3207984 */ /* 0x0002620000000c00 */
[----:B------:R-:W-:-:S02]  /*12e00*/  IADD3 R5, -R0, RZ, RZ ;  /* 0x000000ff00057210 */ /* 0x000fc40007ffe1ff */
[----:B------:R-:W-:Y:S01]  /*12e10*/  IMAD R6, R6, c[0x0][0x3e0], RZ ;  /* 0x0000f80006067a24 */ /* 0x000fe200078e02ff */
[----:B------:R1:W1:Y:S01]  /*12e20*/  LDS.128 R44, [R179+0x6080] ;  /* 0x00608000b32c7984 */ /* 0x0002620000000c00 */
[----:B------:R-:W-:Y:S01]  /*12e30*/  IADD3 R3, R3, R7, RZ ;  /* 0x0000000703037210 */ /* 0x000fe20007ffe0ff */
[----:B------:R-:W-:Y:S02]  /*12e40*/  IMAD R4, R5, c[0x0][0x4e8], R4 ;  /* 0x00013a0005047a24 */ /* 0x000fe400078e0204 */
[----:B------:R1:W1:Y:S01]  /*12e50*/  LDS.128 R52, [R179+0x7080] ;  /* 0x00708000b3347984 */ /* 0x0002620000000c00 */
[C---:B------:R-:W-:Y:S02]  /*12e60*/  IMAD R5, R0.reuse, c[0x0][0x3e4], R6 ;  /* 0x0000f90000057a24 */ /* 0x040fe400078e0206 */
[----:B------:R-:W-:Y:S01]  /*12e70*/  IMAD.WIDE.U32 R2, R0, c[0x0][0x3e0], R2 ;  /* 0x0000f80000027a25 */ /* 0x000fe200078e0002 */
[----:B------:R1:W1:Y:S01]  /*12e80*/  LDS.128 R16, [R179+0x8080] ;  /* 0x00808000b3107984 */ /* 0x0002620000000c00 */
[----:B------:R-:W-:-:S03]  /*12e90*/  SHF.R.S32.HI R0, RZ, 0x1f, R4 ;  /* 0x0000001fff007819 */ /* 0x000fc60000011404 */
[----:B------:R1:W1:Y:S01]  /*12ea0*/  LDS.128 R28, [R179+0x9080] ;  /* 0x00908000b31c7984 */ /* 0x0002620000000c00 */
[----:B------:R-:W-:Y:S01]  /*12eb0*/  IADD3 R3, R3, R5, RZ ;  /* 0x0000000503037210 */ /* 0x000fe20007ffe0ff */
[----:B------:R-:W-:Y:S02]  /*12ec0*/  IMAD R0, R0, c[0x0][0x3d8], RZ ;  /* 0x0000f60000007a24 */ /* 0x000fe400078e02ff */
[----:B------:R1:W1:Y:S02]  /*12ed0*/  LDS.128 R40, [R179+0xa080] ;  /* 0x00a08000b3287984 */ /* 0x0002640000000c00 */
[C---:B------:R-:W-:Y:S02]  /*12ee0*/  IMAD.WIDE.U32 R2, R4.reuse, c[0x0][0x3d8], R2 ;  /* 0x0000f60004027a25 */ /* 0x040fe400078e0002 */
[----:B------:R1:W1:Y:S02]  /*12ef0*/  LDS.128 R60, [R179+0xb080] ;  /* 0x00b08000b33c7984 */ /* 0x0002640000000c00 */
[----:B------:R-:W-:Y:S01]  /*12f00*/  IMAD R0, R4, c[0x0][0x3dc], R0 ;  /* 0x0000f70004007a24 */ /* 0x000fe200078e0200 */
[----:B------:R-:W-:-:S04]  /*12f10*/  LEA R11, P0, R2, c[0x0][0x380], 0x1 ;  /* 0x0000e000020b7a11 */ /* 0x000fc800078008ff */
[----:B------:R-:W-:-:S04]  /*12f20*/  IADD3 R0, R3, R0, RZ ;  /* 0x0000000003007210 */ /* 0x000fc80007ffe0ff */
[----:B------:R-:W-:Y:S01]  /*12f30*/  LEA.HI.X R9, R2, c[0x0][0x384], R0, 0x1, P0 ;  /* 0x0000e10002097a11 */ /* 0x000fe200000f0c00 */
[----:B------:R-:W-:Y:S05]  /*12f40*/  BRA.DIV ~URZ, `(.L_x_567) ;  /* 0x000054e27f007947 */ /* 0x000fea000b800000 */
[----:B--234-:R2:W3:Y:S02]  /*12f50*/  SHFL.IDX PT, R8, R9, RZ, 0x181f ;  /* 0x00181fff09087589 */ /* 0x01c4e400000e0000 */
.L_x_661:
[----:B------:R-:W-:Y:S05]  /*12f60*/  BRA.DIV ~URZ, `(.L_x_568) ;  /* 0x000055327f007947 */ /* 0x000fea000b800000 */
[----:B------:R4:W2:Y:S02]  /*12f70*/  SHFL.IDX PT, R0, R11, RZ, 0x181f ;  /* 0x00181fff0b007589 */ /* 0x0008a400000e0000 */
.L_x_662:
[----:B------:R-:W-:Y:S01]  /*12f80*/  IADD3 R10, R217, R211, RZ ;  /* 0x000000d3d90a7210 */ /* 0x000fe20007ffe0ff */
        /* <DEDUP_REMOVED lines=10> */
[-C--:B------:R-:W-:Y:S02]  /*13030*/  @!P1 LEA R4, P4, R192, R0.reuse, 0x1 ;  /* 0x00000000c0049211 */ /* 0x080fe400078808ff */
[C---:B------:R-:W-:Y:S02]  /*13040*/  @!P0 LEA R2, P3, R193.reuse, R0, 0x1 ;  /* 0x00000000c1028211 */ /* 0x040fe400078608ff */
[-C--:B---3--:R-:W-:Y:S02]  /*13050*/  @!P2 LEA.HI.X R7, R184, R8.reuse, R15, 0x1, P5 ;  /* 0x00000008b807a211 */ /* 0x088fe400028f0c0f */
[-C--:B------:R-:W-:Y:S02]  /*13060*/  @!P1 LEA.HI.X R5, R192, R8.reuse, R14, 0x1, P4 ;  /* 0x00000008c0059211 */ /* 0x080fe400020f0c0e */
[----:B------:R-:W-:Y:S01]  /*13070*/  @!P0 LEA.HI.X R3, R193, R8, R13, 0x1, P3 ;  /* 0x00000008c1038211 */ /* 0x000fe200018f0c0d */
[----:B------:R2:W-:Y:S04]  /*13080*/  @!P2 ST.E.128 [R6.64], R24 ;  /* 0x000000180600a985 */ /* 0x0005e8000c101d08 */
[----:B-1----:R2:W-:Y:S04]  /*13090*/  @!P1 ST.E.128 [R4.64], R20 ;  /* 0x0000001404009985 */ /* 0x0025e8000c101d08 */
[----:B------:R2:W-:Y:S02]  /*130a0*/  @!P0 ST.E.128 [R2.64], R16 ;  /* 0x0000001002008985 */ /* 0x0005e4000c101d08 */
.L_x_570:
[----:B------:R-:W-:Y:S05]  /*130b0*/  BSYNC B0 ;  /* 0x0000000000007941 */ /* 0x000fea0003800000 */
.L_x_569:
[----:B------:R-:W-:Y:S05]  /*130c0*/  BRA.DIV ~URZ, `(.L_x_571) ;  /* 0x000054427f007947 */ /* 0x000fea000b800000 */
[----:B---3--:R3:W4:Y:S04]  /*130d0*/  SHFL.IDX PT, R8, R9, 0x1, 0x181f ;  /* 0x00381f0009087f89 */ /* 0x00872800000e0000 */
[----:B--2---:R3:W2:Y:S02]  /*130e0*/  SHFL.IDX PT, R0, R11, 0x1, 0x181f ;  /* 0x00381f000b007f89 */ /* 0x0046a400000e0000 */
.L_x_663:
        /* <DEDUP_REMOVED lines=13> */
[-C--:B----4-:R-:W-:Y:S02]  /*131c0*/  @!P2 LEA.HI.X R7, R184, R8.reuse, R15, 0x1, P5 ;  /* 0x00000008b807a211 */ /* 0x090fe400028f0c0f */
[-C--:B------:R-:W-:Y:S02]  /*131d0*/  @!P1 LEA.HI.X R5, R192, R8.reuse, R14, 0x1, P4 ;  /* 0x00000008c0059211 */ /* 0x080fe400020f0c0e */
[----:B------:R-:W-:Y:S01]  /*131e0*/  @!P0 LEA.HI.X R3, R193, R8, R13, 0x1, P3 ;  /* 0x00000008c1038211 */ /* 0x000fe200018f0c0d */
[----:B------:R2:W-:Y:S04]  /*131f0*/  @!P2 ST.E.128 [R6.64], R36 ;  /* 0x000000240600a985 */ /* 0x0005e8000c101d08 */
[----:B-1----:R2:W-:Y:S04]  /*13200*/  @!P1 ST.E.128 [R4.64], R32 ;  /* 0x0000002004009985 */ /* 0x0025e8000c101d08 */
[----:B------:R2:W-:Y:S02]  /*13210*/  @!P0 ST.E.128 [R2.64], R28 ;  /* 0x0000001c02008985 */ /* 0x0005e4000c101d08 */
.L_x_573:
[----:B------:R-:W-:Y:S05]  /*13220*/  BSYNC B0 ;  /* 0x0000000000007941 */ /* 0x000fea0003800000 */
.L_x_572:
[----:B------:R-:W-:Y:S05]  /*13230*/  BRA.DIV ~URZ, `(.L_x_574) ;  /* 0x000053a27f007947 */ /* 0x000fea000b800000 */
[----:B----4-:R4:W3:Y:S02]  /*13240*/  SHFL.IDX PT, R8, R9, 0x2, 0x181f ;  /* 0x00581f0009087f89 */ /* 0x0108e400000e0000 */
.L_x_664:
[----:B------:R-:W-:Y:S05]  /*13250*/  BRA.DIV ~URZ, `(.L_x_575) ;  /* 0x000053f27f007947 */ /* 0x000fea000b800000 */
[----:B--2---:R2:W4:Y:S02]  /*13260*/  SHFL.IDX PT, R0, R11, 0x2, 0x181f ;  /* 0x00581f000b007f89 */ /* 0x00452400000e0000 */
.L_x_665:
        /* <DEDUP_REMOVED lines=19> */
.L_x_577:
[----:B------:R-:W-:Y:S05]  /*133a0*/  BSYNC B0 ;  /* 0x0000000000007941 */ /* 0x000fea0003800000 */
.L_x_576:
[----:B------:R-:W-:Y:S05]  /*133b0*/  BRA.DIV ~URZ, `(.L_x_578) ;  /* 0x000053027f007947 */ /* 0x000fea000b800000 */
[----:B---3--:R3:W2:Y:S04]  /*133c0*/  SHFL.IDX PT, R6, R9, 0x3, 0x181f ;  /* 0x00781f0009067f89 */ /* 0x0086a800000e0000 */
[----:B----4-:R3:W4:Y:S02]  /*133d0*/  SHFL.IDX PT, R0, R11, 0x3, 0x181f ;  /* 0x00781f000b007f89 */ /* 0x01072400000e0000 */
.L_x_666:
[----:B------:R-:W-:-:S04]  /*133e0*/  IADD3 R2, R10, 0x60, RZ ;  /* 0x000000600a027810 */ /* 0x000fc80007ffe0ff */
[----:B------:R-:W-:-:S13]  /*133f0*/  ISETP.GE.AND P0, PT, R2, R12, PT ;  /* 0x0000000c0200720c */ /* 0x000fda0003f06270 */
[----:B------:R-:W-:Y:S05]  /*13400*/  @P0 BRA `(.L_x_579) ;  /* 0x0000201000000947 */ /* 0x000fea0003800000 */
[----:B------:R-:W-:Y:S02]  /*13410*/  ISETP.GE.AND P1, PT, R184, c[0x0][0x3c8], PT ;  /* 0x0000f200b8007a0c */ /* 0x000fe40003f26270 */
[----:B------:R-:W-:Y:S02]  /*13420*/  ISETP.GE.AND P0, PT, R192, c[0x0][0x3c8], PT ;  /* 0x0000f200c0007a0c */ /* 0x000fe40003f06270 */
[----:B------:R-:W-:Y:S02]  /*13430*/  SHF.R.S32.HI R8, RZ, 0x1f, R184 ;  /* 0x0000001fff087819 */ /* 0x000fe400000114b8 */
[----:B------:R-:W-:-:S07]  /*13440*/  SHF.R.S32.HI R7, RZ, 0x1f, R192 ;  /* 0x0000001fff077819 */ /* 0x000fce00000114c0 */
[-C--:B----4-:R-:W-:Y:S02]  /*13450*/  @!P1 LEA R4, P3, R184, R0.reuse, 0x1 ;  /* 0x00000000b8049211 */ /* 0x090fe400078608ff */
[----:B------:R-:W-:Y:S02]  /*13460*/  @!P0 LEA R2, P2, R192, R0, 0x1 ;  /* 0x00000000c0028211 */ /* 0x000fe400078408ff */
        /* <DEDUP_REMOVED lines=11> */
.L_x_566:
        /* <DEDUP_REMOVED lines=32> */
.L_x_667:
[----:B------:R-:W-:Y:S05]  /*13720*/  BRA.DIV ~URZ, `(.L_x_581) ;  /* 0x000050d27f007947 */ /* 0x000fea000b800000 */
[----:B------:R3:W4:Y:S02]  /*13730*/  SHFL.IDX PT, R0, R12, RZ, 0x1c1f ;  /* 0x001c1fff0c007589 */ /* 0x00072400000e0000 */
.L_x_668:
[----:B------:R-:W-:Y:S01]  /*13740*/  BSSY B0, `(.L_x_582) ;  /* 0x000007a000007945 */ /* 0x000fe20003800000 */
[----:B------:R-:W-:Y:S05]  /*13750*/  @P0 BRA `(.L_x_583) ;  /* 0x0000078000000947 */ /* 0x000fea0003800000 */
[----:B------:R-:W-:Y:S02]  /*13760*/  ISETP.GE.AND P1, PT, R199, c[0x0][0x3c8], PT ;  /* 0x0000f200c7007a0c */ /* 0x000fe40003f26270 */
[----:B------:R-:W-:Y:S02]  /*13770*/  ISETP.GE.AND P0, PT, R252, c[0x0][0x3c8], PT ;  /* 0x0000f200fc007a0c */ /* 0x000fe40003f06270 */
[----:B------:R-:W-:Y:S02]  /*13780*/  ISETP.GE.AND P3, PT, R251, c[0x0][0x3c8], PT ;  /* 0x0000f200fb007a0c */ /* 0x000fe40003f66270 */
[----:B------:R-:W-:Y:S02]  /*13790*/  SHF.R.S32.HI R9, RZ, 0x1f, R199 ;  /* 0x0000001fff097819 */ /* 0x000fe400000114c7 */
[----:B------:R-:W-:-:S02]  /*137a0*/  ISETP.GE.AND P4, PT, R250, c[0x0][0x3c8], PT ;  /* 0x0000f200fa007a0c */ /* 0x000fc40003f86270 */
[----:B------:R-:W-:Y:S02]  /*137b0*/  SHF.R.S32.HI R8, RZ, 0x1f, R252 ;  /* 0x0000001fff087819 */ /* 0x000fe400000114fc */
[----:B------:R-:W-:Y:S02]  /*137c0*/  SHF.R.S32.HI R11, RZ, 0x1f, R241 ;  /* 0x0000001fff0b7819 */ /* 0x000fe400000114f1 */
[CC--:B----4-:R-:W-:Y:S02]  /*137d0*/  @!P1 LEA R2, P5, R199.reuse, R0.reuse, 0x2 ;  /* 0x00000000c7029211 */ /* 0x0d0fe400078a10ff */
[C---:B------:R-:W-:Y:S02]  /*137e0*/  @!P0 LEA R6, P2, R252.reuse, R0, 0x2 ;  /* 0x00000000fc068211 */ /* 0x040fe400078410ff */
[-C--:B--2---:R-:W-:Y:S02]  /*137f0*/  @!P1 LEA.HI.X R3, R199, R4.reuse, R9, 0x2, P5 ;  /* 0x00000004c7039211 */ /* 0x084fe400028f1409 */
[----:B------:R-:W-:-:S02]  /*13800*/  @!P0 LEA.HI.X R7, R252, R4, R8, 0x2, P2 ;  /* 0x00000004fc078211 */ /* 0x000fc400010f1408 */
[----:B------:R-:W-:Y:S01]  /*13810*/  ISETP.GE.AND P2, PT, R249, c[0x0][0x3c8], PT ;  /* 0x0000f200f9007a0c */ /* 0x000fe20003f46270 */
[----:B------:R2:W-:Y:S01]  /*13820*/  @!P1 ST.E.64 [R2.64], R132 ;  /* 0x0000008402009985 */ /* 0x0005e2000c101b08 */
[----:B------:R-:W-:Y:S02]  /*13830*/  SHF.R.S32.HI R9, RZ, 0x1f, R251 ;  /* 0x0000001fff097819 */ /* 0x000fe400000114fb */
[----:B------:R-:W-:Y:S01]  /*13840*/  ISETP.GE.AND P1, PT, R248, c[0x0][0x3c8], PT ;  /* 0x0000f200f8007a0c */ /* 0x000fe20003f26270 */
[----:B------:R4:W-:Y:S01]  /*13850*/  @!P0 ST.E.64 [R6.64], R28 ;  /* 0x0000001c06008985 */ /* 0x0009e2000c101b08 */
[----:B------:R-:W-:Y:S02]  /*13860*/  SHF.R.S32.HI R8, RZ, 0x1f, R250 ;  /* 0x0000001fff087819 */ /* 0x000fe400000114fa */
[----:B------:R-:W-:Y:S02]  /*13870*/  SHF.R.S32.HI R10, RZ, 0x1f, R240 ;  /* 0x0000001fff0a7819 */ /* 0x000fe400000114f0 */
[----:B------:R-:W-:-:S02]  /*13880*/  ISETP.GE.AND P6, PT, R235, c[0x0][0x3c8], PT ;  /* 0x0000f200eb007a0c */ /* 0x000fc40003fc6270 */
[----:B------:R-:W-:Y:S02]  /*13890*/  SHF.R.S32.HI R14, RZ, 0x1f, R233 ;  /* 0x0000001fff0e7819 */ /* 0x000fe400000114e9 */
[----:B------:R-:W-:Y:S02]  /*138a0*/  SHF.R.S32.HI R16, RZ, 0x1f, R232 ;  /* 0x0000001fff107819 */ /* 0x000fe400000114e8 */
[----:B------:R-:W-:Y:S02]  /*138b0*/  SHF.R.S32.HI R15, RZ, 0x1f, R231 ;  /* 0x0000001fff0f7819 */ /* 0x000fe400000114e7 */
[CC--:B--2---:R-:W-:Y:S02]  /*138c0*/  @!P3 LEA R2, P5, R251.reuse, R0.reuse, 0x2 ;  /* 0x00000000fb02b211 */ /* 0x0c4fe400078a10ff */
[----:B----4-:R-:W-:Y:S02]  /*138d0*/  @!P4 LEA R6, P0, R250, R0, 0x2 ;  /* 0x00000000fa06c211 */ /* 0x010fe400078010ff */
[----:B------:R-:W-:-:S02]  /*138e0*/  @!P3 LEA.HI.X R3, R251, R4, R9, 0x2, P5 ;  /* 0x00000004fb03b211 */ /* 0x000fc400028f1409 */
[----:B------:R-:W-:Y:S02]  /*138f0*/  @!P4 LEA.HI.X R7, R250, R4, R8, 0x2, P0 ;  /* 0x00000004fa07c211 */ /* 0x000fe400000f1408 */
[----:B------:R-:W-:Y:S01]  /*13900*/  SHF.R.S32.HI R9, RZ, 0x1f, R249 ;  /* 0x0000001fff097819 */ /* 0x000fe200000114f9 */
[----:B------:R2:W-:Y:S01]  /*13910*/  @!P3 ST.E.64 [R2.64], R30 ;  /* 0x0000001e0200b985 */ /* 0x0005e2000c101b08 */
[----:B------:R-:W-:Y:S02]  /*13920*/  ISETP.GE.AND P3, PT, R247, c[0x0][0x3c8], PT ;  /* 0x0000f200f7007a0c */ /* 0x000fe40003f66270 */
[----:B------:R-:W-:Y:S01]  /*13930*/  SHF.R.S32.HI R8, RZ, 0x1f, R248 ;  /* 0x0000001fff087819 */ /* 0x000fe200000114f8 */
[----:B------:R4:W-:Y:S01]  /*13940*/  @!P4 ST.E.64 [R6.64], R32 ;  /* 0x000000200600c985 */ /* 0x0009e2000c101b08 */
[----:B------:R-:W-:Y:S02]  /*13950*/  ISETP.GE.AND P4, PT, R246, c[0x0][0x3c8], PT ;  /* 0x0000f200f6007a0c */ /* 0x000fe40003f86270 */
        /* <DEDUP_REMOVED lines=33> */
[----:B------:R-:W-:-:S05]  /*13b70*/  @!P4 LEA.HI.X R7, R242, R4, R8, 0x2, P0 ;  /* 0x00000004f207c211 */ /* 0x000fca00000f1408 */
[C---:B------:R-:W-:Y:S01]  /*13b80*/  @!P1 LEA R8, P0, R240.reuse, R0, 0x2 ;  /* 0x00000000f0089211 */ /* 0x040fe200078010ff */
[----:B------:R2:W-:Y:S01]  /*13b90*/  @!P3 ST.E.64 [R2.64], R44 ;  /* 0x0000002c0200b985 */ /* 0x0005e2000c101b08 */
[----:B------:R-:W-:Y:S02]  /*13ba0*/  ISETP.GE.AND P3, PT, R239, c[0x0][0x3c8], PT ;  /* 0x0000f200ef007a0c */ /* 0x000fe40003f66270 */
[----:B------:R-:W-:Y:S01]  /*13bb0*/  @!P1 LEA.HI.X R9, R240, R4, R10, 0x2, P0 ;  /* 0x00000004f0099211 */ /* 0x000fe200000f140a */
[----:B------:R4:W-:Y:S01]  /*13bc0*/  @!P4 ST.E.64 [R6.64], R48 ;  /* 0x000000300600c985 */ /* 0x0009e2000c101b08 */
[----:B------:R-:W-:Y:S02]  /*13bd0*/  ISETP.GE.AND P4, PT, R238, c[0x0][0x3c8], PT ;  /* 0x0000f200ee007a0c */ /* 0x000fe40003f86270 */
[----:B------:R-:W-:Y:S02]  /*13be0*/  SHF.R.S32.HI R10, RZ, 0x1f, R238 ;  /* 0x0000001fff0a7819 */ /* 0x000fe400000114ee */
[----:B--2---:R-:W-:-:S04]  /*13bf0*/  @!P2 LEA R2, P5, R241, R0, 0x2 ;  /* 0x00000000f102a211 */ /* 0x004fc800078a10ff */
[----:B------:R-:W-:Y:S02]  /*13c00*/  @!P2 LEA.HI.X R3, R241, R4, R11, 0x2, P5 ;  /* 0x00000004f103a211 */ /* 0x000fe400028f140b */
[----:B----4-:R-:W-:Y:S02]  /*13c10*/  @!P3 LEA R6, P5, R239, R0, 0x2 ;  /* 0x00000000ef06b211 */ /* 0x010fe400078a10ff */
[----:B------:R-:W-:Y:S01]  /*13c20*/  SHF.R.S32.HI R11, RZ, 0x1f, R239 ;  /* 0x0000001fff0b7819 */ /* 0x000fe200000114ef */
[----:B------:R2:W-:Y:S01]  /*13c30*/  @!P2 ST.E.64 [R2.64], R52 ;  /* 0x000000340200a985 */ /* 0x0005e2000c101b08 */
[----:B------:R-:W-:Y:S02]  /*13c40*/  ISETP.GE.AND P2, PT, R237, c[0x0][0x3c8], PT ;  /* 0x0000f200ed007a0c */ /* 0x000fe40003f46270 */
[----:B------:R-:W-:Y:S01]  /*13c50*/  @!P3 LEA.HI.X R7, R239, R4, R11, 0x2, P5 ;  /* 0x00000004ef07b211 */ /* 0x000fe200028f140b */
[----:B------:R4:W-:Y:S01]  /*13c60*/  @!P1 ST.E.64 [R8.64], R56 ;  /* 0x0000003808009985 */ /* 0x0009e2000c101b08 */
[----:B------:R-:W-:-:S02]  /*13c70*/  ISETP.GE.AND P1, PT, R236, c[0x0][0x3c8], PT ;  /* 0x0000f200ec007a0c */ /* 0x000fc40003f26270 */
[----:B------:R-:W-:Y:S01]  /*13c80*/  ISETP.GE.AND P5, PT, R234, c[0x0][0x3c8], PT ;  /* 0x0000f200ea007a0c */ /* 0x000fe20003fa6270 */
[----:B------:R5:W-:Y:S01]  /*13c90*/  @!P3 ST.E.64 [R6.64], R60 ;  /* 0x0000003c0600b985 */ /* 0x000be2000c101b08 */
[----:B------:R-:W-:Y:S02]  /*13ca0*/  SHF.R.S32.HI R11, RZ, 0x1f, R236 ;  /* 0x0000001fff0b7819 */ /* 0x000fe400000114ec */
[----:B--2---:R-:W-:-:S04]  /*13cb0*/  @!P4 LEA R2, P0, R238, R0, 0x2 ;  /* 0x00000000ee02c211 */ /* 0x004fc800078010ff */
[----:B------:R-:W-:Y:S02]  /*13cc0*/  @!P4 LEA.HI.X R3, R238, R4, R10, 0x2, P0 ;  /* 0x00000004ee03c211 */ /* 0x000fe400000f140a */
[----:B----4-:R-:W-:Y:S02]  /*13cd0*/  @!P2 LEA R8, P0, R237, R0, 0x2 ;  /* 0x00000000ed08a211 */ /* 0x010fe400078010ff */
[----:B------:R-:W-:Y:S01]  /*13ce0*/  SHF.R.S32.HI R10, RZ, 0x1f, R237 ;  /* 0x0000001fff0a7819 */ /* 0x000fe200000114ed */
[----:B------:R2:W-:Y:S01]  /*13cf0*/  @!P4 ST.E.64 [R2.64], R64 ;  /* 0x000000400200c985 */ /* 0x0005e2000c101b08 */
[----:B------:R-:W-:Y:S02]  /*13d00*/  ISETP.GE.AND P4, PT, R233, c[0x0][0x3c8], PT ;  /* 0x0000f200e9007a0c */ /* 0x000fe40003f86270 */
[----:B------:R-:W-:Y:S02]  /*13d10*/  @!P2 LEA.HI.X R9, R237, R4, R10, 0x2, P0 ;  /* 0x00000004ed09a211 */ /* 0x000fe400000f140a */
[----:B-----5:R-:W-:-:S02]  /*13d20*/  @!P6 LEA R6, P0, R235, R0, 0x2 ;  /* 0x00000000eb06e211 */ /* 0x020fc400078010ff */
[----:B------:R-:W-:Y:S01]  /*13d30*/  SHF.R.S32.HI R10, RZ, 0x1f, R235 ;  /* 0x0000001fff0a7819 */ /* 0x000fe200000114eb */
[----:B------:R-:W-:Y:S01]  /*13d40*/  @!P2 ST.E.64 [R8.64], R112 ;  /* 0x000000700800a985 */ /* 0x000fe2000c101b08 */
[----:B------:R-:W-:Y:S02]  /*13d50*/  ISETP.GE.AND P2, PT, R232, c[0x0][0x3c8], PT ;  /* 0x0000f200e8007a0c */ /* 0x000fe40003f46270 */
[----:B------:R-:W-:Y:S02]  /*13d60*/  @!P6 LEA.HI.X R7, R235, R4, R10, 0x2, P0 ;  /* 0x00000004eb07e211 */ /* 0x000fe400000f140a */
[----:B------:R-:W-:Y:S02]  /*13d70*/  ISETP.GE.AND P0, PT, R230, c[0x0][0x3c8], PT ;  /* 0x0000f200e6007a0c */ /* 0x000fe40003f06270 */
[----:B------:R-:W-:Y:S02]  /*13d80*/  SHF.R.S32.HI R10, RZ, 0x1f, R234 ;  /* 0x0000001fff0a7819 */ /* 0x000fe400000114ea */
[----:B--2---:R-:W-:-:S04]  /*13d90*/  @!P1 LEA R2, P3, R236, R0, 0x2 ;  /* 0x00000000ec029211 */ /* 0x004fc800078610ff */
[----:B------:R-:W-:-:S05]  /*13da0*/  @!P1 LEA.HI.X R3, R236, R4, R11, 0x2, P3 ;  /* 0x00000004ec039211 */ /* 0x000fca00018f140b */
[----:B------:R2:W-:Y:S01]  /*13db0*/  @!P1 ST.E.64 [R2.64], R68 ;  /* 0x0000004402009985 */ /* 0x0005e2000c101b08 */
[----:B------:R-:W-:-:S03]  /*13dc0*/  ISETP.GE.AND P1, PT, R231, c[0x0][0x3c8], PT ;  /* 0x0000f200e7007a0c */ /* 0x000fc60003f26270 */
[----:B------:R4:W-:Y:S01]  /*13dd0*/  @!P6 ST.E.64 [R6.64], R72 ;  /* 0x000000480600e985 */ /* 0x0009e2000c101b08 */
[----:B--2---:R-:W-:-:S04]  /*13de0*/  @!P5 LEA R2, P3, R234, R0, 0x2 ;  /* 0x00000000ea02d211 */ /* 0x004fc800078610ff */
[----:B------:R-:W-:Y:S02]  /*13df0*/  @!P5 LEA.HI.X R3, R234, R4, R10, 0x2, P3 ;  /* 0x00000004ea03d211 */ /* 0x000fe400018f140a */
[CC--:B------:R-:W-:Y:S02]  /*13e00*/  @!P4 LEA R10, P6, R233.reuse, R0.reuse, 0x2 ;  /* 0x00000000e90ac211 */ /* 0x0c0fe400078c10ff */
[C---:B------:R-:W-:Y:S01]  /*13e10*/  @!P2 LEA R8, P3, R232.reuse, R0, 0x2 ;  /* 0x00000000e808a211 */ /* 0x040fe200078610ff */
[----:B------:R2:W-:Y:S01]  /*13e20*/  @!P5 ST.E.64 [R2.64], R76 ;  /* 0x0000004c0200d985 */ /* 0x0005e2000c101b08 */
[----:B------:R-:W-:Y:S02]  /*13e30*/  @!P4 LEA.HI.X R11, R233, R4, R14, 0x2, P6 ;  /* 0x00000004e90bc211 */ /* 0x000fe400030f140e */
[----:B----4-:R-:W-:Y:S02]  /*13e40*/  @!P1 LEA R6, P5, R231, R0, 0x2 ;  /* 0x00000000e7069211 */ /* 0x010fe400078a10ff */
[----:B------:R-:W-:Y:S01]  /*13e50*/  @!P2 LEA.HI.X R9, R232, R4, R16, 0x2, P3 ;  /* 0x00000004e809a211 */ /* 0x000fe200018f1410 */
[----:B------:R4:W-:Y:S01]  /*13e60*/  @!P4 ST.E.64 [R10.64], R124 ;  /* 0x0000007c0a00c985 */ /* 0x0009e2000c101b08 */
[----:B------:R-:W-:-:S02]  /*13e70*/  SHF.R.S32.HI R14, RZ, 0x1f, R230 ;  /* 0x0000001fff0e7819 */ /* 0x000fc400000114e6 */
[----:B------:R-:W-:Y:S01]  /*13e80*/  @!P1 LEA.HI.X R7, R231, R4, R15, 0x2, P5 ;  /* 0x00000004e7079211 */ /* 0x000fe200028f140f */
[----:B------:R4:W-:Y:S04]  /*13e90*/  @!P2 ST.E.64 [R8.64], R116 ;  /* 0x000000740800a985 */ /* 0x0009e8000c101b08 */
[----:B------:R4:W-:Y:S01]  /*13ea0*/  @!P1 ST.E.64 [R6.64], R80 ;  /* 0x0000005006009985 */ /* 0x0009e2000c101b08 */
[----:B--2---:R-:W-:-:S04]  /*13eb0*/  @!P0 LEA R2, P3, R230, R0, 0x2 ;  /* 0x00000000e6028211 */ /* 0x004fc800078610ff */
[----:B------:R-:W-:-:S05]  /*13ec0*/  @!P0 LEA.HI.X R3, R230, R4, R14, 0x2, P3 ;  /* 0x00000004e6038211 */ /* 0x000fca00018f140e */
[----:B------:R4:W-:Y:S04]  /*13ed0*/  @!P0 ST.E.64 [R2.64], R24 ;  /* 0x0000001802008985 */ /* 0x0009e8000c101b08 */
.L_x_583:
[----:B------:R-:W-:Y:S05]  /*13ee0*/  BSYNC B0 ;  /* 0x0000000000007941 */ /* 0x000fea0003800000 */
.L_x_582:
[----:B------:R-:W-:Y:S05]  /*13ef0*/  BRA.DIV ~URZ, `(.L_x_584) ;  /* 0x000049727f007947 */ /* 0x000fea000b800000 */
[----:B--2---:R2:W1:Y:S04]  /*13f00*/  SHFL.IDX PT, R4, R5, 0x1, 0x1c1f ;  /* 0x003c1f0005047f89 */ /* 0x00446800000e0000 */
[----:B----4-:R2:W4:Y:S02]  /*13f10*/  SHFL.IDX PT, R0, R12, 0x1, 0x1c1f ;  /* 0x003c1f000c007f89 */ /* 0x01052400000e0000 */
.L_x_669:
[----:B------:R-:W-:-:S13]  /*13f20*/  ISETP.NE.AND P0, PT, R13, RZ, PT ;  /* 0x000000ff0d00720c */ /* 0x000fda0003f05270 */
[----:B------:R-:W-:Y:S05]  /*13f30*/  @P0 BRA `(.L_x_579) ;  /* 0x000014e000000947 */ /* 0x000fea0003800000 */
[----:B------:R-:W-:Y:S02]  /*13f40*/  ISETP.GE.AND P4, PT, R199, c[0x0][0x3c8], PT ;  /* 0x0000f200c7007a0c */ /* 0x000fe40003f86270 */
[----:B------:R-:W-:Y:S02]  /*13f50*/  ISETP.GE.AND P1, PT, R250, c[0x0][0x3c8], PT ;  /* 0x0000f200fa007a0c */ /* 0x000fe40003f26270 */
[----:B------:R-:W-:Y:S02]  /*13f60*/  ISETP.GE.AND P3, PT, R252, c[0x0][0x3c8], PT ;  /* 0x0000f200fc007a0c */ /* 0x000fe40003f66270 */
[----:B------:R-:W-:Y:S02]  /*13f70*/  SHF.R.S32.HI R8, RZ, 0x1f, R199 ;  /* 0x0000001fff087819 */ /* 0x000fe400000114c7 */
[----:B------:R-:W-:Y:S02]  /*13f80*/  ISETP.GE.AND P2, PT, R251, c[0x0][0x3c8], PT ;  /* 0x0000f200fb007a0c */ /* 0x000fe40003f46270 */
[----:B-12---:R-:W-:-:S02]  /*13f90*/  SHF.R.S32.HI R5, RZ, 0x1f, R252 ;  /* 0x0000001fff057819 */ /* 0x006fc400000114fc */
[----:B------:R-:W-:Y:S02]  /*13fa0*/  SHF.R.S32.HI R10, RZ, 0x1f, R250 ;  /* 0x0000001fff0a7819 */ /* 0x000fe400000114fa */
[C---:B----4-:R-:W-:Y:S02]  /*13fb0*/  @!P4 LEA R6, P0, R199.reuse, R0, 0x2 ;  /* 0x00000000c706c211 */ /* 0x050fe400078010ff */
[----:B------:R-:W-:Y:S02]  /*13fc0*/  SHF.R.S32.HI R13, RZ, 0x1f, R233 ;  /* 0x0000001fff0d7819 */ /* 0x000fe400000114e9 */
[----:B------:R-:W-:Y:S02]  /*13fd0*/  @!P4 LEA.HI.X R7, R199, R4, R8, 0x2, P0 ;  /* 0x00000004c707c211 */ /* 0x000fe400000f1408 */
[C---:B------:R-:W-:Y:S02]  /*13fe0*/  @!P3 LEA R2, P5, R252.reuse, R0, 0x2 ;  /* 0x00000000fc02b211 */ /* 0x040fe400078a10ff */
[----:B------:R-:W-:Y:S01]  /*13ff0*/  ISETP.GE.AND P0, PT, R249, c[0x0][0x3c8], PT ;  /* 0x0000f200f9007a0c */ /* 0x000fe20003f06270 */
[----:B------:R1:W-:Y:S01]  /*14000*/  @!P4 ST.E.64 [R6.64], R84 ;  /* 0x000000540600c985 */ /* 0x0003e2000c101b08 */
[----:B------:R-:W-:-:S02]  /*14010*/  @!P3 LEA.HI.X R3, R252, R4, R5, 0x2, P5 ;  /* 0x00000004fc03b211 */ /* 0x000fc400028f1405 */
[----:B------:R-:W-:Y:S02]  /*14020*/  SHF.R.S32.HI R5, RZ, 0x1f, R251 ;  /* 0x0000001fff057819 */ /* 0x000fe400000114fb */
[----:B------:R-:W-:Y:S01]  /*14030*/  ISETP.GE.AND P5, PT, R248, c[0x0][0x3c8], PT ;  /* 0x0000f200f8007a0c */ /* 0x000fe20003fa6270 */
[----:B------:R2:W-:Y:S01]  /*14040*/  @!P3 ST.E.64 [R2.64], R26 ;  /* 0x0000001a0200b985 */ /* 0x0005e2000c101b08 */
[----:B------:R-:W-:Y:S02]  /*14050*/  @!P2 LEA R8, P3, R251, R0, 0x2 ;  /* 0x00000000fb08a211 */ /* 0x000fe400078610ff */
[----:B------:R-:W-:Y:S02]  /*14060*/  ISETP.GE.AND P4, PT, R247, c[0x0][0x3c8], PT ;  /* 0x0000f200f7007a0c */ /* 0x000fe40003f86270 */
[----:B------:R-:W-:Y:S02]  /*14070*/  @!P2 LEA.HI.X R9, R251, R4, R5, 0x2, P3 ;  /* 0x00000004fb09a211 */ /* 0x000fe400018f1405 */
[----:B------:R-:W-:-:S02]  /*14080*/  SHF.R.S32.HI R5, RZ, 0x1f, R249 ;  /* 0x0000001fff057819 */ /* 0x000fc400000114f9 */
[----:B---3--:R-:W-:Y:S01]  /*14090*/  SHF.R.S32.HI R12, RZ, 0x1f, R232 ;  /* 0x0000001fff0c7819 */ /* 0x008fe200000114e8 */
[----:B------:R3:W-:Y:S01]  /*140a0*/  @!P2 ST.E.64 [R8.64], R120 ;  /* 0x000000780800a985 */ /* 0x0007e2000c101b08 */
[----:B------:R-:W-:Y:S02]  /*140b0*/  ISETP.GE.AND P2, PT, R245, c[0x0][0x3c8], PT ;  /* 0x0000f200f5007a0c */ /* 0x000fe40003f46270 */
[----:B-1----:R-:W-:-:S13]  /*140c0*/  @!P1 LEA R6, P6, R250, R0, 0x2 ;  /* 0x00000000fa069211 */ /* 0x002fda00078c10ff */
[----:B--2---:R-:W-:-:S04]  /*140d0*/  P2R R2, PR, RZ, 0x40 ;  /* 0x00000040ff027803 */ /* 0x004fc80000000000 */
[----:B------:R-:W-:Y:S02]  /*140e0*/  ISETP.NE.AND P3, PT, R2, RZ, PT ;  /* 0x000000ff0200720c */ /* 0x000fe40003f65270 */
[C---:B------:R-:W-:Y:S02]  /*140f0*/  @!P0 LEA R2, P6, R249.reuse, R0, 0x2 ;  /* 0x00000000f9028211 */ /* 0x040fe400078c10ff */
[-C--:B------:R-:W-:Y:S02]  /*14100*/  @!P1 LEA.HI.X R7, R250, R4.reuse, R10, 0x2, P3 ;  /* 0x00000004fa079211 */ /* 0x080fe400018f140a */
[----:B------:R-:W-:Y:S02]  /*14110*/  ISETP.GE.AND P3, PT, R246, c[0x0][0x3c8], PT ;  /* 0x0000f200f6007a0c */ /* 0x000fe40003f66270 */
[----:B------:R-:W-:Y:S01]  /*14120*/  @!P0 LEA.HI.X R3, R249, R4, R5, 0x2, P6 ;  /* 0x00000004f9038211 */ /* 0x000fe200030f1405 */
[----:B------:R1:W-:Y:S01]  /*14130*/  @!P1 ST.E.64 [R6.64], R92 ;  /* 0x0000005c06009985 */ /* 0x0003e2000c101b08 */
[----:B------:R-:W-:-:S02]  /*14140*/  SHF.R.S32.HI R5, RZ, 0x1f, R248 ;  /* 0x0000001fff057819 */ /* 0x000fc400000114f8 */
[----:B------:R-:W-:Y:S01]  /*14150*/  SHF.R.S32.HI R10, RZ, 0x1f, R247 ;  /* 0x0000001fff0a7819 */ /* 0x000fe200000114f7 */
[----:B------:R2:W-:Y:S01]  /*14160*/  @!P0 ST.E.64 [R2.64], R36 ;  /* 0x0000002402008985 */ /* 0x0005e2000c101b08 */
[----:B---3--:R-:W-:-:S04]  /*14170*/  @!P5 LEA R8, P0, R248, R0, 0x2 ;  /* 0x00000000f808d211 */ /* 0x008fc800078010ff */
[----:B------:R-:W-:Y:S02]  /*14180*/  @!P5 LEA.HI.X R9, R248, R4, R5, 0x2, P0 ;  /* 0x00000004f809d211 */ /* 0x000fe400000f1405 */
[----:B------:R-:W-:Y:S02]  /*14190*/  SHF.R.S32.HI R5, RZ, 0x1f, R246 ;  /* 0x0000001fff057819 */ /* 0x000fe400000114f6 */
[----:B------:R-:W-:Y:S01]  /*141a0*/  ISETP.GE.AND P0, PT, R243, c[0x0][0x3c8], PT ;  /* 0x0000f200f3007a0c */ /* 0x000fe20003f06270 */
[----:B------:R3:W-:Y:S01]  /*141b0*/  @!P5 ST.E.64 [R8.64], R114 ;  /* 0x000000720800d985 */ /* 0x0007e2000c101b08 */
[----:B------:R-:W-:Y:S02]  /*141c0*/  ISETP.GE.AND P5, PT, R242, c[0x0][0x3c8], PT ;  /* 0x0000f200f2007a0c */ /* 0x000fe40003fa6270 */
[-C--:B-1----:R-:W-:Y:S02]  /*141d0*/  @!P4 LEA R6, P6, R247, R0.reuse, 0x2 ;  /* 0x00000000f706c211 */ /* 0x082fe400078c10ff */
[----:B--2---:R-:W-:-:S02]  /*141e0*/  @!P3 LEA R2, P1, R246, R0, 0x2 ;  /* 0x00000000f602b211 */ /* 0x004fc400078210ff */
[----:B------:R-:W-:Y:S02]  /*141f0*/  @!P4 LEA.HI.X R7, R247, R4, R10, 0x2, P6 ;  /* 0x00000004f707c211 */ /* 0x000fe400030f140a */
[----:B------:R-:W-:-:S03]  /*14200*/  SHF.R.S32.HI R10, RZ, 0x1f, R244 ;  /* 0x0000001fff0a7819 */ /* 0x000fc600000114f4 */
[----:B------:R1:W-:Y:S01]  /*14210*/  @!P4 ST.E.64 [R6.64], R96 ;  /* 0x000000600600c985 */ /* 0x0003e2000c101b08 */
[----:B------:R-:W-:-:S05]  /*14220*/  ISETP.GE.AND P4, PT, R241, c[0x0][0x3c8], PT ;  /* 0x0000f200f1007a0c */ /* 0x000fca0003f86270 */
[----:B------:R-:W-:Y:S02]  /*14230*/  P2R R3, PR, RZ, 0x2 ;  /* 0x00000002ff037803 */ /* 0x000fe40000000000 */
[----:B------:R-:W-:Y:S02]  /*14240*/  ISETP.GE.AND P1, PT, R244, c[0x0][0x3c8], PT ;  /* 0x0000f200f4007a0c */ /* 0x000fe40003f26270 */
[----:B------:R-:W-:-:S04]  /*14250*/  ISETP.NE.AND P6, PT, R3, RZ, PT ;  /* 0x000000ff0300720c */ /* 0x000fc80003fc5270 */
[----:B------:R-:W-:Y:S02]  /*14260*/  @!P3 LEA.HI.X R3, R246, R4, R5, 0x2, P6 ;  /* 0x00000004f603b211 */ /* 0x000fe400030f1405 */
[----:B------:R-:W-:-:S03]  /*14270*/  SHF.R.S32.HI R5, RZ, 0x1f, R245 ;  /* 0x0000001fff057819 */ /* 0x000fc600000114f5 */
[----:B------:R2:W-:Y:S01]  /*14280*/  @!P3 ST.E.64 [R2.64], R88 ;  /* 0x000000580200b985 */ /* 0x0005e2000c101b08 */
[----:B---3--:R-:W-:-:S04]  /*14290*/  @!P2 LEA R8, P3, R245, R0, 0x2 ;  /* 0x00000000f508a211 */ /* 0x008fc800078610ff */
[----:B------:R-:W-:Y:S02]  /*142a0*/  @!P2 LEA.HI.X R9, R245, R4, R5, 0x2, P3 ;  /* 0x00000004f509a211 */ /* 0x000fe400018f1405 */
[----:B------:R-:W-:Y:S02]  /*142b0*/  SHF.R.S32.HI R5, RZ, 0x1f, R243 ;  /* 0x0000001fff057819 */ /* 0x000fe400000114f3 */
[----:B-1----:R-:W-:Y:S01]  /*142c0*/  @!P1 LEA R6, P6, R244, R0, 0x2 ;  /* 0x00000000f4069211 */ /* 0x002fe200078c10ff */
[----:B------:R1:W-:Y:S01]  /*142d0*/  @!P2 ST.E.64 [R8.64], R118 ;  /* 0x000000760800a985 */ /* 0x0003e2000c101b08 */
[----:B------:R-:W-:-:S11]  /*142e0*/  ISETP.GE.AND P2, PT, R239, c[0x0][0x3c8], PT ;  /* 0x0000f200ef007a0c */ /* 0x000fd60003f46270 */
[----:B--2---:R-:W-:-:S04]  /*142f0*/  P2R R2, PR, RZ, 0x40 ;  /* 0x00000040ff027803 */ /* 0x004fc80000000000 */
[----:B------:R-:W-:Y:S02]  /*14300*/  ISETP.NE.AND P3, PT, R2, RZ, PT ;  /* 0x000000ff0200720c */ /* 0x000fe40003f65270 */
[C---:B------:R-:W-:Y:S02]  /*14310*/  @!P0 LEA R2, P6, R243.reuse, R0, 0x2 ;  /* 0x00000000f3028211 */ /* 0x040fe400078c10ff */
[-C--:B------:R-:W-:Y:S02]  /*14320*/  @!P1 LEA.HI.X R7, R244, R4.reuse, R10, 0x2, P3 ;  /* 0x00000004f4079211 */ /* 0x080fe400018f140a */
[----:B------:R-:W-:Y:S02]  /*14330*/  @!P0 LEA.HI.X R3, R243, R4, R5, 0x2, P6 ;  /* 0x00000004f3038211 */ /* 0x000fe400030f1405 */
[----:B------:R-:W-:Y:S01]  /*14340*/  SHF.R.S32.HI R5, RZ, 0x1f, R242 ;  /* 0x0000001fff057819 */ /* 0x000fe200000114f2 */
[----:B------:R2:W-:Y:S01]  /*14350*/  @!P1 ST.E.64 [R6.64], R106 ;  /* 0x0000006a06009985 */ /* 0x0005e2000c101b08 */
[----:B------:R-:W-:-:S02]  /*14360*/  ISETP.GE.AND P1, PT, R238, c[0x0][0x3c8], PT ;  /* 0x0000f200ee007a0c */ /* 0x000fc40003f26270 */
[----:B------:R-:W-:Y:S01]  /*14370*/  ISETP.GE.AND P3, PT, R240, c[0x0][0x3c8], PT ;  /* 0x0000f200f0007a0c */ /* 0x000fe20003f66270 */
[----:B------:R3:W-:Y:S01]  /*14380*/  @!P0 ST.E.64 [R2.64], R38 ;  /* 0x0000002602008985 */ /* 0x0007e2000c101b08 */
[C---:B-1----:R-:W-:Y:S02]  /*14390*/  @!P5 LEA R8, P0, R242.reuse, R0, 0x2 ;  /* 0x00000000f208d211 */ /* 0x042fe400078010ff */
[----:B------:R-:W-:Y:S02]  /*143a0*/  SHF.R.S32.HI R10, RZ, 0x1f, R241 ;  /* 0x0000001fff0a7819 */ /* 0x000fe400000114f1 */
[----:B------:R-:W-:Y:S02]  /*143b0*/  @!P5 LEA.HI.X R9, R242, R4, R5, 0x2, P0 ;  /* 0x00000004f209d211 */ /* 0x000fe400000f1405 */
[----:B------:R-:W-:-:S03]  /*143c0*/  SHF.R.S32.HI R5, RZ, 0x1f, R240 ;  /* 0x0000001fff057819 */ /* 0x000fc600000114f0 */
[----:B------:R1:W-:Y:S01]  /*143d0*/  @!P5 ST.E.64 [R8.64], R122 ;  /* 0x0000007a0800d985 */ /* 0x0003e2000c101b08 */
[----:B------:R-:W-:Y:S02]  /*143e0*/  ISETP.GE.AND P5, PT, R236, c[0x0][0x3c8], PT ;  /* 0x0000f200ec007a0c */ /* 0x000fe40003fa6270 */
[----:B--2---:R-:W-:-:S13]  /*143f0*/  @!P4 LEA R6, P6, R241, R0, 0x2 ;  /* 0x00000000f106c211 */ /* 0x004fda00078c10ff */
[----:B---3--:R-:W-:-:S04]  /*14400*/  P2R R2, PR, RZ, 0x40 ;  /* 0x00000040ff027803 */ /* 0x008fc80000000000 */
        /* <DEDUP_REMOVED lines=9> */
[----:B-1----:R-:W-:-:S04]  /*144a0*/  @!P2 LEA R8, P3, R239, R0, 0x2 ;  /* 0x00000000ef08a211 */ /* 0x002fc800078610ff */
[----:B------:R-:W-:Y:S02]  /*144b0*/  @!P2 LEA.HI.X R9, R239, R4, R5, 0x2, P3 ;  /* 0x00000004ef09a211 */ /* 0x000fe400018f1405 */
[----:B------:R-:W-:-:S03]  /*144c0*/  SHF.R.S32.HI R5, RZ, 0x1f, R237 ;  /* 0x0000001fff057819 */ /* 0x000fc600000114ed */
[----:B------:R-:W-:Y:S01]  /*144d0*/  @!P2 ST.E.64 [R8.64], R126 ;  /* 0x0000007e0800a985 */ /* 0x000fe2000c101b08 */
        /* <DEDUP_REMOVED lines=8> */
[----:B------:R-:W-:-:S02]  /*14560*/  ISETP.GE.AND P3, PT, R234, c[0x0][0x3c8], PT ;  /* 0x0000f200ea007a0c */ /* 0x000fc40003f66270 */
[----:B------:R-:W-:Y:S01]  /*14570*/  SHF.R.S32.HI R10, RZ, 0x1f, R236 ;  /* 0x0000001fff0a7819 */ /* 0x000fe200000114ec */
[----:B------:R1:W-:Y:S01]  /*14580*/  @!P1 ST.E.64 [R6.64], R66 ;  /* 0x0000004206009985 */ /* 0x0003e2000c101b08 */
[----:B------:R-:W-:Y:S02]  /*14590*/  SHF.R.S32.HI R5, RZ, 0x1f, R235 ;  /* 0x0000001fff057819 */ /* 0x000fe400000114eb */
[----:B------:R-:W-:Y:S01]  /*145a0*/  ISETP.GE.AND P1, PT, R232, c[0x0][0x3c8], PT ;  /* 0x0000f200e8007a0c */ /* 0x000fe20003f26270 */
[----:B------:R2:W-:Y:S01]  /*145b0*/  @!P0 ST.E.64 [R2.64], R50 ;  /* 0x0000003202008985 */ /* 0x0005e2000c101b08 */
[----:B-1----:R-:W-:-:S04]  /*145c0*/  @!P5 LEA R6, P0, R236, R0, 0x2 ;  /* 0x00000000ec06d211 */ /* 0x002fc800078010ff */
[----:B------:R-:W-:Y:S02]  /*145d0*/  @!P5 LEA.HI.X R7, R236, R4, R10, 0x2, P0 ;  /* 0x00000004ec07d211 */ /* 0x000fe400000f140a */
[-C--:B--2---:R-:W-:Y:S02]  /*145e0*/  @!P4 LEA R2, P6, R235, R0.reuse, 0x2 ;  /* 0x00000000eb02c211 */ /* 0x084fe400078c10ff */
[----:B------:R-:W-:Y:S01]  /*145f0*/  ISETP.GE.AND P0, PT, R231, c[0x0][0x3c8], PT ;  /* 0x0000f200e7007a0c */ /* 0x000fe20003f06270 */
[----:B------:R-:W-:Y:S01]  /*14600*/  @!P5 ST.E.64 [R6.64], R58 ;  /* 0x0000003a0600d985 */ /* 0x000fe2000c101b08 */
[----:B------:R-:W-:Y:S02]  /*14610*/  @!P3 LEA R10, P5, R234, R0, 0x2 ;  /* 0x00000000ea0ab211 */ /* 0x000fe400078a10ff */
[----:B------:R-:W-:Y:S02]  /*14620*/  @!P4 LEA.HI.X R3, R235, R4, R5, 0x2, P6 ;  /* 0x00000004eb03c211 */ /* 0x000fe400030f1405 */
[----:B------:R-:W-:-:S02]  /*14630*/  SHF.R.S32.HI R5, RZ, 0x1f, R234 ;  /* 0x0000001fff057819 */ /* 0x000fc400000114ea */
[C---:B------:R-:W-:Y:S01]  /*14640*/  @!P2 LEA R8, P6, R233.reuse, R0, 0x2 ;  /* 0x00000000e908a211 */ /* 0x040fe200078c10ff */
[----:B------:R1:W-:Y:S03]  /*14650*/  @!P4 ST.E.64 [R2.64], R62 ;  /* 0x0000003e0200c985 */ /* 0x0003e6000c101b08 */
[----:B------:R-:W-:-:S03]  /*14660*/  @!P2 LEA.HI.X R9, R233, R4, R13, 0x2, P6 ;  /* 0x00000004e909a211 */ /* 0x000fc600030f140d */
[----:B-1----:R-:W-:Y:S02]  /*14670*/  P2R R2, PR, RZ, 0x20 ;  /* 0x00000020ff027803 */ /* 0x002fe40000000000 */
[----:B------:R-:W-:Y:S02]  /*14680*/  @!P1 LEA R6, P5, R232, R0, 0x2 ;  /* 0x00000000e8069211 */ /* 0x000fe400078a10ff */
[----:B------:R-:W-:Y:S02]  /*14690*/  ISETP.NE.AND P4, PT, R2, RZ, PT ;  /* 0x000000ff0200720c */ /* 0x000fe40003f85270 */
[-C--:B------:R-:W-:Y:S02]  /*146a0*/  @!P1 LEA.HI.X R7, R232, R4.reuse, R12, 0x2, P5 ;  /* 0x00000004e8079211 */ /* 0x080fe400028f140c */
[----:B------:R-:W-:Y:S02]  /*146b0*/  @!P3 LEA.HI.X R11, R234, R4, R5, 0x2, P4 ;  /* 0x00000004ea0bb211 */ /* 0x000fe400020f1405 */
[----:B------:R-:W-:-:S02]  /*146c0*/  SHF.R.S32.HI R5, RZ, 0x1f, R231 ;  /* 0x0000001fff057819 */ /* 0x000fc400000114e7 */
[C---:B------:R-:W-:Y:S01]  /*146d0*/  @!P0 LEA R2, P4, R231.reuse, R0, 0x2 ;  /* 0x00000000e7028211 */ /* 0x040fe200078810ff */
[----:B------:R1:W-:Y:S03]  /*146e0*/  @!P3 ST.E.64 [R10.64], R78 ;  /* 0x0000004e0a00b985 */ /* 0x0003e6000c101b08 */
[----:B------:R-:W-:Y:S01]  /*146f0*/  @!P0 LEA.HI.X R3, R231, R4, R5, 0x2, P4 ;  /* 0x00000004e7038211 */ /* 0x000fe200020f1405 */
[----:B------:R1:W-:Y:S04]  /*14700*/  @!P2 ST.E.64 [R8.64], R74 ;  /* 0x0000004a0800a985 */ /* 0x0003e8000c101b08 */
        /* <DEDUP_REMOVED lines=9> */
.L_x_564:
[----:B------:R-:W-:Y:S01]  /*147a0*/  ISETP.NE.U32.AND P0, PT, RZ, c[0x0][0x508], PT ;  /* 0x00014200ff007a0c */ /* 0x000fe20003f05070 */
[----:B------:R-:W-:Y:S01]  /*147b0*/  IMAD.MOV.U32 R4, RZ, RZ, 0x4 ;  /* 0x00000004ff047424 */ /* 0x000fe200078e00ff */
[----:B------:R-:W-:Y:S01]  /*147c0*/  ISETP.NE.U32.AND P2, PT, RZ, c[0x0][0x500], PT ;  /* 0x00014000ff007a0c */ /* 0x000fe20003f45070 */
[----:B------:R-:W-:Y:S01]  /*147d0*/  IMAD.MOV.U32 R20, RZ, RZ, c[0x0][0x388] ;  /* 0x0000e200ff147624 */ /* 0x000fe200078e00ff */
[----:B------:R-:W-:Y:S01]  /*147e0*/  ISETP.NE.AND.EX P0, PT, RZ, c[0x0][0x50c], PT, P0 ;  /* 0x00014300ff007a0c */ /* 0x000fe20003f05300 */
[----:B------:R-:W-:Y:S01]  /*147f0*/  IMAD.MOV.U32 R10, RZ, RZ, RZ ;  /* 0x000000ffff0a7224 */ /* 0x000fe200078e00ff */
[----:B------:R-:W-:Y:S01]  /*14800*/  ISETP.NE.AND.EX P2, PT, RZ, c[0x0][0x504], PT, P2 ;  /* 0x00014100ff007a0c */ /* 0x000fe20003f45320 */
[----:B------:R-:W-:-:S10]  /*14810*/  IMAD.WIDE R2, R215, R4, c[0x0][0x500] ;  /* 0x00014000d7027625 */ /* 0x000fd400078e0204 */
[----:B------:R-:W-:Y:S02]  /*14820*/  @P0 IMAD.WIDE R4, R215, R4, c[0x0][0x508] ;  /* 0x00014200d7040625 */ /* 0x000fe400078e0204 */
[----:B------:R2:W5:Y:S04]  /*14830*/  @P2 LDG.E R10, [R2.64] ;  /* 0x00000008020a2981 */ /* 0x000568000c1e1900 */
        /* <DEDUP_REMOVED lines=8> */
.L_x_585:
[----:B--2---:R-:W2:Y:S01]  /*148c0*/  S2R R2, SR_TID.X ;  /* 0x0000000000027919 */ /* 0x004ea20000002100 */
[----:B------:R-:W-:Y:S01]  /*148d0*/  SHF.R.S32.HI R0, RZ, 0x1f, R215 ;  /* 0x0000001fff007819 */ /* 0x000fe200000114d7 */
[----:B------:R-:W-:Y:S01]  /*148e0*/  BSSY B0, `(.L_x_586) ;  /* 0x0000036000007945 */ /* 0x000fe20003800000 */
[----:B------:R-:W-:-:S02]  /*148f0*/  LOP3.LUT R14, R214, 0xffff, RZ, 0xc0, !PT ;  /* 0x0000ffffd60e7812 */ /* 0x000fc400078ec0ff */
[----:B-----5:R-:W-:Y:S02]  /*14900*/  SHF.R.S32.HI R18, RZ, 0x1f, R10 ;  /* 0x0000001fff127819 */ /* 0x020fe4000001140a */
[----:B------:R-:W-:Y:S02]  /*14910*/  SEL R15, R215, RZ, !P2 ;  /* 0x000000ffd70f7207 */ /* 0x000fe40005000000 */
[----:B------:R-:W-:Y:S02]  /*14920*/  SEL R21, R0, RZ, !P2 ;  /* 0x000000ff00157207 */ /* 0x000fe40005000000 */
[----:B--2---:R-:W-:-:S13]  /*14930*/  ISETP.GT.AND P0, PT, R2, 0x7f, PT ;  /* 0x0000007f0200780c */ /* 0x004fda0003f04270 */
[----:B------:R-:W-:Y:S05]  /*14940*/  @P0 BRA `(.L_x_587) ;  /* 0x000002f000000947 */ /* 0x000fea0003800000 */
[----:B------:R-:W-:Y:S01]  /*14950*/  IMAD R0, R20, c[0x0][0x4e8], RZ ;  /* 0x00013a0014007a24 */ /* 0x000fe200078e02ff */
[----:B------:R-:W-:-:S04]  /*14960*/  IADD3 R11, R211, R2, RZ ;  /* 0x00000002d30b7210 */ /* 0x000fc80007ffe0ff */
        /* <DEDUP_REMOVED lines=45> */
.L_x_587:
[----:B------:R-:W-:Y:S05]  /*14c40*/  BSYNC B0 ;  /* 0x0000000000007941 */ /* 0x000fea0003800000 */
.L_x_586:
[----:B------:R-:W-:-:S13]  /*14c50*/  ISETP.GT.AND P0, PT, R19, 0x1, PT ;  /* 0x000000011300780c */ /* 0x000fda0003f04270 */
[----:B------:R-:W-:Y:S05]  /*14c60*/  @P0 BRA `(.L_x_579) ;  /* 0x000007b000000947 */ /* 0x000fea0003800000 */
[----:B------:R-:W-:Y:S01]  /*14c70*/  MOV R2, c[0x0][0x4e8] ;  /* 0x00013a0000027a02 */ /* 0x000fe20000000f00 */
[----:B-1----:R-:W-:Y:S01]  /*14c80*/  IMAD R0, R18, c[0x0][0x3a0], RZ ;  /* 0x0000e80012007a24 */ /* 0x002fe200078e02ff */
[----:B------:R-:W-:Y:S01]  /*14c90*/  IADD3 R4, R197, R211, RZ ;  /* 0x000000d3c5047210 */ /* 0x000fe20007ffe0ff */
[----:B------:R-:W-:Y:S01]  /*14ca0*/  IMAD R5, R21, c[0x0][0x3f0], RZ ;  /* 0x0000fc0015057a24 */ /* 0x000fe200078e02ff */
[----:B------:R-:W-:Y:S01]  /*14cb0*/  ISETP.NE.AND P0, PT, R2, 0x1, PT ;  /* 0x000000010200780c */ /* 0x000fe20003f05270 */
[----:B------:R-:W-:-:S04]  /*14cc0*/  IMAD.WIDE.U32 R2, R10, c[0x0][0x3a0], RZ ;  /* 0x0000e8000a027a25 */ /* 0x000fc800078e00ff */
        /* <DEDUP_REMOVED lines=26> */
.L_x_670:
[----:B------:R-:W-:Y:S05]  /*14e70*/  BRA.DIV ~URZ, `(.L_x_589) ;  /* 0x00003b327f007947 */ /* 0x000fea000b800000 */
[----:B------:R3:W4:Y:S02]  /*14e80*/  SHFL.IDX PT, R0, R12, RZ, 0x181f ;  /* 0x00181fff0c007589 */ /* 0x00072400000e0000 */
.L_x_671:
[----:B------:R-:W-:Y:S01]  /*14e90*/  IMAD R11, R20, c[0x0][0x4e8], RZ ;  /* 0x00013a00140b7a24 */ /* 0x000fe200078e02ff */
        /* <DEDUP_REMOVED lines=13> */
[-C--:B--2---:R-:W-:Y:S02]  /*14f70*/  @!P2 LEA.HI.X R7, R184, R8.reuse, R15, 0x1, P5 ;  /* 0x00000008b807a211 */ /* 0x084fe400028f0c0f */
[-C--:B------:R-:W-:Y:S02]  /*14f80*/  @!P1 LEA.HI.X R5, R192, R8.reuse, R14, 0x1, P4 ;  /* 0x00000008c0059211 */ /* 0x080fe400020f0c0e */
[----:B------:R-:W-:Y:S01]  /*14f90*/  @!P0 LEA.HI.X R3, R193, R8, R13, 0x1, P3 ;  /* 0x00000008c1038211 */ /* 0x000fe200018f0c0d */
[----:B------:R2:W-:Y:S04]  /*14fa0*/  @!P2 ST.E.128 [R6.64], RZ ;  /* 0x000000ff0600a985 */ /* 0x0005e8000c101d08 */
[----:B------:R2:W-:Y:S04]  /*14fb0*/  @!P1 ST.E.128 [R4.64], RZ ;  /* 0x000000ff04009985 */ /* 0x0005e8000c101d08 */
[----:B------:R2:W-:Y:S02]  /*14fc0*/  @!P0 ST.E.128 [R2.64], RZ ;  /* 0x000000ff02008985 */ /* 0x0005e4000c101d08 */
.L_x_591:
[----:B------:R-:W-:Y:S05]  /*14fd0*/  BSYNC B0 ;  /* 0x0000000000007941 */ /* 0x000fea0003800000 */
.L_x_590:
[----:B------:R-:W-:Y:S05]  /*14fe0*/  BRA.DIV ~URZ, `(.L_x_592) ;  /* 0x00003a327f007947 */ /* 0x000fea000b800000 */
[----:B--2---:R2:W1:Y:S04]  /*14ff0*/  SHFL.IDX PT, R8, R9, 0x1, 0x181f ;  /* 0x00381f0009087f89 */ /* 0x00446800000e0000 */
[----:B----4-:R2:W4:Y:S02]  /*15000*/  SHFL.IDX PT, R0, R12, 0x1, 0x181f ;  /* 0x00381f000c007f89 */ /* 0x01052400000e0000 */
.L_x_672:
        /* <DEDUP_REMOVED lines=13> */
[-C--:B-1----:R-:W-:Y:S02]  /*150e0*/  @!P2 LEA.HI.X R7, R184, R8.reuse, R15, 0x1, P5 ;  /* 0x00000008b807a211 */ /* 0x082fe400028f0c0f */
[-C--:B------:R-:W-:Y:S02]  /*150f0*/  @!P1 LEA.HI.X R5, R192, R8.reuse, R14, 0x1, P4 ;  /* 0x00000008c0059211 */ /* 0x080fe400020f0c0e */
[----:B------:R-:W-:Y:S01]  /*15100*/  @!P0 LEA.HI.X R3, R193, R8, R13, 0x1, P3 ;  /* 0x00000008c1038211 */ /* 0x000fe200018f0c0d */
[----:B------:R1:W-:Y:S04]  /*15110*/  @!P2 ST.E.128 [R6.64], RZ ;  /* 0x000000ff0600a985 */ /* 0x0003e8000c101d08 */
[----:B------:R1:W-:Y:S04]  /*15120*/  @!P1 ST.E.128 [R4.64], RZ ;  /* 0x000000ff04009985 */ /* 0x0003e8000c101d08 */
[----:B------:R1:W-:Y:S02]  /*15130*/  @!P0 ST.E.128 [R2.64], RZ ;  /* 0x000000ff02008985 */ /* 0x0003e4000c101d08 */
.L_x_594:
[----:B------:R-:W-:Y:S05]  /*15140*/  BSYNC B0 ;  /* 0x0000000000007941 */ /* 0x000fea0003800000 */
.L_x_593:
[----:B------:R-:W-:Y:S05]  /*15150*/  BRA.DIV ~URZ, `(.L_x_595) ;  /* 0x000039927f007947 */ /* 0x000fea000b800000 */
[----:B-1----:R1:W2:Y:S02]  /*15160*/  SHFL.IDX PT, R8, R9, 0x2, 0x181f ;  /* 0x00581f0009087f89 */ /* 0x0022a400000e0000 */
.L_x_673:
[----:B------:R-:W-:Y:S05]  /*15170*/  BRA.DIV ~URZ, `(.L_x_596) ;  /* 0x000039e27f007947 */ /* 0x000fea000b800000 */
[----:B----4-:R4:W1:Y:S02]  /*15180*/  SHFL.IDX PT, R0, R12, 0x2, 0x181f ;  /* 0x00581f000c007f89 */ /* 0x01086400000e0000 */
.L_x_674:
        /* <DEDUP_REMOVED lines=19> */
.L_x_598:
[----:B------:R-:W-:Y:S05]  /*152c0*/  BSYNC B0 ;  /* 0x0000000000007941 */ /* 0x000fea0003800000 */
.L_x_597:
[----:B------:R-:W-:Y:S05]  /*152d0*/  BRA.DIV ~URZ, `(.L_x_599) ;  /* 0x000038f27f007947 */ /* 0x000fea000b800000 */
[----:B--2---:R2:W3:Y:S04]  /*152e0*/  SHFL.IDX PT, R8, R9, 0x3, 0x181f ;  /* 0x00781f0009087f89 */ /* 0x0044e800000e0000 */
[----:B-1----:R2:W1:Y:S02]  /*152f0*/  SHFL.IDX PT, R0, R12, 0x3, 0x181f ;  /* 0x00781f000c007f89 */ /* 0x00246400000e0000 */
.L_x_675:
        /* <DEDUP_REMOVED lines=10> */
[-C--:B------:R-:W-:Y:S02]  /*153a0*/  @!P1 LEA R4, P4, R192, R0.reuse, 0x1 ;  /* 0x00000000c0049211 */ /* 0x080fe400078808ff */
[C---:B------:R-:W-:Y:S02]  /*153b0*/  @!P0 LEA R2, P3, R193.reuse, R0, 0x1 ;  /* 0x00000000c1028211 */ /* 0x040fe400078608ff */
[-C--:B------:R-:W-:Y:S02]  /*153c0*/  @!P2 LEA.HI.X R7, R184, R8.reuse, R13, 0x1, P5 ;  /* 0x00000008b807a211 */ /* 0x080fe400028f0c0d */
[-C--:B------:R-:W-:Y:S02]  /*153d0*/  @!P1 LEA.HI.X R5, R192, R8.reuse, R12, 0x1, P4 ;  /* 0x00000008c0059211 */ /* 0x080fe400020f0c0c */
[----:B------:R-:W-:Y:S01]  /*153e0*/  @!P0 LEA.HI.X R3, R193, R8, R9, 0x1, P3 ;  /* 0x00000008c1038211 */ /* 0x000fe200018f0c09 */
[----:B------:R1:W-:Y:S04]  /*153f0*/  @!P2 ST.E.128 [R6.64], RZ ;  /* 0x000000ff0600a985 */ /* 0x0003e8000c101d08 */
[----:B------:R1:W-:Y:S04]  /*15400*/  @!P1 ST.E.128 [R4.64], RZ ;  /* 0x000000ff04009985 */ /* 0x0003e8000c101d08 */
[----:B------:R1:W-:Y:S02]  /*15410*/  @!P0 ST.E.128 [R2.64], RZ ;  /* 0x000000ff02008985 */ /* 0x0003e4000c101d08 */
.L_x_579:
[----:B------:R-:W-:Y:S05]  /*15420*/  BSYNC B1 ;  /* 0x0000000000017941 */ /* 0x000fea0003800000 */
.L_x_563:
[----:B------:R-:W-:-:S13]  /*15430*/  ISETP.NE.AND P0, PT, RZ, UR6, PT ;  /* 0x00000006ff007c0c */ /* 0x000fda000bf05270 */
[----:B------:R-:W-:Y:S01]  /*15440*/  @P0 WARPSYNC 0xffffffff ;  /* 0xffffffff00000948 */ /* 0x000fe20003800000 */
[----:B------:R-:W-:Y:S06]  /*15450*/  @P0 BAR.SYNC.DEFER_BLOCKING 0x5, 0x100 ;  /* 0x0144000000000b1d */ /* 0x000fec0000010000 */
[----:B------:R-:W4:Y:S04]  /*15460*/  @P0 LDS.128 R212, [0x18100] ;  /* 0x01810000ffd40984 */ /* 0x000f280000000c00 */
[----:B------:R-:W-:Y:S06]  /*15470*/  @P0 BAR.ARV 0x4, 0x100 ;  /* 0x0104000000000b1d */ /* 0x000fec0000002000 */
[----:B------:R-:W-:Y:S05]  /*15480*/  @P0 BRA `(.L_x_600) ;  /* 0x00000f6000000947 */ /* 0x000fea0003800000 */
[----:B-1--4-:R-:W1:Y:S01]  /*15490*/  S2R R0, SR_TID.X ;  /* 0x0000000000007919 */ /* 0x012e620000002100 */
[----:B------:R-:W-:Y:S01]  /*154a0*/  IMAD.MOV.U32 R7, RZ, RZ, RZ ;  /* 0x000000ffff077224 */ /* 0x000fe200078e00ff */
[----:B-123--:R-:W-:-:S04]  /*154b0*/  LOP3.LUT R12, R0, 0x1f, RZ, 0xc0, !PT ;  /* 0x0000001f000c7812 */ /* 0x00efc800078ec0ff */
[----:B------:R-:W-:Y:S01]  /*154c0*/  ISETP.NE.AND P6, PT, R12, 0x1f, PT ;  /* 0x0000001f0c00780c */ /* 0x000fe20003fc5270 */
[----:B------:R-:W-:Y:S10]  /*154d0*/  BRA.DIV ~URZ, `(.L_x_601) ;  /* 0x000037c27f007947 */ /* 0x000ff4000b800000 */
[----:B------:R1:W2:Y:S02]  /*154e0*/  SHFL.IDX PT, R9, R82, RZ, 0x1f ;  /* 0x00001fff52097589 */ /* 0x0002a400000e0000 */
.L_x_676:
[----:B------:R-:W-:Y:S05]  /*154f0*/  BRA.DIV ~URZ, `(.L_x_602) ;  /* 0x000038127f007947 */ /* 0x000fea000b800000 */
[----:B------:R3:W4:Y:S02]  /*15500*/  SHFL.IDX PT, R8, R82, 0x1, 0x1f ;  /* 0x00201f0052087f89 */ /* 0x00072400000e0000 */
.L_x_677:
[----:B------:R-:W-:Y:S02]  /*15510*/  IMAD.IADD R0, R215, 0x1, R12 ;  /* 0x00000001d7007824 */ /* 0x000fe400078e020c */
        /* <DEDUP_REMOVED lines=16> */
[----:B------:R1:W3:Y:S02]  /*15620*/  SHFL.UP PT, R4, R0, 0x1, RZ ;  /* 0x0420000000047989 */ /* 0x0002e400000e00ff */
.L_x_678:
        /* <DEDUP_REMOVED lines=16> */
.L_x_679:
[----:B---3--:R-:W-:Y:S01]  /*15730*/  IMAD R0, R0, c[0x0][0x538], RZ ;  /* 0x00014e0000007a24 */ /* 0x008fe200078e02ff */
[----:B------:R-:W-:Y:S04]  /*15740*/  BSSY B1, `(.L_x_605) ;  /* 0x00000c5000017945 */ /* 0x000fe80003800000 */
[----:B----4-:R-:W-:-:S04]  /*15750*/  IADD3 R8, R0, R8, RZ ;  /* 0x0000000800087210 */ /* 0x010fc80007ffe0ff */
[----:B--2---:R-:W-:-:S13]  /*15760*/  ISETP.GT.AND P0, PT, R8, R9, PT ;  /* 0x000000090800720c */ /* 0x004fda0003f04270 */
[----:B------:R-:W-:Y:S05]  /*15770*/  @P0 BRA `(.L_x_606) ;  /* 0x0000024000000947 */ /* 0x000fea0003800000 */
.L_x_610:
        /* <DEDUP_REMOVED lines=16> */
.L_x_680:
        /* <DEDUP_REMOVED lines=16> */
.L_x_681:
[----:B--2---:R-:W-:-:S05]  /*15980*/  IMAD R0, R0, c[0x0][0x538], RZ ;  /* 0x00014e0000007a24 */ /* 0x004fca00078e02ff */
[----:B------:R-:W-:-:S04]  /*15990*/  IADD3 R8, R0, R8, RZ ;  /* 0x0000000800087210 */ /* 0x000fc80007ffe0ff */
[----:B------:R-:W-:-:S13]  /*159a0*/  ISETP.GT.AND P0, PT, R8, R9, PT ;  /* 0x000000090800720c */ /* 0x000fda0003f04270 */
[----:B-1----:R-:W-:Y:S05]  /*159b0*/  @!P0 BRA `(.L_x_610) ;  /* 0xfffffdc000008947 */ /* 0x002fea000383ffff */
.L_x_606:
[----:B------:R-:W-:-:S05]  /*159c0*/  IADD3 R8, -R0, R8, RZ ;  /* 0x0000000800087210 */ /* 0x000fca0007ffe1ff */
[----:B------:R-:W-:-:S05]  /*159d0*/  IMAD R0, R4, c[0x0][0x538], R8 ;  /* 0x00014e0004007a24 */ /* 0x000fca00078e0208 */
[----:B------:R-:W-:Y:S01]  /*159e0*/  ISETP.GT.AND P0, PT, R0, R9, PT ;  /* 0x000000090000720c */ /* 0x000fe20003f04270 */
[----:B------:R-:W-:-:S12]  /*159f0*/  BRA.DIV ~URZ, `(.L_x_611) ;  /* 0x000037727f007947 */ /* 0x000fd8000b800000 */
[----:B------:R-:W-:-:S04]  /*15a00*/  VOTE.ANY R5, PT, !P0 ;  /* 0x0000000000057806 */ /* 0x000fc800040e0100 */
.L_x_682:
[----:B------:R-:W2:Y:S02]  /*15a10*/  POPC R0, R5 ;  /* 0x0000000500007309 */ /* 0x000ea40000000000 */
[----:B--2---:R-:W-:Y:S01]  /*15a20*/  IADD3 R215, R0, R215, RZ ;  /* 0x000000d700d77210 */ /* 0x004fe20007ffe0ff */
[----:B------:R-:W-:Y:S05]  /*15a30*/  BRA.DIV ~URZ, `(.L_x_612) ;  /* 0x000037827f007947 */ /* 0x000fea000b800000 */
[----:B------:R2:W3:Y:S04]  /*15a40*/  SHFL.IDX PT, R10, R6, R0, 0x1f ;  /* 0x00001f00060a7589 */ /* 0x0004e800000e0000 */
[----:B------:R2:W4:Y:S02]  /*15a50*/  SHFL.IDX PT, R7, R7, R0, 0x1f ;  /* 0x00001f0007077589 */ /* 0x00052400000e0000 */
.L_x_683:
[----:B------:R-:W-:Y:S01]  /*15a60*/  ISETP.NE.AND P0, PT, R5, RZ, PT ;  /* 0x000000ff0500720c */ /* 0x000fe20003f05270 */
[----:B------:R-:W-:-:S12]  /*15a70*/  BSSY B0, `(.L_x_613) ;  /* 0x0000005000007945 */ /* 0x000fd80003800000 */
[----:B------:R-:W-:Y:S05]  /*15a80*/  @!P0 BRA `(.L_x_614) ;  /* 0x0000003000008947 */ /* 0x000fea0003800000 */
[----:B--2---:R-:W-:Y:S01]  /*15a90*/  IADD3 R0, R0, -0x1, RZ ;  /* 0xffffffff00007810 */ /* 0x004fe20007ffe0ff */
[----:B------:R-:W-:Y:S05]  /*15aa0*/  BRA.DIV ~URZ, `(.L_x_615) ;  /* 0x000037e27f007947 */ /* 0x000fea000b800000 */
[----:B------:R2:W1:Y:S02]  /*15ab0*/  SHFL.IDX PT, R11, R4, R0, 0x1f ;  /* 0x00001f00040b7589 */ /* 0x00046400000e0000 */
.L_x_614:
[----:B------:R-:W-:Y:S05]  /*15ac0*/  BSYNC B0 ;  /* 0x0000000000007941 */ /* 0x000fea0003800000 */
.L_x_613:
[----:B----4-:R-:W-:Y:S01]  /*15ad0*/  ISETP.NE.AND P0, PT, R7, 0x1, PT ;  /* 0x000000010700780c */ /* 0x010fe20003f05270 */
[----:B-1----:R-:W-:Y:S01]  /*15ae0*/  IMAD R212, R11, c[0x0][0x538], R8 ;  /* 0x00014e000bd47a24 */ /* 0x002fe200078e0208 */
[----:B------:R-:W-:Y:S04]  /*15af0*/  BSSY B0, `(.L_x_616) ;  /* 0x0000082000007945 */ /* 0x000fe80003800000 */
[----:B------:R-:W-:-:S07]  /*15b00*/  IADD3 R9, -R212, R9, RZ ;  /* 0x00000009d4097210 */ /* 0x000fce0007ffe1ff */
[----:B------:R-:W-:Y:S05]  /*15b10*/  @!P0 BRA `(.L_x_617) ;  /* 0x000003d000008947 */ /* 0x000fea0003800000 */
[-C--:B---3--:R-:W-:Y:S02]  /*15b20*/  IABS R2, R10.reuse ;  /* 0x0000000a00027213 */ /* 0x088fe40000000000 */
[----:B------:R-:W-:Y:S02]  /*15b30*/  IABS R8, R10 ;  /* 0x0000000a00087213 */ /* 0x000fe40000000000 */
[----:B--2---:R-:W1:Y:S08]  /*15b40*/  I2F.RP R0, R2 ;  /* 0x0000000200007306 */ /* 0x004e700000209400 */
[----:B-1----:R-:W1:Y:S02]  /*15b50*/  MUFU.RCP R0, R0 ;  /* 0x0000000000007308 */ /* 0x002e640000001000 */
[----:B-1----:R-:W-:-:S06]  /*15b60*/  IADD3 R0, R0, 0xffffffe, RZ ;  /* 0x0ffffffe00007810 */ /* 0x002fcc0007ffe0ff */
[----:B------:R-:W1:Y:S02]  /*15b70*/  F2I.FTZ.U32.TRUNC.NTZ R5, R0 ;  /* 0x0000000000057305 */ /* 0x000e64000021f000 */
[----:B-1----:R-:W-:Y:S01]  /*15b80*/  IMAD.MOV R3, RZ, RZ, -R5 ;  /* 0x000000ffff037224 */ /* 0x002fe200078e0a05 */
[----:B------:R-:W-:-:S03]  /*15b90*/  IABS R0, R7 ;  /* 0x0000000700007213 */ /* 0x000fc60000000000 */
[----:B------:R-:W-:Y:S01]  /*15ba0*/  IMAD.MOV.U32 R4, RZ, RZ, R3 ;  /* 0x000000ffff047224 */ /* 0x000fe200078e0003 */
[----:B------:R-:W-:Y:S01]  /*15bb0*/  IABS R3, R9 ;  /* 0x0000000900037213 */ /* 0x000fe20000000000 */
[----:B------:R-:W-:Y:S02]  /*15bc0*/  IMAD.MOV.U32 R6, RZ, RZ, R0 ;  /* 0x000000ffff067224 */ /* 0x000fe400078e0000 */
[----:B------:R-:W-:Y:S02]  /*15bd0*/  IMAD R0, R4, R2, RZ ;  /* 0x0000000204007224 */ /* 0x000fe400078e02ff */
[----:B------:R-:W-:Y:S01]  /*15be0*/  IMAD.MOV.U32 R4, RZ, RZ, RZ ;  /* 0x000000ffff047224 */ /* 0x000fe200078e00ff */
[----:B------:R-:W1:Y:S03]  /*15bf0*/  I2F.RP R11, R6 ;  /* 0x00000006000b7306 */ /* 0x000e660000209400 */
[----:B------:R-:W-:-:S04]  /*15c00*/  IMAD.HI.U32 R5, R5, R0, R4 ;  /* 0x0000000005057227 */ /* 0x000fc800078e0004 */
[----:B------:R-:W-:-:S05]  /*15c10*/  IMAD.MOV R0, RZ, RZ, -R8 ;  /* 0x000000ffff007224 */ /* 0x000fca00078e0a08 */
[----:B------:R-:W-:Y:S01]  /*15c20*/  MOV R4, R0 ;  /* 0x0000000000047202 */ /* 0x000fe20000000f00 */
[----:B------:R-:W-:-:S04]  /*15c30*/  IMAD.HI.U32 R0, R5, R3, RZ ;  /* 0x0000000305007227 */ /* 0x000fc800078e00ff */
[----:B------:R-:W-:Y:S02]  /*15c40*/  IMAD R3, R0, R4, R3 ;  /* 0x0000000400037224 */ /* 0x000fe400078e0203 */
[----:B-1----:R-:W1:Y:S03]  /*15c50*/  MUFU.RCP R4, R11 ;  /* 0x0000000b00047308 */ /* 0x002e660000001000 */
[----:B------:R-:W-:-:S13]  /*15c60*/  ISETP.GT.U32.AND P0, PT, R2, R3, PT ;  /* 0x000000030200720c */ /* 0x000fda0003f04070 */
[----:B------:R-:W-:Y:S01]  /*15c70*/  @!P0 IMAD.IADD R3, R3, 0x1, -R2 ;  /* 0x0000000103038824 */ /* 0x000fe200078e0a02 */
[----:B-1----:R-:W-:Y:S02]  /*15c80*/  IADD3 R4, R4, 0xffffffe, RZ ;  /* 0x0ffffffe04047810 */ /* 0x002fe40007ffe0ff */
[----:B------:R-:W-:Y:S02]  /*15c90*/  @!P0 IADD3 R0, R0, 0x1, RZ ;  /* 0x0000000100008810 */ /* 0x000fe40007ffe0ff */
[----:B------:R-:W-:Y:S02]  /*15ca0*/  ISETP.GE.U32.AND P2, PT, R3, R2, PT ;  /* 0x000000020300720c */ /* 0x000fe40003f46070 */
[----:B------:R-:W1:Y:S01]  /*15cb0*/  F2I.FTZ.U32.TRUNC.NTZ R3, R4 ;  /* 0x0000000400037305 */ /* 0x000e62000021f000 */
[----:B------:R-:W-:Y:S02]  /*15cc0*/  LOP3.LUT R2, R9, R10, RZ, 0x3c, !PT ;  /* 0x0000000a09027212 */ /* 0x000fe400078e3cff */
[----:B------:R-:W-:-:S02]  /*15cd0*/  ISETP.NE.AND P0, PT, R10, RZ, PT ;  /* 0x000000ff0a00720c */ /* 0x000fc40003f05270 */
[----:B------:R-:W-:-:S06]  /*15ce0*/  ISETP.GE.AND P1, PT, R2, RZ, PT ;  /* 0x000000ff0200720c */ /* 0x000fcc0003f26270 */
[----:B------:R-:W-:Y:S01]  /*15cf0*/  @P2 IADD3 R0, R0, 0x1, RZ ;  /* 0x0000000100002810 */ /* 0x000fe20007ffe0ff */
[----:B-1----:R-:W-:-:S06]  /*15d00*/  IMAD.MOV R2, RZ, RZ, -R3 ;  /* 0x000000ffff027224 */ /* 0x002fcc00078e0a03 */
[----:B------:R-:W-:Y:S01]  /*15d10*/  @!P1 IMAD.MOV R0, RZ, RZ, -R0 ;  /* 0x000000ffff009224 */ /* 0x000fe200078e0a00 */
[----:B------:R-:W-:Y:S02]  /*15d20*/  @!P0 LOP3.LUT R0, RZ, R10, RZ, 0x33, !PT ;  /* 0x0000000aff008212 */ /* 0x000fe400078e33ff */
[----:B------:R-:W-:Y:S02]  /*15d30*/  MOV R4, R2 ;  /* 0x0000000200047202 */ /* 0x000fe40000000f00 */
[----:B------:R-:W-:Y:S02]  /*15d40*/  IABS R2, R7 ;  /* 0x0000000700027213 */ /* 0x000fe40000000000 */
[----:B------:R-:W-:Y:S01]  /*15d50*/  IABS R8, R0 ;  /* 0x0000000000087213 */ /* 0x000fe20000000000 */
[----:B------:R-:W-:Y:S02]  /*15d60*/  IMAD R4, R4, R6, RZ ;  /* 0x0000000604047224 */ /* 0x000fe400078e02ff */
[----:B------:R-:W-:-:S02]  /*15d70*/  IMAD.MOV R5, RZ, RZ, -R2 ;  /* 0x000000ffff057224 */ /* 0x000fc400078e0a02 */
[----:B------:R-:W-:-:S04]  /*15d80*/  IMAD.MOV.U32 R2, RZ, RZ, RZ ;  /* 0x000000ffff027224 */ /* 0x000fc800078e00ff */
[----:B------:R-:W-:Y:S01]  /*15d90*/  IMAD.HI.U32 R2, R3, R4, R2 ;  /* 0x0000000403027227 */ /* 0x000fe200078e0002 */
[----:B------:R-:W-:-:S03]  /*15da0*/  MOV R4, R5 ;  /* 0x0000000500047202 */ /* 0x000fc60000000f00 */
[----:B------:R-:W-:-:S04]  /*15db0*/  IMAD.MOV.U32 R3, RZ, RZ, R8 ;  /* 0x000000ffff037224 */ /* 0x000fc800078e0008 */
[----:B------:R-:W-:-:S04]  /*15dc0*/  IMAD.HI.U32 R2, R2, R3, RZ ;  /* 0x0000000302027227 */ /* 0x000fc800078e00ff */
[----:B------:R-:W-:Y:S01]  /*15dd0*/  IMAD R3, R2, R4, R3 ;  /* 0x0000000402037224 */ /* 0x000fe200078e0203 */
[----:B------:R-:W-:-:S04]  /*15de0*/  IADD3 R4, -R0, RZ, RZ ;  /* 0x000000ff00047210 */ /* 0x000fc80007ffe1ff */
        /* <DEDUP_REMOVED lines=9> */
[----:B------:R-:W-:-:S05]  /*15e80*/  @!P0 LOP3.LUT R2, RZ, R7, RZ, 0x33, !PT ;  /* 0x00000007ff028212 */ /* 0x000fca00078e33ff */
[--C-:B------:R-:W-:Y:S02]  /*15e90*/  IMAD.MOV R3, RZ, RZ, -R2.reuse ;  /* 0x000000ffff037224 */ /* 0x100fe400078e0a02 */
[C---:B------:R-:W-:Y:S02]  /*15ea0*/  IMAD R2, R7.reuse, 0x1000000, R2 ;  /* 0x0100000007027824 */ /* 0x040fe400078e0202 */
[----:B------:R-:W-:Y:S02]  /*15eb0*/  IMAD R3, R7, R3, R0 ;  /* 0x0000000307037224 */ /* 0x000fe400078e0200 */
[----:B------:R-:W-:Y:S02]  /*15ec0*/  IMAD R0, R10, R4, R9 ;  /* 0x000000040a007224 */ /* 0x000fe400078e0209 */
[----:B------:R-:W-:Y:S01]  /*15ed0*/  IMAD R214, R3, 0x10000, R2 ;  /* 0x0001000003d67824 */ /* 0x000fe200078e0202 */
[----:B------:R-:W-:Y:S05]  /*15ee0*/  BRA `(.L_x_618) ;  /* 0x0000042000007947 */ /* 0x000fea0003800000 */
.L_x_617:
[----:B------:R-:W-:-:S04]  /*15ef0*/  IMAD.MOV.U32 R2, RZ, RZ, 0x4 ;  /* 0x00000004ff027424 */ /* 0x000fc800078e00ff */
[----:B------:R-:W-:-:S05]  /*15f00*/  IMAD.WIDE R2, R215, R2, c[0x0][0x590] ;  /* 0x00016400d7027625 */ /* 0x000fca00078e0202 */
[----:B--2---:R-:W2:Y:S02]  /*15f10*/  LDG.E R4, [R2.64] ;  /* 0x0000000802047981 */ /* 0x004ea4000c1e1900 */
[----:B--23--:R-:W-:-:S05]  /*15f20*/  IMAD R8, R4, R10, RZ ;  /* 0x0000000a04087224 */ /* 0x00cfca00078e02ff */
        /* <DEDUP_REMOVED lines=27> */
[----:B------:R-:W-:Y:S02]  /*160e0*/  IMAD R11, R4, R0, RZ ;  /* 0x00000000040b7224 */ /* 0x000fe400078e02ff */
[----:B------:R-:W-:-:S03]  /*160f0*/  IMAD.MOV R0, RZ, RZ, -R0 ;  /* 0x000000ffff007224 */ /* 0x000fc600078e0a00 */
[----:B------:R-:W-:Y:S01]  /*16100*/  IADD3 R2, -R11, c[0x0][0x538], RZ ;  /* 0x00014e000b027a10 */ /* 0x000fe20007ffe1ff */
[----:B------:R-:W-:-:S03]  /*16110*/  IMAD R7, R8, R0, R9 ;  /* 0x0000000008077224 */ /* 0x000fc600078e0209 */
[----:B------:R-:W-:Y:S01]  /*16120*/  IMNMX R2, R4, R2, PT ;  /* 0x0000000204027217 */ /* 0x000fe20003800200 */
[----:B------:R-:W-:-:S03]  /*16130*/  IMAD.MOV.U32 R4, RZ, RZ, RZ ;  /* 0x000000ffff047224 */ /* 0x000fc600078e00ff */
[-C--:B------:R-:W-:Y:S02]  /*16140*/  IABS R3, R2.reuse ;  /* 0x0000000200037213 */ /* 0x080fe40000000000 */
[----:B------:R-:W-:-:S03]  /*16150*/  IABS R8, R2 ;  /* 0x0000000200087213 */ /* 0x000fc60000000000 */
[----:B------:R-:W-:-:S04]  /*16160*/  IMAD.MOV.U32 R6, RZ, RZ, R3 ;  /* 0x000000ffff067224 */ /* 0x000fc800078e0003 */
[----:B------:R-:W1:Y:S08]  /*16170*/  I2F.RP R3, R6 ;  /* 0x0000000600037306 */ /* 0x000e700000209400 */
[----:B-1----:R-:W1:Y:S02]  /*16180*/  MUFU.RCP R3, R3 ;  /* 0x0000000300037308 */ /* 0x002e640000001000 */
[----:B-1----:R-:W-:-:S06]  /*16190*/  IADD3 R3, R3, 0xffffffe, RZ ;  /* 0x0ffffffe03037810 */ /* 0x002fcc0007ffe0ff */
[----:B------:R-:W1:Y:S02]  /*161a0*/  F2I.FTZ.U32.TRUNC.NTZ R5, R3 ;  /* 0x0000000300057305 */ /* 0x000e64000021f000 */
[----:B-1----:R-:W-:-:S05]  /*161b0*/  IMAD.MOV R3, RZ, RZ, -R5 ;  /* 0x000000ffff037224 */ /* 0x002fca00078e0a05 */
[----:B------:R-:W-:Y:S02]  /*161c0*/  MOV R0, R3 ;  /* 0x0000000300007202 */ /* 0x000fe40000000f00 */
[----:B------:R-:W-:-:S03]  /*161d0*/  IABS R3, R7 ;  /* 0x0000000700037213 */ /* 0x000fc60000000000 */
[----:B------:R-:W-:-:S04]  /*161e0*/  IMAD R0, R0, R6, RZ ;  /* 0x0000000600007224 */ /* 0x000fc800078e02ff */
[----:B------:R-:W-:-:S04]  /*161f0*/  IMAD.HI.U32 R5, R5, R0, R4 ;  /* 0x0000000005057227 */ /* 0x000fc800078e0004 */
[----:B------:R-:W-:-:S04]  /*16200*/  IMAD.MOV R0, RZ, RZ, -R8 ;  /* 0x000000ffff007224 */ /* 0x000fc800078e0a08 */
[----:B------:R-:W-:Y:S02]  /*16210*/  IMAD.MOV.U32 R4, RZ, RZ, R0 ;  /* 0x000000ffff047224 */ /* 0x000fe400078e0000 */
[----:B------:R-:W-:-:S04]  /*16220*/  IMAD.HI.U32 R0, R5, R3, RZ ;  /* 0x0000000305007227 */ /* 0x000fc800078e00ff */
[----:B------:R-:W-:-:S05]  /*16230*/  IMAD R3, R0, R4, R3 ;  /* 0x0000000400037224 */ /* 0x000fca00078e0203 */
[----:B------:R-:W-:-:S13]  /*16240*/  ISETP.GT.U32.AND P0, PT, R6, R3, PT ;  /* 0x000000030600720c */ /* 0x000fda0003f04070 */
[-C--:B------:R-:W-:Y:S02]  /*16250*/  @!P0 IADD3 R3, R3, -R6.reuse, RZ ;  /* 0x8000000603038210 */ /* 0x080fe40007ffe0ff */
[----:B------:R-:W-:Y:S02]  /*16260*/  @!P0 IADD3 R0, R0, 0x1, RZ ;  /* 0x0000000100008810 */ /* 0x000fe40007ffe0ff */
[----:B------:R-:W-:Y:S02]  /*16270*/  ISETP.GE.U32.AND P2, PT, R3, R6, PT ;  /* 0x000000060300720c */ /* 0x000fe40003f46070 */
[----:B------:R-:W-:Y:S02]  /*16280*/  LOP3.LUT R3, R7, R2, RZ, 0x3c, !PT ;  /* 0x0000000207037212 */ /* 0x000fe400078e3cff */
[----:B------:R-:W-:Y:S02]  /*16290*/  ISETP.NE.AND P0, PT, R2, RZ, PT ;  /* 0x000000ff0200720c */ /* 0x000fe40003f05270 */
[----:B------:R-:W-:Y:S01]  /*162a0*/  ISETP.GE.AND P1, PT, R3, RZ, PT ;  /* 0x000000ff0300720c */ /* 0x000fe20003f26270 */
[----:B------:R-:W-:Y:S01]  /*162b0*/  IMAD.MOV R3, RZ, RZ, -R2 ;  /* 0x000000ffff037224 */ /* 0x000fe200078e0a02 */
[----:B------:R-:W-:-:S05]  /*162c0*/  IADD3 R7, R11, 0x1000000, R7 ;  /* 0x010000000b077810 */ /* 0x000fca0007ffe007 */
[----:B------:R-:W-:-:S06]  /*162d0*/  @P2 IADD3 R0, R0, 0x1, RZ ;  /* 0x0000000100002810 */ /* 0x000fcc0007ffe0ff */
[----:B------:R-:W-:Y:S01]  /*162e0*/  @!P1 IMAD.MOV R0, RZ, RZ, -R0 ;  /* 0x000000ffff009224 */ /* 0x000fe200078e0a00 */
[----:B------:R-:W-:-:S05]  /*162f0*/  @!P0 LOP3.LUT R0, RZ, R2, RZ, 0x33, !PT ;  /* 0x00000002ff008212 */ /* 0x000fca00078e33ff */
[----:B------:R-:W-:Y:S02]  /*16300*/  IMAD R214, R0, R3, R7 ;  /* 0x0000000300d67224 */ /* 0x000fe400078e0207 */
.L_x_618:
[----:B------:R-:W-:Y:S05]  /*16310*/  BSYNC B0 ;  /* 0x0000000000007941 */ /* 0x000fea0003800000 */
.L_x_616:
[----:B------:R-:W-:-:S04]  /*16320*/  LOP3.LUT R0, RZ, R0, RZ, 0x33, !PT ;  /* 0x00000000ff007212 */ /* 0x000fc800078e33ff */
[----:B------:R-:W-:Y:S01]  /*16330*/  IADD3 R213, R0, R10, RZ ;  /* 0x0000000a00d57210 */ /* 0x000fe20007ffe0ff */
[----:B------:R-:W-:Y:S05]  /*16340*/  BRA `(.L_x_619) ;  /* 0x0000004000007947 */ /* 0x000fea0003800000 */
.L_x_607:
[----:B------:R-:W-:Y:S01]  /*16350*/  IMAD.MOV.U32 R212, RZ, RZ, R9 ;  /* 0x000000ffffd47224 */ /* 0x000fe200078e0009 */
[----:B------:R-:W-:Y:S01]  /*16360*/  MOV R214, RZ ;  /* 0x000000ff00d67202 */ /* 0x000fe20000000f00 */
[----:B------:R-:W-:Y:S01]  /*16370*/  IMAD.MOV.U32 R213, RZ, RZ, RZ ;  /* 0x000000ffffd57224 */ /* 0x000fe200078e00ff */
[----:B------:R-:W-:Y:S02]  /*16380*/  MOV R215, c[0x0][0x53c] ;  /* 0x00014f0000d77a02 */ /* 0x000fe40000000f00 */
.L_x_619:
[----:B------:R-:W-:Y:S05]  /*16390*/  BSYNC B1 ;  /* 0x0000000000017941 */ /* 0x000fea0003800000 */
.L_x_605:
[----:B------:R-:W-:Y:S01]  /*163a0*/  WARPSYNC 0xffffffff ;  /* 0xffffffff00007948 */ /* 0x000fe20003800000 */
[----:B------:R-:W-:Y:S01]  /*163b0*/  BAR.SYNC.DEFER_BLOCKING 0x4, 0x100 ;  /* 0x0104000000007b1d */ /* 0x000fe20000010000 */
[----:B------:R-:W-:-:S13]  /*163c0*/  ISETP.NE.AND P0, PT, R12, RZ, PT ;  /* 0x000000ff0c00720c */ /* 0x000fda0003f05270 */
[----:B------:R2:W-:Y:S04]  /*163d0*/  @!P0 STS.128 [0x18100], R212 ;  /* 0x018100d4ff008388 */ /* 0x0005e80000000c00 */
[----:B------:R-:W-:Y:S06]  /*163e0*/  BAR.ARV 0x5, 0x100 ;  /* 0x0144000000007b1d */ /* 0x000fec0000002000 */
.L_x_600:
[----:B----4-:R-:W-:-:S13]  /*163f0*/  ISETP.GE.AND P0, PT, R215, c[0x0][0x53c], PT ;  /* 0x00014f00d7007a0c */ /* 0x010fda0003f06270 */
[----:B-123--:R-:W-:Y:S01]  /*16400*/  @P0 CALL.REL.NOINC `(.L_x_620) ;  /* 0x0000001000000944 */ /* 0x00efe20003c00000 */
[----:B------:R-:W-:Y:S05]  /*16410*/  BRA `(.L_x_621) ;  /* 0xfffeb63000007947 */ /* 0x000fea000383ffff */
.L_x_620:
[----:B------:R-:W-:Y:S05]  /*16420*/  EXIT ;  /* 0x000000000000794d */ /* 0x000fea0003800000 */
.L_x_444:
[----:B------:R-:W-:Y:S01]  /*16430*/  IMAD.MOV.U32 R0, RZ, RZ, R5 ;  /* 0x000000ffff007224 */ /* 0x000fe200078e0005 */
[----:B------:R-:W-:Y:S02]  /*16440*/  MOV R2, 0x1 ;  /* 0x0000000100027802 */ /* 0x000fe40000000f00 */
[----:B------:R-:W-:Y:S02]  /*16450*/  MOV R3, 0x16470 ;  /* 0x0001647000037802 */ /* 0x000fe40000000f00 */
[----:B-1----:R-:W-:Y:S05]  /*16460*/  CALL.REL.NOINC `($__internal_10_$__cuda_sm70_shflsync_up_p) ;  /* 0x00002f5000007944 */ /* 0x002fea0003c00000 */
[----:B------:R-:W-:Y:S01]  /*16470*/  MOV R0, R4 ;  /* 0x0000000400007202 */ /* 0x000fe20000000f00 */
[----:B------:R-:W-:Y:S05]  /*16480*/  BRA `(.L_x_622) ;  /* 0xfffe9fb000007947 */ /* 0x000fea000383ffff */
.L_x_445:
[----:B------:R-:W-:Y:S01]  /*16490*/  IMAD.MOV.U32 R0, RZ, RZ, R5 ;  /* 0x000000ffff007224 */ /* 0x000fe200078e0005 */
[----:B------:R-:W-:Y:S02]  /*164a0*/  MOV R2, 0x2 ;  /* 0x0000000200027802 */ /* 0x000fe40000000f00 */
[----:B------:R-:W-:Y:S02]  /*164b0*/  MOV R3, 0x164d0 ;  /* 0x000164d000037802 */ /* 0x000fe40000000f00 */
[----:B-1----:R-:W-:Y:S05]  /*164c0*/  CALL.REL.NOINC `($__internal_10_$__cuda_sm70_shflsync_up_p) ;  /* 0x00002ef000007944 */ /* 0x002fea0003c00000 */
[----:B------:R-:W-:Y:S01]  /*164d0*/  SEL R0, R4, RZ, P4 ;  /* 0x000000ff04007207 */ /* 0x000fe20002000000 */
[----:B------:R-:W-:Y:S01]  /*164e0*/  IMAD.MOV.U32 R2, RZ, RZ, 0x4 ;  /* 0x00000004ff027424 */ /* 0x000fe200078e00ff */
[----:B------:R-:W-:-:S03]  /*164f0*/  MOV R3, 0x16520 ;  /* 0x0001652000037802 */ /* 0x000fc60000000f00 */
[----:B------:R-:W-:Y:S02]  /*16500*/  IMAD.IADD R0, R5, 0x1, R0 ;  /* 0x0000000105007824 */ /* 0x000fe400078e0200 */
[----:B------:R-:W-:Y:S05]  /*16510*/  CALL.REL.NOINC `($__internal_10_$__cuda_sm70_shflsync_up_p) ;  /* 0x00002ea000007944 */ /* 0x000fea0003c00000 */
        /* <DEDUP_REMOVED lines=12> */
[----:B------:R-:W-:Y:S02]  /*165e0*/  MOV R186, 0x1f ;  /* 0x0000001f00ba7802 */ /* 0x000fe40000000f00 */
[----:B------:R-:W-:Y:S01]  /*165f0*/  MOV R3, 0x16630 ;  /* 0x0001663000037802 */ /* 0x000fe20000000f00 */
[----:B------:R-:W-:-:S04]  /*16600*/  IMAD.IADD R4, R0, 0x1, R4 ;  /* 0x0000000100047824 */ /* 0x000fc800078e0204 */
[----:B------:R-:W-:Y:S02]  /*16610*/  IMAD.MOV.U32 R185, RZ, RZ, R4 ;  /* 0x000000ffffb97224 */ /* 0x000fe400078e0004 */
[----:B------:R-:W-:Y:S05]  /*16620*/  CALL.REL.NOINC `($__internal_9_$__cuda_sm70_shflsync_idx_p) ;  /* 0x00002d3000007944 */ /* 0x000fea0003c00000 */
[----:B------:R-:W-:Y:S01]  /*16630*/  MOV R0, R186 ;  /* 0x000000ba00007202 */ /* 0x000fe20000000f00 */
[----:B------:R-:W-:Y:S05]  /*16640*/  BRA `(.L_x_623) ;  /* 0xfffe9ef000007947 */ /* 0x000fea000383ffff */
.L_x_447:
[----:B------:R-:W-:Y:S02]  /*16650*/  SEL R0, RZ, 0x1, P0 ;  /* 0x00000001ff007807 */ /* 0x000fe40000000000 */
[----:B------:R-:W-:Y:S02]  /*16660*/  MOV R2, 0x16680 ;  /* 0x0001668000027802 */ /* 0x000fe40000000f00 */
[----:B-1----:R-:W-:Y:S05]  /*16670*/  CALL.REL.NOINC `($__internal_11_$__cuda_sm70_votesync_ballot) ;  /* 0x00002db000007944 */ /* 0x002fea0003c00000 */
[----:B------:R-:W-:Y:S01]  /*16680*/  MOV R6, R0 ;  /* 0x0000000000067202 */ /* 0x000fe20000000f00 */
[----:B------:R-:W-:Y:S05]  /*16690*/  BRA `(.L_x_624) ;  /* 0xfffe9f3000007947 */ /* 0x000fea000383ffff */
.L_x_448:
[----:B------:R-:W-:Y:S01]  /*166a0*/  IMAD.MOV.U32 R185, RZ, RZ, R9 ;  /* 0x000000ffffb97224 */ /* 0x000fe200078e0009 */
[----:B------:R-:W-:Y:S01]  /*166b0*/  MOV R2, R0 ;  /* 0x0000000000027202 */ /* 0x000fe20000000f00 */
[----:B------:R-:W-:Y:S01]  /*166c0*/  IMAD.MOV.U32 R186, RZ, RZ, 0x1f ;  /* 0x0000001fffba7424 */ /* 0x000fe200078e00ff */
[----:B------:R-:W-:Y:S02]  /*166d0*/  MOV R3, 0x166f0 ;  /* 0x000166f000037802 */ /* 0x000fe40000000f00 */
[----:B------:R-:W-:Y:S05]  /*166e0*/  CALL.REL.NOINC `($__internal_9_$__cuda_sm70_shflsync_idx_p) ;  /* 0x00002c7000007944 */ /* 0x000fea0003c00000 */
[----:B------:R-:W-:Y:S01]  /*166f0*/  IMAD.MOV.U32 R12, RZ, RZ, R186 ;  /* 0x000000ffff0c7224 */ /* 0x000fe200078e00ba */
[----:B------:R-:W-:Y:S01]  /*16700*/  MOV R185, R8 ;  /* 0x0000000800b97202 */ /* 0x000fe20000000f00 */
[----:B------:R-:W-:Y:S01]  /*16710*/  IMAD.MOV.U32 R5, RZ, RZ, RZ ;  /* 0x000000ffff057224 */ /* 0x000fe200078e00ff */
[----:B------:R-:W-:Y:S01]  /*16720*/  MOV R2, R0 ;  /* 0x0000000000027202 */ /* 0x000fe20000000f00 */
[----:B------:R-:W-:Y:S01]  /*16730*/  IMAD.MOV.U32 R186, RZ, RZ, 0x1f ;  /* 0x0000001fffba7424 */ /* 0x000fe200078e00ff */
[----:B------:R-:W-:-:S02]  /*16740*/  MOV R3, 0x16760 ;  /* 0x0001676000037802 */ /* 0x000fc40000000f00 */
[----:B------:R-:W-:Y:S05]  /*16750*/  CALL.REL.NOINC `($__internal_9_$__cuda_sm70_shflsync_idx_p) ;  /* 0x00002c0000007944 */ /* 0x000fea0003c00000 */
[----:B------:R-:W-:Y:S01]  /*16760*/  MOV R9, R186 ;  /* 0x000000ba00097202 */ /* 0x000fe20000000f00 */
[----:B------:R-:W-:Y:S05]  /*16770*/  BRA `(.L_x_625) ;  /* 0xfffe9eb000007947 */ /* 0x000fea000383ffff */
.L_x_451:
[----:B------:R-:W-:Y:S01]  /*16780*/  IMAD.MOV.U32 R185, RZ, RZ, R4 ;  /* 0x000000ffffb97224 */ /* 0x000fe200078e0004 */
[----:B------:R-:W-:Y:S01]  /*16790*/  MOV R2, R0 ;  /* 0x0000000000027202 */ /* 0x000fe20000000f00 */
[----:B------:R-:W-:Y:S01]  /*167a0*/  IMAD.MOV.U32 R186, RZ, RZ, 0x1f ;  /* 0x0000001fffba7424 */ /* 0x000fe200078e00ff */
[----:B------:R-:W-:-:S02]  /*167b0*/  MOV R3, 0x167d0 ;  /* 0x000167d000037802 */ /* 0x000fc40000000f00 */
[----:B--23--:R-:W-:Y:S05]  /*167c0*/  CALL.REL.NOINC `($__internal_9_$__cuda_sm70_shflsync_idx_p) ;  /* 0x00002b9000007944 */ /* 0x00cfea0003c00000 */
[----:B------:R-:W-:Y:S01]  /*167d0*/  MOV R5, R186 ;  /* 0x000000ba00057202 */ /* 0x000fe20000000f00 */
[----:B------:R-:W-:Y:S05]  /*167e0*/  BRA `(.L_x_450) ;  /* 0xfffe9ea000007947 */ /* 0x000fea000383ffff */
.L_x_470:
[----:B------:R-:W-:Y:S01]  /*167f0*/  IMAD.MOV.U32 R185, RZ, RZ, R9 ;  /* 0x000000ffffb97224 */ /* 0x000fe200078e0009 */
[----:B------:R-:W-:Y:S01]  /*16800*/  MOV R2, RZ ;  /* 0x000000ff00027202 */ /* 0x000fe20000000f00 */
[----:B------:R-:W-:Y:S01]  /*16810*/  IMAD.MOV.U32 R186, RZ, RZ, 0x181f ;  /* 0x0000181fffba7424 */ /* 0x000fe200078e00ff */
[----:B------:R-:W-:-:S02]  /*16820*/  MOV R3, 0x16840 ;  /* 0x0001684000037802 */ /* 0x000fc40000000f00 */
[----:B-----5:R-:W-:Y:S05]  /*16830*/  CALL.REL.NOINC `($__internal_9_$__cuda_sm70_shflsync_idx_p) ;  /* 0x00002b2000007944 */ /* 0x020fea0003c00000 */
[----:B------:R-:W-:Y:S01]  /*16840*/  MOV R8, R186 ;  /* 0x000000ba00087202 */ /* 0x000fe20000000f00 */
[----:B------:R-:W-:Y:S05]  /*16850*/  BRA `(.L_x_626) ;  /* 0xfffec15000007947 */ /* 0x000fea000383ffff */
.L_x_471:
[----:B------:R-:W-:Y:S01]  /*16860*/  IMAD.MOV.U32 R185, RZ, RZ, R12 ;  /* 0x000000ffffb97224 */ /* 0x000fe200078e000c */
[----:B------:R-:W-:Y:S01]  /*16870*/  MOV R2, RZ ;  /* 0x000000ff00027202 */ /* 0x000fe20000000f00 */
[----:B------:R-:W-:Y:S01]  /*16880*/  IMAD.MOV.U32 R186, RZ, RZ, 0x181f ;  /* 0x0000181fffba7424 */ /* 0x000fe200078e00ff */
[----:B------:R-:W-:-:S02]  /*16890*/  MOV R3, 0x168b0 ;  /* 0x000168b000037802 */ /* 0x000fc40000000f00 */
[----:B-12--5:R-:W-:Y:S05]  /*168a0*/  CALL.REL.NOINC `($__internal_9_$__cuda_sm70_shflsync_idx_p) ;  /* 0x00002ab000007944 */ /* 0x026fea0003c00000 */
[----:B------:R-:W-:Y:S01]  /*168b0*/  MOV R0, R186 ;  /* 0x000000ba00007202 */ /* 0x000fe20000000f00 */
[----:B------:R-:W-:Y:S05]  /*168c0*/  BRA `(.L_x_627) ;  /* 0xfffec10000007947 */ /* 0x000fea000383ffff */
.L_x_474:
[----:B------:R-:W-:Y:S01]  /*168d0*/  IMAD.MOV.U32 R185, RZ, RZ, R9 ;  /* 0x000000ffffb97224 */ /* 0x000fe200078e0009 */
[----:B--2---:R-:W-:Y:S01]  /*168e0*/  MOV R2, 0x1 ;  /* 0x0000000100027802 */ /* 0x004fe20000000f00 */
[----:B------:R-:W-:Y:S01]  /*168f0*/  IMAD.MOV.U32 R186, RZ, RZ, 0x181f ;  /* 0x0000181fffba7424 */ /* 0x000fe200078e00ff */
[----:B------:R-:W-:-:S02]  /*16900*/  MOV R3, 0x16920 ;  /* 0x0001692000037802 */ /* 0x000fc40000000f00 */
[----:B-1-345:R-:W-:Y:S05]  /*16910*/  CALL.REL.NOINC `($__internal_9_$__cuda_sm70_shflsync_idx_p) ;  /* 0x00002a4000007944 */ /* 0x03afea0003c00000 */
[----:B------:R-:W-:Y:S01]  /*16920*/  IMAD.MOV.U32 R8, RZ, RZ, R186 ;  /* 0x000000ffff087224 */ /* 0x000fe200078e00ba */
[----:B------:R-:W-:Y:S01]  /*16930*/  MOV R2, 0x1 ;  /* 0x0000000100027802 */ /* 0x000fe20000000f00 */
[----:B------:R-:W-:Y:S01]  /*16940*/  IMAD.MOV.U32 R185, RZ, RZ, R12 ;  /* 0x000000ffffb97224 */ /* 0x000fe200078e000c */
[----:B------:R-:W-:-:S02]  /*16950*/  MOV R186, 0x181f ;  /* 0x0000181f00ba7802 */ /* 0x000fc40000000f00 */
[----:B------:R-:W-:Y:S02]  /*16960*/  MOV R3, 0x16980 ;  /* 0x0001698000037802 */ /* 0x000fe40000000f00 */
[----:B------:R-:W-:Y:S05]  /*16970*/  CALL.REL.NOINC `($__internal_9_$__cuda_sm70_shflsync_idx_p) ;  /* 0x000029e000007944 */ /* 0x000fea0003c00000 */
[----:B------:R-:W-:Y:S01]  /*16980*/  MOV R0, R186 ;  /* 0x000000ba00007202 */ /* 0x000fe20000000f00 */
[----:B------:R-:W-:Y:S05]  /*16990*/  BRA `(.L_x_628) ;  /* 0xfffec1b000007947 */ /* 0x000fea000383ffff */
.L_x_477:
[----:B------:R-:W-:Y:S01]  /*169a0*/  IMAD.MOV.U32 R185, RZ, RZ, R9 ;  /* 0x000000ffffb97224 */ /* 0x000fe200078e0009 */
[----:B-1----:R-:W-:Y:S01]  /*169b0*/  MOV R2, 0x2 ;  /* 0x0000000200027802 */ /* 0x002fe20000000f00 */
[----:B------:R-:W-:Y:S01]  /*169c0*/  IMAD.MOV.U32 R186, RZ, RZ, 0x181f ;  /* 0x0000181fffba7424 */ /* 0x000fe200078e00ff */
[----:B------:R-:W-:Y:S02]  /*169d0*/  MOV R3, 0x169f0 ;  /* 0x000169f000037802 */ /* 0x000fe40000000f00 */
[----:B--2345:R-:W-:Y:S05]  /*169e0*/  CALL.REL.NOINC `($__internal_9_$__cuda_sm70_shflsync_idx_p) ;  /* 0x0000297000007944 */ /* 0x03cfea0003c00000 */
[----:B------:R-:W-:Y:S01]  /*169f0*/  MOV R8, R186 ;  /* 0x000000ba00087202 */ /* 0x000fe20000000f00 */
[----:B------:R-:W-:Y:S05]  /*16a00*/  BRA `(.L_x_629) ;  /* 0xfffec2a000007947 */ /* 0x000fea000383ffff */
.L_x_478:
[----:B------:R-:W-:Y:S01]  /*16a10*/  IMAD.MOV.U32 R185, RZ, RZ, R12 ;  /* 0x000000ffffb97224 */ /* 0x000fe200078e000c */
[----:B------:R-:W-:Y:S01]  /*16a20*/  MOV R2, 0x2 ;  /* 0x0000000200027802 */ /* 0x000fe20000000f00 */
[----:B------:R-:W-:Y:S01]  /*16a30*/  IMAD.MOV.U32 R186, RZ, RZ, 0x181f ;  /* 0x0000181fffba7424 */ /* 0x000fe200078e00ff */
[----:B------:R-:W-:Y:S02]  /*16a40*/  MOV R3, 0x16a60 ;  /* 0x00016a6000037802 */ /* 0x000fe40000000f00 */
[----:B-12345:R-:W-:Y:S05]  /*16a50*/  CALL.REL.NOINC `($__internal_9_$__cuda_sm70_shflsync_idx_p) ;  /* 0x0000290000007944 */ /* 0x03efea0003c00000 */
[----:B------:R-:W-:Y:S01]  /*16a60*/  MOV R0, R186 ;  /* 0x000000ba00007202 */ /* 0x000fe20000000f00 */
[----:B------:R-:W-:Y:S05]  /*16a70*/  BRA `(.L_x_630) ;  /* 0xfffec25000007947 */ /* 0x000fea000383ffff */
.L_x_481:
[----:B------:R-:W-:Y:S01]  /*16a80*/  IMAD.MOV.U32 R185, RZ, RZ, R9 ;  /* 0x000000ffffb97224 */ /* 0x000fe200078e0009 */
[----:B-1----:R-:W-:Y:S01]  /*16a90*/  MOV R2, 0x3 ;  /* 0x0000000300027802 */ /* 0x002fe20000000f00 */
[----:B------:R-:W-:Y:S01]  /*16aa0*/  IMAD.MOV.U32 R186, RZ, RZ, 0x181f ;  /* 0x0000181fffba7424 */ /* 0x000fe200078e00ff */
[----:B------:R-:W-:-:S02]  /*16ab0*/  MOV R3, 0x16ad0 ;  /* 0x00016ad000037802 */ /* 0x000fc40000000f00 */
[----:B--2345:R-:W-:Y:S05]  /*16ac0*/  CALL.REL.NOINC `($__internal_9_$__cuda_sm70_shflsync_idx_p) ;  /* 0x0000289000007944 */ /* 0x03cfea0003c00000 */
        /* <DEDUP_REMOVED lines=8> */
.L_x_484:
[----:B------:R-:W-:Y:S01]  /*16b50*/  IMAD.MOV.U32 R185, RZ, RZ, R5 ;  /* 0x000000ffffb97224 */ /* 0x000fe200078e0005 */
[----:B------:R-:W-:Y:S01]  /*16b60*/  MOV R2, RZ ;  /* 0x000000ff00027202 */ /* 0x000fe20000000f00 */
[----:B------:R-:W-:Y:S01]  /*16b70*/  IMAD.MOV.U32 R186, RZ, RZ, 0x181f ;  /* 0x0000181fffba7424 */ /* 0x000fe200078e00ff */
[----:B------:R-:W-:Y:S02]  /*16b80*/  MOV R3, 0x16ba0 ;  /* 0x00016ba000037802 */ /* 0x000fe40000000f00 */
[----:B------:R-:W-:Y:S05]  /*16b90*/  CALL.REL.NOINC `($__internal_9_$__cuda_sm70_shflsync_idx_p) ;  /* 0x000027c000007944 */ /* 0x000fea0003c00000 */
[----:B------:R-:W-:Y:S01]  /*16ba0*/  MOV R4, R186 ;  /* 0x000000ba00047202 */ /* 0x000fe20000000f00 */
[----:B------:R-:W-:Y:S05]  /*16bb0*/  BRA `(.L_x_632) ;  /* 0xfffedc2000007947 */ /* 0x000fea000383ffff */
.L_x_485:
[----:B------:R-:W-:Y:S01]  /*16bc0*/  IMAD.MOV.U32 R185, RZ, RZ, R12 ;  /* 0x000000ffffb97224 */ /* 0x000fe200078e000c */
[----:B------:R-:W-:Y:S01]  /*16bd0*/  MOV R2, RZ ;  /* 0x000000ff00027202 */ /* 0x000fe20000000f00 */
[----:B------:R-:W-:Y:S01]  /*16be0*/  IMAD.MOV.U32 R186, RZ, RZ, 0x181f ;  /* 0x0000181fffba7424 */ /* 0x000fe200078e00ff */
[----:B------:R-:W-:Y:S02]  /*16bf0*/  MOV R3, 0x16c10 ;  /* 0x00016c1000037802 */ /* 0x000fe40000000f00 */
[----:B-12---:R-:W-:Y:S05]  /*16c00*/  CALL.REL.NOINC `($__internal_9_$__cuda_sm70_shflsync_idx_p) ;  /* 0x0000275000007944 */ /* 0x006fea0003c00000 */
[C---:B------:R-:W-:Y:S01]  /*16c10*/  IADD3 R6, P1, R186.reuse, R104, RZ ;  /* 0x00000068ba067210 */ /* 0x040fe20007f3e0ff */
[----:B------:R-:W-:Y:S01]  /*16c20*/  IMAD.MOV.U32 R185, RZ, RZ, R5 ;  /* 0x000000ffffb97224 */ /* 0x000fe200078e0005 */
[----:B------:R-:W-:-:S02]  /*16c30*/  IADD3 R8, P0, R186, R102, RZ ;  /* 0x00000066ba087210 */ /* 0x000fc40007f1e0ff */
[----:B------:R-:W-:Y:S01]  /*16c40*/  ISETP.GE.AND P2, PT, R184, c[0x0][0x1d4], PT ;  /* 0x00007500b8007a0c */ /* 0x000fe20003f46270 */
[----:B------:R-:W-:Y:S01]  /*16c50*/  IMAD.X R7, R4, 0x1, R98, P1 ;  /* 0x0000000104077824 */ /* 0x000fe200008e0662 */
[----:B------:R-:W-:Y:S01]  /*16c60*/  ISETP.GE.AND P1, PT, R192, c[0x0][0x1d4], PT ;  /* 0x00007500c0007a0c */ /* 0x000fe20003f26270 */
[----:B------:R-:W-:Y:S01]  /*16c70*/  IMAD.X R9, R4, 0x1, R97, P0 ;  /* 0x0000000104097824 */ /* 0x000fe200000e0661 */
[----:B------:R-:W-:Y:S02]  /*16c80*/  ISETP.GE.AND P0, PT, R193, c[0x0][0x1d4], PT ;  /* 0x00007500c1007a0c */ /* 0x000fe40003f06270 */
[----:B------:R-:W-:Y:S01]  /*16c90*/  IADD3 R2, P3, R186, R105, RZ ;  /* 0x00000069ba027210 */ /* 0x000fe20007f7e0ff */
[----:B------:R-:W-:Y:S01]  /*16ca0*/  IMAD.MOV.U32 R186, RZ, RZ, 0x181f ;  /* 0x0000181fffba7424 */ /* 0x000fe200078e00ff */
[----:B------:R-:W-:Y:S02]  /*16cb0*/  SEL R11, RZ, 0x10, P2 ;  /* 0x00000010ff0b7807 */ /* 0x000fe40001000000 */
[----:B------:R-:W-:Y:S01]  /*16cc0*/  SEL R10, RZ, 0x10, P1 ;  /* 0x00000010ff0a7807 */ /* 0x000fe20000800000 */
[----:B------:R-:W-:Y:S01]  /*16cd0*/  IMAD.X R3, R4, 0x1, R99, P3 ;  /* 0x0000000104037824 */ /* 0x000fe200018e0663 */
[----:B------:R-:W-:Y:S01]  /*16ce0*/  SEL R5, RZ, 0x10, P0 ;  /* 0x00000010ff057807 */ /* 0x000fe20000000000 */
[----:B------:R-:W-:Y:S01]  /*16cf0*/  @!PT LDS RZ, [RZ] ;  /* 0x00000000fffff984 */ /* 0x000fe20000000800 */
[----:B------:R-:W-:Y:S01]  /*16d00*/  @!PT LDS RZ, [RZ] ;  /* 0x00000000fffff984 */ /* 0x000fe20000000800 */
[----:B------:R-:W-:Y:S01]  /*16d10*/  @!PT LDS RZ, [RZ] ;  /* 0x00000000fffff984 */ /* 0x000fe20000000800 */
[----:B------:R1:W-:Y:S04]  /*16d20*/  LDGSTS.E.BYPASS.LTC128B.128 [R179+0x6100], [R8.64], !P2 ;  /* 0x0610000008b37fae */ /* 0x0003e8000d101d48 */
[----:B------:R1:W-:Y:S04]  /*16d30*/  LDGSTS.E.BYPASS.LTC128B.128 [R179+0x8100], [R6.64], !P1 ;  /* 0x0810000006b37fae */ /* 0x0003e8000c901d48 */
[----:B------:R2:W-:Y:S02]  /*16d40*/  LDGSTS.E.BYPASS.LTC128B.128 [R179+0xa100], [R2.64], !P0 ;  /* 0x0a10000002b37fae */ /* 0x0005e4000c101d48 */
[----:B--2---:R-:W-:Y:S01]  /*16d50*/  IMAD.MOV.U32 R2, RZ, RZ, 0x1 ;  /* 0x00000001ff027424 */ /* 0x004fe200078e00ff */
[----:B------:R-:W-:-:S02]  /*16d60*/  MOV R3, 0x16d80 ;  /* 0x00016d8000037802 */ /* 0x000fc40000000f00 */
[----:B-1----:R-:W-:Y:S05]  /*16d70*/  CALL.REL.NOINC `($__internal_9_$__cuda_sm70_shflsync_idx_p) ;  /* 0x000025e000007944 */ /* 0x002fea0003c00000 */
        /* <DEDUP_REMOVED lines=8> */
.L_x_486:
[----:B------:R-:W-:Y:S01]  /*16e00*/  IMAD.MOV.U32 R185, RZ, RZ, R4 ;  /* 0x000000ffffb97224 */ /* 0x000fe200078e0004 */
[----:B------:R-:W-:Y:S01]  /*16e10*/  MOV R2, RZ ;  /* 0x000000ff00027202 */ /* 0x000fe20000000f00 */
[----:B------:R-:W-:Y:S01]  /*16e20*/  IMAD.MOV.U32 R186, RZ, RZ, 0x1c1f ;  /* 0x00001c1fffba7424 */ /* 0x000fe200078e00ff */
[----:B------:R-:W-:Y:S02]  /*16e30*/  MOV R3, 0x16e50 ;  /* 0x00016e5000037802 */ /* 0x000fe40000000f00 */
[----:B------:R-:W-:Y:S05]  /*16e40*/  CALL.REL.NOINC `($__internal_9_$__cuda_sm70_shflsync_idx_p) ;  /* 0x0000251000007944 */ /* 0x000fea0003c00000 */
[----:B------:R-:W-:Y:S01]  /*16e50*/  MOV R3, R186 ;  /* 0x000000ba00037202 */ /* 0x000fe20000000f00 */
[----:B------:R-:W-:Y:S05]  /*16e60*/  BRA `(.L_x_634) ;  /* 0xfffedd1000007947 */ /* 0x000fea000383ffff */
.L_x_491:
[----:B------:R-:W-:Y:S01]  /*16e70*/  IMAD.MOV.U32 R185, RZ, RZ, R4 ;  /* 0x000000ffffb97224 */ /* 0x000fe200078e0004 */
[----:B------:R-:W-:Y:S01]  /*16e80*/  MOV R2, 0x1 ;  /* 0x0000000100027802 */ /* 0x000fe20000000f00 */
[----:B------:R-:W-:Y:S01]  /*16e90*/  IMAD.MOV.U32 R186, RZ, RZ, 0x1c1f ;  /* 0x00001c1fffba7424 */ /* 0x000fe200078e00ff */
[----:B------:R-:W-:Y:S02]  /*16ea0*/  MOV R3, 0x16ec0 ;  /* 0x00016ec000037802 */ /* 0x000fe40000000f00 */
[----:B-1----:R-:W-:Y:S05]  /*16eb0*/  CALL.REL.NOINC `($__internal_9_$__cuda_sm70_shflsync_idx_p) ;  /* 0x000024a000007944 */ /* 0x002fea0003c00000 */
[----:B------:R-:W-:Y:S01]  /*16ec0*/  MOV R3, R186 ;  /* 0x000000ba00037202 */ /* 0x000fe20000000f00 */
[----:B------:R-:W-:Y:S05]  /*16ed0*/  BRA `(.L_x_635) ;  /* 0xfffee18000007947 */ /* 0x000fea000383ffff */
.L_x_496:
[----:B------:R-:W-:Y:S02]  /*16ee0*/  MOV R0, 0x2 ;  /* 0x0000000200007802 */ /* 0x000fe40000000f00 */
[----:B------:R-:W-:-:S02]  /*16ef0*/  MOV R2, 0x16f10 ;  /* 0x00016f1000027802 */ /* 0x000fc40000000f00 */
[----:B------:R-:W-:Y:S05]  /*16f00*/  CALL.REL.NOINC `($__internal_8_$__cuda_sm70_shflsync_bfly_p) ;  /* 0x000023f000007944 */ /* 0x000fea0003c00000 */
[----:B------:R-:W-:Y:S05]  /*16f10*/  BRA `(.L_x_636) ;  /* 0xfffee7f000007947 */ /* 0x000fea000383ffff */
.L_x_497:
[----:B------:R-:W-:Y:S02]  /*16f20*/  MOV R0, 0x1 ;  /* 0x0000000100007802 */ /* 0x000fe40000000f00 */
[----:B------:R-:W-:-:S02]  /*16f30*/  MOV R2, 0x16f50 ;  /* 0x00016f5000027802 */ /* 0x000fc40000000f00 */
[----:B------:R-:W-:Y:S05]  /*16f40*/  CALL.REL.NOINC `($__internal_8_$__cuda_sm70_shflsync_bfly_p) ;  /* 0x000023b000007944 */ /* 0x000fea0003c00000 */
[----:B------:R-:W-:Y:S01]  /*16f50*/  FMNMX.FTZ R100, R4, R0, !PT ;  /* 0x0000000004647209 */ /* 0x000fe20007810000 */
[----:B------:R-:W-:Y:S01]  /*16f60*/  IMAD.MOV.U32 R4, RZ, RZ, R5 ;  /* 0x000000ffff047224 */ /* 0x000fe200078e0005 */
[----:B------:R-:W-:Y:S01]  /*16f70*/  MOV R2, 0x16fa0 ;  /* 0x00016fa000027802 */ /* 0x000fe20000000f00 */
[----:B------:R-:W-:-:S02]  /*16f80*/  IMAD.MOV.U32 R0, RZ, RZ, 0x2 ;  /* 0x00000002ff007424 */ /* 0x000fc400078e00ff */
[----:B------:R-:W-:Y:S05]  /*16f90*/  CALL.REL.NOINC `($__internal_8_$__cuda_sm70_shflsync_bfly_p) ;  /* 0x0000236000007944 */ /* 0x000fea0003c00000 */
[----:B------:R-:W-:Y:S01]  /*16fa0*/  FMNMX.FTZ R5, R5, R0, !PT ;  /* 0x0000000005057209 */ /* 0x000fe20007810000 */
[----:B------:R-:W-:Y:S01]  /*16fb0*/  IMAD.MOV.U32 R0, RZ, RZ, 0x1 ;  /* 0x00000001ff007424 */ /* 0x000fe200078e00ff */
[----:B------:R-:W-:-:S03]  /*16fc0*/  MOV R2, 0x16ff0 ;  /* 0x00016ff000027802 */ /* 0x000fc60000000f00 */
[----:B------:R-:W-:Y:S02]  /*16fd0*/  IMAD.MOV.U32 R4, RZ, RZ, R5 ;  /* 0x000000ffff047224 */ /* 0x000fe400078e0005 */
[----:B------:R-:W-:Y:S05]  /*16fe0*/  CALL.REL.NOINC `($__internal_8_$__cuda_sm70_shflsync_bfly_p) ;  /* 0x0000231000007944 */ /* 0x000fea0003c00000 */
[----:B------:R-:W-:Y:S01]  /*16ff0*/  MOV R3, R0 ;  /* 0x0000000000037202 */ /* 0x000fe20000000f00 */
[----:B------:R-:W-:Y:S05]  /*17000*/  BRA `(.L_x_637) ;  /* 0xfffee77000007947 */ /* 0x000fea000383ffff */
.L_x_505:
[----:B------:R-:W-:Y:S01]  /*17010*/  MOV R2, RZ ;  /* 0x000000ff00027202 */ /* 0x000fe20000000f00 */
[----:B------:R-:W-:Y:S01]  /*17020*/  IMAD.MOV.U32 R185, RZ, RZ, R5 ;  /* 0x000000ffffb97224 */ /* 0x000fe200078e0005 */
[----:B------:R-:W-:Y:S01]  /*17030*/  MOV R3, 0x17060 ;  /* 0x0001706000037802 */ /* 0x000fe20000000f00 */
[----:B------:R-:W-:Y:S02]  /*17040*/  IMAD.MOV.U32 R186, RZ, RZ, 0x181f ;  /* 0x0000181fffba7424 */ /* 0x000fe400078e00ff */
[----:B-1234-:R-:W-:Y:S05]  /*17050*/  CALL.REL.NOINC `($__internal_9_$__cuda_sm70_shflsync_idx_p) ;  /* 0x0000230000007944 */ /* 0x01efea0003c00000 */
[----:B------:R-:W-:Y:S01]  /*17060*/  MOV R4, R186 ;  /* 0x000000ba00047202 */ /* 0x000fe20000000f00 */
[----:B------:R-:W-:-:S05]  /*17070*/  BRA `(.L_x_638) ;  /* 0xfffefc5000007947 */ /* 0x000fca000383ffff */
.L_x_506:
[----:B------:R-:W-:Y:S01]  /*17080*/  MOV R2, RZ ;  /* 0x000000ff00027202 */ /* 0x000fe20000000f00 */
[----:B------:R-:W-:Y:S01]  /*17090*/  IMAD.MOV.U32 R185, RZ, RZ, R13 ;  /* 0x000000ffffb97224 */ /* 0x000fe200078e000d */
[----:B------:R-:W-:Y:S01]  /*170a0*/  MOV R3, 0x170d0 ;  /* 0x000170d000037802 */ /* 0x000fe20000000f00 */
[----:B------:R-:W-:Y:S02]  /*170b0*/  IMAD.MOV.U32 R186, RZ, RZ, 0x181f ;  /* 0x0000181fffba7424 */ /* 0x000fe400078e00ff */
[----:B-1234-:R-:W-:Y:S05]  /*170c0*/  CALL.REL.NOINC `($__internal_9_$__cuda_sm70_shflsync_idx_p) ;  /* 0x0000229000007944 */ /* 0x01efea0003c00000 */
[----:B------:R-:W-:Y:S01]  /*170d0*/  ISETP.GE.AND P2, PT, R184, c[0x0][0x1d4], PT ;  /* 0x00007500b8007a0c */ /* 0x000fe20003f46270 */
[----:B------:R-:W-:Y:S01]  /*170e0*/  IMAD.MOV.U32 R185, RZ, RZ, R5 ;  /* 0x000000ffffb97224 */ /* 0x000fe200078e0005 */
[----:B------:R-:W-:Y:S02]  /*170f0*/  IADD3 R2, P0, R186, R21, RZ ;  /* 0x00000015ba027210 */ /* 0x000fe40007f1e0ff */
[----:B------:R-:W-:Y:S02]  /*17100*/  ISETP.GE.AND P1, PT, R192, c[0x0][0x1d4], PT ;  /* 0x00007500c0007a0c */ /* 0x000fe40003f26270 */
[----:B------:R-:W-:Y:S01]  /*17110*/  SEL R5, RZ, 0x10, P2 ;  /* 0x00000010ff057807 */ /* 0x000fe20001000000 */
[----:B------:R-:W-:Y:S01]  /*17120*/  IMAD.X R3, R4, 0x1, R14, P0 ;  /* 0x0000000104037824 */ /* 0x000fe200000e060e */
[----:B------:R-:W-:Y:S05]  /*17130*/  IADD3 R6, P0, R186, R22, RZ ;  /* 0x00000016ba067210 */ /* 0x000fea0007f1e0ff */
[----:B------:R-:W-:Y:S01]  /*17140*/  @!PT LDS RZ, [RZ] ;  /* 0x00000000fffff984 */ /* 0x000fe20000000800 */
[----:B------:R-:W-:Y:S01]  /*17150*/  @!PT LDS RZ, [RZ] ;  /* 0x00000000fffff984 */ /* 0x000fe20000000800 */
[----:B------:R-:W-:Y:S01]  /*17160*/  @!PT LDS RZ, [RZ] ;  /* 0x00000000fffff984 */ /* 0x000fe20000000800 */
[----:B------:R1:W-:Y:S01]  /*17170*/  LDGSTS.E.BYPASS.LTC128B.128 [R179+0x100], [R2.64], !P2 ;  /* 0x0010000002b37fae */ /* 0x0003e2000d101d48 */
[----:B------:R-:W-:Y:S05]  /*17180*/  IMAD.X R7, R4, 0x1, R15, P0 ;  /* 0x0000000104077824 */ /* 0x000fea00000e060f */
[----:B------:R2:W-:Y:S01]  /*17190*/  LDGSTS.E.BYPASS.LTC128B.128 [R179+0x2100], [R6.64], !P1 ;  /* 0x0210000006b37fae */ /* 0x0005e2000c901d48 */
[----:B-1----:R-:W-:Y:S01]  /*171a0*/  IADD3 R2, P0, R186, R23, RZ ;  /* 0x00000017ba027210 */ /* 0x002fe20007f1e0ff */
[----:B------:R-:W-:Y:S04]  /*171b0*/  IMAD.MOV.U32 R186, RZ, RZ, 0x181f ;  /* 0x0000181fffba7424 */ /* 0x000fe800078e00ff */
[----:B------:R-:W-:Y:S01]  /*171c0*/  IMAD.X R3, R4, 0x1, R20, P0 ;  /* 0x0000000104037824 */ /* 0x000fe200000e0614 */
[----:B------:R-:W-:Y:S02]  /*171d0*/  ISETP.GE.AND P0, PT, R193, c[0x0][0x1d4], PT ;  /* 0x00007500c1007a0c */ /* 0x000fe40003f06270 */
[----:B--2---:R-:W-:Y:S02]  /*171e0*/  SEL R6, RZ, 0x10, P1 ;  /* 0x00000010ff067807 */ /* 0x004fe40000800000 */
[----:B------:R-:W-:Y:S09]  /*171f0*/  SEL R12, RZ, 0x10, P0 ;  /* 0x00000010ff0c7807 */ /* 0x000ff20000000000 */
[----:B------:R1:W-:Y:S02]  /*17200*/  LDGSTS.E.BYPASS.LTC128B.128 [R179+0x4100], [R2.64], !P0 ;  /* 0x0410000002b37fae */ /* 0x0003e4000c101d48 */
[----:B-1----:R-:W-:Y:S01]  /*17210*/  MOV R3, 0x17240 ;  /* 0x0001724000037802 */ /* 0x002fe20000000f00 */
[----:B------:R-:W-:Y:S02]  /*17220*/  IMAD.MOV.U32 R2, RZ, RZ, 0x1 ;  /* 0x00000001ff027424 */ /* 0x000fe400078e00ff */
[----:B------:R-:W-:Y:S05]  /*17230*/  CALL.REL.NOINC `($__internal_9_$__cuda_sm70_shflsync_idx_p) ;  /* 0x0000212000007944 */ /* 0x000fea0003c00000 */
[----:B------:R-:W-:Y:S01]  /*17240*/  MOV R2, 0x1 ;  /* 0x0000000100027802 */ /* 0x000fe20000000f00 */
[----:B------:R-:W-:Y:S01]  /*17250*/  IMAD.MOV.U32 R4, RZ, RZ, R186 ;  /* 0x000000ffff047224 */ /* 0x000fe200078e00ba */
[----:B------:R-:W-:Y:S01]  /*17260*/  MOV R186, 0x181f ;  /* 0x0000181f00ba7802 */ /* 0x000fe20000000f00 */
[----:B------:R-:W-:Y:S01]  /*17270*/  IMAD.MOV.U32 R185, RZ, RZ, R13 ;  /* 0x000000ffffb97224 */ /* 0x000fe200078e000d */
[----:B------:R-:W-:Y:S02]  /*17280*/  MOV R3, 0x172a0 ;  /* 0x000172a000037802 */ /* 0x000fe40000000f00 */
[----:B------:R-:W-:Y:S05]  /*17290*/  CALL.REL.NOINC `($__internal_9_$__cuda_sm70_shflsync_idx_p) ;  /* 0x000020c000007944 */ /* 0x000fea0003c00000 */
[----:B------:R-:W-:Y:S01]  /*172a0*/  MOV R0, R186 ;  /* 0x000000ba00007202 */ /* 0x000fe20000000f00 */
[----:B------:R-:W-:-:S05]  /*172b0*/  BRA `(.L_x_639) ;  /* 0xfffefb6000007947 */ /* 0x000fca000383ffff */
.L_x_509:
[----:B------:R-:W-:Y:S01]  /*172c0*/  MOV R2, RZ ;  /* 0x000000ff00027202 */ /* 0x000fe20000000f00 */
[----:B------:R-:W-:Y:S01]  /*172d0*/  IMAD.MOV.U32 R185, RZ, RZ, R5 ;  /* 0x000000ffffb97224 */ /* 0x000fe200078e0005 */
[----:B------:R-:W-:Y:S01]  /*172e0*/  MOV R3, 0x17310 ;  /* 0x0001731000037802 */ /* 0x000fe20000000f00 */
[----:B------:R-:W-:Y:S02]  /*172f0*/  IMAD.MOV.U32 R186, RZ, RZ, 0x181f ;  /* 0x0000181fffba7424 */ /* 0x000fe400078e00ff */
[----:B-1----:R-:W-:Y:S05]  /*17300*/  CALL.REL.NOINC `($__internal_9_$__cuda_sm70_shflsync_idx_p) ;  /* 0x0000205000007944 */ /* 0x002fea0003c00000 */
[----:B------:R-:W-:Y:S01]  /*17310*/  MOV R4, R186 ;  /* 0x000000ba00047202 */ /* 0x000fe20000000f00 */
[----:B------:R-:W-:-:S05]  /*17320*/  BRA `(.L_x_640) ;  /* 0xffff0c6000007947 */ /* 0x000fca000383ffff */
.L_x_510:
[----:B------:R-:W-:Y:S01]  /*17330*/  MOV R2, RZ ;  /* 0x000000ff00027202 */ /* 0x000fe20000000f00 */
[----:B------:R-:W-:Y:S01]  /*17340*/  IMAD.MOV.U32 R185, RZ, RZ, R9 ;  /* 0x000000ffffb97224 */ /* 0x000fe200078e0009 */
[----:B------:R-:W-:Y:S01]  /*17350*/  MOV R3, 0x17380 ;  /* 0x0001738000037802 */ /* 0x000fe20000000f00 */
[----:B------:R-:W-:Y:S02]  /*17360*/  IMAD.MOV.U32 R186, RZ, RZ, 0x181f ;  /* 0x0000181fffba7424 */ /* 0x000fe400078e00ff */
[----:B-123--:R-:W-:Y:S05]  /*17370*/  CALL.REL.NOINC `($__internal_9_$__cuda_sm70_shflsync_idx_p) ;  /* 0x00001fe000007944 */ /* 0x00efea0003c00000 */
        /* <DEDUP_REMOVED lines=31> */
.L_x_511:
[----:B------:R-:W-:Y:S01]  /*17570*/  MOV R2, RZ ;  /* 0x000000ff00027202 */ /* 0x000fe20000000f00 */
[----:B------:R-:W-:Y:S01]  /*17580*/  IMAD.MOV.U32 R185, RZ, RZ, R4 ;  /* 0x000000ffffb97224 */ /* 0x000fe200078e0004 */
[----:B------:R-:W-:Y:S01]  /*17590*/  MOV R3, 0x175c0 ;  /* 0x000175c000037802 */ /* 0x000fe20000000f00 */
[----:B------:R-:W-:Y:S02]  /*175a0*/  IMAD.MOV.U32 R186, RZ, RZ, 0x1c1f ;  /* 0x00001c1fffba7424 */ /* 0x000fe400078e00ff */
[----:B-1----:R-:W-:Y:S05]  /*175b0*/  CALL.REL.NOINC `($__internal_9_$__cuda_sm70_shflsync_idx_p) ;  /* 0x00001da000007944 */ /* 0x002fea0003c00000 */
[----:B------:R-:W-:Y:S01]  /*175c0*/  MOV R3, R186 ;  /* 0x000000ba00037202 */ /* 0x000fe20000000f00 */
[----:B------:R-:W-:-:S05]  /*175d0*/  BRA `(.L_x_642) ;  /* 0xffff0d6000007947 */ /* 0x000fca000383ffff */
.L_x_516:
[----:B------:R-:W-:Y:S01]  /*175e0*/  MOV R2, 0x1 ;  /* 0x0000000100027802 */ /* 0x000fe20000000f00 */
[----:B------:R-:W-:Y:S01]  /*175f0*/  IMAD.MOV.U32 R185, RZ, RZ, R4 ;  /* 0x000000ffffb97224 */ /* 0x000fe200078e0004 */
[----:B------:R-:W-:Y:S01]  /*17600*/  MOV R3, 0x17630 ;  /* 0x0001763000037802 */ /* 0x000fe20000000f00 */
[----:B------:R-:W-:Y:S02]  /*17610*/  IMAD.MOV.U32 R186, RZ, RZ, 0x1c1f ;  /* 0x00001c1fffba7424 */ /* 0x000fe400078e00ff */
[----:B--2---:R-:W-:Y:S05]  /*17620*/  CALL.REL.NOINC `($__internal_9_$__cuda_sm70_shflsync_idx_p) ;  /* 0x00001d3000007944 */ /* 0x004fea0003c00000 */
[----:B------:R-:W-:Y:S01]  /*17630*/  MOV R3, R186 ;  /* 0x000000ba00037202 */ /* 0x000fe20000000f00 */
[----:B------:R-:W-:-:S05]  /*17640*/  BRA `(.L_x_643) ;  /* 0xffff120000007947 */ /* 0x000fca000383ffff */
.L_x_521:
[----:B------:R-:W-:Y:S02]  /*17650*/  MOV R0, 0x2 ;  /* 0x0000000200007802 */ /* 0x000fe40000000f00 */
[----:B------:R-:W-:Y:S02]  /*17660*/  MOV R2, 0x17680 ;  /* 0x0001768000027802 */ /* 0x000fe40000000f00 */
[----:B------:R-:W-:Y:S05]  /*17670*/  CALL.REL.NOINC `($__internal_8_$__cuda_sm70_shflsync_bfly_p) ;  /* 0x00001c8000007944 */ /* 0x000fea0003c00000 */
[----:B------:R-:W-:-:S05]  /*17680*/  BRA `(.L_x_644) ;  /* 0xffff18c000007947 */ /* 0x000fca000383ffff */
.L_x_522:
[----:B------:R-:W-:Y:S01]  /*17690*/  MOV R0, 0x1 ;  /* 0x0000000100007802 */ /* 0x000fe20000000f00 */
[----:B-1----:R-:W-:Y:S01]  /*176a0*/  IMAD.MOV.U32 R4, RZ, RZ, R5 ;  /* 0x000000ffff047224 */ /* 0x002fe200078e0005 */
[----:B------:R-:W-:Y:S02]  /*176b0*/  MOV R2, 0x176d0 ;  /* 0x000176d000027802 */ /* 0x000fe40000000f00 */
[----:B------:R-:W-:Y:S05]  /*176c0*/  CALL.REL.NOINC `($__internal_8_$__cuda_sm70_shflsync_bfly_p) ;  /* 0x00001c3000007944 */ /* 0x000fea0003c00000 */
[----:B------:R-:W-:Y:S01]  /*176d0*/  IMAD.MOV.U32 R4, RZ, RZ, R6 ;  /* 0x000000ffff047224 */ /* 0x000fe200078e0006 */
[----:B------:R-:W-:Y:S01]  /*176e0*/  FMNMX.FTZ R100, R5, R0, !PT ;  /* 0x0000000005647209 */ /* 0x000fe20007810000 */
[----:B------:R-:W-:Y:S01]  /*176f0*/  IMAD.MOV.U32 R0, RZ, RZ, 0x2 ;  /* 0x00000002ff007424 */ /* 0x000fe200078e00ff */
[----:B------:R-:W-:Y:S02]  /*17700*/  MOV R2, 0x17720 ;  /* 0x0001772000027802 */ /* 0x000fe40000000f00 */
[----:B------:R-:W-:Y:S05]  /*17710*/  CALL.REL.NOINC `($__internal_8_$__cuda_sm70_shflsync_bfly_p) ;  /* 0x00001be000007944 */ /* 0x000fea0003c00000 */
[----:B------:R-:W-:Y:S01]  /*17720*/  FMNMX.FTZ R4, R6, R0, !PT ;  /* 0x0000000006047209 */ /* 0x000fe20007810000 */
[----:B------:R-:W-:Y:S01]  /*17730*/  IMAD.MOV.U32 R0, RZ, RZ, 0x1 ;  /* 0x00000001ff007424 */ /* 0x000fe200078e00ff */
[----:B------:R-:W-:Y:S02]  /*17740*/  MOV R2, 0x17760 ;  /* 0x0001776000027802 */ /* 0x000fe40000000f00 */
[----:B------:R-:W-:Y:S05]  /*17750*/  CALL.REL.NOINC `($__internal_8_$__cuda_sm70_shflsync_bfly_p) ;  /* 0x00001ba000007944 */ /* 0x000fea0003c00000 */
[----:B------:R-:W-:-:S05]  /*17760*/  BRA `(.L_x_645) ;  /* 0xffff185000007947 */ /* 0x000fca000383ffff */
.L_x_531:
[----:B------:R-:W-:Y:S01]  /*17770*/  MOV R2, RZ ;  /* 0x000000ff00027202 */ /* 0x000fe20000000f00 */
[----:B------:R-:W-:Y:S01]  /*17780*/  IMAD.MOV.U32 R185, RZ, RZ, R5 ;  /* 0x000000ffffb97224 */ /* 0x000fe200078e0005 */
[----:B------:R-:W-:Y:S01]  /*17790*/  MOV R3, 0x177c0 ;  /* 0x000177c000037802 */ /* 0x000fe20000000f00 */
[----:B------:R-:W-:Y:S02]  /*177a0*/  IMAD.MOV.U32 R186, RZ, RZ, 0x181f ;  /* 0x0000181fffba7424 */ /* 0x000fe400078e00ff */
[----:B-1234-:R-:W-:Y:S05]  /*177b0*/  CALL.REL.NOINC `($__internal_9_$__cuda_sm70_shflsync_idx_p) ;  /* 0x00001ba000007944 */ /* 0x01efea0003c00000 */
[----:B------:R-:W-:Y:S01]  /*177c0*/  MOV R4, R186 ;  /* 0x000000ba00047202 */ /* 0x000fe20000000f00 */
[----:B------:R-:W-:-:S05]  /*177d0*/  BRA `(.L_x_646) ;  /* 0xffff341000007947 */ /* 0x000fca000383ffff */
.L_x_532:
        /* <DEDUP_REMOVED lines=36> */
.L_x_535:
[----:B------:R-:W-:Y:S01]  /*17a20*/  MOV R2, RZ ;  /* 0x000000ff00027202 */ /* 0x000fe20000000f00 */
[----:B------:R-:W-:Y:S01]  /*17a30*/  IMAD.MOV.U32 R185, RZ, RZ, R5 ;  /* 0x000000ffffb97224 */ /* 0x000fe200078e0005 */
[----:B------:R-:W-:Y:S01]  /*17a40*/  MOV R3, 0x17a70 ;  /* 0x00017a7000037802 */ /* 0x000fe20000000f00 */
[----:B------:R-:W-:Y:S02]  /*17a50*/  IMAD.MOV.U32 R186, RZ, RZ, 0x181f ;  /* 0x0000181fffba7424 */ /* 0x000fe400078e00ff */
[----:B-1----:R-:W-:Y:S05]  /*17a60*/  CALL.REL.NOINC `($__internal_9_$__cuda_sm70_shflsync_idx_p) ;  /* 0x000018f000007944 */ /* 0x002fea0003c00000 */
[----:B------:R-:W-:Y:S01]  /*17a70*/  MOV R4, R186 ;  /* 0x000000ba00047202 */ /* 0x000fe20000000f00 */
[----:B------:R-:W-:-:S05]  /*17a80*/  BRA `(.L_x_648) ;  /* 0xffff441000007947 */ /* 0x000fca000383ffff */
.L_x_536:
        /* <DEDUP_REMOVED lines=36> */
.L_x_537:
[----:B------:R-:W-:Y:S02]  /*17cd0*/  MOV R0, 0x2 ;  /* 0x0000000200007802 */ /* 0x000fe40000000f00 */
[----:B------:R-:W-:Y:S02]  /*17ce0*/  MOV R2, 0x17d00 ;  /* 0x00017d0000027802 */ /* 0x000fe40000000f00 */
[----:B------:R-:W-:Y:S05]  /*17cf0*/  CALL.REL.NOINC `($__internal_8_$__cuda_sm70_shflsync_bfly_p) ;  /* 0x0000160000007944 */ /* 0x000fea0003c00000 */
[----:B------:R-:W-:-:S05]  /*17d00*/  BRA `(.L_x_650) ;  /* 0xffff468000007947 */ /* 0x000fca000383ffff */
.L_x_538:
        /* <DEDUP_REMOVED lines=14> */
.L_x_541:
[----:B------:R-:W-:Y:S01]  /*17df0*/  MOV R2, RZ ;  /* 0x000000ff00027202 */ /* 0x000fe20000000f00 */
[----:B------:R-:W-:Y:S01]  /*17e00*/  IMAD.MOV.U32 R185, RZ, RZ, R12 ;  /* 0x000000ffffb97224 */ /* 0x000fe200078e000c */
[----:B------:R-:W-:Y:S01]  /*17e10*/  MOV R3, 0x17e40 ;  /* 0x00017e4000037802 */ /* 0x000fe20000000f00 */
[----:B------:R-:W-:Y:S02]  /*17e20*/  IMAD.MOV.U32 R186, RZ, RZ, 0x181f ;  /* 0x0000181fffba7424 */ /* 0x000fe400078e00ff */
[----:B-1234-:R-:W-:Y:S05]  /*17e30*/  CALL.REL.NOINC `($__internal_9_$__cuda_sm70_shflsync_idx_p) ;  /* 0x0000152000007944 */ /* 0x01efea0003c00000 */
[----:B------:R-:W-:Y:S01]  /*17e40*/  MOV R2, R186 ;  /* 0x000000ba00027202 */ /* 0x000fe20000000f00 */
[----:B------:R-:W-:-:S05]  /*17e50*/  BRA `(.L_x_652) ;  /* 0xffff5fb000007947 */ /* 0x000fca000383ffff */
.L_x_544:
[----:B------:R-:W-:Y:S01]  /*17e60*/  MOV R2, RZ ;  /* 0x000000ff00027202 */ /* 0x000fe20000000f00 */
[----:B------:R-:W-:Y:S01]  /*17e70*/  IMAD.MOV.U32 R185, RZ, RZ, R5 ;  /* 0x000000ffffb97224 */ /* 0x000fe200078e0005 */
[----:B------:R-:W-:Y:S01]  /*17e80*/  MOV R3, 0x17eb0 ;  /* 0x00017eb000037802 */ /* 0x000fe20000000f00 */
[----:B------:R-:W-:Y:S02]  /*17e90*/  IMAD.MOV.U32 R186, RZ, RZ, 0x181f ;  /* 0x0000181fffba7424 */ /* 0x000fe400078e00ff */
[----:B------:R-:W-:Y:S05]  /*17ea0*/  CALL.REL.NOINC `($__internal_9_$__cuda_sm70_shflsync_idx_p) ;  /* 0x000014b000007944 */ /* 0x000fea0003c00000 */
[----:B------:R-:W-:Y:S01]  /*17eb0*/  MOV R4, R186 ;  /* 0x000000ba00047202 */ /* 0x000fe20000000f00 */
[----:B------:R-:W-:-:S05]  /*17ec0*/  BRA `(.L_x_653) ;  /* 0xffff719000007947 */ /* 0x000fca000383ffff */
.L_x_545:
[----:B------:R-:W-:Y:S01]  /*17ed0*/  MOV R2, RZ ;  /* 0x000000ff00027202 */ /* 0x000fe20000000f00 */
[----:B------:R-:W-:Y:S01]  /*17ee0*/  IMAD.MOV.U32 R185, RZ, RZ, R8 ;  /* 0x000000ffffb97224 */ /* 0x000fe200078e0008 */
[----:B------:R-:W-:Y:S01]  /*17ef0*/  MOV R3, 0x17f20 ;  /* 0x00017f2000037802 */ /* 0x000fe20000000f00 */
[----:B------:R-:W-:Y:S02]  /*17f00*/  IMAD.MOV.U32 R186, RZ, RZ, 0x181f ;  /* 0x0000181fffba7424 */ /* 0x000fe400078e00ff */
[----:B-12---:R-:W-:Y:S05]  /*17f10*/  CALL.REL.NOINC `($__internal_9_$__cuda_sm70_shflsync_idx_p) ;  /* 0x0000144000007944 */ /* 0x006fea0003c00000 */
[C---:B------:R-:W-:Y:S01]  /*17f20*/  IADD3 R2, -R177.reuse, 0x10, RZ ;  /* 0x00000010b1027810 */ /* 0x040fe20007ffe1ff */
[----:B------:R-:W-:Y:S03]  /*17f30*/  IMAD.MOV.U32 R185, RZ, RZ, R5 ;  /* 0x000000ffffb97224 */ /* 0x000fe600078e0005 */
[----:B------:R-:W-:Y:S04]  /*17f40*/  LOP3.LUT R2, R2, 0xf, RZ, 0xc0, !PT ;  /* 0x0000000f02027812 */ /* 0x000fe800078ec0ff */
[----:B------:R-:W-:Y:S04]  /*17f50*/  IADD3 R2, P1, P0, R2, R186, R12 ;  /* 0x000000ba02027210 */ /* 0x000fe8000783e00c */
[----:B------:R-:W-:Y:S02]  /*17f60*/  IADD3.X R3, RZ, R4, R9, P1, P0 ;  /* 0x00000004ff037210 */ /* 0x000fe40000fe0409 */
[----:B------:R-:W-:Y:S11]  /*17f70*/  ISETP.NE.U32.AND P0, PT, R177, RZ, PT ;  /* 0x000000ffb100720c */ /* 0x000ff60003f05070 */
[----:B------:R-:W-:Y:S02]  /*17f80*/  @!UPT UIADD3 URZ, URZ, URZ, URZ ;  /* 0x0000003f3f3ff290 */ /* 0x000fe4000fffe03f */
        /* <DEDUP_REMOVED lines=8> */
[----:B------:R-:W-:Y:S04]  /*18010*/  IMAD.MOV.U32 R186, RZ, RZ, 0x181f ;  /* 0x0000181fffba7424 */ /* 0x000fe800078e00ff */
[----:B------:R-:W-:Y:S05]  /*18020*/  IMAD.X R3, R4, 0x1, R11, P0 ;  /* 0x0000000104037824 */ /* 0x000fea00000e060b */
[----:B------:R1:W-:Y:S02]  /*18030*/  LDGSTS.E.BYPASS.LTC128B.128 [R179+0xa100], [R2.64], !P3 ;  /* 0x0a10000002b37fae */ /* 0x0003e4000d901d48 */
[----:B-1----:R-:W-:Y:S01]  /*18040*/  MOV R3, 0x18070 ;  /* 0x0001807000037802 */ /* 0x002fe20000000f00 */
[----:B------:R-:W-:Y:S02]  /*18050*/  IMAD.MOV.U32 R2, RZ, RZ, 0x1 ;  /* 0x00000001ff027424 */ /* 0x000fe400078e00ff */
[----:B--2---:R-:W-:Y:S05]  /*18060*/  CALL.REL.NOINC `($__internal_9_$__cuda_sm70_shflsync_idx_p) ;  /* 0x000012f000007944 */ /* 0x004fea0003c00000 */
        /* <DEDUP_REMOVED lines=8> */
.L_x_546:
[----:B------:R-:W-:Y:S01]  /*180f0*/  MOV R2, RZ ;  /* 0x000000ff00027202 */ /* 0x000fe20000000f00 */
[----:B------:R-:W-:Y:S01]  /*18100*/  IMAD.MOV.U32 R185, RZ, RZ, R4 ;  /* 0x000000ffffb97224 */ /* 0x000fe200078e0004 */
[----:B------:R-:W-:Y:S01]  /*18110*/  MOV R3, 0x18140 ;  /* 0x0001814000037802 */ /* 0x000fe20000000f00 */
[----:B------:R-:W-:Y:S02]  /*18120*/  IMAD.MOV.U32 R186, RZ, RZ, 0x1c1f ;  /* 0x00001c1fffba7424 */ /* 0x000fe400078e00ff */
[----:B------:R-:W-:Y:S05]  /*18130*/  CALL.REL.NOINC `($__internal_9_$__cuda_sm70_shflsync_idx_p) ;  /* 0x0000122000007944 */ /* 0x000fea0003c00000 */
[----:B------:R-:W-:Y:S01]  /*18140*/  MOV R3, R186 ;  /* 0x000000ba00037202 */ /* 0x000fe20000000f00 */
[----:B------:R-:W-:-:S05]  /*18150*/  BRA `(.L_x_655) ;  /* 0xffff720000007947 */ /* 0x000fca000383ffff */
.L_x_551:
[----:B------:R-:W-:Y:S01]  /*18160*/  MOV R2, 0x1 ;  /* 0x0000000100027802 */ /* 0x000fe20000000f00 */
[----:B------:R-:W-:Y:S01]  /*18170*/  IMAD.MOV.U32 R185, RZ, RZ, R4 ;  /* 0x000000ffffb97224 */ /* 0x000fe200078e0004 */
[----:B------:R-:W-:Y:S01]  /*18180*/  MOV R3, 0x181b0 ;  /* 0x000181b000037802 */ /* 0x000fe20000000f00 */
[----:B------:R-:W-:Y:S02]  /*18190*/  IMAD.MOV.U32 R186, RZ, RZ, 0x1c1f ;  /* 0x00001c1fffba7424 */ /* 0x000fe400078e00ff */
[----:B-1----:R-:W-:Y:S05]  /*181a0*/  CALL.REL.NOINC `($__internal_9_$__cuda_sm70_shflsync_idx_p) ;  /* 0x000011b000007944 */ /* 0x002fea0003c00000 */
[----:B------:R-:W-:Y:S01]  /*181b0*/  MOV R3, R186 ;  /* 0x000000ba00037202 */ /* 0x000fe20000000f00 */
[----:B------:R-:W-:-:S05]  /*181c0*/  BRA `(.L_x_656) ;  /* 0xffff76a000007947 */ /* 0x000fca000383ffff */
.L_x_556:
[----:B------:R-:W-:Y:S02]  /*181d0*/  MOV R0, 0x2 ;  /* 0x0000000200007802 */ /* 0x000fe40000000f00 */
[----:B------:R-:W-:Y:S02]  /*181e0*/  MOV R2, 0x18200 ;  /* 0x0001820000027802 */ /* 0x000fe40000000f00 */
[----:B------:R-:W-:Y:S05]  /*181f0*/  CALL.REL.NOINC `($__internal_8_$__cuda_sm70_shflsync_bfly_p) ;  /* 0x0000110000007944 */ /* 0x000fea0003c00000 */
[----:B------:R-:W-:-:S05]  /*18200*/  BRA `(.L_x_657) ;  /* 0xffff7d6000007947 */ /* 0x000fca000383ffff */
.L_x_557:
        /* <DEDUP_REMOVED lines=14> */
.L_x_559:
[----:B------:R-:W-:Y:S01]  /*182f0*/  IMAD.MOV.U32 R4, RZ, RZ, R190 ;  /* 0x000000ffff047224 */ /* 0x000fe200078e00be */
[----:B------:R-:W-:-:S02]  /*18300*/  MOV R0, 0x2 ;  /* 0x0000000200007802 */ /* 0x000fc40000000f00 */
[----:B------:R-:W-:Y:S02]  /*18310*/  MOV R2, 0x18330 ;  /* 0x0001833000027802 */ /* 0x000fe40000000f00 */
[----:B------:R-:W-:Y:S05]  /*18320*/  CALL.REL.NOINC `($__internal_8_$__cuda_sm70_shflsync_bfly_p) ;  /* 0x00000fd000007944 */ /* 0x000fea0003c00000 */
[----:B------:R-:W-:Y:S05]  /*18330*/  BRA `(.L_x_659) ;  /* 0xffff944000007947 */ /* 0x000fea000383ffff */
.L_x_560:
[----:B------:R-:W-:Y:S01]  /*18340*/  IMAD.MOV.U32 R4, RZ, RZ, R5 ;  /* 0x000000ffff047224 */ /* 0x000fe200078e0005 */
[----:B------:R-:W-:Y:S02]  /*18350*/  MOV R0, 0x1 ;  /* 0x0000000100007802 */ /* 0x000fe40000000f00 */
[----:B------:R-:W-:Y:S02]  /*18360*/  MOV R2, 0x18380 ;  /* 0x0001838000027802 */ /* 0x000fe40000000f00 */
[----:B-1----:R-:W-:Y:S05]  /*18370*/  CALL.REL.NOINC `($__internal_8_$__cuda_sm70_shflsync_bfly_p) ;  /* 0x00000f8000007944 */ /* 0x002fea0003c00000 */
[----:B------:R-:W-:Y:S01]  /*18380*/  FADD.FTZ R5, R5, R0 ;  /* 0x0000000005057221 */ /* 0x000fe20000010000 */
[----:B------:R-:W-:Y:S02]  /*18390*/  MOV R4, R191 ;  /* 0x000000bf00047202 */ /* 0x000fe40000000f00 */
[----:B------:R-:W-:Y:S02]  /*183a0*/  MOV R0, 0x2 ;  /* 0x0000000200007802 */ /* 0x000fe40000000f00 */
[----:B------:R-:W-:Y:S02]  /*183b0*/  MOV R2, 0x183d0 ;  /* 0x000183d000027802 */ /* 0x000fe40000000f00 */
[----:B------:R-:W-:Y:S05]  /*183c0*/  CALL.REL.NOINC `($__internal_8_$__cuda_sm70_shflsync_bfly_p) ;  /* 0x00000f3000007944 */ /* 0x000fea0003c00000 */
[----:B------:R-:W-:Y:S01]  /*183d0*/  FADD.FTZ R4, R191, R0 ;  /* 0x00000000bf047221 */ /* 0x000fe20000010000 */
[----:B------:R-:W-:Y:S02]  /*183e0*/  MOV R0, 0x1 ;  /* 0x0000000100007802 */ /* 0x000fe40000000f00 */
[----:B------:R-:W-:-:S02]  /*183f0*/  MOV R2, 0x18410 ;  /* 0x0001841000027802 */ /* 0x000fc40000000f00 */
[----:B------:R-:W-:Y:S05]  /*18400*/  CALL.REL.NOINC `($__internal_8_$__cuda_sm70_shflsync_bfly_p) ;  /* 0x00000ef000007944 */ /* 0x000fea0003c00000 */
[----:B------:R-:W-:Y:S01]  /*18410*/  MOV R3, R0 ;  /* 0x0000000000037202 */ /* 0x000fe20000000f00 */
[----:B------:R-:W-:Y:S05]  /*18420*/  BRA `(.L_x_660) ;  /* 0xffff93c000007947 */ /* 0x000fea000383ffff */
.L_x_567:
[----:B--234-:R-:W-:Y:S01]  /*18430*/  IMAD.MOV.U32 R185, RZ, RZ, R9 ;  /* 0x000000ffffb97224 */ /* 0x01cfe200078e0009 */
[----:B------:R-:W-:Y:S01]  /*18440*/  MOV R2, RZ ;  /* 0x000000ff00027202 */ /* 0x000fe20000000f00 */
[----:B------:R-:W-:Y:S01]  /*18450*/  IMAD.MOV.U32 R186, RZ, RZ, 0x181f ;  /* 0x0000181fffba7424 */ /* 0x000fe200078e00ff */
[----:B------:R-:W-:-:S02]  /*18460*/  MOV R3, 0x18480 ;  /* 0x0001848000037802 */ /* 0x000fc40000000f00 */
[----:B-1----:R-:W-:Y:S05]  /*18470*/  CALL.REL.NOINC `($__internal_9_$__cuda_sm70_shflsync_idx_p) ;  /* 0x00000ee000007944 */ /* 0x002fea0003c00000 */
[----:B------:R-:W-:Y:S01]  /*18480*/  MOV R8, R186 ;  /* 0x000000ba00087202 */ /* 0x000fe20000000f00 */
[----:B------:R-:W-:Y:S05]  /*18490*/  BRA `(.L_x_661) ;  /* 0xffffaac000007947 */ /* 0x000fea000383ffff */
.L_x_568:
[----:B------:R-:W-:Y:S01]  /*184a0*/  IMAD.MOV.U32 R185, RZ, RZ, R11 ;  /* 0x000000ffffb97224 */ /* 0x000fe200078e000b */
[----:B------:R-:W-:Y:S01]  /*184b0*/  MOV R2, RZ ;  /* 0x000000ff00027202 */ /* 0x000fe20000000f00 */
[----:B------:R-:W-:Y:S01]  /*184c0*/  IMAD.MOV.U32 R186, RZ, RZ, 0x181f ;  /* 0x0000181fffba7424 */ /* 0x000fe200078e00ff */
[----:B------:R-:W-:-:S02]  /*184d0*/  MOV R3, 0x184f0 ;  /* 0x000184f000037802 */ /* 0x000fc40000000f00 */
[----:B-123--:R-:W-:Y:S05]  /*184e0*/  CALL.REL.NOINC `($__internal_9_$__cuda_sm70_shflsync_idx_p) ;  /* 0x00000e7000007944 */ /* 0x00efea0003c00000 */
[----:B------:R-:W-:Y:S01]  /*184f0*/  MOV R0, R186 ;  /* 0x000000ba00007202 */ /* 0x000fe20000000f00 */
[----:B------:R-:W-:Y:S05]  /*18500*/  BRA `(.L_x_662) ;  /* 0xffffaa7000007947 */ /* 0x000fea000383ffff */
.L_x_571:
[----:B------:R-:W-:Y:S01]  /*18510*/  IMAD.MOV.U32 R185, RZ, RZ, R9 ;  /* 0x000000ffffb97224 */ /* 0x000fe200078e0009 */
[----:B--2---:R-:W-:Y:S01]  /*18520*/  MOV R2, 0x1 ;  /* 0x0000000100027802 */ /* 0x004fe20000000f00 */
[----:B------:R-:W-:Y:S01]  /*18530*/  IMAD.MOV.U32 R186, RZ, RZ, 0x181f ;  /* 0x0000181fffba7424 */ /* 0x000fe200078e00ff */
[----:B------:R-:W-:-:S02]  /*18540*/  MOV R3, 0x18560 ;  /* 0x0001856000037802 */ /* 0x000fc40000000f00 */
[----:B-1-34-:R-:W-:Y:S05]  /*18550*/  CALL.REL.NOINC `($__internal_9_$__cuda_sm70_shflsync_idx_p) ;  /* 0x00000e0000007944 */ /* 0x01afea0003c00000 */
        /* <DEDUP_REMOVED lines=8> */
.L_x_574:
[----:B------:R-:W-:Y:S01]  /*185e0*/  IMAD.MOV.U32 R185, RZ, RZ, R9 ;  /* 0x000000ffffb97224 */ /* 0x000fe200078e0009 */
[----:B--2---:R-:W-:Y:S01]  /*185f0*/  MOV R2, 0x2 ;  /* 0x0000000200027802 */ /* 0x004fe20000000f00 */
[----:B------:R-:W-:Y:S01]  /*18600*/  IMAD.MOV.U32 R186, RZ, RZ, 0x181f ;  /* 0x0000181fffba7424 */ /* 0x000fe200078e00ff */
[----:B------:R-:W-:Y:S02]  /*18610*/  MOV R3, 0x18630 ;  /* 0x0001863000037802 */ /* 0x000fe40000000f00 */
[----:B-1-34-:R-:W-:Y:S05]  /*18620*/  CALL.REL.NOINC `($__internal_9_$__cuda_sm70_shflsync_idx_p) ;  /* 0x00000d3000007944 */ /* 0x01afea0003c00000 */
[----:B------:R-:W-:Y:S01]  /*18630*/  MOV R8, R186 ;  /* 0x000000ba00087202 */ /* 0x000fe20000000f00 */
[----:B------:R-:W-:Y:S05]  /*18640*/  BRA `(.L_x_664) ;  /* 0xffffac0000007947 */ /* 0x000fea000383ffff */
.L_x_575:
[----:B------:R-:W-:Y:S01]  /*18650*/  IMAD.MOV.U32 R185, RZ, RZ, R11 ;  /* 0x000000ffffb97224 */ /* 0x000fe200078e000b */
[----:B--2---:R-:W-:Y:S01]  /*18660*/  MOV R2, 0x2 ;  /* 0x0000000200027802 */ /* 0x004fe20000000f00 */
[----:B------:R-:W-:Y:S01]  /*18670*/  IMAD.MOV.U32 R186, RZ, RZ, 0x181f ;  /* 0x0000181fffba7424 */ /* 0x000fe200078e00ff */
[----:B------:R-:W-:Y:S02]  /*18680*/  MOV R3, 0x186a0 ;  /* 0x000186a000037802 */ /* 0x000fe40000000f00 */
[----:B-1-34-:R-:W-:Y:S05]  /*18690*/  CALL.REL.NOINC `($__internal_9_$__cuda_sm70_shflsync_idx_p) ;  /* 0x00000cc000007944 */ /* 0x01afea0003c00000 */
[----:B------:R-:W-:Y:S01]  /*186a0*/  MOV R0, R186 ;  /* 0x000000ba00007202 */ /* 0x000fe20000000f00 */
[----:B------:R-:W-:Y:S05]  /*186b0*/  BRA `(.L_x_665) ;  /* 0xffffabb000007947 */ /* 0x000fea000383ffff */
.L_x_578:
[----:B------:R-:W-:Y:S01]  /*186c0*/  IMAD.MOV.U32 R185, RZ, RZ, R9 ;  /* 0x000000ffffb97224 */ /* 0x000fe200078e0009 */
[----:B---3--:R-:W-:Y:S01]  /*186d0*/  MOV R2, 0x3 ;  /* 0x0000000300027802 */ /* 0x008fe20000000f00 */
        /* <DEDUP_REMOVED lines=11> */
.L_x_580:
[----:B------:R-:W-:Y:S01]  /*18790*/  IMAD.MOV.U32 R185, RZ, RZ, R5 ;  /* 0x000000ffffb97224 */ /* 0x000fe200078e0005 */
[----:B------:R-:W-:Y:S01]  /*187a0*/  MOV R2, RZ ;  /* 0x000000ff00027202 */ /* 0x000fe20000000f00 */
[----:B------:R-:W-:Y:S01]  /*187b0*/  IMAD.MOV.U32 R186, RZ, RZ, 0x1c1f ;  /* 0x00001c1fffba7424 */ /* 0x000fe200078e00ff */
[----:B------:R-:W-:Y:S02]  /*187c0*/  MOV R3, 0x187e0 ;  /* 0x000187e000037802 */ /* 0x000fe40000000f00 */
[----:B------:R-:W-:Y:S05]  /*187d0*/  CALL.REL.NOINC `($__internal_9_$__cuda_sm70_shflsync_idx_p) ;  /* 0x00000b8000007944 */ /* 0x000fea0003c00000 */
[----:B------:R-:W-:Y:S01]  /*187e0*/  MOV R4, R186 ;  /* 0x000000ba00047202 */ /* 0x000fe20000000f00 */
[----:B------:R-:W-:Y:S05]  /*187f0*/  BRA `(.L_x_667) ;  /* 0xffffaf2000007947 */ /* 0x000fea000383ffff */
.L_x_581:
[----:B------:R-:W-:Y:S01]  /*18800*/  IMAD.MOV.U32 R185, RZ, RZ, R12 ;  /* 0x000000ffffb97224 */ /* 0x000fe200078e000c */
[----:B------:R-:W-:Y:S01]  /*18810*/  MOV R2, RZ ;  /* 0x000000ff00027202 */ /* 0x000fe20000000f00 */
[----:B------:R-:W-:Y:S01]  /*18820*/  IMAD.MOV.U32 R186, RZ, RZ, 0x1c1f ;  /* 0x00001c1fffba7424 */ /* 0x000fe200078e00ff */
[----:B------:R-:W-:Y:S02]  /*18830*/  MOV R3, 0x18850 ;  /* 0x0001885000037802 */ /* 0x000fe40000000f00 */
[----:B-12---:R-:W-:Y:S05]  /*18840*/  CALL.REL.NOINC `($__internal_9_$__cuda_sm70_shflsync_idx_p) ;  /* 0x00000b1000007944 */ /* 0x006fea0003c00000 */
[----:B------:R-:W-:Y:S01]  /*18850*/  MOV R0, R186 ;  /* 0x000000ba00007202 */ /* 0x000fe20000000f00 */
[----:B------:R-:W-:Y:S05]  /*18860*/  BRA `(.L_x_668) ;  /* 0xffffaed000007947 */ /* 0x000fea000383ffff */
.L_x_584:
[----:B------:R-:W-:Y:S01]  /*18870*/  IMAD.MOV.U32 R185, RZ, RZ, R5 ;  /* 0x000000ffffb97224 */ /* 0x000fe200078e0005 */
[----:B----4-:R-:W-:Y:S01]  /*18880*/  MOV R2, 0x1 ;  /* 0x0000000100027802 */ /* 0x010fe20000000f00 */
[----:B------:R-:W-:Y:S01]  /*18890*/  IMAD.MOV.U32 R186, RZ, RZ, 0x1c1f ;  /* 0x00001c1fffba7424 */ /* 0x000fe200078e00ff */
[----:B------:R-:W-:-:S02]  /*188a0*/  MOV R3, 0x188c0 ;  /* 0x000188c000037802 */ /* 0x000fc40000000f00 */
[----:B-123--:R-:W-:Y:S05]  /*188b0*/  CALL.REL.NOINC `($__internal_9_$__cuda_sm70_shflsync_idx_p) ;  /* 0x00000aa000007944 */ /* 0x00efea0003c00000 */
        /* <DEDUP_REMOVED lines=8> */
.L_x_588:
[----:B------:R-:W-:Y:S01]  /*18940*/  IMAD.MOV.U32 R185, RZ, RZ, R9 ;  /* 0x000000ffffb97224 */ /* 0x000fe200078e0009 */
[----:B------:R-:W-:Y:S01]  /*18950*/  MOV R2, RZ ;  /* 0x000000ff00027202 */ /* 0x000fe20000000f00 */
[----:B------:R-:W-:Y:S01]  /*18960*/  IMAD.MOV.U32 R186, RZ, RZ, 0x181f ;  /* 0x0000181fffba7424 */ /* 0x000fe200078e00ff */
[----:B------:R-:W-:Y:S02]  /*18970*/  MOV R3, 0x18990 ;  /* 0x0001899000037802 */ /* 0x000fe40000000f00 */
[----:B------:R-:W-:Y:S05]  /*18980*/  CALL.REL.NOINC `($__internal_9_$__cuda_sm70_shflsync_idx_p) ;  /* 0x000009d000007944 */ /* 0x000fea0003c00000 */
[----:B------:R-:W-:Y:S01]  /*18990*/  MOV R8, R186 ;  /* 0x000000ba00087202 */ /* 0x000fe20000000f00 */
[----:B------:R-:W-:Y:S05]  /*189a0*/  BRA `(.L_x_670) ;  /* 0xffffc4c000007947 */ /* 0x000fea000383ffff */
.L_x_589:
[----:B------:R-:W-:Y:S01]  /*189b0*/  IMAD.MOV.U32 R185, RZ, RZ, R12 ;  /* 0x000000ffffb97224 */ /* 0x000fe200078e000c */
[----:B------:R-:W-:Y:S01]  /*189c0*/  MOV R2, RZ ;  /* 0x000000ff00027202 */ /* 0x000fe20000000f00 */
[----:B------:R-:W-:Y:S01]  /*189d0*/  IMAD.MOV.U32 R186, RZ, RZ, 0x181f ;  /* 0x0000181fffba7424 */ /* 0x000fe200078e00ff */
[----:B------:R-:W-:Y:S02]  /*189e0*/  MOV R3, 0x18a00 ;  /* 0x00018a0000037802 */ /* 0x000fe40000000f00 */
[----:B-12---:R-:W-:Y:S05]  /*189f0*/  CALL.REL.NOINC `($__internal_9_$__cuda_sm70_shflsync_idx_p) ;  /* 0x0000096000007944 */ /* 0x006fea0003c00000 */
[----:B------:R-:W-:Y:S01]  /*18a00*/  MOV R0, R186 ;  /* 0x000000ba00007202 */ /* 0x000fe20000000f00 */
[----:B------:R-:W-:Y:S05]  /*18a10*/  BRA `(.L_x_671) ;  /* 0xffffc47000007947 */ /* 0x000fea000383ffff */
.L_x_592:
        /* <DEDUP_REMOVED lines=13> */
.L_x_595:
[----:B------:R-:W-:Y:S01]  /*18af0*/  IMAD.MOV.U32 R185, RZ, RZ, R9 ;  /* 0x000000ffffb97224 */ /* 0x000fe200078e0009 */
[----:B-1----:R-:W-:Y:S01]  /*18b00*/  MOV R2, 0x2 ;  /* 0x0000000200027802 */ /* 0x002fe20000000f00 */
[----:B------:R-:W-:Y:S01]  /*18b10*/  IMAD.MOV.U32 R186, RZ, RZ, 0x181f ;  /* 0x0000181fffba7424 */ /* 0x000fe200078e00ff */
[----:B------:R-:W-:Y:S02]  /*18b20*/  MOV R3, 0x18b40 ;  /* 0x00018b4000037802 */ /* 0x000fe40000000f00 */
[----:B--234-:R-:W-:Y:S05]  /*18b30*/  CALL.REL.NOINC `($__internal_9_$__cuda_sm70_shflsync_idx_p) ;  /* 0x0000082000007944 */ /* 0x01cfea0003c00000 */
[----:B------:R-:W-:Y:S01]  /*18b40*/  MOV R8, R186 ;  /* 0x000000ba00087202 */ /* 0x000fe20000000f00 */
[----:B------:R-:W-:Y:S05]  /*18b50*/  BRA `(.L_x_673) ;  /* 0xffffc61000007947 */ /* 0x000fea000383ffff */
.L_x_596:
[----:B------:R-:W-:Y:S01]  /*18b60*/  IMAD.MOV.U32 R185, RZ, RZ, R12 ;  /* 0x000000ffffb97224 */ /* 0x000fe200078e000c */
[----:B------:R-:W-:Y:S01]  /*18b70*/  MOV R2, 0x2 ;  /* 0x0000000200027802 */ /* 0x000fe20000000f00 */
[----:B------:R-:W-:Y:S01]  /*18b80*/  IMAD.MOV.U32 R186, RZ, RZ, 0x181f ;  /* 0x0000181fffba7424 */ /* 0x000fe200078e00ff */
[----:B------:R-:W-:Y:S02]  /*18b90*/  MOV R3, 0x18bb0 ;  /* 0x00018bb000037802 */ /* 0x000fe40000000f00 */
[----:B-1234-:R-:W-:Y:S05]  /*18ba0*/  CALL.REL.NOINC `($__internal_9_$__cuda_sm70_shflsync_idx_p) ;  /* 0x000007b000007944 */ /* 0x01efea0003c00000 */
[----:B------:R-:W-:Y:S01]  /*18bb0*/  MOV R0, R186 ;  /* 0x000000ba00007202 */ /* 0x000fe20000000f00 */
[----:B------:R-:W-:Y:S05]  /*18bc0*/  BRA `(.L_x_674) ;  /* 0xffffc5c000007947 */ /* 0x000fea000383ffff */
.L_x_599:
[----:B------:R-:W-:Y:S01]  /*18bd0*/  IMAD.MOV.U32 R185, RZ, RZ, R9 ;  /* 0x000000ffffb97224 */ /* 0x000fe200078e0009 */
[----:B-1----:R-:W-:Y:S01]  /*18be0*/  MOV R2, 0x3 ;  /* 0x0000000300027802 */ /* 0x002fe20000000f00 */
[----:B------:R-:W-:Y:S01]  /*18bf0*/  IMAD.MOV.U32 R186, RZ, RZ, 0x181f ;  /* 0x0000181fffba7424 */ /* 0x000fe200078e00ff */
[----:B------:R-:W-:-:S02]  /*18c00*/  MOV R3, 0x18c20 ;  /* 0x00018c2000037802 */ /* 0x000fc40000000f00 */
[----:B--234-:R-:W-:Y:S05]  /*18c10*/  CALL.REL.NOINC `($__internal_9_$__cuda_sm70_shflsync_idx_p) ;  /* 0x0000074000007944 */ /* 0x01cfea0003c00000 */
        /* <DEDUP_REMOVED lines=8> */
.L_x_601:
[----:B------:R-:W-:Y:S01]  /*18ca0*/  IMAD.MOV.U32 R185, RZ, RZ, R82 ;  /* 0x000000ffffb97224 */ /* 0x000fe200078e0052 */
[----:B------:R-:W-:Y:S01]  /*18cb0*/  MOV R2, RZ ;  /* 0x000000ff00027202 */ /* 0x000fe20000000f00 */
[----:B------:R-:W-:Y:S01]  /*18cc0*/  IMAD.MOV.U32 R186, RZ, RZ, 0x1f ;  /* 0x0000001fffba7424 */ /* 0x000fe200078e00ff */
[----:B------:R-:W-:Y:S02]  /*18cd0*/  MOV R3, 0x18cf0 ;  /* 0x00018cf000037802 */ /* 0x000fe40000000f00 */
[----:B------:R-:W-:Y:S05]  /*18ce0*/  CALL.REL.NOINC `($__internal_9_$__cuda_sm70_shflsync_idx_p) ;  /* 0x0000067000007944 */ /* 0x000fea0003c00000 */
[----:B------:R-:W-:Y:S01]  /*18cf0*/  MOV R9, R186 ;  /* 0x000000ba00097202 */ /* 0x000fe20000000f00 */
[----:B------:R-:W-:Y:S05]  /*18d00*/  BRA `(.L_x_676) ;  /* 0xffffc7e000007947 */ /* 0x000fea000383ffff */
.L_x_602:
[----:B------:R-:W-:Y:S01]  /*18d10*/  IMAD.MOV.U32 R185, RZ, RZ, R82 ;  /* 0x000000ffffb97224 */ /* 0x000fe200078e0052 */
[----:B------:R-:W-:Y:S01]  /*18d20*/  MOV R2, 0x1 ;  /* 0x0000000100027802 */ /* 0x000fe20000000f00 */
[----:B------:R-:W-:Y:S01]  /*18d30*/  IMAD.MOV.U32 R186, RZ, RZ, 0x1f ;  /* 0x0000001fffba7424 */ /* 0x000fe200078e00ff */
[----:B------:R-:W-:Y:S02]  /*18d40*/  MOV R3, 0x18d60 ;  /* 0x00018d6000037802 */ /* 0x000fe40000000f00 */
[----:B-12---:R-:W-:Y:S05]  /*18d50*/  CALL.REL.NOINC `($__internal_9_$__cuda_sm70_shflsync_idx_p) ;  /* 0x0000060000007944 */ /* 0x006fea0003c00000 */
[----:B------:R-:W-:Y:S01]  /*18d60*/  MOV R8, R186 ;  /* 0x000000ba00087202 */ /* 0x000fe20000000f00 */
[----:B------:R-:W-:Y:S05]  /*18d70*/  BRA `(.L_x_677) ;  /* 0xffffc79000007947 */ /* 0x000fea000383ffff */
.L_x_603:
[----:B------:R-:W-:Y:S02]  /*18d80*/  MOV R2, 0x1 ;  /* 0x0000000100027802 */ /* 0x000fe40000000f00 */
[----:B------:R-:W-:-:S02]  /*18d90*/  MOV R3, 0x18db0 ;  /* 0x00018db000037802 */ /* 0x000fc40000000f00 */
[----:B-1234-:R-:W-:Y:S05]  /*18da0*/  CALL.REL.NOINC `($__internal_10_$__cuda_sm70_shflsync_up_p) ;  /* 0x0000061000007944 */ /* 0x01efea0003c00000 */
[----:B------:R-:W-:Y:S05]  /*18db0*/  BRA `(.L_x_678) ;  /* 0xffffc87000007947 */ /* 0x000fea000383ffff */
.L_x_604:
[----:B------:R-:W-:Y:S02]  /*18dc0*/  MOV R2, 0x2 ;  /* 0x0000000200027802 */ /* 0x000fe40000000f00 */
[----:B------:R-:W-:-:S02]  /*18dd0*/  MOV R3, 0x18df0 ;  /* 0x00018df000037802 */ /* 0x000fc40000000f00 */
[----:B--2-4-:R-:W-:Y:S05]  /*18de0*/  CALL.REL.NOINC `($__internal_10_$__cuda_sm70_shflsync_up_p) ;  /* 0x000005d000007944 */ /* 0x014fea0003c00000 */
        /* <DEDUP_REMOVED lines=24> */
.L_x_608:
[----:B------:R-:W-:Y:S02]  /*18f70*/  MOV R2, 0x1 ;  /* 0x0000000100027802 */ /* 0x000fe40000000f00 */
[----:B------:R-:W-:Y:S02]  /*18f80*/  MOV R3, 0x18fa0 ;  /* 0x00018fa000037802 */ /* 0x000fe40000000f00 */
[----:B------:R-:W-:Y:S05]  /*18f90*/  CALL.REL.NOINC `($__internal_10_$__cuda_sm70_shflsync_up_p) ;  /* 0x0000042000007944 */ /* 0x000fea0003c00000 */
[----:B------:R-:W-:Y:S01]  /*18fa0*/  MOV R2, R4 ;  /* 0x0000000400027202 */ /* 0x000fe20000000f00 */
[----:B------:R-:W-:Y:S05]  /*18fb0*/  BRA `(.L_x_680) ;  /* 0xffffc8c000007947 */ /* 0x000fea000383ffff */
.L_x_609:
[----:B------:R-:W-:Y:S02]  /*18fc0*/  MOV R2, 0x2 ;  /* 0x0000000200027802 */ /* 0x000fe40000000f00 */
[----:B------:R-:W-:Y:S02]  /*18fd0*/  MOV R3, 0x18ff0 ;  /* 0x00018ff000037802 */ /* 0x000fe40000000f00 */
        /* <DEDUP_REMOVED lines=25> */
.L_x_611:
[----:B------:R-:W-:Y:S02]  /*19170*/  SEL R0, RZ, 0x1, P0 ;  /* 0x00000001ff007807 */ /* 0x000fe40000000000 */
[----:B------:R-:W-:Y:S02]  /*19180*/  MOV R2, 0x191a0 ;  /* 0x000191a000027802 */ /* 0x000fe40000000f00 */
[----:B-1----:R-:W-:Y:S05]  /*19190*/  CALL.REL.NOINC `($__internal_11_$__cuda_sm70_votesync_ballot) ;  /* 0x0000029000007944 */ /* 0x002fea0003c00000 */
[----:B------:R-:W-:Y:S01]  /*191a0*/  MOV R5, R0 ;  /* 0x0000000000057202 */ /* 0x000fe20000000f00 */
[----:B------:R-:W-:Y:S05]  /*191b0*/  BRA `(.L_x_682) ;  /* 0xffffc85000007947 */ /* 0x000fea000383ffff */
.L_x_612:
[----:B------:R-:W-:Y:S01]  /*191c0*/  IMAD.MOV.U32 R185, RZ, RZ, R6 ;  /* 0x000000ffffb97224 */ /* 0x000fe200078e0006 */
[----:B------:R-:W-:Y:S01]  /*191d0*/  MOV R2, R0 ;  /* 0x0000000000027202 */ /* 0x000fe20000000f00 */
[----:B------:R-:W-:Y:S01]  /*191e0*/  IMAD.MOV.U32 R186, RZ, RZ, 0x1f ;  /* 0x0000001fffba7424 */ /* 0x000fe200078e00ff */
[----:B------:R-:W-:Y:S02]  /*191f0*/  MOV R3, 0x19210 ;  /* 0x0001921000037802 */ /* 0x000fe40000000f00 */
[----:B-1----:R-:W-:Y:S05]  /*19200*/  CALL.REL.NOINC `($__internal_9_$__cuda_sm70_shflsync_idx_p) ;  /* 0x0000015000007944 */ /* 0x002fea0003c00000 */
[----:B------:R-:W-:Y:S01]  /*19210*/  IMAD.MOV.U32 R10, RZ, RZ, R186 ;  /* 0x000000ffff0a7224 */ /* 0x000fe200078e00ba */
[----:B------:R-:W-:Y:S01]  /*19220*/  MOV R2, R0 ;  /* 0x0000000000027202 */ /* 0x000fe20000000f00 */
[----:B------:R-:W-:Y:S01]  /*19230*/  IMAD.MOV.U32 R185, RZ, RZ, R7 ;  /* 0x000000ffffb97224 */ /* 0x000fe200078e0007 */
[----:B------:R-:W-:-:S02]  /*19240*/  MOV R186, 0x1f ;  /* 0x0000001f00ba7802 */ /* 0x000fc40000000f00 */
[----:B------:R-:W-:Y:S02]  /*19250*/  MOV R3, 0x19270 ;  /* 0x0001927000037802 */ /* 0x000fe40000000f00 */
[----:B------:R-:W-:Y:S05]  /*19260*/  CALL.REL.NOINC `($__internal_9_$__cuda_sm70_shflsync_idx_p) ;  /* 0x000000f000007944 */ /* 0x000fea0003c00000 */
[----:B------:R-:W-:Y:S01]  /*19270*/  MOV R7, R186 ;  /* 0x000000ba00077202 */ /* 0x000fe20000000f00 */
[----:B------:R-:W-:Y:S05]  /*19280*/  BRA `(.L_x_683) ;  /* 0xffffc7d000007947 */ /* 0x000fea000383ffff */
.L_x_615:
[----:B------:R-:W-:Y:S01]  /*19290*/  IMAD.MOV.U32 R185, RZ, RZ, R4 ;  /* 0x000000ffffb97224 */ /* 0x000fe200078e0004 */
[----:B------:R-:W-:Y:S01]  /*192a0*/  MOV R2, R0 ;  /* 0x0000000000027202 */ /* 0x000fe20000000f00 */
[----:B------:R-:W-:Y:S01]  /*192b0*/  IMAD.MOV.U32 R186, RZ, RZ, 0x1f ;  /* 0x0000001fffba7424 */ /* 0x000fe200078e00ff */
[----:B------:R-:W-:Y:S02]  /*192c0*/  MOV R3, 0x192e0 ;  /* 0x000192e000037802 */ /* 0x000fe40000000f00 */
[----:B-1-34-:R-:W-:Y:S05]  /*192d0*/  CALL.REL.NOINC `($__internal_9_$__cuda_sm70_shflsync_idx_p) ;  /* 0x0000008000007944 */ /* 0x01afea0003c00000 */
[----:B------:R-:W-:Y:S01]  /*192e0*/  MOV R11, R186 ;  /* 0x000000ba000b7202 */ /* 0x000fe20000000f00 */
[----:B------:R-:W-:Y:S05]  /*192f0*/  BRA `(.L_x_614) ;  /* 0xffffc7c000007947 */ /* 0x000fea000383ffff */
        .weak           $__internal_8_$__cuda_sm70_shflsync_bfly_p
        .type           $__internal_8_$__cuda_sm70_shflsync_bfly_p,@function
        .size           $__internal_8_$__cuda_sm70_shflsync_bfly_p,($__internal_9_$__cuda_sm70_shflsync_idx_p - $__internal_8_$__cuda_sm70_shflsync_bfly_p)
$__internal_8_$__cuda_sm70_shflsync_bfly_p:
[----:B------:R-:W-:Y:S02]  /*19300*/  MOV R139, 0xffffffff ;  /* 0xffffffff008b7802 */ /* 0x000fe40000000f00 */
[----:B------:R-:W-:Y:S02]  /*19310*/  MOV R3, 0x1f ;  /* 0x0000001f00037802 */ /* 0x000fe40000000f00 */
[----:B------:R-:W-:Y:S04]  /*19320*/  WARPSYNC R139 ;  /* 0x0000008b00007348 */ /* 0x000fe80003800000 */
[----:B------:R1:W2:Y:S02]  /*19330*/  SHFL.BFLY PT, R0, R4, R0, R3 ;  /* 0x0c00000004007389 */ /* 0x0002a400000e0003 */
[----:B-1----:R-:W-:-:S04]  /*19340*/  MOV R3, 0x0 ;  /* 0x0000000000037802 */ /* 0x002fc80000000f00 */
[----:B--2---:R-:W-:Y:S05]  /*19350*/  RET.REL.NODEC R2 `(_ZN7cutlass13device_kernelIN5flash19enable_sm80_to_sm89INS1_16FlashAttnFwdSm80INS1_25CollectiveMainloopFwdSm80ILi8ELi1ELb0EN4cute5tupleIJNS5_1CILi128EEENS7_ILi64EEENS7_ILi192EEEEEELi192ENS_6half_tEfNS_4arch4Sm80ELb0ELb1ELb1ELb1ELb1ELb0ELb1ELb1EEENS1_21CollectiveEpilogueFwdINS6_IJS8_SA_S9_EEENS6_IJNS7_ILi1EEESI_SI_EEESC_SE_Li256ELb1ELb1ELb1ELb0EEENS1_36VarlenDynamicPersistentTileSchedulerILi128ELi64ELi256ELi256ELb1ELb1ELb0ELb1ELb0ELb1EEEEEEEEEvNT_6ParamsE) ;  /* 0xfffe6ca002007950 */ /* 0x004fea0003c3ffff */
        .weak           $__internal_9_$__cuda_sm70_shflsync_idx_p
        .type           $__internal_9_$__cuda_sm70_shflsync_idx_p,@function
        .size           $__internal_9_$__cuda_sm70_shflsync_idx_p,($__internal_10_$__cuda_sm70_shflsync_up_p - $__internal_9_$__cuda_sm70_shflsync_idx_p)
$__internal_9_$__cuda_sm70_shflsync_idx_p:
[----:B------:R-:W-:-:S04]  /*19360*/  MOV R187, 0xffffffff ;  /* 0xffffffff00bb7802 */ /* 0x000fc80000000f00 */
[----:B------:R-:W-:Y:S04]  /*19370*/  WARPSYNC R187 ;  /* 0x000000bb00007348 */ /* 0x000fe80003800000 */
[----:B------:R1:W2:Y:S02]  /*19380*/  SHFL.IDX PT, R186, R185, R2, R186 ;  /* 0x00000002b9ba7389 */ /* 0x0002a400000e00ba */
[----:B-1----:R-:W-:Y:S02]  /*19390*/  MOV R2, R3 ;  /* 0x0000000300027202 */ /* 0x002fe40000000f00 */
[----:B------:R-:W-:-:S04]  /*193a0*/  MOV R3, 0x0 ;  /* 0x0000000000037802 */ /* 0x000fc80000000f00 */
[----:B--2---:R-:W-:Y:S05]  /*193b0*/  RET.REL.NODEC R2 `(_ZN7cutlass13device_kernelIN5flash19enable_sm80_to_sm89INS1_16FlashAttnFwdSm80INS1_25CollectiveMainloopFwdSm80ILi8ELi1ELb0EN4cute5tupleIJNS5_1CILi128EEENS7_ILi64EEENS7_ILi192EEEEEELi192ENS_6half_tEfNS_4arch4Sm80ELb0ELb1ELb1ELb1ELb1ELb0ELb1ELb1EEENS1_21CollectiveEpilogueFwdINS6_IJS8_SA_S9_EEENS6_IJNS7_ILi1EEESI_SI_EEESC_SE_Li256ELb1ELb1ELb1ELb0EEENS1_36VarlenDynamicPersistentTileSchedulerILi128ELi64ELi256ELi256ELb1ELb1ELb0ELb1ELb0ELb1EEEEEEEEEvNT_6ParamsE) ;  /* 0xfffe6c4002007950 */ /* 0x004fea0003c3ffff */
        .weak           $__internal_10_$__cuda_sm70_shflsync_up_p
        .type           $__internal_10_$__cuda_sm70_shflsync_up_p,@function
        .size           $__internal_10_$__cuda_sm70_shflsync_up_p,($__internal_11_$__cuda_sm70_votesync_ballot - $__internal_10_$__cuda_sm70_shflsync_up_p)
$__internal_10_$__cuda_sm70_shflsync_up_p:
[----:B------:R-:W-:Y:S02]  /*193c0*/  IMAD.MOV.U32 R4, RZ, RZ, RZ ;  /* 0x000000ffff047224 */ /* 0x000fe400078e00ff */
[----:B------:R-:W-:-:S04]  /*193d0*/  IMAD.MOV.U32 R10, RZ, RZ, -0x1 ;  /* 0xffffffffff0a7424 */ /* 0x000fc800078e00ff */
[----:B------:R-:W-:Y:S04]  /*193e0*/  WARPSYNC R10 ;  /* 0x0000000a00007348 */ /* 0x000fe80003800000 */
[----:B------:R1:W2:Y:S02]  /*193f0*/  SHFL.UP PT, R4, R0, R2, R4 ;  /* 0x0400000200047389 */ /* 0x0002a400000e0004 */
[----:B-1----:R-:W-:Y:S02]  /*19400*/  MOV R2, R3 ;  /* 0x0000000300027202 */ /* 0x002fe40000000f00 */
[----:B------:R-:W-:-:S04]  /*19410*/  MOV R3, 0x0 ;  /* 0x0000000000037802 */ /* 0x000fc80000000f00 */
[----:B--2---:R-:W-:Y:S05]  /*19420*/  RET.REL.NODEC R2 `(_ZN7cutlass13device_kernelIN5flash19enable_sm80_to_sm89INS1_16FlashAttnFwdSm80INS1_25CollectiveMainloopFwdSm80ILi8ELi1ELb0EN4cute5tupleIJNS5_1CILi128EEENS7_ILi64EEENS7_ILi192EEEEEELi192ENS_6half_tEfNS_4arch4Sm80ELb0ELb1ELb1ELb1ELb1ELb0ELb1ELb1EEENS1_21CollectiveEpilogueFwdINS6_IJS8_SA_S9_EEENS6_IJNS7_ILi1EEESI_SI_EEESC_SE_Li256ELb1ELb1ELb1ELb0EEENS1_36VarlenDynamicPersistentTileSchedulerILi128ELi64ELi256ELi256ELb1ELb1ELb0ELb1ELb0ELb1EEEEEEEEEvNT_6ParamsE) ;  /* 0xfffe6bd002007950 */ /* 0x004fea0003c3ffff */
        .weak           $__internal_11_$__cuda_sm70_votesync_ballot
        .type           $__internal_11_$__cuda_sm70_votesync_ballot,@function
        .size           $__internal_11_$__cuda_sm70_votesync_ballot,(.L_x_3097 - $__internal_11_$__cuda_sm70_votesync_ballot)
$__internal_11_$__cuda_sm70_votesync_ballot:
[----:B------:R-:W-:Y:S01]  /*19430*/  ISETP.NE.U32.AND P0, PT, R0, 0x1, PT ;  /* 0x000000010000780c */ /* 0x000fe20003f05070 */
[----:B------:R-:W-:-:S04]  /*19440*/  IMAD.MOV.U32 R3, RZ, RZ, -0x1 ;  /* 0xffffffffff037424 */ /* 0x000fc800078e00ff */
[----:B------:R-:W-:Y:S08]  /*19450*/  WARPSYNC R3 ;  /* 0x0000000300007348 */ /* 0x000ff00003800000 */
[----:B------:R-:W-:-:S04]  /*19460*/  VOTE.ANY R0, PT, !P0 ;  /* 0x0000000000007806 */ /* 0x000fc800040e0100 */
[----:B------:R-:W-:Y:S01]  /*19470*/  LOP3.LUT R0, R0, R3, RZ, 0xc0, !PT ;  /* 0x0000000300007212 */ /* 0x000fe200078ec0ff */
[----:B------:R-:W-:-:S04]  /*19480*/  IMAD.MOV.U32 R3, RZ, RZ, 0x0 ;  /* 0x00000000ff037424 */ /* 0x000fc800078e00ff */
[----:B------:R-:W-:Y:S05]  /*19490*/  RET.REL.NODEC R2 `(_ZN7cutlass13device_kernelIN5flash19enable_sm80_to_sm89INS1_16FlashAttnFwdSm80INS1_25CollectiveMainloopFwdSm80ILi8ELi1ELb0EN4cute5tupleIJNS5_1CILi128EEENS7_ILi64EEENS7_ILi192EEEEEELi192ENS_6half_tEfNS_4arch4Sm80ELb0ELb1ELb1ELb1ELb1ELb0ELb1ELb1EEENS1_21CollectiveEpilogueFwdINS6_IJS8_SA_S9_EEENS6_IJNS7_ILi1EEESI_SI_EEESC_SE_Li256ELb1ELb1ELb1ELb0EEENS1_36VarlenDynamicPersistentTileSchedulerILi128ELi64ELi256ELi256ELb1ELb1ELb0ELb1ELb0ELb1EEEEEEEEEvNT_6ParamsE) ;  /* 0xfffe6b6002007950 */ /* 0x000fea0003c3ffff */
.L_x_684:
        /* <DEDUP_REMOVED lines=14> */
.L_x_3097:


//--------------------- .text._ZN7cutlass13device_kernelIN5flash19enable_sm80_to_sm89INS1_16FlashAttnFwdSm80INS1_25CollectiveMainloopFwdSm80ILi8ELi1ELb0EN4cute5tupleIJNS5_1CILi128EEENS7_ILi64EEENS7_ILi192EEEEEELi192ENS_6half_tEfNS_4arch4Sm80ELb0ELb1ELb1ELb1ELb1ELb1ELb1ELb1EEENS1_21CollectiveEpilogueFwdINS6_IJS8_SA_S9_EEENS6_IJNS7_ILi1EEESI_SI_EEESC_SE_Li256ELb1ELb1ELb1ELb0EEENS1_36VarlenDynamicPersistentTileSchedulerILi128ELi64ELi256ELi256ELb1ELb1ELb0ELb1ELb0ELb1EEEEEEEEEvNT_6ParamsE --------------------------
	.section	.text._ZN7cutlass13device_kernelIN5flash19enable_sm80_to_sm89INS1_16FlashAttnFwdSm80INS1_25CollectiveMainloopFwdSm80ILi8ELi1ELb0EN4cute5tupleIJNS5_1CILi128EEENS7_ILi64EEENS7_ILi192EEEEEELi192ENS_6half_tEfNS_4arch4Sm80ELb0ELb1ELb1ELb1ELb1ELb1ELb1ELb1EEENS1_21CollectiveEpilogueFwdINS6_IJS8_SA_S9_EEENS6_IJNS7_ILi1EEESI_SI_EEESC_SE_Li256ELb1ELb1ELb1ELb0EEENS1_36VarlenDynamicPersistentTileSchedulerILi128ELi64ELi256ELi256ELb1ELb1ELb0ELb1ELb0ELb1EEEEEEEEEvNT_6ParamsE,"ax",@progbits
	.sectioninfo	@"SHI_REGISTERS=255"
	.align	128
.text._ZN7cutlass13device_kernelIN5flash19enable_sm80_to_sm89INS1_16FlashAttnFwdSm80INS1_25CollectiveMainloopFwdSm80ILi8ELi1ELb0EN4cute5tupleIJNS5_1CILi128EEENS7_ILi64EEENS7_ILi192EEEEEELi192ENS_6half_tEfNS_4arch4Sm80ELb0ELb1ELb1ELb1ELb1ELb1ELb1ELb1EEENS1_21CollectiveEpilogueFwdINS6_IJS8_SA_S9_EEENS6_IJNS7_ILi1EEESI_SI_EEESC_SE_Li256ELb1ELb1ELb1ELb0EEENS1_36VarlenDynamicPersistentTileSchedulerILi128ELi64ELi256ELi256ELb1ELb1ELb0ELb1ELb0ELb1EEEEEEEEEvNT_6ParamsE:
        .type           _ZN7cutlass13device_kernelIN5flash19enable_sm80_to_sm89INS1_16FlashAttnFwdSm80INS1_25CollectiveMainloopFwdSm80ILi8ELi1ELb0EN4cute5tupleIJNS5_1CILi128EEENS7_ILi64EEENS7_ILi192EEEEEELi192ENS_6half_tEfNS_4arch4Sm80ELb0ELb1ELb1ELb1ELb1ELb1ELb1ELb1EEENS1_21CollectiveEpilogueFwdINS6_IJS8_SA_S9_EEENS6_IJNS7_ILi1EEESI_SI_EEESC_SE_Li256ELb1ELb1ELb1ELb0EEENS1_36VarlenDynamicPersistentTileSchedulerILi128ELi64ELi256ELi256ELb1ELb1ELb0ELb1ELb0ELb1EEEEEEEEEvNT_6ParamsE,@function
        .size           _ZN7cutlass13device_kernelIN5flash19enable_sm80_to_sm89INS1_16FlashAttnFwdSm80INS1_25CollectiveMainloopFwdSm80ILi8ELi1ELb0EN4cute5tupleIJNS5_1CILi128EEENS7_ILi64EEENS7_ILi192EEEEEELi192ENS_6half_tEfNS_4arch4Sm80ELb0ELb1ELb1ELb1ELb1ELb1ELb1ELb1EEENS1_21CollectiveEpilogueFwdINS6_IJS8_SA_S9_EEENS6_IJNS7_ILi1EEESI_SI_EEESC_SE_Li256ELb1ELb1ELb1ELb0EEENS1_36VarlenDynamicPersistentTileSchedulerILi128ELi64ELi256ELi256ELb1ELb1ELb0ELb1ELb0ELb1EEEEEEEEEvNT_6ParamsE,(.L_x_3102 - _ZN7cutlass13device_kernelIN5flash19enable_sm80_to_sm89INS1_16FlashAttnFwdSm80INS1_25CollectiveMainloopFwdSm80ILi8ELi1ELb0EN4cute5tupleIJNS5_1CILi128EEENS7_ILi64EEENS7_ILi192EEEEEELi192ENS_6half_tEfNS_4arch4Sm80ELb0ELb1ELb1ELb1ELb1ELb1ELb1ELb1EEENS1_21CollectiveEpilogueFwdINS6_IJS8_SA_S9_EEENS6_IJNS7_ILi1EEESI_SI_EEESC_SE_Li256ELb1ELb1ELb1ELb0EEENS1_36VarlenDynamicPersistentTileSchedulerILi128ELi64ELi256ELi256ELb1ELb1ELb0ELb1ELb0ELb1EEEEEEEEEvNT_6ParamsE)
        .other          _ZN7cutlass13device_kernelIN5flash19enable_sm80_to_sm89INS1_16FlashAttnFwdSm80INS1_25CollectiveMainloopFwdSm80ILi8ELi1ELb0EN4cute5tupleIJNS5_1CILi128EEENS7_ILi64EEENS7_ILi192EEEEEELi192ENS_6half_tEfNS_4arch4Sm80ELb0ELb1ELb1ELb1ELb1ELb1ELb1ELb1EEENS1_21CollectiveEpilogueFwdINS6_IJS8_SA_S9_EEENS6_IJNS7_ILi1EEESI_SI_EEESC_SE_Li256ELb1ELb1ELb1ELb0EEENS1_36VarlenDynamicPersistentTileSchedulerILi128ELi64ELi256ELi256ELb1ELb1ELb0ELb1ELb0ELb1EEEEEEEEEvNT_6ParamsE,@"STO_CUDA_ENTRY STV_DEFAULT"
_ZN7cutlass13device_kernelIN5flash19enable_sm80_to_sm89INS1_16FlashAttnFwdSm80INS1_25CollectiveMainloopFwdSm80ILi8ELi1ELb0EN4cute5tupleIJNS5_1CILi128EEENS7_ILi64EEENS7_ILi192EEEEEELi192ENS_6half_tEfNS_4arch4Sm80ELb0ELb1ELb1ELb1ELb1ELb1ELb1ELb1EEENS1_21CollectiveEpilogueFwdINS6_IJS8_SA_S9_EEENS6_IJNS7_ILi1EEESI_SI_EEESC_SE_Li256ELb1ELb1ELb1ELb0EEENS1_36VarlenDynamicPersistentTileSchedulerILi128ELi64ELi256ELi256ELb1ELb1ELb0ELb1ELb0ELb1EEEEEEEEEvNT_6ParamsE:
        /* <DEDUP_REMOVED lines=13> */
[----:B------:R-:W-:-:S03]  /*00d0*/  CS2R R8, SRZ ;  /* 0x0000000000087805 */ /* 0x000fc6000001ff00 */
        /* <DEDUP_REMOVED lines=10> */
[C---:B------:R-:W-:Y:S01]  /*0180*/  ISETP.GE.U32.AND P4, PT, R13.reuse, 0x2, PT ;  /* 0x000000020d00780c */ /* 0x040fe20003f86070 */
[----:B------:R-:W-:Y:S01]  /*0190*/  IMAD.MOV.U32 R7, RZ, RZ, RZ ;  /* 0x000000ffff077224 */ /* 0x000fe200078e00ff */
        /* <DEDUP_REMOVED lines=26> */
.L_x_690:
        /* <DEDUP_REMOVED lines=11> */
[----:B------:R-:W3:Y:S04]  /*03f0*/  @!P0 LDG.E R9, [R4.64] ;  /* 0x0000000804098981 */ /* 0x000ee8000c1e1900 */
[----:B------:R-:W3:Y:S02]  /*0400*/  @!P0 LDG.E R8, [R2.64] ;  /* 0x0000000802088981 */ /* 0x000ee4000c1e1900 */
[----:B---3--:R-:W-:Y:S01]  /*0410*/  IMAD R5, R9, R8, RZ ;  /* 0x0000000809057224 */ /* 0x008fe200078e02ff */
[----:B------:R-:W-:Y:S05]  /*0420*/  BRA.DIV ~URZ, `(.L_x_688) ;  /* 0x000229727f007947 */ /* 0x000fea000b800000 */
[----:B------:R1:W3:Y:S02]  /*0430*/  SHFL.UP PT, R0, R5, 0x1, RZ ;  /* 0x0420000005007989 */ /* 0x0002e400000e00ff */
.L_x_946:
        /* <DEDUP_REMOVED lines=16> */
.L_x_947:
[----:B---3--:R-:W-:-:S05]  /*0540*/  IMAD R0, R0, c[0x0][0x538], RZ ;  /* 0x00014e0000007a24 */ /* 0x008fca00078e02ff */
[----:B------:R-:W-:-:S04]  /*0550*/  IADD3 R6, R0, R6, RZ ;  /* 0x0000000600067210 */ /* 0x000fc80007ffe0ff */
[----:B------:R-:W-:-:S13]  /*0560*/  ISETP.GT.AND P0, PT, R6, UR4, PT ;  /* 0x0000000406007c0c */ /* 0x000fda000bf04270 */
[----:B-12---:R-:W-:Y:S05]  /*0570*/  @!P0 BRA `(.L_x_690) ;  /* 0xfffffdc000008947 */ /* 0x006fea000383ffff */
.L_x_686:
[----:B------:R-:W-:-:S05]  /*0580*/  IADD3 R11, -R0, R6, RZ ;  /* 0x00000006000b7210 */ /* 0x000fca0007ffe1ff */
[----:B------:R-:W-:-:S05]  /*0590*/  IMAD R0, R4, c[0x0][0x538], R11 ;  /* 0x00014e0004007a24 */ /* 0x000fca00078e020b */
[----:B------:R-:W-:Y:S01]  /*05a0*/  ISETP.GT.AND P0, PT, R0, UR4, PT ;  /* 0x0000000400007c0c */ /* 0x000fe2000bf04270 */
[----:B------:R-:W-:-:S12]  /*05b0*/  BRA.DIV ~URZ, `(.L_x_691) ;  /* 0x000229f27f007947 */ /* 0x000fd8000b800000 */
[----:B------:R-:W-:-:S04]  /*05c0*/  VOTE.ANY R10, PT, !P0 ;  /* 0x00000000000a7806 */ /* 0x000fc800040e0100 */
.L_x_948:
[----:B------:R-:W1:Y:S02]  /*05d0*/  POPC R5, R10 ;  /* 0x0000000a00057309 */ /* 0x000e640000000000 */
[----:B-12---:R-:W-:Y:S01]  /*05e0*/  IADD3 R247, R5, R7, RZ ;  /* 0x0000000705f77210 */ /* 0x006fe20007ffe0ff */
[----:B------:R-:W-:Y:S05]  /*05f0*/  BRA.DIV ~URZ, `(.L_x_692) ;  /* 0x00022a027f007947 */ /* 0x000fea000b800000 */
[----:B------:R1:W2:Y:S01]  /*0600*/  SHFL.IDX PT, R12, R9, R5, 0x1f ;  /* 0x00001f05090c7589 */ /* 0x0002a200000e0000 */
[----:B------:R-:W-:-:S03]  /*0610*/  MOV R6, RZ ;  /* 0x000000ff00067202 */ /* 0x000fc60000000f00 */
[----:B------:R1:W3:Y:S04]  /*0620*/  SHFL.IDX PT, R9, R8, R5, 0x1f ;  /* 0x00001f0508097589 */ /* 0x0002e800000e0000 */
.L_x_949:
[----:B------:R-:W-:Y:S01]  /*0630*/  ISETP.NE.AND P0, PT, R10, RZ, PT ;  /* 0x000000ff0a00720c */ /* 0x000fe20003f05270 */
[----:B------:R-:W-:-:S12]  /*0640*/  BSSY B0, `(.L_x_693) ;  /* 0x0000005000007945 */ /* 0x000fd80003800000 */
[----:B------:R-:W-:Y:S05]  /*0650*/  @!P0 BRA `(.L_x_694) ;  /* 0x0000003000008947 */ /* 0x000fea0003800000 */
[----:B------:R-:W-:Y:S01]  /*0660*/  IADD3 R0, R5, -0x1, RZ ;  /* 0xffffffff05007810 */ /* 0x000fe20007ffe0ff */
[----:B------:R-:W-:Y:S05]  /*0670*/  BRA.DIV ~URZ, `(.L_x_695) ;  /* 0x00022a627f007947 */ /* 0x000fea000b800000 */
[----:B------:R4:W1:Y:S02]  /*0680*/  SHFL.IDX PT, R6, R4, R0, 0x1f ;  /* 0x00001f0004067589 */ /* 0x00086400000e0000 */
.L_x_694:
[----:B------:R-:W-:Y:S05]  /*0690*/  BSYNC B0 ;  /* 0x0000000000007941 */ /* 0x000fea0003800000 */
.L_x_693:
[----:B---3--:R-:W-:Y:S01]  /*06a0*/  ISETP.NE.AND P0, PT, R9, 0x1, PT ;  /* 0x000000010900780c */ /* 0x008fe20003f05270 */
[----:B-1----:R-:W-:Y:S01]  /*06b0*/  IMAD R244, R6, c[0x0][0x538], R11 ;  /* 0x00014e0006f47a24 */ /* 0x002fe200078e020b */
[----:B------:R-:W-:Y:S04]  /*06c0*/  BSSY B0, `(.L_x_696) ;  /* 0x0000085000007945 */ /* 0x000fe80003800000 */
[----:B------:R-:W-:-:S07]  /*06d0*/  IADD3 R11, -R244, UR4, RZ ;  /* 0x00000004f40b7c10 */ /* 0x000fce000fffe1ff */
[----:B------:R-:W-:Y:S05]  /*06e0*/  @!P0 BRA `(.L_x_697) ;  /* 0x000003e000008947 */ /* 0x000fea0003800000 */
[-C--:B--2-4-:R-:W-:Y:S02]  /*06f0*/  IABS R0, R12.reuse ;  /* 0x0000000c00007213 */ /* 0x094fe40000000000 */
        /* <DEDUP_REMOVED lines=61> */
.L_x_697:
[----:B------:R-:W-:-:S04]  /*0ad0*/  IMAD.MOV.U32 R2, RZ, RZ, 0x4 ;  /* 0x00000004ff027424 */ /* 0x000fc800078e00ff */
[----:B------:R-:W-:-:S05]  /*0ae0*/  IMAD.WIDE R2, R247, R2, c[0x0][0x590] ;  /* 0x00016400f7027625 */ /* 0x000fca00078e0202 */
[----:B------:R-:W3:Y:S02]  /*0af0*/  LDG.E R7, [R2.64] ;  /* 0x0000000802077981 */ /* 0x000ee4000c1e1900 */
[----:B--23--:R-:W-:-:S05]  /*0b00*/  IMAD R9, R7, R12, RZ ;  /* 0x0000000c07097224 */ /* 0x00cfca00078e02ff */
[-C--:B----4-:R-:W-:Y:S02]  /*0b10*/  IABS R0, R9.reuse ;  /* 0x0000000900007213 */ /* 0x090fe40000000000 */
        /* <DEDUP_REMOVED lines=63> */
.L_x_698:
[----:B------:R-:W-:Y:S05]  /*0f10*/  BSYNC B0 ;  /* 0x0000000000007941 */ /* 0x000fea0003800000 */
.L_x_696:
[----:B------:R-:W-:-:S04]  /*0f20*/  LOP3.LUT R0, RZ, R0, RZ, 0x33, !PT ;  /* 0x00000000ff007212 */ /* 0x000fc800078e33ff */
[----:B------:R-:W-:Y:S01]  /*0f30*/  IADD3 R245, R0, R12, RZ ;  /* 0x0000000c00f57210 */ /* 0x000fe20007ffe0ff */
[----:B------:R-:W-:Y:S05]  /*0f40*/  BRA `(.L_x_699) ;  /* 0x0000004000007947 */ /* 0x000fea0003800000 */
.L_x_687:
[----:B--2---:R-:W-:Y:S01]  /*0f50*/  IMAD.MOV.U32 R245, RZ, RZ, RZ ;  /* 0x000000fffff57224 */ /* 0x004fe200078e00ff */
[----:B------:R-:W-:Y:S01]  /*0f60*/  MOV R246, RZ ;  /* 0x000000ff00f67202 */ /* 0x000fe20000000f00 */
[----:B------:R-:W-:Y:S01]  /*0f70*/  IMAD.U32 R244, RZ, RZ, UR4 ;  /* 0x00000004fff47e24 */ /* 0x000fe2000f8e00ff */
[----:B------:R-:W-:Y:S02]  /*0f80*/  MOV R247, c[0x0][0x53c] ;  /* 0x00014f0000f77a02 */ /* 0x000fe40000000f00 */
.L_x_699:
[----:B------:R-:W-:Y:S01]  /*0f90*/  ISETP.NE.AND P0, PT, R13, RZ, PT ;  /* 0x000000ff0d00720c */ /* 0x000fe20003f05270 */
[----:B------:R-:W-:-:S12]  /*0fa0*/  WARPSYNC 0xffffffff ;  /* 0xffffffff00007948 */ /* 0x000fd80003800000 */
[----:B------:R1:W-:Y:S04]  /*0fb0*/  @!P0 STS.128 [0x18100], R244 ;  /* 0x018100f4ff008388 */ /* 0x0003e80000000c00 */
[----:B------:R-:W-:Y:S06]  /*0fc0*/  BAR.ARV 0x5, 0x100 ;  /* 0x0144000000007b1d */ /* 0x000fec0000002000 */
.L_x_685:
[----:B-12---:R-:W-:-:S13]  /*0fd0*/  ISETP.GE.AND P0, PT, R247, c[0x0][0x53c], PT ;  /* 0x00014f00f7007a0c */ /* 0x006fda0003f06270 */
        /* <DEDUP_REMOVED lines=8> */
[C---:B------:R-:W-:Y:S02]  /*1060*/  LEA.HI R6, R9.reuse, R14, RZ, 0x3 ;  /* 0x0000000e09067211 */ /* 0x040fe400078f18ff */
[----:B------:R-:W-:Y:S02]  /*1070*/  SHF.R.S32.HI R4, RZ, 0x4, R2 ;  /* 0x00000004ff047819 */ /* 0x000fe40000011402 */
[----:B------:R-:W-:Y:S02]  /*1080*/  SHF.R.S32.HI R250, RZ, 0x3, R6 ;  /* 0x00000003fffa7819 */ /* 0x000fe40000011406 */
[----:B------:R-:W-:Y:S02]  /*1090*/  LOP3.LUT R3, R6, 0xfffffff8, RZ, 0xc0, !PT ;  /* 0xfffffff806037812 */ /* 0x000fe400078ec0ff */
[----:B------:R-:W-:Y:S01]  /*10a0*/  LOP3.LUT R0, R2, 0xfffffff0, RZ, 0xc0, !PT ;  /* 0xfffffff002007812 */ /* 0x000fe200078ec0ff */
[----:B------:R-:W-:Y:S01]  /*10b0*/  IMAD.SHL.U32 R5, R250, 0x40, RZ ;  /* 0x00000040fa057824 */ /* 0x000fe200078e00ff */
[----:B------:R-:W-:Y:S01]  /*10c0*/  LEA.HI R2, R2, R4, RZ, 0x1 ;  /* 0x0000000402027211 */ /* 0x000fe200078f08ff */
[C---:B------:R-:W-:Y:S01]  /*10d0*/  IMAD.IADD R8, R14.reuse, 0x1, -R3 ;  /* 0x000000010e087824 */ /* 0x040fe200078e0a03 */
[----:B------:R-:W-:Y:S01]  /*10e0*/  LEA.HI R12, R9, R14, RZ, 0x2 ;  /* 0x0000000e090c7211 */ /* 0x000fe200078f10ff */
[----:B------:R-:W-:Y:S01]  /*10f0*/  IMAD.IADD R0, R14, 0x1, -R0 ;  /* 0x000000010e007824 */ /* 0x000fe200078e0a00 */
[----:B------:R-:W-:Y:S01]  /*1100*/  LOP3.LUT R3, R2, 0xfffffffe, RZ, 0xc0, !PT ;  /* 0xfffffffe02037812 */ /* 0x000fe200078ec0ff */
[C---:B------:R-:W-:Y:S01]  /*1110*/  IMAD.SHL.U32 R200, R8.reuse, 0x8, RZ ;  /* 0x0000000808c87824 */ /* 0x040fe200078e00ff */
[----:B------:R-:W-:Y:S01]  /*1120*/  LOP3.LUT R2, R5, 0x1c0, RZ, 0xc0, !PT ;  /* 0x000001c005027812 */ /* 0x000fe200078ec0ff */
[----:B------:R-:W-:Y:S01]  /*1130*/  IMAD R209, R8, 0x20, R250 ;  /* 0x0000002008d17824 */ /* 0x000fe200078e02fa */
[----:B------:R-:W-:Y:S01]  /*1140*/  SHF.R.S32.HI R5, RZ, 0x1f, R0 ;  /* 0x0000001fff057819 */ /* 0x000fe20000011400 */
[----:B------:R-:W-:Y:S01]  /*1150*/  IMAD.IADD R10, R4, 0x1, -R3 ;  /* 0x00000001040a7824 */ /* 0x000fe200078e0a03 */
[----:B------:R-:W-:Y:S01]  /*1160*/  LOP3.LUT R3, R2, 0x38, R200, 0xf8, !PT ;  /* 0x0000003802037812 */ /* 0x000fe200078ef8c8 */
[----:B------:R-:W-:Y:S01]  /*1170*/  IMAD.SHL.U32 R4, R8, 0x40, RZ ;  /* 0x0000004008047824 */ /* 0x000fe200078e00ff */
[----:B------:R-:W-:-:S02]  /*1180*/  SHF.R.U32.HI R2, RZ, 0x3, R2 ;  /* 0x00000003ff027819 */ /* 0x000fc40000011602 */
[----:B------:R-:W-:Y:S02]  /*1190*/  LEA.HI R13, R5, R0, RZ, 0x3 ;  /* 0x00000000050d7211 */ /* 0x000fe400078f18ff */
[----:B------:R-:W-:Y:S02]  /*11a0*/  LOP3.LUT R7, R3, R2, RZ, 0x3c, !PT ;  /* 0x0000000203077212 */ /* 0x000fe400078e3cff */
[----:B------:R-:W-:Y:S02]  /*11b0*/  LOP3.LUT R2, R4, 0x1c0, RZ, 0xc0, !PT ;  /* 0x000001c004027812 */ /* 0x000fe400078ec0ff */
[C---:B------:R-:W-:Y:S01]  /*11c0*/  LOP3.LUT R3, R13.reuse, 0xfffffff8, RZ, 0xc0, !PT ;  /* 0xfffffff80d037812 */ /* 0x040fe200078ec0ff */
[----:B------:R-:W-:Y:S01]  /*11d0*/  IMAD.SHL.U32 R13, R13, 0x40, RZ ;  /* 0x000000400d0d7824 */ /* 0x000fe200078e00ff */
[--C-:B------:R-:W-:Y:S02]  /*11e0*/  SHF.R.S32.HI R222, RZ, 0x2, R12.reuse ;  /* 0x00000002ffde7819 */ /* 0x100fe4000001140c */
[----:B------:R-:W-:-:S02]  /*11f0*/  SHF.R.S32.HI R5, RZ, 0x1f, R12 ;  /* 0x0000001fff057819 */ /* 0x000fc4000001140c */
[----:B------:R-:W-:Y:S01]  /*1200*/  LOP3.LUT R4, R2, 0x8, R6, 0xf8, !PT ;  /* 0x0000000802047812 */ /* 0x000fe200078ef806 */
[----:B------:R-:W-:Y:S01]  /*1210*/  IMAD.IADD R6, R0, 0x1, -R3 ;  /* 0x0000000100067824 */ /* 0x000fe200078e0a03 */
[----:B------:R-:W-:Y:S02]  /*1220*/  SHF.R.U32.HI R2, RZ, 0x3, R2 ;  /* 0x00000003ff027819 */ /* 0x000fe40000011602 */
[----:B------:R-:W-:Y:S02]  /*1230*/  LEA.HI R3, R9, R14, RZ, 0x5 ;  /* 0x0000000e09037211 */ /* 0x000fe400078f28ff */
[----:B------:R-:W-:Y:S02]  /*1240*/  LEA.HI R0, R5, R222, RZ, 0x3 ;  /* 0x000000de05007211 */ /* 0x000fe400078f18ff */
[----:B------:R-:W-:Y:S02]  /*1250*/  LOP3.LUT R11, R4, R2, RZ, 0x3c, !PT ;  /* 0x00000002040b7212 */ /* 0x000fe400078e3cff */
[----:B------:R-:W-:-:S02]  /*1260*/  LOP3.LUT R2, R3, 0xffffffe0, RZ, 0xc0, !PT ;  /* 0xffffffe003027812 */ /* 0x000fc400078ec0ff */
[----:B------:R-:W-:Y:S02]  /*1270*/  LOP3.LUT R0, R0, 0xfffffff8, RZ, 0xc0, !PT ;  /* 0xfffffff800007812 */ /* 0x000fe400078ec0ff */
[--C-:B------:R-:W-:Y:S01]  /*1280*/  SHF.R.S32.HI R5, RZ, 0x5, R3.reuse ;  /* 0x00000005ff057819 */ /* 0x100fe20000011403 */
[----:B------:R-:W-:Y:S01]  /*1290*/  IMAD.IADD R23, R14, 0x1, -R2 ;  /* 0x000000010e177824 */ /* 0x000fe200078e0a02 */
[----:B------:R-:W-:Y:S01]  /*12a0*/  SHF.R.S32.HI R3, RZ, 0x1f, R3 ;  /* 0x0000001fff037819 */ /* 0x000fe20000011403 */
[----:B------:R-:W-:Y:S01]  /*12b0*/  IMAD.IADD R0, R222, 0x1, -R0 ;  /* 0x00000001de007824 */ /* 0x000fe200078e0a00 */
[----:B------:R-:W-:Y:S01]  /*12c0*/  LEA.HI R4, R9, R14, RZ, 0x6 ;  /* 0x0000000e09047211 */ /* 0x000fe200078f30ff */
[----:B------:R-:W-:Y:S01]  /*12d0*/  IMAD.SHL.U32 R239, R5, 0x200, RZ ;  /* 0x0000020005ef7824 */ /* 0x000fe200078e00ff */
[----:B------:R-:W-:Y:S02]  /*12e0*/  LEA.HI R2, R3, R5, RZ, 0x3 ;  /* 0x0000000503027211 */ /* 0x000fe400078f18ff */
[----:B------:R-:W-:Y:S01]  /*12f0*/  SHF.R.S32.HI R9, RZ, 0x1f, R23 ;  /* 0x0000001fff097819 */ /* 0x000fe20000011417 */
[----:B------:R-:W-:Y:S01]  /*1300*/  IMAD.SHL.U32 R4, R4, 0x8, RZ ;  /* 0x0000000804047824 */ /* 0x000fe200078e00ff */
[----:B------:R-:W-:-:S02]  /*1310*/  LOP3.LUT R3, R0, 0x1, RZ, 0xc0, !PT ;  /* 0x0000000100037812 */ /* 0x000fc400078ec0ff */
[----:B------:R-:W-:Y:S02]  /*1320*/  LOP3.LUT R2, R2, 0xffffff8, RZ, 0xc0, !PT ;  /* 0x0ffffff802027812 */ /* 0x000fe400078ec0ff */
[C---:B------:R-:W-:Y:S02]  /*1330*/  LOP3.LUT P2, RZ, R0.reuse, 0x4, RZ, 0xc0, !PT ;  /* 0x0000000400ff7812 */ /* 0x040fe4000784c0ff */
[C---:B------:R-:W-:Y:S01]  /*1340*/  LOP3.LUT P0, RZ, R0.reuse, 0x2, RZ, 0xc0, !PT ;  /* 0x0000000200ff7812 */ /* 0x040fe2000780c0ff */
[----:B------:R-:W-:Y:S01]  /*1350*/  IMAD.SHL.U32 R0, R0, 0x40, RZ ;  /* 0x0000004000007824 */ /* 0x000fe200078e00ff */
[----:B------:R-:W-:Y:S02]  /*1360*/  LEA.HI R15, R9, R23, RZ, 0x2 ;  /* 0x00000017090f7211 */ /* 0x000fe400078f10ff */
[----:B------:R-:W-:Y:S01]  /*1370*/  ISETP.NE.U32.AND P1, PT, R3, 0x1, PT ;  /* 0x000000010300780c */ /* 0x000fe20003f25070 */
[----:B------:R-:W-:Y:S01]  /*1380*/  IMAD.IADD R3, R5, 0x1, -R2 ;  /* 0x0000000105037824 */ /* 0x000fe200078e0a02 */
[----:B------:R-:W-:-:S02]  /*1390*/  SHF.R.S32.HI R2, RZ, 0x2, R15 ;  /* 0x00000002ff027819 */ /* 0x000fc4000001140f */
[----:B------:R-:W-:Y:S01]  /*13a0*/  LOP3.LUT R237, R0, 0x1c0, RZ, 0xc0, !PT ;  /* 0x000001c000ed7812 */ /* 0x000fe200078ec0ff */
[----:B------:R-:W-:Y:S01]  /*13b0*/  IMAD.SHL.U32 R0, R6, 0x40, RZ ;  /* 0x0000004006007824 */ /* 0x000fe200078e00ff */
[----:B------:R-:W-:Y:S01]  /*13c0*/  LOP3.LUT R193, R7, 0x7ffffe00, R4, 0xf8, !PT ;  /* 0x7ffffe0007c17812 */ /* 0x000fe200078ef804 */
[----:B------:R-:W-:Y:S01]  /*13d0*/  IMAD R22, R3, 0x10, R2 ;  /* 0x0000001003167824 */ /* 0x000fe200078e0202 */
[----:B------:R-:W-:Y:S01]  /*13e0*/  LOP3.LUT R4, R12, 0xfffffffc, RZ, 0xc0, !PT ;  /* 0xfffffffc0c047812 */ /* 0x000fe200078ec0ff */
[----:B------:R-:W-:Y:S01]  /*13f0*/  IMAD.SHL.U32 R2, R10, 0x8, RZ ;  /* 0x000000080a027824 */ /* 0x000fe200078e00ff */
[----:B------:R-:W-:Y:S01]  /*1400*/  LOP3.LUT R0, R0, 0x1c0, RZ, 0xc0, !PT ;  /* 0x000001c000007812 */ /* 0x000fe200078ec0ff */
[----:B------:R-:W-:Y:S01]  /*1410*/  IMAD.SHL.U32 R193, R193, 0x2, RZ ;  /* 0x00000002c1c17824 */ /* 0x000fe200078e00ff */
[----:B------:R-:W-:Y:S01]  /*1420*/  IADD3 R9, R222, 0x40, RZ ;  /* 0x00000040de097810 */ /* 0x000fe20007ffe0ff */
[----:B------:R-:W-:Y:S01]  /*1430*/  IMAD.IADD R248, R14, 0x1, -R4 ;  /* 0x000000010ef87824 */ /* 0x000fe200078e0a04 */
[----:B------:R-:W-:Y:S01]  /*1440*/  LOP3.LUT R3, R0, 0x8, R2, 0xf8, !PT ;  /* 0x0000000800037812 */ /* 0x000fe200078ef802 */
[----:B------:R-:W-:Y:S01]  /*1450*/  IMAD.SHL.U32 R14, R5, 0x400, RZ ;  /* 0x00000400050e7824 */ /* 0x000fe200078e00ff */
[----:B------:R-:W-:Y:S01]  /*1460*/  SHF.R.U32.HI R0, RZ, 0x3, R0 ;  /* 0x00000003ff007819 */ /* 0x000fe20000011600 */
[----:B------:R-:W-:Y:S01]  /*1470*/  IMAD.SHL.U32 R140, R248, 0x4, RZ ;  /* 0x00000004f88c7824 */ /* 0x000fe200078e00ff */
[----:B------:R-:W-:Y:S01]  /*1480*/  SHF.R.U32.HI R238, RZ, 0x3, R237 ;  /* 0x00000003ffee7819 */ /* 0x000fe200000116ed */
[----:B------:R-:W-:Y:S01]  /*1490*/  IMAD R2, R10, 0x200, R11 ;  /* 0x000002000a027824 */ /* 0x000fe200078e020b */
[----:B------:R-:W-:Y:S01]  /*14a0*/  LOP3.LUT R7, R3, R0, RZ, 0x3c, !PT ;  /* 0x0000000003077212 */ /* 0x000fe200078e3cff */
[----:B------:R-:W-:Y:S01]  /*14b0*/  IMAD.SHL.U32 R3, R9, 0x40, RZ ;  /* 0x0000004009037824 */ /* 0x000fe200078e00ff */
[----:B------:R-:W-:Y:S01]  /*14c0*/  SHF.R.S32.HI R0, RZ, 0x1f, R9 ;  /* 0x0000001fff007819 */ /* 0x000fe20000011409 */
[----:B------:R-:W-:Y:S01]  /*14d0*/  STL [R1+0x4c], R22 ;  /* 0x00004c1601007387 */ /* 0x000fe20000100800 */
[----:B------:R-:W-:Y:S01]  /*14e0*/  IADD3 R142, R140, 0x20, RZ ;  /* 0x000000208c8e7810 */ /* 0x000fe20007ffe0ff */
[----:B------:R-:W-:Y:S01]  /*14f0*/  IMAD.SHL.U32 R104, R248, 0x8, RZ ;  /* 0x00000008f8687824 */ /* 0x000fe200078e00ff */
[----:B------:R-:W-:-:S02]  /*1500*/  LOP3.LUT P6, RZ, R6, 0x2, RZ, 0xc0, !PT ;  /* 0x0000000206ff7812 */ /* 0x000fc400078cc0ff */
[----:B------:R-:W-:Y:S01]  /*1510*/  LOP3.LUT P5, RZ, R6, 0x4, RZ, 0xc0, !PT ;  /* 0x0000000406ff7812 */ /* 0x000fe200078ac0ff */
[----:B------:R-:W-:Y:S01]  /*1520*/  IMAD R6, R248, 0x2, R14 ;  /* 0x00000002f8067824 */ /* 0x000fe200078e020e */
[----:B------:R-:W-:Y:S01]  /*1530*/  LOP3.LUT R4, R238, R237, RZ, 0xfc, !PT ;  /* 0x000000edee047212 */ /* 0x000fe200078efcff */
[----:B------:R-:W-:Y:S01]  /*1540*/  IMAD.IADD R106, R140, 0x1, R142 ;  /* 0x000000018c6a7824 */ /* 0x000fe200078e028e */
[----:B------:R-:W-:Y:S02]  /*1550*/  LEA.HI R0, R0, R9, RZ, 0x3 ;  /* 0x0000000900007211 */ /* 0x000fe400078f18ff */
[----:B------:R-:W-:Y:S01]  /*1560*/  IADD3 R107, R140, 0x40, RZ ;  /* 0x000000408c6b7810 */ /* 0x000fe20007ffe0ff */
[----:B------:R-:W-:Y:S01]  /*1570*/  IMAD.IADD R18, R6, 0x1, R4 ;  /* 0x0000000106127824 */ /* 0x000fe200078e0204 */
[----:B------:R-:W-:Y:S01]  /*1580*/  LOP3.LUT R24, R3, 0x1c0, RZ, 0xc0, !PT ;  /* 0x000001c003187812 */ /* 0x000fe200078ec0ff */
[----:B------:R-:W-:Y:S01]  /*1590*/  IMAD.SHL.U32 R4, R0, 0x40, RZ ;  /* 0x0000004000047824 */ /* 0x000fe200078e00ff */
[----:B------:R-:W-:Y:S01]  /*15a0*/  SHF.R.S32.HI R3, RZ, 0x1f, R106 ;  /* 0x0000001fff037819 */ /* 0x000fe2000001146a */
[----:B------:R-:W-:Y:S01]  /*15b0*/  IMAD.IADD R103, R140, 0x1, R107 ;  /* 0x000000018c677824 */ /* 0x000fe200078e026b */
[----:B------:R-:W-:-:S02]  /*15c0*/  SHF.R.U32.HI R21, RZ, 0x3, R24 ;  /* 0x00000003ff157819 */ /* 0x000fc40000011618 */
[----:B------:R-:W-:Y:S02]  /*15d0*/  LOP3.LUT R20, R4, 0xfffffe00, RZ, 0xc0, !PT ;  /* 0xfffffe0004147812 */ /* 0x000fe400078ec0ff */
[----:B------:R-:W-:Y:S02]  /*15e0*/  SHF.R.S32.HI R0, RZ, 0x1f, R103 ;  /* 0x0000001fff007819 */ /* 0x000fe40000011467 */
[CC--:B------:R-:W-:Y:S01]  /*15f0*/  LEA.HI R4, R3.reuse, R106.reuse, RZ, 0x6 ;  /* 0x0000006a03047211 */ /* 0x0c0fe200078f30ff */
[----:B------:R-:W-:Y:S01]  /*1600*/  STL [R1+0x18], R20 ;  /* 0x0000181401007387 */ /* 0x000fe20000100800 */
[----:B------:R-:W-:Y:S02]  /*1610*/  LEA.HI R12, R3, R106, RZ, 0x3 ;  /* 0x0000006a030c7211 */ /* 0x000fe400078f18ff */
[-C--:B------:R-:W-:Y:S01]  /*1620*/  LEA.HI R5, R0, R103.reuse, RZ, 0x6 ;  /* 0x0000006700057211 */ /* 0x080fe200078f30ff */
[----:B------:R-:W-:Y:S01]  /*1630*/  IMAD.SHL.U32 R3, R4, 0x80, RZ ;  /* 0x0000008004037824 */ /* 0x000fe200078e00ff */
[----:B------:R-:W-:-:S02]  /*1640*/  LEA.HI R11, R0, R103, RZ, 0x3 ;  /* 0x00000067000b7211 */ /* 0x000fc400078f18ff */
[--C-:B------:R-:W-:Y:S01]  /*1650*/  LOP3.LUT R4, R237, 0x38, R12.reuse, 0xf8, !PT ;  /* 0x00000038ed047812 */ /* 0x100fe200078ef80c */
[----:B------:R-:W-:Y:S01]  /*1660*/  IMAD.SHL.U32 R5, R5, 0x80, RZ ;  /* 0x0000008005057824 */ /* 0x000fe200078e00ff */
[----:B------:R-:W-:Y:S02]  /*1670*/  LOP3.LUT R0, R24, 0x38, R12, 0xf8, !PT ;  /* 0x0000003818007812 */ /* 0x000fe400078ef80c */
[----:B------:R-:W-:Y:S02]  /*1680*/  LOP3.LUT R6, R237, 0x38, R11, 0xf8, !PT ;  /* 0x00000038ed067812 */ /* 0x000fe400078ef80b */
[----:B------:R-:W-:Y:S02]  /*1690*/  LOP3.LUT R3, R3, 0xffffe000, RZ, 0xc0, !PT ;  /* 0xffffe00003037812 */ /* 0x000fe400078ec0ff */
[----:B------:R-:W-:Y:S02]  /*16a0*/  LOP3.LUT R9, R4, R238, RZ, 0x3c, !PT ;  /* 0x000000ee04097212 */ /* 0x000fe400078e3cff */
[----:B------:R-:W-:-:S02]  /*16b0*/  IADD3 R145, R140, 0x10, RZ ;  /* 0x000000108c917810 */ /* 0x000fc40007ffe0ff */
[----:B------:R-:W-:Y:S02]  /*16c0*/  LOP3.LUT R4, R0, R21, RZ, 0x3c, !PT ;  /* 0x0000001500047212 */ /* 0x000fe400078e3cff */
[----:B------:R-:W-:Y:S02]  /*16d0*/  LOP3.LUT R10, R24, 0x38, R11, 0xf8, !PT ;  /* 0x00000038180a7812 */ /* 0x000fe400078ef80b */
[----:B------:R-:W-:Y:S02]  /*16e0*/  LOP3.LUT R0, R5, 0xffffe000, RZ, 0xc0, !PT ;  /* 0xffffe00005007812 */ /* 0x000fe400078ec0ff */
[----:B------:R-:W-:Y:S02]  /*16f0*/  LOP3.LUT R6, R6, R238, RZ, 0x3c, !PT ;  /* 0x000000ee06067212 */ /* 0x000fe400078e3cff */
[----:B------:R-:W-:Y:S02]  /*1700*/  IADD3 R17, R9, R3, R239 ;  /* 0x0000000309117210 */ /* 0x000fe40007ffe0ef */
[----:B------:R-:W-:-:S02]  /*1710*/  SHF.R.S32.HI R9, RZ, 0x1f, R145 ;  /* 0x0000001fff097819 */ /* 0x000fc40000011491 */
[----:B------:R-:W-:Y:S02]  /*1720*/  IADD3 R16, R4, R3, R20 ;  /* 0x0000000304107210 */ /* 0x000fe40007ffe014 */
[----:B------:R-:W-:Y:S01]  /*1730*/  IADD3 R144, R140, 0x30, RZ ;  /* 0x000000308c907810 */ /* 0x000fe20007ffe0ff */
[----:B------:R1:W-:Y:S01]  /*1740*/  STL [R1+0x2c], R9 ;  /* 0x00002c0901007387 */ /* 0x0003e20000100800 */
[----:B------:R-:W-:Y:S02]  /*1750*/  LOP3.LUT R5, R10, R21, RZ, 0x3c, !PT ;  /* 0x000000150a057212 */ /* 0x000fe400078e3cff */
[----:B------:R-:W-:Y:S02]  /*1760*/  LOP3.LUT R3, R13, 0xfffffe00, RZ, 0xc0, !PT ;  /* 0xfffffe000d037812 */ /* 0x000fe400078ec0ff */
[----:B------:R-:W-:Y:S02]  /*1770*/  IADD3 R13, R6, R0, R239 ;  /* 0x00000000060d7210 */ /* 0x000fe40007ffe0ef */
[----:B------:R-:W-:-:S02]  /*1780*/  LOP3.LUT P4, RZ, R8, 0x2, RZ, 0xc0, !PT ;  /* 0x0000000208ff7812 */ /* 0x000fc4000788c0ff */
[----:B------:R-:W-:Y:S02]  /*1790*/  LOP3.LUT P3, RZ, R8, 0x4, RZ, 0xc0, !PT ;  /* 0x0000000408ff7812 */ /* 0x000fe4000786c0ff */
[----:B------:R-:W-:Y:S02]  /*17a0*/  LOP3.LUT R6, R15, 0x7ffffffc, RZ, 0xc0, !PT ;  /* 0x7ffffffc0f067812 */ /* 0x000fe400078ec0ff */
[----:B------:R-:W-:Y:S02]  /*17b0*/  SHF.R.S32.HI R8, RZ, 0x1f, R142 ;  /* 0x0000001fff087819 */ /* 0x000fe4000001148e */
[----:B------:R-:W-:Y:S01]  /*17c0*/  SHF.R.S32.HI R15, RZ, 0x1f, R144 ;  /* 0x0000001fff0f7819 */ /* 0x000fe20000011490 */
[----:B------:R-:W-:Y:S01]  /*17d0*/  IMAD.IADD R220, R23, 0x1, -R6 ;  /* 0x0000000117dc7824 */ /* 0x000fe200078e0a06 */
[----:B------:R-:W-:Y:S01]  /*17e0*/  IADD3 R10, R5, R0, R20 ;  /* 0x00000000050a7210 */ /* 0x000fe20007ffe014 */
[----:B------:R2:W-:Y:S01]  /*17f0*/  STL [R1+0x28], R8 ;  /* 0x0000280801007387 */ /* 0x0005e20000100800 */
[CC--:B------:R-:W-:Y:S01]  /*1800*/  IADD3 R4, R7.reuse, R3.reuse, R14 ;  /* 0x0000000307047210 */ /* 0x0c0fe20007ffe00e */
[----:B------:R-:W-:Y:S01]  /*1810*/  IMAD.SHL.U32 R220, R220, 0x2, RZ ;  /* 0x00000002dcdc7824 */ /* 0x000fe200078e00ff */
[----:B------:R-:W-:Y:S01]  /*1820*/  LOP3.LUT R5, R7, R3, RZ, 0xfc, !PT ;  /* 0x0000000307057212 */ /* 0x000fe200078efcff */
[----:B------:R-:W-:Y:S01]  /*1830*/  STL [R1+0x24], R15 ;  /* 0x0000240f01007387 */ /* 0x000fe20000100800 */
[----:B------:R-:W-:Y:S01]  /*1840*/  LOP3.LUT R7, R24, 0x38, R104, 0xf8, !PT ;  /* 0x0000003818077812 */ /* 0x000fe200078ef868 */
[----:B------:R-:W-:Y:S01]  /*1850*/  IMAD.MOV.U32 R14, RZ, RZ, 0x40 ;  /* 0x00000040ff0e7424 */ /* 0x000fe200078e00ff */
[----:B-1----:R-:W-:-:S02]  /*1860*/  SHF.R.S32.HI R9, RZ, 0x1f, R107 ;  /* 0x0000001fff097819 */ /* 0x002fc4000001146b */
[----:B------:R-:W-:Y:S02]  /*1870*/  IADD3 R143, R140, 0x50, RZ ;  /* 0x000000508c8f7810 */ /* 0x000fe40007ffe0ff */
[----:B------:R-:W-:Y:S01]  /*1880*/  SHF.R.S32.HI R235, RZ, 0x3, R11 ;  /* 0x00000003ffeb7819 */ /* 0x000fe2000001140b */
[----:B------:R1:W-:Y:S01]  /*1890*/  STL [R1+0x20], R9 ;  /* 0x0000200901007387 */ /* 0x0003e20000100800 */
[----:B------:R-:W-:Y:S02]  /*18a0*/  LEA.HI R0, R248, R248, RZ, 0x1 ;  /* 0x000000f8f8007211 */ /* 0x000fe400078f08ff */
[C---:B------:R-:W-:Y:S02]  /*18b0*/  IADD3 R35, R220.reuse, 0x10, RZ ;  /* 0x00000010dc237810 */ /* 0x040fe40007ffe0ff */
[C---:B------:R-:W-:Y:S02]  /*18c0*/  IADD3 R32, R220.reuse, 0x28, RZ ;  /* 0x00000028dc207810 */ /* 0x040fe40007ffe0ff */
[----:B------:R-:W-:-:S02]  /*18d0*/  IADD3 R29, R220, 0x40, RZ ;  /* 0x00000040dc1d7810 */ /* 0x000fc40007ffe0ff */
[----:B------:R-:W-:Y:S02]  /*18e0*/  IADD3 R26, R220, 0x58, RZ ;  /* 0x00000058dc1a7810 */ /* 0x000fe40007ffe0ff */
[----:B------:R-:W-:Y:S02]  /*18f0*/  LOP3.LUT R3, R0, 0x1ffffffe, RZ, 0xc0, !PT ;  /* 0x1ffffffe00037812 */ /* 0x000fe400078ec0ff */
[----:B--2---:R-:W-:Y:S02]  /*1900*/  SHF.R.S32.HI R8, RZ, 0x1f, R143 ;  /* 0x0000001fff087819 */ /* 0x004fe4000001148f */
[----:B------:R-:W-:Y:S01]  /*1910*/  LEA R146, R2, 0x6100, 0x1 ;  /* 0x0000610002927811 */ /* 0x000fe200078e08ff */
[----:B------:R-:W-:Y:S01]  /*1920*/  IMAD.IADD R3, R248, 0x1, -R3 ;  /* 0x00000001f8037824 */ /* 0x000fe200078e0a03 */
[----:B------:R-:W-:Y:S01]  /*1930*/  IADD3 R23, R220, 0x70, RZ ;  /* 0x00000070dc177810 */ /* 0x000fe20007ffe0ff */
[----:B------:R2:W-:Y:S01]  /*1940*/  STL [R1+0x1c], R8 ;  /* 0x00001c0801007387 */ /* 0x0005e20000100800 */
[C---:B------:R-:W-:Y:S01]  /*1950*/  SEL R0, R14.reuse, 0xffffffc0, !P3 ;  /* 0xffffffc00e007807 */ /* 0x040fe20005800000 */
[----:B------:R-:W-:Y:S01]  /*1960*/  IMAD R243, R3, 0x8, R22 ;  /* 0x0000000803f37824 */ /* 0x000fe200078e0216 */
[----:B------:R-:W-:-:S02]  /*1970*/  SEL R6, R14, 0xffffffc0, !P2 ;  /* 0xffffffc00e067807 */ /* 0x000fc40005000000 */
[----:B------:R-:W-:Y:S01]  /*1980*/  SEL R2, R14, 0xffffffc0, !P5 ;  /* 0xffffffc00e027807 */ /* 0x000fe20006800000 */
[----:B------:R-:W-:Y:S01]  /*1990*/  IMAD.IADD R176, R146, 0x1, R0 ;  /* 0x0000000192b07824 */ /* 0x000fe200078e0200 */
[----:B-1----:R-:W-:Y:S02]  /*19a0*/  LOP3.LUT R9, R20, R7, R21, 0xf6, !PT ;  /* 0x0000000714097212 */ /* 0x002fe400078ef615 */
[----:B------:R-:W-:Y:S02]  /*19b0*/  LOP3.LUT R7, R237, 0x38, R104, 0xf8, !PT ;  /* 0x00000038ed077812 */ /* 0x000fe400078ef868 */
[----:B------:R-:W-:Y:S02]  /*19c0*/  LEA R11, R9, 0xc100, 0x1 ;  /* 0x0000c100090b7811 */ /* 0x000fe400078e08ff */
[----:B------:R-:W-:Y:S02]  /*19d0*/  LOP3.LUT R7, R239, R7, R238, 0xf6, !PT ;  /* 0x00000007ef077212 */ /* 0x000fe400078ef6ee */
[----:B------:R-:W-:Y:S01]  /*19e0*/  IADD3 R20, R220, 0x88, RZ ;  /* 0x00000088dc147810 */ /* 0x000fe20007ffe0ff */
[----:B------:R1:W-:Y:S01]  /*19f0*/  STL [R1+0x44], R11 ;  /* 0x0000440b01007387 */ /* 0x0003e20000100800 */
[----:B------:R-:W-:-:S02]  /*1a00*/  LEA R7, R7, 0xc100, 0x1 ;  /* 0x0000c10007077811 */ /* 0x000fc400078e08ff */
[----:B------:R-:W-:Y:S02]  /*1a10*/  SHF.R.S32.HI R9, RZ, 0x1f, R220 ;  /* 0x0000001fff097819 */ /* 0x000fe400000114dc */
[C---:B------:R-:W-:Y:S01]  /*1a20*/  IADD3 R14, R220.reuse, 0xa0, RZ ;  /* 0x000000a0dc0e7810 */ /* 0x040fe20007ffe0ff */
[----:B------:R3:W-:Y:S01]  /*1a30*/  STL [R1+0x40], R7 ;  /* 0x0000400701007387 */ /* 0x0007e20000100800 */
[----:B------:R-:W-:Y:S02]  /*1a40*/  IADD3 R9, R220, 0xb8, RZ ;  /* 0x000000b8dc097810 */ /* 0x000fe40007ffe0ff */
[C---:B------:R-:W-:Y:S02]  /*1a50*/  IADD3 R181, R146.reuse, 0x20, RZ ;  /* 0x0000002092b57810 */ /* 0x040fe40007ffe0ff */
[----:B------:R-:W-:Y:S02]  /*1a60*/  @P4 IADD3 R181, R146, -0x20, RZ ;  /* 0xffffffe092b54810 */ /* 0x000fe40007ffe0ff */
[----:B------:R-:W-:-:S02]  /*1a70*/  LEA R251, R18, 0x80, 0x1 ;  /* 0x0000008012fb7811 */ /* 0x000fc400078e08ff */
[----:B--2---:R-:W-:Y:S01]  /*1a80*/  SEL R8, R19, 0xffffffe0, !P0 ;  /* 0xffffffe013087807 */ /* 0x004fe20004000000 */
[----:B------:R-:W-:Y:S01]  /*1a90*/  IMAD.IADD R173, R0, 0x1, R181 ;  /* 0x0000000100ad7824 */ /* 0x000fe200078e02b5 */
[C---:B------:R-:W-:Y:S01]  /*1aa0*/  IADD3 R252, R251.reuse, -0x10, RZ ;  /* 0xfffffff0fbfc7810 */ /* 0x040fe20007ffe0ff */
[C---:B------:R-:W-:Y:S01]  /*1ab0*/  IMAD.IADD R0, R251.reuse, 0x1, R6 ;  /* 0x00000001fb007824 */ /* 0x040fe200078e0206 */
[----:B------:R-:W-:Y:S02]  /*1ac0*/  @P1 IADD3 R252, R251, 0x10, RZ ;  /* 0x00000010fbfc1810 */ /* 0x000fe40007ffe0ff */
[----:B------:R-:W-:Y:S02]  /*1ad0*/  SEL R3, R19, 0xffffffe0, !P6 ;  /* 0xffffffe013037807 */ /* 0x000fe40007000000 */
[----:B------:R-:W-:Y:S02]  /*1ae0*/  LEA R177, R4, 0xc100, 0x1 ;  /* 0x0000c10004b17811 */ /* 0x000fe400078e08ff */
[----:B-1----:R-:W-:-:S02]  /*1af0*/  IADD3 R11, R220, 0xb0, RZ ;  /* 0x000000b0dc0b7810 */ /* 0x002fc40007ffe0ff */
[----:B------:R-:W-:Y:S01]  /*1b00*/  LEA R147, R5, 0x100, 0x1 ;  /* 0x0000010005937811 */ /* 0x000fe200078e08ff */
[C---:B------:R-:W-:Y:S01]  /*1b10*/  IMAD.IADD R178, R177.reuse, 0x1, R3 ;  /* 0x00000001b1b27824 */ /* 0x040fe200078e0203 */
[----:B------:R-:W-:Y:S01]  /*1b20*/  SHF.R.S32.HI R11, RZ, 0x1f, R11 ;  /* 0x0000001fff0b7819 */ /* 0x000fe2000001140b */
[----:B------:R-:W-:Y:S01]  /*1b30*/  IMAD.IADD R180, R177, 0x1, R2 ;  /* 0x00000001b1b47824 */ /* 0x000fe200078e0202 */
[----:B---3--:R-:W-:Y:S01]  /*1b40*/  SHF.R.S32.HI R7, RZ, 0x1f, R35 ;  /* 0x0000001fff077819 */ /* 0x008fe20000011423 */
[----:B------:R-:W-:Y:S01]  /*1b50*/  IMAD.IADD R172, R3, 0x1, R147 ;  /* 0x0000000103ac7824 */ /* 0x000fe200078e0293 */
[----:B------:R-:W-:Y:S01]  /*1b60*/  SHF.R.S32.HI R7, RZ, 0x1f, R32 ;  /* 0x0000001fff077819 */ /* 0x000fe20000011420 */
[----:B------:R-:W-:Y:S01]  /*1b70*/  IMAD.IADD R3, R6, 0x1, R252 ;  /* 0x0000000106037824 */ /* 0x000fe200078e02fc */
[----:B------:R-:W-:Y:S01]  /*1b80*/  SHF.R.S32.HI R7, RZ, 0x1f, R29 ;  /* 0x0000001fff077819 */ /* 0x000fe2000001141d */
        /* <DEDUP_REMOVED lines=8> */
[----:B------:R-:W-:Y:S02]  /*1c10*/  LEA R7, R17, 0xc100, 0x1 ;  /* 0x0000c10011077811 */ /* 0x000fe400078e08ff */
[----:B------:R-:W-:Y:S02]  /*1c20*/  LEA R11, R16, 0xc100, 0x1 ;  /* 0x0000c100100b7811 */ /* 0x000fe400078e08ff */
[----:B------:R-:W-:Y:S01]  /*1c30*/  LEA R9, R13, 0xc100, 0x1 ;  /* 0x0000c1000d097811 */ /* 0x000fe200078e08ff */
[----:B------:R1:W-:Y:S01]  /*1c40*/  STL [R1+0x3c], R7 ;  /* 0x00003c0701007387 */ /* 0x0003e20000100800 */
[----:B------:R-:W-:-:S02]  /*1c50*/  LOP3.LUT R210, R237, 0x18, R104, 0xf8, !PT ;  /* 0x00000018edd27812 */ /* 0x000fc400078ef868 */
[----:B------:R-:W-:Y:S01]  /*1c60*/  SHF.R.S32.HI R236, RZ, 0x3, R12 ;  /* 0x00000003ffec7819 */ /* 0x000fe2000001140c */
[----:B------:R-:W-:Y:S01]  /*1c70*/  STL [R1+0x38], R11 ;  /* 0x0000380b01007387 */ /* 0x000fe20000100800 */
[----:B------:R-:W-:Y:S02]  /*1c80*/  LOP3.LUT R210, R239, R210, R238, 0xf6, !PT ;  /* 0x000000d2efd27212 */ /* 0x000fe400078ef6ee */
[----:B------:R-:W-:Y:S01]  /*1c90*/  IADD3 R202, R200, 0x40, RZ ;  /* 0x00000040c8ca7810 */ /* 0x000fe20007ffe0ff */
[----:B------:R-:W-:Y:S01]  /*1ca0*/  STL [R1+0x34], R9 ;  /* 0x0000340901007387 */ /* 0x000fe20000100800 */
[----:B------:R-:W-:Y:S02]  /*1cb0*/  LEA R210, R210, 0x100, 0x1 ;  /* 0x00000100d2d27811 */ /* 0x000fe400078e08ff */
[----:B------:R-:W-:Y:S02]  /*1cc0*/  IADD3 R203, R200, 0x80, RZ ;  /* 0x00000080c8cb7810 */ /* 0x000fe40007ffe0ff */
[----:B------:R-:W-:Y:S01]  /*1cd0*/  IADD3 R214, R104, 0x60, RZ ;  /* 0x0000006068d67810 */ /* 0x000fe20007ffe0ff */
[----:B------:R-:W-:Y:S01]  /*1ce0*/  IMAD.IADD R211, R210, 0x1, R6 ;  /* 0x00000001d2d37824 */ /* 0x000fe200078e0206 */
[----:B------:R-:W-:-:S02]  /*1cf0*/  IADD3 R213, R104, 0x80, RZ ;  /* 0x0000008068d57810 */ /* 0x000fc40007ffe0ff */
[----:B------:R-:W-:Y:S02]  /*1d00*/  IADD3 R212, R104, 0xa0, RZ ;  /* 0x000000a068d47810 */ /* 0x000fe40007ffe0ff */
[C---:B------:R-:W-:Y:S02]  /*1d10*/  IADD3 R36, R220.reuse, 0x8, RZ ;  /* 0x00000008dc247810 */ /* 0x040fe40007ffe0ff */
[C---:B------:R-:W-:Y:S02]  /*1d20*/  IADD3 R34, R220.reuse, 0x18, RZ ;  /* 0x00000018dc227810 */ /* 0x040fe40007ffe0ff */
[----:B------:R-:W-:Y:S02]  /*1d30*/  IADD3 R33, R220, 0x20, RZ ;  /* 0x00000020dc217810 */ /* 0x000fe40007ffe0ff */
[----:B-1----:R-:W-:Y:S02]  /*1d40*/  LEA R7, R10, 0xc100, 0x1 ;  /* 0x0000c1000a077811 */ /* 0x002fe400078e08ff */
[----:B------:R-:W-:-:S02]  /*1d50*/  IADD3 R31, R220, 0x30, RZ ;  /* 0x00000030dc1f7810 */ /* 0x000fc40007ffe0ff */
[C---:B------:R-:W-:Y:S01]  /*1d60*/  IADD3 R30, R220.reuse, 0x38, RZ ;  /* 0x00000038dc1e7810 */ /* 0x040fe20007ffe0ff */
[----:B------:R1:W-:Y:S01]  /*1d70*/  STL [R1+0x30], R7 ;  /* 0x0000300701007387 */ /* 0x0003e20000100800 */
[C---:B------:R-:W-:Y:S02]  /*1d80*/  IADD3 R28, R220.reuse, 0x48, RZ ;  /* 0x00000048dc1c7810 */ /* 0x040fe40007ffe0ff */
[C---:B------:R-:W-:Y:S01]  /*1d90*/  IADD3 R27, R220.reuse, 0x50, RZ ;  /* 0x00000050dc1b7810 */ /* 0x040fe20007ffe0ff */
[----:B------:R2:W-:Y:S01]  /*1da0*/  STL [R1+0x14], R0 ;  /* 0x0000140001007387 */ /* 0x0005e20000100800 */
[C---:B------:R-:W-:Y:S02]  /*1db0*/  IADD3 R25, R220.reuse, 0x60, RZ ;  /* 0x00000060dc197810 */ /* 0x040fe40007ffe0ff */
[C---:B------:R-:W-:Y:S02]  /*1dc0*/  IADD3 R24, R220.reuse, 0x68, RZ ;  /* 0x00000068dc187810 */ /* 0x040fe40007ffe0ff */
[----:B------:R-:W-:-:S02]  /*1dd0*/  IADD3 R22, R220, 0x78, RZ ;  /* 0x00000078dc167810 */ /* 0x000fc40007ffe0ff */
[C---:B------:R-:W-:Y:S02]  /*1de0*/  IADD3 R21, R220.reuse, 0x80, RZ ;  /* 0x00000080dc157810 */ /* 0x040fe40007ffe0ff */
[C---:B------:R-:W-:Y:S02]  /*1df0*/  IADD3 R19, R220.reuse, 0x90, RZ ;  /* 0x00000090dc137810 */ /* 0x040fe40007ffe0ff */
[C---:B------:R-:W-:Y:S02]  /*1e00*/  IADD3 R15, R220.reuse, 0x98, RZ ;  /* 0x00000098dc0f7810 */ /* 0x040fe40007ffe0ff */
[----:B------:R-:W-:Y:S02]  /*1e10*/  IADD3 R12, R220, 0xa8, RZ ;  /* 0x000000a8dc0c7810 */ /* 0x000fe40007ffe0ff */
[----:B------:R-:W-:Y:S02]  /*1e20*/  SHF.R.S32.HI R201, RZ, 0x1f, R200 ;  /* 0x0000001fffc97819 */ /* 0x000fe400000114c8 */
[----:B------:R-:W-:-:S02]  /*1e30*/  SHF.R.S32.HI R105, RZ, 0x1f, R104 ;  /* 0x0000001fff697819 */ /* 0x000fc40000011468 */
[----:B------:R-:W-:Y:S01]  /*1e40*/  SHF.R.S32.HI R242, RZ, 0x1f, R214 ;  /* 0x0000001ffff27819 */ /* 0x000fe200000114d6 */
[----:B-1----:R-:W-:Y:S01]  /*1e50*/  IMAD.IADD R7, R251, 0x1, R8 ;  /* 0x00000001fb077824 */ /* 0x002fe200078e0208 */
[----:B------:R-:W-:Y:S02]  /*1e60*/  SHF.R.S32.HI R241, RZ, 0x1f, R213 ;  /* 0x0000001ffff17819 */ /* 0x000fe400000114d5 */
[----:B------:R-:W-:Y:S01]  /*1e70*/  SHF.R.S32.HI R240, RZ, 0x1f, R212 ;  /* 0x0000001ffff07819 */ /* 0x000fe200000114d4 */
[----:B--2---:R-:W-:Y:S01]  /*1e80*/  IMAD.IADD R0, R6, 0x1, R7 ;  /* 0x0000000106007824 */ /* 0x004fe200078e0207 */
        /* <DEDUP_REMOVED lines=19> */
[----:B------:R1:W-:Y:S01]  /*1fc0*/  STL [R1], R0 ;  /* 0x0000000001007387 */ /* 0x0003e20000100800 */
        /* <DEDUP_REMOVED lines=13> */
[----:B------:R2:W-:Y:S02]  /*20a0*/  STL [R1+0x8], R0 ;  /* 0x0000080001007387 */ /* 0x0005e40000100800 */
.L_x_945:
[----:B------:R-:W-:Y:S01]  /*20b0*/  ISETP.NE.U32.AND P0, PT, RZ, c[0x0][0x370], PT ;  /* 0x0000dc00ff007a0c */ /* 0x000fe20003f05070 */
[----:B------:R-:W-:Y:S01]  /*20c0*/  IMAD.MOV.U32 R15, RZ, RZ, 0x4 ;  /* 0x00000004ff0f7424 */ /* 0x000fe200078e00ff */
[----:B------:R-:W-:Y:S01]  /*20d0*/  ISETP.NE.U32.AND P1, PT, RZ, c[0x0][0x360], PT ;  /* 0x0000d800ff007a0c */ /* 0x000fe20003f25070 */
[----:B------:R-:W-:Y:S01]  /*20e0*/  IMAD.MOV.U32 R234, RZ, RZ, RZ ;  /* 0x000000ffffea7224 */ /* 0x000fe200078e00ff */
[----:B------:R-:W-:Y:S01]  /*20f0*/  ISETP.NE.AND.EX P2, PT, RZ, c[0x0][0x374], PT, P0 ;  /* 0x0000dd00ff007a0c */ /* 0x000fe20003f45300 */
[----:B------:R-:W-:Y:S01]  /*2100*/  IMAD.MOV.U32 R131, RZ, RZ, RZ ;  /* 0x000000ffff837224 */ /* 0x000fe200078e00ff */
[----:B------:R-:W-:Y:S01]  /*2110*/  ISETP.NE.AND.EX P0, PT, RZ, c[0x0][0x364], PT, P1 ;  /* 0x0000d900ff007a0c */ /* 0x000fe20003f05310 */
[----:B------:R-:W-:Y:S01]  /*2120*/  IMAD.MOV.U32 R14, RZ, RZ, RZ ;  /* 0x000000ffff0e7224 */ /* 0x000fe200078e00ff */
[----:B------:R-:W-:Y:S01]  /*2130*/  ISETP.NE.U32.AND P1, PT, RZ, c[0x0][0x348], PT ;  /* 0x0000d200ff007a0c */ /* 0x000fe20003f25070 */
[----:B------:R-:W-:Y:S01]  /*2140*/  IMAD.MOV.U32 R13, RZ, RZ, RZ ;  /* 0x000000ffff0d7224 */ /* 0x000fe200078e00ff */
[----:B------:R-:W-:Y:S01]  /*2150*/  ISETP.NE.U32.AND P3, PT, RZ, c[0x0][0x350], PT ;  /* 0x0000d400ff007a0c */ /* 0x000fe20003f65070 */
[----:B------:R-:W-:Y:S01]  /*2160*/  IMAD.WIDE R6, R247, R15, c[0x0][0x348] ;  /* 0x0000d200f7067625 */ /* 0x000fe200078e020f */
[----:B------:R-:W-:-:S02]  /*2170*/  ISETP.NE.U32.AND P4, PT, RZ, c[0x0][0x358], PT ;  /* 0x0000d600ff007a0c */ /* 0x000fc40003f85070 */
[----:B------:R-:W-:Y:S01]  /*2180*/  ISETP.NE.AND.EX P1, PT, RZ, c[0x0][0x34c], PT, P1 ;  /* 0x0000d300ff007a0c */ /* 0x000fe20003f25310 */
[CC--:B------:R-:W-:Y:S01]  /*2190*/  IMAD.WIDE R4, R247.reuse, R15.reuse, c[0x0][0x350] ;  /* 0x0000d400f7047625 */ /* 0x0c0fe200078e020f */
[----:B------:R-:W-:Y:S02]  /*21a0*/  ISETP.NE.AND.EX P3, PT, RZ, c[0x0][0x354], PT, P3 ;  /* 0x0000d500ff007a0c */ /* 0x000fe40003f65330 */
[----:B------:R-:W-:Y:S01]  /*21b0*/  ISETP.NE.AND.EX P4, PT, RZ, c[0x0][0x35c], PT, P4 ;  /* 0x0000d700ff007a0c */ /* 0x000fe20003f85340 */
[----:B------:R-:W-:-:S04]  /*21c0*/  @P2 IMAD.WIDE R10, R247, R15, c[0x0][0x370] ;  /* 0x0000dc00f70a2625 */ /* 0x000fc800078e020f */
[CC--:B------:R-:W-:Y:S01]  /*21d0*/  @P0 IMAD.WIDE R8, R247.reuse, R15.reuse, c[0x0][0x360] ;  /* 0x0000d800f7080625 */ /* 0x0c0fe200078e020f */
[----:B------:R1:W5:Y:S03]  /*21e0*/  @P2 LDG.E R234, [R10.64] ;  /* 0x000000080aea2981 */ /* 0x000366000c1e1900 */
[----:B--2---:R-:W-:Y:S01]  /*21f0*/  IMAD.WIDE R2, R247, R15, c[0x0][0x358] ;  /* 0x0000d600f7027625 */ /* 0x004fe200078e020f */
[----:B------:R1:W5:Y:S04]  /*2200*/  @P0 LDG.E R217, [R8.64] ;  /* 0x0000000808d90981 */ /* 0x000368000c1e1900 */
[----:B------:R1:W5:Y:S04]  /*2210*/  @P1 LDG.E R131, [R6.64] ;  /* 0x0000000806831981 */ /* 0x000368000c1e1900 */
[----:B------:R1:W5:Y:S04]  /*2220*/  @P3 LDG.E R14, [R4.64] ;  /* 0x00000008040e3981 */ /* 0x000368000c1e1900 */
[----:B------:R1:W5:Y:S01]  /*2230*/  @P4 LDG.E R13, [R2.64] ;  /* 0x00000008020d4981 */ /* 0x000362000c1e1900 */
[----:B------:R-:W-:Y:S01]  /*2240*/  YIELD ;  /* 0x0000000000007946 */ /* 0x000fe20003800000 */
[----:B------:R-:W-:Y:S05]  /*2250*/  @P0 BRA `(.L_x_700) ;  /* 0x0000005000000947 */ /* 0x000fea0003800000 */
[----:B-----5:R-:W-:Y:S01]  /*2260*/  MOV R217, c[0x0][0x168] ;  /* 0x00005a0000d97a02 */ /* 0x020fe20000000f00 */
[----:B------:R-:W-:Y:S05]  /*2270*/  @!P1 BRA `(.L_x_700) ;  /* 0x0000003000009947 */ /* 0x000fea0003800000 */
[----:B-1----:R-:W2:Y:S04]  /*2280*/  LDG.E R8, [R6.64] ;  /* 0x0000000806087981 */ /* 0x002ea8000c1e1900 */
[----:B------:R-:W2:Y:S02]  /*2290*/  LDG.E R0, [R6.64+0x4] ;  /* 0x0000040806007981 */ /* 0x000ea4000c1e1900 */
[----:B--2---:R-:W-:-:S02]  /*22a0*/  IADD3 R217, -R8, R0, RZ ;  /* 0x0000000008d97210 */ /* 0x004fc40007ffe1ff */
.L_x_700:
[----:B------:R-:W-:-:S04]  /*22b0*/  ISETP.NE.U32.AND P0, PT, RZ, c[0x0][0x368], PT ;  /* 0x0000da00ff007a0c */ /* 0x000fc80003f05070 */
[----:B------:R-:W-:-:S13]  /*22c0*/  ISETP.NE.AND.EX P0, PT, RZ, c[0x0][0x36c], PT, P0 ;  /* 0x0000db00ff007a0c */ /* 0x000fda0003f05300 */
[----:B------:R-:W-:Y:S05]  /*22d0*/  @!P0 BRA `(.L_x_701) ;  /* 0x0000003000008947 */ /* 0x000fea0003800000 */
[----:B-1----:R-:W-:-:S05]  /*22e0*/  IMAD.WIDE R4, R247, R15, c[0x0][0x368] ;  /* 0x0000da00f7047625 */ /* 0x002fca00078e020f */
[----:B------:R1:W5:Y:S01]  /*22f0*/  LDG.E R11, [R4.64] ;  /* 0x00000008040b7981 */ /* 0x000362000c1e1900 */
[----:B------:R-:W-:Y:S05]  /*2300*/  BRA `(.L_x_702) ;  /* 0x0000005000007947 */ /* 0x000fea0003800000 */
.L_x_701:
[----:B-1----:R-:W-:Y:S01]  /*2310*/  MOV R11, UR6 ;  /* 0x00000006000b7c02 */ /* 0x002fe20008000f00 */
[----:B------:R-:W-:Y:S05]  /*2320*/  @!P3 BRA `(.L_x_702) ;  /* 0x000000300000b947 */ /* 0x000fea0003800000 */
[----:B------:R-:W2:Y:S04]  /*2330*/  LDG.E R6, [R4.64] ;  /* 0x0000000804067981 */ /* 0x000ea8000c1e1900 */
[----:B------:R-:W2:Y:S02]  /*2340*/  LDG.E R0, [R4.64+0x4] ;  /* 0x0000040804007981 */ /* 0x000ea4000c1e1900 */
[----:B--2---:R-:W-:Y:S02]  /*2350*/  IADD3 R11, -R6, R0, RZ ;  /* 0x00000000060b7210 */ /* 0x004fe40007ffe1ff */
.L_x_702:
[----:B-1----:R1:W2:Y:S04]  /*2360*/  @P4 LDG.E R5, [R2.64] ;  /* 0x0000000802054981 */ /* 0x0022a8000c1e1900 */
[----:B------:R1:W2:Y:S01]  /*2370*/  @P4 LDG.E R4, [R2.64+0x4] ;  /* 0x0000040802044981 */ /* 0x0002a2000c1e1900 */
[----:B------:R-:W-:Y:S01]  /*2380*/  ISETP.NE.U32.AND P0, PT, RZ, c[0x0][0x378], PT ;  /* 0x0000de00ff007a0c */ /* 0x000fe20003f05070 */
[----:B------:R-:W-:-:S02]  /*2390*/  IMAD.MOV.U32 R0, RZ, RZ, c[0x0][0x2c4] ;  /* 0x0000b100ff007624 */ /* 0x000fc400078e00ff */
[----:B-----5:R-:W-:Y:S01]  /*23a0*/  IMAD.MOV.U32 R130, RZ, RZ, R11 ;  /* 0x000000ffff827224 */ /* 0x020fe200078e000b */
[----:B------:R-:W-:Y:S02]  /*23b0*/  ISETP.NE.AND.EX P0, PT, RZ, c[0x0][0x37c], PT, P0 ;  /* 0x0000df00ff007a0c */ /* 0x000fe40003f05300 */
[----:B------:R-:W-:Y:S01]  /*23c0*/  ISETP.NE.AND P2, PT, R0, 0x1, PT ;  /* 0x000000010000780c */ /* 0x000fe20003f45270 */
[----:B------:R-:W-:Y:S02]  /*23d0*/  IMAD.SHL.U32 R233, R245, 0x80, RZ ;  /* 0x00000080f5e97824 */ /* 0x000fe400078e00ff */
[----:B------:R-:W-:Y:S02]  /*23e0*/  IMAD.MOV.U32 R67, RZ, RZ, c[0x0][0x228] ;  /* 0x00008a00ff437624 */ /* 0x000fe400078e00ff */
[----:B------:R-:W-:Y:S01]  /*23f0*/  IMAD.IADD R9, R11, 0x1, -R234 ;  /* 0x000000010b097824 */ /* 0x000fe200078e0aea */
[----:B------:R-:W-:Y:S01]  /*2400*/  IADD3 R0, R233, 0x7f, RZ ;  /* 0x0000007fe9007810 */ /* 0x000fe20007ffe0ff */
[----:B------:R-:W-:Y:S01]  /*2410*/  IMAD.MOV.U32 R6, RZ, RZ, c[0x0][0x32c] ;  /* 0x0000cb00ff067624 */ /* 0x000fe200078e00ff */
[----:B------:R-:W-:-:S04]  /*2420*/  LOP3.LUT R226, R226, 0xffffffdf, RZ, 0xc0, !PT ;  /* 0xffffffdfe2e27812 */ /* 0x000fc800078ec0ff */
[----:B------:R-:W-:Y:S01]  /*2430*/  ISETP.GE.AND P1, PT, R6, 0x1, PT ;  /* 0x000000010600780c */ /* 0x000fe20003f26270 */
[----:B-1----:R-:W-:-:S05]  /*2440*/  @P0 IMAD.WIDE R2, R247, R15, c[0x0][0x378] ;  /* 0x0000de00f7020625 */ /* 0x002fca00078e020f */
[----:B------:R1:W5:Y:S01]  /*2450*/  @P0 LDG.E R130, [R2.64] ;  /* 0x0000000802820981 */ /* 0x000362000c1e1900 */
[----:B------:R-:W-:-:S04]  /*2460*/  @P2 LOP3.LUT R226, R226, 0x20, RZ, 0xfc, !PT ;  /* 0x00000020e2e22812 */ /* 0x000fc800078efcff */
[----:B------:R-:W-:-:S04]  /*2470*/  LOP3.LUT R226, R226, 0xffffffbf, RZ, 0xc0, !PT ;  /* 0xffffffbfe2e27812 */ /* 0x000fc800078ec0ff */
[----:B------:R-:W-:Y:S01]  /*2480*/  @P1 LOP3.LUT R226, R226, 0x40, RZ, 0xfc, !PT ;  /* 0x00000040e2e21812 */ /* 0x000fe200078efcff */
[----:B-1----:R-:W-:-:S05]  /*2490*/  @P2 IMAD.HI.U32 R3, R0, c[0x0][0x2c8], RZ ;  /* 0x0000b20000032a27 */ /* 0x002fca00078e00ff */
[----:B------:R-:W-:Y:S01]  /*24a0*/  @P2 SHF.R.U32.HI R0, RZ, c[0x0][0x2cc], R3 ;  /* 0x0000b300ff002a19 */ /* 0x000fe20000011603 */
[----:B--2---:R-:W-:-:S04]  /*24b0*/  @P4 IMAD.IADD R67, R4, 0x1, -R5 ;  /* 0x0000000104434824 */ /* 0x004fc800078e0a05 */
[----:B------:R-:W-:-:S05]  /*24c0*/  IMAD.IADD R216, R9, 0x1, R67 ;  /* 0x0000000109d87824 */ /* 0x000fca00078e0243 */
[C---:B------:R-:W-:Y:S02]  /*24d0*/  IADD3 R2, R216.reuse, 0x3f, RZ ;  /* 0x0000003fd8027810 */ /* 0x040fe40007ffe0ff */
[----:B------:R-:W-:Y:S02]  /*24e0*/  IADD3 R121, R216, 0x1, -R217 ;  /* 0x00000001d8797810 */ /* 0x000fe40007ffe8d9 */
[----:B------:R-:W-:-:S03]  /*24f0*/  SHF.R.S32.HI R3, RZ, 0x1f, R2 ;  /* 0x0000001fff037819 */ /* 0x000fc60000011402 */
[----:B------:R-:W-:Y:S01]  /*2500*/  IMAD.IADD R0, R121, 0x1, R0 ;  /* 0x0000000179007824 */ /* 0x000fe200078e0200 */
[----:B------:R-:W-:-:S04]  /*2510*/  LEA.HI R2, R3, R2, RZ, 0x6 ;  /* 0x0000000203027211 */ /* 0x000fc800078f30ff */
[----:B------:R-:W-:Y:S02]  /*2520*/  IADD3 R3, R0, c[0x0][0x328], RZ ;  /* 0x0000ca0000037a10 */ /* 0x000fe40007ffe0ff */
[----:B------:R-:W-:Y:S01]  /*2530*/  SHF.R.S32.HI R122, RZ, 0x6, R2 ;  /* 0x00000006ff7a7819 */ /* 0x000fe20000011402 */
        /* <DEDUP_REMOVED lines=11> */
.L_x_705:
[----:B------:R-:W-:-:S13]  /*25f0*/  ISETP.NE.AND P0, PT, R6, 0x1, PT ;  /* 0x000000010600780c */ /* 0x000fda0003f05270 */
[----:B------:R-:W-:-:S05]  /*2600*/  @P0 IMAD.HI.U32 R0, R2, c[0x0][0x330], RZ ;  /* 0x0000cc0002000a27 */ /* 0x000fca00078e00ff */
[----:B------:R-:W-:Y:S02]  /*2610*/  @P0 SHF.R.U32.HI R2, RZ, c[0x0][0x334], R0 ;  /* 0x0000cd00ff020a19 */ /* 0x000fe40000011600 */
.L_x_706:
[----:B------:R-:W-:Y:S05]  /*2620*/  BSYNC B0 ;  /* 0x0000000000007941 */ /* 0x000fea0003800000 */
.L_x_704:
[----:B------:R-:W-:-:S05]  /*2630*/  IMAD R2, R2, R6, c[0x0][0x32c] ;  /* 0x0000cb0002027624 */ /* 0x000fca00078e0206 */
[----:B------:R-:W-:-:S04]  /*2640*/  IMNMX R3, R3, R2, PT ;  /* 0x0000000203037217 */ /* 0x000fc80003800200 */
.L_x_703:
[----:B------:R-:W-:Y:S01]  /*2650*/  IADD3 R3, R3, 0x3f, RZ ;  /* 0x0000003f03037810 */ /* 0x000fe20007ffe0ff */
[----:B------:R-:W-:-:S03]  /*2660*/  @P2 IMAD.HI.U32 R2, R233, c[0x0][0x2c8], RZ ;  /* 0x0000b200e9022a27 */ /* 0x000fc600078e00ff */
[----:B------:R-:W-:Y:S01]  /*2670*/  SHF.R.S32.HI R4, RZ, 0x1f, R3 ;  /* 0x0000001fff047819 */ /* 0x000fe20000011403 */
[----:B------:R-:W-:Y:S01]  /*2680*/  IMAD.MOV.U32 R0, RZ, RZ, R233 ;  /* 0x000000ffff007224 */ /* 0x000fe200078e00e9 */
[----:B------:R-:W-:Y:S01]  /*2690*/  @P2 SHF.R.U32.HI R0, RZ, c[0x0][0x2cc], R2 ;  /* 0x0000b300ff002a19 */ /* 0x000fe20000011602 */
[----:B------:R-:W-:Y:S01]  /*26a0*/  IMAD.IADD R168, R216, 0x1, -R217 ;  /* 0x00000001d8a87824 */ /* 0x000fe200078e0ad9 */
[----:B------:R-:W-:-:S03]  /*26b0*/  LEA.HI R3, R4, R3, RZ, 0x6 ;  /* 0x0000000304037211 */ /* 0x000fc600078f30ff */
[----:B------:R-:W-:Y:S01]  /*26c0*/  IMAD.IADD R0, R168, 0x1, R0 ;  /* 0x00000001a8007824 */ /* 0x000fe200078e0200 */
[----:B------:R-:W-:-:S04]  /*26d0*/  SHF.R.S32.HI R3, RZ, 0x6, R3 ;  /* 0x00000006ff037819 */ /* 0x000fc80000011403 */
        /* <DEDUP_REMOVED lines=12> */
.L_x_709:
[----:B------:R-:W-:-:S13]  /*27a0*/  ISETP.NE.AND P0, PT, R6, 0x1, PT ;  /* 0x000000010600780c */ /* 0x000fda0003f05270 */
[----:B------:R-:W-:-:S05]  /*27b0*/  @P0 IMAD.HI.U32 R3, R0, c[0x0][0x330], RZ ;  /* 0x0000cc0000030a27 */ /* 0x000fca00078e00ff */
[----:B------:R-:W-:Y:S02]  /*27c0*/  @P0 SHF.R.U32.HI R0, RZ, c[0x0][0x334], R3 ;  /* 0x0000cd00ff000a19 */ /* 0x000fe40000011603 */
.L_x_710:
[----:B------:R-:W-:Y:S05]  /*27d0*/  BSYNC B0 ;  /* 0x0000000000007941 */ /* 0x000fea0003800000 */
.L_x_708:
[----:B------:R-:W-:-:S05]  /*27e0*/  IMAD R0, R0, c[0x0][0x32c], RZ ;  /* 0x0000cb0000007a24 */ /* 0x000fca00078e02ff */
[----:B------:R-:W-:-:S04]  /*27f0*/  IMNMX R2, R2, R0, !PT ;  /* 0x0000000002027217 */ /* 0x000fc80007800200 */
.L_x_707:
[----:B------:R-:W-:Y:S01]  /*2800*/  SHF.R.S32.HI R0, RZ, 0x1f, R2 ;  /* 0x0000001fff007819 */ /* 0x000fe20000011402 */
[----:B------:R-:W-:Y:S01]  /*2810*/  BSSY B0, `(.L_x_711) ;  /* 0x000002c000007945 */ /* 0x000fe20003800000 */
[----:B------:R-:W-:Y:S02]  /*2820*/  LOP3.LUT R3, R246, 0xff000000, RZ, 0xc0, !PT ;  /* 0xff000000f6037812 */ /* 0x000fe400078ec0ff */
[----:B------:R-:W-:Y:S02]  /*2830*/  LEA.HI R2, R0, R2, RZ, 0x6 ;  /* 0x0000000200027211 */ /* 0x000fe400078f30ff */
[----:B------:R-:W-:Y:S02]  /*2840*/  LOP3.LUT R4, R246, 0xff0000, RZ, 0xc0, !PT ;  /* 0x00ff0000f6047812 */ /* 0x000fe400078ec0ff */
[----:B------:R-:W-:Y:S02]  /*2850*/  SHF.R.S32.HI R0, RZ, 0x6, R2 ;  /* 0x00000006ff007819 */ /* 0x000fe40000011402 */
[----:B------:R-:W-:-:S02]  /*2860*/  SHF.R.U32.HI R3, RZ, 0x8, R3 ;  /* 0x00000008ff037819 */ /* 0x000fc40000011603 */
[----:B------:R-:W-:Y:S01]  /*2870*/  IMNMX R6, RZ, R0, !PT ;  /* 0x00000000ff067217 */ /* 0x000fe20007800200 */
[----:B------:R-:W-:Y:S01]  /*2880*/  IMAD.MOV.U32 R0, RZ, RZ, RZ ;  /* 0x000000ffff007224 */ /* 0x000fe200078e00ff */
[----:B------:R-:W-:Y:S02]  /*2890*/  LEA.HI R2, R4, R3, RZ, 0x10 ;  /* 0x0000000304027211 */ /* 0x000fe400078f80ff */
[----:B------:R-:W-:Y:S02]  /*28a0*/  ISETP.GT.AND P0, PT, R7, R6, PT ;  /* 0x000000060700720c */ /* 0x000fe40003f04270 */
[----:B------:R-:W-:Y:S02]  /*28b0*/  SHF.R.U32.HI R245, RZ, 0x10, R2 ;  /* 0x00000010fff57819 */ /* 0x000fe40000011602 */
[----:B------:R-:W-:Y:S02]  /*28c0*/  LOP3.LUT R249, R2, 0xff, RZ, 0xc0, !PT ;  /* 0x000000ff02f97812 */ /* 0x000fe400078ec0ff */
[----:B------:R-:W-:-:S04]  /*28d0*/  ISETP.NE.AND P1, PT, R245, RZ, PT ;  /* 0x000000fff500720c */ /* 0x000fc80003f25270 */
[----:B------:R-:W-:-:S03]  /*28e0*/  SEL R119, R245, c[0x0][0x338], P1 ;  /* 0x0000ce00f5777a07 */ /* 0x000fc60000800000 */
[----:B------:R-:W-:Y:S05]  /*28f0*/  @!P0 BRA `(.L_x_712) ;  /* 0x000001d000008947 */ /* 0x000fea0003800000 */
        /* <DEDUP_REMOVED lines=12> */
[----:B------:R-:W-:Y:S02]  /*29c0*/  IMAD.MOV.U32 R4, RZ, RZ, RZ ;  /* 0x000000ffff047224 */ /* 0x000fe400078e00ff */
        /* <DEDUP_REMOVED lines=16> */
.L_x_712:
[----:B------:R-:W-:Y:S05]  /*2ad0*/  BSYNC B0 ;  /* 0x0000000000007941 */ /* 0x000fea0003800000 */
.L_x_711:
[----:B------:R-:W-:-:S04]  /*2ae0*/  IMAD R2, R249, R0, R6 ;  /* 0x00000000f9027224 */ /* 0x000fc800078e0206 */
        /* <DEDUP_REMOVED lines=23> */
[----:B------:R-:W-:Y:S02]  /*2c60*/  SHF.R.S32.HI R6, RZ, 0x1f, R247 ;  /* 0x0000001fff067819 */ /* 0x000fe400000114f7 */
[----:B------:R-:W-:Y:S01]  /*2c70*/  IADD3 R57, R0, -0x1, RZ ;  /* 0xffffffff00397810 */ /* 0x000fe20007ffe0ff */
[----:B------:R-:W-:Y:S01]  /*2c80*/  IMAD R4, R69, c[0x0][0x238], RZ ;  /* 0x00008e0045047a24 */ /* 0x000fe200078e02ff */
[----:B------:R-:W-:Y:S01]  /*2c90*/  SEL R8, R6, RZ, !P4 ;  /* 0x000000ff06087207 */ /* 0x000fe20006000000 */
[----:B------:R-:W-:Y:S01]  /*2ca0*/  IMAD.SHL.U32 R127, R7, 0x40, RZ ;  /* 0x00000040077f7824 */ /* 0x000fe200078e00ff */
[----:B------:R-:W-:Y:S01]  /*2cb0*/  SEL R10, R247, RZ, !P4 ;  /* 0x000000fff70a7207 */ /* 0x000fe20006000000 */
[----:B------:R-:W-:Y:S01]  /*2cc0*/  IMAD R4, R68, c[0x0][0x23c], R4 ;  /* 0x00008f0044047a24 */ /* 0x000fe200078e0204 */
[----:B------:R-:W-:Y:S01]  /*2cd0*/  SHF.L.U64.HI R126, R7, R124, c[0x0][0x23c] ;  /* 0x00008f00077e7619 */ /* 0x000fe2000001027c */
[----:B------:R-:W-:Y:S01]  /*2ce0*/  IMAD R0, R57, -0x40, R116 ;  /* 0xffffffc039007824 */ /* 0x000fe200078e0274 */
[----:B------:R-:W-:Y:S01]  /*2cf0*/  ISETP.GE.AND P6, PT, R200, c[0x0][0x1d4], PT ;  /* 0x00007500c8007a0c */ /* 0x000fe20003fc6270 */
[----:B------:R-:W-:Y:S01]  /*2d00*/  IMAD.IADD R3, R3, 0x1, R4 ;  /* 0x0000000103037824 */ /* 0x000fe200078e0204 */
[----:B------:R-:W-:Y:S01]  /*2d10*/  ISETP.GE.AND P5, PT, R202, c[0x0][0x1d4], PT ;  /* 0x00007500ca007a0c */ /* 0x000fe20003fa6270 */
[----:B------:R-:W-:Y:S01]  /*2d20*/  IMAD R4, R8, c[0x0][0x248], RZ ;  /* 0x0000920008047a24 */ /* 0x000fe200078e02ff */
[----:B------:R-:W-:Y:S01]  /*2d30*/  ISETP.GE.AND P1, PT, R0, 0x1, PT ;  /* 0x000000010000780c */ /* 0x000fe20003f26270 */
[----:B------:R-:W-:Y:S01]  /*2d40*/  IMAD.WIDE.U32 R2, R22, c[0x0][0x240], R2 ;  /* 0x0000900016027a25 */ /* 0x000fe200078e0002 */
[----:B------:R-:W-:-:S03]  /*2d50*/  ISETP.GE.AND P4, PT, R203, c[0x0][0x1d4], PT ;  /* 0x00007500cb007a0c */ /* 0x000fc60003f86270 */
[----:B------:R-:W-:Y:S02]  /*2d60*/  IMAD R3, R22, c[0x0][0x244], R3 ;  /* 0x0000910016037a24 */ /* 0x000fe400078e0203 */
[C---:B------:R-:W-:Y:S02]  /*2d70*/  IMAD R4, R10.reuse, c[0x0][0x24c], R4 ;  /* 0x000093000a047a24 */ /* 0x040fe400078e0204 */
[----:B------:R-:W-:Y:S01]  /*2d80*/  IMAD.WIDE.U32 R78, R10, c[0x0][0x248], R2 ;  /* 0x000092000a4e7a25 */ /* 0x000fe200078e0002 */
[----:B------:R-:W-:-:S03]  /*2d90*/  SHF.R.S32.HI R3, RZ, 0x1f, R57 ;  /* 0x0000001fff037819 */ /* 0x000fc60000011439 */
[----:B------:R-:W-:Y:S02]  /*2da0*/  IMAD R2, R126, R57, RZ ;  /* 0x000000397e027224 */ /* 0x000fe400078e02ff */
[----:B------:R-:W-:Y:S02]  /*2db0*/  IMAD.IADD R77, R79, 0x1, R4 ;  /* 0x000000014f4d7824 */ /* 0x000fe400078e0204 */
[----:B------:R-:W-:Y:S02]  /*2dc0*/  IMAD.MOV.U32 R76, RZ, RZ, R78 ;  /* 0x000000ffff4c7224 */ /* 0x000fe400078e004e */
[-C--:B------:R-:W-:Y:S02]  /*2dd0*/  IMAD R2, R3, R127.reuse, R2 ;  /* 0x0000007f03027224 */ /* 0x080fe400078e0202 */
[----:B------:R-:W-:-:S04]  /*2de0*/  IMAD.WIDE.U32 R4, R57, R127, R76 ;  /* 0x0000007f39047225 */ /* 0x000fc800078e004c */
[----:B------:R-:W-:Y:S01]  /*2df0*/  IMAD.IADD R5, R5, 0x1, R2 ;  /* 0x0000000105057824 */ /* 0x000fe200078e0202 */
[C---:B------:R-:W-:Y:S01]  /*2e00*/  @P1 LEA R2, P0, R4.reuse, c[0x0][0x220], 0x1 ;  /* 0x0000880004021a11 */ /* 0x040fe200078008ff */
[----:B------:R-:W-:Y:S02]  /*2e10*/  IMAD.MOV.U32 R125, RZ, RZ, 0x5 ;  /* 0x00000005ff7d7424 */ /* 0x000fe400078e00ff */
[C---:B------:R-:W-:Y:S01]  /*2e20*/  IMAD.SHL.U32 R132, R7.reuse, 0x20, RZ ;  /* 0x0000002007847824 */ /* 0x040fe200078e00ff */
[----:B------:R-:W-:Y:S02]  /*2e30*/  @P1 LEA.HI.X R3, R4, c[0x0][0x224], R5, 0x1, P0 ;  /* 0x0000890004031a11 */ /* 0x000fe400000f0c05 */
[----:B------:R-:W-:Y:S02]  /*2e40*/  ISETP.GT.AND P0, PT, R0, 0x20, PT ;  /* 0x000000200000780c */ /* 0x000fe40003f04270 */
[----:B------:R-:W-:Y:S01]  /*2e50*/  SHF.L.U64.HI R125, R7, R125, c[0x0][0x23c] ;  /* 0x00008f00077d7619 */ /* 0x000fe2000001027d */
[----:B------:R-:W-:Y:S01]  /*2e60*/  @!PT LDS RZ, [RZ] ;  /* 0x00000000fffff984 */ /* 0x000fe20000000800 */
[----:B------:R-:W-:Y:S01]  /*2e70*/  @!PT LDS RZ, [RZ] ;  /* 0x00000000fffff984 */ /* 0x000fe20000000800 */
[----:B------:R-:W-:Y:S01]  /*2e80*/  @!PT LDS RZ, [RZ] ;  /* 0x00000000fffff984 */ /* 0x000fe20000000800 */
[----:B------:R1:W-:Y:S04]  /*2e90*/  @P1 LDGSTS.E.BYPASS.LTC128B.128 [R193+0x6100], [R2.64], !P6 ;  /* 0x0610000002c11fae */ /* 0x0003e8000f101d48 */
[----:B------:R1:W-:Y:S04]  /*2ea0*/  @P1 LDGSTS.E.BYPASS.LTC128B.128 [R193+0x8100], [R2.64+0x80], !P5 ;  /* 0x0810008002c11fae */ /* 0x0003e8000e901d48 */
[----:B------:R1:W-:Y:S02]  /*2eb0*/  @P1 LDGSTS.E.BYPASS.LTC128B.128 [R193+0xa100], [R2.64+0x100], !P4 ;  /* 0x0a10010002c11fae */ /* 0x0003e4000e101d48 */
[----:B------:R-:W-:-:S05]  /*2ec0*/  @P0 IADD3 R0, P1, R132, R4, RZ ;  /* 0x0000000484000210 */ /* 0x000fca0007f3e0ff */
[----:B-1----:R-:W-:Y:S01]  /*2ed0*/  @P0 IMAD.X R3, R5, 0x1, R125, P1 ;  /* 0x0000000105030824 */ /* 0x002fe200008e067d */
[----:B------:R-:W-:-:S04]  /*2ee0*/  @P0 LEA R2, P1, R0, c[0x0][0x220], 0x1 ;  /* 0x0000880000020a11 */ /* 0x000fc800078208ff */
[----:B------:R-:W-:Y:S02]  /*2ef0*/  @P0 LEA.HI.X R3, R0, c[0x0][0x224], R3, 0x1, P1 ;  /* 0x0000890000030a11 */ /* 0x000fe400008f0c03 */
[----:B------:R-:W-:-:S03]  /*2f00*/  ISETP.NE.U32.AND P1, PT, RZ, c[0x0][0x340], PT ;  /* 0x0000d000ff007a0c */ /* 0x000fc60003f25070 */
[----:B------:R1:W-:Y:S01]  /*2f10*/  @P0 LDGSTS.E.BYPASS.LTC128B.128 [R193+0x7100], [R2.64], !P6 ;  /* 0x0710000002c10fae */ /* 0x0003e2000f101d48 */
[----:B------:R-:W-:-:S03]  /*2f20*/  ISETP.NE.AND.EX P1, PT, RZ, c[0x0][0x344], PT, P1 ;  /* 0x0000d100ff007a0c */ /* 0x000fc60003f25310 */
[----:B------:R1:W-:Y:S04]  /*2f30*/  @P0 LDGSTS.E.BYPASS.LTC128B.128 [R193+0x9100], [R2.64+0x80], !P5 ;  /* 0x0910008002c10fae */ /* 0x0003e8000e901d48 */
[----:B------:R1:W-:Y:S01]  /*2f40*/  @P0 LDGSTS.E.BYPASS.LTC128B.128 [R193+0xb100], [R2.64+0x100], !P4 ;  /* 0x0b10010002c10fae */ /* 0x0003e2000e101d48 */
[----:B------:R-:W-:Y:S01]  /*2f50*/  ISETP.GE.AND P2, PT, R104, c[0x0][0x27c], PT ;  /* 0x00009f0068007a0c */ /* 0x000fe20003f46270 */
[----:B------:R-:W-:Y:S01]  /*2f60*/  IMAD.MOV.U32 R120, RZ, RZ, c[0x0][0x27c] ;  /* 0x00009f00ff787624 */ /* 0x000fe200078e00ff */
[----:B------:R-:W-:Y:S01]  /*2f70*/  LOP3.LUT R226, R226, 0xfffffffd, RZ, 0xc0, !PT ;  /* 0xfffffffde2e27812 */ /* 0x000fe200078ec0ff */
[----:B------:R-:W0:Y:S02]  /*2f80*/  LDGDEPBAR ;  /* 0x00000000000079af */ /* 0x000e240000000000 */
[----:B------:R-:W-:-:S05]  /*2f90*/  @P1 IMAD.WIDE R4, R247, R15, c[0x0][0x340] ;  /* 0x0000d000f7041625 */ /* 0x000fca00078e020f */
[----:B-1----:R-:W2:Y:S01]  /*2fa0*/  @P1 LDG.E R2, [R4.64] ;  /* 0x0000000804021981 */ /* 0x002ea2000c1e1900 */
[----:B------:R-:W-:Y:S01]  /*2fb0*/  WARPSYNC 0xffffffff ;  /* 0xffffffff00007948 */ /* 0x000fe20003800000 */
[----:B------:R-:W-:Y:S01]  /*2fc0*/  SHF.R.S32.HI R141, RZ, 0x1f, R140 ;  /* 0x0000001fff8d7819 */ /* 0x000fe2000001148c */
[----:B------:R-:W-:Y:S01]  /*2fd0*/  IMAD.SHL.U32 R120, R120, 0x2, RZ ;  /* 0x0000000278787824 */ /* 0x000fe200078e00ff */
[----:B------:R-:W-:Y:S02]  /*2fe0*/  SHF.R.S32.HI R9, RZ, 0x1f, R222 ;  /* 0x0000001fff097819 */ /* 0x000fe400000114de */
[----:B------:R-:W-:Y:S02]  /*2ff0*/  @P2 LOP3.LUT R226, R226, 0x2, RZ, 0xfc, !PT ;  /* 0x00000002e2e22812 */ /* 0x000fe400078efcff */
[----:B-----5:R-:W-:Y:S02]  /*3000*/  SHF.R.S32.HI R20, RZ, 0x1f, R130 ;  /* 0x0000001fff147819 */ /* 0x020fe40000011482 */
[----:B--2---:R-:W-:Y:S01]  /*3010*/  @P1 SHF.R.S32.HI R3, RZ, 0x1f, R2 ;  /* 0x0000001fff031819 */ /* 0x004fe20000011402 */
[----:B------:R-:W-:-:S02]  /*3020*/  @!P1 IMAD.MOV.U32 R2, RZ, RZ, R247 ;  /* 0x000000ffff029224 */ /* 0x000fc400078e00f7 */
[----:B------:R-:W-:Y:S02]  /*3030*/  @!P1 IMAD.MOV.U32 R3, RZ, RZ, R6 ;  /* 0x000000ffff039224 */ /* 0x000fe400078e0006 */
[----:B------:R-:W-:Y:S01]  /*3040*/  IMAD R0, R9, c[0x0][0x280], RZ ;  /* 0x0000a00009007a24 */ /* 0x000fe200078e02ff */
[----:B------:R-:W-:Y:S01]  /*3050*/  ISETP.GE.AND P0, PT, R106, c[0x0][0x27c], PT ;  /* 0x00009f006a007a0c */ /* 0x000fe20003f06270 */
[----:B------:R-:W-:Y:S01]  /*3060*/  IMAD.WIDE.U32 R4, R22, c[0x0][0x260], R200 ;  /* 0x0000980016047a25 */ /* 0x000fe200078e00c8 */
[----:B------:R-:W-:Y:S01]  /*3070*/  LOP3.LUT R226, R226, 0xfffffffe, RZ, 0xc0, !PT ;  /* 0xfffffffee2e27812 */ /* 0x000fe200078ec0ff */
[----:B------:R-:W-:Y:S01]  /*3080*/  BAR.SYNC.DEFER_BLOCKING 0x0 ;  /* 0x0000000000007b1d */ /* 0x000fe20000010000 */
[----:B------:R-:W-:Y:S01]  /*3090*/  MOV R129, c[0x0][0x290] ;  /* 0x0000a40000817a02 */ /* 0x000fe20000000f00 */
[C---:B------:R-:W-:Y:S02]  /*30a0*/  IMAD R0, R222.reuse, c[0x0][0x284], R0 ;  /* 0x0000a100de007a24 */ /* 0x040fe400078e0200 */
[----:B------:R-:W-:Y:S02]  /*30b0*/  IMAD.WIDE.U32 R6, R222, c[0x0][0x280], R140 ;  /* 0x0000a000de067a25 */ /* 0x000fe400078e008c */
[----:B------:R-:W-:-:S02]  /*30c0*/  ULDC.U8 UR5, c[0x0][0x298] ;  /* 0x0000a60000057ab9 */ /* 0x000fc40000000000 */
[----:B------:R-:W-:Y:S02]  /*30d0*/  IMAD.WIDE.U32 R12, R222, c[0x0][0x280], R104 ;  /* 0x0000a000de0c7a25 */ /* 0x000fe400078e0068 */
[----:B------:R-:W-:Y:S02]  /*30e0*/  @P0 LOP3.LUT R226, R226, 0x1, RZ, 0xfc, !PT ;  /* 0x00000001e2e20812 */ /* 0x000fe400078efcff */
[----:B------:R-:W-:Y:S02]  /*30f0*/  IMAD.IADD R117, R11, 0x1, R14 ;  /* 0x000000010b757824 */ /* 0x000fe400078e020e */
[----:B------:R-:W-:Y:S01]  /*3100*/  IMAD R5, R22, c[0x0][0x264], R5 ;  /* 0x0000990016057a24 */ /* 0x000fe200078e0205 */
[----:B------:R-:W-:Y:S01]  /*3110*/  LOP3.LUT R226, R226, 0xfffffffb, RZ, 0xc0, !PT ;  /* 0xfffffffbe2e27812 */ /* 0x000fe200078ec0ff */
[----:B------:R-:W-:Y:S02]  /*3120*/  IMAD R15, R8, c[0x0][0x268], RZ ;  /* 0x00009a00080f7a24 */ /* 0x000fe400078e02ff */
[----:B------:R-:W-:Y:S01]  /*3130*/  IMAD.IADD R11, R7, 0x1, R0 ;  /* 0x00000001070b7824 */ /* 0x000fe200078e0200 */
[----:B------:R-:W-:Y:S01]  /*3140*/  IADD3 R7, R0, R13, RZ ;  /* 0x0000000d00077210 */ /* 0x000fe20007ffe0ff */
[----:B------:R-:W-:Y:S01]  /*3150*/  IMAD R14, R9, c[0x0][0x290], RZ ;  /* 0x0000a400090e7a24 */ /* 0x000fe200078e02ff */
[----:B------:R-:W-:Y:S01]  /*3160*/  SEL R0, RZ, c[0x0][0x27c], !P2 ;  /* 0x00009f00ff007a07 */ /* 0x000fe20005000000 */
[----:B------:R-:W-:-:S02]  /*3170*/  IMAD R23, R10, c[0x0][0x26c], R15 ;  /* 0x00009b000a177a24 */ /* 0x000fc400078e020f */
[----:B------:R-:W-:-:S04]  /*3180*/  IMAD.WIDE.U32 R70, R10, c[0x0][0x268], R4 ;  /* 0x00009a000a467a25 */ /* 0x000fc800078e0004 */
[----:B------:R-:W-:Y:S02]  /*3190*/  IMAD.MOV.U32 R10, RZ, RZ, R6 ;  /* 0x000000ffff0a7224 */ /* 0x000fe400078e0006 */
[----:B------:R-:W-:Y:S02]  /*31a0*/  IMAD.MOV.U32 R6, RZ, RZ, R12 ;  /* 0x000000ffff067224 */ /* 0x000fe400078e000c */
[----:B------:R-:W-:Y:S01]  /*31b0*/  IMAD.IADD R12, R104, 0x1, R0 ;  /* 0x00000001680c7824 */ /* 0x000fe200078e0200 */
[----:B------:R-:W-:Y:S01]  /*31c0*/  SEL R0, RZ, c[0x0][0x27c], !P0 ;  /* 0x00009f00ff007a07 */ /* 0x000fe20004000000 */
[C---:B------:R-:W-:Y:S01]  /*31d0*/  IMAD.WIDE.U32 R8, R222.reuse, c[0x0][0x290], R140 ;  /* 0x0000a400de087a25 */ /* 0x040fe200078e008c */
[----:B------:R-:W-:Y:S02]  /*31e0*/  ISETP.GE.AND P0, PT, R103, c[0x0][0x27c], PT ;  /* 0x00009f0067007a0c */ /* 0x000fe40003f06270 */
[----:B------:R-:W-:Y:S01]  /*31f0*/  SHF.R.S32.HI R15, RZ, 0x1f, R12 ;  /* 0x0000001fff0f7819 */ /* 0x000fe2000001140c */
[----:B------:R-:W-:-:S02]  /*3200*/  IMAD R14, R222, c[0x0][0x294], R14 ;  /* 0x0000a500de0e7a24 */ /* 0x000fc400078e020e */
[----:B------:R-:W-:Y:S01]  /*3210*/  IMAD.WIDE.U32 R4, R222, c[0x0][0x290], R104 ;  /* 0x0000a400de047a25 */ /* 0x000fe200078e0068 */
[CC--:B------:R-:W-:Y:S02]  /*3220*/  LEA.HI R17, R15.reuse, R12.reuse, RZ, 0x6 ;  /* 0x0000000c0f117211 */ /* 0x0c0fe400078f30ff */
[----:B------:R-:W-:Y:S01]  /*3230*/  LEA.HI R13, R15, R12, RZ, 0x3 ;  /* 0x0000000c0f0d7211 */ /* 0x000fe200078f18ff */
[----:B------:R-:W-:Y:S02]  /*3240*/  IMAD.IADD R9, R9, 0x1, R14 ;  /* 0x0000000109097824 */ /* 0x000fe400078e020e */
[----:B------:R-:W-:Y:S01]  /*3250*/  IMAD.IADD R5, R14, 0x1, R5 ;  /* 0x000000010e057824 */ /* 0x000fe200078e0205 */
[----:B------:R-:W-:Y:S01]  /*3260*/  SEL R14, RZ, c[0x0][0x27c], !P0 ;  /* 0x00009f00ff0e7a07 */ /* 0x000fe20004000000 */
[----:B------:R-:W-:Y:S01]  /*3270*/  IMAD.IADD R0, R106, 0x1, R0 ;  /* 0x000000016a007824 */ /* 0x000fe200078e0200 */
[----:B------:R-:W-:Y:S01]  /*3280*/  @P0 LOP3.LUT R226, R226, 0x4, RZ, 0xfc, !PT ;  /* 0x00000004e2e20812 */ /* 0x000fe200078efcff */
[----:B------:R-:W-:Y:S01]  /*3290*/  IMAD.MOV.U32 R135, RZ, RZ, c[0x0][0x2b8] ;  /* 0x0000ae00ff877624 */ /* 0x000fe200078e00ff */
[----:B------:R-:W-:Y:S01]  /*32a0*/  IADD3 R14, R103, R14, RZ ;  /* 0x0000000e670e7210 */ /* 0x000fe20007ffe0ff */
[----:B------:R-:W-:Y:S01]  /*32b0*/  IMAD.MOV.U32 R134, RZ, RZ, c[0x0][0x27c] ;  /* 0x00009f00ff867624 */ /* 0x000fe200078e00ff */
[----:B------:R-:W-:Y:S01]  /*32c0*/  SHF.R.S32.HI R16, RZ, 0x1f, R0 ;  /* 0x0000001fff107819 */ /* 0x000fe20000011400 */
[----:B------:R-:W-:Y:S01]  /*32d0*/  IMAD R3, R3, c[0x0][0x2b0], RZ ;  /* 0x0000ac0003037a24 */ /* 0x000fe200078e02ff */
[----:B------:R-:W-:Y:S01]  /*32e0*/  SHF.R.S32.HI R15, RZ, 0x1f, R14 ;  /* 0x0000001fff0f7819 */ /* 0x000fe2000001140e */
[----:B------:R-:W-:Y:S01]  /*32f0*/  IMAD.WIDE.U32 R92, R2, c[0x0][0x2b0], RZ ;  /* 0x0000ac00025c7a25 */ /* 0x000fe200078e00ff */
[----:B------:R-:W-:-:S02]  /*3300*/  LEA.HI R12, R16, R0, RZ, 0x3 ;  /* 0x00000000100c7211 */ /* 0x000fc400078f18ff */
[----:B------:R-:W-:Y:S01]  /*3310*/  LEA.HI R18, R16, R0, RZ, 0x6 ;  /* 0x0000000010127211 */ /* 0x000fe200078f30ff */
[----:B------:R-:W-:Y:S01]  /*3320*/  IMAD.SHL.U32 R16, R17, 0x40, RZ ;  /* 0x0000004011107824 */ /* 0x000fe200078e00ff */
[CC--:B------:R-:W-:Y:S01]  /*3330*/  LEA.HI R0, R15.reuse, R14.reuse, RZ, 0x3 ;  /* 0x0000000e0f007211 */ /* 0x0c0fe200078f18ff */
[----:B------:R-:W-:Y:S01]  /*3340*/  IMAD.MOV.U32 R128, RZ, RZ, c[0x0][0x280] ;  /* 0x0000a000ff807624 */ /* 0x000fe200078e00ff */
[----:B------:R-:W-:Y:S01]  /*3350*/  LEA.HI R14, R15, R14, RZ, 0x6 ;  /* 0x0000000e0f0e7211 */ /* 0x000fe200078f30ff */
[----:B------:R-:W-:Y:S01]  /*3360*/  IMAD.WIDE.U32 R84, R130, c[0x0][0x290], R8 ;  /* 0x0000a40082547a25 */ /* 0x000fe200078e0008 */
[----:B------:R-:W-:Y:S02]  /*3370*/  LOP3.LUT R21, R16, 0x7ffff000, RZ, 0xc0, !PT ;  /* 0x7ffff00010157812 */ /* 0x000fe400078ec0ff */
[C---:B------:R-:W-:Y:S01]  /*3380*/  LOP3.LUT R15, R237.reuse, 0x38, R0, 0xf8, !PT ;  /* 0x00000038ed0f7812 */ /* 0x040fe200078ef800 */
[----:B------:R-:W-:Y:S01]  /*3390*/  IMAD.SHL.U32 R16, R18, 0x40, RZ ;  /* 0x0000004012107824 */ /* 0x000fe200078e00ff */
[----:B------:R-:W-:Y:S01]  /*33a0*/  LOP3.LUT R17, R237, 0x38, R13, 0xf8, !PT ;  /* 0x00000038ed117812 */ /* 0x000fe200078ef80d */
[----:B------:R-:W-:Y:S01]  /*33b0*/  IMAD.SHL.U32 R14, R14, 0x40, RZ ;  /* 0x000000400e0e7824 */ /* 0x000fe200078e00ff */
[----:B------:R-:W-:Y:S01]  /*33c0*/  ISETP.NE.AND P1, PT, R135, 0x1, PT ;  /* 0x000000018700780c */ /* 0x000fe20003f25270 */
[----:B------:R-:W-:Y:S01]  /*33d0*/  IMAD.WIDE.U32 R90, R22, c[0x0][0x1e8], RZ ;  /* 0x00007a00165a7a25 */ /* 0x000fe200078e00ff */
[----:B------:R-:W-:-:S02]  /*33e0*/  LOP3.LUT R18, R16, 0x7ffff000, RZ, 0xc0, !PT ;  /* 0x7ffff00010127812 */ /* 0x000fc400078ec0ff */
[----:B------:R-:W-:Y:S01]  /*33f0*/  LOP3.LUT R16, R14, 0x7ffff000, RZ, 0xc0, !PT ;  /* 0x7ffff0000e107812 */ /* 0x000fe200078ec0ff */
[----:B------:R-:W-:Y:S01]  /*3400*/  IMAD.WIDE.U32 R88, R22, c[0x0][0x210], RZ ;  /* 0x0000840016587a25 */ /* 0x000fe200078e00ff */
[-C--:B------:R-:W-:Y:S02]  /*3410*/  LOP3.LUT R14, R15, R238.reuse, RZ, 0x3c, !PT ;  /* 0x000000ee0f0e7212 */ /* 0x080fe400078e3cff */
[----:B------:R-:W-:Y:S01]  /*3420*/  LOP3.LUT R19, R17, R238, RZ, 0x3c, !PT ;  /* 0x000000ee11137212 */ /* 0x000fe200078e3cff */
[----:B------:R-:W-:Y:S01]  /*3430*/  IMAD.WIDE.U32 R86, R130, c[0x0][0x280], R10 ;  /* 0x0000a00082567a25 */ /* 0x000fe200078e000a */
[----:B------:R-:W-:Y:S02]  /*3440*/  LOP3.LUT R17, R237, 0x38, R12, 0xf8, !PT ;  /* 0x00000038ed117812 */ /* 0x000fe400078ef80c */
[----:B------:R-:W-:Y:S01]  /*3450*/  ISETP.GE.AND P0, PT, R134, 0x1, PT ;  /* 0x000000018600780c */ /* 0x000fe20003f06270 */
[----:B------:R-:W-:Y:S01]  /*3460*/  IMAD.WIDE.U32 R82, R130, c[0x0][0x280], R6 ;  /* 0x0000a00082527a25 */ /* 0x000fe200078e0006 */
[----:B------:R-:W-:-:S02]  /*3470*/  LOP3.LUT R226, R226, 0xffffffef, RZ, 0xc0, !PT ;  /* 0xffffffefe2e27812 */ /* 0x000fc400078ec0ff */
[----:B------:R-:W-:Y:S01]  /*3480*/  IADD3 R15, R14, R16, R239 ;  /* 0x000000100e0f7210 */ /* 0x000fe20007ffe0ef */
[----:B------:R-:W-:Y:S01]  /*3490*/  IMAD R14, R2, c[0x0][0x2b4], R3 ;  /* 0x0000ad00020e7a24 */ /* 0x000fe200078e0203 */
[----:B------:R-:W-:Y:S01]  /*34a0*/  LOP3.LUT R17, R17, R238, RZ, 0x3c, !PT ;  /* 0x000000ee11117212 */ /* 0x000fe200078e3cff */
[----:B------:R-:W-:Y:S01]  /*34b0*/  IMAD R2, R20, c[0x0][0x290], RZ ;  /* 0x0000a40014027a24 */ /* 0x000fe200078e02ff */
[----:B------:R-:W-:Y:S01]  /*34c0*/  LOP3.LUT R226, R226, 0xfffffff7, RZ, 0xc0, !PT ;  /* 0xfffffff7e2e27812 */ /* 0x000fe200078ec0ff */
[----:B------:R-:W-:Y:S01]  /*34d0*/  IMAD R3, R20, c[0x0][0x280], RZ ;  /* 0x0000a00014037a24 */ /* 0x000fe200078e02ff */
[--C-:B------:R-:W-:Y:S01]  /*34e0*/  IADD3 R19, R19, R21, R239.reuse ;  /* 0x0000001513137210 */ /* 0x100fe20007ffe0ef */
[C---:B------:R-:W-:Y:S01]  /*34f0*/  IMAD R2, R130.reuse, c[0x0][0x294], R2 ;  /* 0x0000a50082027a24 */ /* 0x040fe200078e0202 */
[----:B------:R-:W-:Y:S01]  /*3500*/  IADD3 R17, R17, R18, R239 ;  /* 0x0000001211117210 */ /* 0x000fe20007ffe0ef */
[C---:B------:R-:W-:Y:S01]  /*3510*/  IMAD R3, R130.reuse, c[0x0][0x284], R3 ;  /* 0x0000a10082037a24 */ /* 0x040fe200078e0203 */
[----:B------:R-:W-:Y:S01]  /*3520*/  LOP3.LUT R75, R13, 0xfffffff8, RZ, 0xc0, !PT ;  /* 0xfffffff80d4b7812 */ /* 0x000fe200078ec0ff */
[----:B------:R-:W-:Y:S01]  /*3530*/  IMAD.WIDE.U32 R80, R130, c[0x0][0x290], R4 ;  /* 0x0000a40082507a25 */ /* 0x000fe200078e0004 */
[----:B------:R-:W-:-:S02]  /*3540*/  LOP3.LUT R74, R12, 0xfffffff8, RZ, 0xc0, !PT ;  /* 0xfffffff80c4a7812 */ /* 0x000fc400078ec0ff */
[----:B------:R-:W-:Y:S01]  /*3550*/  LOP3.LUT R73, R0, 0xfffffff8, RZ, 0xc0, !PT ;  /* 0xfffffff800497812 */ /* 0x000fe200078ec0ff */
[----:B------:R-:W-:Y:S01]  /*3560*/  IMAD R133, R248, 0x40, R222 ;  /* 0x00000040f8857824 */ /* 0x000fe200078e02de */
[----:B------:R-:W-:Y:S01]  /*3570*/  @P1 LOP3.LUT R226, R226, 0x8, RZ, 0xfc, !PT ;  /* 0x00000008e2e21812 */ /* 0x000fe200078efcff */
[----:B------:R-:W-:Y:S01]  /*3580*/  IMAD R115, R22, c[0x0][0x1ec], R91 ;  /* 0x00007b0016737a24 */ /* 0x000fe200078e025b */
[CC--:B------:R-:W-:Y:S01]  /*3590*/  SHF.L.U64.HI R123, R128.reuse, R124.reuse, c[0x0][0x284] ;  /* 0x0000a100807b7619 */ /* 0x0c0fe2000001027c */
[----:B------:R-:W-:Y:S01]  /*35a0*/  IMAD.SHL.U32 R128, R128, 0x40, RZ ;  /* 0x0000004080807824 */ /* 0x000fe200078e00ff */
[C---:B------:R-:W-:Y:S01]  /*35b0*/  SHF.L.U64.HI R124, R129.reuse, R124, c[0x0][0x294] ;  /* 0x0000a500817c7619 */ /* 0x040fe2000001027c */
[----:B------:R-:W-:Y:S01]  /*35c0*/  IMAD.SHL.U32 R129, R129, 0x40, RZ ;  /* 0x0000004081817824 */ /* 0x000fe200078e00ff */
[----:B------:R-:W-:Y:S01]  /*35d0*/  IADD3 R113, R93, R14, RZ ;  /* 0x0000000e5d717210 */ /* 0x000fe20007ffe0ff */
[----:B------:R-:W-:Y:S01]  /*35e0*/  IMAD R114, R22, c[0x0][0x214], R89 ;  /* 0x0000850016727a24 */ /* 0x000fe200078e0259 */
[----:B------:R-:W-:Y:S01]  /*35f0*/  SHF.R.S32.HI R112, RZ, 0x3, R13 ;  /* 0x00000003ff707819 */ /* 0x000fe2000001140d */
[----:B------:R-:W-:Y:S01]  /*3600*/  IMAD.IADD R72, R71, 0x1, R23 ;  /* 0x0000000147487824 */ /* 0x000fe200078e0217 */
[----:B------:R-:W-:Y:S01]  /*3610*/  SHF.R.S32.HI R111, RZ, 0x3, R12 ;  /* 0x00000003ff6f7819 */ /* 0x000fe2000001140c */
[----:B------:R-:W-:Y:S01]  /*3620*/  IMAD.IADD R109, R87, 0x1, R3 ;  /* 0x00000001576d7824 */ /* 0x000fe200078e0203 */
[----:B------:R-:W-:Y:S01]  /*3630*/  SHF.R.S32.HI R110, RZ, 0x3, R0 ;  /* 0x00000003ff6e7819 */ /* 0x000fe20000011400 */
[----:B------:R-:W-:Y:S01]  /*3640*/  IMAD.IADD R102, R3, 0x1, R83 ;  /* 0x0000000103667824 */ /* 0x000fe200078e0253 */
[----:B------:R-:W-:Y:S01]  /*3650*/  IADD3 R108, R85, R2, RZ ;  /* 0x00000002556c7210 */ /* 0x000fe20007ffe0ff */
[----:B------:R-:W-:Y:S01]  /*3660*/  IMAD.IADD R98, R2, 0x1, R81 ;  /* 0x0000000102627824 */ /* 0x000fe200078e0251 */
[----:B------:R-:W-:Y:S01]  /*3670*/  SHF.R.S32.HI R101, RZ, 0x1f, R75 ;  /* 0x0000001fff657819 */ /* 0x000fe2000001144b */
[----:B------:R-:W-:Y:S01]  /*3680*/  IMAD.SHL.U32 R97, R19, 0x2, RZ ;  /* 0x0000000213617824 */ /* 0x000fe200078e00ff */
[----:B------:R-:W-:Y:S01]  /*3690*/  SHF.R.S32.HI R100, RZ, 0x1f, R74 ;  /* 0x0000001fff647819 */ /* 0x000fe2000001144a */
[----:B------:R-:W-:Y:S01]  /*36a0*/  IMAD.SHL.U32 R96, R17, 0x2, RZ ;  /* 0x0000000211607824 */ /* 0x000fe200078e00ff */
[----:B------:R-:W-:-:S02]  /*36b0*/  SHF.R.S32.HI R99, RZ, 0x1f, R73 ;  /* 0x0000001fff637819 */ /* 0x000fc40000011449 */
[----:B------:R-:W-:Y:S02]  /*36c0*/  SHF.L.U32 R95, R15, 0x1, RZ ;  /* 0x000000010f5f7819 */ /* 0x000fe400000006ff */
[----:B------:R-:W-:Y:S02]  /*36d0*/  @P0 LOP3.LUT R226, R226, 0x10, RZ, 0xfc, !PT ;  /* 0x00000010e2e20812 */ /* 0x000fe400078efcff */
.L_x_738:
        /* <DEDUP_REMOVED lines=38> */
[-C--:B------:R-:W-:Y:S01]  /*3940*/  IMAD R2, R124, R57.reuse, RZ ;  /* 0x000000397c027224 */ /* 0x080fe200078e02ff */
[----:B------:R-:W-:Y:S01]  /*3950*/  SHF.R.S32.HI R0, RZ, 0x1f, R57 ;  /* 0x0000001fff007819 */ /* 0x000fe20000011439 */
[----:B------:R-:W-:Y:S01]  /*3960*/  IMAD.WIDE.U32 R8, R129, R57, RZ ;  /* 0x0000003981087225 */ /* 0x000fe200078e00ff */
[----:B------:R-:W-:Y:S03]  /*3970*/  IADD3 R5, -R64, R67, RZ ;  /* 0x0000004340057210 */ /* 0x000fe60007ffe1ff */
[C---:B------:R-:W-:Y:S01]  /*3980*/  IMAD R4, R0.reuse, R128, R3 ;  /* 0x0000008000047224 */ /* 0x040fe200078e0203 */
[----:B------:R-:W-:Y:S01]  /*3990*/  IMNMX R63, R5, 0x40, PT ;  /* 0x00000040053f7817 */ /* 0x000fe20003800200 */
[----:B------:R-:W-:Y:S02]  /*39a0*/  IMAD R0, R0, R129, R2 ;  /* 0x0000008100007224 */ /* 0x000fe400078e0202 */
[----:B------:R-:W-:Y:S03]  /*39b0*/  IMAD.WIDE.U32 R2, R128, R57, RZ ;  /* 0x0000003980027225 */ /* 0x000fe600078e00ff */
        /* <DEDUP_REMOVED lines=62> */
.L_x_718:
[----:B------:R-:W-:Y:S05]  /*3da0*/  BSYNC B0 ;  /* 0x0000000000007941 */ /* 0x000fea0003800000 */
.L_x_717:
        /* <DEDUP_REMOVED lines=29> */
[----:B------:R-:W-:Y:S04]  /*3f80*/  PRMT R26, R6, 0x5410, R3 ;  /* 0x00005410061a7816 */ /* 0x000fe80000000003 */
[----:B------:R-:W-:Y:S01]  /*3f90*/  PRMT R23, R0, 0x7610, R23 ;  /* 0x0000761000177816 */ /* 0x000fe20000000017 */
[----:B------:R-:W-:Y:S05]  /*3fa0*/  IMAD.MOV.U32 R0, RZ, RZ, R15 ;  /* 0x000000ffff007224 */ /* 0x000fea00078e000f */
[----:B------:R-:W-:Y:S02]  /*3fb0*/  PRMT R23, R23, 0x5410, R0 ;  /* 0x0000541017177816 */ /* 0x000fe40000000000 */
[----:B------:R-:W-:Y:S04]  /*3fc0*/  MOV R0, R12 ;  /* 0x0000000c00007202 */ /* 0x000fe80000000f00 */
        /* <DEDUP_REMOVED lines=61> */
.L_x_721:
[----:B------:R-:W-:Y:S05]  /*43a0*/  BSYNC B0 ;  /* 0x0000000000007941 */ /* 0x000fea0003800000 */
.L_x_720:
        /* <DEDUP_REMOVED lines=59> */
.L_x_723:
[----:B------:R-:W-:Y:S05]  /*4760*/  BSYNC B0 ;  /* 0x0000000000007941 */ /* 0x000fea0003800000 */
.L_x_722:
[----:B------:R-:W-:Y:S01]  /*4770*/  ISETP.GE.AND P0, PT, R103, c[0x0][0x1d4], PT ;  /* 0x0000750067007a0c */ /* 0x000fe20003f06270 */
[----:B------:R-:W-:Y:S01]  /*4780*/  @!UPT UIADD3 URZ, URZ, URZ, URZ ;  /* 0x0000003f3f3ff290 */ /* 0x000fe2000fffe03f */
[----:B------:R-:W-:Y:S11]  /*4790*/  BSSY B0, `(.L_x_724) ;  /* 0x000003b000007945 */ /* 0x000ff60003800000 */
[----:B------:R-:W-:-:S05]  /*47a0*/  @P0 BRA `(.L_x_725) ;  /* 0x0000039000000947 */ /* 0x000fca0003800000 */
[----:B-12---:R-:W1:Y:S01]  /*47b0*/  LDS.128 R8, [R210+0x8000] ;  /* 0x00800000d2087984 */ /* 0x006e620000000c00 */
[----:B------:R-:W-:Y:S11]  /*47c0*/  ISETP.GE.AND P0, PT, R142, c[0x0][0x27c], PT ;  /* 0x00009f008e007a0c */ /* 0x000ff60003f06270 */
[----:B------:R-:W-:Y:S02]  /*47d0*/  @!UPT UIADD3 URZ, URZ, URZ, URZ ;  /* 0x0000003f3f3ff290 */ /* 0x000fe4000fffe03f */
[----:B------:R-:W-:Y:S01]  /*47e0*/  @!P0 HADD2.F32 R0, -RZ, R23.H0_H0 ;  /* 0x20000017ff008230 */ /* 0x000fe20000004100 */
[----:B------:R-:W-:Y:S01]  /*47f0*/  @!P0 SHF.R.U64 R4, R14, 0x10, R15 ;  /* 0x000000100e048819 */ /* 0x000fe2000000120f */
[----:B------:R-:W-:Y:S01]  /*4800*/  @!P0 HADD2.F32 R6, -RZ, R40.H0_H0 ;  /* 0x20000028ff068230 */ /* 0x000fe20000004100 */
[--C-:B------:R-:W-:Y:S02]  /*4810*/  @!P0 SHF.R.U64 R7, R32, 0x10, R33.reuse ;  /* 0x0000001020078819 */ /* 0x100fe40000001221 */
[----:B------:R-:W-:Y:S03]  /*4820*/  @!P0 SHF.R.U32.HI R12, RZ, 0x10, R33 ;  /* 0x00000010ff0c8819 */ /* 0x000fe60000011621 */
[----:B------:R-:W-:Y:S02]  /*4830*/  @!P0 HADD2.F32 R7, -RZ, R7.H0_H0 ;  /* 0x20000007ff078230 */ /* 0x000fe40000004100 */
[----:B------:R-:W-:Y:S01]  /*4840*/  @!P0 HADD2.F32 R12, -RZ, R12.H0_H0 ;  /* 0x2000000cff0c8230 */ /* 0x000fe20000004100 */
[----:B-1----:R-:W-:Y:S05]  /*4850*/  @!P0 MOV R2, R8 ;  /* 0x0000000800028202 */ /* 0x002fea0000000f00 */
[--C-:B------:R-:W-:Y:S02]  /*4860*/  @!P0 HADD2.F32 R5, -RZ, R2.reuse.H1_H1 ;  /* 0x30000002ff058230 */ /* 0x100fe40000004100 */
[----:B------:R-:W-:Y:S03]  /*4870*/  @!P0 HADD2.F32 R2, -RZ, R2.H0_H0 ;  /* 0x20000002ff028230 */ /* 0x000fe60000004100 */
[CC--:B------:R-:W-:Y:S02]  /*4880*/  @!P0 FMUL.FTZ R3, R5.reuse, R0.reuse ;  /* 0x0000000005038220 */ /* 0x0c0fe40000410000 */
[C---:B------:R-:W-:Y:S02]  /*4890*/  @!P0 FMUL.FTZ R0, R2.reuse, R0 ;  /* 0x0000000002008220 */ /* 0x040fe40000410000 */
[-C--:B------:R-:W-:Y:S01]  /*48a0*/  @!P0 FFMA.FTZ R22, R2, R6.reuse, -R3 ;  /* 0x0000000602168223 */ /* 0x080fe20000010803 */
[----:B------:R-:W-:Y:S01]  /*48b0*/  @!P0 MOV R3, R9 ;  /* 0x0000000900038202 */ /* 0x000fe20000000f00 */
[----:B------:R-:W-:Y:S01]  /*48c0*/  @!P0 FFMA.FTZ R0, R5, R6, R0 ;  /* 0x0000000605008223 */ /* 0x000fe20000010000 */
[----:B------:R-:W-:Y:S01]  /*48d0*/  @!P0 HADD2.F32 R2, -RZ, R4.H0_H0 ;  /* 0x20000004ff028230 */ /* 0x000fe20000004100 */
[----:B------:R-:W-:Y:S02]  /*48e0*/  @!P0 SHF.R.U32.HI R6, RZ, 0x10, R15 ;  /* 0x00000010ff068819 */ /* 0x000fe4000001160f */
[--C-:B------:R-:W-:Y:S02]  /*48f0*/  @!P0 HADD2.F32 R5, -RZ, R3.reuse.H1_H1 ;  /* 0x30000003ff058230 */ /* 0x100fe40000004100 */
[----:B------:R-:W-:Y:S02]  /*4900*/  @!P0 HADD2.F32 R3, -RZ, R3.H0_H0 ;  /* 0x20000003ff038230 */ /* 0x000fe40000004100 */
[----:B------:R-:W-:Y:S01]  /*4910*/  @!P0 HADD2.F32 R6, -RZ, R6.H0_H0 ;  /* 0x20000006ff068230 */ /* 0x000fe20000004100 */
[-C--:B------:R-:W-:Y:S02]  /*4920*/  @!P0 FMUL.FTZ R4, R5, R2.reuse ;  /* 0x0000000205048220 */ /* 0x080fe40000410000 */
[C---:B------:R-:W-:Y:S02]  /*4930*/  @!P0 FMUL.FTZ R2, R3.reuse, R2 ;  /* 0x0000000203028220 */ /* 0x040fe40000410000 */
[-C--:B------:R-:W-:Y:S01]  /*4940*/  @!P0 FFMA.FTZ R15, R3, R7.reuse, -R4 ;  /* 0x00000007030f8223 */ /* 0x080fe20000010804 */
[----:B------:R-:W-:Y:S01]  /*4950*/  @!P0 HADD2.F32 R3, -RZ, R23.H1_H1 ;  /* 0x30000017ff038230 */ /* 0x000fe20000004100 */
[----:B------:R-:W-:Y:S02]  /*4960*/  @!P0 IMAD.MOV.U32 R4, RZ, RZ, R10 ;  /* 0x000000ffff048224 */ /* 0x000fe400078e000a */
[----:B------:R-:W-:Y:S01]  /*4970*/  @!P0 FFMA.FTZ R2, R5, R7, R2 ;  /* 0x0000000705028223 */ /* 0x000fe20000010002 */
[----:B------:R-:W-:Y:S02]  /*4980*/  @!P0 HADD2.F32 R7, -RZ, R40.H1_H1 ;  /* 0x30000028ff078230 */ /* 0x000fe40000004100 */
[--C-:B------:R-:W-:Y:S02]  /*4990*/  @!P0 HADD2.F32 R5, -RZ, R4.reuse.H1_H1 ;  /* 0x30000004ff058230 */ /* 0x100fe40000004100 */
[----:B------:R-:W-:Y:S01]  /*49a0*/  @!P0 F2FP.PACK_AB R2, R2, R15 ;  /* 0x0000000f0202823e */ /* 0x000fe200000000ff */
[----:B------:R-:W-:Y:S02]  /*49b0*/  @!P0 HADD2.F32 R4, -RZ, R4.H0_H0 ;  /* 0x20000004ff048230 */ /* 0x000fe40000004100 */
[CC--:B------:R-:W-:Y:S02]  /*49c0*/  @!P0 FMUL.FTZ R13, R5.reuse, R3.reuse ;  /* 0x00000003050d8220 */ /* 0x0c0fe40000410000 */
[----:B------:R-:W-:Y:S02]  /*49d0*/  @!P0 IMAD.MOV.U32 R9, RZ, RZ, R2 ;  /* 0x000000ffff098224 */ /* 0x000fe400078e0002 */
[C---:B------:R-:W-:Y:S02]  /*49e0*/  @!P0 FMUL.FTZ R3, R4.reuse, R3 ;  /* 0x0000000304038220 */ /* 0x040fe40000410000 */
[----:B------:R-:W-:Y:S01]  /*49f0*/  @!P0 FFMA.FTZ R14, R4, R7, -R13 ;  /* 0x00000007040e8223 */ /* 0x000fe2000001080d */
[----:B------:R-:W-:Y:S01]  /*4a00*/  @!P0 MOV R4, R11 ;  /* 0x0000000b00048202 */ /* 0x000fe20000000f00 */
[----:B------:R-:W-:Y:S04]  /*4a10*/  @!P0 FFMA.FTZ R3, R5, R7, R3 ;  /* 0x0000000705038223 */ /* 0x000fe80000010003 */
[--C-:B------:R-:W-:Y:S01]  /*4a20*/  @!P0 HADD2.F32 R7, -RZ, R4.reuse.H1_H1 ;  /* 0x30000004ff078230 */ /* 0x100fe20000004100 */
[----:B------:R-:W-:Y:S01]  /*4a30*/  @!P0 F2FP.PACK_AB R3, R3, R14 ;  /* 0x0000000e0303823e */ /* 0x000fe200000000ff */
[----:B------:R-:W-:Y:S03]  /*4a40*/  @!P0 HADD2.F32 R5, -RZ, R4.H0_H0 ;  /* 0x20000004ff058230 */ /* 0x000fe60000004100 */
[----:B------:R-:W-:Y:S01]  /*4a50*/  @!P0 MOV R10, R3 ;  /* 0x00000003000a8202 */ /* 0x000fe20000000f00 */
[-C--:B------:R-:W-:Y:S02]  /*4a60*/  @!P0 FMUL.FTZ R13, R7, R6.reuse ;  /* 0x00000006070d8220 */ /* 0x080fe40000410000 */
[C---:B------:R-:W-:Y:S02]  /*4a70*/  @!P0 FMUL.FTZ R4, R5.reuse, R6 ;  /* 0x0000000605048220 */ /* 0x040fe40000410000 */
[----:B----4-:R-:W-:Y:S02]  /*4a80*/  IMAD.MOV.U32 R6, RZ, RZ, R44 ;  /* 0x000000ffff067224 */ /* 0x010fe400078e002c */
[-C--:B------:R-:W-:Y:S01]  /*4a90*/  @!P0 FFMA.FTZ R13, R5, R12.reuse, -R13 ;  /* 0x0000000c050d8223 */ /* 0x080fe2000001080d */
[----:B------:R-:W-:Y:S01]  /*4aa0*/  SHF.L.U32 R5, R235, 0x3, RZ ;  /* 0x00000003eb057819 */ /* 0x000fe200000006ff */
[----:B------:R-:W-:Y:S01]  /*4ab0*/  @!P0 FFMA.FTZ R4, R7, R12, R4 ;  /* 0x0000000c07048223 */ /* 0x000fe20000010004 */
[----:B---3--:R-:W-:Y:S02]  /*4ac0*/  MOV R7, R45 ;  /* 0x0000002d00077202 */ /* 0x008fe40000000f00 */
[C---:B------:R-:W-:Y:S04]  /*4ad0*/  LEA R6, P1, R5.reuse, R6, 0x1 ;  /* 0x0000000605067211 */ /* 0x040fe800078208ff */
[----:B------:R-:W-:Y:S02]  /*4ae0*/  LEA.HI.X.SX32 R7, R5, R7, 0x1, P1 ;  /* 0x0000000705077211 */ /* 0x000fe400008f0eff */
[----:B------:R-:W-:Y:S02]  /*4af0*/  @!P0 F2FP.PACK_AB R5, R0, R22 ;  /* 0x000000160005823e */ /* 0x000fe400000000ff */
[----:B------:R-:W-:Y:S02]  /*4b00*/  @!P0 F2FP.PACK_AB R0, R4, R13 ;  /* 0x0000000d0400823e */ /* 0x000fe400000000ff */
[----:B------:R-:W-:Y:S02]  /*4b10*/  @!P0 MOV R8, R5 ;  /* 0x0000000500088202 */ /* 0x000fe40000000f00 */
[----:B------:R-:W-:Y:S05]  /*4b20*/  @!P0 MOV R11, R0 ;  /* 0x00000000000b8202 */ /* 0x000fea0000000f00 */
[----:B------:R1:W-:Y:S02]  /*4b30*/  ST.E.128 [R6.64], R8 ;  /* 0x0000000806007985 */ /* 0x0003e4000c101d08 */
.L_x_725:
[----:B------:R-:W-:Y:S05]  /*4b40*/  BSYNC B0 ;  /* 0x0000000000007941 */ /* 0x000fea0003800000 */
.L_x_724:
        /* <DEDUP_REMOVED lines=14> */
[----:B------:R-:W-:Y:S02]  /*4c30*/  @!P0 SHF.R.U32.HI R7, RZ, 0x10, R17 ;  /* 0x00000010ff078819 */ /* 0x000fe40000011611 */
[----:B------:R-:W-:Y:S01]  /*4c40*/  @!P0 SHF.R.U32.HI R16, RZ, 0x10, R35 ;  /* 0x00000010ff108819 */ /* 0x000fe20000011623 */
[----:B------:R-:W-:Y:S04]  /*4c50*/  @!P0 HADD2.F32 R13, -RZ, R13.H0_H0 ;  /* 0x2000000dff0d8230 */ /* 0x000fe80000004100 */
[----:B------:R-:W-:Y:S01]  /*4c60*/  @!P0 HADD2.F32 R16, -RZ, R16.H0_H0 ;  /* 0x20000010ff108230 */ /* 0x000fe20000004100 */
[----:B-1----:R-:W-:Y:S02]  /*4c70*/  @!P0 MOV R2, R8 ;  /* 0x0000000800028202 */ /* 0x002fe40000000f00 */
[----:B------:R-:W-:Y:S03]  /*4c80*/  @!P0 MOV R3, R9 ;  /* 0x0000000900038202 */ /* 0x000fe60000000f00 */
[--C-:B------:R-:W-:Y:S02]  /*4c90*/  @!P0 HADD2.F32 R5, -RZ, R2.reuse.H1_H1 ;  /* 0x30000002ff058230 */ /* 0x100fe40000004100 */
[----:B------:R-:W-:Y:S03]  /*4ca0*/  @!P0 HADD2.F32 R2, -RZ, R2.H0_H0 ;  /* 0x20000002ff028230 */ /* 0x000fe60000004100 */
[CC--:B------:R-:W-:Y:S02]  /*4cb0*/  @!P0 FMUL.FTZ R12, R5.reuse, R0.reuse ;  /* 0x00000000050c8220 */ /* 0x0c0fe40000410000 */
[C---:B------:R-:W-:Y:S02]  /*4cc0*/  @!P0 FMUL.FTZ R0, R2.reuse, R0 ;  /* 0x0000000002008220 */ /* 0x040fe40000410000 */
[-C--:B------:R-:W-:Y:S01]  /*4cd0*/  @!P0 FFMA.FTZ R28, R2, R6.reuse, -R12 ;  /* 0x00000006021c8223 */ /* 0x080fe2000001080c */
[----:B------:R-:W-:Y:S01]  /*4ce0*/  @!P0 HADD2.F32 R2, -RZ, R4.H0_H0 ;  /* 0x20000004ff028230 */ /* 0x000fe20000004100 */
[----:B------:R-:W-:Y:S01]  /*4cf0*/  @!P0 FFMA.FTZ R0, R5, R6, R0 ;  /* 0x0000000605008223 */ /* 0x000fe20000010000 */
[--C-:B------:R-:W-:Y:S01]  /*4d00*/  @!P0 HADD2.F32 R12, -RZ, R3.reuse.H1_H1 ;  /* 0x30000003ff0c8230 */ /* 0x100fe20000004100 */
[----:B------:R-:W-:Y:S01]  /*4d10*/  @!P0 MOV R6, R10 ;  /* 0x0000000a00068202 */ /* 0x000fe20000000f00 */
[----:B------:R-:W-:Y:S02]  /*4d20*/  @!P0 HADD2.F32 R4, -RZ, R3.H0_H0 ;  /* 0x20000003ff048230 */ /* 0x000fe40000004100 */
[----:B------:R-:W-:Y:S01]  /*4d30*/  @!P0 HADD2.F32 R3, -RZ, R24.H1_H1 ;  /* 0x30000018ff038230 */ /* 0x000fe20000004100 */
[-C--:B------:R-:W-:Y:S01]  /*4d40*/  @!P0 FMUL.FTZ R5, R12, R2.reuse ;  /* 0x000000020c058220 */ /* 0x080fe20000410000 */
[--C-:B------:R-:W-:Y:S01]  /*4d50*/  @!P0 HADD2.F32 R14, -RZ, R6.reuse.H1_H1 ;  /* 0x30000006ff0e8230 */ /* 0x100fe20000004100 */
[C---:B------:R-:W-:Y:S02]  /*4d60*/  @!P0 FMUL.FTZ R2, R4.reuse, R2 ;  /* 0x0000000204028220 */ /* 0x040fe40000410000 */
[----:B------:R-:W-:Y:S01]  /*4d70*/  @!P0 FFMA.FTZ R27, R4, R13, -R5 ;  /* 0x0000000d041b8223 */ /* 0x000fe20000010805 */
[----:B------:R-:W-:Y:S01]  /*4d80*/  @!P0 MOV R5, R11 ;  /* 0x0000000b00058202 */ /* 0x000fe20000000f00 */
[----:B------:R-:W-:Y:S01]  /*4d90*/  @!P0 FMUL.FTZ R17, R14, R3 ;  /* 0x000000030e118220 */ /* 0x000fe20000410000 */
[----:B------:R-:W-:Y:S01]  /*4da0*/  @!P0 HADD2.F32 R4, -RZ, R6.H0_H0 ;  /* 0x20000006ff048230 */ /* 0x000fe20000004100 */
[----:B------:R-:W-:Y:S01]  /*4db0*/  @!P0 FFMA.FTZ R2, R12, R13, R2 ;  /* 0x0000000d0c028223 */ /* 0x000fe20000010002 */
[----:B------:R-:W-:Y:S02]  /*4dc0*/  @!P0 HADD2.F32 R6, -RZ, R7.H0_H0 ;  /* 0x20000007ff068230 */ /* 0x000fe40000004100 */
[--C-:B------:R-:W-:Y:S01]  /*4dd0*/  @!P0 HADD2.F32 R7, -RZ, R5.reuse.H1_H1 ;  /* 0x30000005ff078230 */ /* 0x100fe20000004100 */
[----:B------:R-:W-:Y:S01]  /*4de0*/  @!P0 FMUL.FTZ R3, R4, R3 ;  /* 0x0000000304038220 */ /* 0x000fe20000410000 */
[----:B------:R-:W-:Y:S01]  /*4df0*/  @!P0 F2FP.PACK_AB R2, R2, R27 ;  /* 0x0000001b0202823e */ /* 0x000fe200000000ff */
[----:B------:R-:W-:Y:S01]  /*4e00*/  @!P0 HADD2.F32 R5, -RZ, R5.H0_H0 ;  /* 0x20000005ff058230 */ /* 0x000fe20000004100 */
[-C--:B------:R-:W-:Y:S02]  /*4e10*/  @!P0 FFMA.FTZ R24, R4, R15.reuse, -R17 ;  /* 0x0000000f04188223 */ /* 0x080fe40000010811 */
[----:B------:R-:W-:Y:S01]  /*4e20*/  @!P0 MOV R9, R2 ;  /* 0x0000000200098202 */ /* 0x000fe20000000f00 */
[-C--:B------:R-:W-:Y:S02]  /*4e30*/  @!P0 FMUL.FTZ R17, R7, R6.reuse ;  /* 0x0000000607118220 */ /* 0x080fe40000410000 */
[C---:B------:R-:W-:Y:S02]  /*4e40*/  @!P0 FMUL.FTZ R4, R5.reuse, R6 ;  /* 0x0000000605048220 */ /* 0x040fe40000410000 */
[----:B------:R-:W-:Y:S02]  /*4e50*/  @!P0 FFMA.FTZ R3, R14, R15, R3 ;  /* 0x0000000f0e038223 */ /* 0x000fe40000010003 */
[----:B------:R-:W-:Y:S01]  /*4e60*/  @!P0 FFMA.FTZ R17, R5, R16, -R17 ;  /* 0x0000001005118223 */ /* 0x000fe20000010811 */
        /* <DEDUP_REMOVED lines=8> */
.L_x_727:
[----:B------:R-:W-:Y:S05]  /*4ef0*/  BSYNC B0 ;  /* 0x0000000000007941 */ /* 0x000fea0003800000 */
.L_x_726:
        /* <DEDUP_REMOVED lines=58> */
.L_x_729:
[----:B------:R-:W-:Y:S05]  /*52a0*/  BSYNC B0 ;  /* 0x0000000000007941 */ /* 0x000fea0003800000 */
.L_x_728:
        /* <DEDUP_REMOVED lines=58> */
.L_x_716:
        /* <DEDUP_REMOVED lines=47> */
.L_x_731:
[----:B------:R-:W-:Y:S05]  /*5940*/  BSYNC B0 ;  /* 0x0000000000007941 */ /* 0x000fea0003800000 */
.L_x_730:
        /* <DEDUP_REMOVED lines=29> */
[----:B--2---:R-:W-:Y:S01]  /*5b20*/  PRMT R11, R2, 0x5410, R0 ;  /* 0x00005410020b7816 */ /* 0x004fe20000000000 */
[----:B------:R-:W-:-:S05]  /*5b30*/  @P0 BRA `(.L_x_733) ;  /* 0x000007f000000947 */ /* 0x000fca0003800000 */
[--C-:B------:R-:W-:Y:S01]  /*5b40*/  IMAD.MOV.U32 R9, RZ, RZ, R5.reuse ;  /* 0x000000ffff097224 */ /* 0x100fe200078e0005 */
[----:B------:R-:W-:Y:S01]  /*5b50*/  LOP3.LUT P2, RZ, R226, 0x2, RZ, 0xc0, !PT ;  /* 0x00000002e2ff7812 */ /* 0x000fe2000784c0ff */
[----:B------:R-:W1:Y:S01]  /*5b60*/  LDS.128 R12, [R97+0x6100] ;  /* 0x00610000610c7984 */ /* 0x000e620000000c00 */
[----:B------:R-:W-:Y:S02]  /*5b70*/  ISETP.GE.AND P0, PT, R104, c[0x0][0x27c], PT ;  /* 0x00009f0068007a0c */ /* 0x000fe40003f06270 */
[----:B------:R-:W-:Y:S02]  /*5b80*/  SEL R0, R120, R118, !P2 ;  /* 0x0000007678007207 */ /* 0x000fe40005000000 */
[----:B------:R-:W-:Y:S02]  /*5b90*/  MOV R10, R32 ;  /* 0x00000020000a7202 */ /* 0x000fe40000000f00 */
[----:B------:R-:W-:Y:S04]  /*5ba0*/  SHF.R.S32.HI R2, RZ, 0x1f, R0 ;  /* 0x0000001fff027819 */ /* 0x000fe80000011400 */
        /* <DEDUP_REMOVED lines=25> */
[----:B------:R-:W-:Y:S01]  /*5d40*/  @!P0 IMAD.MOV.U32 R32, RZ, RZ, R37 ;  /* 0x000000ffff208224 */ /* 0x000fe200078e0025 */
[----:B------:R-:W-:Y:S01]  /*5d50*/  @!P0 HADD2.F32 R5, -RZ, R9.H0_H0 ;  /* 0x20000009ff058230 */ /* 0x000fe20000004100 */
[----:B------:R-:W-:Y:S01]  /*5d60*/  @!P0 FFMA.FTZ R60, R3, R28, -R30 ;  /* 0x0000001c033c8223 */ /* 0x000fe2000001081e */
[----:B------:R-:W-:Y:S01]  /*5d70*/  @!P0 HADD2.F32 R2, -RZ, R2.H0_H0 ;  /* 0x20000002ff028230 */ /* 0x000fe20000004100 */
[----:B------:R-:W-:Y:S01]  /*5d80*/  @!P0 MOV R9, R13 ;  /* 0x0000000d00098202 */ /* 0x000fe20000000f00 */
[----:B------:R-:W-:Y:S01]  /*5d90*/  @!P0 HADD2.F32 R27, -RZ, R29.H1_H1 ;  /* 0x3000001dff1b8230 */ /* 0x000fe20000004100 */
[----:B------:R-:W-:Y:S01]  /*5da0*/  MOV R30, R33 ;  /* 0x00000021001e7202 */ /* 0x000fe20000000f00 */
[----:B------:R-:W-:Y:S01]  /*5db0*/  @!P0 HADD2.F32 R3, -RZ, R8.H1_H1 ;  /* 0x30000008ff038230 */ /* 0x000fe20000004100 */
[----:B------:R-:W-:Y:S01]  /*5dc0*/  @!P0 SHF.R.U32.HI R33, RZ, 0x10, R33 ;  /* 0x00000010ff218819 */ /* 0x000fe20000011621 */
[----:B------:R-:W-:Y:S01]  /*5dd0*/  @!P0 HADD2.F32 R8, -RZ, R4.H0_H0 ;  /* 0x20000004ff088230 */ /* 0x000fe20000004100 */
[-C--:B------:R-:W-:Y:S01]  /*5de0*/  @!P0 FMUL.FTZ R29, R27, R2.reuse ;  /* 0x000000021b1d8220 */ /* 0x080fe20000410000 */
[----:B------:R-:W-:Y:S01]  /*5df0*/  @!P0 HADD2.F32 R28, -RZ, R32.H0_H0 ;  /* 0x20000020ff1c8230 */ /* 0x000fe20000004100 */
[C---:B------:R-:W-:Y:S01]  /*5e00*/  @!P0 FMUL.FTZ R2, R3.reuse, R2 ;  /* 0x0000000203028220 */ /* 0x040fe20000410000 */
[----:B------:R-:W-:Y:S01]  /*5e10*/  @!P0 HADD2.F32 R4, -RZ, R9.H0_H0 ;  /* 0x20000009ff048230 */ /* 0x000fe20000004100 */
[-C--:B------:R-:W-:Y:S01]  /*5e20*/  @!P0 FFMA.FTZ R59, R3, R8.reuse, -R29 ;  /* 0x00000008033b8223 */ /* 0x080fe2000001081d */
[----:B------:R-:W-:Y:S01]  /*5e30*/  @!P0 HADD2.F32 R29, -RZ, R30.H0_H0 ;  /* 0x2000001eff1d8230 */ /* 0x000fe20000004100 */
[-C--:B------:R-:W-:Y:S02]  /*5e40*/  @!P0 FMUL.FTZ R30, R28, R5.reuse ;  /* 0x000000051c1e8220 */ /* 0x080fe40000410000 */
        /* <DEDUP_REMOVED lines=18> */
[--C-:B------:R-:W-:Y:S02]  /*5f70*/  @!P0 SHF.R.U64 R4, R34, 0x10, R35.reuse ;  /* 0x0000001022048819 */ /* 0x100fe40000001223 */
[----:B------:R-:W-:Y:S01]  /*5f80*/  @!P0 SHF.R.U32.HI R34, RZ, 0x10, R35 ;  /* 0x00000010ff228819 */ /* 0x000fe20000011623 */
        /* <DEDUP_REMOVED lines=9> */
[----:B------:R-:W-:Y:S02]  /*6020*/  @!P0 FMUL.FTZ R9, R10, R8 ;  /* 0x000000080a098220 */ /* 0x000fe40000410000 */
[----:B------:R-:W-:Y:S01]  /*6030*/  IMAD.MOV.U32 R33, RZ, RZ, R35 ;  /* 0x000000ffff217224 */ /* 0x000fe200078e0023 */
[----:B------:R-:W-:Y:S01]  /*6040*/  @!P0 F2FP.PACK_AB R35, R59, R60 ;  /* 0x0000003c3b23823e */ /* 0x000fe200000000ff */
        /* <DEDUP_REMOVED lines=46> */
.L_x_733:
[----:B------:R-:W-:Y:S05]  /*6330*/  BSYNC B0 ;  /* 0x0000000000007941 */ /* 0x000fea0003800000 */
.L_x_732:
        /* <DEDUP_REMOVED lines=123> */
.L_x_735:
[----:B------:R-:W-:Y:S05]  /*6af0*/  BSYNC B0 ;  /* 0x0000000000007941 */ /* 0x000fea0003800000 */
.L_x_734:
[----:B------:R-:W-:Y:S11]  /*6b00*/  ISETP.GE.AND P0, PT, R103, c[0x0][0x1d4], PT ;  /* 0x0000750067007a0c */ /* 0x000ff60003f06270 */
[----:B------:R-:W-:Y:S02]  /*6b10*/  @!UPT UIADD3 URZ, URZ, URZ, URZ ;  /* 0x0000003f3f3ff290 */ /* 0x000fe4000fffe03f */
[----:B------:R-:W-:-:S05]  /*6b20*/  @P0 BRA `(.L_x_719) ;  /* 0x00000a2000000947 */ /* 0x000fca0003800000 */
[----:B------:R-:W-:Y:S01]  /*6b30*/  LOP3.LUT P1, RZ, R226, 0x4, RZ, 0xc0, !PT ;  /* 0x00000004e2ff7812 */ /* 0x000fe2000782c0ff */
[----:B-1----:R-:W-:Y:S01]  /*6b40*/  LDS.128 R12, [R95+0x6100] ;  /* 0x006100005f0c7984 */ /* 0x002fe20000000c00 */
[----:B------:R-:W-:Y:S02]  /*6b50*/  ISETP.GE.AND P0, PT, R103, c[0x0][0x27c], PT ;  /* 0x00009f0067007a0c */ /* 0x000fe40003f06270 */
[----:B------:R-:W-:Y:S04]  /*6b60*/  SEL R0, R120, R118, !P1 ;  /* 0x0000007678007207 */ /* 0x000fe80004800000 */
[----:B------:R-:W-:Y:S04]  /*6b70*/  SHF.R.S32.HI R2, RZ, 0x1f, R0 ;  /* 0x0000001fff027819 */ /* 0x000fe80000011400 */
[----:B------:R-:W-:Y:S03]  /*6b80*/  LEA.HI R0, R2, R0, RZ, 0x4 ;  /* 0x0000000002007211 */ /* 0x000fe600078f20ff */
[----:B------:R-:W-:Y:S01]  /*6b90*/  @!P0 HADD2.F32 R4, -RZ, R25.H0_H0 ;  /* 0x20000019ff048230 */ /* 0x000fe20000004100 */
[----:B------:R-:W-:Y:S01]  /*6ba0*/  LEA.HI.SX32 R0, R0, R110, 0x1c ;  /* 0x0000006e00007211 */ /* 0x000fe200078fe2ff */
[----:B------:R-:W-:Y:S01]  /*6bb0*/  @!P0 HADD2.F32 R8, -RZ, R50.H0_H0 ;  /* 0x20000032ff088230 */ /* 0x000fe20000004100 */
[--C-:B------:R-:W-:Y:S01]  /*6bc0*/  @!P0 SHF.R.U64 R10, R44, 0x10, R45.reuse ;  /* 0x000000102c0a8819 */ /* 0x100fe2000000122d */
[----:B------:R-:W-:Y:S01]  /*6bd0*/  @!P0 HADD2.F32 R19, -RZ, R51.H0_H0 ;  /* 0x20000033ff138230 */ /* 0x000fe20000004100 */
[----:B------:R-:W-:Y:S02]  /*6be0*/  SHF.R.S32.HI R2, RZ, 0x1f, R0 ;  /* 0x0000001fff027819 */ /* 0x000fe40000011400 */
[----:B------:R-:W-:Y:S01]  /*6bf0*/  SHF.L.U32 R32, R0, 0x3, RZ ;  /* 0x0000000300207819 */ /* 0x000fe200000006ff */
[----:B------:R-:W-:Y:S01]  /*6c00*/  @!P0 HADD2.F32 R10, -RZ, R10.H0_H0 ;  /* 0x2000000aff0a8230 */ /* 0x000fe20000004100 */
[----:B------:R-:W-:Y:S02]  /*6c10*/  LEA.HI R0, R2, R0, RZ, 0x3 ;  /* 0x0000000002007211 */ /* 0x000fe400078f18ff */
[----:B------:R-:W-:Y:S02]  /*6c20*/  LOP3.LUT R2, R237, 0x38, R32, 0xf8, !PT ;  /* 0x00000038ed027812 */ /* 0x000fe400078ef820 */
[----:B------:R-:W-:Y:S02]  /*6c30*/  SHF.L.U32 R0, R0, 0x9, RZ ;  /* 0x0000000900007819 */ /* 0x000fe400000006ff */
[----:B------:R-:W-:Y:S02]  /*6c40*/  LOP3.LUT R2, R2, R238, RZ, 0x3c, !PT ;  /* 0x000000ee02027212 */ /* 0x000fe400078e3cff */
[----:B------:R-:W-:Y:S02]  /*6c50*/  LOP3.LUT R0, R0, 0x7ffff000, RZ, 0xc0, !PT ;  /* 0x7ffff00000007812 */ /* 0x000fe400078ec0ff */
[----:B------:R-:W-:Y:S02]  /*6c60*/  @!P0 SHF.R.U32.HI R11, RZ, 0x10, R45 ;  /* 0x00000010ff0b8819 */ /* 0x000fe4000001162d */
[----:B------:R-:W-:Y:S02]  /*6c70*/  IADD3 R0, R2, R0, R239 ;  /* 0x0000000002007210 */ /* 0x000fe40007ffe0ef */
[----:B------:R-:W-:Y:S01]  /*6c80*/  @!P0 SHF.R.U64 R2, R20, 0x10, R21 ;  /* 0x0000001014028819 */ /* 0x000fe20000001215 */
[----:B------:R-:W-:Y:S01]  /*6c90*/  @!P0 HADD2.F32 R17, -RZ, R11.H0_H0 ;  /* 0x2000000bff118230 */ /* 0x000fe20000004100 */
[----:B------:R-:W-:Y:S01]  /*6ca0*/  @!P0 SHF.R.U64 R11, R22, 0x10, R23 ;  /* 0x00000010160b8819 */ /* 0x000fe20000001217 */
[----:B------:R-:W-:Y:S01]  /*6cb0*/  IMAD.SHL.U32 R0, R0, 0x2, RZ ;  /* 0x0000000200007824 */ /* 0x000fe200078e00ff */
[----:B------:R-:W-:Y:S01]  /*6cc0*/  @!P0 SHF.R.U32.HI R7, RZ, 0x10, R21 ;  /* 0x00000010ff078819 */ /* 0x000fe20000011615 */
[----:B------:R-:W-:Y:S01]  /*6cd0*/  @!P0 HADD2.F32 R2, -RZ, R2.H0_H0 ;  /* 0x20000002ff028230 */ /* 0x000fe20000004100 */
[----:B------:R-:W-:Y:S02]  /*6ce0*/  @!P0 SHF.R.U64 R27, R46, 0x10, R47 ;  /* 0x000000102e1b8819 */ /* 0x000fe4000000122f */
[----:B------:R-:W1:Y:S01]  /*6cf0*/  LDS.128 R28, [R0+0x6100] ;  /* 0x00610000001c7984 */ /* 0x000e620000000c00 */
[----:B------:R-:W-:Y:S01]  /*6d00*/  @!P0 HADD2.F32 R7, -RZ, R7.H0_H0 ;  /* 0x20000007ff078230 */ /* 0x000fe20000004100 */
[----:B-1----:R-:W-:Y:S01]  /*6d10*/  @!P0 IMAD.MOV.U32 R3, RZ, RZ, R28 ;  /* 0x000000ffff038224 */ /* 0x002fe200078e001c */
[----:B------:R-:W-:Y:S02]  /*6d20*/  @!P0 MOV R0, R12 ;  /* 0x0000000c00008202 */ /* 0x000fe40000000f00 */
[----:B------:R-:W-:Y:S02]  /*6d30*/  @!P0 MOV R24, R30 ;  /* 0x0000001e00188202 */ /* 0x000fe40000000f00 */
[--C-:B------:R-:W-:Y:S01]  /*6d40*/  @!P0 HADD2.F32 R6, -RZ, R3.reuse.H0_H0 ;  /* 0x20000003ff068230 */ /* 0x100fe20000004100 */
[----:B------:R-:W-:Y:S01]  /*6d50*/  @!P0 MOV R21, R31 ;  /* 0x0000001f00158202 */ /* 0x000fe20000000f00 */
[--C-:B------:R-:W-:Y:S02]  /*6d60*/  @!P0 HADD2.F32 R5, -RZ, R0.reuse.H0_H0 ;  /* 0x20000000ff058230 */ /* 0x100fe40000004100 */
[----:B------:R-:W-:Y:S01]  /*6d70*/  @!P0 HADD2.F32 R9, -RZ, R3.H1_H1 ;  /* 0x30000003ff098230 */ /* 0x000fe20000004100 */
[CC--:B------:R-:W-:Y:S01]  /*6d80*/  @!P0 FMUL.FTZ R16, R6.reuse, R4.reuse ;  /* 0x0000000406108220 */ /* 0x0c0fe20000410000 */
[----:B------:R-:W-:Y:S01]  /*6d90*/  @!P0 HADD2.F32 R3, -RZ, R0.H1_H1 ;  /* 0x30000000ff038230 */ /* 0x000fe20000004100 */
[----:B------:R-:W-:Y:S01]  /*6da0*/  @!P0 FMUL.FTZ R0, R5, R4 ;  /* 0x0000000405008220 */ /* 0x000fe20000410000 */
[----:B------:R-:W-:Y:S01]  /*6db0*/  @!P0 HADD2.F32 R18, -RZ, R24.H0_H0 ;  /* 0x20000018ff128230 */ /* 0x000fe20000004100 */
[----:B------:R-:W-:Y:S02]  /*6dc0*/  @!P0 FMUL.FTZ R4, R9, R2 ;  /* 0x0000000209048220 */ /* 0x000fe40000410000 */
[----:B------:R-:W-:Y:S01]  /*6dd0*/  @!P0 FFMA.FTZ R36, R5, R8, -R16 ;  /* 0x0000000805248223 */ /* 0x000fe20000010810 */
[----:B------:R-:W-:Y:S01]  /*6de0*/  @!P0 MOV R5, R29 ;  /* 0x0000001d00058202 */ /* 0x000fe20000000f00 */
[C---:B------:R-:W-:Y:S02]  /*6df0*/  @!P0 FFMA.FTZ R34, R3.reuse, R10, -R4 ;  /* 0x0000000a03228223 */ /* 0x040fe40000010804 */
[----:B------:R-:W-:Y:S02]  /*6e00*/  @!P0 IMAD.MOV.U32 R4, RZ, RZ, R13 ;  /* 0x000000ffff048224 */ /* 0x000fe400078e000d */
[----:B------:R-:W-:Y:S01]  /*6e10*/  @!P0 FFMA.FTZ R0, R6, R8, R0 ;  /* 0x0000000806008223 */ /* 0x000fe20000010000 */
[----:B------:R-:W-:Y:S01]  /*6e20*/  @!P0 HADD2.F32 R16, -RZ, R5.H1_H1 ;  /* 0x30000005ff108230 */ /* 0x000fe20000004100 */
[----:B------:R-:W-:Y:S01]  /*6e30*/  @!P0 FMUL.FTZ R2, R3, R2 ;  /* 0x0000000203028220 */ /* 0x000fe20000410000 */
[----:B------:R-:W-:Y:S01]  /*6e40*/  @!P0 HADD2.F32 R3, -RZ, R25.H1_H1 ;  /* 0x30000019ff038230 */ /* 0x000fe20000004100 */
[----:B------:R-:W-:Y:S01]  /*6e50*/  @!P0 SHF.R.U32.HI R25, RZ, 0x10, R47 ;  /* 0x00000010ff198819 */ /* 0x000fe2000001162f */
[----:B------:R-:W-:Y:S01]  /*6e60*/  @!P0 HADD2.F32 R8, -RZ, R5.H0_H0 ;  /* 0x20000005ff088230 */ /* 0x000fe20000004100 */
[----:B------:R-:W-:Y:S01]  /*6e70*/  @!P0 FFMA.FTZ R2, R9, R10, R2 ;  /* 0x0000000a09028223 */ /* 0x000fe20000010002 */
[----:B------:R-:W-:Y:S01]  /*6e80*/  @!P0 HADD2.F32 R5, -RZ, R4.H1_H1 ;  /* 0x30000004ff058230 */ /* 0x000fe20000004100 */
[----:B------:R-:W-:Y:S01]  /*6e90*/  @!P0 FMUL.FTZ R9, R16, R7 ;  /* 0x0000000710098220 */ /* 0x000fe20000410000 */
[----:B------:R-:W-:Y:S02]  /*6ea0*/  @!P0 HADD2.F32 R10, -RZ, R50.H1_H1 ;  /* 0x30000032ff0a8230 */ /* 0x000fe40000004100 */
[----:B------:R-:W-:Y:S01]  /*6eb0*/  @!P0 HADD2.F32 R6, -RZ, R4.H0_H0 ;  /* 0x20000004ff068230 */ /* 0x000fe20000004100 */
[----:B------:R-:W-:Y:S02]  /*6ec0*/  @!P0 FMUL.FTZ R4, R8, R3 ;  /* 0x0000000308048220 */ /* 0x000fe40000410000 */
[C---:B------:R-:W-:Y:S02]  /*6ed0*/  @!P0 FFMA.FTZ R20, R5.reuse, R17, -R9 ;  /* 0x0000001105148223 */ /* 0x040fe40000010809 */
[----:B------:R-:W-:Y:S02]  /*6ee0*/  @!P0 IMAD.MOV.U32 R9, RZ, RZ, R14 ;  /* 0x000000ffff098224 */ /* 0x000fe400078e000e */
[CC--:B------:R-:W-:Y:S02]  /*6ef0*/  @!P0 FFMA.FTZ R33, R6.reuse, R10.reuse, -R4 ;  /* 0x0000000a06218223 */ /* 0x0c0fe40000010804 */
[----:B------:R-:W-:Y:S01]  /*6f00*/  @!P0 FMUL.FTZ R4, R5, R7 ;  /* 0x0000000705048220 */ /* 0x000fe20000410000 */
[--C-:B------:R-:W-:Y:S01]  /*6f10*/  @!P0 HADD2.F32 R5, -RZ, R26.reuse.H0_H0 ;  /* 0x2000001aff058230 */ /* 0x100fe20000004100 */
[----:B------:R-:W-:Y:S01]  /*6f20*/  @!P0 FMUL.FTZ R3, R6, R3 ;  /* 0x0000000306038220 */ /* 0x000fe20000410000 */
[----:B------:R-:W-:Y:S01]  /*6f30*/  @!P0 HADD2.F32 R6, -RZ, R9.H0_H0 ;  /* 0x20000009ff068230 */ /* 0x000fe20000004100 */
[----:B------:R-:W-:Y:S01]  /*6f40*/  @!P0 F2FP.PACK_AB R33, R20, R33 ;  /* 0x000000211421823e */ /* 0x000fe200000000ff */
[----:B------:R-:W-:Y:S01]  /*6f50*/  @!P0 HADD2.F32 R20, -RZ, R51.H1_H1 ;  /* 0x30000033ff148230 */ /* 0x000fe20000004100 */
[----:B------:R-:W-:Y:S02]  /*6f60*/  @!P0 FMUL.FTZ R7, R18, R5 ;  /* 0x0000000512078220 */ /* 0x000fe40000410000 */
[----:B------:R-:W-:Y:S01]  /*6f70*/  @!P0 FFMA.FTZ R3, R8, R10, R3 ;  /* 0x0000000a08038223 */ /* 0x000fe20000010003 */
[----:B------:R-:W-:Y:S01]  /*6f80*/  @!P0 SHF.R.U32.HI R10, RZ, 0x10, R23 ;  /* 0x00000010ff0a8819 */ /* 0x000fe20000011617 */
[----:B------:R-:W-:Y:S02]  /*6f90*/  @!P0 IMAD.MOV.U32 R8, RZ, RZ, R15 ;  /* 0x000000ffff088224 */ /* 0x000fe400078e000f */
[----:B------:R-:W-:Y:S01]  /*6fa0*/  @!P0 FFMA.FTZ R35, R6, R19, -R7 ;  /* 0x0000001306238223 */ /* 0x000fe20000010807 */
[----:B------:R-:W-:Y:S01]  /*6fb0*/  @!P0 HADD2.F32 R7, -RZ, R26.H1_H1 ;  /* 0x3000001aff078230 */ /* 0x000fe20000004100 */
[----:B------:R-:W-:Y:S01]  /*6fc0*/  @!P0 FFMA.FTZ R4, R16, R17, R4 ;  /* 0x0000001110048223 */ /* 0x000fe20000010004 */
[--C-:B------:R-:W-:Y:S01]  /*6fd0*/  @!P0 HADD2.F32 R17, -RZ, R21.reuse.H0_H0 ;  /* 0x20000015ff118230 */ /* 0x100fe20000004100 */
[----:B------:R-:W-:Y:S01]  /*6fe0*/  @!P0 FMUL.FTZ R5, R6, R5 ;  /* 0x0000000506058220 */ /* 0x000fe20000410000 */
[----:B------:R-:W-:Y:S01]  /*6ff0*/  @!P0 HADD2.F32 R6, -RZ, R8.H0_H0 ;  /* 0x20000008ff068230 */ /* 0x000fe20000004100 */
[----:B------:R-:W-:Y:S01]  /*7000*/  @!P0 IMAD.MOV.U32 R13, RZ, RZ, R33 ;  /* 0x000000ffff0d8224 */ /* 0x000fe200078e0021 */
[----:B------:R-:W-:Y:S01]  /*7010*/  @!P0 F2FP.PACK_AB R26, R34, R36 ;  /* 0x00000024221a823e */ /* 0x000fe200000000ff */
[-C--:B------:R-:W-:Y:S01]  /*7020*/  @!P0 FMUL.FTZ R22, R17, R7.reuse ;  /* 0x0000000711168220 */ /* 0x080fe20000410000 */
[----:B------:R-:W-:Y:S01]  /*7030*/  @!P0 HADD2.F32 R16, -RZ, R10.H0_H0 ;  /* 0x2000000aff108230 */ /* 0x000fe20000004100 */
[C---:B------:R-:W-:Y:S01]  /*7040*/  @!P0 FMUL.FTZ R7, R6.reuse, R7 ;  /* 0x0000000706078220 */ /* 0x040fe20000410000 */
[----:B------:R-:W-:Y:S01]  /*7050*/  @!P0 HADD2.F32 R21, -RZ, R21.H1_H1 ;  /* 0x30000015ff158230 */ /* 0x000fe20000004100 */
[----:B------:R-:W-:Y:S01]  /*7060*/  @!P0 FFMA.FTZ R34, R6, R20, -R22 ;  /* 0x0000001406228223 */ /* 0x000fe20000010816 */
[----:B------:R-:W-:Y:S01]  /*7070*/  @!P0 MOV R12, R26 ;  /* 0x0000001a000c8202 */ /* 0x000fe20000000f00 */
[----:B------:R-:W-:Y:S01]  /*7080*/  @!P0 FFMA.FTZ R5, R18, R19, R5 ;  /* 0x0000001312058223 */ /* 0x000fe20000010005 */
[----:B------:R-:W-:Y:S01]  /*7090*/  @!P0 F2FP.PACK_AB R3, R4, R3 ;  /* 0x000000030403823e */ /* 0x000fe200000000ff */
[----:B------:R-:W-:Y:S02]  /*70a0*/  @!P0 HADD2.F32 R22, -RZ, R25.H0_H0 ;  /* 0x20000019ff168230 */ /* 0x000fe40000004100 */
[----:B------:R-:W-:Y:S01]  /*70b0*/  @!P0 HADD2.F32 R6, -RZ, R8.H1_H1 ;  /* 0x30000008ff068230 */ /* 0x000fe20000004100 */
[----:B------:R-:W-:Y:S01]  /*70c0*/  @!P0 FMUL.FTZ R8, R21, R16 ;  /* 0x0000001015088220 */ /* 0x000fe20000410000 */
[----:B------:R-:W-:Y:S01]  /*70d0*/  @!P0 HADD2.F32 R10, -RZ, R11.H0_H0 ;  /* 0x2000000bff0a8230 */ /* 0x000fe20000004100 */
[----:B------:R-:W-:Y:S01]  /*70e0*/  @!P0 IMAD.MOV.U32 R29, RZ, RZ, R3 ;  /* 0x000000ffff1d8224 */ /* 0x000fe200078e0003 */
[----:B------:R-:W-:Y:S01]  /*70f0*/  @!P0 HADD2.F32 R11, -RZ, R24.H1_H1 ;  /* 0x30000018ff0b8230 */ /* 0x000fe20000004100 */
[C---:B----4-:R-:W-:Y:S01]  /*7100*/  LEA R24, P1, R73.reuse, R52, 0x1 ;  /* 0x0000003449187211 */ /* 0x050fe200078208ff */
[C---:B------:R-:W-:Y:S02]  /*7110*/  @!P0 FFMA.FTZ R23, R6.reuse, R22, -R8 ;  /* 0x0000001606178223 */ /* 0x040fe40000010808 */
[----:B------:R-:W-:Y:S01]  /*7120*/  @!P0 FMUL.FTZ R8, R6, R16 ;  /* 0x0000001006088220 */ /* 0x000fe20000410000 */
[----:B---3--:R-:W-:Y:S01]  /*7130*/  LEA.HI.X R25, R73, R53, R99, 0x1, P1 ;  /* 0x0000003549197211 */ /* 0x008fe200008f0c63 */
[----:B------:R-:W-:Y:S01]  /*7140*/  @!P0 HADD2.F32 R16, -RZ, R27.H0_H0 ;  /* 0x2000001bff108230 */ /* 0x000fe20000004100 */
[----:B------:R-:W-:Y:S01]  /*7150*/  @!P0 F2FP.PACK_AB R23, R23, R34 ;  /* 0x000000221717823e */ /* 0x000fe200000000ff */
[----:B------:R-:W-:Y:S01]  /*7160*/  @!P0 HADD2.F32 R6, -RZ, R9.H1_H1 ;  /* 0x30000009ff068230 */ /* 0x000fe20000004100 */
[----:B------:R-:W-:Y:S03]  /*7170*/  @!P0 FMUL.FTZ R9, R11, R10 ;  /* 0x0000000a0b098220 */ /* 0x000fe60000410000 */
[----:B------:R-:W-:Y:S02]  /*7180*/  @!P0 IMAD.MOV.U32 R15, RZ, RZ, R23 ;  /* 0x000000ffff0f8224 */ /* 0x000fe400078e0017 */
        /* <DEDUP_REMOVED lines=21> */
.L_x_715:
        /* <DEDUP_REMOVED lines=8> */
[----:B------:R-:W-:Y:S02]  /*7360*/  ISETP.GE.AND P3, PT, R214, c[0x0][0x1d4], PT ;  /* 0x00007500d6007a0c */ /* 0x000fe40003f66270 */
[C---:B------:R-:W-:Y:S09]  /*7370*/  ISETP.GE.AND P2, PT, R213.reuse, c[0x0][0x1d4], PT ;  /* 0x00007500d5007a0c */ /* 0x040ff20003f46270 */
        /* <DEDUP_REMOVED lines=29> */
.L_x_719:
[----:B------:R-:W-:Y:S05]  /*7550*/  BSYNC B1 ;  /* 0x0000000000017941 */ /* 0x000fea0003800000 */
.L_x_714:
        /* <DEDUP_REMOVED lines=53> */
[----:B------:R-:W-:Y:S02]  /*78b0*/  ISETP.GE.AND P3, PT, R214, c[0x0][0x1d4], PT ;  /* 0x00007500d6007a0c */ /* 0x000fe40003f66270 */
[C---:B------:R-:W-:Y:S09]  /*78c0*/  ISETP.GE.AND P2, PT, R213.reuse, c[0x0][0x1d4], PT ;  /* 0x00007500d5007a0c */ /* 0x040ff20003f46270 */
        /* <DEDUP_REMOVED lines=29> */
.L_x_737:
[----:B------:R-:W-:Y:S05]  /*7aa0*/  BSYNC B0 ;  /* 0x0000000000007941 */ /* 0x000fea0003800000 */
.L_x_736:
        /* <DEDUP_REMOVED lines=26> */
.L_x_713:
[----:B------:R-:W-:Y:S02]  /*7c50*/  IMAD.MOV.U32 R0, RZ, RZ, c[0x0][0x2c4] ;  /* 0x0000b100ff007624 */ /* 0x000fe400078e00ff */
[----:B-1----:R-:W-:-:S03]  /*7c60*/  IMAD.MOV.U32 R3, RZ, RZ, c[0x0][0x32c] ;  /* 0x0000cb00ff037624 */ /* 0x002fc600078e00ff */
[----:B------:R-:W-:Y:S02]  /*7c70*/  ISETP.NE.AND P3, PT, R0, 0x1, PT ;  /* 0x000000010000780c */ /* 0x000fe40003f65270 */
[----:B------:R-:W-:Y:S02]  /*7c80*/  IADD3 R0, R233, 0x7f, RZ ;  /* 0x0000007fe9007810 */ /* 0x000fe40007ffe0ff */
[----:B------:R-:W-:-:S09]  /*7c90*/  ISETP.GE.AND P1, PT, R3, 0x1, PT ;  /* 0x000000010300780c */ /* 0x000fd20003f26270 */
[----:B------:R-:W-:-:S05]  /*7ca0*/  @P3 IMAD.HI.U32 R2, R0, c[0x0][0x2c8], RZ ;  /* 0x0000b20000023a27 */ /* 0x000fca00078e00ff */
[----:B------:R-:W-:-:S05]  /*7cb0*/  @P3 SHF.R.U32.HI R0, RZ, c[0x0][0x2cc], R2 ;  /* 0x0000b300ff003a19 */ /* 0x000fca0000011602 */
[----:B------:R-:W-:-:S05]  /*7cc0*/  IMAD.IADD R0, R121, 0x1, R0 ;  /* 0x0000000179007824 */ /* 0x000fca00078e0200 */
[----:B------:R-:W-:Y:S01]  /*7cd0*/  IADD3 R3, R0, c[0x0][0x328], RZ ;  /* 0x0000ca0000037a10 */ /* 0x000fe20007ffe0ff */
[----:B------:R-:W-:Y:S05]  /*7ce0*/  @!P1 BRA `(.L_x_739) ;  /* 0x0000011000009947 */ /* 0x000fea0003800000 */
[C---:B------:R-:W-:Y:S01]  /*7cf0*/  ISETP.GT.AND P0, PT, R0.reuse, RZ, PT ;  /* 0x000000ff0000720c */ /* 0x040fe20003f04270 */
[----:B------:R-:W-:Y:S01]  /*7d00*/  BSSY B0, `(.L_x_740) ;  /* 0x000000d000007945 */ /* 0x000fe20003800000 */
[----:B------:R-:W-:Y:S01]  /*7d10*/  IADD3 R2, R0, -0x1, RZ ;  /* 0xffffffff00027810 */ /* 0x000fe20007ffe0ff */
[----:B------:R-:W-:-:S10]  /*7d20*/  IMAD.MOV.U32 R4, RZ, RZ, c[0x0][0x32c] ;  /* 0x0000cb00ff047624 */ /* 0x000fd400078e00ff */
[----:B------:R-:W-:Y:S05]  /*7d30*/  @P0 BRA `(.L_x_741) ;  /* 0x0000006000000947 */ /* 0x000fea0003800000 */
[----:B------:R-:W-:Y:S01]  /*7d40*/  ISETP.NE.AND P0, PT, R4, 0x1, PT ;  /* 0x000000010400780c */ /* 0x000fe20003f05270 */
[----:B------:R-:W-:-:S12]  /*7d50*/  IMAD.MOV R0, RZ, RZ, -R0 ;  /* 0x000000ffff007224 */ /* 0x000fd800078e0a00 */
[----:B------:R-:W-:-:S05]  /*7d60*/  @P0 IMAD.HI.U32 R2, R0, c[0x0][0x330], RZ ;  /* 0x0000cc0000020a27 */ /* 0x000fca00078e00ff */
[----:B------:R-:W-:-:S04]  /*7d70*/  @P0 SHF.R.U32.HI R0, RZ, c[0x0][0x334], R2 ;  /* 0x0000cd00ff000a19 */ /* 0x000fc80000011602 */
[----:B------:R-:W-:Y:S01]  /*7d80*/  LOP3.LUT R2, RZ, R0, RZ, 0x33, !PT ;  /* 0x00000000ff027212 */ /* 0x000fe200078e33ff */
[----:B------:R-:W-:Y:S05]  /*7d90*/  BRA `(.L_x_742) ;  /* 0x0000003000007947 */ /* 0x000fea0003800000 */
.L_x_741:
[----:B------:R-:W-:-:S13]  /*7da0*/  ISETP.NE.AND P0, PT, R4, 0x1, PT ;  /* 0x000000010400780c */ /* 0x000fda0003f05270 */
[----:B------:R-:W-:-:S05]  /*7db0*/  @P0 IMAD.HI.U32 R0, R2, c[0x0][0x330], RZ ;  /* 0x0000cc0002000a27 */ /* 0x000fca00078e00ff */
[----:B------:R-:W-:Y:S02]  /*7dc0*/  @P0 SHF.R.U32.HI R2, RZ, c[0x0][0x334], R0 ;  /* 0x0000cd00ff020a19 */ /* 0x000fe40000011600 */
.L_x_742:
[----:B------:R-:W-:Y:S05]  /*7dd0*/  BSYNC B0 ;  /* 0x0000000000007941 */ /* 0x000fea0003800000 */
.L_x_740:
[----:B------:R-:W-:-:S05]  /*7de0*/  IMAD R2, R2, R4, c[0x0][0x32c] ;  /* 0x0000cb0002027624 */ /* 0x000fca00078e0204 */
[----:B------:R-:W-:-:S04]  /*7df0*/  IMNMX R3, R3, R2, PT ;  /* 0x0000000203037217 */ /* 0x000fc80003800200 */
.L_x_739:
[----:B------:R-:W-:Y:S01]  /*7e00*/  IADD3 R3, R3, 0x3f, RZ ;  /* 0x0000003f03037810 */ /* 0x000fe20007ffe0ff */
[----:B------:R-:W-:-:S03]  /*7e10*/  @P3 IMAD.HI.U32 R2, R233, c[0x0][0x2c8], RZ ;  /* 0x0000b200e9023a27 */ /* 0x000fc600078e00ff */
[----:B------:R-:W-:Y:S01]  /*7e20*/  SHF.R.S32.HI R4, RZ, 0x1f, R3 ;  /* 0x0000001fff047819 */ /* 0x000fe20000011403 */
[----:B------:R-:W-:Y:S01]  /*7e30*/  IMAD.MOV.U32 R0, RZ, RZ, R233 ;  /* 0x000000ffff007224 */ /* 0x000fe200078e00e9 */
[----:B------:R-:W-:Y:S02]  /*7e40*/  @P3 SHF.R.U32.HI R0, RZ, c[0x0][0x2cc], R2 ;  /* 0x0000b300ff003a19 */ /* 0x000fe40000011602 */
        /* <DEDUP_REMOVED lines=16> */
.L_x_745:
[----:B------:R-:W-:-:S04]  /*7f50*/  MOV R3, c[0x0][0x32c] ;  /* 0x0000cb0000037a02 */ /* 0x000fc80000000f00 */
[----:B------:R-:W-:-:S13]  /*7f60*/  ISETP.NE.AND P0, PT, R3, 0x1, PT ;  /* 0x000000010300780c */ /* 0x000fda0003f05270 */
[----:B------:R-:W-:-:S05]  /*7f70*/  @P0 IMAD.HI.U32 R3, R0, c[0x0][0x330], RZ ;  /* 0x0000cc0000030a27 */ /* 0x000fca00078e00ff */
[----:B------:R-:W-:Y:S02]  /*7f80*/  @P0 SHF.R.U32.HI R0, RZ, c[0x0][0x334], R3 ;  /* 0x0000cd00ff000a19 */ /* 0x000fe40000011603 */
.L_x_746:
[----:B------:R-:W-:Y:S05]  /*7f90*/  BSYNC B0 ;  /* 0x0000000000007941 */ /* 0x000fea0003800000 */
.L_x_744:
[----:B------:R-:W-:-:S05]  /*7fa0*/  IMAD R0, R0, c[0x0][0x32c], RZ ;  /* 0x0000cb0000007a24 */ /* 0x000fca00078e02ff */
[----:B------:R-:W-:-:S04]  /*7fb0*/  IMNMX R2, R2, R0, !PT ;  /* 0x0000000002027217 */ /* 0x000fc80007800200 */
.L_x_743:
[----:B------:R-:W-:Y:S01]  /*7fc0*/  SHF.R.S32.HI R0, RZ, 0x1f, R2 ;  /* 0x0000001fff007819 */ /* 0x000fe20000011402 */
[----:B------:R-:W-:Y:S03]  /*7fd0*/  BSSY B0, `(.L_x_747) ;  /* 0x0000024000007945 */ /* 0x000fe60003800000 */
[----:B------:R-:W-:-:S04]  /*7fe0*/  LEA.HI R0, R0, R2, RZ, 0x6 ;  /* 0x0000000200007211 */ /* 0x000fc800078f30ff */
[----:B------:R-:W-:-:S04]  /*7ff0*/  SHF.R.S32.HI R0, RZ, 0x6, R0 ;  /* 0x00000006ff007819 */ /* 0x000fc80000011400 */
[----:B------:R-:W-:Y:S01]  /*8000*/  IMNMX R6, RZ, R0, !PT ;  /* 0x00000000ff067217 */ /* 0x000fe20007800200 */
[----:B------:R-:W-:-:S03]  /*8010*/  IMAD.MOV.U32 R0, RZ, RZ, RZ ;  /* 0x000000ffff007224 */ /* 0x000fc600078e00ff */
[----:B------:R-:W-:-:S13]  /*8020*/  ISETP.GT.AND P0, PT, R7, R6, PT ;  /* 0x000000060700720c */ /* 0x000fda0003f04270 */
        /* <DEDUP_REMOVED lines=30> */
.L_x_748:
[----:B------:R-:W-:Y:S05]  /*8210*/  BSYNC B0 ;  /* 0x0000000000007941 */ /* 0x000fea0003800000 */
.L_x_747:
[----:B------:R-:W-:Y:S01]  /*8220*/  IMAD R215, R249, R0, R6 ;  /* 0x00000000f9d77224 */ /* 0x000fe200078e0206 */
[----:B------:R-:W-:Y:S01]  /*8230*/  MOV R18, RZ ;  /* 0x000000ff00127202 */ /* 0x000fe20000000f00 */
[----:B------:R-:W-:Y:S01]  /*8240*/  IMAD.MOV.U32 R15, RZ, RZ, RZ ;  /* 0x000000ffff0f7224 */ /* 0x000fe200078e00ff */
[----:B------:R-:W-:Y:S01]  /*8250*/  CS2R R50, SRZ ;  /* 0x0000000000327805 */ /* 0x000fe2000001ff00 */
[--C-:B------:R-:W-:Y:S01]  /*8260*/  IMAD.IADD R2, R215, 0x1, R0.reuse ;  /* 0x00000001d7027824 */ /* 0x100fe200078e0200 */
        /* <DEDUP_REMOVED lines=53> */
[----:B------:R-:W-:-:S04]  /*85c0*/  @P1 IMAD.MOV.U32 R2, RZ, RZ, 0x4 ;  /* 0x00000004ff021424 */ /* 0x000fc800078e00ff */
[----:B------:R-:W-:-:S05]  /*85d0*/  @P1 IMAD.WIDE R2, R247, R2, c[0x0][0x340] ;  /* 0x0000d000f7021625 */ /* 0x000fca00078e0202 */
[----:B------:R1:W5:Y:S01]  /*85e0*/  @P1 LDG.E R12, [R2.64] ;  /* 0x00000008020c1981 */ /* 0x000362000c1e1900 */
[----:B------:R-:W-:Y:S02]  /*85f0*/  SHF.R.S32.HI R0, RZ, 0x1f, R131 ;  /* 0x0000001fff007819 */ /* 0x000fe40000011483 */
[----:B------:R-:W-:Y:S02]  /*8600*/  ISETP.NE.U32.AND P0, PT, RZ, c[0x0][0x348], PT ;  /* 0x0000d200ff007a0c */ /* 0x000fe40003f05070 */
[----:B------:R-:W-:Y:S01]  /*8610*/  LOP3.LUT R85, R246, 0xffff, RZ, 0xc0, !PT ;  /* 0x0000fffff6557812 */ /* 0x000fe200078ec0ff */
[----:B------:R-:W-:Y:S01]  /*8620*/  IMAD R0, R0, c[0x0][0x178], RZ ;  /* 0x00005e0000007a24 */ /* 0x000fe200078e02ff */
[----:B------:R-:W-:Y:S02]  /*8630*/  ISETP.NE.AND.EX P0, PT, RZ, c[0x0][0x34c], PT, P0 ;  /* 0x0000d300ff007a0c */ /* 0x000fe40003f05300 */
[----:B------:R-:W-:Y:S01]  /*8640*/  IADD3 R4, R209, R233, RZ ;  /* 0x000000e9d1047210 */ /* 0x000fe20007ffe0ff */
[----:B------:R-:W-:Y:S01]  /*8650*/  IMAD R0, R131, c[0x0][0x17c], R0 ;  /* 0x00005f0083007a24 */ /* 0x000fe200078e0200 */
[----:B------:R-:W-:-:S02]  /*8660*/  SEL R5, R247, RZ, !P0 ;  /* 0x000000fff7057207 */ /* 0x000fc40004000000 */
[----:B------:R-:W-:Y:S01]  /*8670*/  ISETP.GE.AND P4, PT, R200, c[0x0][0x198], PT ;  /* 0x00006600c8007a0c */ /* 0x000fe20003f86270 */
[----:B------:R-:W-:Y:S01]  /*8680*/  @P3 IMAD.HI.U32 R7, R4, c[0x0][0x2c8], RZ ;  /* 0x0000b20004073a27 */ /* 0x000fe200078e00ff */
[----:B------:R-:W-:Y:S02]  /*8690*/  ISETP.GE.AND P2, PT, R203, c[0x0][0x198], PT ;  /* 0x00006600cb007a0c */ /* 0x000fe40003f46270 */
[----:B------:R-:W-:Y:S01]  /*86a0*/  IADD3 R100, R194, -0x1, RZ ;  /* 0xffffffffc2647810 */ /* 0x000fe20007ffe0ff */
[----:B-1----:R-:W-:-:S04]  /*86b0*/  IMAD.WIDE.U32 R2, R131, c[0x0][0x178], RZ ;  /* 0x00005e0083027a25 */ /* 0x002fc800078e00ff */
[----:B------:R-:W-:Y:S01]  /*86c0*/  IMAD.IADD R3, R3, 0x1, R0 ;  /* 0x0000000103037824 */ /* 0x000fe200078e0200 */
[----:B------:R-:W-:-:S03]  /*86d0*/  SHF.R.S32.HI R0, RZ, 0x1f, R247 ;  /* 0x0000001fff007819 */ /* 0x000fc600000114f7 */
[----:B------:R-:W-:Y:S01]  /*86e0*/  IMAD.WIDE.U32 R2, R85, c[0x0][0x1b8], R2 ;  /* 0x00006e0055027a25 */ /* 0x000fe200078e0002 */
[----:B------:R-:W-:-:S03]  /*86f0*/  SEL R6, R0, RZ, !P0 ;  /* 0x000000ff00067207 */ /* 0x000fc60004000000 */
[----:B------:R-:W-:Y:S01]  /*8700*/  IMAD.MOV.U32 R0, RZ, RZ, R4 ;  /* 0x000000ffff007224 */ /* 0x000fe200078e0004 */
[----:B------:R-:W-:Y:S01]  /*8710*/  @P3 SHF.R.U32.HI R0, RZ, c[0x0][0x2cc], R7 ;  /* 0x0000b300ff003a19 */ /* 0x000fe20000011607 */
[----:B------:R-:W-:Y:S01]  /*8720*/  IMAD R3, R85, c[0x0][0x1bc], R3 ;  /* 0x00006f0055037a24 */ /* 0x000fe200078e0203 */
[----:B------:R-:W-:Y:S01]  /*8730*/  ISETP.GE.AND P3, PT, R202, c[0x0][0x198], PT ;  /* 0x00006600ca007a0c */ /* 0x000fe20003f66270 */
[----:B------:R-:W-:Y:S01]  /*8740*/  IMAD R6, R6, c[0x0][0x1c0], RZ ;  /* 0x0000700006067a24 */ /* 0x000fe200078e02ff */
[----:B------:R-:W-:Y:S01]  /*8750*/  SHF.R.S32.HI R7, RZ, 0x1f, R0 ;  /* 0x0000001fff077819 */ /* 0x000fe20000011400 */
[----:B------:R-:W-:-:S04]  /*8760*/  IMAD.WIDE.U32 R2, R5, c[0x0][0x1c0], R2 ;  /* 0x0000700005027a25 */ /* 0x000fc800078e0002 */
[----:B------:R-:W-:Y:S01]  /*8770*/  IMAD R6, R5, c[0x0][0x1c4], R6 ;  /* 0x0000710005067a24 */ /* 0x000fe200078e0206 */
[----:B------:R-:W-:-:S03]  /*8780*/  IADD3 R5, -R0, RZ, RZ ;  /* 0x000000ff00057210 */ /* 0x000fc60007ffe1ff */
[----:B------:R-:W-:Y:S02]  /*8790*/  IMAD.IADD R3, R3, 0x1, R6 ;  /* 0x0000000103037824 */ /* 0x000fe400078e0206 */
[----:B------:R-:W-:Y:S02]  /*87a0*/  IMAD R4, R5, c[0x0][0x2c4], R4 ;  /* 0x0000b10005047a24 */ /* 0x000fe400078e0204 */
[----:B------:R-:W-:Y:S02]  /*87b0*/  IMAD R5, R7, c[0x0][0x1b0], RZ ;  /* 0x00006c0007057a24 */ /* 0x000fe400078e02ff */
[----:B------:R-:W-:-:S04]  /*87c0*/  IMAD.WIDE.U32 R2, R0, c[0x0][0x1b0], R2 ;  /* 0x00006c0000027a25 */ /* 0x000fc800078e0002 */
[----:B------:R-:W-:Y:S01]  /*87d0*/  IMAD R6, R0, c[0x0][0x1b4], R5 ;  /* 0x00006d0000067a24 */ /* 0x000fe200078e0205 */
[----:B------:R-:W-:-:S04]  /*87e0*/  SHF.R.S32.HI R5, RZ, 0x1f, R4 ;  /* 0x0000001fff057819 */ /* 0x000fc80000011404 */
[----:B------:R-:W-:Y:S01]  /*87f0*/  IADD3 R3, R3, R6, RZ ;  /* 0x0000000603037210 */ /* 0x000fe20007ffe0ff */
[----:B------:R-:W-:-:S04]  /*8800*/  IMAD R0, R5, c[0x0][0x1a8], RZ ;  /* 0x00006a0005007a24 */ /* 0x000fc800078e02ff */
[C---:B------:R-:W-:Y:S02]  /*8810*/  IMAD R0, R4.reuse, c[0x0][0x1ac], R0 ;  /* 0x00006b0004007a24 */ /* 0x040fe400078e0200 */
[----:B------:R-:W-:Y:S01]  /*8820*/  IMAD.WIDE.U32 R2, R4, c[0x0][0x1a8], R2 ;  /* 0x00006a0004027a25 */ /* 0x000fe200078e0002 */
[----:B------:R-:W-:-:S03]  /*8830*/  IADD3 R4, R250, R233, RZ ;  /* 0x000000e9fa047210 */ /* 0x000fc60007ffe0ff */
[----:B------:R-:W-:Y:S01]  /*8840*/  IMAD.IADD R0, R3, 0x1, R0 ;  /* 0x0000000103007824 */ /* 0x000fe200078e0200 */
[----:B------:R-:W-:-:S04]  /*8850*/  LEA R6, P0, R2, c[0x0][0x160], 0x1 ;  /* 0x0000580002067a11 */ /* 0x000fc800078008ff */
[----:B------:R-:W-:Y:S02]  /*8860*/  LEA.HI.X R5, R2, c[0x0][0x164], R0, 0x1, P0 ;  /* 0x0000590002057a11 */ /* 0x000fe400000f0c00 */
[----:B------:R-:W-:Y:S01]  /*8870*/  @!P1 MOV R12, R247 ;  /* 0x000000f7000c9202 */ /* 0x000fe20000000f00 */
[----:B------:R-:W-:Y:S05]  /*8880*/  BRA.DIV ~URZ, `(.L_x_750) ;  /* 0x0001a8b27f007947 */ /* 0x000fea000b800000 */
[----:B------:R1:W2:Y:S02]  /*8890*/  SHFL.IDX PT, R7, R5, RZ, 0x181f ;  /* 0x00181fff05077589 */ /* 0x0002a400000e0000 */
.L_x_950:
[----:B------:R-:W-:Y:S05]  /*88a0*/  BRA.DIV ~URZ, `(.L_x_751) ;  /* 0x0001a9027f007947 */ /* 0x000fea000b800000 */
[----:B------:R3:W4:Y:S02]  /*88b0*/  SHFL.IDX PT, R0, R6, RZ, 0x181f ;  /* 0x00181fff06007589 */ /* 0x00072400000e0000 */
.L_x_951:
[----:B------:R-:W-:Y:S01]  /*88c0*/  IMAD R32, R217, c[0x0][0x2c4], RZ ;  /* 0x0000b100d9207a24 */ /* 0x000fe200078e02ff */
[----:B------:R-:W-:Y:S04]  /*88d0*/  BSSY B0, `(.L_x_752) ;  /* 0x000000f000007945 */ /* 0x000fe80003800000 */
[----:B------:R-:W-:-:S13]  /*88e0*/  ISETP.GE.AND P0, PT, R4, R32, PT ;  /* 0x000000200400720c */ /* 0x000fda0003f06270 */
[----:B------:R-:W-:Y:S05]  /*88f0*/  @P0 BRA `(.L_x_753) ;  /* 0x000000c000000947 */ /* 0x000fea0003800000 */
[-C--:B----4-:R-:W-:Y:S02]  /*8900*/  LEA R10, P0, R200, R0.reuse, 0x1 ;  /* 0x00000000c80a7211 */ /* 0x090fe400078008ff */
[-C--:B------:R-:W-:Y:S02]  /*8910*/  LEA R8, P1, R202, R0.reuse, 0x1 ;  /* 0x00000000ca087211 */ /* 0x080fe400078208ff */
[-C--:B--2---:R-:W-:Y:S02]  /*8920*/  LEA.HI.X R11, R200, R7.reuse, R201, 0x1, P0 ;  /* 0x00000007c80b7211 */ /* 0x084fe400000f0cc9 */
[C---:B------:R-:W-:Y:S02]  /*8930*/  LEA R2, P0, R203.reuse, R0, 0x1 ;  /* 0x00000000cb027211 */ /* 0x040fe400078008ff */
[-C--:B------:R-:W-:Y:S01]  /*8940*/  LEA.HI.X R9, R202, R7.reuse, R219, 0x1, P1 ;  /* 0x00000007ca097211 */ /* 0x080fe200008f0cdb */
[----:B------:R-:W-:Y:S01]  /*8950*/  @!PT LDS RZ, [RZ] ;  /* 0x00000000fffff984 */ /* 0x000fe20000000800 */
[----:B------:R-:W-:Y:S01]  /*8960*/  @!PT LDS RZ, [RZ] ;  /* 0x00000000fffff984 */ /* 0x000fe20000000800 */
[----:B------:R-:W-:Y:S01]  /*8970*/  @!PT LDS RZ, [RZ] ;  /* 0x00000000fffff984 */ /* 0x000fe20000000800 */
[----:B------:R2:W-:Y:S01]  /*8980*/  LDGSTS.E.BYPASS.LTC128B.128 [R193+0xc100], [R10.64], !P4 ;  /* 0x0c1000000ac17fae */ /* 0x0005e2000e101d48 */
[----:B------:R-:W-:-:S03]  /*8990*/  LEA.HI.X R3, R203, R7, R218, 0x1, P0 ;  /* 0x00000007cb037211 */ /* 0x000fc600000f0cda */
[----:B------:R2:W-:Y:S04]  /*89a0*/  LDGSTS.E.BYPASS.LTC128B.128 [R193+0x10100], [R8.64], !P3 ;  /* 0x1010000008c17fae */ /* 0x0005e8000d901d48 */
[----:B------:R2:W-:Y:S02]  /*89b0*/  LDGSTS.E.BYPASS.LTC128B.128 [R193+0x14100], [R2.64], !P2 ;  /* 0x1410000002c17fae */ /* 0x0005e4000d101d48 */
.L_x_753:
[----:B------:R-:W-:Y:S05]  /*89c0*/  BSYNC B0 ;  /* 0x0000000000007941 */ /* 0x000fea0003800000 */
.L_x_752:
[----:B------:R-:W-:Y:S05]  /*89d0*/  BRA.DIV ~URZ, `(.L_x_754) ;  /* 0x0001a8327f007947 */ /* 0x000fea000b800000 */
[----:B--2---:R2:W1:Y:S04]  /*89e0*/  SHFL.IDX PT, R7, R5, 0x1, 0x181f ;  /* 0x00381f0005077f89 */ /* 0x00446800000e0000 */
[----:B----4-:R2:W4:Y:S02]  /*89f0*/  SHFL.IDX PT, R0, R6, 0x1, 0x181f ;  /* 0x00381f0006007f89 */ /* 0x01052400000e0000 */
.L_x_952:
[----:B------:R-:W-:Y:S01]  /*8a00*/  IADD3 R2, R4, 0x20, RZ ;  /* 0x0000002004027810 */ /* 0x000fe20007ffe0ff */
[----:B------:R-:W-:Y:S03]  /*8a10*/  BSSY B0, `(.L_x_755) ;  /* 0x000000f000007945 */ /* 0x000fe60003800000 */
[----:B------:R-:W-:-:S13]  /*8a20*/  ISETP.GE.AND P0, PT, R2, R32, PT ;  /* 0x000000200200720c */ /* 0x000fda0003f06270 */
[----:B------:R-:W-:Y:S05]  /*8a30*/  @P0 BRA `(.L_x_756) ;  /* 0x000000c000000947 */ /* 0x000fea0003800000 */
[-C--:B----4-:R-:W-:Y:S02]  /*8a40*/  LEA R10, P0, R200, R0.reuse, 0x1 ;  /* 0x00000000c80a7211 */ /* 0x090fe400078008ff */
[-C--:B------:R-:W-:Y:S02]  /*8a50*/  LEA R8, P1, R202, R0.reuse, 0x1 ;  /* 0x00000000ca087211 */ /* 0x080fe400078208ff */
[-C--:B-1----:R-:W-:Y:S02]  /*8a60*/  LEA.HI.X R11, R200, R7.reuse, R201, 0x1, P0 ;  /* 0x00000007c80b7211 */ /* 0x082fe400000f0cc9 */
        /* <DEDUP_REMOVED lines=9> */
.L_x_756:
[----:B------:R-:W-:Y:S05]  /*8b00*/  BSYNC B0 ;  /* 0x0000000000007941 */ /* 0x000fea0003800000 */
.L_x_755:
[----:B------:R-:W-:Y:S05]  /*8b10*/  BRA.DIV ~URZ, `(.L_x_757) ;  /* 0x0001a7b27f007947 */ /* 0x000fea000b800000 */
[----:B-1----:R1:W2:Y:S02]  /*8b20*/  SHFL.IDX PT, R7, R5, 0x2, 0x181f ;  /* 0x00581f0005077f89 */ /* 0x0022a400000e0000 */
.L_x_953:
[----:B------:R-:W-:Y:S05]  /*8b30*/  BRA.DIV ~URZ, `(.L_x_758) ;  /* 0x0001a8027f007947 */ /* 0x000fea000b800000 */
[----:B----4-:R4:W1:Y:S02]  /*8b40*/  SHFL.IDX PT, R0, R6, 0x2, 0x181f ;  /* 0x00581f0006007f89 */ /* 0x01086400000e0000 */
.L_x_954:
[----:B------:R-:W-:Y:S01]  /*8b50*/  IADD3 R2, R4, 0x40, RZ ;  /* 0x0000004004027810 */ /* 0x000fe20007ffe0ff */
[----:B------:R-:W-:Y:S03]  /*8b60*/  BSSY B0, `(.L_x_759) ;  /* 0x000000f000007945 */ /* 0x000fe60003800000 */
[----:B------:R-:W-:-:S13]  /*8b70*/  ISETP.GE.AND P0, PT, R2, R32, PT ;  /* 0x000000200200720c */ /* 0x000fda0003f06270 */
[----:B------:R-:W-:Y:S05]  /*8b80*/  @P0 BRA `(.L_x_760) ;  /* 0x000000c000000947 */ /* 0x000fea0003800000 */
[-C--:B-1----:R-:W-:Y:S02]  /*8b90*/  LEA R10, P0, R200, R0.reuse, 0x1 ;  /* 0x00000000c80a7211 */ /* 0x082fe400078008ff */
        /* <DEDUP_REMOVED lines=11> */
.L_x_760:
[----:B------:R-:W-:Y:S05]  /*8c50*/  BSYNC B0 ;  /* 0x0000000000007941 */ /* 0x000fea0003800000 */
.L_x_759:
[----:B------:R-:W-:Y:S05]  /*8c60*/  BRA.DIV ~URZ, `(.L_x_761) ;  /* 0x0001a7327f007947 */ /* 0x000fea000b800000 */
[----:B-12---:R-:W1:Y:S04]  /*8c70*/  SHFL.IDX PT, R5, R5, 0x3, 0x181f ;  /* 0x00781f0005057f89 */ /* 0x006e6800000e0000 */
[----:B------:R2:W3:Y:S02]  /*8c80*/  SHFL.IDX PT, R0, R6, 0x3, 0x181f ;  /* 0x00781f0006007f89 */ /* 0x0004e400000e0000 */
.L_x_955:
[----:B------:R-:W-:Y:S01]  /*8c90*/  IADD3 R2, R4, 0x60, RZ ;  /* 0x0000006004027810 */ /* 0x000fe20007ffe0ff */
[----:B-----5:R-:W-:-:S03]  /*8ca0*/  IMAD.WIDE.U32 R230, R12, c[0x0][0x2b0], RZ ;  /* 0x0000ac000ce67a25 */ /* 0x020fc600078e00ff */
[----:B------:R-:W-:-:S13]  /*8cb0*/  ISETP.GE.AND P0, PT, R2, R32, PT ;  /* 0x000000200200720c */ /* 0x000fda0003f06270 */
[----:B---3--:R-:W-:-:S04]  /*8cc0*/  @!P0 LEA R8, P1, R200, R0, 0x1 ;  /* 0x00000000c8088211 */ /* 0x008fc800078208ff */
[----:B-1----:R-:W-:Y:S02]  /*8cd0*/  @!P0 LEA.HI.X R9, R200, R5, R201, 0x1, P1 ;  /* 0x00000005c8098211 */ /* 0x002fe400008f0cc9 */
[----:B--2-4-:R-:W-:-:S03]  /*8ce0*/  @!P0 LEA R6, P1, R202, R0, 0x1 ;  /* 0x00000000ca068211 */ /* 0x014fc600078208ff */
[----:B------:R-:W-:Y:S01]  /*8cf0*/  @!PT LDS RZ, [RZ] ;  /* 0x00000000fffff984 */ /* 0x000fe20000000800 */
[----:B------:R-:W-:Y:S01]  /*8d00*/  @!PT LDS RZ, [RZ] ;  /* 0x00000000fffff984 */ /* 0x000fe20000000800 */
[----:B------:R-:W-:Y:S01]  /*8d10*/  @!PT LDS RZ, [RZ] ;  /* 0x00000000fffff984 */ /* 0x000fe20000000800 */
[----:B------:R1:W-:Y:S01]  /*8d20*/  @!P0 LDGSTS.E.BYPASS.LTC128B.128 [R193+0xf100], [R8.64], !P4 ;  /* 0x0f10000008c18fae */ /* 0x0003e2000e101d48 */
[-C--:B------:R-:W-:Y:S02]  /*8d30*/  @!P0 LEA.HI.X R7, R202, R5.reuse, R219, 0x1, P1 ;  /* 0x00000005ca078211 */ /* 0x080fe400008f0cdb */
        /* <DEDUP_REMOVED lines=16> */
[C---:B------:R-:W-:Y:S01]  /*8e40*/  ISETP.GE.AND P0, PT, R2.reuse, R216, PT ;  /* 0x000000d80200720c */ /* 0x040fe20003f06270 */
[----:B------:R-:W-:-:S03]  /*8e50*/  IMAD.IADD R2, R2, 0x1, R234 ;  /* 0x0000000102027824 */ /* 0x000fc600078e02ea */
[----:B------:R-:W-:Y:S01]  /*8e60*/  ISETP.GT.OR P0, PT, R209, 0x3f, P0 ;  /* 0x0000003fd100780c */ /* 0x000fe20000704670 */
[----:B------:R-:W-:Y:S02]  /*8e70*/  IMAD.MOV.U32 R0, RZ, RZ, R2 ;  /* 0x000000ffff007224 */ /* 0x000fe400078e0002 */
[----:B------:R-:W-:-:S05]  /*8e80*/  @P6 IMAD.HI.U32 R3, R2, c[0x0][0x2bc], RZ ;  /* 0x0000af0002036a27 */ /* 0x000fca00078e00ff */
[----:B------:R-:W-:-:S05]  /*8e90*/  @P6 SHF.R.U32.HI R0, RZ, c[0x0][0x2c0], R3 ;  /* 0x0000b000ff006a19 */ /* 0x000fca0000011603 */
[----:B------:R-:W-:-:S04]  /*8ea0*/  @!P0 IADD3 R3, P1, R0, R230, RZ ;  /* 0x000000e600038210 */ /* 0x000fc80007f3e0ff */
[----:B------:R-:W-:Y:S02]  /*8eb0*/  @!P0 LEA.HI.X.SX32 R5, R0, R232, 0x1, P1 ;  /* 0x000000e800058211 */ /* 0x000fe400008f0eff */
[----:B------:R-:W-:-:S04]  /*8ec0*/  @!P0 LEA R4, P1, R3, c[0x0][0x2a0], 0x2 ;  /* 0x0000a80003048a11 */ /* 0x000fc800078210ff */
[----:B------:R-:W-:-:S05]  /*8ed0*/  @!P0 LEA.HI.X R5, R3, c[0x0][0x2a4], R5, 0x2, P1 ;  /* 0x0000a90003058a11 */ /* 0x000fca00008f1405 */
[----:B------:R-:W2:Y:S01]  /*8ee0*/  @!P0 LDG.E R198, [R4.64] ;  /* 0x0000000804c68981 */ /* 0x000ea2000c1e1900 */
[----:B------:R-:W-:Y:S01]  /*8ef0*/  IMAD.MOV R0, RZ, RZ, -R0 ;  /* 0x000000ffff007224 */ /* 0x000fe200078e0a00 */
[----:B------:R-:W-:Y:S01]  /*8f00*/  ISETP.GT.AND P5, PT, R209, 0x3f, PT ;  /* 0x0000003fd100780c */ /* 0x000fe20003fa4270 */
[----:B------:R-:W-:-:S04]  /*8f10*/  IMAD.WIDE.U32 R228, R85, c[0x0][0x1e8], RZ ;  /* 0x00007a0055e47a25 */ /* 0x000fc800078e00ff */
[----:B------:R-:W-:Y:S02]  /*8f20*/  IMAD R199, R0, c[0x0][0x2b8], R2 ;  /* 0x0000ae0000c77a24 */ /* 0x000fe400078e0202 */
[----:B------:R-:W-:Y:S02]  /*8f30*/  IMAD R227, R85, c[0x0][0x1ec], R229 ;  /* 0x00007b0055e37a24 */ /* 0x000fe400078e02e5 */
[----:B------:R-:W-:Y:S01]  /*8f40*/  IMAD.WIDE.U32 R2, R199, c[0x0][0x1e0], RZ ;  /* 0x00007800c7027a25 */ /* 0x000fe200078e00ff */
[----:B------:R-:W-:-:S03]  /*8f50*/  SHF.R.S32.HI R97, RZ, 0x1f, R199 ;  /* 0x0000001fff617819 */ /* 0x000fc600000114c7 */
[----:B------:R-:W-:Y:S02]  /*8f60*/  IMAD.IADD R99, R216, 0x1, -R94 ;  /* 0x00000001d8637824 */ /* 0x000fe400078e0a5e */
[----:B------:R-:W-:Y:S02]  /*8f70*/  IMAD R0, R97, c[0x0][0x1e0], RZ ;  /* 0x0000780061007a24 */ /* 0x000fe400078e02ff */
[----:B------:R-:W-:Y:S02]  /*8f80*/  IMAD.IADD R84, R99, 0x1, -R250 ;  /* 0x0000000163547824 */ /* 0x000fe400078e0afa */
[----:B------:R-:W-:-:S03]  /*8f90*/  IMAD R0, R199, c[0x0][0x1e4], R0 ;  /* 0x00007900c7007a24 */ /* 0x000fc600078e0200 */
[----:B------:R-:W-:Y:S01]  /*8fa0*/  ISETP.GE.AND P1, PT, R84, 0x1, PT ;  /* 0x000000015400780c */ /* 0x000fe20003f26270 */
[----:B------:R-:W-:-:S12]  /*8fb0*/  IMAD.IADD R3, R3, 0x1, R0 ;  /* 0x0000000103037824 */ /* 0x000fd800078e0200 */
[----:B------:R-:W-:Y:S02]  /*8fc0*/  @P1 ISETP.GE.AND P2, PT, R200, c[0x0][0x1d4], PT ;  /* 0x00007500c8001a0c */ /* 0x000fe40003f46270 */
[----:B------:R-:W-:Y:S02]  /*8fd0*/  @P1 ISETP.GE.AND P3, PT, R202, c[0x0][0x1d4], PT ;  /* 0x00007500ca001a0c */ /* 0x000fe40003f66270 */
        /* <DEDUP_REMOVED lines=14> */
[----:B------:R-:W-:-:S03]  /*90c0*/  ISETP.GE.AND P0, PT, R84, 0x21, PT ;  /* 0x000000215400780c */ /* 0x000fc60003f06270 */
[----:B------:R1:W-:Y:S01]  /*90d0*/  @P1 LDGSTS.E.BYPASS.LTC128B.128 [R193+0x6100], [R6.64], !P2 ;  /* 0x0610000006c11fae */ /* 0x0003e2000d101d48 */
[----:B------:R-:W-:-:S04]  /*90e0*/  @P1 LEA R8, P2, R202, R3, 0x1 ;  /* 0x00000003ca081211 */ /* 0x000fc800078408ff */
[----:B------:R-:W-:-:S05]  /*90f0*/  @P1 LEA.HI.X R9, R202, R4, R219, 0x1, P2 ;  /* 0x00000004ca091211 */ /* 0x000fca00010f0cdb */
[----:B------:R3:W-:Y:S01]  /*9100*/  @P1 LDGSTS.E.BYPASS.LTC128B.128 [R193+0x8100], [R8.64], !P3 ;  /* 0x0810000008c11fae */ /* 0x0007e2000d901d48 */
[----:B------:R-:W-:Y:S02]  /*9110*/  @P0 ISETP.GE.AND P4, PT, R200, c[0x0][0x1d4], PT ;  /* 0x00007500c8000a0c */ /* 0x000fe40003f86270 */
[----:B-1----:R-:W-:-:S04]  /*9120*/  @P1 LEA R6, P2, R203, R3, 0x1 ;  /* 0x00000003cb061211 */ /* 0x002fc800078408ff */
[C---:B------:R-:W-:Y:S02]  /*9130*/  @P1 LEA.HI.X R7, R203.reuse, R4, R218, 0x1, P2 ;  /* 0x00000004cb071211 */ /* 0x040fe400010f0cda */
[----:B------:R-:W-:Y:S02]  /*9140*/  @P1 ISETP.GE.AND P2, PT, R203, c[0x0][0x1d4], PT ;  /* 0x00007500cb001a0c */ /* 0x000fe40003f46270 */
[----:B---3--:R-:W-:-:S04]  /*9150*/  @P0 LEA R8, P3, R200, R0, 0x1 ;  /* 0x00000000c8080211 */ /* 0x008fc800078608ff */
[----:B----4-:R-:W-:Y:S02]  /*9160*/  @P0 LEA.HI.X R9, R200, R2, R201, 0x1, P3 ;  /* 0x00000002c8090211 */ /* 0x010fe400018f0cc9 */
[----:B------:R-:W-:-:S05]  /*9170*/  @P0 ISETP.GE.AND P3, PT, R202, c[0x0][0x1d4], PT ;  /* 0x00007500ca000a0c */ /* 0x000fca0003f66270 */
[----:B------:R1:W-:Y:S01]  /*9180*/  @P1 LDGSTS.E.BYPASS.LTC128B.128 [R193+0xa100], [R6.64], !P2 ;  /* 0x0a10000006c11fae */ /* 0x0003e2000d101d48 */
[----:B------:R-:W-:-:S03]  /*9190*/  @P0 ISETP.GE.AND P2, PT, R203, c[0x0][0x1d4], PT ;  /* 0x00007500cb000a0c */ /* 0x000fc60003f46270 */
[----:B------:R2:W-:Y:S01]  /*91a0*/  @P0 LDGSTS.E.BYPASS.LTC128B.128 [R193+0x7100], [R8.64], !P4 ;  /* 0x0710000008c10fae */ /* 0x0005e2000e101d48 */
[----:B-1----:R-:W-:-:S04]  /*91b0*/  @P0 LEA R6, P1, R202, R0, 0x1 ;  /* 0x00000000ca060211 */ /* 0x002fc800078208ff */
[----:B------:R-:W-:Y:S02]  /*91c0*/  @P0 LEA.HI.X R7, R202, R2, R219, 0x1, P1 ;  /* 0x00000002ca070211 */ /* 0x000fe400008f0cdb */
[----:B------:R-:W-:-:S03]  /*91d0*/  @P0 LEA R4, P1, R203, R0, 0x1 ;  /* 0x00000000cb040211 */ /* 0x000fc600078208ff */
[----:B------:R2:W-:Y:S01]  /*91e0*/  @P0 LDGSTS.E.BYPASS.LTC128B.128 [R193+0x9100], [R6.64], !P3 ;  /* 0x0910000006c10fae */ /* 0x0005e2000d901d48 */
[----:B------:R-:W-:-:S05]  /*91f0*/  @P0 LEA.HI.X R5, R203, R2, R218, 0x1, P1 ;  /* 0x00000002cb050211 */ /* 0x000fca00008f0cda */
[----:B------:R2:W-:Y:S01]  /*9200*/  @P0 LDGSTS.E.BYPASS.LTC128B.128 [R193+0xb100], [R4.64], !P2 ;  /* 0x0b10000004c10fae */ /* 0x0005e2000d101d48 */
[----:B------:R-:W-:-:S03]  /*9210*/  ISETP.LT.AND P0, PT, RZ, c[0x0][0x27c], PT ;  /* 0x00009f00ff007a0c */ /* 0x000fc60003f01270 */
[----:B------:R-:W0:Y:S10]  /*9220*/  LDGDEPBAR ;  /* 0x00000000000079af */ /* 0x000e340000000000 */
[----:B------:R-:W-:Y:S05]  /*9230*/  @P0 BRA `(.L_x_762) ;  /* 0x0000002000000947 */ /* 0x000fea0003800000 */
[----:B------:R-:W-:-:S04]  /*9240*/  DEPBAR.LE SB0, 0x1 ;  /* 0x000080400000791a */ /* 0x000fc80000000000 */
[----:B------:R-:W-:Y:S05]  /*9250*/  BRA `(.L_x_763) ;  /* 0x0000684000007947 */ /* 0x000fea0003800000 */
.L_x_762:
[----:B------:R-:W-:Y:S01]  /*9260*/  ULDC.U8 UR4, c[0x0][0x298] ;  /* 0x0000a60000047ab9 */ /* 0x000fe20000000000 */
[----:B------:R-:W-:Y:S01]  /*9270*/  SHF.R.S32.HI R0, RZ, 0x1f, R130 ;  /* 0x0000001fff007819 */ /* 0x000fe20000011482 */
[----:B--2---:R-:W-:Y:S01]  /*9280*/  IMAD.WIDE.U32 R4, R130, c[0x0][0x280], RZ ;  /* 0x0000a00082047a25 */ /* 0x004fe200078e00ff */
[----:B------:R-:W-:Y:S01]  /*9290*/  ISETP.NE.AND P0, PT, RZ, UR4, PT ;  /* 0x00000004ff007c0c */ /* 0x000fe2000bf05270 */
[----:B------:R-:W-:Y:S01]  /*92a0*/  BSSY B2, `(.L_x_763) ;  /* 0x000067f000027945 */ /* 0x000fe20003800000 */
[----:B------:R-:W-:Y:S01]  /*92b0*/  IADD3 R18, R222, R233, RZ ;  /* 0x000000e9de127210 */ /* 0x000fe20007ffe0ff */
[C---:B------:R-:W-:Y:S02]  /*92c0*/  IMAD R2, R0.reuse, c[0x0][0x280], RZ ;  /* 0x0000a00000027a24 */ /* 0x040fe400078e02ff */
[----:B------:R-:W-:Y:S02]  /*92d0*/  IMAD R0, R0, c[0x0][0x290], RZ ;  /* 0x0000a40000007a24 */ /* 0x000fe400078e02ff */
[----:B------:R-:W-:-:S02]  /*92e0*/  IMAD R7, R130, c[0x0][0x284], R2 ;  /* 0x0000a10082077a24 */ /* 0x000fc400078e0202 */
[----:B------:R-:W-:Y:S01]  /*92f0*/  IMAD R6, R130, c[0x0][0x294], R0 ;  /* 0x0000a50082067a24 */ /* 0x000fe200078e0200 */
[----:B------:R-:W-:Y:S01]  /*9300*/  LEA R0, R248, R18, 0x6 ;  /* 0x00000012f8007211 */ /* 0x000fe200078e30ff */
[----:B------:R-:W-:Y:S01]  /*9310*/  IMAD.WIDE.U32 R2, R130, c[0x0][0x290], RZ ;  /* 0x0000a40082027a25 */ /* 0x000fe200078e00ff */
[----:B------:R-:W-:-:S04]  /*9320*/  IADD3 R7, R7, R5, RZ ;  /* 0x0000000507077210 */ /* 0x000fc80007ffe0ff */
[----:B------:R-:W-:Y:S01]  /*9330*/  IADD3 R6, R6, R3, RZ ;  /* 0x0000000306067210 */ /* 0x000fe20007ffe0ff */
[----:B------:R-:W-:Y:S05]  /*9340*/  @!P0 BRA `(.L_x_764) ;  /* 0x0000338000008947 */ /* 0x000fea0003800000 */
[----:B------:R1:W5:Y:S01]  /*9350*/  LDL R80, [R1+0x2c] ;  /* 0x00002c0001507983 */ /* 0x0003620000100800 */
[----:B------:R-:W-:-:S03]  /*9360*/  IMAD.MOV.U32 R8, RZ, RZ, c[0x0][0x2c4] ;  /* 0x0000b100ff087624 */ /* 0x000fc600078e00ff */
[----:B------:R1:W5:Y:S02]  /*9370*/  LDL R79, [R1+0x28] ;  /* 0x00002800014f7983 */ /* 0x0003640000100800 */
[----:B------:R-:W-:Y:S02]  /*9380*/  ISETP.NE.AND P1, PT, R8, 0x1, PT ;  /* 0x000000010800780c */ /* 0x000fe40003f25270 */
[----:B------:R1:W5:Y:S04]  /*9390*/  LDL R78, [R1+0x24] ;  /* 0x00002400014e7983 */ /* 0x0003680000100800 */
[----:B------:R1:W5:Y:S04]  /*93a0*/  LDL R77, [R1+0x20] ;  /* 0x00002000014d7983 */ /* 0x0003680000100800 */
[----:B------:R1:W5:Y:S03]  /*93b0*/  LDL R73, [R1+0x1c] ;  /* 0x00001c0001497983 */ /* 0x0003660000100800 */
[----:B------:R-:W-:-:S05]  /*93c0*/  @P1 IMAD.HI.U32 R3, R0, c[0x0][0x2c8], RZ ;  /* 0x0000b20000031a27 */ /* 0x000fca00078e00ff */
[----:B------:R-:W-:Y:S01]  /*93d0*/  @P1 SHF.R.U32.HI R0, RZ, c[0x0][0x2cc], R3 ;  /* 0x0000b300ff001a19 */ /* 0x000fe20000011603 */
[----:B------:R-:W-:-:S03]  /*93e0*/  IMAD.MOV.U32 R5, RZ, RZ, R7 ;  /* 0x000000ffff057224 */ /* 0x000fc600078e0007 */
[----:B------:R-:W-:Y:S02]  /*93f0*/  SHF.R.S32.HI R3, RZ, 0x1f, R0 ;  /* 0x0000001fff037819 */ /* 0x000fe40000011400 */
[----:B------:R-:W-:Y:S01]  /*9400*/  MOV R7, R6 ;  /* 0x0000000600077202 */ /* 0x000fe20000000f00 */
[----:B------:R-:W-:Y:S02]  /*9410*/  IMAD.MOV.U32 R6, RZ, RZ, R2 ;  /* 0x000000ffff067224 */ /* 0x000fe400078e0002 */
[C---:B------:R-:W-:Y:S02]  /*9420*/  IMAD R9, R3.reuse, c[0x0][0x280], RZ ;  /* 0x0000a00003097a24 */ /* 0x040fe400078e02ff */
[----:B------:R-:W-:Y:S02]  /*9430*/  IMAD R8, R3, c[0x0][0x290], RZ ;  /* 0x0000a40003087a24 */ /* 0x000fe400078e02ff */
[----:B------:R-:W-:-:S04]  /*9440*/  IMAD.WIDE.U32 R2, R0, c[0x0][0x290], R6 ;  /* 0x0000a40000027a25 */ /* 0x000fc800078e0006 */
[----:B------:R-:W-:-:S04]  /*9450*/  IMAD.WIDE.U32 R4, R0, c[0x0][0x280], R4 ;  /* 0x0000a00000047a25 */ /* 0x000fc800078e0004 */
[C---:B------:R-:W-:Y:S02]  /*9460*/  IMAD R6, R0.reuse, c[0x0][0x284], R9 ;  /* 0x0000a10000067a24 */ /* 0x040fe400078e0209 */
[----:B------:R-:W-:Y:S01]  /*9470*/  IMAD R0, R0, c[0x0][0x294], R8 ;  /* 0x0000a50000007a24 */ /* 0x000fe200078e0208 */
[----:B------:R-:W-:-:S04]  /*9480*/  LEA R38, P0, R2, c[0x0][0x288], 0x1 ;  /* 0x0000a20002267a11 */ /* 0x000fc800078008ff */
[----:B------:R-:W-:-:S04]  /*9490*/  IADD3 R0, R3, R0, RZ ;  /* 0x0000000003007210 */ /* 0x000fc80007ffe0ff */
[----:B------:R-:W-:Y:S02]  /*94a0*/  LEA.HI.X R33, R2, c[0x0][0x28c], R0, 0x1, P0 ;  /* 0x0000a30002217a11 */ /* 0x000fe400000f0c00 */
[----:B------:R-:W-:Y:S02]  /*94b0*/  ISETP.GE.AND P0, PT, R18, R32, PT ;  /* 0x000000201200720c */ /* 0x000fe40003f06270 */
[----:B------:R-:W-:Y:S02]  /*94c0*/  LEA R37, P1, R4, c[0x0][0x270], 0x1 ;  /* 0x00009c0004257a11 */ /* 0x000fe400078208ff */
[----:B------:R-:W-:-:S04]  /*94d0*/  IADD3 R6, R5, R6, RZ ;  /* 0x0000000605067210 */ /* 0x000fc80007ffe0ff */
[----:B------:R-:W-:Y:S01]  /*94e0*/  LEA.HI.X R36, R4, c[0x0][0x274], R6, 0x1, P1 ;  /* 0x00009d0004247a11 */ /* 0x000fe200008f0c06 */
[----:B------:R1:W2:Y:S01]  /*94f0*/  SHFL.IDX PT, R2, R38, RZ, 0x1c1f ;  /* 0x001c1fff26027589 */ /* 0x0002a200000e0000 */
[----:B------:R-:W-:Y:S03]  /*9500*/  BSSY B0, `(.L_x_765) ;  /* 0x0000050000007945 */ /* 0x000fe60003800000 */
[----:B------:R1:W3:Y:S01]  /*9510*/  SHFL.IDX PT, R4, R37, RZ, 0x1c1f ;  /* 0x001c1fff25047589 */ /* 0x0002e200000e0000 */
[----:B------:R-:W-:-:S03]  /*9520*/  CS2R R62, SRZ ;  /* 0x00000000003e7805 */ /* 0x000fc6000001ff00 */
[----:B------:R1:W4:Y:S01]  /*9530*/  SHFL.IDX PT, R5, R36, RZ, 0x1c1f ;  /* 0x001c1fff24057589 */ /* 0x00032200000e0000 */
[----:B------:R-:W-:-:S03]  /*9540*/  CS2R R40, SRZ ;  /* 0x0000000000287805 */ /* 0x000fc6000001ff00 */
[----:B------:R1:W1:Y:S01]  /*9550*/  SHFL.IDX PT, R3, R33, RZ, 0x1c1f ;  /* 0x001c1fff21037589 */ /* 0x00026200000e0000 */
        /* <DEDUP_REMOVED lines=11> */
[----:B------:R-:W-:Y:S05]  /*9610*/  @P0 BRA `(.L_x_766) ;  /* 0x000003e000000947 */ /* 0x000fea0003800000 */
[----:B--2---:R-:W-:Y:S01]  /*9620*/  ISETP.GE.AND P0, PT, R145, c[0x0][0x27c], PT ;  /* 0x00009f0091007a0c */ /* 0x004fe20003f06270 */
[----:B------:R-:W-:Y:S01]  /*9630*/  CS2R R12, SRZ ;  /* 0x00000000000c7805 */ /* 0x000fe2000001ff00 */
[----:B------:R-:W-:Y:S01]  /*9640*/  ISETP.GE.AND P1, PT, R142, c[0x0][0x27c], PT ;  /* 0x00009f008e007a0c */ /* 0x000fe20003f26270 */
[----:B------:R-:W-:-:S10]  /*9650*/  CS2R R8, SRZ ;  /* 0x0000000000087805 */ /* 0x000fd4000001ff00 */
[C---:B------:R-:W-:Y:S01]  /*9660*/  @!P0 IMAD.SHL.U32 R0, R145.reuse, 0x2, RZ ;  /* 0x0000000291008824 */ /* 0x040fe200078e00ff */
[----:B-----5:R-:W-:-:S04]  /*9670*/  @!P0 SHF.L.U64.HI R7, R145, 0x1, R80 ;  /* 0x0000000191078819 */ /* 0x020fc80000010250 */
[----:B---3--:R-:W-:-:S05]  /*9680*/  @!P0 IADD3 R10, P2, R4, R0, RZ ;  /* 0x00000000040a8210 */ /* 0x008fca0007f5e0ff */
[----:B----4-:R-:W-:Y:S01]  /*9690*/  @!P0 IMAD.X R11, R5, 0x1, R7, P2 ;  /* 0x00000001050b8824 */ /* 0x010fe200010e0607 */
[----:B------:R-:W-:Y:S01]  /*96a0*/  @!P0 IADD3 R6, P2, R2, R0, RZ ;  /* 0x0000000002068210 */ /* 0x000fe20007f5e0ff */
[----:B------:R-:W-:-:S03]  /*96b0*/  @!P1 IMAD.SHL.U32 R14, R142, 0x2, RZ ;  /* 0x000000028e0e9824 */ /* 0x000fc600078e00ff */
[----:B------:R2:W5:Y:S01]  /*96c0*/  @!P0 LD.E.64 R12, [R10.64] ;  /* 0x000000080a0c8980 */ /* 0x000562000c101b00 */
[----:B-1----:R-:W-:Y:S01]  /*96d0*/  @!P0 IMAD.X R7, R3, 0x1, R7, P2 ;  /* 0x0000000103078824 */ /* 0x002fe200010e0607 */
[----:B------:R-:W-:-:S04]  /*96e0*/  @!P1 SHF.L.U64.HI R0, R142, 0x1, R79 ;  /* 0x000000018e009819 */ /* 0x000fc8000001024f */
[----:B------:R1:W5:Y:S01]  /*96f0*/  @!P0 LD.E.64 R8, [R6.64] ;  /* 0x0000000806088980 */ /* 0x000362000c101b00 */
[----:B------:R-:W-:Y:S01]  /*9700*/  ISETP.GE.AND P0, PT, R144, c[0x0][0x27c], PT ;  /* 0x00009f0090007a0c */ /* 0x000fe20003f06270 */
[----:B------:R-:W-:Y:S01]  /*9710*/  CS2R R26, SRZ ;  /* 0x00000000001a7805 */ /* 0x000fe2000001ff00 */
[----:B------:R-:W-:Y:S01]  /*9720*/  CS2R R24, SRZ ;  /* 0x0000000000187805 */ /* 0x000fe2000001ff00 */
[----:B--2---:R-:W-:-:S05]  /*9730*/  @!P1 IADD3 R10, P2, R4, R14, RZ ;  /* 0x0000000e040a9210 */ /* 0x004fca0007f5e0ff */
[----:B------:R-:W-:Y:S01]  /*9740*/  @!P1 IMAD.X R11, R5, 0x1, R0, P2 ;  /* 0x00000001050b9824 */ /* 0x000fe200010e0600 */
[----:B-1----:R-:W-:-:S04]  /*9750*/  @!P1 IADD3 R6, P2, R2, R14, RZ ;  /* 0x0000000e02069210 */ /* 0x002fc80007f5e0ff */
[C---:B------:R-:W-:Y:S01]  /*9760*/  @!P0 IMAD.SHL.U32 R14, R144.reuse, 0x2, RZ ;  /* 0x00000002900e8824 */ /* 0x040fe200078e00ff */
[----:B------:R1:W5:Y:S01]  /*9770*/  @!P1 LD.E.64 R26, [R10.64] ;  /* 0x000000080a1a9980 */ /* 0x000362000c101b00 */
[----:B------:R-:W-:Y:S01]  /*9780*/  @!P1 IMAD.X R7, R3, 0x1, R0, P2 ;  /* 0x0000000103079824 */ /* 0x000fe200010e0600 */
[----:B------:R-:W-:Y:S02]  /*9790*/  ISETP.GE.AND P2, PT, R107, c[0x0][0x27c], PT ;  /* 0x00009f006b007a0c */ /* 0x000fe40003f46270 */
[----:B------:R-:W-:Y:S02]  /*97a0*/  @!P0 SHF.L.U64.HI R0, R144, 0x1, R78 ;  /* 0x0000000190008819 */ /* 0x000fe4000001024e */
[----:B------:R2:W5:Y:S01]  /*97b0*/  @!P1 LD.E.64 R24, [R6.64] ;  /* 0x0000000806189980 */ /* 0x000562000c101b00 */
[----:B------:R-:W-:Y:S01]  /*97c0*/  CS2R R28, SRZ ;  /* 0x00000000001c7805 */ /* 0x000fe2000001ff00 */
[----:B------:R-:W-:Y:S01]  /*97d0*/  CS2R R30, SRZ ;  /* 0x00000000001e7805 */ /* 0x000fe2000001ff00 */
[----:B-1----:R-:W-:-:S05]  /*97e0*/  @!P0 IADD3 R10, P1, R4, R14, RZ ;  /* 0x0000000e040a8210 */ /* 0x002fca0007f3e0ff */
[----:B------:R-:W-:Y:S01]  /*97f0*/  @!P0 IMAD.X R11, R5, 0x1, R0, P1 ;  /* 0x00000001050b8824 */ /* 0x000fe200008e0600 */
[----:B--2---:R-:W-:Y:S01]  /*9800*/  @!P0 IADD3 R6, P1, R2, R14, RZ ;  /* 0x0000000e02068210 */ /* 0x004fe20007f3e0ff */
[----:B------:R-:W-:-:S03]  /*9810*/  @!P2 IMAD.SHL.U32 R14, R107, 0x2, RZ ;  /* 0x000000026b0ea824 */ /* 0x000fc600078e00ff */
[----:B------:R1:W5:Y:S01]  /*9820*/  @!P0 LD.E.64 R28, [R10.64] ;  /* 0x000000080a1c8980 */ /* 0x000362000c101b00 */
[----:B------:R-:W-:Y:S01]  /*9830*/  @!P0 IMAD.X R7, R3, 0x1, R0, P1 ;  /* 0x0000000103078824 */ /* 0x000fe200008e0600 */
[-C--:B------:R-:W-:Y:S02]  /*9840*/  @!P2 IADD3 R16, P3, R4, R14.reuse, RZ ;  /* 0x0000000e0410a210 */ /* 0x080fe40007f7e0ff */
[----:B------:R-:W-:Y:S02]  /*9850*/  @!P2 SHF.L.U64.HI R0, R107, 0x1, R77 ;  /* 0x000000016b00a819 */ /* 0x000fe4000001024d */
[----:B------:R2:W5:Y:S01]  /*9860*/  @!P0 LD.E.64 R30, [R6.64] ;  /* 0x00000008061e8980 */ /* 0x000562000c101b00 */
[----:B------:R-:W-:Y:S02]  /*9870*/  @!P2 IADD3 R14, P0, R2, R14, RZ ;  /* 0x0000000e020ea210 */ /* 0x000fe40007f1e0ff */
[----:B------:R-:W-:-:S03]  /*9880*/  ISETP.GE.AND P1, PT, R140, c[0x0][0x27c], PT ;  /* 0x00009f008c007a0c */ /* 0x000fc60003f26270 */
[--C-:B------:R-:W-:Y:S01]  /*9890*/  @!P2 IMAD.X R15, R3, 0x1, R0.reuse, P0 ;  /* 0x00000001030fa824 */ /* 0x100fe200000e0600 */
[----:B------:R-:W-:Y:S01]  /*98a0*/  ISETP.GE.AND P0, PT, R143, c[0x0][0x27c], PT ;  /* 0x00009f008f007a0c */ /* 0x000fe20003f06270 */
[----:B------:R-:W-:-:S08]  /*98b0*/  @!P2 IMAD.X R17, R5, 0x1, R0, P3 ;  /* 0x000000010511a824 */ /* 0x000fd000018e0600 */
[----:B------:R-:W-:Y:S01]  /*98c0*/  @!P1 IMAD.WIDE R22, R140, 0x2, R4 ;  /* 0x000000028c169825 */ /* 0x000fe200078e0204 */
[----:B-1----:R-:W-:-:S03]  /*98d0*/  CS2R R10, SRZ ;  /* 0x00000000000a7805 */ /* 0x002fc6000001ff00 */
[----:B------:R-:W-:Y:S01]  /*98e0*/  @!P1 IMAD.WIDE R20, R140, 0x2, R2 ;  /* 0x000000028c149825 */ /* 0x000fe200078e0202 */
[----:B--2---:R-:W-:-:S03]  /*98f0*/  CS2R R6, SRZ ;  /* 0x0000000000067805 */ /* 0x004fc6000001ff00 */
[C---:B------:R-:W-:Y:S01]  /*9900*/  @!P0 IMAD.SHL.U32 R0, R143.reuse, 0x2, RZ ;  /* 0x000000028f008824 */ /* 0x040fe200078e00ff */
[----:B------:R1:W5:Y:S01]  /*9910*/  @!P1 LD.E.64 R10, [R22.64] ;  /* 0x00000008160a9980 */ /* 0x000362000c101b00 */
[----:B------:R-:W-:-:S03]  /*9920*/  @!P0 SHF.L.U64.HI R19, R143, 0x1, R73 ;  /* 0x000000018f138819 */ /* 0x000fc60000010249 */
[----:B------:R2:W5:Y:S01]  /*9930*/  @!P1 LD.E.64 R6, [R20.64] ;  /* 0x0000000814069980 */ /* 0x000562000c101b00 */
[----:B------:R-:W-:-:S05]  /*9940*/  @!P0 IADD3 R4, P1, R4, R0, RZ ;  /* 0x0000000004048210 */ /* 0x000fca0007f3e0ff */
[--C-:B------:R-:W-:Y:S01]  /*9950*/  @!P0 IMAD.X R5, R5, 0x1, R19.reuse, P1 ;  /* 0x0000000105058824 */ /* 0x100fe200008e0613 */
[----:B------:R-:W-:Y:S01]  /*9960*/  @!P0 IADD3 R2, P1, R2, R0, RZ ;  /* 0x0000000002028210 */ /* 0x000fe20007f3e0ff */
[----:B------:R-:W-:Y:S01]  /*9970*/  CS2R R34, SRZ ;  /* 0x0000000000227805 */ /* 0x000fe2000001ff00 */
[----:B------:R-:W-:Y:S01]  /*9980*/  CS2R R40, SRZ ;  /* 0x0000000000287805 */ /* 0x000fe2000001ff00 */
[----:B------:R-:W-:Y:S02]  /*9990*/  CS2R R42, SRZ ;  /* 0x00000000002a7805 */ /* 0x000fe4000001ff00 */
[----:B------:R-:W-:Y:S02]  /*99a0*/  @!P0 IMAD.X R3, R3, 0x1, R19, P1 ;  /* 0x0000000103038824 */ /* 0x000fe400008e0613 */
[----:B------:R2:W5:Y:S04]  /*99b0*/  @!P2 LD.E.64 R34, [R14.64] ;  /* 0x000000080e22a980 */ /* 0x000568000c101b00 */
[----:B------:R2:W5:Y:S01]  /*99c0*/  @!P0 LD.E.64 R40, [R4.64] ;  /* 0x0000000804288980 */ /* 0x000562000c101b00 */
[----:B-1----:R-:W-:-:S03]  /*99d0*/  CS2R R22, SRZ ;  /* 0x0000000000167805 */ /* 0x002fc6000001ff00 */
[----:B------:R2:W5:Y:S04]  /*99e0*/  @!P0 LD.E.64 R42, [R2.64] ;  /* 0x00000008022a8980 */ /* 0x000568000c101b00 */
[----:B------:R2:W5:Y:S02]  /*99f0*/  @!P2 LD.E.64 R22, [R16.64] ;  /* 0x000000081016a980 */ /* 0x000564000c101b00 */
.L_x_766:
[----:B--2---:R-:W-:Y:S05]  /*9a00*/  BSYNC B0 ;  /* 0x0000000000007941 */ /* 0x004fea0003800000 */
.L_x_765:
[----:B------:R-:W-:Y:S01]  /*9a10*/  IADD3 R0, R18, 0x40, RZ ;  /* 0x0000004012007810 */ /* 0x000fe20007ffe0ff */
[----:B-----5:R-:W-:Y:S01]  /*9a20*/  IMAD.MOV.U32 R2, RZ, RZ, R22 ;  /* 0x000000ffff027224 */ /* 0x020fe200078e0016 */
[----:B------:R-:W-:Y:S01]  /*9a30*/  MOV R14, R6 ;  /* 0x00000006000e7202 */ /* 0x000fe20000000f00 */
[----:B-1----:R-:W-:Y:S01]  /*9a40*/  IMAD.MOV.U32 R3, RZ, RZ, R41 ;  /* 0x000000ffff037224 */ /* 0x002fe200078e0029 */
[----:B------:R-:W-:Y:S01]  /*9a50*/  ISETP.GE.AND P0, PT, R0, R32, PT ;  /* 0x000000200000720c */ /* 0x000fe20003f06270 */
[----:B------:R-:W-:Y:S01]  /*9a60*/  IMAD.MOV.U32 R0, RZ, RZ, R23 ;  /* 0x000000ffff007224 */ /* 0x000fe200078e0017 */
[----:B----4-:R-:W1:Y:S01]  /*9a70*/  SHFL.IDX PT, R5, R36, 0x1, 0x1c1f ;  /* 0x003c1f0024057f89 */ /* 0x010e6200000e0000 */
[----:B---3--:R-:W-:Y:S01]  /*9a80*/  IMAD.MOV.U32 R4, RZ, RZ, R40 ;  /* 0x000000ffff047224 */ /* 0x008fe200078e0028 */
[----:B------:R-:W-:Y:S01]  /*9a90*/  PRMT R76, R76, 0x5410, R3 ;  /* 0x000054104c4c7816 */ /* 0x000fe20000000003 */
[----:B------:R-:W-:Y:S01]  /*9aa0*/  IMAD.MOV.U32 R3, RZ, RZ, R29 ;  /* 0x000000ffff037224 */ /* 0x000fe200078e001d */
[----:B------:R-:W-:Y:S01]  /*9ab0*/  PRMT R72, R2, 0x5410, R0 ;  /* 0x0000541002487816 */ /* 0x000fe20000000000 */
[----:B------:R-:W-:Y:S01]  /*9ac0*/  IMAD.MOV.U32 R2, RZ, RZ, R26 ;  /* 0x000000ffff027224 */ /* 0x000fe200078e001a */
[----:B------:R-:W-:Y:S01]  /*9ad0*/  PRMT R75, R75, 0x5410, R4 ;  /* 0x000054104b4b7816 */ /* 0x000fe20000000004 */
[----:B------:R-:W-:Y:S01]  /*9ae0*/  IMAD.MOV.U32 R0, RZ, RZ, R27 ;  /* 0x000000ffff007224 */ /* 0x000fe200078e001b */
[----:B------:R-:W-:Y:S01]  /*9af0*/  MOV R4, R28 ;  /* 0x0000001c00047202 */ /* 0x000fe20000000f00 */
[----:B------:R-:W-:Y:S01]  /*9b00*/  IMAD.MOV.U32 R16, RZ, RZ, R8 ;  /* 0x000000ffff107224 */ /* 0x000fe200078e0008 */
[----:B------:R-:W-:Y:S01]  /*9b10*/  BSSY B0, `(.L_x_767) ;  /* 0x0000066000007945 */ /* 0x000fe20003800000 */
[----:B------:R-:W-:Y:S01]  /*9b20*/  IMAD.MOV.U32 R15, RZ, RZ, R9 ;  /* 0x000000ffff0f7224 */ /* 0x000fe200078e0009 */
[----:B------:R-:W-:Y:S01]  /*9b30*/  PRMT R68, R2, 0x5410, R0 ;  /* 0x0000541002447816 */ /* 0x000fe20000000000 */
[----:B------:R-:W-:Y:S01]  /*9b40*/  IMAD.MOV.U32 R2, RZ, RZ, R10 ;  /* 0x000000ffff027224 */ /* 0x000fe200078e000a */
[----:B------:R-:W-:Y:S01]  /*9b50*/  PRMT R70, R4, 0x5410, R3 ;  /* 0x0000541004467816 */ /* 0x000fe20000000003 */
[----:B------:R-:W-:Y:S01]  /*9b60*/  IMAD.MOV.U32 R0, RZ, RZ, R11 ;  /* 0x000000ffff007224 */ /* 0x000fe200078e000b */
[----:B------:R-:W-:Y:S01]  /*9b70*/  MOV R4, R12 ;  /* 0x0000000c00047202 */ /* 0x000fe20000000f00 */
[----:B------:R-:W-:Y:S01]  /*9b80*/  IMAD.MOV.U32 R3, RZ, RZ, R13 ;  /* 0x000000ffff037224 */ /* 0x000fe200078e000d */
[----:B------:R-:W-:Y:S01]  /*9b90*/  PRMT R65, R16, 0x5410, R15 ;  /* 0x0000541010417816 */ /* 0x000fe2000000000f */
[----:B------:R-:W-:Y:S01]  /*9ba0*/  CS2R R56, SRZ ;  /* 0x0000000000387805 */ /* 0x000fe2000001ff00 */
[----:B------:R-:W-:Y:S01]  /*9bb0*/  PRMT R64, R2, 0x5410, R0 ;  /* 0x0000541002407816 */ /* 0x000fe20000000000 */
[----:B------:R-:W-:Y:S01]  /*9bc0*/  IMAD.MOV.U32 R2, RZ, RZ, R34 ;  /* 0x000000ffff027224 */ /* 0x000fe200078e0022 */
[----:B------:R-:W-:Y:S01]  /*9bd0*/  PRMT R66, R4, 0x5410, R3 ;  /* 0x0000541004427816 */ /* 0x000fe20000000003 */
[----:B------:R-:W-:Y:S01]  /*9be0*/  IMAD.MOV.U32 R0, RZ, RZ, R35 ;  /* 0x000000ffff007224 */ /* 0x000fe200078e0023 */
[----:B------:R-:W-:Y:S01]  /*9bf0*/  MOV R4, R42 ;  /* 0x0000002a00047202 */ /* 0x000fe20000000f00 */
[----:B------:R-:W-:Y:S01]  /*9c00*/  IMAD.MOV.U32 R3, RZ, RZ, R43 ;  /* 0x000000ffff037224 */ /* 0x000fe200078e002b */
[----:B------:R-:W-:Y:S01]  /*9c10*/  CS2R R52, SRZ ;  /* 0x0000000000347805 */ /* 0x000fe2000001ff00 */
[----:B------:R-:W-:Y:S01]  /*9c20*/  CS2R R48, SRZ ;  /* 0x0000000000307805 */ /* 0x000fe2000001ff00 */
[----:B------:R-:W-:Y:S01]  /*9c30*/  PRMT R71, R2, 0x5410, R0 ;  /* 0x0000541002477816 */ /* 0x000fe20000000000 */
[----:B------:R-:W-:Y:S01]  /*9c40*/  IMAD.MOV.U32 R2, RZ, RZ, R24 ;  /* 0x000000ffff027224 */ /* 0x000fe200078e0018 */
[----:B------:R-:W-:Y:S01]  /*9c50*/  PRMT R74, R4, 0x5410, R3 ;  /* 0x00005410044a7816 */ /* 0x000fe20000000003 */
[----:B------:R-:W-:Y:S01]  /*9c60*/  IMAD.MOV.U32 R3, RZ, RZ, R31 ;  /* 0x000000ffff037224 */ /* 0x000fe200078e001f */
[----:B------:R-:W-:Y:S01]  /*9c70*/  MOV R0, R25 ;  /* 0x0000001900007202 */ /* 0x000fe20000000f00 */
[----:B------:R-:W-:Y:S01]  /*9c80*/  CS2R R44, SRZ ;  /* 0x00000000002c7805 */ /* 0x000fe2000001ff00 */
[----:B------:R-:W-:Y:S01]  /*9c90*/  MOV R4, R30 ;  /* 0x0000001e00047202 */ /* 0x000fe20000000f00 */
[----:B------:R-:W-:Y:S01]  /*9ca0*/  CS2R R60, SRZ ;  /* 0x00000000003c7805 */ /* 0x000fe2000001ff00 */
[----:B------:R-:W-:Y:S01]  /*9cb0*/  PRMT R67, R2, 0x5410, R0 ;  /* 0x0000541002437816 */ /* 0x000fe20000000000 */
[----:B------:R-:W-:Y:S01]  /*9cc0*/  IMAD.MOV.U32 R0, RZ, RZ, R7 ;  /* 0x000000ffff007224 */ /* 0x000fe200078e0007 */
[----:B------:R-:W-:Y:S01]  /*9cd0*/  PRMT R69, R4, 0x5410, R3 ;  /* 0x0000541004457816 */ /* 0x000fe20000000003 */
[----:B------:R2:W3:Y:S01]  /*9ce0*/  SHFL.IDX PT, R2, R38, 0x1, 0x1c1f ;  /* 0x003c1f0026027f89 */ /* 0x0004e200000e0000 */
[----:B------:R-:W-:Y:S01]  /*9cf0*/  CS2R R58, SRZ ;  /* 0x00000000003a7805 */ /* 0x000fe2000001ff00 */
[----:B------:R-:W-:Y:S01]  /*9d00*/  CS2R R54, SRZ ;  /* 0x0000000000367805 */ /* 0x000fe2000001ff00 */
[----:B------:R-:W-:Y:S01]  /*9d10*/  CS2R R50, SRZ ;  /* 0x0000000000327805 */ /* 0x000fe2000001ff00 */
[----:B------:R4:W1:Y:S01]  /*9d20*/  SHFL.IDX PT, R4, R37, 0x1, 0x1c1f ;  /* 0x003c1f0025047f89 */ /* 0x00086200000e0000 */
[----:B------:R-:W-:-:S03]  /*9d30*/  CS2R R46, SRZ ;  /* 0x00000000002e7805 */ /* 0x000fc6000001ff00 */
[----:B------:R1:W3:Y:S01]  /*9d40*/  SHFL.IDX PT, R3, R33, 0x1, 0x1c1f ;  /* 0x003c1f0021037f89 */ /* 0x0002e200000e0000 */
[----:B--2---:R-:W-:Y:S01]  /*9d50*/  CS2R R38, SRZ ;  /* 0x0000000000267805 */ /* 0x004fe2000001ff00 */
[----:B----4-:R-:W-:Y:S01]  /*9d60*/  CS2R R36, SRZ ;  /* 0x0000000000247805 */ /* 0x010fe2000001ff00 */
[----:B-1----:R-:W-:Y:S01]  /*9d70*/  PRMT R33, R14, 0x5410, R0 ;  /* 0x000054100e217816 */ /* 0x002fe20000000000 */
[----:B------:R-:W-:Y:S05]  /*9d80*/  @P0 BRA `(.L_x_768) ;  /* 0x000003e000000947 */ /* 0x000fea0003800000 */
[----:B---3--:R-:W-:Y:S01]  /*9d90*/  ISETP.GE.AND P0, PT, R145, c[0x0][0x27c], PT ;  /* 0x00009f0091007a0c */ /* 0x008fe20003f06270 */
[----:B------:R-:W-:Y:S01]  /*9da0*/  CS2R R44, SRZ ;  /* 0x00000000002c7805 */ /* 0x000fe2000001ff00 */
[----:B------:R-:W-:Y:S01]  /*9db0*/  ISETP.GE.AND P1, PT, R142, c[0x0][0x27c], PT ;  /* 0x00009f008e007a0c */ /* 0x000fe20003f26270 */
[----:B------:R-:W-:-:S10]  /*9dc0*/  CS2R R46, SRZ ;  /* 0x00000000002e7805 */ /* 0x000fd4000001ff00 */
[C---:B------:R-:W-:Y:S01]  /*9dd0*/  @!P0 IMAD.SHL.U32 R0, R145.reuse, 0x2, RZ ;  /* 0x0000000291008824 */ /* 0x040fe200078e00ff */
[----:B------:R-:W-:-:S04]  /*9de0*/  @!P0 SHF.L.U64.HI R15, R145, 0x1, R80 ;  /* 0x00000001910f8819 */ /* 0x000fc80000010250 */
[----:B------:R-:W-:-:S05]  /*9df0*/  @!P0 IADD3 R16, P2, R4, R0, RZ ;  /* 0x0000000004108210 */ /* 0x000fca0007f5e0ff */
[----:B------:R-:W-:Y:S01]  /*9e00*/  @!P0 IMAD.X R17, R5, 0x1, R15, P2 ;  /* 0x0000000105118824 */ /* 0x000fe200010e060f */
[----:B------:R-:W-:Y:S01]  /*9e10*/  @!P0 IADD3 R14, P2, R2, R0, RZ ;  /* 0x00000000020e8210 */ /* 0x000fe20007f5e0ff */
[----:B------:R-:W-:-:S03]  /*9e20*/  @!P1 IMAD.SHL.U32 R0, R142, 0x2, RZ ;  /* 0x000000028e009824 */ /* 0x000fc600078e00ff */
[----:B------:R1:W5:Y:S01]  /*9e30*/  @!P0 LD.E.64 R44, [R16.64] ;  /* 0x00000008102c8980 */ /* 0x000362000c101b00 */
[----:B------:R-:W-:-:S05]  /*9e40*/  @!P0 IMAD.X R15, R3, 0x1, R15, P2 ;  /* 0x00000001030f8824 */ /* 0x000fca00010e060f */
[----:B------:R2:W5:Y:S01]  /*9e50*/  @!P0 LD.E.64 R46, [R14.64] ;  /* 0x000000080e2e8980 */ /* 0x000562000c101b00 */
[----:B------:R-:W-:Y:S01]  /*9e60*/  ISETP.GE.AND P0, PT, R144, c[0x0][0x27c], PT ;  /* 0x00009f0090007a0c */ /* 0x000fe20003f06270 */
[----:B------:R-:W-:Y:S01]  /*9e70*/  CS2R R48, SRZ ;  /* 0x0000000000307805 */ /* 0x000fe2000001ff00 */
[----:B------:R-:W-:Y:S01]  /*9e80*/  CS2R R50, SRZ ;  /* 0x0000000000327805 */ /* 0x000fe2000001ff00 */
[----:B-1----:R-:W-:Y:S02]  /*9e90*/  @!P1 IADD3 R16, P2, R4, R0, RZ ;  /* 0x0000000004109210 */ /* 0x002fe40007f5e0ff */
[----:B--2---:R-:W-:-:S05]  /*9ea0*/  @!P1 SHF.L.U64.HI R15, R142, 0x1, R79 ;  /* 0x000000018e0f9819 */ /* 0x004fca000001024f */
[--C-:B------:R-:W-:Y:S01]  /*9eb0*/  @!P1 IMAD.X R17, R5, 0x1, R15.reuse, P2 ;  /* 0x0000000105119824 */ /* 0x100fe200010e060f */
[----:B------:R-:W-:Y:S02]  /*9ec0*/  @!P1 IADD3 R14, P2, R2, R0, RZ ;  /* 0x00000000020e9210 */ /* 0x000fe40007f5e0ff */
[----:B------:R-:W-:Y:S02]  /*9ed0*/  @!P0 IMAD.SHL.U32 R0, R144, 0x2, RZ ;  /* 0x0000000290008824 */ /* 0x000fe400078e00ff */
[----:B------:R1:W5:Y:S01]  /*9ee0*/  @!P1 LD.E.64 R48, [R16.64] ;  /* 0x0000000810309980 */ /* 0x000362000c101b00 */
[----:B------:R-:W-:Y:S01]  /*9ef0*/  @!P1 IMAD.X R15, R3, 0x1, R15, P2 ;  /* 0x00000001030f9824 */ /* 0x000fe200010e060f */
[----:B------:R-:W-:-:S04]  /*9f00*/  ISETP.GE.AND P2, PT, R107, c[0x0][0x27c], PT ;  /* 0x00009f006b007a0c */ /* 0x000fc80003f46270 */
[----:B------:R2:W5:Y:S01]  /*9f10*/  @!P1 LD.E.64 R50, [R14.64] ;  /* 0x000000080e329980 */ /* 0x000562000c101b00 */
[----:B------:R-:W-:Y:S01]  /*9f20*/  CS2R R52, SRZ ;  /* 0x0000000000347805 */ /* 0x000fe2000001ff00 */
[----:B------:R-:W-:Y:S01]  /*9f30*/  CS2R R54, SRZ ;  /* 0x0000000000367805 */ /* 0x000fe2000001ff00 */
[----:B-1----:R-:W-:Y:S02]  /*9f40*/  @!P0 IADD3 R16, P1, R4, R0, RZ ;  /* 0x0000000004108210 */ /* 0x002fe40007f3e0ff */
[----:B--2---:R-:W-:-:S05]  /*9f50*/  @!P0 SHF.L.U64.HI R15, R144, 0x1, R78 ;  /* 0x00000001900f8819 */ /* 0x004fca000001024e */
[----:B------:R-:W-:Y:S01]  /*9f60*/  @!P0 IMAD.X R17, R5, 0x1, R15, P1 ;  /* 0x0000000105118824 */ /* 0x000fe200008e060f */
[----:B------:R-:W-:Y:S01]  /*9f70*/  @!P0 IADD3 R14, P1, R2, R0, RZ ;  /* 0x00000000020e8210 */ /* 0x000fe20007f3e0ff */
[----:B------:R-:W-:-:S03]  /*9f80*/  @!P2 IMAD.SHL.U32 R18, R107, 0x2, RZ ;  /* 0x000000026b12a824 */ /* 0x000fc600078e00ff */
[----:B------:R1:W5:Y:S01]  /*9f90*/  @!P0 LD.E.64 R52, [R16.64] ;  /* 0x0000000810348980 */ /* 0x000362000c101b00 */
[----:B------:R-:W-:Y:S01]  /*9fa0*/  @!P0 IMAD.X R15, R3, 0x1, R15, P1 ;  /* 0x00000001030f8824 */ /* 0x000fe200008e060f */
[----:B------:R-:W-:-:S04]  /*9fb0*/  @!P2 SHF.L.U64.HI R0, R107, 0x1, R77 ;  /* 0x000000016b00a819 */ /* 0x000fc8000001024d */
[----:B------:R2:W5:Y:S01]  /*9fc0*/  @!P0 LD.E.64 R54, [R14.64] ;  /* 0x000000080e368980 */ /* 0x000562000c101b00 */
[----:B------:R-:W-:Y:S01]  /*9fd0*/  ISETP.GE.AND P1, PT, R140, c[0x0][0x27c], PT ;  /* 0x00009f008c007a0c */ /* 0x000fe20003f26270 */
[----:B------:R-:W-:Y:S01]  /*9fe0*/  CS2R R36, SRZ ;  /* 0x0000000000247805 */ /* 0x000fe2000001ff00 */
[----:B------:R-:W-:Y:S01]  /*9ff0*/  CS2R R38, SRZ ;  /* 0x0000000000267805 */ /* 0x000fe2000001ff00 */
[----:B--2---:R-:W-:-:S05]  /*a000*/  @!P2 IADD3 R14, P0, R2, R18, RZ ;  /* 0x00000012020ea210 */ /* 0x004fca0007f1e0ff */
[----:B------:R-:W-:Y:S01]  /*a010*/  @!P2 IMAD.X R15, R3, 0x1, R0, P0 ;  /* 0x00000001030fa824 */ /* 0x000fe200000e0600 */
[----:B------:R-:W-:Y:S02]  /*a020*/  ISETP.GE.AND P0, PT, R143, c[0x0][0x27c], PT ;  /* 0x00009f008f007a0c */ /* 0x000fe40003f06270 */
[----:B-1----:R-:W-:Y:S02]  /*a030*/  @!P2 IADD3 R16, P3, R4, R18, RZ ;  /* 0x000000120410a210 */ /* 0x002fe40007f7e0ff */
[----:B------:R-:W-:-:S04]  /*a040*/  @!P1 IMAD.WIDE R20, R140, 0x2, R4 ;  /* 0x000000028c149825 */ /* 0x000fc800078e0204 */
[----:B------:R-:W-:Y:S01]  /*a050*/  @!P2 IMAD.X R17, R5, 0x1, R0, P3 ;  /* 0x000000010511a824 */ /* 0x000fe200018e0600 */
[----:B------:R1:W5:Y:S01]  /*a060*/  @!P1 LD.E.64 R36, [R20.64] ;  /* 0x0000000814249980 */ /* 0x000362000c101b00 */
[----:B------:R-:W-:-:S04]  /*a070*/  @!P1 IMAD.WIDE R18, R140, 0x2, R2 ;  /* 0x000000028c129825 */ /* 0x000fc800078e0202 */
[----:B------:R-:W-:Y:S01]  /*a080*/  @!P0 IMAD.SHL.U32 R0, R143, 0x2, RZ ;  /* 0x000000028f008824 */ /* 0x000fe200078e00ff */
[----:B------:R2:W5:Y:S04]  /*a090*/  @!P1 LD.E.64 R38, [R18.64] ;  /* 0x0000000812269980 */ /* 0x000568000c101b00 */
[----:B------:R-:W-:Y:S01]  /*a0a0*/  @!P0 IADD3 R4, P1, R4, R0, RZ ;  /* 0x0000000004048210 */ /* 0x000fe20007f3e0ff */
[----:B------:R-:W-:Y:S01]  /*a0b0*/  CS2R R56, SRZ ;  /* 0x0000000000387805 */ /* 0x000fe2000001ff00 */
[----:B------:R-:W-:Y:S01]  /*a0c0*/  CS2R R58, SRZ ;  /* 0x00000000003a7805 */ /* 0x000fe2000001ff00 */
[----:B------:R-:W-:Y:S01]  /*a0d0*/  CS2R R62, SRZ ;  /* 0x00000000003e7805 */ /* 0x000fe2000001ff00 */
[----:B------:R-:W-:-:S03]  /*a0e0*/  CS2R R60, SRZ ;  /* 0x00000000003c7805 */ /* 0x000fc6000001ff00 */
[----:B------:R1:W5:Y:S04]  /*a0f0*/  @!P2 LD.E.64 R56, [R16.64] ;  /* 0x000000081038a980 */ /* 0x000368000c101b00 */
[----:B------:R1:W5:Y:S01]  /*a100*/  @!P2 LD.E.64 R58, [R14.64] ;  /* 0x000000080e3aa980 */ /* 0x000362000c101b00 */
[----:B--2---:R-:W-:-:S05]  /*a110*/  @!P0 SHF.L.U64.HI R18, R143, 0x1, R73 ;  /* 0x000000018f128819 */ /* 0x004fca0000010249 */
[----:B------:R-:W-:Y:S01]  /*a120*/  @!P0 IMAD.X R5, R5, 0x1, R18, P1 ;  /* 0x0000000105058824 */ /* 0x000fe200008e0612 */
[----:B------:R-:W-:-:S04]  /*a130*/  @!P0 IADD3 R2, P1, R2, R0, RZ ;  /* 0x0000000002028210 */ /* 0x000fc80007f3e0ff */
[----:B------:R1:W5:Y:S01]  /*a140*/  @!P0 LD.E.64 R62, [R4.64] ;  /* 0x00000008043e8980 */ /* 0x000362000c101b00 */
[----:B------:R-:W-:-:S05]  /*a150*/  @!P0 IMAD.X R3, R3, 0x1, R18, P1 ;  /* 0x0000000103038824 */ /* 0x000fca00008e0612 */
[----:B------:R1:W5:Y:S03]  /*a160*/  @!P0 LD.E.64 R60, [R2.64] ;  /* 0x00000008023c8980 */ /* 0x000366000c101b00 */
.L_x_768:
[----:B---3--:R-:W-:Y:S05]  /*a170*/  BSYNC B0 ;  /* 0x0000000000007941 */ /* 0x008fea0003800000 */
.L_x_767:
[----:B-1---5:R-:W-:Y:S01]  /*a180*/  IMAD.MOV.U32 R2, RZ, RZ, R62 ;  /* 0x000000ffff027224 */ /* 0x022fe200078e003e */
[----:B------:R-:W-:-:S04]  /*a190*/  DEPBAR.LE SB0, 0x1 ;  /* 0x000080400000791a */ /* 0x000fc80000000000 */
        /* <DEDUP_REMOVED lines=12> */
[----:B------:R-:W-:-:S03]  /*a260*/  IMAD.MOV.U32 R3, RZ, RZ, R49 ;  /* 0x000000ffff037224 */ /* 0x000fc600078e0031 */
[----:B------:R-:W-:Y:S01]  /*a270*/  PRMT R77, R2, 0x5410, R0 ;  /* 0x00005410024d7816 */ /* 0x000fe20000000000 */
[----:B------:R-:W-:Y:S01]  /*a280*/  IMAD.MOV.U32 R0, RZ, RZ, R61 ;  /* 0x000000ffff007224 */ /* 0x000fe200078e003d */
[----:B------:R-:W-:Y:S02]  /*a290*/  MOV R2, R60 ;  /* 0x0000003c00027202 */ /* 0x000fe40000000f00 */
[----:B------:R-:W-:Y:S01]  /*a2a0*/  PRMT R79, R4, 0x5410, R3 ;  /* 0x00005410044f7816 */ /* 0x000fe20000000003 */
[----:B------:R-:W-:Y:S01]  /*a2b0*/  IMAD.MOV.U32 R4, RZ, RZ, R36 ;  /* 0x000000ffff047224 */ /* 0x000fe200078e0024 */
[----:B------:R-:W-:Y:S01]  /*a2c0*/  PRMT R86, R2, 0x5410, R0 ;  /* 0x0000541002567816 */ /* 0x000fe20000000000 */
[----:B------:R-:W-:Y:S02]  /*a2d0*/  IMAD.MOV.U32 R3, RZ, RZ, R37 ;  /* 0x000000ffff037224 */ /* 0x000fe400078e0025 */
[----:B------:R-:W-:Y:S02]  /*a2e0*/  IMAD.MOV.U32 R2, RZ, RZ, R58 ;  /* 0x000000ffff027224 */ /* 0x000fe400078e003a */
[----:B------:R-:W-:Y:S01]  /*a2f0*/  IMAD.MOV.U32 R0, RZ, RZ, R59 ;  /* 0x000000ffff007224 */ /* 0x000fe200078e003b */
[----:B------:R-:W-:Y:S01]  /*a300*/  PRMT R73, R4, 0x5410, R3 ;  /* 0x0000541004497816 */ /* 0x000fe20000000003 */
[----:B------:R-:W-:-:S03]  /*a310*/  IMAD.IADD R3, R32, 0x1, -R233 ;  /* 0x0000000120037824 */ /* 0x000fc600078e0ae9 */
[----:B------:R-:W-:Y:S01]  /*a320*/  PRMT R82, R2, 0x5410, R0 ;  /* 0x0000541002527816 */ /* 0x000fe20000000000 */
[----:B------:R-:W-:Y:S01]  /*a330*/  IMAD.MOV.U32 R0, RZ, RZ, R55 ;  /* 0x000000ffff007224 */ /* 0x000fe200078e0037 */
[----:B------:R-:W-:Y:S02]  /*a340*/  MOV R2, R54 ;  /* 0x0000003600027202 */ /* 0x000fe40000000f00 */
[----:B------:R-:W-:Y:S02]  /*a350*/  IMNMX R21, R3, 0x80, PT ;  /* 0x0000008003157817 */ /* 0x000fe40003800200 */
[----:B------:R-:W-:Y:S01]  /*a360*/  PRMT R80, R2, 0x5410, R0 ;  /* 0x0000541002507816 */ /* 0x000fe20000000000 */
[----:B------:R-:W-:Y:S01]  /*a370*/  IMAD.MOV.U32 R2, RZ, RZ, R50 ;  /* 0x000000ffff027224 */ /* 0x000fe200078e0032 */
[----:B------:R-:W-:Y:S01]  /*a380*/  MOV R0, R51 ;  /* 0x0000003300007202 */ /* 0x000fe20000000f00 */
[----:B------:R-:W-:Y:S01]  /*a390*/  BAR.SYNC.DEFER_BLOCKING 0x0 ;  /* 0x0000000000007b1d */ /* 0x000fe20000010000 */
[----:B------:R-:W-:-:S02]  /*a3a0*/  ISETP.GE.AND P0, PT, R222, R21, PT ;  /* 0x00000015de00720c */ /* 0x000fc40003f06270 */
[----:B------:R-:W-:Y:S01]  /*a3b0*/  PRMT R78, R2, 0x5410, R0 ;  /* 0x00005410024e7816 */ /* 0x000fe20000000000 */
[----:B------:R-:W-:Y:S02]  /*a3c0*/  IMAD.MOV.U32 R0, RZ, RZ, R47 ;  /* 0x000000ffff007224 */ /* 0x000fe400078e002f */
[----:B------:R-:W-:-:S03]  /*a3d0*/  IMAD.MOV.U32 R2, RZ, RZ, R46 ;  /* 0x000000ffff027224 */ /* 0x000fc600078e002e */
[----:B------:R-:W-:Y:S01]  /*a3e0*/  PRMT R76, R0, 0x7610, R76 ;  /* 0x00007610004c7816 */ /* 0x000fe2000000004c */
[----:B------:R-:W-:Y:S01]  /*a3f0*/  IMAD.MOV.U32 R0, RZ, RZ, R39 ;  /* 0x000000ffff007224 */ /* 0x000fe200078e0027 */
[----:B------:R-:W-:Y:S02]  /*a400*/  PRMT R75, R2, 0x7610, R75 ;  /* 0x00007610024b7816 */ /* 0x000fe4000000004b */
[----:B------:R-:W-:-:S04]  /*a410*/  MOV R2, R38 ;  /* 0x0000002600027202 */ /* 0x000fc80000000f00 */
[----:B------:R-:W-:Y:S01]  /*a420*/  PRMT R32, R2, 0x5410, R0 ;  /* 0x0000541002207816 */ /* 0x000fe20000000000 */
[----:B------:R-:W-:Y:S05]  /*a430*/  @P0 BRA `(.L_x_770) ;  /* 0x0000112000000947 */ /* 0x000fea0003800000 */
[----:B------:R-:W-:Y:S01]  /*a440*/  ISETP.GE.AND P0, PT, R140, c[0x0][0x27c], PT ;  /* 0x00009f008c007a0c */ /* 0x000fe20003f06270 */
[----:B------:R-:W-:-:S12]  /*a450*/  BSSY B0, `(.L_x_771) ;  /* 0x000002c000007945 */ /* 0x000fd80003800000 */
[----:B------:R-:W-:Y:S05]  /*a460*/  @P0 BRA `(.L_x_772) ;  /* 0x000002a000000947 */ /* 0x000fea0003800000 */
[----:B------:R-:W1:Y:S01]  /*a470*/  LDS.128 R16, [R210+0xc000] ;  /* 0x00c00000d2107984 */ /* 0x000e620000000c00 */
[----:B------:R-:W-:Y:S02]  /*a480*/  SHF.R.U32.HI R0, RZ, 0x10, R7 ;  /* 0x00000010ff007819 */ /* 0x000fe40000011607 */
[----:B------:R-:W-:Y:S02]  /*a490*/  SHF.R.U32.HI R2, RZ, 0x10, R11 ;  /* 0x00000010ff027819 */ /* 0x000fe4000001160b */
[----:B------:R-:W-:Y:S01]  /*a4a0*/  SHF.R.U64 R6, R6, 0x10, R7 ;  /* 0x0000001006067819 */ /* 0x000fe20000001207 */
[----:B------:R-:W-:Y:S02]  /*a4b0*/  HADD2.F32 R0, -RZ, R0.H0_H0 ;  /* 0x20000000ff007230 */ /* 0x000fe40000004100 */
[----:B------:R-:W-:Y:S02]  /*a4c0*/  HADD2.F32 R2, -RZ, R2.H0_H0 ;  /* 0x20000002ff027230 */ /* 0x000fe40000004100 */
[----:B------:R-:W-:-:S02]  /*a4d0*/  HADD2.F32 R6, -RZ, R6.H0_H0 ;  /* 0x20000006ff067230 */ /* 0x000fc40000004100 */
[--C-:B-1----:R-:W-:Y:S02]  /*a4e0*/  HADD2.F32 R3, -RZ, R19.reuse.H1_H1 ;  /* 0x30000013ff037230 */ /* 0x102fe40000004100 */
[----:B------:R-:W-:-:S03]  /*a4f0*/  HADD2.F32 R4, -RZ, R19.H0_H0 ;  /* 0x20000013ff047230 */ /* 0x000fc60000004100 */
[CC--:B------:R-:W-:Y:S02]  /*a500*/  FMUL.FTZ R5, R3.reuse, R0.reuse ;  /* 0x0000000003057220 */ /* 0x0c0fe40000410000 */
[C---:B------:R-:W-:Y:S02]  /*a510*/  FMUL.FTZ R0, R4.reuse, R0 ;  /* 0x0000000004007220 */ /* 0x040fe40000410000 */
[-C--:B------:R-:W-:Y:S01]  /*a520*/  FFMA.FTZ R20, R4, R2.reuse, -R5 ;  /* 0x0000000204147223 */ /* 0x080fe20000010805 */
[--C-:B------:R-:W-:Y:S01]  /*a530*/  HADD2.F32 R4, -RZ, R16.reuse.H0_H0 ;  /* 0x20000010ff047230 */ /* 0x100fe20000004100 */
[----:B------:R-:W-:Y:S01]  /*a540*/  FFMA.FTZ R19, R3, R2, R0 ;  /* 0x0000000203137223 */ /* 0x000fe20000010000 */
[----:B------:R-:W-:Y:S02]  /*a550*/  HADD2.F32 R3, -RZ, R16.H1_H1 ;  /* 0x30000010ff037230 */ /* 0x000fe40000004100 */
[----:B------:R-:W-:Y:S02]  /*a560*/  HADD2.F32 R0, -RZ, R33.H0_H0 ;  /* 0x20000021ff007230 */ /* 0x000fe40000004100 */
[----:B------:R-:W-:-:S03]  /*a570*/  HADD2.F32 R2, -RZ, R64.H0_H0 ;  /* 0x20000040ff027230 */ /* 0x000fc60000004100 */
[CC--:B------:R-:W-:Y:S02]  /*a580*/  FMUL.FTZ R5, R3.reuse, R0.reuse ;  /* 0x0000000003057220 */ /* 0x0c0fe40000410000 */
[C---:B------:R-:W-:Y:S02]  /*a590*/  FMUL.FTZ R0, R4.reuse, R0 ;  /* 0x0000000004007220 */ /* 0x040fe40000410000 */
[-C--:B------:R-:W-:Y:S01]  /*a5a0*/  FFMA.FTZ R16, R4, R2.reuse, -R5 ;  /* 0x0000000204107223 */ /* 0x080fe20000010805 */
[--C-:B------:R-:W-:Y:S01]  /*a5b0*/  HADD2.F32 R4, -RZ, R18.reuse.H0_H0 ;  /* 0x20000012ff047230 */ /* 0x100fe20000004100 */
[----:B------:R-:W-:Y:S01]  /*a5c0*/  FFMA.FTZ R15, R3, R2, R0 ;  /* 0x00000002030f7223 */ /* 0x000fe20000010000 */
[----:B------:R-:W-:Y:S02]  /*a5d0*/  HADD2.F32 R3, -RZ, R18.H1_H1 ;  /* 0x30000012ff037230 */ /* 0x000fe40000004100 */
[----:B------:R-:W-:Y:S02]  /*a5e0*/  HADD2.F32 R0, -RZ, R33.H1_H1 ;  /* 0x30000021ff007230 */ /* 0x000fe40000004100 */
[----:B------:R-:W-:-:S03]  /*a5f0*/  HADD2.F32 R2, -RZ, R64.H1_H1 ;  /* 0x30000040ff027230 */ /* 0x000fc60000004100 */
[CC--:B------:R-:W-:Y:S02]  /*a600*/  FMUL.FTZ R5, R3.reuse, R0.reuse ;  /* 0x0000000003057220 */ /* 0x0c0fe40000410000 */
[C---:B------:R-:W-:Y:S02]  /*a610*/  FMUL.FTZ R0, R4.reuse, R0 ;  /* 0x0000000004007220 */ /* 0x040fe40000410000 */
[-C--:B------:R-:W-:Y:S02]  /*a620*/  FFMA.FTZ R14, R4, R2.reuse, -R5 ;  /* 0x00000002040e7223 */ /* 0x080fe40000010805 */
[----:B------:R-:W-:Y:S01]  /*a630*/  FFMA.FTZ R5, R3, R2, R0 ;  /* 0x0000000203057223 */ /* 0x000fe20000010000 */
[----:B------:R-:W-:Y:S01]  /*a640*/  SHF.R.U64 R3, R10, 0x10, R11 ;  /* 0x000000100a037819 */ /* 0x000fe2000000120b */
[--C-:B------:R-:W-:Y:S02]  /*a650*/  HADD2.F32 R0, -RZ, R17.reuse.H1_H1 ;  /* 0x30000011ff007230 */ /* 0x100fe40000004100 */
[----:B------:R-:W-:-:S02]  /*a660*/  HADD2.F32 R2, -RZ, R17.H0_H0 ;  /* 0x20000011ff027230 */ /* 0x000fc40000004100 */
[----:B------:R-:W-:Y:S01]  /*a670*/  HADD2.F32 R7, -RZ, R3.H0_H0 ;  /* 0x20000003ff077230 */ /* 0x000fe20000004100 */
[-C--:B------:R-:W-:Y:S02]  /*a680*/  FMUL.FTZ R4, R0, R6.reuse ;  /* 0x0000000600047220 */ /* 0x080fe40000410000 */
[C---:B------:R-:W-:Y:S01]  /*a690*/  FMUL.FTZ R3, R2.reuse, R6 ;  /* 0x0000000602037220 */ /* 0x040fe20000410000 */
[----:B------:R-:W-:Y:S01]  /*a6a0*/  F2FP.PACK_AB R6, R5, R14 ;  /* 0x0000000e0506723e */ /* 0x000fe200000000ff */
[-C--:B------:R-:W-:Y:S01]  /*a6b0*/  FFMA.FTZ R2, R2, R7.reuse, -R4 ;  /* 0x0000000702027223 */ /* 0x080fe20000010804 */
[----:B------:R-:W-:Y:S01]  /*a6c0*/  F2FP.PACK_AB R4, R15, R16 ;  /* 0x000000100f04723e */ /* 0x000fe200000000ff */
[----:B------:R-:W-:Y:S01]  /*a6d0*/  FFMA.FTZ R3, R0, R7, R3 ;  /* 0x0000000700037223 */ /* 0x000fe20000010003 */
[----:B------:R-:W-:-:S04]  /*a6e0*/  F2FP.PACK_AB R7, R19, R20 ;  /* 0x000000141307723e */ /* 0x000fc800000000ff */
[----:B------:R-:W-:-:S05]  /*a6f0*/  F2FP.PACK_AB R5, R3, R2 ;  /* 0x000000020305723e */ /* 0x000fca00000000ff */
[----:B------:R1:W-:Y:S02]  /*a700*/  STS.128 [R210+0xc000], R4 ;  /* 0x00c00004d2007388 */ /* 0x0003e40000000c00 */
.L_x_772:
[----:B------:R-:W-:Y:S05]  /*a710*/  BSYNC B0 ;  /* 0x0000000000007941 */ /* 0x000fea0003800000 */
.L_x_771:
[----:B------:R-:W-:Y:S01]  /*a720*/  ISETP.GE.AND P0, PT, R145, c[0x0][0x27c], PT ;  /* 0x00009f0091007a0c */ /* 0x000fe20003f06270 */
[----:B------:R-:W-:-:S12]  /*a730*/  BSSY B0, `(.L_x_773) ;  /* 0x000002c000007945 */ /* 0x000fd80003800000 */
[----:B------:R-:W-:Y:S05]  /*a740*/  @P0 BRA `(.L_x_774) ;  /* 0x000002a000000947 */ /* 0x000fea0003800000 */
[----:B------:R-:W2:Y:S01]  /*a750*/  LDS.128 R16, [R211+0xc000] ;  /* 0x00c00000d3107984 */ /* 0x000ea20000000c00 */
[----:B------:R-:W-:Y:S02]  /*a760*/  SHF.R.U32.HI R0, RZ, 0x10, R9 ;  /* 0x00000010ff007819 */ /* 0x000fe40000011609 */
[----:B------:R-:W-:Y:S02]  /*a770*/  SHF.R.U32.HI R2, RZ, 0x10, R13 ;  /* 0x00000010ff027819 */ /* 0x000fe4000001160d */
[----:B-1----:R-:W-:Y:S01]  /*a780*/  SHF.R.U64 R6, R8, 0x10, R9 ;  /* 0x0000001008067819 */ /* 0x002fe20000001209 */
[----:B------:R-:W-:Y:S02]  /*a790*/  HADD2.F32 R0, -RZ, R0.H0_H0 ;  /* 0x20000000ff007230 */ /* 0x000fe40000004100 */
[----:B------:R-:W-:Y:S02]  /*a7a0*/  HADD2.F32 R2, -RZ, R2.H0_H0 ;  /* 0x20000002ff027230 */ /* 0x000fe40000004100 */
[----:B------:R-:W-:-:S02]  /*a7b0*/  HADD2.F32 R6, -RZ, R6.H0_H0 ;  /* 0x20000006ff067230 */ /* 0x000fc40000004100 */
[--C-:B--2---:R-:W-:Y:S02]  /*a7c0*/  HADD2.F32 R3, -RZ, R19.reuse.H1_H1 ;  /* 0x30000013ff037230 */ /* 0x104fe40000004100 */
        /* <DEDUP_REMOVED lines=8> */
[----:B------:R-:W-:Y:S01]  /*a850*/  HADD2.F32 R2, -RZ, R66.H0_H0 ;  /* 0x20000042ff027230 */ /* 0x000fe20000004100 */
[----:B------:R-:W-:-:S02]  /*a860*/  F2FP.PACK_AB R7, R7, R14 ;  /* 0x0000000e0707723e */ /* 0x000fc400000000ff */
        /* <DEDUP_REMOVED lines=19> */
[----:B------:R-:W-:Y:S01]  /*a9a0*/  FFMA.FTZ R2, R2, R9, -R4 ;  /* 0x0000000902027223 */ /* 0x000fe20000010804 */
[----:B------:R-:W-:Y:S01]  /*a9b0*/  F2FP.PACK_AB R4, R10, R11 ;  /* 0x0000000b0a04723e */ /* 0x000fe200000000ff */
[----:B------:R-:W-:-:S05]  /*a9c0*/  FFMA.FTZ R3, R0, R9, R3 ;  /* 0x0000000900037223 */ /* 0x000fca0000010003 */
[----:B------:R-:W-:-:S05]  /*a9d0*/  F2FP.PACK_AB R5, R3, R2 ;  /* 0x000000020305723e */ /* 0x000fca00000000ff */
[----:B------:R1:W-:Y:S02]  /*a9e0*/  STS.128 [R211+0xc000], R4 ;  /* 0x00c00004d3007388 */ /* 0x0003e40000000c00 */
.L_x_774:
[----:B------:R-:W-:Y:S05]  /*a9f0*/  BSYNC B0 ;  /* 0x0000000000007941 */ /* 0x000fea0003800000 */
.L_x_773:
[----:B------:R-:W-:Y:S01]  /*aa00*/  ISETP.GE.AND P0, PT, R142, c[0x0][0x27c], PT ;  /* 0x00009f008e007a0c */ /* 0x000fe20003f06270 */
[----:B------:R-:W-:-:S12]  /*aa10*/  BSSY B0, `(.L_x_775) ;  /* 0x000002c000007945 */ /* 0x000fd80003800000 */
[----:B------:R-:W-:Y:S05]  /*aa20*/  @P0 BRA `(.L_x_776) ;  /* 0x000002a000000947 */ /* 0x000fea0003800000 */
[----:B------:R-:W2:Y:S01]  /*aa30*/  LDS.128 R8, [R210+0x10000] ;  /* 0x01000000d2087984 */ /* 0x000ea20000000c00 */
[----:B------:R-:W-:Y:S01]  /*aa40*/  SHF.R.U32.HI R0, RZ, 0x10, R25 ;  /* 0x00000010ff007819 */ /* 0x000fe20000011619 */
[----:B-1----:R-:W-:Y:S01]  /*aa50*/  HADD2.F32 R6, -RZ, R68.H0_H0 ;  /* 0x20000044ff067230 */ /* 0x002fe20000004100 */
[----:B------:R-:W-:Y:S02]  /*aa60*/  SHF.R.U32.HI R2, RZ, 0x10, R27 ;  /* 0x00000010ff027819 */ /* 0x000fe4000001161b */
[----:B------:R-:W-:Y:S01]  /*aa70*/  SHF.R.U64 R12, R24, 0x10, R25 ;  /* 0x00000010180c7819 */ /* 0x000fe20000001219 */
[----:B------:R-:W-:Y:S01]  /*aa80*/  HADD2.F32 R0, -RZ, R0.H0_H0 ;  /* 0x20000000ff007230 */ /* 0x000fe20000004100 */
[----:B------:R-:W-:Y:S01]  /*aa90*/  SHF.R.U64 R13, R26, 0x10, R27 ;  /* 0x000000101a0d7819 */ /* 0x000fe2000000121b */
[----:B------:R-:W-:-:S04]  /*aaa0*/  HADD2.F32 R2, -RZ, R2.H0_H0 ;  /* 0x20000002ff027230 */ /* 0x000fc80000004100 */
[----:B------:R-:W-:Y:S02]  /*aab0*/  HADD2.F32 R13, -RZ, R13.H0_H0 ;  /* 0x2000000dff0d7230 */ /* 0x000fe40000004100 */
[--C-:B--2---:R-:W-:Y:S02]  /*aac0*/  HADD2.F32 R3, -RZ, R11.reuse.H1_H1 ;  /* 0x3000000bff037230 */ /* 0x104fe40000004100 */
[----:B------:R-:W-:Y:S02]  /*aad0*/  HADD2.F32 R4, -RZ, R11.H0_H0 ;  /* 0x2000000bff047230 */ /* 0x000fe40000004100 */
[----:B------:R-:W-:Y:S01]  /*aae0*/  HADD2.F32 R11, -RZ, R8.H1_H1 ;  /* 0x30000008ff0b7230 */ /* 0x000fe20000004100 */
[CC--:B------:R-:W-:Y:S01]  /*aaf0*/  FMUL.FTZ R5, R3.reuse, R0.reuse ;  /* 0x0000000003057220 */ /* 0x0c0fe20000410000 */
[--C-:B------:R-:W-:Y:S01]  /*ab00*/  HADD2.F32 R7, -RZ, R10.reuse.H0_H0 ;  /* 0x2000000aff077230 */ /* 0x100fe20000004100 */
[C---:B------:R-:W-:Y:S02]  /*ab10*/  FMUL.FTZ R0, R4.reuse, R0 ;  /* 0x0000000004007220 */ /* 0x040fe40000410000 */
[-C--:B------:R-:W-:Y:S01]  /*ab20*/  FFMA.FTZ R15, R4, R2.reuse, -R5 ;  /* 0x00000002040f7223 */ /* 0x080fe20000010805 */
[----:B------:R-:W-:Y:S01]  /*ab30*/  HADD2.F32 R4, -RZ, R10.H1_H1 ;  /* 0x3000000aff047230 */ /* 0x000fe20000004100 */
[----:B------:R-:W-:Y:S01]  /*ab40*/  FFMA.FTZ R14, R3, R2, R0 ;  /* 0x00000002030e7223 */ /* 0x000fe20000010000 */
[----:B------:R-:W-:-:S02]  /*ab50*/  HADD2.F32 R0, -RZ, R67.H0_H0 ;  /* 0x20000043ff007230 */ /* 0x000fc40000004100 */
[----:B------:R-:W-:Y:S02]  /*ab60*/  HADD2.F32 R2, -RZ, R8.H0_H0 ;  /* 0x20000008ff027230 */ /* 0x000fe40000004100 */
[--C-:B------:R-:W-:Y:S01]  /*ab70*/  HADD2.F32 R5, -RZ, R9.reuse.H0_H0 ;  /* 0x20000009ff057230 */ /* 0x100fe20000004100 */
[CC--:B------:R-:W-:Y:S01]  /*ab80*/  FMUL.FTZ R10, R11.reuse, R0.reuse ;  /* 0x000000000b0a7220 */ /* 0x0c0fe20000410000 */
[----:B------:R-:W-:Y:S01]  /*ab90*/  HADD2.F32 R3, -RZ, R9.H1_H1 ;  /* 0x30000009ff037230 */ /* 0x000fe20000004100 */
[C---:B------:R-:W-:Y:S01]  /*aba0*/  FMUL.FTZ R8, R2.reuse, R0 ;  /* 0x0000000002087220 */ /* 0x040fe20000410000 */
[----:B------:R-:W-:Y:S01]  /*abb0*/  HADD2.F32 R0, -RZ, R67.H1_H1 ;  /* 0x30000043ff007230 */ /* 0x000fe20000004100 */
[-C--:B------:R-:W-:Y:S01]  /*abc0*/  FFMA.FTZ R10, R2, R6.reuse, -R10 ;  /* 0x00000006020a7223 */ /* 0x080fe2000001080a */
[----:B------:R-:W-:Y:S01]  /*abd0*/  HADD2.F32 R9, -RZ, R12.H0_H0 ;  /* 0x2000000cff097230 */ /* 0x000fe20000004100 */
[----:B------:R-:W-:Y:S01]  /*abe0*/  FFMA.FTZ R11, R11, R6, R8 ;  /* 0x000000060b0b7223 */ /* 0x000fe20000010008 */
[----:B------:R-:W-:Y:S01]  /*abf0*/  HADD2.F32 R2, -RZ, R68.H1_H1 ;  /* 0x30000044ff027230 */ /* 0x000fe20000004100 */
[----:B------:R-:W-:-:S02]  /*ac00*/  FMUL.FTZ R6, R4, R0 ;  /* 0x0000000004067220 */ /* 0x000fc40000410000 */
[----:B------:R-:W-:Y:S02]  /*ac10*/  FMUL.FTZ R0, R7, R0 ;  /* 0x0000000007007220 */ /* 0x000fe40000410000 */
[-C--:B------:R-:W-:Y:S02]  /*ac20*/  FMUL.FTZ R8, R3, R9.reuse ;  /* 0x0000000903087220 */ /* 0x080fe40000410000 */
[----:B------:R-:W-:Y:S02]  /*ac30*/  FMUL.FTZ R9, R5, R9 ;  /* 0x0000000905097220 */ /* 0x000fe40000410000 */
[-C--:B------:R-:W-:Y:S01]  /*ac40*/  FFMA.FTZ R6, R7, R2.reuse, -R6 ;  /* 0x0000000207067223 */ /* 0x080fe20000010806 */
[----:B------:R-:W-:Y:S01]  /*ac50*/  F2FP.PACK_AB R7, R14, R15 ;  /* 0x0000000f0e07723e */ /* 0x000fe200000000ff */
[----:B------:R-:W-:Y:S01]  /*ac60*/  FFMA.FTZ R2, R4, R2, R0 ;  /* 0x0000000204027223 */ /* 0x000fe20000010000 */
[----:B------:R-:W-:Y:S01]  /*ac70*/  F2FP.PACK_AB R4, R11, R10 ;  /* 0x0000000a0b04723e */ /* 0x000fe200000000ff */
[----:B------:R-:W-:-:S02]  /*ac80*/  FFMA.FTZ R0, R5, R13, -R8 ;  /* 0x0000000d05007223 */ /* 0x000fc40000010808 */
[----:B------:R-:W-:Y:S01]  /*ac90*/  FFMA.FTZ R3, R3, R13, R9 ;  /* 0x0000000d03037223 */ /* 0x000fe20000010009 */
[----:B------:R-:W-:-:S04]  /*aca0*/  F2FP.PACK_AB R6, R2, R6 ;  /* 0x000000060206723e */ /* 0x000fc800000000ff */
[----:B------:R-:W-:-:S05]  /*acb0*/  F2FP.PACK_AB R5, R3, R0 ;  /* 0x000000000305723e */ /* 0x000fca00000000ff */
[----:B------:R1:W-:Y:S02]  /*acc0*/  STS.128 [R210+0x10000], R4 ;  /* 0x01000004d2007388 */ /* 0x0003e40000000c00 */
.L_x_776:
[----:B------:R-:W-:Y:S05]  /*acd0*/  BSYNC B0 ;  /* 0x0000000000007941 */ /* 0x000fea0003800000 */
.L_x_775:
[----:B------:R-:W-:Y:S01]  /*ace0*/  ISETP.GE.AND P0, PT, R144, c[0x0][0x27c], PT ;  /* 0x00009f0090007a0c */ /* 0x000fe20003f06270 */
[----:B------:R-:W-:-:S12]  /*acf0*/  BSSY B0, `(.L_x_777) ;  /* 0x000002c000007945 */ /* 0x000fd80003800000 */
[----:B------:R-:W-:Y:S05]  /*ad00*/  @P0 BRA `(.L_x_778) ;  /* 0x000002a000000947 */ /* 0x000fea0003800000 */
[----:B-1----:R-:W1:Y:S01]  /*ad10*/  LDS.128 R4, [R211+0x10000] ;  /* 0x01000000d3047984 */ /* 0x002e620000000c00 */
[----:B------:R-:W-:Y:S02]  /*ad20*/  SHF.R.U32.HI R0, RZ, 0x10, R31 ;  /* 0x00000010ff007819 */ /* 0x000fe4000001161f */
[----:B------:R-:W-:Y:S02]  /*ad30*/  SHF.R.U32.HI R2, RZ, 0x10, R29 ;  /* 0x00000010ff027819 */ /* 0x000fe4000001161d */
[----:B------:R-:W-:Y:S01]  /*ad40*/  SHF.R.U64 R14, R30, 0x10, R31 ;  /* 0x000000101e0e7819 */ /* 0x000fe2000000121f */
[----:B------:R-:W-:Y:S01]  /*ad50*/  HADD2.F32 R12, -RZ, R0.H0_H0 ;  /* 0x20000000ff0c7230 */ /* 0x000fe20000004100 */
[----:B------:R-:W-:Y:S01]  /*ad60*/  SHF.R.U64 R16, R28, 0x10, R29 ;  /* 0x000000101c107819 */ /* 0x000fe2000000121d */
[----:B------:R-:W-:Y:S02]  /*ad70*/  HADD2.F32 R0, -RZ, R69.H0_H0 ;  /* 0x20000045ff007230 */ /* 0x000fe40000004100 */
[----:B------:R-:W-:-:S02]  /*ad80*/  HADD2.F32 R17, -RZ, R2.H0_H0 ;  /* 0x20000002ff117230 */ /* 0x000fc40000004100 */
[----:B------:R-:W-:Y:S02]  /*ad90*/  HADD2.F32 R2, -RZ, R70.H0_H0 ;  /* 0x20000046ff027230 */ /* 0x000fe40000004100 */
[--C-:B-1----:R-:W-:Y:S02]  /*ada0*/  HADD2.F32 R10, -RZ, R7.reuse.H0_H0 ;  /* 0x20000007ff0a7230 */ /* 0x102fe40000004100 */
[----:B------:R-:W-:Y:S02]  /*adb0*/  HADD2.F32 R7, -RZ, R7.H1_H1 ;  /* 0x30000007ff077230 */ /* 0x000fe40000004100 */
[--C-:B------:R-:W-:Y:S02]  /*adc0*/  HADD2.F32 R9, -RZ, R4.reuse.H0_H0 ;  /* 0x20000004ff097230 */ /* 0x100fe40000004100 */
[----:B------:R-:W-:Y:S02]  /*add0*/  HADD2.F32 R8, -RZ, R4.H1_H1 ;  /* 0x30000004ff087230 */ /* 0x000fe40000004100 */
[----:B------:R-:W-:-:S02]  /*ade0*/  HADD2.F32 R4, -RZ, R5.H0_H0 ;  /* 0x20000005ff047230 */ /* 0x000fc40000004100 */
[----:B------:R-:W-:Y:S01]  /*adf0*/  HADD2.F32 R3, -RZ, R5.H1_H1 ;  /* 0x30000005ff037230 */ /* 0x000fe20000004100 */
[----:B------:R-:W-:Y:S01]  /*ae00*/  FMUL.FTZ R5, R7, R12 ;  /* 0x0000000c07057220 */ /* 0x000fe20000410000 */
[--C-:B------:R-:W-:Y:S01]  /*ae10*/  HADD2.F32 R11, -RZ, R6.reuse.H0_H0 ;  /* 0x20000006ff0b7230 */ /* 0x100fe20000004100 */
[-C--:B------:R-:W-:Y:S01]  /*ae20*/  FMUL.FTZ R13, R8, R0.reuse ;  /* 0x00000000080d7220 */ /* 0x080fe20000410000 */
[----:B------:R-:W-:Y:S01]  /*ae30*/  HADD2.F32 R6, -RZ, R6.H1_H1 ;  /* 0x30000006ff067230 */ /* 0x000fe20000004100 */
[----:B------:R-:W-:Y:S02]  /*ae40*/  FFMA.FTZ R15, R10, R17, -R5 ;  /* 0x000000110a0f7223 */ /* 0x000fe40000010805 */
[C---:B------:R-:W-:Y:S01]  /*ae50*/  FMUL.FTZ R5, R9.reuse, R0 ;  /* 0x0000000009057220 */ /* 0x040fe20000410000 */
[----:B------:R-:W-:Y:S01]  /*ae60*/  HADD2.F32 R0, -RZ, R69.H1_H1 ;  /* 0x30000045ff007230 */ /* 0x000fe20000004100 */
[-C--:B------:R-:W-:Y:S02]  /*ae70*/  FFMA.FTZ R13, R9, R2.reuse, -R13 ;  /* 0x00000002090d7223 */ /* 0x080fe4000001080d */
[----:B------:R-:W-:Y:S01]  /*ae80*/  FFMA.FTZ R9, R8, R2, R5 ;  /* 0x0000000208097223 */ /* 0x000fe20000010005 */
[----:B------:R-:W-:Y:S01]  /*ae90*/  HADD2.F32 R8, -RZ, R14.H0_H0 ;  /* 0x2000000eff087230 */ /* 0x000fe20000004100 */
[----:B------:R-:W-:Y:S01]  /*aea0*/  FMUL.FTZ R12, R10, R12 ;  /* 0x0000000c0a0c7220 */ /* 0x000fe20000410000 */
[----:B------:R-:W-:Y:S01]  /*aeb0*/  HADD2.F32 R2, -RZ, R70.H1_H1 ;  /* 0x30000046ff027230 */ /* 0x000fe20000004100 */
[----:B------:R-:W-:-:S02]  /*aec0*/  FMUL.FTZ R5, R6, R0 ;  /* 0x0000000006057220 */ /* 0x000fc40000410000 */
[----:B------:R-:W-:Y:S01]  /*aed0*/  FFMA.FTZ R10, R7, R17, R12 ;  /* 0x00000011070a7223 */ /* 0x000fe2000001000c */
[----:B------:R-:W-:Y:S01]  /*aee0*/  HADD2.F32 R12, -RZ, R16.H0_H0 ;  /* 0x20000010ff0c7230 */ /* 0x000fe20000004100 */
[----:B------:R-:W-:Y:S02]  /*aef0*/  FMUL.FTZ R0, R11, R0 ;  /* 0x000000000b007220 */ /* 0x000fe40000410000 */
[-C--:B------:R-:W-:Y:S02]  /*af00*/  FMUL.FTZ R7, R3, R8.reuse ;  /* 0x0000000803077220 */ /* 0x080fe40000410000 */
[----:B------:R-:W-:Y:S02]  /*af10*/  FMUL.FTZ R8, R4, R8 ;  /* 0x0000000804087220 */ /* 0x000fe40000410000 */
[-C--:B------:R-:W-:Y:S02]  /*af20*/  FFMA.FTZ R5, R11, R2.reuse, -R5 ;  /* 0x000000020b057223 */ /* 0x080fe40000010805 */
[----:B------:R-:W-:-:S02]  /*af30*/  FFMA.FTZ R2, R6, R2, R0 ;  /* 0x0000000206027223 */ /* 0x000fc40000010000 */
[-C--:B------:R-:W-:Y:S01]  /*af40*/  FFMA.FTZ R0, R4, R12.reuse, -R7 ;  /* 0x0000000c04007223 */ /* 0x080fe20000010807 */
[----:B------:R-:W-:Y:S01]  /*af50*/  F2FP.PACK_AB R7, R10, R15 ;  /* 0x0000000f0a07723e */ /* 0x000fe200000000ff */
[----:B------:R-:W-:Y:S01]  /*af60*/  FFMA.FTZ R3, R3, R12, R8 ;  /* 0x0000000c03037223 */ /* 0x000fe20000010008 */
[----:B------:R-:W-:Y:S02]  /*af70*/  F2FP.PACK_AB R6, R2, R5 ;  /* 0x000000050206723e */ /* 0x000fe400000000ff */
[----:B------:R-:W-:Y:S02]  /*af80*/  F2FP.PACK_AB R4, R9, R13 ;  /* 0x0000000d0904723e */ /* 0x000fe400000000ff */
[----:B------:R-:W-:-:S05]  /*af90*/  F2FP.PACK_AB R5, R3, R0 ;  /* 0x000000000305723e */ /* 0x000fca00000000ff */
[----:B------:R1:W-:Y:S02]  /*afa0*/  STS.128 [R211+0x10000], R4 ;  /* 0x01000004d3007388 */ /* 0x0003e40000000c00 */
.L_x_778:
[----:B------:R-:W-:Y:S05]  /*afb0*/  BSYNC B0 ;  /* 0x0000000000007941 */ /* 0x000fea0003800000 */
.L_x_777:
        /* <DEDUP_REMOVED lines=12> */
[----:B------:R-:W-:Y:S02]  /*b080*/  HADD2.F32 R15, -RZ, R15.H0_H0 ;  /* 0x2000000fff0f7230 */ /* 0x000fe40000004100 */
[--C-:B-1----:R-:W-:Y:S02]  /*b090*/  HADD2.F32 R10, -RZ, R7.reuse.H0_H0 ;  /* 0x20000007ff0a7230 */ /* 0x102fe40000004100 */
[----:B------:R-:W-:Y:S02]  /*b0a0*/  HADD2.F32 R7, -RZ, R7.H1_H1 ;  /* 0x30000007ff077230 */ /* 0x000fe40000004100 */
[--C-:B------:R-:W-:Y:S02]  /*b0b0*/  HADD2.F32 R9, -RZ, R4.reuse.H0_H0 ;  /* 0x20000004ff097230 */ /* 0x100fe40000004100 */
[----:B------:R-:W-:-:S02]  /*b0c0*/  HADD2.F32 R8, -RZ, R4.H1_H1 ;  /* 0x30000004ff087230 */ /* 0x000fc40000004100 */
[--C-:B------:R-:W-:Y:S02]  /*b0d0*/  HADD2.F32 R4, -RZ, R5.reuse.H0_H0 ;  /* 0x20000005ff047230 */ /* 0x100fe40000004100 */
        /* <DEDUP_REMOVED lines=8> */
[----:B------:R-:W-:-:S02]  /*b160*/  FFMA.FTZ R13, R9, R2, -R13 ;  /* 0x00000002090d7223 */ /* 0x000fc4000001080d */
[----:B------:R-:W-:Y:S01]  /*b170*/  FFMA.FTZ R9, R8, R2, R5 ;  /* 0x0000000208097223 */ /* 0x000fe20000010005 */
[----:B------:R-:W-:Y:S01]  /*b180*/  HADD2.F32 R8, -RZ, R14.H0_H0 ;  /* 0x2000000eff087230 */ /* 0x000fe20000004100 */
[----:B------:R-:W-:Y:S01]  /*b190*/  FMUL.FTZ R12, R10, R12 ;  /* 0x0000000c0a0c7220 */ /* 0x000fe20000410000 */
[----:B------:R-:W-:Y:S01]  /*b1a0*/  HADD2.F32 R2, -RZ, R72.H1_H1 ;  /* 0x30000048ff027230 */ /* 0x000fe20000004100 */
[-C--:B------:R-:W-:Y:S02]  /*b1b0*/  FMUL.FTZ R5, R6, R0.reuse ;  /* 0x0000000006057220 */ /* 0x080fe40000410000 */
[----:B------:R-:W-:Y:S02]  /*b1c0*/  FFMA.FTZ R10, R7, R17, R12 ;  /* 0x00000011070a7223 */ /* 0x000fe4000001000c */
[----:B------:R-:W-:Y:S02]  /*b1d0*/  FMUL.FTZ R0, R11, R0 ;  /* 0x000000000b007220 */ /* 0x000fe40000410000 */
[----:B------:R-:W-:-:S02]  /*b1e0*/  FMUL.FTZ R7, R3, R8 ;  /* 0x0000000803077220 */ /* 0x000fc40000410000 */
[----:B------:R-:W-:Y:S02]  /*b1f0*/  FMUL.FTZ R8, R4, R8 ;  /* 0x0000000804087220 */ /* 0x000fe40000410000 */
[-C--:B------:R-:W-:Y:S02]  /*b200*/  FFMA.FTZ R5, R11, R2.reuse, -R5 ;  /* 0x000000020b057223 */ /* 0x080fe40000010805 */
[----:B------:R-:W-:Y:S02]  /*b210*/  FFMA.FTZ R2, R6, R2, R0 ;  /* 0x0000000206027223 */ /* 0x000fe40000010000 */
[-C--:B------:R-:W-:Y:S01]  /*b220*/  FFMA.FTZ R0, R4, R15.reuse, -R7 ;  /* 0x0000000f04007223 */ /* 0x080fe20000010807 */
[----:B------:R-:W-:Y:S01]  /*b230*/  F2FP.PACK_AB R7, R10, R16 ;  /* 0x000000100a07723e */ /* 0x000fe200000000ff */
[----:B------:R-:W-:Y:S01]  /*b240*/  FFMA.FTZ R3, R3, R15, R8 ;  /* 0x0000000f03037223 */ /* 0x000fe20000010008 */
[----:B------:R-:W-:Y:S02]  /*b250*/  F2FP.PACK_AB R6, R2, R5 ;  /* 0x000000050206723e */ /* 0x000fe400000000ff */
[----:B------:R-:W-:-:S02]  /*b260*/  F2FP.PACK_AB R4, R9, R13 ;  /* 0x0000000d0904723e */ /* 0x000fc400000000ff */
[----:B------:R-:W-:-:S05]  /*b270*/  F2FP.PACK_AB R5, R3, R0 ;  /* 0x000000000305723e */ /* 0x000fca00000000ff */
[----:B------:R1:W-:Y:S02]  /*b280*/  STS.128 [R210+0x14000], R4 ;  /* 0x01400004d2007388 */ /* 0x0003e40000000c00 */
.L_x_780:
[----:B------:R-:W-:Y:S05]  /*b290*/  BSYNC B0 ;  /* 0x0000000000007941 */ /* 0x000fea0003800000 */
.L_x_779:
[----:B------:R-:W-:-:S13]  /*b2a0*/  ISETP.GE.AND P0, PT, R143, c[0x0][0x27c], PT ;  /* 0x00009f008f007a0c */ /* 0x000fda0003f06270 */
        /* <DEDUP_REMOVED lines=9> */
[----:B------:R-:W-:Y:S02]  /*b340*/  HADD2.F32 R2, -RZ, R75.H1_H1 ;  /* 0x3000004bff027230 */ /* 0x000fe40000004100 */
        /* <DEDUP_REMOVED lines=33> */
.L_x_770:
[----:B------:R-:W-:Y:S05]  /*b560*/  BSYNC B1 ;  /* 0x0000000000017941 */ /* 0x000fea0003800000 */
.L_x_769:
[----:B------:R-:W-:-:S04]  /*b570*/  IADD3 R0, R222, 0x40, RZ ;  /* 0x00000040de007810 */ /* 0x000fc80007ffe0ff */
[----:B------:R-:W-:-:S13]  /*b580*/  ISETP.GE.AND P0, PT, R0, R21, PT ;  /* 0x000000150000720c */ /* 0x000fda0003f06270 */
[----:B------:R-:W-:Y:S05]  /*b590*/  @P0 BRA `(.L_x_781) ;  /* 0x000044f000000947 */ /* 0x000fea0003800000 */
        /* <DEDUP_REMOVED lines=45> */
.L_x_783:
[----:B------:R-:W-:Y:S05]  /*b870*/  BSYNC B0 ;  /* 0x0000000000007941 */ /* 0x000fea0003800000 */
.L_x_782:
        /* <DEDUP_REMOVED lines=25> */
[----:B------:R-:W-:Y:S01]  /*ba10*/  HADD2.F32 R0, -RZ, R76.H0_H0 ;  /* 0x2000004cff007230 */ /* 0x000fe20000004100 */
        /* <DEDUP_REMOVED lines=19> */
.L_x_785:
[----:B------:R-:W-:Y:S05]  /*bb50*/  BSYNC B0 ;  /* 0x0000000000007941 */ /* 0x000fea0003800000 */
.L_x_784:
        /* <DEDUP_REMOVED lines=45> */
.L_x_787:
[----:B------:R-:W-:Y:S05]  /*be30*/  BSYNC B0 ;  /* 0x0000000000007941 */ /* 0x000fea0003800000 */
.L_x_786:
        /* <DEDUP_REMOVED lines=45> */
.L_x_789:
[----:B------:R-:W-:Y:S05]  /*c110*/  BSYNC B0 ;  /* 0x0000000000007941 */ /* 0x000fea0003800000 */
.L_x_788:
        /* <DEDUP_REMOVED lines=45> */
.L_x_791:
[----:B------:R-:W-:Y:S05]  /*c3f0*/  BSYNC B0 ;  /* 0x0000000000007941 */ /* 0x000fea0003800000 */
.L_x_790:
        /* <DEDUP_REMOVED lines=43> */
[----:B------:R1:W-:Y:S01]  /*c6b0*/  STS.128 [R211+0x16000], R4 ;  /* 0x01600004d3007388 */ /* 0x0003e20000000c00 */
[----:B------:R-:W-:Y:S05]  /*c6c0*/  BRA `(.L_x_781) ;  /* 0x000033c000007947 */ /* 0x000fea0003800000 */
.L_x_764:
[----:B------:R-:W-:Y:S01]  /*c6d0*/  IMAD.MOV.U32 R3, RZ, RZ, c[0x0][0x2c4] ;  /* 0x0000b100ff037624 */ /* 0x000fe200078e00ff */
[----:B------:R-:W-:Y:S01]  /*c6e0*/  BSSY B0, `(.L_x_792) ;  /* 0x0000048000007945 */ /* 0x000fe20003800000 */
[----:B------:R-:W-:Y:S01]  /*c6f0*/  IMAD.MOV.U32 R5, RZ, RZ, R7 ;  /* 0x000000ffff057224 */ /* 0x000fe200078e0007 */
[----:B------:R-:W-:Y:S01]  /*c700*/  MOV R7, R6 ;  /* 0x0000000600077202 */ /* 0x000fe20000000f00 */
[----:B------:R-:W-:Y:S01]  /*c710*/  IMAD.MOV.U32 R6, RZ, RZ, R2 ;  /* 0x000000ffff067224 */ /* 0x000fe200078e0002 */
[----:B------:R-:W-:Y:S01]  /*c720*/  ISETP.NE.AND P0, PT, R3, 0x1, PT ;  /* 0x000000010300780c */ /* 0x000fe20003f05270 */
        /* <DEDUP_REMOVED lines=9> */
[----:B------:R-:W-:-:S03]  /*c7c0*/  CS2R R24, SRZ ;  /* 0x0000000000187805 */ /* 0x000fc6000001ff00 */
[----:B------:R-:W-:-:S05]  /*c7d0*/  @P0 IMAD.HI.U32 R3, R0, c[0x0][0x2c8], RZ ;  /* 0x0000b20000030a27 */ /* 0x000fca00078e00ff */
[----:B------:R-:W-:-:S04]  /*c7e0*/  @P0 SHF.R.U32.HI R0, RZ, c[0x0][0x2cc], R3 ;  /* 0x0000b300ff000a19 */ /* 0x000fc80000011603 */
[----:B------:R-:W-:Y:S01]  /*c7f0*/  SHF.R.S32.HI R3, RZ, 0x1f, R0 ;  /* 0x0000001fff037819 */ /* 0x000fe20000011400 */
[----:B------:R-:W-:-:S04]  /*c800*/  IMAD.WIDE.U32 R4, R0, c[0x0][0x280], R4 ;  /* 0x0000a00000047a25 */ /* 0x000fc800078e0004 */
[C---:B------:R-:W-:Y:S01]  /*c810*/  IMAD R9, R3.reuse, c[0x0][0x280], RZ ;  /* 0x0000a00003097a24 */ /* 0x040fe200078e02ff */
[----:B------:R-:W-:Y:S01]  /*c820*/  LEA R21, P1, R4, c[0x0][0x270], 0x1 ;  /* 0x00009c0004157a11 */ /* 0x000fe200078208ff */
[----:B------:R-:W-:Y:S02]  /*c830*/  IMAD R8, R3, c[0x0][0x290], RZ ;  /* 0x0000a40003087a24 */ /* 0x000fe400078e02ff */
[C---:B------:R-:W-:Y:S02]  /*c840*/  IMAD.WIDE.U32 R2, R0.reuse, c[0x0][0x290], R6 ;  /* 0x0000a40000027a25 */ /* 0x040fe400078e0006 */
[----:B------:R1:W2:Y:S02]  /*c850*/  SHFL.IDX PT, R12, R21, RZ, 0x1c1f ;  /* 0x001c1fff150c7589 */ /* 0x0002a400000e0000 */
[----:B------:R-:W-:Y:S01]  /*c860*/  IMAD R6, R0, c[0x0][0x284], R9 ;  /* 0x0000a10000067a24 */ /* 0x000fe200078e0209 */
[----:B------:R-:W-:Y:S01]  /*c870*/  LEA R22, P0, R2, c[0x0][0x288], 0x1 ;  /* 0x0000a20002167a11 */ /* 0x000fe200078008ff */
[----:B------:R-:W-:-:S02]  /*c880*/  IMAD R0, R0, c[0x0][0x294], R8 ;  /* 0x0000a50000007a24 */ /* 0x000fc400078e0208 */
[----:B------:R-:W-:Y:S01]  /*c890*/  CS2R R8, SRZ ;  /* 0x0000000000087805 */ /* 0x000fe2000001ff00 */
[----:B------:R-:W-:Y:S02]  /*c8a0*/  IADD3 R6, R5, R6, RZ ;  /* 0x0000000605067210 */ /* 0x000fe40007ffe0ff */
[----:B------:R-:W-:Y:S02]  /*c8b0*/  IADD3 R0, R3, R0, RZ ;  /* 0x0000000003007210 */ /* 0x000fe40007ffe0ff */
[----:B------:R-:W-:Y:S02]  /*c8c0*/  LEA.HI.X R20, R4, c[0x0][0x274], R6, 0x1, P1 ;  /* 0x00009d0004147a11 */ /* 0x000fe400008f0c06 */
[----:B------:R-:W-:Y:S01]  /*c8d0*/  LEA.HI.X R19, R2, c[0x0][0x28c], R0, 0x1, P0 ;  /* 0x0000a30002137a11 */ /* 0x000fe200000f0c00 */
[----:B------:R-:W-:Y:S01]  /*c8e0*/  CS2R R6, SRZ ;  /* 0x0000000000067805 */ /* 0x000fe2000001ff00 */
[----:B------:R-:W-:Y:S01]  /*c8f0*/  ISETP.GE.AND P0, PT, R18, R32, PT ;  /* 0x000000201200720c */ /* 0x000fe20003f06270 */
[----:B------:R1:W3:Y:S01]  /*c900*/  SHFL.IDX PT, R2, R22, RZ, 0x1c1f ;  /* 0x001c1fff16027589 */ /* 0x0002e200000e0000 */
[----:B------:R-:W-:-:S03]  /*c910*/  CS2R R4, SRZ ;  /* 0x0000000000047805 */ /* 0x000fc6000001ff00 */
[----:B------:R1:W4:Y:S04]  /*c920*/  SHFL.IDX PT, R13, R20, RZ, 0x1c1f ;  /* 0x001c1fff140d7589 */ /* 0x00032800000e0000 */
[----:B------:R1:W1:Y:S04]  /*c930*/  SHFL.IDX PT, R3, R19, RZ, 0x1c1f ;  /* 0x001c1fff13037589 */ /* 0x00026800000e0000 */
[----:B------:R-:W-:Y:S05]  /*c940*/  @P0 BRA `(.L_x_793) ;  /* 0x0000021000000947 */ /* 0x000fea0003800000 */
[----:B--2---:R-:W-:Y:S01]  /*c950*/  ISETP.GE.AND P0, PT, R104, c[0x0][0x27c], PT ;  /* 0x00009f0068007a0c */ /* 0x004fe20003f06270 */
[----:B------:R-:W-:Y:S01]  /*c960*/  CS2R R30, SRZ ;  /* 0x00000000001e7805 */ /* 0x000fe2000001ff00 */
[----:B------:R-:W-:Y:S01]  /*c970*/  ISETP.GE.AND P2, PT, R106, c[0x0][0x27c], PT ;  /* 0x00009f006a007a0c */ /* 0x000fe20003f46270 */
[----:B------:R-:W-:Y:S01]  /*c980*/  CS2R R28, SRZ ;  /* 0x00000000001c7805 */ /* 0x000fe2000001ff00 */
[----:B------:R-:W-:Y:S01]  /*c990*/  CS2R R26, SRZ ;  /* 0x00000000001a7805 */ /* 0x000fe2000001ff00 */
[----:B------:R-:W-:Y:S01]  /*c9a0*/  CS2R R24, SRZ ;  /* 0x0000000000187805 */ /* 0x000fe2000001ff00 */
[----:B------:R-:W-:Y:S01]  /*c9b0*/  CS2R R42, SRZ ;  /* 0x00000000002a7805 */ /* 0x000fe2000001ff00 */
[----:B------:R-:W-:-:S06]  /*c9c0*/  CS2R R40, SRZ ;  /* 0x0000000000287805 */ /* 0x000fcc000001ff00 */
[C---:B------:R-:W-:Y:S01]  /*c9d0*/  @!P0 IMAD.SHL.U32 R0, R104.reuse, 0x2, RZ ;  /* 0x0000000268008824 */ /* 0x040fe200078e00ff */
[----:B------:R-:W-:-:S04]  /*c9e0*/  @!P0 SHF.L.U64.HI R4, R104, 0x1, R105 ;  /* 0x0000000168048819 */ /* 0x000fc80000010269 */
[-C--:B------:R-:W-:Y:S02]  /*c9f0*/  @!P0 IADD3 R16, P1, R12, R0.reuse, RZ ;  /* 0x000000000c108210 */ /* 0x080fe40007f3e0ff */
[----:B---3--:R-:W-:Y:S02]  /*ca00*/  @!P0 IADD3 R14, P3, R2, R0, RZ ;  /* 0x00000000020e8210 */ /* 0x008fe40007f7e0ff */
[----:B----4-:R-:W-:Y:S02]  /*ca10*/  @!P0 IADD3.X R17, R13, R4, RZ, P1, !PT ;  /* 0x000000040d118210 */ /* 0x010fe40000ffe4ff */
[----:B------:R-:W-:Y:S01]  /*ca20*/  ISETP.GE.AND P1, PT, R103, c[0x0][0x27c], PT ;  /* 0x00009f0067007a0c */ /* 0x000fe20003f26270 */
[----:B-1----:R-:W-:Y:S01]  /*ca30*/  @!P0 IMAD.X R15, R3, 0x1, R4, P3 ;  /* 0x00000001030f8824 */ /* 0x002fe200018e0604 */
[----:B------:R-:W-:-:S05]  /*ca40*/  @!P2 SHF.L.U32 R4, R236, 0x3, RZ ;  /* 0x00000003ec04a819 */ /* 0x000fca00000006ff */
[----:B------:R-:W-:-:S04]  /*ca50*/  @!P2 IMAD.WIDE R8, R4, 0x2, R12 ;  /* 0x000000020408a825 */ /* 0x000fc800078e020c */
[----:B------:R-:W-:Y:S01]  /*ca60*/  @!P2 IMAD.WIDE R6, R4, 0x2, R2 ;  /* 0x000000020406a825 */ /* 0x000fe200078e0202 */
[----:B------:R1:W5:Y:S03]  /*ca70*/  @!P2 LD.E.128 R28, [R8.64] ;  /* 0x00000008081ca980 */ /* 0x000366000c101d00 */
[----:B------:R-:W-:Y:S01]  /*ca80*/  @!P1 IMAD.SHL.U32 R0, R235, 0x8, RZ ;  /* 0x00000008eb009824 */ /* 0x000fe200078e00ff */
[----:B------:R2:W5:Y:S03]  /*ca90*/  @!P2 LD.E.128 R24, [R6.64] ;  /* 0x000000080618a980 */ /* 0x000566000c101d00 */
        /* <DEDUP_REMOVED lines=12> */
.L_x_793:
[----:B--2---:R-:W-:Y:S05]  /*cb60*/  BSYNC B0 ;  /* 0x0000000000007941 */ /* 0x004fea0003800000 */
.L_x_792:
[----:B------:R-:W-:Y:S01]  /*cb70*/  IADD3 R0, R18, 0x40, RZ ;  /* 0x0000004012007810 */ /* 0x000fe20007ffe0ff */
[----:B---345:R-:W-:Y:S01]  /*cb80*/  IMAD.MOV.U32 R2, RZ, RZ, R40 ;  /* 0x000000ffff027224 */ /* 0x038fe200078e0028 */
[----:B------:R-:W-:Y:S01]  /*cb90*/  MOV R16, R6 ;  /* 0x0000000600107202 */ /* 0x000fe20000000f00 */
[----:B------:R-:W-:Y:S01]  /*cba0*/  IMAD.MOV.U32 R12, RZ, RZ, R42 ;  /* 0x000000ffff0c7224 */ /* 0x000fe200078e002a */
[----:B------:R-:W-:Y:S01]  /*cbb0*/  ISETP.GE.AND P0, PT, R0, R32, PT ;  /* 0x000000200000720c */ /* 0x000fe20003f06270 */
[----:B------:R-:W-:Y:S01]  /*cbc0*/  IMAD.MOV.U32 R0, RZ, RZ, R41 ;  /* 0x000000ffff007224 */ /* 0x000fe200078e0029 */
[----:B------:R-:W-:Y:S01]  /*cbd0*/  PRMT R80, R2, 0x7610, R80 ;  /* 0x0000761002507816 */ /* 0x000fe20000000050 */
[----:B-1----:R-:W-:Y:S01]  /*cbe0*/  IMAD.MOV.U32 R3, RZ, RZ, R43 ;  /* 0x000000ffff037224 */ /* 0x002fe200078e002b */
[----:B------:R-:W-:Y:S01]  /*cbf0*/  PRMT R81, R12, 0x7610, R81 ;  /* 0x000076100c517816 */ /* 0x000fe20000000051 */
[----:B------:R-:W-:Y:S01]  /*cc00*/  IMAD.MOV.U32 R2, RZ, RZ, R28 ;  /* 0x000000ffff027224 */ /* 0x000fe200078e001c */
        /* <DEDUP_REMOVED lines=8> */
[----:B------:R1:W2:Y:S01]  /*cc90*/  SHFL.IDX PT, R13, R20, 0x1, 0x1c1f ;  /* 0x003c1f00140d7f89 */ /* 0x0002a200000e0000 */
[----:B------:R-:W-:Y:S01]  /*cca0*/  IMAD.MOV.U32 R2, RZ, RZ, R8 ;  /* 0x000000ffff027224 */ /* 0x000fe200078e0008 */
[----:B------:R-:W-:Y:S01]  /*ccb0*/  PRMT R77, R12, 0x5410, R3 ;  /* 0x000054100c4d7816 */ /* 0x000fe20000000003 */
[----:B------:R-:W-:Y:S01]  /*ccc0*/  IMAD.MOV.U32 R3, RZ, RZ, R11 ;  /* 0x000000ffff037224 */ /* 0x000fe200078e000b */
[----:B------:R-:W-:Y:S01]  /*ccd0*/  MOV R12, R10 ;  /* 0x0000000a000c7202 */ /* 0x000fe20000000f00 */
[----:B------:R-:W-:Y:S01]  /*cce0*/  IMAD.MOV.U32 R15, RZ, RZ, R7 ;  /* 0x000000ffff0f7224 */ /* 0x000fe200078e0007 */
        /* <DEDUP_REMOVED lines=9> */
[----:B------:R-:W-:Y:S01]  /*cd80*/  PRMT R62, R14, 0x5410, R16 ;  /* 0x000054100e3e7816 */ /* 0x000fe20000000010 */
[----:B------:R-:W-:Y:S01]  /*cd90*/  CS2R R68, SRZ ;  /* 0x0000000000447805 */ /* 0x000fe2000001ff00 */
        /* <DEDUP_REMOVED lines=11> */
[----:B------:R-:W-:Y:S01]  /*ce50*/  CS2R R54, SRZ ;  /* 0x0000000000367805 */ /* 0x000fe2000001ff00 */
[----:B------:R-:W-:Y:S01]  /*ce60*/  PRMT R75, R2, 0x5410, R12 ;  /* 0x00005410024b7816 */ /* 0x000fe2000000000c */
[----:B------:R1:W3:Y:S01]  /*ce70*/  SHFL.IDX PT, R3, R19, 0x1, 0x1c1f ;  /* 0x003c1f0013037f89 */ /* 0x0002e200000e0000 */
[----:B------:R-:W-:Y:S01]  /*ce80*/  PRMT R33, R0, 0x7610, R33 ;  /* 0x0000761000217816 */ /* 0x000fe20000000021 */
[----:B------:R-:W-:Y:S01]  /*ce90*/  CS2R R52, SRZ ;  /* 0x0000000000347805 */ /* 0x000fe2000001ff00 */
[----:B------:R-:W-:Y:S01]  /*cea0*/  CS2R R46, SRZ ;  /* 0x00000000002e7805 */ /* 0x000fe2000001ff00 */
[----:B------:R1:W4:Y:S01]  /*ceb0*/  SHFL.IDX PT, R12, R21, 0x1, 0x1c1f ;  /* 0x003c1f00150c7f89 */ /* 0x00032200000e0000 */
[----:B------:R-:W-:Y:S01]  /*cec0*/  CS2R R44, SRZ ;  /* 0x00000000002c7805 */ /* 0x000fe2000001ff00 */
[----:B------:R-:W-:Y:S01]  /*ced0*/  CS2R R66, SRZ ;  /* 0x0000000000427805 */ /* 0x000fe2000001ff00 */
[----:B------:R-:W-:Y:S01]  /*cee0*/  CS2R R64, SRZ ;  /* 0x0000000000407805 */ /* 0x000fe2000001ff00 */
[----:B------:R1:W1:Y:S01]  /*cef0*/  SHFL.IDX PT, R2, R22, 0x1, 0x1c1f ;  /* 0x003c1f0016027f89 */ /* 0x00026200000e0000 */
        /* <DEDUP_REMOVED lines=14> */
[----:B------:R-:W-:Y:S02]  /*cfe0*/  @!P0 SHF.L.U64.HI R15, R104, 0x1, R105 ;  /* 0x00000001680f8819 */ /* 0x000fe40000010269 */
[----:B------:R-:W-:Y:S02]  /*cff0*/  @!P2 SHF.L.U32 R18, R236, 0x3, RZ ;  /* 0x00000003ec12a819 */ /* 0x000fe400000006ff */
[-C--:B----4-:R-:W-:Y:S02]  /*d000*/  @!P0 IADD3 R16, P1, R12, R0.reuse, RZ ;  /* 0x000000000c108210 */ /* 0x090fe40007f3e0ff */
[----:B-1----:R-:W-:Y:S01]  /*d010*/  @!P0 IADD3 R14, P3, R2, R0, RZ ;  /* 0x00000000020e8210 */ /* 0x002fe20007f7e0ff */
[C---:B------:R-:W-:Y:S01]  /*d020*/  @!P2 IMAD.WIDE R20, R18.reuse, 0x2, R12 ;  /* 0x000000021214a825 */ /* 0x040fe200078e020c */
[----:B------:R-:W-:Y:S02]  /*d030*/  @!P0 IADD3.X R17, R13, R15, RZ, P1, !PT ;  /* 0x0000000f0d118210 */ /* 0x000fe40000ffe4ff */
[----:B------:R-:W-:Y:S01]  /*d040*/  ISETP.GE.AND P1, PT, R103, c[0x0][0x27c], PT ;  /* 0x00009f0067007a0c */ /* 0x000fe20003f26270 */
[----:B---3--:R-:W-:Y:S01]  /*d050*/  @!P0 IMAD.X R15, R3, 0x1, R15, P3 ;  /* 0x00000001030f8824 */ /* 0x008fe200018e060f */
[----:B------:R-:W-:Y:S01]  /*d060*/  CS2R R66, SRZ ;  /* 0x0000000000427805 */ /* 0x000fe2000001ff00 */
[----:B------:R-:W-:Y:S01]  /*d070*/  @!P2 IMAD.WIDE R18, R18, 0x2, R2 ;  /* 0x000000021212a825 */ /* 0x000fe200078e0202 */
[----:B------:R-:W-:Y:S01]  /*d080*/  CS2R R64, SRZ ;  /* 0x0000000000407805 */ /* 0x000fe2000001ff00 */
[----:B------:R-:W-:Y:S01]  /*d090*/  CS2R R46, SRZ ;  /* 0x00000000002e7805 */ /* 0x000fe2000001ff00 */
[----:B------:R-:W-:Y:S01]  /*d0a0*/  CS2R R44, SRZ ;  /* 0x00000000002c7805 */ /* 0x000fe2000001ff00 */
[----:B------:R-:W-:Y:S01]  /*d0b0*/  CS2R R50, SRZ ;  /* 0x0000000000327805 */ /* 0x000fe2000001ff00 */
[----:B------:R-:W-:Y:S01]  /*d0c0*/  CS2R R48, SRZ ;  /* 0x0000000000307805 */ /* 0x000fe2000001ff00 */
[----:B------:R1:W5:Y:S04]  /*d0d0*/  @!P2 LD.E.128 R52, [R20.64] ;  /* 0x000000081434a980 */ /* 0x000368000c101d00 */
[----:B------:R-:W-:Y:S01]  /*d0e0*/  @!P1 IMAD.SHL.U32 R0, R235, 0x8, RZ ;  /* 0x00000008eb009824 */ /* 0x000fe200078e00ff */
[----:B------:R1:W5:Y:S03]  /*d0f0*/  @!P2 LD.E.128 R56, [R18.64] ;  /* 0x000000081238a980 */ /* 0x000366000c101d00 */
[C---:B------:R-:W-:Y:S01]  /*d100*/  @!P1 IMAD.WIDE R12, R0.reuse, 0x2, R12 ;  /* 0x00000002000c9825 */ /* 0x040fe200078e020c */
[----:B------:R1:W5:Y:S03]  /*d110*/  @!P0 LD.E.128 R44, [R16.64] ;  /* 0x00000008102c8980 */ /* 0x000366000c101d00 */
[----:B------:R-:W-:Y:S01]  /*d120*/  @!P1 IMAD.WIDE R2, R0, 0x2, R2 ;  /* 0x0000000200029825 */ /* 0x000fe200078e0202 */
[----:B------:R1:W5:Y:S04]  /*d130*/  @!P1 LD.E.128 R68, [R12.64] ;  /* 0x000000080c449980 */ /* 0x000368000c101d00 */
[----:B------:R1:W5:Y:S04]  /*d140*/  @!P1 LD.E.128 R64, [R2.64] ;  /* 0x0000000802409980 */ /* 0x000368000c101d00 */
[----:B------:R1:W5:Y:S02]  /*d150*/  @!P0 LD.E.128 R48, [R14.64] ;  /* 0x000000080e308980 */ /* 0x000364000c101d00 */
.L_x_795:
[----:B--2---:R-:W-:Y:S05]  /*d160*/  BSYNC B0 ;  /* 0x0000000000007941 */ /* 0x004fea0003800000 */
.L_x_794:
[----:B-1---5:R-:W-:Y:S01]  /*d170*/  IMAD.MOV.U32 R2, RZ, RZ, R70 ;  /* 0x000000ffff027224 */ /* 0x022fe200078e0046 */
[----:B------:R-:W-:-:S04]  /*d180*/  DEPBAR.LE SB0, 0x1 ;  /* 0x000080400000791a */ /* 0x000fc80000000000 */
[----:B------:R-:W-:Y:S01]  /*d190*/  IMAD.MOV.U32 R0, RZ, RZ, R71 ;  /* 0x000000ffff007224 */ /* 0x000fe200078e0047 */
[----:B------:R-:W-:Y:S01]  /*d1a0*/  BSSY B1, `(.L_x_796) ;  /* 0x0000159000017945 */ /* 0x000fe20003800000 */
[----:B---3--:R-:W-:Y:S02]  /*d1b0*/  IMAD.MOV.U32 R3, RZ, RZ, R69 ;  /* 0x000000ffff037224 */ /* 0x008fe400078e0045 */
[----:B----4-:R-:W-:Y:S01]  /*d1c0*/  IMAD.MOV.U32 R12, RZ, RZ, R68 ;  /* 0x000000ffff0c7224 */ /* 0x010fe200078e0044 */
[----:B------:R-:W-:Y:S01]  /*d1d0*/  PRMT R96, R0, 0x5410, R2 ;  /* 0x0000541000607816 */ /* 0x000fe20000000002 */
[----:B------:R-:W-:Y:S01]  /*d1e0*/  IMAD.MOV.U32 R2, RZ, RZ, R54 ;  /* 0x000000ffff027224 */ /* 0x000fe200078e0036 */
[----:B------:R-:W-:Y:S01]  /*d1f0*/  PRMT R93, R3, 0x7610, R93 ;  /* 0x00007610035d7816 */ /* 0x000fe2000000005d */
[----:B------:R-:W-:Y:S01]  /*d200*/  IMAD.MOV.U32 R0, RZ, RZ, R55 ;  /* 0x000000ffff007224 */ /* 0x000fe200078e0037 */
[----:B------:R-:W-:Y:S01]  /*d210*/  PRMT R95, R95, 0x5410, R12 ;  /* 0x000054105f5f7816 */ /* 0x000fe2000000000c */
[----:B------:R-:W-:-:S02]  /*d220*/  IMAD.MOV.U32 R3, RZ, RZ, R53 ;  /* 0x000000ffff037224 */ /* 0x000fc400078e0035 */
        /* <DEDUP_REMOVED lines=8> */
[----:B------:R-:W-:Y:S01]  /*d2b0*/  PRMT R90, R90, 0x5410, R12 ;  /* 0x000054105a5a7816 */ /* 0x000fe2000000000c */
[----:B------:R-:W-:Y:S01]  /*d2c0*/  IMAD.MOV.U32 R2, RZ, RZ, R66 ;  /* 0x000000ffff027224 */ /* 0x000fe200078e0042 */
[----:B------:R-:W-:Y:S01]  /*d2d0*/  PRMT R83, R3, 0x7610, R83 ;  /* 0x0000761003537816 */ /* 0x000fe20000000053 */
[----:B------:R-:W-:Y:S01]  /*d2e0*/  IMAD.IADD R3, R32, 0x1, -R233 ;  /* 0x0000000120037824 */ /* 0x000fe200078e0ae9 */
[----:B------:R-:W-:Y:S01]  /*d2f0*/  PRMT R95, R0, 0x7610, R95 ;  /* 0x00007610005f7816 */ /* 0x000fe2000000005f */
[----:B------:R-:W-:Y:S01]  /*d300*/  IMAD.MOV.U32 R0, RZ, RZ, R65 ;  /* 0x000000ffff007224 */ /* 0x000fe200078e0041 */
[----:B------:R-:W-:Y:S01]  /*d310*/  PRMT R93, R93, 0x5410, R2 ;  /* 0x000054105d5d7816 */ /* 0x000fe20000000002 */
[----:B------:R-:W-:Y:S01]  /*d320*/  IMAD.MOV.U32 R12, RZ, RZ, R44 ;  /* 0x000000ffff0c7224 */ /* 0x000fe200078e002c */
[----:B------:R-:W-:-:S02]  /*d330*/  MOV R2, R64 ;  /* 0x0000004000027202 */ /* 0x000fc40000000f00 */
[----:B------:R-:W-:Y:S02]  /*d340*/  IMNMX R73, R3, 0x80, PT ;  /* 0x0000008003497817 */ /* 0x000fe40003800200 */
[----:B------:R-:W-:Y:S01]  /*d350*/  PRMT R92, R0, 0x5410, R2 ;  /* 0x00005410005c7816 */ /* 0x000fe20000000002 */
[----:B------:R-:W-:Y:S01]  /*d360*/  IMAD.MOV.U32 R2, RZ, RZ, R58 ;  /* 0x000000ffff027224 */ /* 0x000fe200078e003a */
[----:B------:R-:W-:Y:S01]  /*d370*/  BAR.SYNC.DEFER_BLOCKING 0x0 ;  /* 0x0000000000007b1d */ /* 0x000fe20000010000 */
[----:B------:R-:W-:Y:S01]  /*d380*/  IMAD.MOV.U32 R0, RZ, RZ, R59 ;  /* 0x000000ffff007224 */ /* 0x000fe200078e003b */
[----:B------:R-:W-:Y:S02]  /*d390*/  ISETP.GE.AND P0, PT, R222, R73, PT ;  /* 0x00000049de00720c */ /* 0x000fe40003f06270 */
[----:B------:R-:W-:Y:S01]  /*d3a0*/  PRMT R89, R89, 0x5410, R2 ;  /* 0x0000541059597816 */ /* 0x000fe20000000002 */
[----:B------:R-:W-:Y:S01]  /*d3b0*/  IMAD.MOV.U32 R2, RZ, RZ, R56 ;  /* 0x000000ffff027224 */ /* 0x000fe200078e0038 */
[----:B------:R-:W-:-:S02]  /*d3c0*/  PRMT R90, R0, 0x7610, R90 ;  /* 0x00007610005a7816 */ /* 0x000fc4000000005a */
[----:B------:R-:W-:Y:S02]  /*d3d0*/  MOV R0, R57 ;  /* 0x0000003900007202 */ /* 0x000fe40000000f00 */
[----:B------:R-:W-:Y:S02]  /*d3e0*/  PRMT R86, R86, 0x5410, R12 ;  /* 0x0000541056567816 */ /* 0x000fe4000000000c */
[----:B------:R-:W-:Y:S01]  /*d3f0*/  PRMT R88, R0, 0x5410, R2 ;  /* 0x0000541000587816 */ /* 0x000fe20000000002 */
[----:B------:R-:W-:Y:S02]  /*d400*/  IMAD.MOV.U32 R2, RZ, RZ, R50 ;  /* 0x000000ffff027224 */ /* 0x000fe400078e0032 */
[----:B------:R-:W-:-:S03]  /*d410*/  IMAD.MOV.U32 R0, RZ, RZ, R51 ;  /* 0x000000ffff007224 */ /* 0x000fc600078e0033 */
[----:B------:R-:W-:Y:S01]  /*d420*/  PRMT R83, R83, 0x5410, R2 ;  /* 0x0000541053537816 */ /* 0x000fe20000000002 */
[----:B------:R-:W-:Y:S01]  /*d430*/  IMAD.MOV.U32 R2, RZ, RZ, R48 ;  /* 0x000000ffff027224 */ /* 0x000fe200078e0030 */
[----:B------:R-:W-:Y:S01]  /*d440*/  PRMT R86, R0, 0x7610, R86 ;  /* 0x0000761000567816 */ /* 0x000fe20000000056 */
[----:B------:R-:W-:-:S03]  /*d450*/  IMAD.MOV.U32 R0, RZ, RZ, R49 ;  /* 0x000000ffff007224 */ /* 0x000fc600078e0031 */
[----:B------:R-:W-:Y:S02]  /*d460*/  PRMT R82, R82, 0x5410, R2 ;  /* 0x0000541052527816 */ /* 0x000fe40000000002 */
[----:B------:R-:W-:Y:S01]  /*d470*/  PRMT R81, R81, 0x5410, R0 ;  /* 0x0000541051517816 */ /* 0x000fe20000000000 */
[----:B------:R-:W-:Y:S05]  /*d480*/  @P0 BRA `(.L_x_797) ;  /* 0x000012a000000947 */ /* 0x000fea0003800000 */
[----:B------:R-:W-:Y:S01]  /*d490*/  ISETP.GE.AND P0, PT, R104, c[0x0][0x27c], PT ;  /* 0x00009f0068007a0c */ /* 0x000fe20003f06270 */
[----:B------:R-:W-:-:S12]  /*d4a0*/  BSSY B0, `(.L_x_798) ;  /* 0x0000062000007945 */ /* 0x000fd80003800000 */
[----:B------:R-:W-:Y:S05]  /*d4b0*/  @P0 BRA `(.L_x_799) ;  /* 0x0000060000000947 */ /* 0x000fea0003800000 */
[----:B------:R-:W2:Y:S01]  /*d4c0*/  LDL R101, [R1+0x40] ;  /* 0x0000400001657983 */ /* 0x000ea20000100800 */
[----:B------:R-:W-:-:S04]  /*d4d0*/  MOV R2, c[0x0][0x27c] ;  /* 0x00009f0000027a02 */ /* 0x000fc80000000f00 */
[----:B------:R-:W-:-:S04]  /*d4e0*/  LEA.HI R2, R2, R248, RZ, 0x1d ;  /* 0x000000f802027211 */ /* 0x000fc800078fe8ff */
[----:B------:R-:W-:-:S04]  /*d4f0*/  SHF.R.S32.HI R0, RZ, 0x1f, R2 ;  /* 0x0000001fff007819 */ /* 0x000fc80000011402 */
[----:B------:R-:W-:Y:S02]  /*d500*/  LEA.HI R0, R0, R2, RZ, 0x3 ;  /* 0x0000000200007211 */ /* 0x000fe400078f18ff */
[----:B------:R-:W-:Y:S02]  /*d510*/  SHF.L.U32 R2, R2, 0x3, RZ ;  /* 0x0000000302027819 */ /* 0x000fe400000006ff */
[----:B------:R-:W-:Y:S02]  /*d520*/  SHF.L.U32 R0, R0, 0xa, RZ ;  /* 0x0000000a00007819 */ /* 0x000fe400000006ff */
[----:B------:R-:W-:Y:S02]  /*d530*/  LOP3.LUT R2, R237, 0x38, R2, 0xf8, !PT ;  /* 0x00000038ed027812 */ /* 0x000fe400078ef802 */
[----:B------:R-:W-:Y:S02]  /*d540*/  LOP3.LUT R0, R0, 0x7fffe000, RZ, 0xc0, !PT ;  /* 0x7fffe00000007812 */ /* 0x000fe400078ec0ff */
[----:B------:R-:W-:-:S04]  /*d550*/  LOP3.LUT R2, R2, R238, RZ, 0x3c, !PT ;  /* 0x000000ee02027212 */ /* 0x000fc800078e3cff */
[----:B------:R-:W-:Y:S01]  /*d560*/  IADD3 R0, R2, R0, R239 ;  /* 0x0000000002007210 */ /* 0x000fe20007ffe0ef */
[----:B------:R-:W-:-:S03]  /*d570*/  HADD2.F32 R2, -RZ, R33.H1_H1 ;  /* 0x30000021ff027230 */ /* 0x000fc60000004100 */
[----:B------:R-:W-:Y:S01]  /*d580*/  SHF.L.U32 R14, R0, 0x1, RZ ;  /* 0x00000001000e7819 */ /* 0x000fe200000006ff */
[----:B------:R-:W-:Y:S01]  /*d590*/  HADD2.F32 R0, -RZ, R33.H0_H0 ;  /* 0x20000021ff007230 */ /* 0x000fe20000004100 */
[--C-:B------:R-:W-:Y:S02]  /*d5a0*/  SHF.R.U64 R33, R8, 0x10, R9.reuse ;  /* 0x0000001008217819 */ /* 0x100fe40000001209 */
[----:B------:R-:W-:Y:S01]  /*d5b0*/  SHF.R.U32.HI R8, RZ, 0x10, R9 ;  /* 0x00000010ff087819 */ /* 0x000fe20000011609 */
[----:B------:R-:W1:Y:S04]  /*d5c0*/  LDS.128 R20, [R14+0xc100] ;  /* 0x00c100000e147984 */ /* 0x000e680000000c00 */
[----:B------:R-:W-:Y:S02]  /*d5d0*/  HADD2.F32 R9, -RZ, R8.H0_H0 ;  /* 0x20000008ff097230 */ /* 0x000fe40000004100 */
[----:B-1----:R-:W-:-:S05]  /*d5e0*/  HADD2.F32 R3, -RZ, R21.H0_H0 ;  /* 0x20000015ff037230 */ /* 0x002fca0000004100 */
[----:B------:R-:W-:Y:S01]  /*d5f0*/  FMUL.FTZ R13, R3, R0 ;  /* 0x00000000030d7220 */ /* 0x000fe20000410000 */
[----:B--2---:R-:W1:Y:S02]  /*d600*/  LDS.128 R16, [R101] ;  /* 0x0000000065107984 */ /* 0x004e640000000c00 */
[----:B-1----:R-:W-:-:S05]  /*d610*/  HADD2.F32 R12, -RZ, R17.H0_H0 ;  /* 0x20000011ff0c7230 */ /* 0x002fca0000004100 */
[C---:B------:R-:W-:Y:S02]  /*d620*/  FMUL.FTZ R0, R12.reuse, R0 ;  /* 0x000000000c007220 */ /* 0x040fe40000410000 */
[-C--:B------:R-:W-:Y:S02]  /*d630*/  FFMA.FTZ R61, R12, R2.reuse, -R13 ;  /* 0x000000020c3d7223 */ /* 0x080fe4000001080d */
[----:B------:R-:W-:Y:S01]  /*d640*/  FFMA.FTZ R60, R3, R2, R0 ;  /* 0x00000002033c7223 */ /* 0x000fe20000010000 */
[----:B------:R-:W-:Y:S01]  /*d650*/  SHF.R.U32.HI R0, RZ, 0x10, R5 ;  /* 0x00000010ff007819 */ /* 0x000fe20000011605 */
[----:B------:R-:W-:Y:S02]  /*d660*/  HADD2.F32 R3, -RZ, R17.H1_H1 ;  /* 0x30000011ff037230 */ /* 0x000fe40000004100 */
[----:B------:R-:W-:Y:S02]  /*d670*/  HADD2.F32 R2, -RZ, R21.H1_H1 ;  /* 0x30000015ff027230 */ /* 0x000fe40000004100 */
[----:B------:R-:W-:-:S05]  /*d680*/  HADD2.F32 R0, -RZ, R0.H0_H0 ;  /* 0x20000000ff007230 */ /* 0x000fca0000004100 */
[CC--:B------:R-:W-:Y:S02]  /*d690*/  FMUL.FTZ R8, R3.reuse, R0.reuse ;  /* 0x0000000003087220 */ /* 0x0c0fe40000410000 */
[C---:B------:R-:W-:Y:S02]  /*d6a0*/  FMUL.FTZ R0, R2.reuse, R0 ;  /* 0x0000000002007220 */ /* 0x040fe40000410000 */
[-C--:B------:R-:W-:Y:S01]  /*d6b0*/  FFMA.FTZ R34, R2, R9.reuse, R8 ;  /* 0x0000000902227223 */ /* 0x080fe20000010008 */
[----:B------:R-:W-:Y:S01]  /*d6c0*/  SHF.R.U64 R8, R4, 0x10, R5 ;  /* 0x0000001004087819 */ /* 0x000fe20000001205 */
[----:B------:R-:W-:Y:S01]  /*d6d0*/  FFMA.FTZ R35, R3, R9, -R0 ;  /* 0x0000000903237223 */ /* 0x000fe20000010800 */
[----:B------:R-:W-:Y:S01]  /*d6e0*/  HADD2.F32 R0, -RZ, R62.H0_H0 ;  /* 0x2000003eff007230 */ /* 0x000fe20000004100 */
[----:B------:R-:W-:Y:S01]  /*d6f0*/  SHF.R.U64 R9, R10, 0x10, R11 ;  /* 0x000000100a097819 */ /* 0x000fe2000000120b */
[----:B------:R-:W-:Y:S02]  /*d700*/  HADD2.F32 R4, -RZ, R16.H0_H0 ;  /* 0x20000010ff047230 */ /* 0x000fe40000004100 */
[----:B------:R-:W-:-:S02]  /*d710*/  HADD2.F32 R3, -RZ, R20.H0_H0 ;  /* 0x20000014ff037230 */ /* 0x000fc40000004100 */
[----:B------:R-:W-:Y:S01]  /*d720*/  HADD2.F32 R2, -RZ, R63.H1_H1 ;  /* 0x3000003fff027230 */ /* 0x000fe20000004100 */
[CC--:B------:R-:W-:Y:S01]  /*d730*/  FMUL.FTZ R5, R4.reuse, R0.reuse ;  /* 0x0000000004057220 */ /* 0x0c0fe20000410000 */
[----:B------:R-:W-:Y:S01]  /*d740*/  HADD2.F32 R9, -RZ, R9.H0_H0 ;  /* 0x20000009ff097230 */ /* 0x000fe20000004100 */
[C---:B------:R-:W-:Y:S02]  /*d750*/  FMUL.FTZ R0, R3.reuse, R0 ;  /* 0x0000000003007220 */ /* 0x040fe40000410000 */
[-C--:B------:R-:W-:Y:S01]  /*d760*/  FFMA.FTZ R21, R3, R2.reuse, R5 ;  /* 0x0000000203157223 */ /* 0x080fe20000010005 */
[----:B------:R-:W-:Y:S01]  /*d770*/  HADD2.F32 R3, -RZ, R22.H0_H0 ;  /* 0x20000016ff037230 */ /* 0x000fe20000004100 */
[----:B------:R-:W-:Y:S01]  /*d780*/  FFMA.FTZ R32, R4, R2, -R0 ;  /* 0x0000000204207223 */ /* 0x000fe20000010800 */
[----:B------:R-:W-:Y:S02]  /*d790*/  HADD2.F32 R0, -RZ, R62.H1_H1 ;  /* 0x3000003eff007230 */ /* 0x000fe40000004100 */
[----:B------:R-:W-:-:S02]  /*d7a0*/  HADD2.F32 R4, -RZ, R18.H0_H0 ;  /* 0x20000012ff047230 */ /* 0x000fc40000004100 */
[----:B------:R-:W-:Y:S01]  /*d7b0*/  HADD2.F32 R2, -RZ, R72.H0_H0 ;  /* 0x20000048ff027230 */ /* 0x000fe20000004100 */
[CC--:B------:R-:W-:Y:S02]  /*d7c0*/  FMUL.FTZ R5, R3.reuse, R0.reuse ;  /* 0x0000000003057220 */ /* 0x0c0fe40000410000 */
[C---:B------:R-:W-:Y:S02]  /*d7d0*/  FMUL.FTZ R0, R4.reuse, R0 ;  /* 0x0000000004007220 */ /* 0x040fe40000410000 */
[-C--:B------:R-:W-:Y:S01]  /*d7e0*/  FFMA.FTZ R17, R4, R2.reuse, -R5 ;  /* 0x0000000204117223 */ /* 0x080fe20000010805 */
[----:B------:R-:W-:Y:S01]  /*d7f0*/  HADD2.F32 R4, -RZ, R19.H0_H0 ;  /* 0x20000013ff047230 */ /* 0x000fe20000004100 */
[----:B------:R-:W-:Y:S01]  /*d800*/  FFMA.FTZ R15, R3, R2, R0 ;  /* 0x00000002030f7223 */ /* 0x000fe20000010000 */
[----:B------:R-:W-:Y:S02]  /*d810*/  HADD2.F32 R0, -RZ, R63.H0_H0 ;  /* 0x2000003fff007230 */ /* 0x000fe40000004100 */
[----:B------:R-:W-:-:S02]  /*d820*/  HADD2.F32 R3, -RZ, R23.H0_H0 ;  /* 0x20000017ff037230 */ /* 0x000fc40000004100 */
[----:B------:R-:W-:-:S03]  /*d830*/  HADD2.F32 R2, -RZ, R72.H1_H1 ;  /* 0x30000048ff027230 */ /* 0x000fc60000004100 */
[CC--:B------:R-:W-:Y:S02]  /*d840*/  FMUL.FTZ R5, R3.reuse, R0.reuse ;  /* 0x0000000003057220 */ /* 0x0c0fe40000410000 */
[C---:B------:R-:W-:Y:S02]  /*d850*/  FMUL.FTZ R0, R4.reuse, R0 ;  /* 0x0000000004007220 */ /* 0x040fe40000410000 */
[-C--:B------:R-:W-:Y:S01]  /*d860*/  FFMA.FTZ R13, R4, R2.reuse, -R5 ;  /* 0x00000002040d7223 */ /* 0x080fe20000010805 */
[--C-:B------:R-:W-:Y:S01]  /*d870*/  SHF.R.U64 R5, R6, 0x10, R7.reuse ;  /* 0x0000001006057819 */ /* 0x100fe20000001207 */
[----:B------:R-:W-:Y:S01]  /*d880*/  FFMA.FTZ R12, R3, R2, R0 ;  /* 0x00000002030c7223 */ /* 0x000fe20000010000 */
[----:B------:R-:W-:Y:S01]  /*d890*/  SHF.R.U32.HI R0, RZ, 0x10, R7 ;  /* 0x00000010ff007819 */ /* 0x000fe20000011607 */
[----:B------:R-:W-:Y:S01]  /*d8a0*/  HADD2.F32 R2, -RZ, R19.H1_H1 ;  /* 0x30000013ff027230 */ /* 0x000fe20000004100 */
[----:B------:R-:W-:Y:S01]  /*d8b0*/  SHF.R.U32.HI R3, RZ, 0x10, R11 ;  /* 0x00000010ff037819 */ /* 0x000fe2000001160b */
[----:B------:R-:W-:-:S02]  /*d8c0*/  HADD2.F32 R5, -RZ, R5.H0_H0 ;  /* 0x20000005ff057230 */ /* 0x000fc40000004100 */
[----:B------:R-:W-:Y:S02]  /*d8d0*/  HADD2.F32 R4, -RZ, R0.H0_H0 ;  /* 0x20000000ff047230 */ /* 0x000fe40000004100 */
[----:B------:R-:W-:Y:S02]  /*d8e0*/  HADD2.F32 R0, -RZ, R23.H1_H1 ;  /* 0x30000017ff007230 */ /* 0x000fe40000004100 */
[----:B------:R-:W-:Y:S01]  /*d8f0*/  HADD2.F32 R6, -RZ, R3.H0_H0 ;  /* 0x20000003ff067230 */ /* 0x000fe20000004100 */
[-C--:B------:R-:W-:Y:S02]  /*d900*/  FMUL.FTZ R3, R2, R4.reuse ;  /* 0x0000000402037220 */ /* 0x080fe40000410000 */
[C---:B------:R-:W-:Y:S02]  /*d910*/  FMUL.FTZ R4, R0.reuse, R4 ;  /* 0x0000000400047220 */ /* 0x040fe40000410000 */
[-C--:B------:R-:W-:Y:S01]  /*d920*/  FFMA.FTZ R7, R0, R6.reuse, R3 ;  /* 0x0000000600077223 */ /* 0x080fe20000010003 */
[----:B------:R-:W-:Y:S01]  /*d930*/  HADD2.F32 R0, -RZ, R20.H1_H1 ;  /* 0x30000014ff007230 */ /* 0x000fe20000004100 */
[----:B------:R-:W-:Y:S01]  /*d940*/  FFMA.FTZ R11, R2, R6, -R4 ;  /* 0x00000006020b7223 */ /* 0x000fe20000010804 */
[----:B------:R-:W-:-:S02]  /*d950*/  HADD2.F32 R2, -RZ, R16.H1_H1 ;  /* 0x30000010ff027230 */ /* 0x000fc40000004100 */
[----:B------:R-:W-:Y:S01]  /*d960*/  HADD2.F32 R4, -RZ, R8.H0_H0 ;  /* 0x20000008ff047230 */ /* 0x000fe20000004100 */
[----:B------:R-:W-:Y:S01]  /*d970*/  F2FP.PACK_AB R7, R7, R12 ;  /* 0x0000000c0707723e */ /* 0x000fe200000000ff */
[----:B------:R-:W-:Y:S01]  /*d980*/  HADD2.F32 R8, -RZ, R33.H0_H0 ;  /* 0x20000021ff087230 */ /* 0x000fe20000004100 */
[----:B------:R-:W-:Y:S02]  /*d990*/  F2FP.PACK_AB R11, R11, R13 ;  /* 0x0000000d0b0b723e */ /* 0x000fe400000000ff */
[-C--:B------:R-:W-:Y:S02]  /*d9a0*/  FMUL.FTZ R3, R2, R4.reuse ;  /* 0x0000000402037220 */ /* 0x080fe40000410000 */
[C---:B------:R-:W-:Y:S02]  /*d9b0*/  FMUL.FTZ R4, R0.reuse, R4 ;  /* 0x0000000400047220 */ /* 0x040fe40000410000 */
[-C--:B------:R-:W-:Y:S01]  /*d9c0*/  FFMA.FTZ R6, R0, R8.reuse, R3 ;  /* 0x0000000800067223 */ /* 0x080fe20000010003 */
[----:B------:R-:W-:Y:S01]  /*d9d0*/  HADD2.F32 R0, -RZ, R22.H1_H1 ;  /* 0x30000016ff007230 */ /* 0x000fe20000004100 */
[----:B------:R-:W-:Y:S01]  /*d9e0*/  FFMA.FTZ R8, R2, R8, -R4 ;  /* 0x0000000802087223 */ /* 0x000fe20000010804 */
[----:B------:R-:W-:-:S03]  /*d9f0*/  HADD2.F32 R2, -RZ, R18.H1_H1 ;  /* 0x30000012ff027230 */ /* 0x000fc60000004100 */
[-C--:B------:R-:W-:Y:S01]  /*da00*/  FMUL.FTZ R4, R0, R5.reuse ;  /* 0x0000000500047220 */ /* 0x080fe20000410000 */
[----:B------:R-:W-:Y:S01]  /*da10*/  F2FP.PACK_AB R8, R8, R32 ;  /* 0x000000200808723e */ /* 0x000fe200000000ff */
[----:B------:R-:W-:Y:S01]  /*da20*/  FMUL.FTZ R3, R2, R5 ;  /* 0x0000000502037220 */ /* 0x000fe20000410000 */
[----:B------:R-:W-:Y:S01]  /*da30*/  F2FP.PACK_AB R5, R34, R60 ;  /* 0x0000003c2205723e */ /* 0x000fe200000000ff */
[----:B------:R-:W-:Y:S01]  /*da40*/  FFMA.FTZ R2, R2, R9, -R4 ;  /* 0x0000000902027223 */ /* 0x000fe20000010804 */
[----:B------:R-:W-:Y:S01]  /*da50*/  F2FP.PACK_AB R4, R6, R21 ;  /* 0x000000150604723e */ /* 0x000fe200000000ff */
[----:B------:R-:W-:Y:S01]  /*da60*/  FFMA.FTZ R3, R0, R9, R3 ;  /* 0x0000000900037223 */ /* 0x000fe20000010003 */
[----:B------:R-:W-:Y:S02]  /*da70*/  F2FP.PACK_AB R9, R35, R61 ;  /* 0x0000003d2309723e */ /* 0x000fe400000000ff */
[----:B------:R-:W-:Y:S02]  /*da80*/  F2FP.PACK_AB R10, R2, R17 ;  /* 0x00000011020a723e */ /* 0x000fe400000000ff */
[----:B------:R-:W-:-:S03]  /*da90*/  F2FP.PACK_AB R6, R3, R15 ;  /* 0x0000000f0306723e */ /* 0x000fc600000000ff */
[----:B------:R1:W-:Y:S04]  /*daa0*/  STS.128 [R101], R8 ;  /* 0x0000000865007388 */ /* 0x0003e80000000c00 */
[----:B------:R1:W-:Y:S02]  /*dab0*/  STS.128 [R14+0xc100], R4 ;  /* 0x00c100040e007388 */ /* 0x0003e40000000c00 */
.L_x_799:
[----:B------:R-:W-:Y:S05]  /*dac0*/  BSYNC B0 ;  /* 0x0000000000007941 */ /* 0x000fea0003800000 */
.L_x_798:
[----:B------:R-:W-:Y:S01]  /*dad0*/  ISETP.GE.AND P0, PT, R106, c[0x0][0x27c], PT ;  /* 0x00009f006a007a0c */ /* 0x000fe20003f06270 */
[----:B------:R-:W-:-:S12]  /*dae0*/  BSSY B0, `(.L_x_800) ;  /* 0x0000062000007945 */ /* 0x000fd80003800000 */
[----:B------:R-:W-:Y:S05]  /*daf0*/  @P0 BRA `(.L_x_801) ;  /* 0x0000060000000947 */ /* 0x000fea0003800000 */
[----:B------:R-:W2:Y:S01]  /*db00*/  LDL R34, [R1+0x3c] ;  /* 0x00003c0001227983 */ /* 0x000ea20000100800 */
[----:B------:R-:W-:Y:S02]  /*db10*/  MOV R0, c[0x0][0x27c] ;  /* 0x00009f0000007a02 */ /* 0x000fe40000000f00 */
[----:B-1----:R-:W-:Y:S02]  /*db20*/  SHF.R.U64 R7, R30, 0x10, R31 ;  /* 0x000000101e077819 */ /* 0x002fe4000000121f */
[----:B------:R-:W-:-:S03]  /*db30*/  LEA.HI R0, R0, R236, RZ, 0x1d ;  /* 0x000000ec00007211 */ /* 0x000fc600078fe8ff */
[----:B------:R-:W-:Y:S01]  /*db40*/  HADD2.F32 R7, -RZ, R7.H0_H0 ;  /* 0x20000007ff077230 */ /* 0x000fe20000004100 */
        /* <DEDUP_REMOVED lines=8> */
[----:B------:R-:W-:-:S03]  /*dbd0*/  HADD2.F32 R2, -RZ, R74.H1_H1 ;  /* 0x3000004aff027230 */ /* 0x000fc60000004100 */
[----:B------:R-:W-:Y:S01]  /*dbe0*/  SHF.L.U32 R16, R0, 0x1, RZ ;  /* 0x0000000100107819 */ /* 0x000fe200000006ff */
[----:B------:R-:W-:-:S04]  /*dbf0*/  HADD2.F32 R0, -RZ, R74.H0_H0 ;  /* 0x2000004aff007230 */ /* 0x000fc80000004100 */
[----:B------:R-:W1:Y:S02]  /*dc00*/  LDS.128 R12, [R16+0xc100] ;  /* 0x00c10000100c7984 */ /* 0x000e640000000c00 */
[----:B-1----:R-:W-:Y:S02]  /*dc10*/  HADD2.F32 R3, -RZ, R13.H0_H0 ;  /* 0x2000000dff037230 */ /* 0x002fe40000004100 */
[----:B--2---:R-:W1:Y:S02]  /*dc20*/  LDS.128 R8, [R34] ;  /* 0x0000000022087984 */ /* 0x004e640000000c00 */
[----:B-1----:R-:W-:-:S05]  /*dc30*/  HADD2.F32 R4, -RZ, R9.H0_H0 ;  /* 0x20000009ff047230 */ /* 0x002fca0000004100 */
[CC--:B------:R-:W-:Y:S02]  /*dc40*/  FMUL.FTZ R5, R4.reuse, R0.reuse ;  /* 0x0000000004057220 */ /* 0x0c0fe40000410000 */
[C---:B------:R-:W-:Y:S02]  /*dc50*/  FMUL.FTZ R0, R3.reuse, R0 ;  /* 0x0000000003007220 */ /* 0x040fe40000410000 */
[-C--:B------:R-:W-:Y:S01]  /*dc60*/  FFMA.FTZ R32, R3, R2.reuse, R5 ;  /* 0x0000000203207223 */ /* 0x080fe20000010005 */
[----:B------:R-:W-:Y:S01]  /*dc70*/  HADD2.F32 R3, -RZ, R13.H1_H1 ;  /* 0x3000000dff037230 */ /* 0x000fe20000004100 */
[----:B------:R-:W-:Y:S01]  /*dc80*/  FFMA.FTZ R33, R4, R2, -R0 ;  /* 0x0000000204217223 */ /* 0x000fe20000010800 */
[----:B------:R-:W-:Y:S01]  /*dc90*/  SHF.R.U32.HI R0, RZ, 0x10, R25 ;  /* 0x00000010ff007819 */ /* 0x000fe20000011619 */
[----:B------:R-:W-:Y:S01]  /*dca0*/  HADD2.F32 R4, -RZ, R9.H1_H1 ;  /* 0x30000009ff047230 */ /* 0x000fe20000004100 */
[----:B------:R-:W-:-:S03]  /*dcb0*/  SHF.R.U32.HI R2, RZ, 0x10, R29 ;  /* 0x00000010ff027819 */ /* 0x000fc6000001161d */
[----:B------:R-:W-:Y:S02]  /*dcc0*/  HADD2.F32 R0, -RZ, R0.H0_H0 ;  /* 0x20000000ff007230 */ /* 0x000fe40000004100 */
[----:B------:R-:W-:-:S03]  /*dcd0*/  HADD2.F32 R2, -RZ, R2.H0_H0 ;  /* 0x20000002ff027230 */ /* 0x000fc60000004100 */
[CC--:B------:R-:W-:Y:S02]  /*dce0*/  FMUL.FTZ R5, R4.reuse, R0.reuse ;  /* 0x0000000004057220 */ /* 0x0c0fe40000410000 */
[C---:B------:R-:W-:Y:S02]  /*dcf0*/  FMUL.FTZ R0, R3.reuse, R0 ;  /* 0x0000000003007220 */ /* 0x040fe40000410000 */
[-C--:B------:R-:W-:Y:S01]  /*dd00*/  FFMA.FTZ R22, R3, R2.reuse, R5 ;  /* 0x0000000203167223 */ /* 0x080fe20000010005 */
[----:B------:R-:W-:Y:S01]  /*dd10*/  HADD2.F32 R3, -RZ, R12.H0_H0 ;  /* 0x2000000cff037230 */ /* 0x000fe20000004100 */
[----:B------:R-:W-:Y:S01]  /*dd20*/  FFMA.FTZ R23, R4, R2, -R0 ;  /* 0x0000000204177223 */ /* 0x000fe20000010800 */
[----:B------:R-:W-:Y:S02]  /*dd30*/  HADD2.F32 R0, -RZ, R75.H0_H0 ;  /* 0x2000004bff007230 */ /* 0x000fe40000004100 */
[----:B------:R-:W-:Y:S02]  /*dd40*/  HADD2.F32 R4, -RZ, R8.H0_H0 ;  /* 0x20000008ff047230 */ /* 0x000fe40000004100 */
[----:B------:R-:W-:-:S03]  /*dd50*/  HADD2.F32 R2, -RZ, R76.H0_H0 ;  /* 0x2000004cff027230 */ /* 0x000fc60000004100 */
[CC--:B------:R-:W-:Y:S02]  /*dd60*/  FMUL.FTZ R5, R4.reuse, R0.reuse ;  /* 0x0000000004057220 */ /* 0x0c0fe40000410000 */
[C---:B------:R-:W-:Y:S02]  /*dd70*/  FMUL.FTZ R0, R3.reuse, R0 ;  /* 0x0000000003007220 */ /* 0x040fe40000410000 */
[-C--:B------:R-:W-:Y:S01]  /*dd80*/  FFMA.FTZ R20, R3, R2.reuse, R5 ;  /* 0x0000000203147223 */ /* 0x080fe20000010005 */
[----:B------:R-:W-:Y:S01]  /*dd90*/  HADD2.F32 R3, -RZ, R14.H0_H0 ;  /* 0x2000000eff037230 */ /* 0x000fe20000004100 */
[----:B------:R-:W-:Y:S01]  /*dda0*/  FFMA.FTZ R21, R4, R2, -R0 ;  /* 0x0000000204157223 */ /* 0x000fe20000010800 */
[----:B------:R-:W-:Y:S02]  /*ddb0*/  HADD2.F32 R0, -RZ, R75.H1_H1 ;  /* 0x3000004bff007230 */ /* 0x000fe40000004100 */
        /* <DEDUP_REMOVED lines=9> */
[----:B------:R-:W-:-:S03]  /*de50*/  HADD2.F32 R2, -RZ, R77.H1_H1 ;  /* 0x3000004dff027230 */ /* 0x000fc60000004100 */
        /* <DEDUP_REMOVED lines=13> */
[----:B------:R-:W-:Y:S01]  /*df30*/  HADD2.F32 R3, -RZ, R8.H1_H1 ;  /* 0x30000008ff037230 */ /* 0x000fe20000004100 */
[----:B------:R-:W-:Y:S01]  /*df40*/  FFMA.FTZ R11, R4, R2, -R0 ;  /* 0x00000002040b7223 */ /* 0x000fe20000010800 */
[----:B------:R-:W-:Y:S02]  /*df50*/  SHF.R.U64 R0, R24, 0x10, R25 ;  /* 0x0000001018007819 */ /* 0x000fe40000001219 */
[----:B------:R-:W-:Y:S02]  /*df60*/  SHF.R.U64 R2, R28, 0x10, R29 ;  /* 0x000000101c027819 */ /* 0x000fe4000000121d */
[----:B------:R-:W-:Y:S01]  /*df70*/  SHF.R.U64 R5, R26, 0x10, R27 ;  /* 0x000000101a057819 */ /* 0x000fe2000000121b */
[----:B------:R-:W-:Y:S01]  /*df80*/  HADD2.F32 R4, -RZ, R0.H0_H0 ;  /* 0x20000000ff047230 */ /* 0x000fe20000004100 */
[----:B------:R-:W-:Y:S01]  /*df90*/  F2FP.PACK_AB R11, R11, R17 ;  /* 0x000000110b0b723e */ /* 0x000fe200000000ff */
[----:B------:R-:W-:-:S02]  /*dfa0*/  HADD2.F32 R0, -RZ, R12.H1_H1 ;  /* 0x3000000cff007230 */ /* 0x000fc40000004100 */
[----:B------:R-:W-:Y:S01]  /*dfb0*/  HADD2.F32 R6, -RZ, R2.H0_H0 ;  /* 0x20000002ff067230 */ /* 0x000fe20000004100 */
[CC--:B------:R-:W-:Y:S01]  /*dfc0*/  FMUL.FTZ R2, R3.reuse, R4.reuse ;  /* 0x0000000403027220 */ /* 0x0c0fe20000410000 */
[----:B------:R-:W-:Y:S01]  /*dfd0*/  HADD2.F32 R5, -RZ, R5.H0_H0 ;  /* 0x20000005ff057230 */ /* 0x000fe20000004100 */
[C---:B------:R-:W-:Y:S02]  /*dfe0*/  FMUL.FTZ R4, R0.reuse, R4 ;  /* 0x0000000400047220 */ /* 0x040fe40000410000 */
[-C--:B------:R-:W-:Y:S01]  /*dff0*/  FFMA.FTZ R8, R0, R6.reuse, R2 ;  /* 0x0000000600087223 */ /* 0x080fe20000010002 */
[----:B------:R-:W-:Y:S01]  /*e000*/  HADD2.F32 R0, -RZ, R14.H1_H1 ;  /* 0x3000000eff007230 */ /* 0x000fe20000004100 */
[----:B------:R-:W-:Y:S01]  /*e010*/  FFMA.FTZ R6, R3, R6, -R4 ;  /* 0x0000000603067223 */ /* 0x000fe20000010804 */
[----:B------:R-:W-:-:S03]  /*e020*/  HADD2.F32 R2, -RZ, R10.H1_H1 ;  /* 0x3000000aff027230 */ /* 0x000fc60000004100 */
[-C--:B------:R-:W-:Y:S02]  /*e030*/  FMUL.FTZ R4, R0, R5.reuse ;  /* 0x0000000500047220 */ /* 0x080fe40000410000 */
[----:B------:R-:W-:Y:S01]  /*e040*/  FMUL.FTZ R3, R2, R5 ;  /* 0x0000000502037220 */ /* 0x000fe20000410000 */
[----:B------:R-:W-:Y:S01]  /*e050*/  F2FP.PACK_AB R5, R22, R32 ;  /* 0x000000201605723e */ /* 0x000fe200000000ff */
[-C--:B------:R-:W-:Y:S01]  /*e060*/  FFMA.FTZ R2, R2, R7.reuse, -R4 ;  /* 0x0000000702027223 */ /* 0x080fe20000010804 */
[----:B------:R-:W-:Y:S01]  /*e070*/  F2FP.PACK_AB R4, R8, R20 ;  /* 0x000000140804723e */ /* 0x000fe200000000ff */
[----:B------:R-:W-:Y:S01]  /*e080*/  FFMA.FTZ R3, R0, R7, R3 ;  /* 0x0000000700037223 */ /* 0x000fe20000010003 */
[----:B------:R-:W-:Y:S02]  /*e090*/  F2FP.PACK_AB R7, R9, R13 ;  /* 0x0000000d0907723e */ /* 0x000fe400000000ff */
[----:B------:R-:W-:Y:S02]  /*e0a0*/  F2FP.PACK_AB R9, R23, R33 ;  /* 0x000000211709723e */ /* 0x000fe400000000ff */
[----:B------:R-:W-:-:S02]  /*e0b0*/  F2FP.PACK_AB R8, R6, R21 ;  /* 0x000000150608723e */ /* 0x000fc400000000ff */
[----:B------:R-:W-:Y:S02]  /*e0c0*/  F2FP.PACK_AB R10, R2, R18 ;  /* 0x00000012020a723e */ /* 0x000fe400000000ff */
[----:B------:R-:W-:-:S03]  /*e0d0*/  F2FP.PACK_AB R6, R3, R19 ;  /* 0x000000130306723e */ /* 0x000fc600000000ff */
[----:B------:R1:W-:Y:S04]  /*e0e0*/  STS.128 [R34], R8 ;  /* 0x0000000822007388 */ /* 0x0003e80000000c00 */
[----:B------:R1:W-:Y:S02]  /*e0f0*/  STS.128 [R16+0xc100], R4 ;  /* 0x00c1000410007388 */ /* 0x0003e40000000c00 */
.L_x_801:
[----:B------:R-:W-:Y:S05]  /*e100*/  BSYNC B0 ;  /* 0x0000000000007941 */ /* 0x000fea0003800000 */
.L_x_800:
[----:B------:R-:W-:-:S13]  /*e110*/  ISETP.GE.AND P0, PT, R103, c[0x0][0x27c], PT ;  /* 0x00009f0067007a0c */ /* 0x000fda0003f06270 */
[----:B------:R-:W-:Y:S05]  /*e120*/  @P0 BRA `(.L_x_797) ;  /* 0x0000060000000947 */ /* 0x000fea0003800000 */
[----:B------:R-:W2:Y:S01]  /*e130*/  LDL R60, [R1+0x34] ;  /* 0x00003400013c7983 */ /* 0x000ea20000100800 */
[----:B------:R-:W-:Y:S01]  /*e140*/  MOV R0, c[0x0][0x27c] ;  /* 0x00009f0000007a02 */ /* 0x000fe20000000f00 */
[----:B------:R-:W-:Y:S01]  /*e150*/  HADD2.F32 R13, -RZ, R79.H0_H0 ;  /* 0x2000004fff0d7230 */ /* 0x000fe20000004100 */
[----:B-1----:R-:W-:Y:S01]  /*e160*/  SHF.R.U32.HI R8, RZ, 0x10, R37 ;  /* 0x00000010ff087819 */ /* 0x002fe20000011625 */
[----:B------:R-:W-:Y:S01]  /*e170*/  HADD2.F32 R15, -RZ, R80.H0_H0 ;  /* 0x20000050ff0f7230 */ /* 0x000fe20000004100 */
[----:B------:R-:W-:Y:S01]  /*e180*/  LEA.HI R0, R0, R235, RZ, 0x1d ;  /* 0x000000eb00007211 */ /* 0x000fe200078fe8ff */
[----:B------:R-:W-:Y:S01]  /*e190*/  HADD2.F32 R11, -RZ, R81.H0_H0 ;  /* 0x20000051ff0b7230 */ /* 0x000fe20000004100 */
[----:B------:R-:W-:Y:S01]  /*e1a0*/  SHF.R.U32.HI R9, RZ, 0x10, R41 ;  /* 0x00000010ff097819 */ /* 0x000fe20000011629 */
[----:B------:R-:W-:Y:S01]  /*e1b0*/  HADD2.F32 R10, -RZ, R8.H0_H0 ;  /* 0x20000008ff0a7230 */ /* 0x000fe20000004100 */
[----:B------:R-:W-:Y:S02]  /*e1c0*/  SHF.R.S32.HI R2, RZ, 0x1f, R0 ;  /* 0x0000001fff027819 */ /* 0x000fe40000011400 */
[----:B------:R-:W-:-:S02]  /*e1d0*/  SHF.L.U32 R3, R0, 0x3, RZ ;  /* 0x0000000300037819 */ /* 0x000fc400000006ff */
[----:B------:R-:W-:Y:S02]  /*e1e0*/  LEA.HI R0, R2, R0, RZ, 0x3 ;  /* 0x0000000002007211 */ /* 0x000fe400078f18ff */
[----:B------:R-:W-:Y:S02]  /*e1f0*/  LOP3.LUT R2, R237, 0x38, R3, 0xf8, !PT ;  /* 0x00000038ed027812 */ /* 0x000fe400078ef803 */
[----:B------:R-:W-:Y:S02]  /*e200*/  SHF.L.U32 R0, R0, 0xa, RZ ;  /* 0x0000000a00007819 */ /* 0x000fe400000006ff */
[----:B------:R-:W-:Y:S02]  /*e210*/  LOP3.LUT R2, R2, R238, RZ, 0x3c, !PT ;  /* 0x000000ee02027212 */ /* 0x000fe400078e3cff */
[----:B------:R-:W-:Y:S02]  /*e220*/  LOP3.LUT R0, R0, 0x7fffe000, RZ, 0xc0, !PT ;  /* 0x7fffe00000007812 */ /* 0x000fe400078ec0ff */
[----:B------:R-:W-:-:S02]  /*e230*/  SHF.R.U64 R33, R36, 0x10, R37 ;  /* 0x0000001024217819 */ /* 0x000fc40000001225 */
[----:B------:R-:W-:Y:S02]  /*e240*/  IADD3 R0, R2, R0, R239 ;  /* 0x0000000002007210 */ /* 0x000fe40007ffe0ef */
[--C-:B------:R-:W-:Y:S01]  /*e250*/  SHF.R.U64 R30, R38, 0x10, R39.reuse ;  /* 0x00000010261e7819 */ /* 0x100fe20000001227 */
[----:B------:R-:W-:Y:S01]  /*e260*/  HADD2.F32 R38, -RZ, R9.H0_H0 ;  /* 0x20000009ff267230 */ /* 0x000fe20000004100 */
[----:B------:R-:W-:Y:S01]  /*e270*/  SHF.L.U32 R22, R0, 0x1, RZ ;  /* 0x0000000100167819 */ /* 0x000fe200000006ff */
[----:B------:R-:W-:Y:S01]  /*e280*/  HADD2.F32 R0, -RZ, R78.H0_H0 ;  /* 0x2000004eff007230 */ /* 0x000fe20000004100 */
[----:B------:R-:W-:Y:S02]  /*e290*/  SHF.R.U32.HI R24, RZ, 0x10, R39 ;  /* 0x00000010ff187819 */ /* 0x000fe40000011627 */
[----:B------:R-:W-:Y:S01]  /*e2a0*/  SHF.R.U32.HI R28, RZ, 0x10, R43 ;  /* 0x00000010ff1c7819 */ /* 0x000fe2000001162b */
[----:B------:R-:W1:Y:S01]  /*e2b0*/  LDS.128 R16, [R22+0xc100] ;  /* 0x00c1000016107984 */ /* 0x000e620000000c00 */
[----:B------:R-:W-:-:S02]  /*e2c0*/  SHF.R.U64 R40, R40, 0x10, R41 ;  /* 0x0000001028287819 */ /* 0x000fc40000001229 */
[----:B------:R-:W-:Y:S01]  /*e2d0*/  SHF.R.U64 R34, R42, 0x10, R43 ;  /* 0x000000102a227819 */ /* 0x000fe2000000122b */
[----:B------:R-:W-:Y:S02]  /*e2e0*/  HADD2.F32 R37, -RZ, R28.H0_H0 ;  /* 0x2000001cff257230 */ /* 0x000fe40000004100 */
[----:B------:R-:W-:Y:S02]  /*e2f0*/  HADD2.F32 R28, -RZ, R40.H0_H0 ;  /* 0x20000028ff1c7230 */ /* 0x000fe40000004100 */
[----:B-1----:R-:W-:-:S05]  /*e300*/  HADD2.F32 R2, -RZ, R17.H0_H0 ;  /* 0x20000011ff027230 */ /* 0x002fca0000004100 */
[-C--:B------:R-:W-:Y:S01]  /*e310*/  FMUL.FTZ R23, R2, R0.reuse ;  /* 0x0000000002177220 */ /* 0x080fe20000410000 */
[----:B--2---:R-:W1:Y:S02]  /*e320*/  LDS.128 R4, [R60] ;  /* 0x000000003c047984 */ /* 0x004e640000000c00 */
[--C-:B-1----:R-:W-:Y:S02]  /*e330*/  HADD2.F32 R14, -RZ, R5.reuse.H0_H0 ;  /* 0x20000005ff0e7230 */ /* 0x102fe40000004100 */
[----:B------:R-:W-:Y:S02]  /*e340*/  HADD2.F32 R20, -RZ, R5.H1_H1 ;  /* 0x30000005ff147230 */ /* 0x000fe40000004100 */
[----:B------:R-:W-:Y:S01]  /*e350*/  HADD2.F32 R21, -RZ, R4.H0_H0 ;  /* 0x20000004ff157230 */ /* 0x000fe20000004100 */
[----:B------:R-:W-:Y:S01]  /*e360*/  FMUL.FTZ R3, R14, R0 ;  /* 0x000000000e037220 */ /* 0x000fe20000410000 */
[----:B------:R-:W-:Y:S01]  /*e370*/  HADD2.F32 R0, -RZ, R78.H1_H1 ;  /* 0x3000004eff007230 */ /* 0x000fe20000004100 */
[----:B------:R-:W-:Y:S01]  /*e380*/  FMUL.FTZ R5, R20, R10 ;  /* 0x0000000a14057220 */ /* 0x000fe20000410000 */
[----:B------:R-:W-:Y:S01]  /*e390*/  HADD2.F32 R12, -RZ, R6.H0_H0 ;  /* 0x20000006ff0c7230 */ /* 0x000fe20000004100 */
[-C--:B------:R-:W-:Y:S01]  /*e3a0*/  FFMA.FTZ R36, R2, R13.reuse, R3 ;  /* 0x0000000d02247223 */ /* 0x080fe20000010003 */
[----:B------:R-:W-:Y:S01]  /*e3b0*/  HADD2.F32 R2, -RZ, R17.H1_H1 ;  /* 0x30000011ff027230 */ /* 0x000fe20000004100 */
[----:B------:R-:W-:Y:S01]  /*e3c0*/  FMUL.FTZ R8, R21, R0 ;  /* 0x0000000015087220 */ /* 0x000fe20000410000 */
[----:B------:R-:W-:Y:S01]  /*e3d0*/  HADD2.F32 R3, -RZ, R16.H0_H0 ;  /* 0x20000010ff037230 */ /* 0x000fe20000004100 */
[----:B------:R-:W-:Y:S01]  /*e3e0*/  FFMA.FTZ R26, R14, R13, -R23 ;  /* 0x0000000d0e1a7223 */ /* 0x000fe20000010817 */
[----:B------:R-:W-:Y:S01]  /*e3f0*/  HADD2.F32 R23, -RZ, R24.H0_H0 ;  /* 0x20000018ff177230 */ /* 0x000fe20000004100 */
[C---:B------:R-:W-:Y:S01]  /*e400*/  FMUL.FTZ R29, R2.reuse, R10 ;  /* 0x0000000a021d7220 */ /* 0x040fe20000410000 */
[----:B------:R-:W-:Y:S01]  /*e410*/  HADD2.F32 R10, -RZ, R4.H1_H1 ;  /* 0x30000004ff0a7230 */ /* 0x000fe20000004100 */
[----:B------:R-:W-:Y:S01]  /*e420*/  FFMA.FTZ R35, R2, R38, R5 ;  /* 0x0000002602237223 */ /* 0x000fe20000010005 */
[----:B------:R-:W-:Y:S01]  /*e430*/  HADD2.F32 R2, -RZ, R18.H0_H0 ;  /* 0x20000012ff027230 */ /* 0x000fe20000004100 */
[C---:B------:R-:W-:Y:S01]  /*e440*/  FMUL.FTZ R27, R3.reuse, R0 ;  /* 0x00000000031b7220 */ /* 0x040fe20000410000 */
[----:B------:R-:W-:Y:S01]  /*e450*/  HADD2.F32 R0, -RZ, R79.H1_H1 ;  /* 0x3000004fff007230 */ /* 0x000fe20000004100 */
[-C--:B------:R-:W-:Y:S01]  /*e460*/  FFMA.FTZ R32, R3, R15.reuse, R8 ;  /* 0x0000000f03207223 */ /* 0x080fe20000010008 */
[----:B------:R-:W-:Y:S01]  /*e470*/  HADD2.F32 R8, -RZ, R7.H0_H0 ;  /* 0x20000007ff087230 */ /* 0x000fe20000004100 */
[----:B------:R-:W-:Y:S01]  /*e480*/  FFMA.FTZ R15, R21, R15, -R27 ;  /* 0x0000000f150f7223 */ /* 0x000fe2000001081b */
[----:B------:R-:W-:Y:S01]  /*e490*/  HADD2.F32 R4, -RZ, R19.H0_H0 ;  /* 0x20000013ff047230 */ /* 0x000fe20000004100 */
[-C--:B------:R-:W-:Y:S01]  /*e4a0*/  FMUL.FTZ R3, R12, R0.reuse ;  /* 0x000000000c037220 */ /* 0x080fe20000410000 */
[----:B------:R-:W-:Y:S01]  /*e4b0*/  HADD2.F32 R7, -RZ, R7.H1_H1 ;  /* 0x30000007ff077230 */ /* 0x000fe20000004100 */
[C---:B------:R-:W-:Y:S01]  /*e4c0*/  FMUL.FTZ R25, R2.reuse, R0 ;  /* 0x0000000002197220 */ /* 0x040fe20000410000 */
[----:B------:R-:W-:Y:S01]  /*e4d0*/  HADD2.F32 R0, -RZ, R80.H1_H1 ;  /* 0x30000050ff007230 */ /* 0x000fe20000004100 */
[-C--:B------:R-:W-:Y:S01]  /*e4e0*/  FFMA.FTZ R31, R2, R11.reuse, R3 ;  /* 0x0000000b021f7223 */ /* 0x080fe20000010003 */
[----:B------:R-:W-:Y:S01]  /*e4f0*/  HADD2.F32 R2, -RZ, R82.H0_H0 ;  /* 0x20000052ff027230 */ /* 0x000fe20000004100 */
[----:B------:R-:W-:Y:S01]  /*e500*/  FFMA.FTZ R12, R12, R11, -R25 ;  /* 0x0000000b0c0c7223 */ /* 0x000fe20000010819 */
[----:B------:R-:W-:Y:S01]  /*e510*/  HADD2.F32 R3, -RZ, R19.H1_H1 ;  /* 0x30000013ff037230 */ /* 0x000fe20000004100 */
[-C--:B------:R-:W-:Y:S01]  /*e520*/  FMUL.FTZ R13, R8, R0.reuse ;  /* 0x00000000080d7220 */ /* 0x080fe20000410000 */
[----:B------:R-:W-:Y:S01]  /*e530*/  HADD2.F32 R9, -RZ, R6.H1_H1 ;  /* 0x30000006ff097230 */ /* 0x000fe20000004100 */
[C---:B------:R-:W-:Y:S01]  /*e540*/  FMUL.FTZ R17, R4.reuse, R0 ;  /* 0x0000000004117220 */ /* 0x040fe20000410000 */
[----:B------:R-:W-:Y:S01]  /*e550*/  HADD2.F32 R6, -RZ, R16.H1_H1 ;  /* 0x30000010ff067230 */ /* 0x000fe20000004100 */
[----:B------:R-:W-:Y:S01]  /*e560*/  FFMA.FTZ R19, R4, R2, R13 ;  /* 0x0000000204137223 */ /* 0x000fe2000001000d */
[----:B------:R-:W-:Y:S01]  /*e570*/  HADD2.F32 R4, -RZ, R33.H0_H0 ;  /* 0x20000021ff047230 */ /* 0x000fe20000004100 */
[-C--:B------:R-:W-:Y:S01]  /*e580*/  FMUL.FTZ R0, R7, R23.reuse ;  /* 0x0000001707007220 */ /* 0x080fe20000410000 */
[----:B------:R-:W-:Y:S01]  /*e590*/  HADD2.F32 R14, -RZ, R30.H0_H0 ;  /* 0x2000001eff0e7230 */ /* 0x000fe20000004100 */
[C---:B------:R-:W-:Y:S01]  /*e5a0*/  FMUL.FTZ R13, R3.reuse, R23 ;  /* 0x00000017030d7220 */ /* 0x040fe20000410000 */
[----:B------:R-:W-:Y:S01]  /*e5b0*/  HADD2.F32 R5, -RZ, R18.H1_H1 ;  /* 0x30000012ff057230 */ /* 0x000fe20000004100 */
[----:B------:R-:W-:Y:S01]  /*e5c0*/  FFMA.FTZ R16, R3, R37, R0 ;  /* 0x0000002503107223 */ /* 0x000fe20000010000 */
[----:B------:R-:W-:Y:S01]  /*e5d0*/  HADD2.F32 R24, -RZ, R34.H0_H0 ;  /* 0x20000022ff187230 */ /* 0x000fe20000004100 */
[----:B------:R-:W-:-:S02]  /*e5e0*/  FMUL.FTZ R3, R10, R4 ;  /* 0x000000040a037220 */ /* 0x000fc40000410000 */
[----:B------:R-:W-:Y:S02]  /*e5f0*/  FMUL.FTZ R0, R9, R14 ;  /* 0x0000000e09007220 */ /* 0x000fe40000410000 */
[C---:B------:R-:W-:Y:S02]  /*e600*/  FFMA.FTZ R18, R6.reuse, R28, R3 ;  /* 0x0000001c06127223 */ /* 0x040fe40000010003 */
[----:B------:R-:W-:Y:S02]  /*e610*/  FMUL.FTZ R4, R6, R4 ;  /* 0x0000000406047220 */ /* 0x000fe40000410000 */
[C---:B------:R-:W-:Y:S02]  /*e620*/  FMUL.FTZ R3, R5.reuse, R14 ;  /* 0x0000000e05037220 */ /* 0x040fe40000410000 */
[----:B------:R-:W-:Y:S01]  /*e630*/  FFMA.FTZ R23, R5, R24, R0 ;  /* 0x0000001805177223 */ /* 0x000fe20000010000 */
[----:B------:R-:W-:Y:S01]  /*e640*/  F2FP.PACK_AB R5, R35, R36 ;  /* 0x000000242305723e */ /* 0x000fe200000000ff */
[----:B------:R-:W-:-:S02]  /*e650*/  FFMA.FTZ R14, R20, R38, -R29 ;  /* 0x00000026140e7223 */ /* 0x000fc4000001081d */
[----:B------:R-:W-:Y:S02]  /*e660*/  FFMA.FTZ R2, R8, R2, -R17 ;  /* 0x0000000208027223 */ /* 0x000fe40000010811 */
        /* <DEDUP_REMOVED lines=9> */
[----:B------:R-:W-:-:S03]  /*e700*/  F2FP.PACK_AB R6, R23, R31 ;  /* 0x0000001f1706723e */ /* 0x000fc600000000ff */
[----:B------:R1:W-:Y:S04]  /*e710*/  STS.128 [R60], R8 ;  /* 0x000000083c007388 */ /* 0x0003e80000000c00 */
[----:B------:R1:W-:Y:S02]  /*e720*/  STS.128 [R22+0xc100], R4 ;  /* 0x00c1000416007388 */ /* 0x0003e40000000c00 */
.L_x_797:
[----:B------:R-:W-:Y:S05]  /*e730*/  BSYNC B1 ;  /* 0x0000000000017941 */ /* 0x000fea0003800000 */
.L_x_796:
[----:B------:R-:W-:-:S04]  /*e740*/  IADD3 R0, R222, 0x40, RZ ;  /* 0x00000040de007810 */ /* 0x000fc80007ffe0ff */
[----:B------:R-:W-:-:S13]  /*e750*/  ISETP.GE.AND P0, PT, R0, R73, PT ;  /* 0x000000490000720c */ /* 0x000fda0003f06270 */
[----:B------:R-:W-:Y:S05]  /*e760*/  @P0 BRA `(.L_x_781) ;  /* 0x0000132000000947 */ /* 0x000fea0003800000 */
[----:B------:R2:W5:Y:S01]  /*e770*/  LDL R42, [R1+0x18] ;  /* 0x00001800012a7983 */ /* 0x0005620000100800 */
[----:B------:R-:W-:Y:S01]  /*e780*/  ISETP.GE.AND P0, PT, R104, c[0x0][0x27c], PT ;  /* 0x00009f0068007a0c */ /* 0x000fe20003f06270 */
[----:B------:R-:W-:Y:S01]  /*e790*/  BSSY B0, `(.L_x_802) ;  /* 0x0000069000007945 */ /* 0x000fe20003800000 */
[C---:B------:R-:W-:Y:S02]  /*e7a0*/  IADD3 R43, R222.reuse, 0x40, RZ ;  /* 0x00000040de2b7810 */ /* 0x040fe40007ffe0ff */
[----:B-1----:R-:W-:-:S03]  /*e7b0*/  IADD3 R60, R222, 0x40, RZ ;  /* 0x00000040de3c7810 */ /* 0x002fc60007ffe0ff */
[----:B------:R-:W-:Y:S02]  /*e7c0*/  IMAD.SHL.U32 R43, R43, 0x40, RZ ;  /* 0x000000402b2b7824 */ /* 0x000fe400078e00ff */
[----:B------:R-:W-:-:S03]  /*e7d0*/  IMAD.SHL.U32 R60, R60, 0x40, RZ ;  /* 0x000000403c3c7824 */ /* 0x000fc600078e00ff */
[----:B------:R-:W-:Y:S02]  /*e7e0*/  LOP3.LUT R43, R43, 0x1c0, RZ, 0xc0, !PT ;  /* 0x000001c02b2b7812 */ /* 0x000fe400078ec0ff */
[----:B------:R-:W-:Y:S02]  /*e7f0*/  LOP3.LUT R60, R60, 0x1c0, RZ, 0xc0, !PT ;  /* 0x000001c03c3c7812 */ /* 0x000fe400078ec0ff */
[----:B------:R-:W-:Y:S01]  /*e800*/  SHF.R.U32.HI R43, RZ, 0x3, R43 ;  /* 0x00000003ff2b7819 */ /* 0x000fe2000001162b */
[----:B------:R-:W-:Y:S05]  /*e810*/  @P0 BRA `(.L_x_803) ;  /* 0x0000060000000947 */ /* 0x000fea0003800000 */
[----:B------:R-:W3:Y:S01]  /*e820*/  LDL R41, [R1+0x44] ;  /* 0x0000440001297983 */ /* 0x000ee20000100800 */
[----:B------:R-:W-:Y:S02]  /*e830*/  MOV R0, c[0x0][0x27c] ;  /* 0x00009f0000007a02 */ /* 0x000fe40000000f00 */
[----:B------:R-:W-:Y:S02]  /*e840*/  SHF.R.U32.HI R23, RZ, 0x10, R49 ;  /* 0x00000010ff177819 */ /* 0x000fe40000011631 */
[----:B------:R-:W-:-:S02]  /*e850*/  LEA.HI R0, R0, R248, RZ, 0x1d ;  /* 0x000000f800007211 */ /* 0x000fc400078fe8ff */
[----:B------:R-:W-:Y:S02]  /*e860*/  SHF.R.U32.HI R24, RZ, 0x10, R45 ;  /* 0x00000010ff187819 */ /* 0x000fe4000001162d */
[----:B------:R-:W-:Y:S02]  /*e870*/  SHF.R.S32.HI R3, RZ, 0x1f, R0 ;  /* 0x0000001fff037819 */ /* 0x000fe40000011400 */
[----:B------:R-:W-:Y:S01]  /*e880*/  SHF.L.U32 R2, R0, 0x3, RZ ;  /* 0x0000000300027819 */ /* 0x000fe200000006ff */
[----:B------:R-:W-:Y:S01]  /*e890*/  HADD2.F32 R40, -RZ, R24.H0_H0 ;  /* 0x20000018ff287230 */ /* 0x000fe20000004100 */
[----:B------:R-:W-:Y:S02]  /*e8a0*/  LEA.HI R0, R3, R0, RZ, 0x3 ;  /* 0x0000000003007211 */ /* 0x000fe400078f18ff */
[----:B------:R-:W-:Y:S02]  /*e8b0*/  LOP3.LUT R2, R60, 0x38, R2, 0xf8, !PT ;  /* 0x000000383c027812 */ /* 0x000fe400078ef802 */
[----:B------:R-:W-:-:S02]  /*e8c0*/  SHF.L.U32 R0, R0, 0xa, RZ ;  /* 0x0000000a00007819 */ /* 0x000fc400000006ff */
[----:B------:R-:W-:Y:S02]  /*e8d0*/  LOP3.LUT R2, R2, R43, RZ, 0x3c, !PT ;  /* 0x0000002b02027212 */ /* 0x000fe400078e3cff */
[----:B------:R-:W-:Y:S02]  /*e8e0*/  LOP3.LUT R0, R0, 0x7fffe000, RZ, 0xc0, !PT ;  /* 0x7fffe00000007812 */ /* 0x000fe400078ec0ff */
[----:B------:R-:W-:Y:S02]  /*e8f0*/  SHF.R.U32.HI R25, RZ, 0x10, R51 ;  /* 0x00000010ff197819 */ /* 0x000fe40000011633 */
[----:B-----5:R-:W-:Y:S02]  /*e900*/  IADD3 R0, R2, R0, R42 ;  /* 0x0000000002007210 */ /* 0x020fe40007ffe02a */
[----:B------:R-:W-:Y:S02]  /*e910*/  SHF.R.U64 R36, R48, 0x10, R49 ;  /* 0x0000001030247819 */ /* 0x000fe40000001231 */
[----:B------:R-:W-:Y:S01]  /*e920*/  SHF.L.U32 R22, R0, 0x1, RZ ;  /* 0x0000000100167819 */ /* 0x000fe200000006ff */
[----:B------:R-:W-:Y:S01]  /*e930*/  HADD2.F32 R0, -RZ, R81.H1_H1 ;  /* 0x30000051ff007230 */ /* 0x000fe20000004100 */
[----:B------:R-:W-:-:S02]  /*e940*/  SHF.R.U32.HI R27, RZ, 0x10, R47 ;  /* 0x00000010ff1b7819 */ /* 0x000fc4000001162f */
[----:B------:R-:W-:Y:S01]  /*e950*/  SHF.R.U64 R38, R44, 0x10, R45 ;  /* 0x000000102c267819 */ /* 0x000fe2000000122d */
[----:B------:R-:W1:Y:S01]  /*e960*/  LDS.128 R8, [R22+0xc100] ;  /* 0x00c1000016087984 */ /* 0x000e620000000c00 */
[----:B------:R-:W-:Y:S01]  /*e970*/  SHF.R.U64 R31, R50, 0x10, R51 ;  /* 0x00000010321f7819 */ /* 0x000fe20000001233 */
[----:B------:R-:W-:Y:S01]  /*e980*/  HADD2.F32 R39, -RZ, R27.H0_H0 ;  /* 0x2000001bff277230 */ /* 0x000fe20000004100 */
[----:B------:R-:W-:Y:S01]  /*e990*/  SHF.R.U64 R37, R46, 0x10, R47 ;  /* 0x000000102e257819 */ /* 0x000fe2000000122f */
[----:B------:R-:W-:Y:S02]  /*e9a0*/  HADD2.F32 R38, -RZ, R38.H0_H0 ;  /* 0x20000026ff267230 */ /* 0x000fe40000004100 */
[--C-:B-1----:R-:W-:Y:S02]  /*e9b0*/  HADD2.F32 R3, -RZ, R9.reuse.H0_H0 ;  /* 0x20000009ff037230 */ /* 0x102fe40000004100 */
[----:B------:R-:W-:Y:S02]  /*e9c0*/  HADD2.F32 R2, -RZ, R9.H1_H1 ;  /* 0x30000009ff027230 */ /* 0x000fe40000004100 */
[--C-:B------:R-:W-:Y:S01]  /*e9d0*/  HADD2.F32 R9, -RZ, R8.reuse.H0_H0 ;  /* 0x20000008ff097230 */ /* 0x100fe20000004100 */
[----:B------:R-:W-:Y:S01]  /*e9e0*/  FMUL.FTZ R30, R3, R0 ;  /* 0x00000000031e7220 */ /* 0x000fe20000410000 */
[----:B------:R-:W-:-:S02]  /*e9f0*/  HADD2.F32 R13, -RZ, R8.H1_H1 ;  /* 0x30000008ff0d7230 */ /* 0x000fc40000004100 */
[----:B------:R-:W-:Y:S02]  /*ea00*/  HADD2.F32 R8, -RZ, R11.H0_H0 ;  /* 0x2000000bff087230 */ /* 0x000fe40000004100 */
[--C-:B------:R-:W-:Y:S02]  /*ea10*/  HADD2.F32 R12, -RZ, R10.reuse.H0_H0 ;  /* 0x2000000aff0c7230 */ /* 0x100fe40000004100 */
[----:B------:R-:W-:Y:S01]  /*ea20*/  HADD2.F32 R10, -RZ, R10.H1_H1 ;  /* 0x3000000aff0a7230 */ /* 0x000fe20000004100 */
[----:B---3--:R-:W1:Y:S02]  /*ea30*/  LDS.128 R4, [R41] ;  /* 0x0000000029047984 */ /* 0x008e640000000c00 */
[----:B-1----:R-:W-:Y:S02]  /*ea40*/  HADD2.F32 R21, -RZ, R5.H0_H0 ;  /* 0x20000005ff157230 */ /* 0x002fe40000004100 */
[--C-:B------:R-:W-:Y:S02]  /*ea50*/  HADD2.F32 R15, -RZ, R7.reuse.H0_H0 ;  /* 0x20000007ff0f7230 */ /* 0x100fe40000004100 */
[----:B------:R-:W-:-:S02]  /*ea60*/  HADD2.F32 R14, -RZ, R7.H1_H1 ;  /* 0x30000007ff0e7230 */ /* 0x000fc40000004100 */
[----:B------:R-:W-:Y:S02]  /*ea70*/  HADD2.F32 R7, -RZ, R11.H1_H1 ;  /* 0x3000000bff077230 */ /* 0x000fe40000004100 */
[----:B------:R-:W-:Y:S01]  /*ea80*/  HADD2.F32 R19, -RZ, R5.H1_H1 ;  /* 0x30000005ff137230 */ /* 0x000fe20000004100 */
[----:B------:R-:W-:Y:S01]  /*ea90*/  FMUL.FTZ R5, R21, R0 ;  /* 0x0000000015057220 */ /* 0x000fe20000410000 */
[----:B------:R-:W-:Y:S02]  /*eaa0*/  HADD2.F32 R11, -RZ, R23.H0_H0 ;  /* 0x20000017ff0b7230 */ /* 0x000fe40000004100 */
[--C-:B------:R-:W-:Y:S02]  /*eab0*/  HADD2.F32 R17, -RZ, R6.reuse.H0_H0 ;  /* 0x20000006ff117230 */ /* 0x100fe40000004100 */
[----:B------:R-:W-:Y:S01]  /*eac0*/  HADD2.F32 R16, -RZ, R6.H1_H1 ;  /* 0x30000006ff107230 */ /* 0x000fe20000004100 */
[-C--:B------:R-:W-:Y:S01]  /*ead0*/  FMUL.FTZ R0, R19, R11.reuse ;  /* 0x0000000b13007220 */ /* 0x080fe20000410000 */
[----:B------:R-:W-:Y:S01]  /*eae0*/  HADD2.F32 R6, -RZ, R83.H0_H0 ;  /* 0x20000053ff067230 */ /* 0x000fe20000004100 */
[C---:B------:R-:W-:Y:S01]  /*eaf0*/  FMUL.FTZ R29, R2.reuse, R11 ;  /* 0x0000000b021d7220 */ /* 0x040fe20000410000 */
[--C-:B------:R-:W-:Y:S01]  /*eb00*/  HADD2.F32 R20, -RZ, R4.reuse.H0_H0 ;  /* 0x20000004ff147230 */ /* 0x100fe20000004100 */
[----:B------:R-:W-:Y:S01]  /*eb10*/  FFMA.FTZ R34, R2, R40, R0 ;  /* 0x0000002802227223 */ /* 0x000fe20000010000 */
[----:B------:R-:W-:Y:S01]  /*eb20*/  HADD2.F32 R18, -RZ, R4.H1_H1 ;  /* 0x30000004ff127230 */ /* 0x000fe20000004100 */
[----:B------:R-:W-:Y:S01]  /*eb30*/  FFMA.FTZ R35, R3, R6, R5 ;  /* 0x0000000603237223 */ /* 0x000fe20000010005 */
[----:B------:R-:W-:-:S02]  /*eb40*/  HADD2.F32 R4, -RZ, R82.H1_H1 ;  /* 0x30000052ff047230 */ /* 0x000fc40000004100 */
[--C-:B------:R-:W-:Y:S02]  /*eb50*/  HADD2.F32 R5, -RZ, R86.reuse.H1_H1 ;  /* 0x30000056ff057230 */ /* 0x100fe40000004100 */
[----:B------:R-:W-:Y:S01]  /*eb60*/  HADD2.F32 R0, -RZ, R86.H0_H0 ;  /* 0x20000056ff007230 */ /* 0x000fe20000004100 */
[-C--:B------:R-:W-:Y:S01]  /*eb70*/  FMUL.FTZ R3, R20, R4.reuse ;  /* 0x0000000414037220 */ /* 0x080fe20000410000 */
[----:B------:R-:W-:Y:S01]  /*eb80*/  HADD2.F32 R2, -RZ, R83.H1_H1 ;  /* 0x30000053ff027230 */ /* 0x000fe20000004100 */
[C---:B------:R-:W-:Y:S01]  /*eb90*/  FMUL.FTZ R28, R9.reuse, R4 ;  /* 0x00000004091c7220 */ /* 0x040fe20000410000 */
[----:B------:R-:W-:Y:S01]  /*eba0*/  HADD2.F32 R23, -RZ, R25.H0_H0 ;  /* 0x20000019ff177230 */ /* 0x000fe20000004100 */
[----:B------:R-:W-:Y:S01]  /*ebb0*/  FFMA.FTZ R32, R9, R5, R3 ;  /* 0x0000000509207223 */ /* 0x000fe20000010003 */
[--C-:B------:R-:W-:Y:S01]  /*ebc0*/  HADD2.F32 R3, -RZ, R87.reuse.H0_H0 ;  /* 0x20000057ff037230 */ /* 0x100fe20000004100 */
[-C--:B------:R-:W-:Y:S01]  /*ebd0*/  FMUL.FTZ R9, R15, R0.reuse ;  /* 0x000000000f097220 */ /* 0x080fe20000410000 */
[----:B------:R-:W-:Y:S01]  /*ebe0*/  HADD2.F32 R4, -RZ, R87.H1_H1 ;  /* 0x30000057ff047230 */ /* 0x000fe20000004100 */
[----:B------:R-:W-:-:S02]  /*ebf0*/  FMUL.FTZ R24, R8, R0 ;  /* 0x0000000008187220 */ /* 0x000fc40000410000 */
[----:B------:R-:W-:Y:S01]  /*ec00*/  FFMA.FTZ R25, R8, R3, R9 ;  /* 0x0000000308197223 */ /* 0x000fe20000010009 */
[----:B------:R-:W-:Y:S01]  /*ec10*/  HADD2.F32 R8, -RZ, R36.H0_H0 ;  /* 0x20000024ff087230 */ /* 0x000fe20000004100 */
[-C--:B------:R-:W-:Y:S01]  /*ec20*/  FMUL.FTZ R11, R17, R2.reuse ;  /* 0x00000002110b7220 */ /* 0x080fe20000410000 */
[----:B------:R-:W-:Y:S01]  /*ec30*/  HADD2.F32 R9, -RZ, R31.H0_H0 ;  /* 0x2000001fff097230 */ /* 0x000fe20000004100 */
[----:B------:R-:W-:Y:S01]  /*ec40*/  FMUL.FTZ R0, R14, R23 ;  /* 0x000000170e007220 */ /* 0x000fe20000410000 */
[----:B------:R-:W-:Y:S01]  /*ec50*/  HADD2.F32 R31, -RZ, R37.H0_H0 ;  /* 0x20000025ff1f7230 */ /* 0x000fe20000004100 */
[C---:B------:R-:W-:Y:S02]  /*ec60*/  FMUL.FTZ R26, R12.reuse, R2 ;  /* 0x000000020c1a7220 */ /* 0x040fe40000410000 */
[----:B------:R-:W-:Y:S02]  /*ec70*/  FFMA.FTZ R33, R12, R4, R11 ;  /* 0x000000040c217223 */ /* 0x000fe4000001000b */
[----:B------:R-:W-:-:S02]  /*ec80*/  FMUL.FTZ R2, R18, R8 ;  /* 0x0000000812027220 */ /* 0x000fc40000410000 */
[C---:B------:R-:W-:Y:S02]  /*ec90*/  FMUL.FTZ R11, R7.reuse, R23 ;  /* 0x00000017070b7220 */ /* 0x040fe40000410000 */
[----:B------:R-:W-:Y:S02]  /*eca0*/  FFMA.FTZ R23, R7, R39, R0 ;  /* 0x0000002707177223 */ /* 0x000fe40000010000 */
[C---:B------:R-:W-:Y:S02]  /*ecb0*/  FMUL.FTZ R7, R13.reuse, R8 ;  /* 0x000000080d077220 */ /* 0x040fe40000410000 */
[-C--:B------:R-:W-:Y:S02]  /*ecc0*/  FMUL.FTZ R0, R16, R9.reuse ;  /* 0x0000000910007220 */ /* 0x080fe40000410000 */
[----:B------:R-:W-:Y:S02]  /*ecd0*/  FFMA.FTZ R13, R13, R38, R2 ;  /* 0x000000260d0d7223 */ /* 0x000fe40000010002 */
[----:B------:R-:W-:-:S02]  /*ece0*/  FMUL.FTZ R2, R10, R9 ;  /* 0x000000090a027220 */ /* 0x000fc40000410000 */
[----:B------:R-:W-:Y:S02]  /*ecf0*/  FFMA.FTZ R27, R10, R31, R0 ;  /* 0x0000001f0a1b7223 */ /* 0x000fe40000010000 */
[----:B------:R-:W-:Y:S02]  /*ed00*/  FFMA.FTZ R12, R21, R6, -R30 ;  /* 0x00000006150c7223 */ /* 0x000fe4000001081e */
[----:B------:R-:W-:Y:S02]  /*ed10*/  FFMA.FTZ R9, R19, R40, -R29 ;  /* 0x0000002813097223 */ /* 0x000fe4000001081d */
[----:B------:R-:W-:Y:S01]  /*ed20*/  FFMA.FTZ R8, R20, R5, -R28 ;  /* 0x0000000514087223 */ /* 0x000fe2000001081c */
[----:B------:R-:W-:Y:S01]  /*ed30*/  F2FP.PACK_AB R5, R34, R35 ;  /* 0x000000232205723e */ /* 0x000fe200000000ff */
[----:B------:R-:W-:Y:S01]  /*ed40*/  FFMA.FTZ R10, R17, R4, -R26 ;  /* 0x00000004110a7223 */ /* 0x000fe2000001081a */
[----:B------:R-:W-:Y:S01]  /*ed50*/  F2FP.PACK_AB R9, R9, R12 ;  /* 0x0000000c0909723e */ /* 0x000fe200000000ff */
[----:B------:R-:W-:Y:S01]  /*ed60*/  FFMA.FTZ R3, R15, R3, -R24 ;  /* 0x000000030f037223 */ /* 0x000fe20000010818 */
[----:B------:R-:W-:Y:S01]  /*ed70*/  F2FP.PACK_AB R4, R13, R32 ;  /* 0x000000200d04723e */ /* 0x000fe200000000ff */
[----:B------:R-:W-:-:S02]  /*ed80*/  FFMA.FTZ R0, R14, R39, -R11 ;  /* 0x000000270e007223 */ /* 0x000fc4000001080b */
[----:B------:R-:W-:Y:S01]  /*ed90*/  FFMA.FTZ R6, R18, R38, -R7 ;  /* 0x0000002612067223 */ /* 0x000fe20000010807 */
[----:B------:R-:W-:Y:S01]  /*eda0*/  F2FP.PACK_AB R7, R23, R25 ;  /* 0x000000191707723e */ /* 0x000fe200000000ff */
[----:B------:R-:W-:Y:S01]  /*edb0*/  FFMA.FTZ R2, R16, R31, -R2 ;  /* 0x0000001f10027223 */ /* 0x000fe20000010802 */
[----:B------:R-:W-:Y:S02]  /*edc0*/  F2FP.PACK_AB R11, R0, R3 ;  /* 0x00000003000b723e */ /* 0x000fe400000000ff */
[----:B------:R-:W-:Y:S02]  /*edd0*/  F2FP.PACK_AB R8, R6, R8 ;  /* 0x000000080608723e */ /* 0x000fe400000000ff */
[----:B------:R-:W-:Y:S02]  /*ede0*/  F2FP.PACK_AB R10, R2, R10 ;  /* 0x0000000a020a723e */ /* 0x000fe400000000ff */
[----:B------:R-:W-:-:S03]  /*edf0*/  F2FP.PACK_AB R6, R27, R33 ;  /* 0x000000211b06723e */ /* 0x000fc600000000ff */
[----:B------:R1:W-:Y:S04]  /*ee00*/  STS.128 [R41], R8 ;  /* 0x0000000829007388 */ /* 0x0003e80000000c00 */
[----:B------:R1:W-:Y:S02]  /*ee10*/  STS.128 [R22+0xc100], R4 ;  /* 0x00c1000416007388 */ /* 0x0003e40000000c00 */
.L_x_803:
[----:B------:R-:W-:Y:S05]  /*ee20*/  BSYNC B0 ;  /* 0x0000000000007941 */ /* 0x000fea0003800000 */
.L_x_802:
[----:B------:R-:W-:Y:S01]  /*ee30*/  ISETP.GE.AND P0, PT, R106, c[0x0][0x27c], PT ;  /* 0x00009f006a007a0c */ /* 0x000fe20003f06270 */
[----:B------:R-:W-:-:S12]  /*ee40*/  BSSY B0, `(.L_x_804) ;  /* 0x0000062000007945 */ /* 0x000fd80003800000 */
[----:B------:R-:W-:Y:S05]  /*ee50*/  @P0 BRA `(.L_x_805) ;  /* 0x0000060000000947 */ /* 0x000fea0003800000 */
[----:B-1----:R-:W3:Y:S01]  /*ee60*/  LDL R41, [R1+0x38] ;  /* 0x0000380001297983 */ /* 0x002ee20000100800 */
[----:B------:R-:W-:Y:S02]  /*ee70*/  MOV R0, c[0x0][0x27c] ;  /* 0x00009f0000007a02 */ /* 0x000fe40000000f00 */
[----:B------:R-:W-:Y:S02]  /*ee80*/  SHF.R.U32.HI R23, RZ, 0x10, R57 ;  /* 0x00000010ff177819 */ /* 0x000fe40000011639 */
[----:B------:R-:W-:Y:S02]  /*ee90*/  LEA.HI R0, R0, R236, RZ, 0x1d ;  /* 0x000000ec00007211 */ /* 0x000fe400078fe8ff */
[----:B------:R-:W-:Y:S02]  /*eea0*/  SHF.R.U32.HI R24, RZ, 0x10, R53 ;  /* 0x00000010ff187819 */ /* 0x000fe40000011635 */
[----:B------:R-:W-:Y:S02]  /*eeb0*/  SHF.R.S32.HI R2, RZ, 0x1f, R0 ;  /* 0x0000001fff027819 */ /* 0x000fe40000011400 */
[----:B------:R-:W-:Y:S01]  /*eec0*/  SHF.L.U32 R3, R0, 0x3, RZ ;  /* 0x0000000300037819 */ /* 0x000fe200000006ff */
[----:B------:R-:W-:Y:S01]  /*eed0*/  HADD2.F32 R40, -RZ, R24.H0_H0 ;  /* 0x20000018ff287230 */ /* 0x000fe20000004100 */
[----:B------:R-:W-:-:S02]  /*eee0*/  LEA.HI R0, R2, R0, RZ, 0x3 ;  /* 0x0000000002007211 */ /* 0x000fc400078f18ff */
[----:B------:R-:W-:Y:S02]  /*eef0*/  LOP3.LUT R2, R60, 0x38, R3, 0xf8, !PT ;  /* 0x000000383c027812 */ /* 0x000fe400078ef803 */
[----:B------:R-:W-:Y:S02]  /*ef00*/  SHF.L.U32 R0, R0, 0xa, RZ ;  /* 0x0000000a00007819 */ /* 0x000fe400000006ff */
[----:B------:R-:W-:Y:S02]  /*ef10*/  LOP3.LUT R2, R2, R43, RZ, 0x3c, !PT ;  /* 0x0000002b02027212 */ /* 0x000fe400078e3cff */
[----:B------:R-:W-:Y:S02]  /*ef20*/  LOP3.LUT R0, R0, 0x7fffe000, RZ, 0xc0, !PT ;  /* 0x7fffe00000007812 */ /* 0x000fe400078ec0ff */
[----:B------:R-:W-:Y:S02]  /*ef30*/  SHF.R.U32.HI R25, RZ, 0x10, R59 ;  /* 0x00000010ff197819 */ /* 0x000fe4000001163b */
[----:B-----5:R-:W-:-:S02]  /*ef40*/  IADD3 R0, R2, R0, R42 ;  /* 0x0000000002007210 */ /* 0x020fc40007ffe02a */
[----:B------:R-:W-:Y:S02]  /*ef50*/  SHF.R.U64 R31, R56, 0x10, R57 ;  /* 0x00000010381f7819 */ /* 0x000fe40000001239 */
[----:B------:R-:W-:Y:S01]  /*ef60*/  SHF.L.U32 R22, R0, 0x1, RZ ;  /* 0x0000000100167819 */ /* 0x000fe200000006ff */
[----:B------:R-:W-:Y:S01]  /*ef70*/  HADD2.F32 R0, -RZ, R88.H0_H0 ;  /* 0x20000058ff007230 */ /* 0x000fe20000004100 */
[----:B------:R-:W-:Y:S02]  /*ef80*/  SHF.R.U32.HI R27, RZ, 0x10, R55 ;  /* 0x00000010ff1b7819 */ /* 0x000fe40000011637 */
[----:B------:R-:W-:Y:S01]  /*ef90*/  SHF.R.U64 R35, R52, 0x10, R53 ;  /* 0x0000001034237819 */ /* 0x000fe20000001235 */
[----:B------:R-:W1:Y:S01]  /*efa0*/  LDS.128 R8, [R22+0xc100] ;  /* 0x00c1000016087984 */ /* 0x000e620000000c00 */
[----:B------:R-:W-:Y:S01]  /*efb0*/  SHF.R.U64 R32, R58, 0x10, R59 ;  /* 0x000000103a207819 */ /* 0x000fe2000000123b */
[----:B------:R-:W-:Y:S01]  /*efc0*/  HADD2.F32 R39, -RZ, R27.H0_H0 ;  /* 0x2000001bff277230 */ /* 0x000fe20000004100 */
[----:B------:R-:W-:Y:S01]  /*efd0*/  SHF.R.U64 R37, R54, 0x10, R55 ;  /* 0x0000001036257819 */ /* 0x000fe20000001237 */
[----:B------:R-:W-:-:S02]  /*efe0*/  HADD2.F32 R35, -RZ, R35.H0_H0 ;  /* 0x20000023ff237230 */ /* 0x000fc40000004100 */
[--C-:B-1----:R-:W-:Y:S02]  /*eff0*/  HADD2.F32 R3, -RZ, R9.reuse.H0_H0 ;  /* 0x20000009ff037230 */ /* 0x102fe40000004100 */
[----:B------:R-:W-:Y:S02]  /*f000*/  HADD2.F32 R2, -RZ, R9.H1_H1 ;  /* 0x30000009ff027230 */ /* 0x000fe40000004100 */
[--C-:B------:R-:W-:Y:S01]  /*f010*/  HADD2.F32 R9, -RZ, R8.reuse.H0_H0 ;  /* 0x20000008ff097230 */ /* 0x100fe20000004100 */
[----:B------:R-:W-:Y:S01]  /*f020*/  FMUL.FTZ R30, R3, R0 ;  /* 0x00000000031e7220 */ /* 0x000fe20000410000 */
[----:B------:R-:W-:Y:S02]  /*f030*/  HADD2.F32 R13, -RZ, R8.H1_H1 ;  /* 0x30000008ff0d7230 */ /* 0x000fe40000004100 */
[----:B------:R-:W-:Y:S02]  /*f040*/  HADD2.F32 R8, -RZ, R11.H0_H0 ;  /* 0x2000000bff087230 */ /* 0x000fe40000004100 */
[----:B------:R-:W-:-:S02]  /*f050*/  HADD2.F32 R12, -RZ, R10.H0_H0 ;  /* 0x2000000aff0c7230 */ /* 0x000fc40000004100 */
[----:B------:R-:W-:Y:S01]  /*f060*/  HADD2.F32 R10, -RZ, R10.H1_H1 ;  /* 0x3000000aff0a7230 */ /* 0x000fe20000004100 */
[----:B---3--:R-:W1:Y:S02]  /*f070*/  LDS.128 R4, [R41] ;  /* 0x0000000029047984 */ /* 0x008e640000000c00 */
[----:B-1----:R-:W-:Y:S02]  /*f080*/  HADD2.F32 R21, -RZ, R5.H0_H0 ;  /* 0x20000005ff157230 */ /* 0x002fe40000004100 */
[--C-:B------:R-:W-:Y:S02]  /*f090*/  HADD2.F32 R15, -RZ, R7.reuse.H0_H0 ;  /* 0x20000007ff0f7230 */ /* 0x100fe40000004100 */
[----:B------:R-:W-:Y:S02]  /*f0a0*/  HADD2.F32 R14, -RZ, R7.H1_H1 ;  /* 0x30000007ff0e7230 */ /* 0x000fe40000004100 */
[----:B------:R-:W-:Y:S02]  /*f0b0*/  HADD2.F32 R7, -RZ, R11.H1_H1 ;  /* 0x3000000bff077230 */ /* 0x000fe40000004100 */
[----:B------:R-:W-:Y:S01]  /*f0c0*/  HADD2.F32 R19, -RZ, R5.H1_H1 ;  /* 0x30000005ff137230 */ /* 0x000fe20000004100 */
[----:B------:R-:W-:Y:S01]  /*f0d0*/  FMUL.FTZ R5, R21, R0 ;  /* 0x0000000015057220 */ /* 0x000fe20000410000 */
[----:B------:R-:W-:-:S02]  /*f0e0*/  HADD2.F32 R11, -RZ, R23.H0_H0 ;  /* 0x20000017ff0b7230 */ /* 0x000fc40000004100 */
        /* <DEDUP_REMOVED lines=33> */
[----:B------:R-:W-:Y:S02]  /*f300*/  FMUL.FTZ R0, R16, R9 ;  /* 0x0000000910007220 */ /* 0x000fe40000410000 */
        /* <DEDUP_REMOVED lines=21> */
.L_x_805:
[----:B------:R-:W-:Y:S05]  /*f460*/  BSYNC B0 ;  /* 0x0000000000007941 */ /* 0x000fea0003800000 */
.L_x_804:
[----:B------:R-:W-:-:S13]  /*f470*/  ISETP.GE.AND P0, PT, R103, c[0x0][0x27c], PT ;  /* 0x00009f0067007a0c */ /* 0x000fda0003f06270 */
        /* <DEDUP_REMOVED lines=97> */
.L_x_781:
[----:B------:R-:W-:Y:S05]  /*fa90*/  BSYNC B2 ;  /* 0x0000000000027941 */ /* 0x000fea0003800000 */
.L_x_763:
[----:B------:R-:W-:Y:S01]  /*faa0*/  IMAD R0, R97, c[0x0][0x208], RZ ;  /* 0x0000820061007a24 */ /* 0x000fe200078e02ff */
[C---:B------:R-:W-:Y:S01]  /*fab0*/  SHF.L.U32 R88, R200.reuse, 0x1, RZ ;  /* 0x00000001c8587819 */ /* 0x040fe200000006ff */
        /* <DEDUP_REMOVED lines=12> */
[C---:B------:R-:W-:Y:S01]  /*fb80*/  IMAD.WIDE.U32 R2, R198.reuse, c[0x0][0x218], R2 ;  /* 0x00008600c6027a25 */ /* 0x040fe200078e0002 */
        /* <DEDUP_REMOVED lines=21> */
[C---:B---3--:R-:W-:Y:S01]  /*fce0*/  IADD3 R18, P0, R3.reuse, R88, RZ ;  /* 0x0000005803127210 */ /* 0x048fe20007f1e0ff */
[----:B------:R-:W-:Y:S01]  /*fcf0*/  LDSM.16.M88.4 R4, [R178] ;  /* 0x00000000b204783b */ /* 0x000fe20000000200 */
[----:B------:R-:W-:Y:S02]  /*fd00*/  ISETP.GE.AND P1, PT, R202, c[0x0][0x1d4], PT ;  /* 0x00007500ca007a0c */ /* 0x000fe40003f26270 */
[----:B----4-:R-:W-:Y:S01]  /*fd10*/  IADD3.X R19, R12, R89, RZ, P0, !PT ;  /* 0x000000590c137210 */ /* 0x010fe200007fe4ff */
[----:B------:R-:W2:Y:S01]  /*fd20*/  LDSM.16.M88.4 R52, [R181] ;  /* 0x00000000b534783b */ /* 0x000ea20000000200 */
[----:B------:R-:W-:-:S02]  /*fd30*/  IADD3 R14, P0, R3, R90, RZ ;  /* 0x0000005a030e7210 */ /* 0x000fc40007f1e0ff */
[----:B------:R-:W-:Y:S01]  /*fd40*/  IADD3 R20, P2, R0, R90, RZ ;  /* 0x0000005a00147210 */ /* 0x000fe20007f5e0ff */
[----:B------:R-:W3:Y:S01]  /*fd50*/  LDSM.16.M88.4 R60, [R192] ;  /* 0x00000000c03c783b */ /* 0x000ee20000000200 */
        /* <DEDUP_REMOVED lines=14> */
[C---:B-----5:R-:W-:Y:S10]  /*fe40*/  HMMA.16816.F32 R40, R8.reuse, R30, RZ ;  /* 0x0000001e0828723c */ /* 0x060ff400000018ff */
        /* <DEDUP_REMOVED lines=17> */
[----:B------:R-:W-:Y:S02]  /*ff60*/  HMMA.16816.F32 R52, R4, R54, R40 ;  /* 0x000000360434723c */ /* 0x000fe40000001828 */
[----:B------:R-:W-:Y:S04]  /*ff70*/  LDSM.16.M88.4 R64, [R176+0x1000] ;  /* 0x00100000b040783b */ /* 0x000fe80000000200 */
[----:B-1----:R-:W1:Y:S02]  /*ff80*/  LDSM.16.M88.4 R12, [R180] ;  /* 0x00000000b40c783b */ /* 0x002e640000000200 */
[C---:B---3--:R-:W-:Y:S02]  /*ff90*/  HMMA.16816.F32 R16, R8.reuse, R48, RZ ;  /* 0x000000300810723c */ /* 0x048fe400000018ff */
[----:B------:R-:W-:Y:S04]  /*ffa0*/  LDSM.16.M88.4 R84, [R176+0x3800] ;  /* 0x00380000b054783b */ /* 0x000fe80000000200 */
[----:B------:R-:W0:Y:S02]  /*ffb0*/  LDGDEPBAR ;  /* 0x00000000000079af */ /* 0x000e240000000000 */
[----:B------:R-:W-:Y:S08]  /*ffc0*/  HMMA.16816.F32 R8, R8, R50, RZ ;  /* 0x000000320808723c */ /* 0x000ff000000018ff */
[C---:B------:R-:W-:Y:S01]  /*ffd0*/  HMMA.16816.F32 R44, R4.reuse, R62, R28 ;  /* 0x0000003e042c723c */ /* 0x040fe2000000181c */
[----:B------:R-:W3:Y:S07]  /*ffe0*/  LDSM.16.M88.4 R28, [R176+0x1800] ;  /* 0x00180000b01c783b */ /* 0x000eee0000000200 */
[C---:B------:R-:W-:Y:S01]  /*fff0*/  HMMA.16816.F32 R48, R4.reuse, R60, R36 ;  /* 0x0000003c0430723c */ /* 0x040fe20000001824 */
[----:B------:R-:W-:Y:S07]  /*10000*/  LDSM.16.M88.4 R60, [R173+0x1800] ;  /* 0x00180000ad3c783b */ /* 0x000fee0000000200 */
[C---:B----4-:R-:W-:Y:S08]  /*10010*/  HMMA.16816.F32 R40, R4.reuse, R76, R24 ;  /* 0x0000004c0428723c */ /* 0x050ff00000001818 */
[C---:B------:R-:W-:Y:S01]  /*10020*/  HMMA.16816.F32 R36, R4.reuse, R78, R20 ;  /* 0x0000004e0424723c */ /* 0x040fe20000001814 */
[----:B------:R-:W-:Y:S04]  /*10030*/  LDSM.16.M88.4 R20, [R173] ;  /* 0x00000000ad14783b */ /* 0x000fe80000000200 */
[----:B------:R-:W-:Y:S03]  /*10040*/  LDSM.16.M88.4 R76, [R173+0x800] ;  /* 0x00080000ad4c783b */ /* 0x000fe60000000200 */
[C---:B------:R-:W-:Y:S08]  /*10050*/  HMMA.16816.F32 R32, R4.reuse, R80, R16 ;  /* 0x000000500420723c */ /* 0x040ff00000001810 */
[----:B------:R-:W-:Y:S01]  /*10060*/  HMMA.16816.F32 R24, R4, R82, R8 ;  /* 0x000000520418723c */ /* 0x000fe20000001808 */
[----:B------:R-:W4:Y:S04]  /*10070*/  LDSM.16.M88.4 R4, [R179] ;  /* 0x00000000b304783b */ /* 0x000f280000000200 */
[----:B------:R-:W-:Y:S03]  /*10080*/  LDSM.16.M88.4 R80, [R188] ;  /* 0x00000000bc50783b */ /* 0x000fe60000000200 */
[C---:B-1----:R-:W-:Y:S08]  /*10090*/  HMMA.16816.F32 R16, R12.reuse, R72, R56 ;  /* 0x000000480c10723c */ /* 0x042ff00000001838 */
[C---:B------:R-:W-:Y:S01]  /*100a0*/  HMMA.16816.F32 R8, R12.reuse, R74, R52 ;  /* 0x0000004a0c08723c */ /* 0x040fe20000001834 */
[----:B------:R-:W1:Y:S07]  /*100b0*/  LDSM.16.M88.4 R72, [R173+0x1000] ;  /* 0x00100000ad48783b */ /* 0x000e6e0000000200 */
[C---:B------:R-:W-:Y:S08]  /*100c0*/  HMMA.16816.F32 R52, R12.reuse, R68, R48 ;  /* 0x000000440c34723c */ /* 0x040ff00000001830 */
[C---:B------:R-:W-:Y:S01]  /*100d0*/  HMMA.16816.F32 R48, R12.reuse, R70, R44 ;  /* 0x000000460c30723c */ /* 0x040fe2000000182c */
[----:B------:R-:W-:Y:S07]  /*100e0*/  LDSM.16.M88.4 R68, [R186] ;  /* 0x00000000ba44783b */ /* 0x000fee0000000200 */
[C---:B------:R-:W-:Y:S08]  /*100f0*/  HMMA.16816.F32 R44, R12.reuse, R64, R40 ;  /* 0x000000400c2c723c */ /* 0x040ff00000001828 */
[C---:B---3--:R-:W-:Y:S08]  /*10100*/  HMMA.16816.F32 R40, R12.reuse, R28, R32 ;  /* 0x0000001c0c28723c */ /* 0x048ff00000001820 */
[C---:B------:R-:W-:Y:S01]  /*10110*/  HMMA.16816.F32 R56, R12.reuse, R66, R36 ;  /* 0x000000420c38723c */ /* 0x040fe20000001824 */
[----:B------:R-:W-:Y:S07]  /*10120*/  LDSM.16.M88.4 R64, [R187] ;  /* 0x00000000bb40783b */ /* 0x000fee0000000200 */
[----:B------:R-:W-:Y:S01]  /*10130*/  HMMA.16816.F32 R32, R12, R30, R24 ;  /* 0x0000001e0c20723c */ /* 0x000fe20000001818 */
[----:B------:R-:W-:Y:S07]  /*10140*/  LDSM.16.M88.4 R28, [R146+0x2800] ;  /* 0x00280000921c783b */ /* 0x000fee0000000200 */
[C---:B----4-:R-:W-:Y:S08]  /*10150*/  HMMA.16816.F32 R24, R4.reuse, R20, R16 ;  /* 0x000000140418723c */ /* 0x050ff00000001810 */
[C---:B------:R-:W-:Y:S01]  /*10160*/  HMMA.16816.F32 R16, R4.reuse, R22, R8 ;  /* 0x000000160410723c */ /* 0x040fe20000001808 */
[----:B------:R-:W-:Y:S04]  /*10170*/  LDSM.16.M88.4 R8, [R177+0x4000] ;  /* 0x00400000b108783b */ /* 0x000fe80000000200 */
[----:B------:R-:W3:Y:S03]  /*10180*/  LDSM.16.M88.4 R20, [R146+0x2000] ;  /* 0x002000009214783b */ /* 0x000ee60000000200 */
[C---:B------:R-:W-:Y:S01]  /*10190*/  HMMA.16816.F32 R12, R4.reuse, R76, R52 ;  /* 0x0000004c040c723c */ /* 0x040fe20000001834 */
[----:B------:R-:W4:Y:S07]  /*101a0*/  LDSM.16.M88.4 R52, [R146+0x3000] ;  /* 0x003000009234783b */ /* 0x000f2e0000000200 */
[C---:B------:R-:W-:Y:S01]  /*101b0*/  HMMA.16816.F32 R36, R4.reuse, R78, R48 ;  /* 0x0000004e0424723c */ /* 0x040fe20000001830 */
[----:B------:R-:W2:Y:S04]  /*101c0*/  LDSM.16.M88.4 R48, [R146+0x3800] ;  /* 0x003800009230783b */ /* 0x000ea80000000200 */
[----:B------:R-:W-:Y:S03]  /*101d0*/  LDSM.16.M88.4 R76, [R176+0x3000] ;  /* 0x00300000b04c783b */ /* 0x000fe60000000200 */
[C---:B-1----:R-:W-:Y:S08]  /*101e0*/  HMMA.16816.F32 R44, R4.reuse, R72, R44 ;  /* 0x00000048042c723c */ /* 0x042ff0000000182c */
[C---:B------:R-:W-:Y:S01]  /*101f0*/  HMMA.16816.F32 R56, R4.reuse, R74, R56 ;  /* 0x0000004a0438723c */ /* 0x040fe20000001838 */
[----:B------:R-:W-:Y:S07]  /*10200*/  LDSM.16.M88.4 R72, [R189] ;  /* 0x00000000bd48783b */ /* 0x000fee0000000200 */
[C---:B------:R-:W-:Y:S08]  /*10210*/  HMMA.16816.F32 R40, R4.reuse, R60, R40 ;  /* 0x0000003c0428723c */ /* 0x040ff00000001828 */
[----:B------:R-:W-:Y:S01]  /*10220*/  HMMA.16816.F32 R32, R4, R62, R32 ;  /* 0x0000003e0420723c */ /* 0x000fe20000001820 */
[----:B------:R-:W1:Y:S07]  /*10230*/  LDSM.16.M88.4 R4, [R178+0x4000] ;  /* 0x00400000b204783b */ /* 0x000e6e0000000200 */
[C---:B---3--:R-:W-:Y:S08]  /*10240*/  HMMA.16816.F32 R60, R8.reuse, R20, R24 ;  /* 0x00000014083c723c */ /* 0x048ff00000001818 */
[C---:B------:R-:W-:Y:S08]  /*10250*/  HMMA.16816.F32 R24, R8.reuse, R22, R16 ;  /* 0x000000160818723c */ /* 0x040ff00000001810 */
[C---:B------:R-:W-:Y:S08]  /*10260*/  HMMA.16816.F32 R20, R8.reuse, R28, R12 ;  /* 0x0000001c0814723c */ /* 0x040ff0000000180c */
[C---:B----4-:R-:W-:Y:S08]  /*10270*/  HMMA.16816.F32 R12, R8.reuse, R52, R44 ;  /* 0x00000034080c723c */ /* 0x050ff0000000182c */
[C---:B------:R-:W-:Y:S08]  /*10280*/  HMMA.16816.F32 R56, R8.reuse, R54, R56 ;  /* 0x000000360838723c */ /* 0x040ff00000001838 */
[C---:B------:R-:W-:Y:S08]  /*10290*/  HMMA.16816.F32 R16, R8.reuse, R30, R36 ;  /* 0x0000001e0810723c */ /* 0x040ff00000001824 */
[C---:B--2---:R-:W-:Y:S08]  /*102a0*/  HMMA.16816.F32 R52, R8.reuse, R48, R40 ;  /* 0x000000300834723c */ /* 0x044ff00000001828 */
[----:B------:R-:W-:Y:S01]  /*102b0*/  HMMA.16816.F32 R40, R8, R50, R32 ;  /* 0x000000320828723c */ /* 0x000fe20000001820 */
[----:B------:R-:W-:Y:S04]  /*102c0*/  LDSM.16.M88.4 R8, [R180+0x4000] ;  /* 0x00400000b408783b */ /* 0x000fe80000000200 */
[----:B------:R-:W2:Y:S03]  /*102d0*/  LDSM.16.M88.4 R48, [R176+0x2000] ;  /* 0x00200000b030783b */ /* 0x000ea60000000200 */
[C---:B-1----:R-:W-:Y:S01]  /*102e0*/  HMMA.16816.F32 R44, R4.reuse, R72, R60 ;  /* 0x00000048042c723c */ /* 0x042fe2000000183c */
        /* <DEDUP_REMOVED lines=18> */
[C---:B------:R-:W-:Y:S01]  /*10410*/  HMMA.16816.F32 R40, R8.reuse, R78, R16 ;  /* 0x0000004e0828723c */ /* 0x040fe20000001810 */
[----:B------:R-:W4:Y:S07]  /*10420*/  LDSM.16.M88.4 R16, [R177+0x8000] ;  /* 0x00800000b110783b */ /* 0x000f2e0000000200 */
[C---:B------:R-:W-:Y:S08]  /*10430*/  HMMA.16816.F32 R48, R8.reuse, R76, R20 ;  /* 0x0000004c0830723c */ /* 0x040ff00000001814 */
[C---:B------:R-:W-:Y:S01]  /*10440*/  HMMA.16816.F32 R28, R8.reuse, R84, R12 ;  /* 0x00000054081c723c */ /* 0x040fe2000000180c */
[----:B------:R-:W-:Y:S07]  /*10450*/  LDSM.16.M88.4 R12, [R178+0x8000] ;  /* 0x00800000b20c783b */ /* 0x000fee0000000200 */
[----:B------:R-:W-:Y:S08]  /*10460*/  HMMA.16816.F32 R20, R8, R86, R68 ;  /* 0x000000560814723c */ /* 0x000ff00000001844 */
[C---:B---3--:R-:W-:Y:S01]  /*10470*/  HMMA.16816.F32 R8, R4.reuse, R72, R64 ;  /* 0x000000480408723c */ /* 0x048fe20000001840 */
[----:B------:R-:W-:Y:S07]  /*10480*/  LDSM.16.M88.4 R64, [R185] ;  /* 0x00000000b940783b */ /* 0x000fee0000000200 */
[C---:B------:R-:W-:Y:S01]  /*10490*/  HMMA.16816.F32 R24, R4.reuse, R74, R60 ;  /* 0x0000004a0418723c */ /* 0x040fe2000000183c */
[----:B------:R-:W3:Y:S04]  /*104a0*/  LDSM.16.M88.4 R60, [R146+0x4800] ;  /* 0x00480000923c783b */ /* 0x000ee80000000200 */
[----:B------:R-:W-:Y:S03]  /*104b0*/  LDSM.16.M88.4 R72, [R146+0x5800] ;  /* 0x005800009248783b */ /* 0x000fe60000000200 */
[C---:B------:R-:W-:Y:S08]  /*104c0*/  HMMA.16816.F32 R52, R4.reuse, R80, R52 ;  /* 0x000000500434723c */ /* 0x040ff00000001834 */
[C---:B------:R-:W-:Y:S08]  /*104d0*/  HMMA.16816.F32 R56, R4.reuse, R82, R56 ;  /* 0x000000520438723c */ /* 0x040ff00000001838 */
[C---:B--2---:R-:W-:Y:S08]  /*104e0*/  HMMA.16816.F32 R48, R4.reuse, R44, R48 ;  /* 0x0000002c0430723c */ /* 0x044ff00000001830 */
[C---:B------:R-:W-:Y:S01]  /*104f0*/  HMMA.16816.F32 R68, R4.reuse, R46, R40 ;  /* 0x0000002e0444723c */ /* 0x040fe20000001828 */
[----:B------:R-:W-:Y:S04]  /*10500*/  LDSM.16.M88.4 R40, [R184] ;  /* 0x00000000b828783b */ /* 0x000fe80000000200 */
[----:B------:R-:W-:Y:S03]  /*10510*/  LDSM.16.M88.4 R44, [R183] ;  /* 0x00000000b72c783b */ /* 0x000fe60000000200 */
[C---:B-1----:R-:W-:Y:S08]  /*10520*/  HMMA.16816.F32 R76, R4.reuse, R32, R28 ;  /* 0x00000020044c723c */ /* 0x042ff0000000181c */
[----:B------:R-:W-:Y:S01]  /*10530*/  HMMA.16816.F32 R80, R4, R34, R20 ;  /* 0x000000220450723c */ /* 0x000fe20000001814 */
[----:B------:R-:W-:Y:S07]  /*10540*/  LDSM.16.M88.4 R32, [R176+0x4000] ;  /* 0x00400000b020783b */ /* 0x000fee0000000200 */
[C---:B----4-:R-:W-:Y:S01]  /*10550*/  HMMA.16816.F32 R4, R16.reuse, R36, R8 ;  /* 0x000000241004723c */ /* 0x050fe20000001808 */
[----:B------:R-:W1:Y:S07]  /*10560*/  LDSM.16.M88.4 R8, [R180+0x8000] ;  /* 0x00800000b408783b */ /* 0x000e6e0000000200 */
[C---:B------:R-:W-:Y:S01]  /*10570*/  HMMA.16816.F32 R24, R16.reuse, R38, R24 ;  /* 0x000000261018723c */ /* 0x040fe20000001818 */
[----:B------:R-:W2:Y:S07]  /*10580*/  LDSM.16.M88.4 R36, [R146+0x5000] ;  /* 0x005000009224783b */ /* 0x000eae0000000200 */
[----:B---3--:R-:W-:Y:S08]  /*10590*/  HMMA.16816.F32 R28, R16, R60, R52 ;  /* 0x0000003c101c723c */ /* 0x008ff00000001834 */
[----:B------:R-:W-:Y:S01]  /*105a0*/  HMMA.16816.F32 R20, R12, R64, R4 ;  /* 0x000000400c14723c */ /* 0x000fe20000001804 */
[----:B------:R-:W-:Y:S07]  /*105b0*/  LDSM.16.M88.4 R4, [R179+0x8000] ;  /* 0x00800000b304783b */ /* 0x000fee0000000200 */
[----:B------:R-:W-:Y:S01]  /*105c0*/  HMMA.16816.F32 R56, R16, R62, R56 ;  /* 0x0000003e1038723c */ /* 0x000fe20000001838 */
[----:B------:R-:W3:Y:S07]  /*105d0*/  LDSM.16.M88.4 R60, [R173+0x4000] ;  /* 0x00400000ad3c783b */ /* 0x000eee0000000200 */
[----:B------:R-:W-:Y:S08]  /*105e0*/  HMMA.16816.F32 R24, R12, R66, R24 ;  /* 0x000000420c18723c */ /* 0x000ff00000001818 */
[----:B-1----:R-:W-:Y:S08]  /*105f0*/  HMMA.16816.F32 R20, R8, R32, R20 ;  /* 0x000000200814723c */ /* 0x002ff00000001814 */
[----:B--2---:R-:W-:Y:S01]  /*10600*/  HMMA.16816.F32 R64, R16, R36, R48 ;  /* 0x000000241040723c */ /* 0x004fe20000001830 */
[----:B------:R-:W1:Y:S07]  /*10610*/  LDSM.16.M88.4 R48, [R176+0x4800] ;  /* 0x00480000b030783b */ /* 0x000e6e0000000200 */
[----:B------:R-:W-:Y:S08]  /*10620*/  HMMA.16816.F32 R24, R8, R34, R24 ;  /* 0x000000220818723c */ /* 0x000ff00000001818 */
[C---:B------:R-:W-:Y:S08]  /*10630*/  HMMA.16816.F32 R28, R12.reuse, R40, R28 ;  /* 0x000000280c1c723c */ /* 0x040ff0000000181c */
[----:B------:R-:W-:Y:S01]  /*10640*/  HMMA.16816.F32 R40, R12, R42, R56 ;  /* 0x0000002a0c28723c */ /* 0x000fe20000001838 */
[----:B------:R-:W2:Y:S07]  /*10650*/  LDSM.16.M88.4 R56, [R173+0x4800] ;  /* 0x00480000ad38783b */ /* 0x000eae0000000200 */
[----:B---3--:R-:W-:Y:S08]  /*10660*/  HMMA.16816.F32 R20, R4, R60, R20 ;  /* 0x0000003c0414723c */ /* 0x008ff00000001814 */
[----:B------:R-:W-:Y:S08]  /*10670*/  HMMA.16816.F32 R52, R16, R38, R68 ;  /* 0x000000261034723c */ /* 0x000ff00000001844 */
[----:B------:R-:W-:Y:S01]  /*10680*/  HMMA.16816.F32 R32, R4, R62, R24 ;  /* 0x0000003e0420723c */ /* 0x000fe20000001818 */
[----:B------:R-:W3:Y:S07]  /*10690*/  LDSM.16.M88.4 R60, [R176+0x5000] ;  /* 0x00500000b03c783b */ /* 0x000eee0000000200 */
[----:B-1----:R-:W-:Y:S01]  /*106a0*/  HMMA.16816.F32 R36, R8, R48, R28 ;  /* 0x000000300824723c */ /* 0x002fe2000000181c */
[----:B------:R-:W-:-:S04]  /*106b0*/  FMUL.FTZ R0, R20, c[0x0][0x320] ;  /* 0x0000c80014007a20 */ /* 0x000fc80000410000 */
[----:B------:R1:W4:Y:S03]  /*106c0*/  MUFU.TANH R84, R0 ;  /* 0x0000000000547308 */ /* 0x0003260000002400 */
[----:B------:R-:W-:Y:S01]  /*106d0*/  HMMA.16816.F32 R28, R12, R44, R64 ;  /* 0x0000002c0c1c723c */ /* 0x000fe20000001840 */
[----:B------:R-:W4:Y:S07]  /*106e0*/  LDSM.16.M88.4 R64, [R182] ;  /* 0x00000000b640783b */ /* 0x000f2e0000000200 */
[----:B------:R-:W-:Y:S01]  /*106f0*/  HMMA.16816.F32 R68, R16, R72, R76 ;  /* 0x000000481044723c */ /* 0x000fe2000000184c */
[----:B-1----:R-:W-:-:S07]  /*10700*/  FMUL.FTZ R0, R21, c[0x0][0x320] ;  /* 0x0000c80015007a20 */ /* 0x002fce0000410000 */
[----:B------:R-:W-:Y:S01]  /*10710*/  HMMA.16816.F32 R24, R8, R50, R40 ;  /* 0x000000320818723c */ /* 0x000fe20000001828 */
[----:B------:R1:W1:Y:S01]  /*10720*/  MUFU.TANH R73, R0 ;  /* 0x0000000000497308 */ /* 0x0002620000002400 */
[----:B------:R-:W4:Y:S06]  /*10730*/  LDSM.16.M88.4 R48, [R173+0x5000] ;  /* 0x00500000ad30783b */ /* 0x000f2c0000000200 */
[----:B--2---:R-:W-:Y:S08]  /*10740*/  HMMA.16816.F32 R40, R4, R56, R36 ;  /* 0x000000380428723c */ /* 0x004ff00000001824 */
[----:B------:R-:W-:Y:S01]  /*10750*/  HMMA.16816.F32 R36, R12, R46, R52 ;  /* 0x0000002e0c24723c */ /* 0x000fe20000001834 */
[----:B-1----:R-:W-:Y:S01]  /*10760*/  FMUL.FTZ R0, R22, c[0x0][0x320] ;  /* 0x0000c80016007a20 */ /* 0x002fe20000410000 */
[----:B------:R-:W1:Y:S03]  /*10770*/  LDSM.16.M88.4 R44, [R176+0x5800] ;  /* 0x00580000b02c783b */ /* 0x000e660000000200 */
[----:B------:R2:W1:Y:S03]  /*10780*/  MUFU.TANH R86, R0 ;  /* 0x0000000000567308 */ /* 0x0004660000002400 */
[----:B---3--:R-:W-:Y:S08]  /*10790*/  HMMA.16816.F32 R28, R8, R60, R28 ;  /* 0x0000003c081c723c */ /* 0x008ff0000000181c */
[----:B------:R-:W-:Y:S01]  /*107a0*/  HMMA.16816.F32 R24, R4, R58, R24 ;  /* 0x0000003a0418723c */ /* 0x000fe20000001818 */
[----:B--2---:R-:W-:-:S07]  /*107b0*/  FMUL.FTZ R0, R23, c[0x0][0x320] ;  /* 0x0000c80017007a20 */ /* 0x004fce0000410000 */
[----:B------:R-:W-:Y:S01]  /*107c0*/  HMMA.16816.F32 R16, R16, R74, R80 ;  /* 0x0000004a1010723c */ /* 0x000fe20000001850 */
[----:B------:R2:W3:Y:S07]  /*107d0*/  MUFU.TANH R85, R0 ;  /* 0x0000000000557308 */ /* 0x0004ee0000002400 */
[----:B----4-:R-:W-:Y:S08]  /*107e0*/  HMMA.16816.F32 R20, R12, R64, R68 ;  /* 0x000000400c14723c */ /* 0x010ff00000001844 */
[----:B------:R-:W-:Y:S01]  /*107f0*/  HMMA.16816.F32 R28, R4, R48, R28 ;  /* 0x00000030041c723c */ /* 0x000fe2000000181c */
[----:B--2---:R-:W-:-:S04]  /*10800*/  FMUL.FTZ R0, R32, c[0x0][0x320] ;  /* 0x0000c80020007a20 */ /* 0x004fc80000410000 */
[----:B------:R2:W4:Y:S03]  /*10810*/  MUFU.TANH R57, R0 ;  /* 0x0000000000397308 */ /* 0x0005260000002400 */
[----:B------:R-:W-:Y:S08]  /*10820*/  HMMA.16816.F32 R12, R12, R66, R16 ;  /* 0x000000420c0c723c */ /* 0x000ff00000001810 */
[----:B-1----:R-:W-:Y:S01]  /*10830*/  HMMA.16816.F32 R16, R8, R44, R20 ;  /* 0x0000002c0810723c */ /* 0x002fe20000001814 */
[----:B--2---:R-:W-:-:S04]  /*10840*/  FMUL.FTZ R0, R33, c[0x0][0x320] ;  /* 0x0000c80021007a20 */ /* 0x004fc80000410000 */
[----:B------:R1:W2:Y:S02]  /*10850*/  MUFU.TANH R56, R0 ;  /* 0x0000000000387308 */ /* 0x0002a40000002400 */
[----:B-1----:R-:W-:-:S06]  /*10860*/  FMUL.FTZ R0, R34, c[0x0][0x320] ;  /* 0x0000c80022007a20 */ /* 0x002fcc0000410000 */
[----:B------:R1:W1:Y:S02]  /*10870*/  MUFU.TANH R72, R0 ;  /* 0x0000000000487308 */ /* 0x0002640000002400 */
[----:B-1----:R-:W-:Y:S02]  /*10880*/  FMUL.FTZ R0, R35, c[0x0][0x320] ;  /* 0x0000c80023007a20 */ /* 0x002fe40000410000 */
[----:B------:R-:W-:Y:S01]  /*10890*/  HMMA.16816.F32 R32, R8, R62, R36 ;  /* 0x0000003e0820723c */ /* 0x000fe20000001824 */
[----:B------:R-:W1:Y:S03]  /*108a0*/  LDSM.16.M88.4 R36, [R173+0x5800] ;  /* 0x00580000ad24783b */ /* 0x000e660000000200 */
[----:B------:R2:W1:Y:S01]  /*108b0*/  MUFU.TANH R60, R0 ;  /* 0x00000000003c7308 */ /* 0x0004620000002400 */
[----:B------:R-:W-:-:S04]  /*108c0*/  DEPBAR.LE SB0, 0x0 ;  /* 0x000080000000791a */ /* 0x000fc80000000000 */
[----:B------:R-:W-:Y:S01]  /*108d0*/  HMMA.16816.F32 R8, R8, R46, R12 ;  /* 0x0000002e0808723c */ /* 0x000fe2000000180c */
[----:B--2---:R-:W-:-:S04]  /*108e0*/  FMUL.FTZ R0, R40, c[0x0][0x320] ;  /* 0x0000c80028007a20 */ /* 0x004fc80000410000 */
[----:B------:R2:W1:Y:S10]  /*108f0*/  MUFU.TANH R54, R0 ;  /* 0x0000000000367308 */ /* 0x0004740000002400 */
[----:B------:R-:W-:Y:S01]  /*10900*/  HMMA.16816.F32 R20, R4, R50, R32 ;  /* 0x000000320414723c */ /* 0x000fe20000001820 */
[----:B--2---:R-:W-:-:S07]  /*10910*/  FMUL.FTZ R0, R41, c[0x0][0x320] ;  /* 0x0000c80029007a20 */ /* 0x004fce0000410000 */
[C---:B-1----:R-:W-:Y:S01]  /*10920*/  HMMA.16816.F32 R12, R4.reuse, R36, R16 ;  /* 0x00000024040c723c */ /* 0x042fe20000001810 */
[----:B------:R1:W2:Y:S07]  /*10930*/  MUFU.TANH R52, R0 ;  /* 0x0000000000347308 */ /* 0x0002ae0000002400 */
        /* <DEDUP_REMOVED lines=75> */
.L_x_956:
        /* <DEDUP_REMOVED lines=20> */
.L_x_957:
        /* <DEDUP_REMOVED lines=21> */
.L_x_807:
[----:B--234-:R-:W-:Y:S05]  /*11080*/  BSYNC B0 ;  /* 0x0000000000007941 */ /* 0x01cfea0003800000 */
.L_x_806:
        /* <DEDUP_REMOVED lines=16> */
.L_x_958:
        /* <DEDUP_REMOVED lines=17> */
.L_x_813:
[----:B------:R-:W-:-:S04]  /*112a0*/  MOV R8, 0x1 ;  /* 0x0000000100087802 */ /* 0x000fc80000000f00 */
[----:B------:R-:W-:-:S13]  /*112b0*/  ISETP.NE.AND P0, PT, R8, c[0x0][0x32c], PT ;  /* 0x0000cb0008007a0c */ /* 0x000fda0003f05270 */
[----:B------:R-:W-:-:S05]  /*112c0*/  @P0 IMAD.HI.U32 R8, R3, c[0x0][0x330], RZ ;  /* 0x0000cc0003080a27 */ /* 0x000fca00078e00ff */
[----:B------:R-:W-:Y:S02]  /*112d0*/  @P0 SHF.R.U32.HI R3, RZ, c[0x0][0x334], R8 ;  /* 0x0000cd00ff030a19 */ /* 0x000fe40000011608 */
.L_x_814:
[----:B------:R-:W-:Y:S05]  /*112e0*/  BSYNC B0 ;  /* 0x0000000000007941 */ /* 0x000fea0003800000 */
.L_x_812:
[----:B------:R-:W-:-:S04]  /*112f0*/  IMAD R3, R3, c[0x0][0x32c], -R94 ;  /* 0x0000cb0003037a24 */ /* 0x000fc800078e0a5e */
[----:B------:R-:W-:-:S05]  /*11300*/  IMAD.IADD R3, R3, 0x1, -R220 ;  /* 0x0000000103037824 */ /* 0x000fca00078e0adc */
[----:B------:R-:W-:Y:S02]  /*11310*/  IADD3 R8, R3, c[0x0][0x32c], RZ ;  /* 0x0000cb0003087a10 */ /* 0x000fe40007ffe0ff */
[----:B------:R-:W-:Y:S02]  /*11320*/  IMNMX R0, R0, R3, !PT ;  /* 0x0000000300007217 */ /* 0x000fe40007800200 */
[----:B------:R-:W-:Y:S02]  /*11330*/  IMNMX R2, R2, R8, PT ;  /* 0x0000000802027217 */ /* 0x000fe40003800200 */
.L_x_811:
        /* <DEDUP_REMOVED lines=51> */
.L_x_959:
        /* <DEDUP_REMOVED lines=17> */
.L_x_818:
[----:B-12---:R-:W-:-:S04]  /*11780*/  MOV R4, 0x1 ;  /* 0x0000000100047802 */ /* 0x006fc80000000f00 */
[----:B------:R-:W-:-:S13]  /*11790*/  ISETP.NE.AND P0, PT, R4, c[0x0][0x32c], PT ;  /* 0x0000cb0004007a0c */ /* 0x000fda0003f05270 */
[----:B------:R-:W-:-:S05]  /*117a0*/  @P0 IMAD.HI.U32 R4, R3, c[0x0][0x330], RZ ;  /* 0x0000cc0003040a27 */ /* 0x000fca00078e00ff */
[----:B------:R-:W-:Y:S02]  /*117b0*/  @P0 SHF.R.U32.HI R3, RZ, c[0x0][0x334], R4 ;  /* 0x0000cd00ff030a19 */ /* 0x000fe40000011604 */
.L_x_819:
[----:B------:R-:W-:Y:S05]  /*117c0*/  BSYNC B0 ;  /* 0x0000000000007941 */ /* 0x000fea0003800000 */
.L_x_817:
[----:B------:R-:W-:-:S04]  /*117d0*/  IMAD R3, R3, c[0x0][0x32c], -R94 ;  /* 0x0000cb0003037a24 */ /* 0x000fc800078e0a5e */
[----:B------:R-:W-:-:S05]  /*117e0*/  IMAD.IADD R3, R3, 0x1, -R220 ;  /* 0x0000000103037824 */ /* 0x000fca00078e0adc */
[----:B------:R-:W-:Y:S02]  /*117f0*/  IADD3 R4, R3, c[0x0][0x32c], RZ ;  /* 0x0000cb0003047a10 */ /* 0x000fe40007ffe0ff */
[----:B------:R-:W-:Y:S02]  /*11800*/  IMNMX R0, R0, R3, !PT ;  /* 0x0000000300007217 */ /* 0x000fe40007800200 */
[----:B------:R-:W-:Y:S02]  /*11810*/  IMNMX R2, R2, R4, PT ;  /* 0x0000000402027217 */ /* 0x000fe40003800200 */
.L_x_816:
        /* <DEDUP_REMOVED lines=18> */
[----:B------:R-:W-:Y:S02]  /*11940*/  ISETP.LT.OR P3, PT, R2, 0x11, P3 ;  /* 0x000000110200780c */ /* 0x000fe40001f61670 */
        /* <DEDUP_REMOVED lines=17> */
[----:B------:R-:W-:Y:S02]  /*11a60*/  ISETP.GT.AND P2, PT, R0, 0x21, P1 ;  /* 0x000000210000780c */ /* 0x000fe40000f44270 */
        /* <DEDUP_REMOVED lines=10> */
[C---:B------:R-:W-:Y:S02]  /*11b10*/  ISETP.GT.AND P2, PT, R0.reuse, 0x29, P1 ;  /* 0x000000290000780c */ /* 0x040fe40000f44270 */
[----:B------:R-:W-:Y:S02]  /*11b20*/  FSEL R73, R29, -INF , !P0 ;  /* 0xff8000001d497808 */ /* 0x000fe40004000000 */
[----:B------:R-:W-:Y:S02]  /*11b30*/  FMNMX.FTZ R4, R75, R4, !PT ;  /* 0x000000044b047209 */ /* 0x000fe40007810000 */
[----:B------:R-:W-:Y:S02]  /*11b40*/  ISETP.GT.AND P0, PT, R0, 0x30, P1 ;  /* 0x000000300000780c */ /* 0x000fe40000f04270 */
[----:B------:R-:W-:-:S02]  /*11b50*/  FMNMX.FTZ R3, R82, R3, !PT ;  /* 0x0000000352037209 */ /* 0x000fc40007810000 */
[----:B------:R-:W-:Y:S02]  /*11b60*/  ISETP.LT.OR P2, PT, R2, 0x2a, P2 ;  /* 0x0000002a0200780c */ /* 0x000fe40001741670 */
        /* <DEDUP_REMOVED lines=12> */
[----:B------:R-:W-:Y:S02]  /*11c30*/  ISETP.LT.OR P1, PT, R2, 0x39, P2 ;  /* 0x000000390200780c */ /* 0x000fe40001721670 */
        /* <DEDUP_REMOVED lines=14> */
.L_x_960:
[----:B-12---:R-:W-:Y:S01]  /*11d20*/  FMNMX.FTZ R4, R4, R0, !PT ;  /* 0x0000000004047209 */ /* 0x006fe20007810000 */
[----:B------:R-:W-:Y:S05]  /*11d30*/  BRA.DIV ~URZ, `(.L_x_821) ;  /* 0x00011ae27f007947 */ /* 0x000fea000b800000 */
[----:B------:R-:W1:Y:S04]  /*11d40*/  SHFL.BFLY PT, R0, R5, 0x2, 0x1f ;  /* 0x0c401f0005007f89 */ /* 0x000e6800000e0000 */
[----:B------:R-:W2:Y:S01]  /*11d50*/  SHFL.BFLY PT, R2, R4, 0x1, 0x1f ;  /* 0x0c201f0004027f89 */ /* 0x000ea200000e0000 */
[----:B-1----:R-:W-:Y:S02]  /*11d60*/  FMNMX.FTZ R5, R5, R0, !PT ;  /* 0x0000000005057209 */ /* 0x002fe40007810000 */
[----:B--2---:R-:W-:-:S03]  /*11d70*/  FMNMX.FTZ R100, R4, R2, !PT ;  /* 0x0000000204647209 */ /* 0x004fc60007810000 */
[----:B------:R1:W2:Y:S04]  /*11d80*/  SHFL.BFLY PT, R3, R5, 0x1, 0x1f ;  /* 0x0c201f0005037f89 */ /* 0x0002a800000e0000 */
.L_x_961:
[C---:B------:R-:W-:Y:S01]  /*11d90*/  FMUL.FTZ R2, R100.reuse, c[0x0][0x2d0] ;  /* 0x0000b40064027a20 */ /* 0x040fe20000410000 */
[----:B------:R-:W-:Y:S01]  /*11da0*/  FSETP.NEU.FTZ.AND P0, PT, R100, -INF , PT ;  /* 0xff8000006400780b */ /* 0x000fe20003f1d000 */
[----:B------:R-:W-:Y:S01]  /*11db0*/  WARPSYNC 0xffffffff ;  /* 0xffffffff00007948 */ /* 0x000fe20003800000 */
[----:B--2---:R-:W-:Y:S01]  /*11dc0*/  FMNMX.FTZ R16, R3, R5, !PT ;  /* 0x0000000503107209 */ /* 0x004fe20007810000 */
[----:B------:R-:W-:Y:S01]  /*11dd0*/  LDSM.16.MT88.4 R32, [R172+0x800] ;  /* 0x00080000ac20783b */ /* 0x000fe20000004200 */
[----:B------:R-:W-:Y:S02]  /*11de0*/  FSEL R2, R2, RZ, P0 ;  /* 0x000000ff02027208 */ /* 0x000fe40000000000 */
[----:B------:R-:W-:Y:S01]  /*11df0*/  FSETP.NEU.FTZ.AND P0, PT, R16, -INF , PT ;  /* 0xff8000001000780b */ /* 0x000fe20003f1d000 */
[----:B------:R-:W-:Y:S01]  /*11e00*/  LDSM.16.MT88.4 R40, [R174] ;  /* 0x00000000ae28783b */ /* 0x000fe20000004200 */
[----:B------:R-:W-:Y:S01]  /*11e10*/  MOV R102, c[0x0][0x2c4] ;  /* 0x0000b10000667a02 */ /* 0x000fe20000000f00 */
[--C-:B------:R-:W-:Y:S01]  /*11e20*/  FFMA.FTZ R0, R8, c[0x0][0x2d0], -R2.reuse ;  /* 0x0000b40008007a23 */ /* 0x100fe20000010802 */
[----:B------:R-:W-:Y:S01]  /*11e30*/  IADD3 R194, R194, -0x2, RZ ;  /* 0xfffffffec2c27810 */ /* 0x000fe20007ffe0ff */
[----:B------:R-:W-:Y:S01]  /*11e40*/  FFMA.FTZ R3, R11, c[0x0][0x2d0], -R2 ;  /* 0x0000b4000b037a23 */ /* 0x000fe20000010802 */
[----:B------:R-:W-:Y:S01]  /*11e50*/  LDSM.16.MT88.4 R48, [R175] ;  /* 0x00000000af30783b */ /* 0x000fe20000004200 */
[----:B------:R2:W-:Y:S01]  /*11e60*/  MUFU.EX2 R86, R0 ;  /* 0x0000000000567308 */ /* 0x0005e20000000800 */
[----:B------:R-:W-:-:S02]  /*11e70*/  ISETP.NE.AND P1, PT, R102, 0x1, PT ;  /* 0x000000016600780c */ /* 0x000fc40003f25270 */
[----:B------:R-:W-:Y:S01]  /*11e80*/  LDSM.16.MT88.4 R36, [R147+0x800] ;  /* 0x000800009324783b */ /* 0x000fe20000004200 */
[----:B------:R-:W-:-:S03]  /*11e90*/  MOV R102, c[0x0][0x32c] ;  /* 0x0000cb0000667a02 */ /* 0x000fc60000000f00 */
[----:B------:R-:W-:Y:S01]  /*11ea0*/  LDSM.16.MT88.4 R56, [R175+0x800] ;  /* 0x00080000af38783b */ /* 0x000fe20000004200 */
[----:B------:R3:W-:Y:S03]  /*11eb0*/  MUFU.EX2 R90, R3 ;  /* 0x00000003005a7308 */ /* 0x0007e60000000800 */
[----:B------:R-:W-:Y:S04]  /*11ec0*/  LDSM.16.MT88.4 R60, [R147+0x2000] ;  /* 0x00200000933c783b */ /* 0x000fe80000004200 */
[----:B------:R-:W-:Y:S01]  /*11ed0*/  LDSM.16.MT88.4 R64, [R147+0x2800] ;  /* 0x002800009340783b */ /* 0x000fe20000004200 */
[----:B--2---:R-:W-:-:S04]  /*11ee0*/  FFMA.FTZ R0, R9, c[0x0][0x2d0], -R2 ;  /* 0x0000b40009007a23 */ /* 0x004fc80000010802 */
[----:B------:R2:W-:Y:S01]  /*11ef0*/  MUFU.EX2 R84, R0 ;  /* 0x0000000000547308 */ /* 0x0005e20000000800 */
[----:B---3--:R-:W-:-:S07]  /*11f00*/  FFMA.FTZ R3, R14, c[0x0][0x2d0], -R2 ;  /* 0x0000b4000e037a23 */ /* 0x008fce0000010802 */
[----:B------:R-:W-:Y:S01]  /*11f10*/  MUFU.EX2 R95, R3 ;  /* 0x00000003005f7308 */ /* 0x000fe20000000800 */
[----:B--2---:R-:W-:Y:S02]  /*11f20*/  FFMA.FTZ R0, R10, c[0x0][0x2d0], -R2 ;  /* 0x0000b4000a007a23 */ /* 0x004fe40000010802 */
[----:B------:R-:W-:Y:S05]  /*11f30*/  LDSM.16.MT88.4 R8, [R147] ;  /* 0x000000009308783b */ /* 0x000fea0000004200 */
[----:B------:R2:W3:Y:S02]  /*11f40*/  MUFU.EX2 R88, R0 ;  /* 0x0000000000587308 */ /* 0x0004e40000000800 */
[----:B--2---:R-:W-:Y:S01]  /*11f50*/  FMUL.FTZ R0, R16, c[0x0][0x2d0] ;  /* 0x0000b40010007a20 */ /* 0x004fe20000410000 */
[----:B---3--:R-:W-:-:S04]  /*11f60*/  F2FP.PACK_AB R14, R90, R88 ;  /* 0x000000585a0e723e */ /* 0x008fc800000000ff */
[----:B------:R-:W-:-:S05]  /*11f70*/  FSEL R0, R0, RZ, P0 ;  /* 0x000000ff00007208 */ /* 0x000fca0000000000 */
[----:B------:R-:W-:-:S04]  /*11f80*/  FFMA.FTZ R3, R6, c[0x0][0x2d0], -R0 ;  /* 0x0000b40006037a23 */ /* 0x000fc80000010800 */
[----:B------:R2:W-:Y:S02]  /*11f90*/  MUFU.EX2 R87, R3 ;  /* 0x0000000300577308 */ /* 0x0005e40000000800 */
[--C-:B--2---:R-:W-:Y:S02]  /*11fa0*/  FFMA.FTZ R3, R7, c[0x0][0x2d0], -R0.reuse ;  /* 0x0000b40007037a23 */ /* 0x104fe40000010800 */
[----:B-1----:R-:W1:Y:S04]  /*11fb0*/  LDSM.16.MT88.4 R4, [R172] ;  /* 0x00000000ac04783b */ /* 0x002e680000004200 */
[----:B------:R2:W3:Y:S02]  /*11fc0*/  MUFU.EX2 R85, R3 ;  /* 0x0000000300557308 */ /* 0x0004e40000000800 */
[----:B--2---:R-:W-:Y:S01]  /*11fd0*/  FFMA.FTZ R3, R12, c[0x0][0x2d0], -R0 ;  /* 0x0000b4000c037a23 */ /* 0x004fe20000010800 */
[----:B------:R-:W-:-:S05]  /*11fe0*/  F2FP.PACK_AB R12, R84, R86 ;  /* 0x00000056540c723e */ /* 0x000fca00000000ff */
[----:B------:R2:W-:Y:S02]  /*11ff0*/  MUFU.EX2 R89, R3 ;  /* 0x0000000300597308 */ /* 0x0005e40000000800 */
[----:B--2---:R-:W-:Y:S01]  /*12000*/  FFMA.FTZ R3, R13, c[0x0][0x2d0], -R0 ;  /* 0x0000b4000d037a23 */ /* 0x004fe20000010800 */
[----:B---3--:R-:W-:-:S05]  /*12010*/  F2FP.PACK_AB R13, R85, R87 ;  /* 0x00000057550d723e */ /* 0x008fca00000000ff */
[----:B------:R2:W3:Y:S02]  /*12020*/  MUFU.EX2 R92, R3 ;  /* 0x00000003005c7308 */ /* 0x0004e40000000800 */
[----:B--2---:R-:W-:Y:S01]  /*12030*/  FFMA.FTZ R3, R15, c[0x0][0x2d0], -R2 ;  /* 0x0000b4000f037a23 */ /* 0x004fe20000010802 */
[----:B---3--:R-:W-:-:S05]  /*12040*/  F2FP.PACK_AB R15, R92, R89 ;  /* 0x000000595c0f723e */ /* 0x008fca00000000ff */
[----:B------:R2:W3:Y:S02]  /*12050*/  MUFU.EX2 R93, R3 ;  /* 0x00000003005d7308 */ /* 0x0004e40000000800 */
[C---:B-1----:R-:W-:Y:S08]  /*12060*/  HMMA.16816.F32 R24, R12.reuse, R4, RZ ;  /* 0x000000040c18723c */ /* 0x042ff000000018ff */
[----:B------:R-:W-:Y:S01]  /*12070*/  HMMA.16816.F32 R44, R12, R8, RZ ;  /* 0x000000080c2c723c */ /* 0x000fe200000018ff */
[----:B--2---:R-:W-:-:S02]  /*12080*/  FFMA.FTZ R3, R19, c[0x0][0x2d0], -R2 ;  /* 0x0000b40013037a23 */ /* 0x004fc40000010802 */
[----:B------:R-:W-:-:S04]  /*12090*/  FFMA.FTZ R19, R82, c[0x0][0x2d0], -R2 ;  /* 0x0000b40052137a23 */ /* 0x000fc80000010802 */
[----:B---3--:R-:W-:Y:S01]  /*120a0*/  F2FP.PACK_AB R8, R93, R95 ;  /* 0x0000005f5d08723e */ /* 0x008fe200000000ff */
[----:B------:R1:W-:Y:S01]  /*120b0*/  MUFU.EX2 R96, R3 ;  /* 0x0000000300607308 */ /* 0x0003e20000000800 */
[----:B------:R-:W-:Y:S01]  /*120c0*/  HMMA.16816.F32 R28, R12, R10, RZ ;  /* 0x0000000a0c1c723c */ /* 0x000fe200000018ff */
[----:B-1----:R-:W-:-:S06]  /*120d0*/  FFMA.FTZ R3, R20, c[0x0][0x2d0], -R2 ;  /* 0x0000b40014037a23 */ /* 0x002fcc0000010802 */
[----:B------:R1:W2:Y:S02]  /*120e0*/  MUFU.EX2 R99, R3 ;  /* 0x0000000300637308 */ /* 0x0002a40000000800 */
[----:B-1----:R-:W-:Y:S01]  /*120f0*/  FFMA.FTZ R3, R17, c[0x0][0x2d0], -R0 ;  /* 0x0000b40011037a23 */ /* 0x002fe20000010800 */
[----:B--2---:R-:W-:Y:S01]  /*12100*/  F2FP.PACK_AB R10, R99, R96 ;  /* 0x00000060630a723e */ /* 0x004fe200000000ff */
[----:B------:R-:W-:-:S04]  /*12110*/  FADD.FTZ R17, R87, R85 ;  /* 0x0000005557117221 */ /* 0x000fc80000010000 */
[----:B------:R1:W-:Y:S01]  /*12120*/  MUFU.EX2 R94, R3 ;  /* 0x00000003005e7308 */ /* 0x0003e20000000800 */
[----:B------:R-:W-:Y:S02]  /*12130*/  FADD.FTZ R17, R89, R17 ;  /* 0x0000001159117221 */ /* 0x000fe40000010000 */
[----:B-1----:R-:W-:Y:S02]  /*12140*/  FFMA.FTZ R3, R18, c[0x0][0x2d0], -R0 ;  /* 0x0000b40012037a23 */ /* 0x002fe40000010800 */
[----:B------:R-:W-:-:S03]  /*12150*/  FFMA.FTZ R18, R81, c[0x0][0x2d0], -R2 ;  /* 0x0000b40051127a23 */ /* 0x000fc60000010802 */
        /* <DEDUP_REMOVED lines=133> */
[----:B------:R-:W-:Y:S01]  /*129b0*/  MOV R0, R233 ;  /* 0x000000e900007202 */ /* 0x000fe20000000f00 */
[----:B------:R-:W-:-:S05]  /*129c0*/  @P1 IMAD.HI.U32 R2, R233, c[0x0][0x2c8], RZ ;  /* 0x0000b200e9021a27 */ /* 0x000fca00078e00ff */
[----:B------:R-:W-:Y:S02]  /*129d0*/  @P1 SHF.R.U32.HI R0, RZ, c[0x0][0x2cc], R2 ;  /* 0x0000b300ff001a19 */ /* 0x000fe40000011602 */
[----:B------:R-:W-:Y:S02]  /*129e0*/  ISETP.GE.AND P1, PT, R102, 0x1, PT ;  /* 0x000000016600780c */ /* 0x000fe40003f26270 */
[----:B------:R-:W-:Y:S01]  /*129f0*/  IADD3 R2, R168, R0, RZ ;  /* 0x00000000a8027210 */ /* 0x000fe20007ffe0ff */
[----:B----4-:R-:W-:Y:S03]  /*12a00*/  HMMA.16816.F32 R24, R12, R20, RZ ;  /* 0x000000140c18723c */ /* 0x010fe600000018ff */
[----:B------:R-:W-:-:S05]  /*12a10*/  IADD3 R0, R2, c[0x0][0x328], RZ ;  /* 0x0000ca0002007a10 */ /* 0x000fca0007ffe0ff */
        /* <DEDUP_REMOVED lines=89> */
.L_x_824:
[----:B------:R-:W-:-:S04]  /*12fb0*/  MOV R2, 0x1 ;  /* 0x0000000100027802 */ /* 0x000fc80000000f00 */
[----:B------:R-:W-:-:S13]  /*12fc0*/  ISETP.NE.AND P0, PT, R2, c[0x0][0x32c], PT ;  /* 0x0000cb0002007a0c */ /* 0x000fda0003f05270 */
[----:B------:R-:W-:-:S05]  /*12fd0*/  @P0 IMAD.HI.U32 R2, R3, c[0x0][0x330], RZ ;  /* 0x0000cc0003020a27 */ /* 0x000fca00078e00ff */
[----:B------:R-:W-:Y:S02]  /*12fe0*/  @P0 SHF.R.U32.HI R3, RZ, c[0x0][0x334], R2 ;  /* 0x0000cd00ff030a19 */ /* 0x000fe40000011602 */
.L_x_825:
[----:B------:R-:W-:Y:S05]  /*12ff0*/  BSYNC B0 ;  /* 0x0000000000007941 */ /* 0x000fea0003800000 */
.L_x_823:
[----:B------:R-:W-:-:S05]  /*13000*/  MOV R2, c[0x0][0x32c] ;  /* 0x0000cb0000027a02 */ /* 0x000fca0000000f00 */
[----:B------:R-:W-:-:S05]  /*13010*/  IMAD R3, R3, R2, c[0x0][0x32c] ;  /* 0x0000cb0003037624 */ /* 0x000fca00078e0202 */
[----:B------:R-:W-:-:S04]  /*13020*/  IMNMX R0, R0, R3, PT ;  /* 0x0000000300007217 */ /* 0x000fc80003800200 */
.L_x_822:
        /* <DEDUP_REMOVED lines=8> */
.L_x_847:
        /* <DEDUP_REMOVED lines=12> */
[----:B------:R1:W1:Y:S04]  /*13170*/  LDSM.16.M88.4 R160, [R192] ;  /* 0x00000000c0a0783b */ /* 0x0002680000000200 */
[----:B------:R1:W1:Y:S04]  /*13180*/  LDSM.16.M88.4 R164, [R191] ;  /* 0x00000000bfa4783b */ /* 0x0002680000000200 */
[----:B------:R1:W1:Y:S01]  /*13190*/  LDSM.16.M88.4 R168, [R190] ;  /* 0x00000000bea8783b */ /* 0x0002620000000200 */
[----:B------:R-:W-:-:S05]  /*131a0*/  @P0 BRA `(.L_x_828) ;  /* 0x0000040000000947 */ /* 0x000fca0003800000 */
[----:B------:R-:W-:Y:S01]  /*131b0*/  IMAD.WIDE.U32 R2, R199, c[0x0][0x208], RZ ;  /* 0x00008200c7027a25 */ /* 0x000fe200078e00ff */
[----:B------:R-:W-:Y:S02]  /*131c0*/  SHF.R.S32.HI R0, RZ, 0x1f, R199 ;  /* 0x0000001fff007819 */ /* 0x000fe400000114c7 */
[----:B------:R-:W-:Y:S01]  /*131d0*/  SHF.R.S32.HI R4, RZ, 0x1f, R198 ;  /* 0x0000001fff047819 */ /* 0x000fe200000114c6 */
[C---:B------:R-:W-:Y:S01]  /*131e0*/  IMAD.SHL.U32 R22, R203.reuse, 0x2, RZ ;  /* 0x00000002cb167824 */ /* 0x040fe200078e00ff */
[----:B------:R-:W-:Y:S01]  /*131f0*/  SHF.L.U64.HI R23, R203, 0x1, R218 ;  /* 0x00000001cb177819 */ /* 0x000fe200000102da */
[----:B------:R-:W-:Y:S01]  /*13200*/  IMAD R0, R0, c[0x0][0x208], RZ ;  /* 0x0000820000007a24 */ /* 0x000fe200078e02ff */
[----:B------:R-:W-:Y:S01]  /*13210*/  SHF.L.U64.HI R21, R202, 0x1, R219 ;  /* 0x00000001ca157819 */ /* 0x000fe200000102db */
[----:B------:R-:W-:Y:S01]  /*13220*/  IMAD R4, R4, c[0x0][0x218], RZ ;  /* 0x0000860004047a24 */ /* 0x000fe200078e02ff */
[----:B------:R-:W-:Y:S01]  /*13230*/  SHF.L.U32 R20, R202, 0x1, RZ ;  /* 0x00000001ca147819 */ /* 0x000fe200000006ff */
[----:B------:R-:W-:Y:S01]  /*13240*/  IMAD R0, R199, c[0x0][0x20c], R0 ;  /* 0x00008300c7007a24 */ /* 0x000fe200078e0200 */
[----:B------:R-:W-:Y:S01]  /*13250*/  SHF.L.U64.HI R15, R200, 0x1, R201 ;  /* 0x00000001c80f7819 */ /* 0x000fe200000102c9 */
[----:B------:R-:W-:Y:S02]  /*13260*/  IMAD R4, R198, c[0x0][0x21c], R4 ;  /* 0x00008700c6047a24 */ /* 0x000fe400078e0204 */
[----:B------:R-:W-:Y:S02]  /*13270*/  IMAD.IADD R3, R3, 0x1, R0 ;  /* 0x0000000103037824 */ /* 0x000fe400078e0200 */
[----:B------:R-:W-:Y:S02]  /*13280*/  IMAD.SHL.U32 R14, R200, 0x2, RZ ;  /* 0x00000002c80e7824 */ /* 0x000fe400078e00ff */
[----:B------:R-:W-:Y:S05]  /*13290*/  IMAD.WIDE.U32 R2, R198, c[0x0][0x218], R2 ;  /* 0x00008600c6027a25 */ /* 0x000fea00078e0002 */
[----:B------:R-:W-:Y:S04]  /*132a0*/  IADD3 R0, P0, R224, R2, RZ ;  /* 0x00000002e0007210 */ /* 0x000fe80007f1e0ff */
[----:B------:R-:W-:Y:S02]  /*132b0*/  IADD3.X R2, R223, R3, R4, P0, !PT ;  /* 0x00000003df027210 */ /* 0x000fe400007fe404 */
[C---:B------:R-:W-:Y:S04]  /*132c0*/  LEA R13, P0, R0.reuse, c[0x0][0x1f8], 0x1 ;  /* 0x00007e00000d7a11 */ /* 0x040fe800078008ff */
[----:B------:R-:W-:Y:S01]  /*132d0*/  LEA.HI.X R5, R0, c[0x0][0x1fc], R2, 0x1, P0 ;  /* 0x00007f0000057a11 */ /* 0x000fe200000f0c02 */
[----:B------:R-:W-:-:S06]  /*132e0*/  BRA.DIV ~URZ, `(.L_x_829) ;  /* 0x000106227f007947 */ /* 0x000fcc000b800000 */
[----:B------:R4:W3:Y:S02]  /*132f0*/  SHFL.IDX PT, R4, R5, RZ, 0x181f ;  /* 0x00181fff05047589 */ /* 0x0008e400000e0000 */
.L_x_962:
        /* <DEDUP_REMOVED lines=21> */
.L_x_963:
        /* <DEDUP_REMOVED lines=22> */
.L_x_828:
[----:B------:R-:W-:Y:S05]  /*135b0*/  BSYNC B0 ;  /* 0x0000000000007941 */ /* 0x000fea0003800000 */
.L_x_827:
        /* <DEDUP_REMOVED lines=27> */
[----:B------:R-:W-:Y:S07]  /*13770*/  LDSM.16.M88.4 R156, [R173] ;  /* 0x00000000ad9c783b */ /* 0x000fee0000000200 */
[C---:B--2---:R-:W-:Y:S08]  /*13780*/  HMMA.16816.F32 R12, R148.reuse, R160, R12 ;  /* 0x000000a0940c723c */ /* 0x044ff0000000180c */
[C---:B------:R-:W-:Y:S01]  /*13790*/  HMMA.16816.F32 R16, R148.reuse, R162, R16 ;  /* 0x000000a29410723c */ /* 0x040fe20000001810 */
[----:B------:R-:W-:Y:S07]  /*137a0*/  LDSM.16.M88.4 R160, [R173+0x800] ;  /* 0x00080000ada0783b */ /* 0x000fee0000000200 */
[C---:B---3--:R-:W-:Y:S08]  /*137b0*/  HMMA.16816.F32 R20, R148.reuse, R152, R20 ;  /* 0x000000989414723c */ /* 0x048ff00000001814 */
[C---:B------:R-:W-:Y:S01]  /*137c0*/  HMMA.16816.F32 R24, R148.reuse, R154, R24 ;  /* 0x0000009a9418723c */ /* 0x040fe20000001818 */
[----:B------:R-:W1:Y:S07]  /*137d0*/  LDSM.16.M88.4 R152, [R179] ;  /* 0x00000000b398783b */ /* 0x000e6e0000000200 */
[C---:B------:R-:W-:Y:S08]  /*137e0*/  HMMA.16816.F32 R28, R148.reuse, R164, R28 ;  /* 0x000000a4941c723c */ /* 0x040ff0000000181c */
        /* <DEDUP_REMOVED lines=28> */
[----:B------:R-:W3:Y:S01]  /*139b0*/  LDSM.16.M88.4 R164, [R186] ;  /* 0x00000000baa4783b */ /* 0x000ee20000000200 */
        /* <DEDUP_REMOVED lines=54> */
[----:B------:R-:W1:Y:S07]  /*13d20*/  LDSM.16.M88.4 R156, [R182] ;  /* 0x00000000b69c783b */ /* 0x000e6e0000000200 */
[C---:B------:R-:W-:Y:S08]  /*13d30*/  HMMA.16816.F32 R12, R152.reuse, R160, R12 ;  /* 0x000000a0980c723c */ /* 0x040ff0000000180c */
[C---:B------:R-:W-:Y:S01]  /*13d40*/  HMMA.16816.F32 R16, R152.reuse, R162, R16 ;  /* 0x000000a29810723c */ /* 0x040fe20000001810 */
[----:B------:R-:W3:Y:S07]  /*13d50*/  LDSM.16.M88.4 R160, [R180+0x8000] ;  /* 0x00800000b4a0783b */ /* 0x000eee0000000200 */
[C---:B--2---:R-:W-:Y:S08]  /*13d60*/  HMMA.16816.F32 R20, R152.reuse, R148, R20 ;  /* 0x000000949814723c */ /* 0x044ff00000001814 */
[C---:B------:R-:W-:Y:S01]  /*13d70*/  HMMA.16816.F32 R24, R152.reuse, R150, R24 ;  /* 0x000000969818723c */ /* 0x040fe20000001818 */
[----:B------:R-:W2:Y:S07]  /*13d80*/  LDSM.16.M88.4 R148, [R176+0x4800] ;  /* 0x00480000b094783b */ /* 0x000eae0000000200 */
[C---:B-1----:R-:W-:Y:S08]  /*13d90*/  HMMA.16816.F32 R28, R152.reuse, R156, R28 ;  /* 0x0000009c981c723c */ /* 0x042ff0000000181c */
[----:B------:R-:W-:Y:S01]  /*13da0*/  HMMA.16816.F32 R32, R152, R158, R32 ;  /* 0x0000009e9820723c */ /* 0x000fe20000001820 */
[----:B------:R-:W1:Y:S07]  /*13db0*/  LDSM.16.M88.4 R152, [R176+0x5000] ;  /* 0x00500000b098783b */ /* 0x000e6e0000000200 */
[C---:B---3--:R-:W-:Y:S01]  /*13dc0*/  HMMA.16816.F32 R4, R160.reuse, R164, R4 ;  /* 0x000000a4a004723c */ /* 0x048fe20000001804 */
[----:B------:R-:W3:Y:S07]  /*13dd0*/  LDSM.16.M88.4 R156, [R176+0x5800] ;  /* 0x00580000b09c783b */ /* 0x000eee0000000200 */
[C---:B------:R-:W-:Y:S01]  /*13de0*/  HMMA.16816.F32 R8, R160.reuse, R166, R8 ;  /* 0x000000a6a008723c */ /* 0x040fe20000001808 */
[----:B------:R-:W-:Y:S07]  /*13df0*/  LDSM.16.M88.4 R164, [R173+0x4000] ;  /* 0x00400000ada4783b */ /* 0x000fee0000000200 */
[C---:B--2---:R-:W-:Y:S08]  /*13e00*/  HMMA.16816.F32 R12, R160.reuse, R148, R12 ;  /* 0x00000094a00c723c */ /* 0x044ff0000000180c */
[C---:B------:R-:W-:Y:S01]  /*13e10*/  HMMA.16816.F32 R16, R160.reuse, R150, R16 ;  /* 0x00000096a010723c */ /* 0x040fe20000001810 */
[----:B------:R-:W2:Y:S07]  /*13e20*/  LDSM.16.M88.4 R148, [R179+0x8000] ;  /* 0x00800000b394783b */ /* 0x000eae0000000200 */
[C---:B-1----:R-:W-:Y:S08]  /*13e30*/  HMMA.16816.F32 R20, R160.reuse, R152, R20 ;  /* 0x00000098a014723c */ /* 0x042ff00000001814 */
[C---:B------:R-:W-:Y:S01]  /*13e40*/  HMMA.16816.F32 R24, R160.reuse, R154, R24 ;  /* 0x0000009aa018723c */ /* 0x040fe20000001818 */
[----:B------:R-:W1:Y:S07]  /*13e50*/  LDSM.16.M88.4 R152, [R173+0x4800] ;  /* 0x00480000ad98783b */ /* 0x000e6e0000000200 */
[C---:B---3--:R-:W-:Y:S08]  /*13e60*/  HMMA.16816.F32 R28, R160.reuse, R156, R28 ;  /* 0x0000009ca01c723c */ /* 0x048ff0000000181c */
[----:B------:R-:W-:Y:S08]  /*13e70*/  HMMA.16816.F32 R32, R160, R158, R32 ;  /* 0x0000009ea020723c */ /* 0x000ff00000001820 */
[C---:B--2---:R-:W-:Y:S08]  /*13e80*/  HMMA.16816.F32 R4, R148.reuse, R164, R4 ;  /* 0x000000a49404723c */ /* 0x044ff00000001804 */
[C---:B------:R-:W-:Y:S08]  /*13e90*/  HMMA.16816.F32 R8, R148.reuse, R166, R8 ;  /* 0x000000a69408723c */ /* 0x040ff00000001808 */
[C---:B-1----:R-:W-:Y:S08]  /*13ea0*/  HMMA.16816.F32 R12, R148.reuse, R152, R12 ;  /* 0x00000098940c723c */ /* 0x042ff0000000180c */
[----:B------:R-:W-:Y:S01]  /*13eb0*/  FMUL.FTZ R0, R4, c[0x0][0x320] ;  /* 0x0000c80004007a20 */ /* 0x000fe20000410000 */
[C---:B------:R-:W-:Y:S03]  /*13ec0*/  HMMA.16816.F32 R16, R148.reuse, R154, R16 ;  /* 0x0000009a9410723c */ /* 0x040fe60000001810 */
[----:B------:R1:W2:Y:S04]  /*13ed0*/  MUFU.TANH R170, R0 ;  /* 0x0000000000aa7308 */ /* 0x0002a80000002400 */
[----:B------:R-:W-:Y:S06]  /*13ee0*/  FMUL.FTZ R2, R11, c[0x0][0x320] ;  /* 0x0000c8000b027a20 */ /* 0x000fec0000410000 */
[----:B------:R3:W4:Y:S01]  /*13ef0*/  MUFU.TANH R171, R2 ;  /* 0x0000000200ab7308 */ /* 0x0007220000002400 */
[----:B-1----:R-:W-:Y:S09]  /*13f00*/  FMUL.FTZ R0, R5, c[0x0][0x320] ;  /* 0x0000c80005007a20 */ /* 0x002ff20000410000 */
[----:B------:R1:W1:Y:S01]  /*13f10*/  MUFU.TANH R169, R0 ;  /* 0x0000000000a97308 */ /* 0x0002620000002400 */
[----:B---3--:R-:W-:Y:S09]  /*13f20*/  FMUL.FTZ R2, R19, c[0x0][0x320] ;  /* 0x0000c80013027a20 */ /* 0x008ff20000410000 */
[----:B------:R-:W3:Y:S01]  /*13f30*/  MUFU.TANH R163, R2 ;  /* 0x0000000200a37308 */ /* 0x000ee20000002400 */
        /* <DEDUP_REMOVED lines=65> */
[C---:B--234-:R-:W-:Y:S01]  /*14350*/  SHF.L.U64.HI R15, R203.reuse, 0x1, R218 ;  /* 0x00000001cb0f7819 */ /* 0x05cfe200000102da */
[----:B------:R-:W-:Y:S01]  /*14360*/  IMAD R2, R194, 0x40, R234 ;  /* 0x00000040c2027824 */ /* 0x000fe200078e02ea */
[----:B------:R-:W-:Y:S01]  /*14370*/  SHF.L.U64.HI R13, R202, 0x1, R219 ;  /* 0x00000001ca0d7819 */ /* 0x000fe200000102db */
[----:B------:R-:W-:Y:S01]  /*14380*/  IMAD.MOV.U32 R198, RZ, RZ, RZ ;  /* 0x000000ffffc67224 */ /* 0x000fe200078e00ff */
[----:B------:R-:W-:Y:S01]  /*14390*/  SHF.L.U64.HI R11, R200, 0x1, R201 ;  /* 0x00000001c80b7819 */ /* 0x000fe200000102c9 */
[----:B------:R-:W-:Y:S01]  /*143a0*/  IMAD.SHL.U32 R14, R203, 0x2, RZ ;  /* 0x00000002cb0e7824 */ /* 0x000fe200078e00ff */
[----:B------:R-:W-:Y:S01]  /*143b0*/  IADD3 R2, R2, -0x40, R209 ;  /* 0xffffffc002027810 */ /* 0x000fe20007ffe0d1 */
[----:B------:R-:W-:Y:S01]  /*143c0*/  IMAD.SHL.U32 R12, R202, 0x2, RZ ;  /* 0x00000002ca0c7824 */ /* 0x000fe200078e00ff */
[----:B------:R-:W-:Y:S03]  /*143d0*/  SHF.L.U32 R10, R200, 0x1, RZ ;  /* 0x00000001c80a7819 */ /* 0x000fe600000006ff */
[----:B------:R-:W-:Y:S04]  /*143e0*/  @P6 IMAD.HI.U32 R3, R2, c[0x0][0x2bc], RZ ;  /* 0x0000af0002036a27 */ /* 0x000fe800078e00ff */
        /* <DEDUP_REMOVED lines=12> */
[----:B------:R-:W-:Y:S05]  /*144b0*/  IMAD R0, R199, c[0x0][0x1e4], R0 ;  /* 0x00007900c7007a24 */ /* 0x000fea00078e0200 */
[----:B------:R-:W-:Y:S02]  /*144c0*/  IADD3 R3, R3, R0, RZ ;  /* 0x0000000003037210 */ /* 0x000fe40007ffe0ff */
        /* <DEDUP_REMOVED lines=10> */
.L_x_964:
[----:B------:R-:W-:-:S05]  /*14570*/  BRA.DIV ~URZ, `(.L_x_834) ;  /* 0x0000f6a27f007947 */ /* 0x000fca000b800000 */
[----:B------:R-:W3:Y:S01]  /*14580*/  SHFL.IDX PT, R0, R9, RZ, 0x181f ;  /* 0x00181fff09007589 */ /* 0x000ee200000e0000 */
[----:B------:R-:W-:Y:S02]  /*14590*/  ISETP.GE.AND P2, PT, R200, c[0x0][0x1d4], PT ;  /* 0x00007500c8007a0c */ /* 0x000fe40003f46270 */
[----:B------:R-:W-:Y:S02]  /*145a0*/  ISETP.GE.AND P1, PT, R202, c[0x0][0x1d4], PT ;  /* 0x00007500ca007a0c */ /* 0x000fe40003f26270 */
[----:B---3--:R-:W-:Y:S05]  /*145b0*/  IADD3 R2, P0, R0, R10, RZ ;  /* 0x0000000a00027210 */ /* 0x008fea0007f1e0ff */
[----:B--2---:R-:W-:Y:S01]  /*145c0*/  IMAD.X R3, R4, 0x1, R11, P0 ;  /* 0x0000000104037824 */ /* 0x004fe200000e060b */
[----:B------:R-:W-:Y:S04]  /*145d0*/  IADD3 R6, P0, R0, R12, RZ ;  /* 0x0000000c00067210 */ /* 0x000fe80007f1e0ff */
[----:B------:R-:W-:Y:S01]  /*145e0*/  @!PT LDS RZ, [RZ] ;  /* 0x00000000fffff984 */ /* 0x000fe20000000800 */
[----:B------:R-:W-:Y:S01]  /*145f0*/  @!PT LDS RZ, [RZ] ;  /* 0x00000000fffff984 */ /* 0x000fe20000000800 */
[----:B------:R2:W-:Y:S01]  /*14600*/  LDGSTS.E.BYPASS.LTC128B.128 [R193+0x6100], [R2.64], !P2 ;  /* 0x0610000002c17fae */ /* 0x0005e2000d101d48 */
[----:B------:R-:W-:Y:S05]  /*14610*/  IMAD.X R7, R4, 0x1, R13, P0 ;  /* 0x0000000104077824 */ /* 0x000fea00000e060d */
[----:B------:R3:W-:Y:S01]  /*14620*/  LDGSTS.E.BYPASS.LTC128B.128 [R193+0x8100], [R6.64], !P1 ;  /* 0x0810000006c17fae */ /* 0x0007e2000c901d48 */
[----:B--2---:R-:W-:Y:S03]  /*14630*/  IADD3 R2, P0, R0, R14, RZ ;  /* 0x0000000e00027210 */ /* 0x004fe60007f1e0ff */
[----:B------:R-:W2:Y:S02]  /*14640*/  SHFL.IDX PT, R0, R9, 0x1, 0x181f ;  /* 0x00381f0009007f89 */ /* 0x000ea400000e0000 */
[----:B------:R-:W-:Y:S01]  /*14650*/  IMAD.X R3, R4, 0x1, R15, P0 ;  /* 0x0000000104037824 */ /* 0x000fe200000e060f */
[----:B------:R-:W-:Y:S01]  /*14660*/  ISETP.GE.AND P0, PT, R203, c[0x0][0x1d4], PT ;  /* 0x00007500cb007a0c */ /* 0x000fe20003f06270 */
[----:B------:R4:W1:Y:S01]  /*14670*/  SHFL.IDX PT, R4, R5, 0x1, 0x181f ;  /* 0x00381f0005047f89 */ /* 0x00086200000e0000 */
[----:B---3--:R-:W-:Y:S02]  /*14680*/  SEL R6, RZ, 0x10, P1 ;  /* 0x00000010ff067807 */ /* 0x008fe40000800000 */
[----:B------:R-:W-:Y:S09]  /*14690*/  SEL R8, RZ, 0x10, P0 ;  /* 0x00000010ff087807 */ /* 0x000ff20000000000 */
[----:B------:R3:W-:Y:S01]  /*146a0*/  LDGSTS.E.BYPASS.LTC128B.128 [R193+0xa100], [R2.64], !P0 ;  /* 0x0a10000002c17fae */ /* 0x0007e2000c101d48 */
[----:B-1--4-:R-:W-:Y:S04]  /*146b0*/  SEL R5, RZ, 0x10, P2 ;  /* 0x00000010ff057807 */ /* 0x012fe80001000000 */
.L_x_965:
[C---:B--23--:R-:W-:Y:S02]  /*146c0*/  IADD3 R2, -R5.reuse, 0x10, RZ ;  /* 0x0000001005027810 */ /* 0x04cfe40007ffe1ff */
        /* <DEDUP_REMOVED lines=21> */
.L_x_832:
[----:B--234-:R-:W-:Y:S05]  /*14820*/  BSYNC B0 ;  /* 0x0000000000007941 */ /* 0x01cfea0003800000 */
.L_x_831:
[----:B-1----:R-:W-:Y:S01]  /*14830*/  IMAD.MOV.U32 R0, RZ, RZ, c[0x0][0x2c4] ;  /* 0x0000b100ff007624 */ /* 0x002fe200078e00ff */
[----:B------:R-:W0:Y:S01]  /*14840*/  LDGDEPBAR ;  /* 0x00000000000079af */ /* 0x000e220000000000 */
[----:B------:R-:W-:Y:S01]  /*14850*/  IMAD.IADD R4, R243, 0x1, R233 ;  /* 0x00000001f3047824 */ /* 0x000fe200078e02e9 */
[----:B------:R-:W-:Y:S01]  /*14860*/  ULDC UR4, c[0x0][0x324] ;  /* 0x0000c90000047ab9 */ /* 0x000fe20000000800 */
[----:B------:R-:W-:Y:S01]  /*14870*/  IMAD.SHL.U32 R5, R194, 0x40, RZ ;  /* 0x00000040c2057824 */ /* 0x000fe200078e00ff */
[----:B------:R-:W-:Y:S01]  /*14880*/  ISETP.NE.AND P0, PT, R0, 0x1, PT ;  /* 0x000000010000780c */ /* 0x000fe20003f05270 */
[----:B------:R-:W-:Y:S11]  /*14890*/  ULOP3.LUT UR4, URZ, UR4, URZ, 0x33, !UPT ;  /* 0x000000043f047292 */ /* 0x000ff6000f8e333f */
[----:B------:R-:W-:Y:S01]  /*148a0*/  @!UPT UIADD3 URZ, URZ, URZ, URZ ;  /* 0x0000003f3f3ff290 */ /* 0x000fe2000fffe03f */
[----:B------:R-:W-:Y:S05]  /*148b0*/  @P0 IMAD.HI.U32 R0, R4, c[0x0][0x2c8], RZ ;  /* 0x0000b20004000a27 */ /* 0x000fea00078e00ff */
[----:B------:R-:W-:Y:S02]  /*148c0*/  @P0 SHF.R.U32.HI R4, RZ, c[0x0][0x2cc], R0 ;  /* 0x0000b300ff040a19 */ /* 0x000fe40000011600 */
[----:B------:R-:W-:Y:S04]  /*148d0*/  IADD3 R0, -R220, 0x1, -R5 ;  /* 0x00000001dc007810 */ /* 0x000fe80007ffe905 */
[----:B------:R-:W-:Y:S04]  /*148e0*/  IADD3 R0, -R217, R0, R216 ;  /* 0x00000000d9007210 */ /* 0x000fe80007ffe1d8 */
[C---:B------:R-:W-:Y:S02]  /*148f0*/  IADD3 R6, R0.reuse, UR4, RZ ;  /* 0x0000000400067c10 */ /* 0x040fe4000fffe0ff */
[----:B------:R-:W-:Y:S01]  /*14900*/  IADD3 R7, R0, c[0x0][0x328], RZ ;  /* 0x0000ca0000077a10 */ /* 0x000fe20007ffe0ff */
[----:B------:R-:W-:-:S05]  /*14910*/  BRA.DIV ~URZ, `(.L_x_835) ;  /* 0x0000f5327f007947 */ /* 0x000fca000b800000 */
[----:B------:R1:W2:Y:S02]  /*14920*/  SHFL.IDX PT, R3, R4, RZ, 0x1c1f ;  /* 0x001c1fff04037589 */ /* 0x0002a400000e0000 */
.L_x_966:
[----:B--2---:R-:W-:Y:S01]  /*14930*/  IADD3 R2, R7, R3, RZ ;  /* 0x0000000307027210 */ /* 0x004fe20007ffe0ff */
        /* <DEDUP_REMOVED lines=18> */
.L_x_838:
[----:B------:R-:W-:Y:S04]  /*14a60*/  MOV R8, 0x1 ;  /* 0x0000000100087802 */ /* 0x000fe80000000f00 */
[----:B------:R-:W-:Y:S11]  /*14a70*/  ISETP.NE.AND P0, PT, R8, c[0x0][0x32c], PT ;  /* 0x0000cb0008007a0c */ /* 0x000ff60003f05270 */
[----:B------:R-:W-:Y:S02]  /*14a80*/  @!UPT UIADD3 URZ, URZ, URZ, URZ ;  /* 0x0000003f3f3ff290 */ /* 0x000fe4000fffe03f */
[----:B------:R-:W-:Y:S05]  /*14a90*/  @P0 IMAD.HI.U32 R8, R3, c[0x0][0x330], RZ ;  /* 0x0000cc0003080a27 */ /* 0x000fea00078e00ff */
[----:B------:R-:W-:Y:S02]  /*14aa0*/  @P0 SHF.R.U32.HI R3, RZ, c[0x0][0x334], R8 ;  /* 0x0000cd00ff030a19 */ /* 0x000fe40000011608 */
.L_x_839:
[----:B------:R-:W-:Y:S05]  /*14ab0*/  BSYNC B0 ;  /* 0x0000000000007941 */ /* 0x000fea0003800000 */
.L_x_837:
[----:B------:R-:W-:Y:S04]  /*14ac0*/  IMAD R3, R3, c[0x0][0x32c], -R5 ;  /* 0x0000cb0003037a24 */ /* 0x000fe800078e0a05 */
[----:B------:R-:W-:Y:S05]  /*14ad0*/  IMAD.IADD R3, R3, 0x1, -R220 ;  /* 0x0000000103037824 */ /* 0x000fea00078e0adc */
[----:B------:R-:W-:Y:S02]  /*14ae0*/  IMNMX R0, R0, R3, !PT ;  /* 0x0000000300007217 */ /* 0x000fe40007800200 */
[----:B------:R-:W-:Y:S04]  /*14af0*/  IADD3 R3, R3, c[0x0][0x32c], RZ ;  /* 0x0000cb0003037a10 */ /* 0x000fe80007ffe0ff */
[----:B------:R-:W-:Y:S02]  /*14b00*/  IMNMX R2, R2, R3, PT ;  /* 0x0000000302027217 */ /* 0x000fe40003800200 */
.L_x_836:
        /* <DEDUP_REMOVED lines=51> */
.L_x_967:
        /* <DEDUP_REMOVED lines=19> */
.L_x_843:
[----:B-12---:R-:W-:Y:S04]  /*14f70*/  MOV R4, 0x1 ;  /* 0x0000000100047802 */ /* 0x006fe80000000f00 */
[----:B------:R-:W-:Y:S11]  /*14f80*/  ISETP.NE.AND P0, PT, R4, c[0x0][0x32c], PT ;  /* 0x0000cb0004007a0c */ /* 0x000ff60003f05270 */
[----:B------:R-:W-:Y:S02]  /*14f90*/  @!UPT UIADD3 URZ, URZ, URZ, URZ ;  /* 0x0000003f3f3ff290 */ /* 0x000fe4000fffe03f */
[----:B------:R-:W-:Y:S05]  /*14fa0*/  @P0 IMAD.HI.U32 R4, R3, c[0x0][0x330], RZ ;  /* 0x0000cc0003040a27 */ /* 0x000fea00078e00ff */
[----:B------:R-:W-:Y:S02]  /*14fb0*/  @P0 SHF.R.U32.HI R3, RZ, c[0x0][0x334], R4 ;  /* 0x0000cd00ff030a19 */ /* 0x000fe40000011604 */
.L_x_844:
[----:B------:R-:W-:Y:S05]  /*14fc0*/  BSYNC B0 ;  /* 0x0000000000007941 */ /* 0x000fea0003800000 */
.L_x_842:
[----:B------:R-:W-:Y:S04]  /*14fd0*/  IMAD R5, R3, c[0x0][0x32c], -R5 ;  /* 0x0000cb0003057a24 */ /* 0x000fe800078e0a05 */
[----:B------:R-:W-:Y:S05]  /*14fe0*/  IMAD.IADD R3, R5, 0x1, -R220 ;  /* 0x0000000105037824 */ /* 0x000fea00078e0adc */
[----:B------:R-:W-:Y:S02]  /*14ff0*/  IMNMX R0, R0, R3, !PT ;  /* 0x0000000300007217 */ /* 0x000fe40007800200 */
[----:B------:R-:W-:Y:S04]  /*15000*/  IADD3 R3, R3, c[0x0][0x32c], RZ ;  /* 0x0000cb0003037a10 */ /* 0x000fe80007ffe0ff */
[----:B------:R-:W-:Y:S02]  /*15010*/  IMNMX R2, R2, R3, PT ;  /* 0x0000000302027217 */ /* 0x000fe40003800200 */
.L_x_841:
        /* <DEDUP_REMOVED lines=40> */
[C---:B------:R-:W-:Y:S02]  /*152a0*/  ISETP.GT.AND P2, PT, R0.reuse, 0x38, P1 ;  /* 0x000000380000780c */ /* 0x040fe40000f44270 */
[----:B------:R-:W-:Y:S02]  /*152b0*/  ISETP.GT.AND P0, PT, R0, 0x39, P1 ;  /* 0x000000390000780c */ /* 0x000fe40000f04270 */
        /* <DEDUP_REMOVED lines=20> */
[C---:B------:R-:W-:Y:S02]  /*15400*/  ISETP.LT.OR P3, PT, R2.reuse, 0x32, P3 ;  /* 0x000000320200780c */ /* 0x040fe40001f61670 */
[C---:B------:R-:W-:Y:S02]  /*15410*/  ISETP.LT.OR P1, PT, R2.reuse, 0x39, P2 ;  /* 0x000000390200780c */ /* 0x040fe40001721670 */
[----:B------:R-:W-:Y:S02]  /*15420*/  ISETP.LT.OR P0, PT, R2, 0x3a, P0 ;  /* 0x0000003a0200780c */ /* 0x000fe40000701670 */
[----:B------:R-:W-:Y:S02]  /*15430*/  FMNMX.FTZ R2, R28, R0, !PT ;  /* 0x000000001c027209 */ /* 0x000fe40007810000 */
[----:B------:R-:W-:Y:S02]  /*15440*/  FMNMX.FTZ R0, R12, R3, !PT ;  /* 0x000000030c007209 */ /* 0x000fe40007810000 */
[----:B------:R-:W-:Y:S02]  /*15450*/  FMNMX.FTZ R2, R27, R2, !PT ;  /* 0x000000021b027209 */ /* 0x000fe40007810000 */
[----:B------:R-:W-:Y:S02]  /*15460*/  FMNMX.FTZ R0, R11, R0, !PT ;  /* 0x000000000b007209 */ /* 0x000fe40007810000 */
[----:B------:R-:W-:Y:S02]  /*15470*/  FSEL R9, R157, -INF , !P3 ;  /* 0xff8000009d097808 */ /* 0x000fe40005800000 */
        /* <DEDUP_REMOVED lines=8> */
[----:B-12---:R-:W-:Y:S02]  /*15500*/  FMNMX.FTZ R4, R23, R2, !PT ;  /* 0x0000000217047209 */ /* 0x006fe40007810000 */
[----:B------:R-:W-:Y:S01]  /*15510*/  FMNMX.FTZ R5, R7, R0, !PT ;  /* 0x0000000007057209 */ /* 0x000fe20007810000 */
[----:B------:R-:W-:-:S05]  /*15520*/  BRA.DIV ~URZ, `(.L_x_845) ;  /* 0x0000ea027f007947 */ /* 0x000fca000b800000 */
[----:B------:R1:W2:Y:S02]  /*15530*/  SHFL.BFLY PT, R0, R4, 0x2, 0x1f ;  /* 0x0c401f0004007f89 */ /* 0x0002a400000e0000 */
.L_x_968:
[----:B-12---:R-:W-:Y:S01]  /*15540*/  FMNMX.FTZ R4, R4, R0, !PT ;  /* 0x0000000004047209 */ /* 0x006fe20007810000 */
[----:B------:R-:W-:-:S05]  /*15550*/  BRA.DIV ~URZ, `(.L_x_846) ;  /* 0x0000ea127f007947 */ /* 0x000fca000b800000 */
[----:B------:R-:W1:Y:S02]  /*15560*/  SHFL.BFLY PT, R0, R4, 0x1, 0x1f ;  /* 0x0c201f0004007f89 */ /* 0x000e6400000e0000 */
[----:B-1----:R-:W-:Y:S02]  /*15570*/  FMNMX.FTZ R100, R4, R0, !PT ;  /* 0x0000000004647209 */ /* 0x002fe40007810000 */
[----:B------:R-:W1:Y:S02]  /*15580*/  SHFL.BFLY PT, R0, R5, 0x2, 0x1f ;  /* 0x0c401f0005007f89 */ /* 0x000e6400000e0000 */
[----:B-1----:R-:W-:Y:S05]  /*15590*/  FMNMX.FTZ R4, R5, R0, !PT ;  /* 0x0000000005047209 */ /* 0x002fea0007810000 */
[----:B------:R1:W2:Y:S02]  /*155a0*/  SHFL.BFLY PT, R0, R4, 0x1, 0x1f ;  /* 0x0c201f0004007f89 */ /* 0x0002a400000e0000 */
.L_x_969:
[C---:B------:R-:W-:Y:S01]  /*155b0*/  FSETP.NEU.FTZ.AND P0, PT, R100.reuse, -INF , PT ;  /* 0xff8000006400780b */ /* 0x040fe20003f1d000 */
[----:B------:R-:W-:Y:S01]  /*155c0*/  FMUL.FTZ R2, R100, c[0x0][0x2d0] ;  /* 0x0000b40064027a20 */ /* 0x000fe20000410000 */
[----:B--2---:R-:W-:Y:S01]  /*155d0*/  FMNMX.FTZ R3, R0, R4, !PT ;  /* 0x0000000400037209 */ /* 0x004fe20007810000 */
[----:B------:R-:W-:Y:S01]  /*155e0*/  WARPSYNC 0xffffffff ;  /* 0xffffffff00007948 */ /* 0x000fe20003800000 */
[----:B------:R-:W-:Y:S02]  /*155f0*/  FSEL R0, R100, RZ, P0 ;  /* 0x000000ff64007208 */ /* 0x000fe40000000000 */
[----:B------:R-:W-:Y:S02]  /*15600*/  FSEL R2, R2, RZ, P0 ;  /* 0x000000ff02027208 */ /* 0x000fe40000000000 */
[----:B------:R-:W-:Y:S01]  /*15610*/  FSETP.NEU.FTZ.AND P0, PT, R3, -INF , PT ;  /* 0xff8000000300780b */ /* 0x000fe20003f1d000 */
[----:B------:R-:W-:Y:S02]  /*15620*/  FADD.FTZ R0, -R0, R101 ;  /* 0x0000006500007221 */ /* 0x000fe40000010100 */
[--C-:B-1----:R-:W-:Y:S02]  /*15630*/  FFMA.FTZ R4, R22, c[0x0][0x2d0], -R2.reuse ;  /* 0x0000b40016047a23 */ /* 0x102fe40000010802 */
[----:B------:R-:W-:Y:S02]  /*15640*/  FMUL.FTZ R0, R0, c[0x0][0x2d0] ;  /* 0x0000b40000007a20 */ /* 0x000fe40000410000 */
[--C-:B------:R-:W-:Y:S02]  /*15650*/  FFMA.FTZ R5, R149, c[0x0][0x2d0], -R2.reuse ;  /* 0x0000b40095057a23 */ /* 0x100fe40000010802 */
        /* <DEDUP_REMOVED lines=16> */
[----:B------:R-:W-:Y:S03]  /*15760*/  FFMA.FTZ R197, R23, c[0x0][0x2d0], -R2 ;  /* 0x0000b40017c57a23 */ /* 0x000fe60000010802 */
[----:B------:R3:W-:Y:S01]  /*15770*/  MUFU.EX2 R23, R101 ;  /* 0x0000006500177308 */ /* 0x0007e20000000800 */
[C---:B-1----:R-:W-:Y:S02]  /*15780*/  FFMA.FTZ R2, R0.reuse, R208, R4 ;  /* 0x000000d000027223 */ /* 0x042fe40000010004 */
[C---:B------:R-:W-:Y:S02]  /*15790*/  FMUL.FTZ R32, R0.reuse, R108 ;  /* 0x0000006c00207220 */ /* 0x040fe40000410000 */
[C---:B------:R-:W-:Y:S02]  /*157a0*/  FMUL.FTZ R33, R0.reuse, R109 ;  /* 0x0000006d00217220 */ /* 0x040fe40000410000 */
[C---:B------:R-:W-:Y:S02]  /*157b0*/  FMUL.FTZ R25, R0.reuse, R117 ;  /* 0x0000007500197220 */ /* 0x040fe40000410000 */
[C---:B------:R-:W-:Y:S02]  /*157c0*/  FMUL.FTZ R24, R0.reuse, R116 ;  /* 0x0000007400187220 */ /* 0x040fe40000410000 */
[----:B--2---:R-:W-:Y:S01]  /*157d0*/  FADD.FTZ R22, R5, R2 ;  /* 0x0000000205167221 */ /* 0x004fe20000010000 */
[----:B------:R-:W-:Y:S01]  /*157e0*/  FSEL R2, R3, RZ, P0 ;  /* 0x000000ff03027208 */ /* 0x000fe20000000000 */
[----:B------:R-:W-:Y:S01]  /*157f0*/  FMUL.FTZ R28, R0, R112 ;  /* 0x00000070001c7220 */ /* 0x000fe20000410000 */
[----:B------:R-:W-:Y:S01]  /*15800*/  F2FP.PACK_AB R148, R5, R4 ;  /* 0x000000040594723e */ /* 0x000fe200000000ff */
[----:B------:R-:W-:Y:S01]  /*15810*/  FMUL.FTZ R4, R3, c[0x0][0x2d0] ;  /* 0x0000b40003047a20 */ /* 0x000fe20000410000 */
[----:B------:R-:W-:Y:S01]  /*15820*/  MUFU.EX2 R116, R158 ;  /* 0x0000009e00747308 */ /* 0x000fe20000000800 */
[----:B------:R-:W-:Y:S02]  /*15830*/  FADD.FTZ R2, -R2, R102 ;  /* 0x0000006602027221 */ /* 0x000fe40000010100 */
[----:B------:R-:W-:Y:S01]  /*15840*/  FMUL.FTZ R29, R0, R113 ;  /* 0x00000071001d7220 */ /* 0x000fe20000410000 */
[----:B------:R-:W-:Y:S01]  /*15850*/  FSEL R4, R4, RZ, P0 ;  /* 0x000000ff04047208 */ /* 0x000fe20000000000 */
[----:B------:R-:W-:Y:S01]  /*15860*/  FMUL.FTZ R2, R2, c[0x0][0x2d0] ;  /* 0x0000b40002027a20 */ /* 0x000fe20000410000 */
[----:B------:R-:W-:Y:S01]  /*15870*/  ISETP.GT.AND P0, PT, R194, R221, PT ;  /* 0x000000ddc200720c */ /* 0x000fe20003f04270 */
[----:B------:R-:W-:Y:S01]  /*15880*/  FMUL.FTZ R36, R0, R36 ;  /* 0x0000002400247220 */ /* 0x000fe20000410000 */
[----:B------:R-:W-:Y:S01]  /*15890*/  IADD3 R194, R194, -0x1, RZ ;  /* 0xffffffffc2c27810 */ /* 0x000fe20007ffe0ff */
[--C-:B------:R-:W-:Y:S02]  /*158a0*/  FFMA.FTZ R5, R21, c[0x0][0x2d0], -R4.reuse ;  /* 0x0000b40015057a23 */ /* 0x100fe40000010804 */
[----:B------:R-:W1:Y:S01]  /*158b0*/  MUFU.EX2 R21, R35 ;  /* 0x0000002300157308 */ /* 0x000e620000000800 */
[--C-:B------:R-:W-:Y:S02]  /*158c0*/  FFMA.FTZ R6, R6, c[0x0][0x2d0], -R4.reuse ;  /* 0x0000b40006067a23 */ /* 0x100fe40000010804 */
[--C-:B------:R-:W-:Y:S02]  /*158d0*/  FFMA.FTZ R205, R7, c[0x0][0x2d0], -R4.reuse ;  /* 0x0000b40007cd7a23 */ /* 0x100fe40000010804 */
[--C-:B---3--:R-:W-:Y:S02]  /*158e0*/  FFMA.FTZ R101, R20, c[0x0][0x2d0], -R4.reuse ;  /* 0x0000b40014657a23 */ /* 0x108fe40000010804 */
[--C-:B------:R-:W-:Y:S02]  /*158f0*/  FFMA.FTZ R102, R19, c[0x0][0x2d0], -R4.reuse ;  /* 0x0000b40013667a23 */ /* 0x100fe40000010804 */
[--C-:B------:R-:W-:Y:S01]  /*15900*/  FFMA.FTZ R154, R18, c[0x0][0x2d0], -R4.reuse ;  /* 0x0000b400129a7a23 */ /* 0x100fe20000010804 */
[----:B------:R-:W2:Y:S01]  /*15910*/  MUFU.EX2 R2, R2 ;  /* 0x0000000200027308 */ /* 0x000ea20000000800 */
[--C-:B------:R-:W-:Y:S02]  /*15920*/  FFMA.FTZ R153, R17, c[0x0][0x2d0], -R4.reuse ;  /* 0x0000b40011997a23 */ /* 0x100fe40000010804 */
[----:B------:R-:W-:Y:S02]  /*15930*/  FMUL.FTZ R17, R0, R125 ;  /* 0x0000007d00117220 */ /* 0x000fe40000410000 */
[--C-:B------:R-:W-:Y:S02]  /*15940*/  FFMA.FTZ R164, R11, c[0x0][0x2d0], -R4.reuse ;  /* 0x0000b4000ba47a23 */ /* 0x100fe40000010804 */
[--C-:B------:R-:W-:Y:S02]  /*15950*/  FFMA.FTZ R169, R10, c[0x0][0x2d0], -R4.reuse ;  /* 0x0000b4000aa97a23 */ /* 0x100fe40000010804 */
[--C-:B------:R-:W-:Y:S01]  /*15960*/  FFMA.FTZ R170, R9, c[0x0][0x2d0], -R4.reuse ;  /* 0x0000b40009aa7a23 */ /* 0x100fe20000010804 */
[----:B------:R-:W3:Y:S01]  /*15970*/  MUFU.EX2 R7, R6 ;  /* 0x0000000600077308 */ /* 0x000ee20000000800 */
[--C-:B------:R-:W-:Y:S02]  /*15980*/  FFMA.FTZ R196, R8, c[0x0][0x2d0], -R4.reuse ;  /* 0x0000b40008c47a23 */ /* 0x100fe40000010804 */
[--C-:B------:R-:W-:Y:S01]  /*15990*/  FFMA.FTZ R155, R16, c[0x0][0x2d0], -R4.reuse ;  /* 0x0000b400109b7a23 */ /* 0x100fe20000010804 */
[----:B-1----:R-:W-:Y:S01]  /*159a0*/  F2FP.PACK_AB R150, R21, R23 ;  /* 0x000000171596723e */ /* 0x002fe200000000ff */
[--C-:B------:R-:W-:Y:S02]  /*159b0*/  FFMA.FTZ R156, R15, c[0x0][0x2d0], -R4.reuse ;  /* 0x0000b4000f9c7a23 */ /* 0x100fe40000010804 */
[--C-:B------:R-:W-:Y:S02]  /*159c0*/  FFMA.FTZ R162, R14, c[0x0][0x2d0], -R4.reuse ;  /* 0x0000b4000ea27a23 */ /* 0x100fe40000010804 */
[--C-:B------:R-:W-:Y:S01]  /*159d0*/  FFMA.FTZ R161, R13, c[0x0][0x2d0], -R4.reuse ;  /* 0x0000b4000da17a23 */ /* 0x100fe20000010804 */
[----:B------:R3:W1:Y:S01]  /*159e0*/  MUFU.EX2 R6, R5 ;  /* 0x0000000500067308 */ /* 0x0006620000000800 */
[----:B------:R-:W-:Y:S02]  /*159f0*/  FFMA.FTZ R163, R12, c[0x0][0x2d0], -R4 ;  /* 0x0000b4000ca37a23 */ /* 0x000fe40000010804 */
[----:B------:R-:W-:Y:S02]  /*15a00*/  FADD.FTZ R4, R23, R22 ;  /* 0x0000001617047221 */ /* 0x000fe40000010000 */
[C---:B--2---:R-:W-:Y:S02]  /*15a10*/  FMUL.FTZ R34, R2.reuse, R110 ;  /* 0x0000006e02227220 */ /* 0x044fe40000410000 */
[C---:B------:R-:W-:Y:S02]  /*15a20*/  FMUL.FTZ R35, R2.reuse, R111 ;  /* 0x0000006f02237220 */ /* 0x040fe40000410000 */
[----:B------:R-:W2:Y:S01]  /*15a30*/  LDSM.16.MT88.4 R108, [R147] ;  /* 0x00000000936c783b */ /* 0x000ea20000004200 */
[----:B------:R-:W-:Y:S01]  /*15a40*/  FMUL.FTZ R18, R2, R126 ;  /* 0x0000007e02127220 */ /* 0x000fe20000410000 */
[----:B------:R-:W-:Y:S01]  /*15a50*/  MUFU.EX2 R125, R101 ;  /* 0x00000065007d7308 */ /* 0x000fe20000000800 */
[----:B------:R-:W-:Y:S02]  /*15a60*/  FADD.FTZ R152, R21, R4 ;  /* 0x0000000415987221 */ /* 0x000fe40000010000 */
[C---:B------:R-:W-:Y:S02]  /*15a70*/  FMUL.FTZ R4, R0.reuse, R136 ;  /* 0x0000008800047220 */ /* 0x040fe40000410000 */
[C---:B------:R-:W-:Y:S02]  /*15a80*/  FMUL.FTZ R8, R0.reuse, R132 ;  /* 0x0000008400087220 */ /* 0x040fe40000410000 */
[----:B------:R-:W-:Y:S02]  /*15a90*/  FMUL.FTZ R9, R0, R133 ;  /* 0x0000008500097220 */ /* 0x000fe40000410000 */
[C---:B------:R-:W-:Y:S01]  /*15aa0*/  FMUL.FTZ R10, R2.reuse, R134 ;  /* 0x00000086020a7220 */ /* 0x040fe20000410000 */
[----:B------:R-:W4:Y:S01]  /*15ab0*/  MUFU.EX2 R126, R102 ;  /* 0x00000066007e7308 */ /* 0x000f220000000800 */
[C---:B------:R-:W-:Y:S02]  /*15ac0*/  FMUL.FTZ R11, R2.reuse, R135 ;  /* 0x00000087020b7220 */ /* 0x040fe40000410000 */
[----:B---3--:R-:W-:Y:S01]  /*15ad0*/  FFMA.FTZ R5, R2, R206, R7 ;  /* 0x000000ce02057223 */ /* 0x008fe20000010007 */
[----:B-1----:R-:W-:Y:S01]  /*15ae0*/  F2FP.PACK_AB R149, R6, R7 ;  /* 0x000000070695723e */ /* 0x002fe200000000ff */
[----:B------:R-:W-:Y:S01]  /*15af0*/  FMUL.FTZ R7, R2, R139 ;  /* 0x0000008b02077220 */ /* 0x000fe20000410000 */
[----:B------:R-:W-:Y:S01]  /*15b00*/  LDSM.16.MT88.4 R132, [R147+0x1800] ;  /* 0x001800009384783b */ /* 0x000fe20000004200 */
[----:B------:R-:W-:Y:S02]  /*15b10*/  FADD.FTZ R206, R6, R5 ;  /* 0x0000000506ce7221 */ /* 0x000fe40000010000 */
[----:B------:R-:W-:Y:S01]  /*15b20*/  FMUL.FTZ R5, R0, R137 ;  /* 0x0000008900057220 */ /* 0x000fe20000410000 */
[----:B------:R-:W-:Y:S01]  /*15b30*/  MUFU.EX2 R102, R157 ;  /* 0x0000009d00667308 */ /* 0x000fe20000000800 */
[----:B------:R-:W-:Y:S02]  /*15b40*/  FMUL.FTZ R6, R2, R138 ;  /* 0x0000008a02067220 */ /* 0x000fe40000410000 */
[C---:B------:R-:W-:Y:S02]  /*15b50*/  FMUL.FTZ R12, R0.reuse, R128 ;  /* 0x00000080000c7220 */ /* 0x040fe40000410000 */
[----:B------:R-:W-:Y:S02]  /*15b60*/  FMUL.FTZ R13, R0, R129 ;  /* 0x00000081000d7220 */ /* 0x000fe40000410000 */
[C---:B------:R-:W-:Y:S02]  /*15b70*/  FMUL.FTZ R14, R2.reuse, R130 ;  /* 0x00000082020e7220 */ /* 0x040fe40000410000 */
[C---:B------:R-:W-:Y:S01]  /*15b80*/  FMUL.FTZ R15, R2.reuse, R131 ;  /* 0x00000083020f7220 */ /* 0x040fe20000410000 */
[----:B------:R-:W-:Y:S01]  /*15b90*/  MUFU.EX2 R157, R162 ;  /* 0x000000a2009d7308 */ /* 0x000fe20000000800 */
[----:B------:R-:W-:Y:S02]  /*15ba0*/  FMUL.FTZ R19, R2, R127 ;  /* 0x0000007f02137220 */ /* 0x000fe40000410000 */
[----:B------:R-:W-:Y:S01]  /*15bb0*/  FMUL.FTZ R16, R0, R124 ;  /* 0x0000007c00107220 */ /* 0x000fe20000410000 */
[----:B----4-:R-:W-:Y:S01]  /*15bc0*/  F2FP.PACK_AB R151, R126, R125 ;  /* 0x0000007d7e97723e */ /* 0x010fe200000000ff */
[----:B------:R-:W-:Y:S02]  /*15bd0*/  FMUL.FTZ R21, R0, R121 ;  /* 0x0000007900157220 */ /* 0x000fe40000410000 */
[C---:B------:R-:W-:Y:S02]  /*15be0*/  FMUL.FTZ R22, R2.reuse, R122 ;  /* 0x0000007a02167220 */ /* 0x040fe40000410000 */
[C---:B------:R-:W-:Y:S01]  /*15bf0*/  FMUL.FTZ R23, R2.reuse, R123 ;  /* 0x0000007b02177220 */ /* 0x040fe20000410000 */
[----:B------:R-:W-:Y:S01]  /*15c00*/  MUFU.EX2 R124, R171 ;  /* 0x000000ab007c7308 */ /* 0x000fe20000000800 */
[C---:B--2---:R-:W-:Y:S05]  /*15c10*/  HMMA.16816.F32 R4, R148.reuse, R108, R4 ;  /* 0x0000006c9404723c */ /* 0x044fea0000001804 */
[C---:B------:R-:W-:Y:S02]  /*15c20*/  FMUL.FTZ R26, R2.reuse, R118 ;  /* 0x00000076021a7220 */ /* 0x040fe40000410000 */
[C---:B------:R-:W-:Y:S01]  /*15c30*/  FMUL.FTZ R27, R2.reuse, R119 ;  /* 0x00000077021b7220 */ /* 0x040fe20000410000 */
[C---:B------:R-:W-:Y:S01]  /*15c40*/  HMMA.16816.F32 R8, R148.reuse, R110, R8 ;  /* 0x0000006e9408723c */ /* 0x040fe20000001808 */
[----:B------:R-:W1:Y:S01]  /*15c50*/  LDSM.16.MT88.4 R108, [R172] ;  /* 0x00000000ac6c783b */ /* 0x000e620000004200 */
[----:B------:R-:W2:Y:S02]  /*15c60*/  MUFU.EX2 R101, R160 ;  /* 0x000000a000657308 */ /* 0x000ea40000000800 */
[C---:B------:R-:W-:Y:S02]  /*15c70*/  FMUL.FTZ R30, R2.reuse, R114 ;  /* 0x00000072021e7220 */ /* 0x040fe40000410000 */
[----:B------:R-:W-:Y:S02]  /*15c80*/  FMUL.FTZ R31, R2, R115 ;  /* 0x00000073021f7220 */ /* 0x000fe40000410000 */
[C---:B------:R-:W-:Y:S01]  /*15c90*/  FMUL.FTZ R20, R0.reuse, R120 ;  /* 0x0000007800147220 */ /* 0x040fe20000410000 */
[----:B------:R-:W-:Y:S03]  /*15ca0*/  LDSM.16.MT88.4 R112, [R147+0x800] ;  /* 0x000800009370783b */ /* 0x000fe60000004200 */
        /* <DEDUP_REMOVED lines=16> */
[C---:B------:R-:W-:Y:S01]  /*15db0*/  FMUL.FTZ R50, R2.reuse, R50 ;  /* 0x0000003202327220 */ /* 0x040fe20000410000 */
[C---:B-1----:R-:W-:Y:S02]  /*15dc0*/  HMMA.16816.F32 R12, R148.reuse, R108, R12 ;  /* 0x0000006c940c723c */ /* 0x042fe4000000180c */
[----:B------:R-:W-:Y:S01]  /*15dd0*/  MUFU.EX2 R160, R153 ;  /* 0x0000009900a07308 */ /* 0x000fe20000000800 */
[----:B------:R-:W-:Y:S02]  /*15de0*/  FMUL.FTZ R51, R2, R51 ;  /* 0x0000003302337220 */ /* 0x000fe40000410000 */
[C---:B------:R-:W-:Y:S02]  /*15df0*/  FMUL.FTZ R52, R0.reuse, R52 ;  /* 0x0000003400347220 */ /* 0x040fe40000410000 */
[----:B------:R-:W-:Y:S01]  /*15e00*/  FMUL.FTZ R53, R0, R53 ;  /* 0x0000003500357220 */ /* 0x000fe20000410000 */
[C---:B------:R-:W-:Y:S01]  /*15e10*/  HMMA.16816.F32 R16, R148.reuse, R110, R16 ;  /* 0x0000006e9410723c */ /* 0x040fe20000001810 */
[----:B------:R-:W1:Y:S03]  /*15e20*/  LDSM.16.MT88.4 R108, [R175] ;  /* 0x00000000af6c783b */ /* 0x000e660000004200 */
[----:B------:R-:W-:Y:S01]  /*15e30*/  MUFU.EX2 R158, R156 ;  /* 0x0000009c009e7308 */ /* 0x000fe20000000800 */
[C---:B------:R-:W-:Y:S02]  /*15e40*/  FMUL.FTZ R54, R2.reuse, R54 ;  /* 0x0000003602367220 */ /* 0x040fe40000410000 */
[----:B------:R-:W-:Y:S02]  /*15e50*/  FMUL.FTZ R55, R2, R55 ;  /* 0x0000003702377220 */ /* 0x000fe40000410000 */
[C---:B------:R-:W-:Y:S03]  /*15e60*/  FMUL.FTZ R56, R0.reuse, R56 ;  /* 0x0000003800387220 */ /* 0x040fe60000410000 */
[----:B------:R-:W-:Y:S02]  /*15e70*/  FMUL.FTZ R57, R0, R57 ;  /* 0x0000003900397220 */ /* 0x000fe40000410000 */
        /* <DEDUP_REMOVED lines=18> */
[----:B------:R-:W-:Y:S02]  /*15fa0*/  FMUL.FTZ R73, R0, R73 ;  /* 0x0000004900497220 */ /* 0x000fe40000410000 */
[C---:B------:R-:W-:Y:S01]  /*15fb0*/  FMUL.FTZ R74, R2.reuse, R74 ;  /* 0x0000004a024a7220 */ /* 0x040fe20000410000 */
[C---:B------:R-:W-:Y:S01]  /*15fc0*/  HMMA.16816.F32 R24, R148.reuse, R110, R24 ;  /* 0x0000006e9418723c */ /* 0x040fe20000001818 */
[----:B------:R-:W1:Y:S03]  /*15fd0*/  LDSM.16.MT88.4 R108, [R174] ;  /* 0x00000000ae6c783b */ /* 0x000e660000004200 */
[----:B------:R-:W-:Y:S02]  /*15fe0*/  FMUL.FTZ R75, R2, R75 ;  /* 0x0000004b024b7220 */ /* 0x000fe40000410000 */
[C---:B------:R-:W-:Y:S02]  /*15ff0*/  FMUL.FTZ R76, R0.reuse, R76 ;  /* 0x0000004c004c7220 */ /* 0x040fe40000410000 */
[----:B------:R-:W-:Y:S04]  /*16000*/  FMUL.FTZ R77, R0, R77 ;  /* 0x0000004d004d7220 */ /* 0x000fe80000410000 */
        /* <DEDUP_REMOVED lines=13> */
[C---:B------:R-:W-:Y:S02]  /*160e0*/  FMUL.FTZ R91, R2.reuse, R91 ;  /* 0x0000005b025b7220 */ /* 0x040fe40000410000 */
[C---:B------:R-:W-:Y:S01]  /*160f0*/  FMUL.FTZ R94, R2.reuse, R94 ;  /* 0x0000005e025e7220 */ /* 0x040fe20000410000 */
[C---:B-1----:R-:W-:Y:S03]  /*16100*/  HMMA.16816.F32 R28, R148.reuse, R108, R28 ;  /* 0x0000006c941c723c */ /* 0x042fe6000000181c */
[C---:B------:R-:W-:Y:S02]  /*16110*/  FMUL.FTZ R95, R2.reuse, R95 ;  /* 0x0000005f025f7220 */ /* 0x040fe40000410000 */
[C---:B------:R-:W-:Y:S02]  /*16120*/  FMUL.FTZ R98, R2.reuse, R98 ;  /* 0x0000006202627220 */ /* 0x040fe40000410000 */
[----:B------:R-:W-:Y:S01]  /*16130*/  FMUL.FTZ R99, R2, R99 ;  /* 0x0000006302637220 */ /* 0x000fe20000410000 */
[C---:B------:R-:W-:Y:S01]  /*16140*/  HMMA.16816.F32 R32, R148.reuse, R110, R32 ;  /* 0x0000006e9420723c */ /* 0x040fe20000001820 */
[----:B------:R-:W1:Y:S01]  /*16150*/  LDSM.16.MT88.4 R108, [R147+0x2000] ;  /* 0x00200000936c783b */ /* 0x000e620000004200 */
[----:B------:R-:W3:Y:S02]  /*16160*/  MUFU.EX2 R2, R159 ;  /* 0x0000009f00027308 */ /* 0x000ee40000000800 */
[C---:B------:R-:W-:Y:S02]  /*16170*/  FMUL.FTZ R92, R0.reuse, R92 ;  /* 0x0000005c005c7220 */ /* 0x040fe40000410000 */
[C---:B------:R-:W-:Y:S02]  /*16180*/  FMUL.FTZ R93, R0.reuse, R93 ;  /* 0x0000005d005d7220 */ /* 0x040fe40000410000 */
[C---:B------:R-:W-:Y:S04]  /*16190*/  FMUL.FTZ R96, R0.reuse, R96 ;  /* 0x0000006000607220 */ /* 0x040fe80000410000 */
[----:B------:R-:W-:Y:S01]  /*161a0*/  FMUL.FTZ R97, R0, R97 ;  /* 0x0000006100617220 */ /* 0x000fe20000410000 */
[----:B------:R-:W4:Y:S01]  /*161b0*/  MUFU.EX2 R159, R155 ;  /* 0x0000009b009f7308 */ /* 0x000f220000000800 */
[----:B--2---:R-:W-:Y:S09]  /*161c0*/  FADD.FTZ R0, R101, R152 ;  /* 0x0000009865007221 */ /* 0x004ff20000010000 */
[----:B------:R-:W-:Y:S01]  /*161d0*/  MUFU.EX2 R155, R163 ;  /* 0x000000a3009b7308 */ /* 0x000fe20000000800 */
[----:B---3--:R-:W-:Y:S04]  /*161e0*/  FADD.FTZ R0, R2, R0 ;  /* 0x0000000002007221 */ /* 0x008fe80000010000 */
[----:B------:R-:W-:Y:S05]  /*161f0*/  FADD.FTZ R0, R116, R0 ;  /* 0x0000000074007221 */ /* 0x000fea0000010000 */
[----:B------:R-:W2:Y:S01]  /*16200*/  MUFU.EX2 R152, R170 ;  /* 0x000000aa00987308 */ /* 0x000ea20000000800 */
        /* <DEDUP_REMOVED lines=26> */
[----:B------:R-:W-:Y:S03]  /*163b0*/  F2FP.PACK_AB R109, R160, R207 ;  /* 0x000000cfa06d723e */ /* 0x000fe600000000ff */
[----:B------:R-:W-:Y:S02]  /*163c0*/  F2FP.PACK_AB R110, R102, R116 ;  /* 0x00000074666e723e */ /* 0x000fe400000000ff */
[----:B------:R-:W3:Y:S02]  /*163d0*/  LDSM.16.MT88.4 R116, [R172+0x800] ;  /* 0x00080000ac74783b */ /* 0x000ee40000004200 */
[----:B------:R-:W5:Y:S01]  /*163e0*/  MUFU.EX2 R2, R167 ;  /* 0x000000a700027308 */ /* 0x000f620000000800 */
[----:B----4-:R-:W-:Y:S02]  /*163f0*/  F2FP.PACK_AB R111, R158, R159 ;  /* 0x0000009f9e6f723e */ /* 0x010fe400000000ff */
[----:B--2---:R-:W-:Y:S05]  /*16400*/  F2FP.PACK_AB R149, R152, R153 ;  /* 0x000000999895723e */ /* 0x004fea00000000ff */
[C---:B------:R-:W-:Y:S02]  /*16410*/  HMMA.16816.F32 R4, R108.reuse, R112, R4 ;  /* 0x000000706c04723c */ /* 0x040fe40000001804 */
[----:B------:R-:W2:Y:S03]  /*16420*/  MUFU.EX2 R102, R165 ;  /* 0x000000a500667308 */ /* 0x000ea60000000800 */
[----:B-1----:R-:W-:Y:S03]  /*16430*/  FADD.FTZ R0, R101, R0 ;  /* 0x0000000065007221 */ /* 0x002fe60000010000 */
[C---:B------:R-:W-:Y:S01]  /*16440*/  HMMA.16816.F32 R8, R108.reuse, R114, R8 ;  /* 0x000000726c08723c */ /* 0x040fe20000001808 */
[----:B------:R-:W1:Y:S03]  /*16450*/  LDSM.16.MT88.4 R112, [R175+0x800] ;  /* 0x00080000af70783b */ /* 0x000e660000004200 */
[----:B-----5:R-:W-:Y:S04]  /*16460*/  FADD.FTZ R0, R2, R0 ;  /* 0x0000000002007221 */ /* 0x020fe80000010000 */
[----:B------:R-:W-:Y:S04]  /*16470*/  FADD.FTZ R0, R120, R0 ;  /* 0x0000000078007221 */ /* 0x000fe80000010000 */
[----:B--2---:R-:W-:Y:S01]  /*16480*/  FADD.FTZ R0, R102, R0 ;  /* 0x0000000066007221 */ /* 0x004fe20000010000 */
[C---:B---3--:R-:W-:Y:S03]  /*16490*/  HMMA.16816.F32 R12, R108.reuse, R116, R12 ;  /* 0x000000746c0c723c */ /* 0x048fe6000000180c */
        /* <DEDUP_REMOVED lines=52> */
[----:B------:R-:W-:Y:S01]  /*167e0*/  MOV R102, R3 ;  /* 0x0000000300667202 */ /* 0x000fe20000000f00 */
[C---:B---3--:R-:W-:Y:S04]  /*167f0*/  HMMA.16816.F32 R20, R108.reuse, R120, R20 ;  /* 0x000000786c14723c */ /* 0x048fe80000001814 */
[----:B------:R-:W-:Y:S02]  /*16800*/  FADD.FTZ R208, R101, R0 ;  /* 0x0000000065d07221 */ /* 0x000fe40000010000 */
[----:B------:R-:W-:Y:S01]  /*16810*/  FADD.FTZ R0, R126, R2 ;  /* 0x000000027e007221 */ /* 0x000fe20000010000 */
[----:B------:R-:W-:Y:S01]  /*16820*/  MUFU.EX2 R101, R196 ;  /* 0x000000c400657308 */ /* 0x000fe20000000800 */
[C---:B------:R-:W-:Y:S01]  /*16830*/  HMMA.16816.F32 R24, R108.reuse, R122, R24 ;  /* 0x0000007a6c18723c */ /* 0x040fe20000001818 */
[----:B------:R-:W1:Y:S03]  /*16840*/  LDSM.16.MT88.4 R120, [R172+0x3000] ;  /* 0x00300000ac78783b */ /* 0x000e660000004200 */
[----:B------:R-:W-:Y:S04]  /*16850*/  FADD.FTZ R0, R207, R0 ;  /* 0x00000000cf007221 */ /* 0x000fe80000010000 */
[C---:B-----5:R-:W-:Y:S01]  /*16860*/  HMMA.16816.F32 R28, R108.reuse, R112, R28 ;  /* 0x000000706c1c723c */ /* 0x060fe2000000181c */
[----:B------:R-:W-:Y:S01]  /*16870*/  LDSM.16.MT88.4 R124, [R172+0x1800] ;  /* 0x00180000ac7c783b */ /* 0x000fe20000004200 */
[----:B------:R-:W3:Y:S02]  /*16880*/  MUFU.EX2 R2, R205 ;  /* 0x000000cd00027308 */ /* 0x000ee40000000800 */
[----:B------:R-:W-:Y:S04]  /*16890*/  FADD.FTZ R0, R160, R0 ;  /* 0x00000000a0007221 */ /* 0x000fe80000010000 */
[C---:B------:R-:W-:Y:S01]  /*168a0*/  HMMA.16816.F32 R32, R108.reuse, R114, R32 ;  /* 0x000000726c20723c */ /* 0x040fe20000001820 */
[----:B------:R-:W4:Y:S03]  /*168b0*/  LDSM.16.MT88.4 R112, [R175+0x3000] ;  /* 0x00300000af70783b */ /* 0x000f260000004200 */
[----:B------:R-:W-:Y:S04]  /*168c0*/  FADD.FTZ R0, R159, R0 ;  /* 0x000000009f007221 */ /* 0x000fe80000010000 */
[----:B------:R-:W-:Y:S01]  /*168d0*/  FADD.FTZ R0, R158, R0 ;  /* 0x000000009e007221 */ /* 0x000fe20000010000 */
[C---:B--2---:R-:W-:Y:S03]  /*168e0*/  HMMA.16816.F32 R36, R108.reuse, R116, R36 ;  /* 0x000000746c24723c */ /* 0x044fe60000001824 */
[----:B------:R-:W-:Y:S04]  /*168f0*/  FADD.FTZ R0, R157, R0 ;  /* 0x000000009d007221 */ /* 0x000fe80000010000 */
[----:B------:R-:W-:Y:S01]  /*16900*/  FADD.FTZ R0, R156, R0 ;  /* 0x000000009c007221 */ /* 0x000fe20000010000 */
[C---:B------:R-:W-:Y:S01]  /*16910*/  HMMA.16816.F32 R40, R108.reuse, R118, R40 ;  /* 0x000000766c28723c */ /* 0x040fe20000001828 */
[----:B------:R-:W2:Y:S03]  /*16920*/  LDSM.16.MT88.4 R116, [R174+0x3000] ;  /* 0x00300000ae74783b */ /* 0x000ea60000004200 */
[----:B---3--:R-:W-:Y:S01]  /*16930*/  F2FP.PACK_AB R151, R2, R101 ;  /* 0x000000650297723e */ /* 0x008fe200000000ff */
[----:B------:R-:W-:Y:S03]  /*16940*/  FADD.FTZ R0, R155, R0 ;  /* 0x000000009b007221 */ /* 0x000fe60000010000 */
        /* <DEDUP_REMOVED lines=9> */
[----:B------:R-:W-:Y:S01]  /*169e0*/  FADD.FTZ R0, R101, R0 ;  /* 0x0000000065007221 */ /* 0x000fe20000010000 */
[----:B------:R-:W-:Y:S03]  /*169f0*/  MOV R101, R100 ;  /* 0x0000006400657202 */ /* 0x000fe60000000f00 */
[----:B------:R-:W-:Y:S01]  /*16a00*/  FADD.FTZ R206, R2, R0 ;  /* 0x0000000002ce7221 */ /* 0x000fe20000010000 */
[C---:B--2---:R-:W-:Y:S08]  /*16a10*/  HMMA.16816.F32 R60, R108.reuse, R116, R60 ;  /* 0x000000746c3c723c */ /* 0x044ff0000000183c */
[C---:B------:R-:W-:Y:S01]  /*16a20*/  HMMA.16816.F32 R64, R108.reuse, R118, R64 ;  /* 0x000000766c40723c */ /* 0x040fe20000001840 */
[----:B------:R-:W2:Y:S07]  /*16a30*/  LDSM.16.MT88.4 R116, [R175+0x5000] ;  /* 0x00500000af74783b */ /* 0x000eae0000004200 */
        /* <DEDUP_REMOVED lines=44> */
[----:B------:R-:W-:-:S07]  /*16d00*/  @P0 BRA `(.L_x_847) ;  /* 0xffffc3a000000947 */ /* 0x000fce000383ffff */
.L_x_826:
[----:B------:R-:W-:Y:S02]  /*16d10*/  IMAD.MOV.U32 R0, RZ, RZ, c[0x0][0x2c4] ;  /* 0x0000b100ff007624 */ /* 0x000fe400078e00ff */
[----:B------:R-:W-:-:S03]  /*16d20*/  IMAD.MOV.U32 R3, RZ, RZ, c[0x0][0x32c] ;  /* 0x0000cb00ff037624 */ /* 0x000fc600078e00ff */
[----:B------:R-:W-:Y:S02]  /*16d30*/  ISETP.NE.AND P0, PT, R0, 0x1, PT ;  /* 0x000000010000780c */ /* 0x000fe40003f05270 */
[----:B------:R-:W-:-:S11]  /*16d40*/  IADD3 R0, R233, 0x7f, RZ ;  /* 0x0000007fe9007810 */ /* 0x000fd60007ffe0ff */
[----:B------:R-:W-:-:S05]  /*16d50*/  @P0 IMAD.HI.U32 R2, R0, c[0x0][0x2c8], RZ ;  /* 0x0000b20000020a27 */ /* 0x000fca00078e00ff */
[----:B------:R-:W-:Y:S02]  /*16d60*/  @P0 SHF.R.U32.HI R0, RZ, c[0x0][0x2cc], R2 ;  /* 0x0000b300ff000a19 */ /* 0x000fe40000011602 */
[----:B------:R-:W-:Y:S02]  /*16d70*/  ISETP.GE.AND P0, PT, R3, 0x1, PT ;  /* 0x000000010300780c */ /* 0x000fe40003f06270 */
[----:B------:R-:W-:-:S05]  /*16d80*/  IADD3 R2, R216, 0x1, -R217 ;  /* 0x00000001d8027810 */ /* 0x000fca0007ffe8d9 */
        /* <DEDUP_REMOVED lines=13> */
.L_x_850:
[----:B------:R-:W-:-:S04]  /*16e60*/  MOV R3, 0x1 ;  /* 0x0000000100037802 */ /* 0x000fc80000000f00 */
[----:B------:R-:W-:-:S13]  /*16e70*/  ISETP.NE.AND P0, PT, R3, c[0x0][0x32c], PT ;  /* 0x0000cb0003007a0c */ /* 0x000fda0003f05270 */
[----:B------:R-:W-:-:S05]  /*16e80*/  @P0 IMAD.HI.U32 R3, R0, c[0x0][0x330], RZ ;  /* 0x0000cc0000030a27 */ /* 0x000fca00078e00ff */
[----:B------:R-:W-:Y:S02]  /*16e90*/  @P0 SHF.R.U32.HI R0, RZ, c[0x0][0x334], R3 ;  /* 0x0000cd00ff000a19 */ /* 0x000fe40000011603 */
.L_x_851:
[----:B------:R-:W-:Y:S05]  /*16ea0*/  BSYNC B0 ;  /* 0x0000000000007941 */ /* 0x000fea0003800000 */
.L_x_849:
[----:B------:R-:W-:-:S05]  /*16eb0*/  IMAD R0, R0, c[0x0][0x32c], RZ ;  /* 0x0000cb0000007a24 */ /* 0x000fca00078e02ff */
[----:B------:R-:W-:-:S04]  /*16ec0*/  IMNMX R2, R2, R0, !PT ;  /* 0x0000000002027217 */ /* 0x000fc80007800200 */
.L_x_848:
        /* <DEDUP_REMOVED lines=9> */
[----:B------:R-:W-:Y:S02]  /*16f60*/  MOV R195, R194 ;  /* 0x000000c200c37202 */ /* 0x000fe40000000f00 */
.L_x_863:
        /* <DEDUP_REMOVED lines=37> */
.L_x_970:
        /* <DEDUP_REMOVED lines=21> */
.L_x_971:
        /* <DEDUP_REMOVED lines=22> */
.L_x_854:
[----:B------:R-:W-:Y:S05]  /*17470*/  BSYNC B0 ;  /* 0x0000000000007941 */ /* 0x000fea0003800000 */
.L_x_853:
        /* <DEDUP_REMOVED lines=217> */
[----:B--234-:R-:W-:Y:S01]  /*18210*/  SHF.L.U64.HI R15, R203, 0x1, R218 ;  /* 0x00000001cb0f7819 */ /* 0x01cfe200000102da */
        /* <DEDUP_REMOVED lines=33> */
.L_x_972:
        /* <DEDUP_REMOVED lines=21> */
.L_x_973:
        /* <DEDUP_REMOVED lines=22> */
.L_x_858:
[----:B--234-:R-:W-:Y:S05]  /*186e0*/  BSYNC B0 ;  /* 0x0000000000007941 */ /* 0x01cfea0003800000 */
.L_x_857:
[----:B-1----:R-:W-:Y:S01]  /*186f0*/  FMNMX.FTZ R2, R166, R101, !PT ;  /* 0x00000065a6027209 */ /* 0x002fe20007810000 */
        /* <DEDUP_REMOVED lines=34> */
.L_x_974:
[----:B-12---:R-:W-:Y:S01]  /*18920*/  FMNMX.FTZ R4, R4, R0, !PT ;  /* 0x0000000004047209 */ /* 0x006fe20007810000 */
[----:B------:R-:W-:-:S05]  /*18930*/  BRA.DIV ~URZ, `(.L_x_862) ;  /* 0x0000bc827f007947 */ /* 0x000fca000b800000 */
[----:B------:R-:W1:Y:S02]  /*18940*/  SHFL.BFLY PT, R0, R4, 0x1, 0x1f ;  /* 0x0c201f0004007f89 */ /* 0x000e6400000e0000 */
[----:B-1----:R-:W-:Y:S02]  /*18950*/  FMNMX.FTZ R100, R4, R0, !PT ;  /* 0x0000000004647209 */ /* 0x002fe40007810000 */
[----:B------:R-:W1:Y:S02]  /*18960*/  SHFL.BFLY PT, R0, R5, 0x2, 0x1f ;  /* 0x0c401f0005007f89 */ /* 0x000e6400000e0000 */
[----:B-1----:R-:W-:Y:S05]  /*18970*/  FMNMX.FTZ R4, R5, R0, !PT ;  /* 0x0000000005047209 */ /* 0x002fea0007810000 */
[----:B------:R1:W2:Y:S02]  /*18980*/  SHFL.BFLY PT, R0, R4, 0x1, 0x1f ;  /* 0x0c201f0004007f89 */ /* 0x0002a400000e0000 */
.L_x_975:
        /* <DEDUP_REMOVED lines=54> */
[--C-:B------:R-:W-:Y:S01]  /*18cf0*/  FFMA.FTZ R159, R156, c[0x0][0x2d0], -R4.reuse ;  /* 0x0000b4009c9f7a23 */ /* 0x100fe20000010804 */
[----:B------:R-:W-:Y:S01]  /*18d00*/  MUFU.EX2 R158, R158 ;  /* 0x0000009e009e7308 */ /* 0x000fe20000000800 */
[--C-:B------:R-:W-:Y:S02]  /*18d10*/  FFMA.FTZ R156, R155, c[0x0][0x2d0], -R4.reuse ;  /* 0x0000b4009b9c7a23 */ /* 0x100fe40000010804 */
[----:B------:R-:W-:Y:S02]  /*18d20*/  FFMA.FTZ R194, R20, c[0x0][0x2d0], -R4 ;  /* 0x0000b40014c27a23 */ /* 0x000fe40000010804 */
[----:B------:R-:W-:Y:S02]  /*18d30*/  FADD.FTZ R4, R9, R7 ;  /* 0x0000000709047221 */ /* 0x000fe40000010000 */
[C---:B------:R-:W-:Y:S02]  /*18d40*/  FMUL.FTZ R18, R0.reuse, R126 ;  /* 0x0000007e00127220 */ /* 0x040fe40000410000 */
[----:B------:R-:W-:Y:S01]  /*18d50*/  FMUL.FTZ R19, R0, R127 ;  /* 0x0000007f00137220 */ /* 0x000fe20000410000 */
[----:B------:R-:W3:Y:S01]  /*18d60*/  MUFU.EX2 R7, R6 ;  /* 0x0000000600077308 */ /* 0x000ee20000000800 */
[----:B------:R-:W-:Y:S02]  /*18d70*/  FADD.FTZ R155, R8, R4 ;  /* 0x00000004089b7221 */ /* 0x000fe40000010000 */
[C---:B------:R-:W-:Y:S02]  /*18d80*/  FMUL.FTZ R4, R2.reuse, R136 ;  /* 0x0000008802047220 */ /* 0x040fe40000410000 */
[C---:B--2---:R-:W-:Y:S02]  /*18d90*/  FMUL.FTZ R5, R2.reuse, R137 ;  /* 0x0000008902057220 */ /* 0x044fe40000410000 */
[C---:B------:R-:W-:Y:S02]  /*18da0*/  FMUL.FTZ R17, R2.reuse, R125 ;  /* 0x0000007d02117220 */ /* 0x040fe40000410000 */
[C---:B------:R-:W-:Y:S01]  /*18db0*/  FMUL.FTZ R8, R2.reuse, R132 ;  /* 0x0000008402087220 */ /* 0x040fe20000410000 */
[----:B------:R-:W-:Y:S01]  /*18dc0*/  MUFU.EX2 R126, R101 ;  /* 0x00000065007e7308 */ /* 0x000fe20000000800 */
[----:B------:R-:W-:Y:S02]  /*18dd0*/  FMUL.FTZ R9, R2, R133 ;  /* 0x0000008502097220 */ /* 0x000fe40000410000 */
[----:B------:R-:W-:Y:S02]  /*18de0*/  FMUL.FTZ R11, R0, R135 ;  /* 0x00000087000b7220 */ /* 0x000fe40000410000 */
[C---:B------:R-:W-:Y:S02]  /*18df0*/  FMUL.FTZ R12, R2.reuse, R128 ;  /* 0x00000080020c7220 */ /* 0x040fe40000410000 */
[----:B------:R-:W-:Y:S02]  /*18e00*/  FMUL.FTZ R13, R2, R129 ;  /* 0x00000081020d7220 */ /* 0x000fe40000410000 */
[C---:B------:R-:W-:Y:S01]  /*18e10*/  FMUL.FTZ R14, R0.reuse, R130 ;  /* 0x00000082000e7220 */ /* 0x040fe20000410000 */
[----:B------:R-:W2:Y:S01]  /*18e20*/  MUFU.EX2 R127, R102 ;  /* 0x00000066007f7308 */ /* 0x000ea20000000800 */
[----:B------:R-:W-:Y:S02]  /*18e30*/  FMUL.FTZ R15, R0, R131 ;  /* 0x00000083000f7220 */ /* 0x000fe40000410000 */
[----:B------:R-:W-:Y:S01]  /*18e40*/  FMUL.FTZ R16, R2, R124 ;  /* 0x0000007c02107220 */ /* 0x000fe20000410000 */
[C---:B---3--:R-:W-:Y:S01]  /*18e50*/  F2FP.PACK_AB R149, R7.reuse, R10 ;  /* 0x0000000a0795723e */ /* 0x048fe200000000ff */
[C---:B------:R-:W-:Y:S02]  /*18e60*/  FFMA.FTZ R6, R0.reuse, R206, R10 ;  /* 0x000000ce00067223 */ /* 0x040fe4000001000a */
[C---:B------:R-:W-:Y:S02]  /*18e70*/  FMUL.FTZ R10, R0.reuse, R134 ;  /* 0x00000086000a7220 */ /* 0x040fe40000410000 */
[----:B------:R-:W-:Y:S01]  /*18e80*/  FADD.FTZ R125, R7, R6 ;  /* 0x00000006077d7221 */ /* 0x000fe20000010000 */
[----:B------:R-:W-:Y:S01]  /*18e90*/  LDSM.16.MT88.4 R132, [R147+0x1800] ;  /* 0x001800009384783b */ /* 0x000fe20000004200 */
[C---:B------:R-:W-:Y:S01]  /*18ea0*/  FMUL.FTZ R6, R0.reuse, R138 ;  /* 0x0000008a00067220 */ /* 0x040fe20000410000 */
[----:B------:R-:W-:Y:S01]  /*18eb0*/  MUFU.EX2 R124, R196 ;  /* 0x000000c4007c7308 */ /* 0x000fe20000000800 */
[----:B------:R-:W-:Y:S02]  /*18ec0*/  FMUL.FTZ R7, R0, R139 ;  /* 0x0000008b00077220 */ /* 0x000fe40000410000 */
[----:B------:R-:W-:Y:S02]  /*18ed0*/  FMUL.FTZ R21, R2, R121 ;  /* 0x0000007902157220 */ /* 0x000fe40000410000 */
[C---:B------:R-:W-:Y:S02]  /*18ee0*/  FMUL.FTZ R22, R0.reuse, R122 ;  /* 0x0000007a00167220 */ /* 0x040fe40000410000 */
[----:B------:R-:W-:Y:S02]  /*18ef0*/  FMUL.FTZ R23, R0, R123 ;  /* 0x0000007b00177220 */ /* 0x000fe40000410000 */
[C---:B------:R-:W-:Y:S01]  /*18f00*/  FMUL.FTZ R20, R2.reuse, R120 ;  /* 0x0000007802147220 */ /* 0x040fe20000410000 */
[----:B------:R-:W-:Y:S01]  /*18f10*/  MUFU.EX2 R102, R157 ;  /* 0x0000009d00667308 */ /* 0x000fe20000000800 */
[----:B------:R-:W-:Y:S01]  /*18f20*/  FMUL.FTZ R25, R2, R117 ;  /* 0x0000007502197220 */ /* 0x000fe20000410000 */
[----:B--2---:R-:W-:Y:S01]  /*18f30*/  F2FP.PACK_AB R151, R127, R126 ;  /* 0x0000007e7f97723e */ /* 0x004fe200000000ff */
[C---:B------:R-:W-:Y:S02]  /*18f40*/  FMUL.FTZ R26, R0.reuse, R118 ;  /* 0x00000076001a7220 */ /* 0x040fe40000410000 */
[----:B------:R-:W-:Y:S02]  /*18f50*/  FMUL.FTZ R27, R0, R119 ;  /* 0x00000077001b7220 */ /* 0x000fe40000410000 */
[C---:B------:R-:W-:Y:S02]  /*18f60*/  FMUL.FTZ R28, R2.reuse, R112 ;  /* 0x00000070021c7220 */ /* 0x040fe40000410000 */
[C---:B-1----:R-:W-:Y:S01]  /*18f70*/  HMMA.16816.F32 R4, R148.reuse, R108, R4 ;  /* 0x0000006c9404723c */ /* 0x042fe20000001804 */
[----:B------:R-:W-:Y:S04]  /*18f80*/  MUFU.EX2 R120, R166 ;  /* 0x000000a600787308 */ /* 0x000fe80000000800 */
[----:B------:R-:W-:Y:S02]  /*18f90*/  FMUL.FTZ R29, R2, R113 ;  /* 0x00000071021d7220 */ /* 0x000fe40000410000 */
[C---:B------:R-:W-:Y:S01]  /*18fa0*/  FMUL.FTZ R30, R0.reuse, R114 ;  /* 0x00000072001e7220 */ /* 0x040fe20000410000 */
[C---:B------:R-:W-:Y:S01]  /*18fb0*/  HMMA.16816.F32 R8, R148.reuse, R110, R8 ;  /* 0x0000006e9408723c */ /* 0x040fe20000001808 */
[----:B------:R-:W1:Y:S02]  /*18fc0*/  LDSM.16.MT88.4 R108, [R172] ;  /* 0x00000000ac6c783b */ /* 0x000e640000004200 */
[----:B------:R-:W-:Y:S01]  /*18fd0*/  MUFU.EX2 R159, R159 ;  /* 0x0000009f009f7308 */ /* 0x000fe20000000800 */
[----:B------:R-:W-:Y:S02]  /*18fe0*/  FMUL.FTZ R31, R0, R115 ;  /* 0x00000073001f7220 */ /* 0x000fe40000410000 */
[C---:B------:R-:W-:Y:S02]  /*18ff0*/  FMUL.FTZ R24, R2.reuse, R116 ;  /* 0x0000007402187220 */ /* 0x040fe40000410000 */
[C---:B------:R-:W-:Y:S01]  /*19000*/  FMUL.FTZ R36, R2.reuse, R36 ;  /* 0x0000002402247220 */ /* 0x040fe20000410000 */
[----:B------:R-:W-:Y:S03]  /*19010*/  LDSM.16.MT88.4 R112, [R147+0x800] ;  /* 0x000800009370783b */ /* 0x000fe60000004200 */
        /* <DEDUP_REMOVED lines=69> */
[C---:B------:R-:W-:Y:S01]  /*19470*/  FMUL.FTZ R93, R2.reuse, R93 ;  /* 0x0000005d025d7220 */ /* 0x040fe20000410000 */
[C---:B-1----:R-:W-:Y:S03]  /*19480*/  HMMA.16816.F32 R28, R148.reuse, R108, R28 ;  /* 0x0000006c941c723c */ /* 0x042fe6000000181c */
[C---:B------:R-:W-:Y:S02]  /*19490*/  FMUL.FTZ R96, R2.reuse, R96 ;  /* 0x0000006002607220 */ /* 0x040fe40000410000 */
[----:B------:R-:W-:Y:S02]  /*194a0*/  FMUL.FTZ R97, R2, R97 ;  /* 0x0000006102617220 */ /* 0x000fe40000410000 */
[----:B------:R-:W1:Y:S01]  /*194b0*/  MUFU.EX2 R2, R161 ;  /* 0x000000a100027308 */ /* 0x000e620000000800 */
[C---:B------:R-:W-:Y:S01]  /*194c0*/  HMMA.16816.F32 R32, R148.reuse, R110, R32 ;  /* 0x0000006e9420723c */ /* 0x040fe20000001820 */
[----:B------:R-:W3:Y:S03]  /*194d0*/  LDSM.16.MT88.4 R108, [R147+0x2000] ;  /* 0x00200000936c783b */ /* 0x000ee60000004200 */
[C---:B------:R-:W-:Y:S02]  /*194e0*/  FMUL.FTZ R94, R0.reuse, R94 ;  /* 0x0000005e005e7220 */ /* 0x040fe40000410000 */
[C---:B------:R-:W-:Y:S02]  /*194f0*/  FMUL.FTZ R95, R0.reuse, R95 ;  /* 0x0000005f005f7220 */ /* 0x040fe40000410000 */
[C---:B------:R-:W-:Y:S01]  /*19500*/  FMUL.FTZ R98, R0.reuse, R98 ;  /* 0x0000006200627220 */ /* 0x040fe20000410000 */
[----:B------:R-:W4:Y:S03]  /*19510*/  MUFU.EX2 R161, R153 ;  /* 0x0000009900a17308 */ /* 0x000f260000000800 */
[----:B------:R-:W-:Y:S02]  /*19520*/  FMUL.FTZ R99, R0, R99 ;  /* 0x0000006300637220 */ /* 0x000fe40000410000 */
[----:B--2---:R-:W-:Y:S05]  /*19530*/  FADD.FTZ R0, R101, R155 ;  /* 0x0000009b65007221 */ /* 0x004fea0000010000 */
[----:B------:R-:W-:Y:S01]  /*19540*/  MUFU.EX2 R155, R163 ;  /* 0x000000a3009b7308 */ /* 0x000fe20000000800 */
[----:B-1----:R-:W-:Y:S04]  /*19550*/  FADD.FTZ R0, R2, R0 ;  /* 0x0000000002007221 */ /* 0x002fe80000010000 */
[----:B------:R-:W-:Y:S05]  /*19560*/  FADD.FTZ R0, R116, R0 ;  /* 0x0000000074007221 */ /* 0x000fea0000010000 */
[----:B------:R-:W1:Y:S01]  /*19570*/  MUFU.EX2 R153, R168 ;  /* 0x000000a800997308 */ /* 0x000e620000000800 */
[----:B------:R-:W-:Y:S01]  /*19580*/  FADD.FTZ R0, R102, R0 ;  /* 0x0000000066007221 */ /* 0x000fe20000010000 */
[C---:B---3--:R-:W-:Y:S08]  /*19590*/  HMMA.16816.F32 R36, R148.reuse, R108, R36 ;  /* 0x0000006c9424723c */ /* 0x048ff00000001824 */
        /* <DEDUP_REMOVED lines=22> */
[----:B------:R-:W-:Y:S01]  /*19700*/  HMMA.16816.F32 R96, R148, R110, R96 ;  /* 0x0000006e9460723c */ /* 0x000fe20000001860 */
[----:B------:R-:W2:Y:S03]  /*19710*/  MUFU.EX2 R101, R169 ;  /* 0x000000a900657308 */ /* 0x000ea60000000800 */
[----:B----4-:R-:W-:Y:S03]  /*19720*/  F2FP.PACK_AB R109, R160, R161 ;  /* 0x000000a1a06d723e */ /* 0x010fe600000000ff */
[----:B------:R-:W-:Y:S02]  /*19730*/  F2FP.PACK_AB R110, R102, R116 ;  /* 0x00000074666e723e */ /* 0x000fe400000000ff */
[----:B------:R-:W3:Y:S02]  /*19740*/  LDSM.16.MT88.4 R116, [R172+0x800] ;  /* 0x00080000ac74783b */ /* 0x000ee40000004200 */
[----:B------:R-:W4:Y:S01]  /*19750*/  MUFU.EX2 R2, R167 ;  /* 0x000000a700027308 */ /* 0x000f220000000800 */
[----:B------:R-:W-:Y:S02]  /*19760*/  F2FP.PACK_AB R111, R158, R157 ;  /* 0x0000009d9e6f723e */ /* 0x000fe400000000ff */
[----:B-1----:R-:W-:Y:S05]  /*19770*/  F2FP.PACK_AB R149, R152, R153 ;  /* 0x000000999895723e */ /* 0x002fea00000000ff */
[C---:B------:R-:W-:Y:S02]  /*19780*/  HMMA.16816.F32 R4, R108.reuse, R112, R4 ;  /* 0x000000706c04723c */ /* 0x040fe40000001804 */
[----:B------:R-:W1:Y:S03]  /*19790*/  MUFU.EX2 R102, R165 ;  /* 0x000000a500667308 */ /* 0x000e660000000800 */
[----:B--2---:R-:W-:Y:S03]  /*197a0*/  FADD.FTZ R0, R101, R0 ;  /* 0x0000000065007221 */ /* 0x004fe60000010000 */
[C---:B------:R-:W-:Y:S01]  /*197b0*/  HMMA.16816.F32 R8, R108.reuse, R114, R8 ;  /* 0x000000726c08723c */ /* 0x040fe20000001808 */
[----:B------:R-:W2:Y:S03]  /*197c0*/  LDSM.16.MT88.4 R112, [R175+0x800] ;  /* 0x00080000af70783b */ /* 0x000ea60000004200 */
[----:B----4-:R-:W-:Y:S04]  /*197d0*/  FADD.FTZ R0, R2, R0 ;  /* 0x0000000002007221 */ /* 0x010fe80000010000 */
[----:B------:R-:W-:Y:S04]  /*197e0*/  FADD.FTZ R0, R120, R0 ;  /* 0x0000000078007221 */ /* 0x000fe80000010000 */
[----:B-1----:R-:W-:Y:S01]  /*197f0*/  FADD.FTZ R0, R102, R0 ;  /* 0x0000000066007221 */ /* 0x002fe20000010000 */
[C---:B---3--:R-:W-:Y:S03]  /*19800*/  HMMA.16816.F32 R12, R108.reuse, R116, R12 ;  /* 0x000000746c0c723c */ /* 0x048fe6000000180c */
[----:B------:R-:W-:Y:S05]  /*19810*/  FADD.FTZ R0, R124, R0 ;  /* 0x000000007c007221 */ /* 0x000fea0000010000 */
        /* <DEDUP_REMOVED lines=33> */
[----:B------:R-:W3:Y:S01]  /*19a30*/  LDSM.16.MT88.4 R120, [R175+0x1000] ;  /* 0x00100000af78783b */ /* 0x000ee20000004200 */
[----:B------:R-:W-:Y:S02]  /*19a40*/  MUFU.EX2 R102, R205 ;  /* 0x000000cd00667308 */ /* 0x000fe40000000800 */
[----:B------:R-:W-:Y:S02]  /*19a50*/  F2FP.PACK_AB R108, R2, R101 ;  /* 0x00000065026c723e */ /* 0x000fe400000000ff */
[----:B------:R-:W-:Y:S02]  /*19a60*/  F2FP.PACK_AB R109, R156, R159 ;  /* 0x0000009f9c6d723e */ /* 0x000fe400000000ff */
[----:B------:R-:W-:Y:S04]  /*19a70*/  F2FP.PACK_AB R111, R154, R155 ;  /* 0x0000009b9a6f723e */ /* 0x000fe800000000ff */
[----:B------:R-:W4:Y:S03]  /*19a80*/  MUFU.EX2 R2, R197 ;  /* 0x000000c500027308 */ /* 0x000f260000000800 */
[C---:B--2---:R-:W-:Y:S07]  /*19a90*/  HMMA.16816.F32 R4, R108.reuse, R112, R4 ;  /* 0x000000706c04723c */ /* 0x044fee0000001804 */
[----:B------:R-:W2:Y:S01]  /*19aa0*/  MUFU.EX2 R101, R204 ;  /* 0x000000cc00657308 */ /* 0x000ea20000000800 */
[C---:B------:R-:W-:Y:S01]  /*19ab0*/  HMMA.16816.F32 R8, R108.reuse, R114, R8 ;  /* 0x000000726c08723c */ /* 0x040fe20000001808 */
[----:B------:R-:W5:Y:S07]  /*19ac0*/  LDSM.16.MT88.4 R112, [R174+0x1000] ;  /* 0x00100000ae70783b */ /* 0x000f6e0000004200 */
[C---:B-1----:R-:W-:Y:S04]  /*19ad0*/  HMMA.16816.F32 R12, R108.reuse, R116, R12 ;  /* 0x000000746c0c723c */ /* 0x042fe8000000180c */
[C---:B----4-:R-:W-:Y:S01]  /*19ae0*/  F2FP.PACK_AB R148, R2.reuse, R124 ;  /* 0x0000007c0294723e */ /* 0x050fe200000000ff */
[----:B------:R-:W-:Y:S02]  /*19af0*/  FADD.FTZ R0, R2, R0 ;  /* 0x0000000002007221 */ /* 0x000fe40000010000 */
[----:B------:R-:W-:Y:S01]  /*19b00*/  FADD.FTZ R2, R126, R125 ;  /* 0x0000007d7e027221 */ /* 0x000fe20000010000 */
[C---:B------:R-:W-:Y:S01]  /*19b10*/  HMMA.16816.F32 R16, R108.reuse, R118, R16 ;  /* 0x000000766c10723c */ /* 0x040fe20000001810 */
[----:B------:R-:W1:Y:S03]  /*19b20*/  LDSM.16.MT88.4 R116, [R147+0x3000] ;  /* 0x003000009374783b */ /* 0x000e660000004200 */
[----:B------:R-:W-:Y:S01]  /*19b30*/  FADD.FTZ R0, R102, R0 ;  /* 0x0000000066007221 */ /* 0x000fe20000010000 */
[C---:B--2---:R-:W-:Y:S02]  /*19b40*/  F2FP.PACK_AB R150, R101.reuse, R102 ;  /* 0x000000666596723e */ /* 0x044fe400000000ff */
[----:B------:R-:W-:Y:S01]  /*19b50*/  MOV R102, R3 ;  /* 0x0000000300667202 */ /* 0x000fe20000000f00 */
[C---:B---3--:R-:W-:Y:S04]  /*19b60*/  HMMA.16816.F32 R20, R108.reuse, R120, R20 ;  /* 0x000000786c14723c */ /* 0x048fe80000001814 */
[----:B------:R-:W-:Y:S02]  /*19b70*/  FADD.FTZ R208, R101, R0 ;  /* 0x0000000065d07221 */ /* 0x000fe40000010000 */
[----:B------:R-:W-:Y:S01]  /*19b80*/  FADD.FTZ R0, R127, R2 ;  /* 0x000000027f007221 */ /* 0x000fe20000010000 */
[----:B------:R-:W-:Y:S01]  /*19b90*/  MUFU.EX2 R101, R171 ;  /* 0x000000ab00657308 */ /* 0x000fe20000000800 */
[C---:B------:R-:W-:Y:S01]  /*19ba0*/  HMMA.16816.F32 R24, R108.reuse, R122, R24 ;  /* 0x0000007a6c18723c */ /* 0x040fe20000001818 */
[----:B------:R-:W2:Y:S03]  /*19bb0*/  LDSM.16.MT88.4 R120, [R172+0x3000] ;  /* 0x00300000ac78783b */ /* 0x000ea60000004200 */
        /* <DEDUP_REMOVED lines=9> */
[C---:B-1----:R-:W-:Y:S03]  /*19c50*/  HMMA.16816.F32 R36, R108.reuse, R116, R36 ;  /* 0x000000746c24723c */ /* 0x042fe60000001824 */
[----:B------:R-:W-:Y:S04]  /*19c60*/  FADD.FTZ R0, R159, R0 ;  /* 0x000000009f007221 */ /* 0x000fe80000010000 */
[----:B------:R-:W-:Y:S01]  /*19c70*/  FADD.FTZ R0, R156, R0 ;  /* 0x000000009c007221 */ /* 0x000fe20000010000 */
[C---:B------:R-:W-:Y:S01]  /*19c80*/  HMMA.16816.F32 R40, R108.reuse, R118, R40 ;  /* 0x000000766c28723c */ /* 0x040fe20000001828 */
[----:B------:R-:W1:Y:S03]  /*19c90*/  LDSM.16.MT88.4 R116, [R174+0x3000] ;  /* 0x00300000ae74783b */ /* 0x000e660000004200 */
[----:B---3--:R-:W-:Y:S01]  /*19ca0*/  F2FP.PACK_AB R151, R2, R101 ;  /* 0x000000650297723e */ /* 0x008fe200000000ff */
[----:B------:R-:W-:Y:S01]  /*19cb0*/  FADD.FTZ R0, R155, R0 ;  /* 0x000000009b007221 */ /* 0x000fe20000010000 */
[----:B------:R-:W-:Y:S02]  /*19cc0*/  IADD3 R194, R195, -0x1, RZ ;  /* 0xffffffffc3c27810 */ /* 0x000fe40007ffe0ff */
[C---:B--2---:R-:W-:Y:S04]  /*19cd0*/  HMMA.16816.F32 R44, R108.reuse, R120, R44 ;  /* 0x000000786c2c723c */ /* 0x044fe8000000182c */
[----:B------:R-:W-:Y:S01]  /*19ce0*/  FADD.FTZ R0, R154, R0 ;  /* 0x000000009a007221 */ /* 0x000fe20000010000 */
[----:B------:R-:W-:Y:S03]  /*19cf0*/  MOV R195, R194 ;  /* 0x000000c200c37202 */ /* 0x000fe60000000f00 */
[C---:B------:R-:W-:Y:S01]  /*19d00*/  HMMA.16816.F32 R48, R108.reuse, R122, R48 ;  /* 0x0000007a6c30723c */ /* 0x040fe20000001830 */
[----:B------:R-:W2:Y:S03]  /*19d10*/  LDSM.16.MT88.4 R120, [R147+0x5000] ;  /* 0x005000009378783b */ /* 0x000ea60000004200 */
        /* <DEDUP_REMOVED lines=8> */
[C---:B-1----:R-:W-:Y:S08]  /*19da0*/  HMMA.16816.F32 R60, R108.reuse, R116, R60 ;  /* 0x000000746c3c723c */ /* 0x042ff0000000183c */
[C---:B------:R-:W-:Y:S01]  /*19db0*/  HMMA.16816.F32 R64, R108.reuse, R118, R64 ;  /* 0x000000766c40723c */ /* 0x040fe20000001840 */
[----:B------:R-:W1:Y:S07]  /*19dc0*/  LDSM.16.MT88.4 R116, [R175+0x5000] ;  /* 0x00500000af74783b */ /* 0x000e6e0000004200 */
[C---:B--2---:R-:W-:Y:S08]  /*19dd0*/  HMMA.16816.F32 R68, R108.reuse, R120, R68 ;  /* 0x000000786c44723c */ /* 0x044ff00000001844 */
[C---:B------:R-:W-:Y:S01]  /*19de0*/  HMMA.16816.F32 R72, R108.reuse, R122, R72 ;  /* 0x0000007a6c48723c */ /* 0x040fe20000001848 */
[----:B------:R-:W2:Y:S07]  /*19df0*/  LDSM.16.MT88.4 R120, [R174+0x5000] ;  /* 0x00500000ae78783b */ /* 0x000eae0000004200 */
[C---:B---3--:R-:W-:Y:S08]  /*19e00*/  HMMA.16816.F32 R76, R108.reuse, R112, R76 ;  /* 0x000000706c4c723c */ /* 0x048ff0000000184c */
[C---:B------:R-:W-:Y:S08]  /*19e10*/  HMMA.16816.F32 R80, R108.reuse, R114, R80 ;  /* 0x000000726c50723c */ /* 0x040ff00000001850 */
[C---:B-1----:R-:W-:Y:S08]  /*19e20*/  HMMA.16816.F32 R84, R108.reuse, R116, R84 ;  /* 0x000000746c54723c */ /* 0x042ff00000001854 */
[C---:B------:R-:W-:Y:S01]  /*19e30*/  HMMA.16816.F32 R88, R108.reuse, R118, R88 ;  /* 0x000000766c58723c */ /* 0x040fe20000001858 */
[----:B------:R-:W1:Y:S07]  /*19e40*/  LDSM.16.MT88.4 R116, [R175+0x1800] ;  /* 0x00180000af74783b */ /* 0x000e6e0000004200 */
[C---:B--2---:R-:W-:Y:S08]  /*19e50*/  HMMA.16816.F32 R92, R108.reuse, R120, R92 ;  /* 0x000000786c5c723c */ /* 0x044ff0000000185c */
        /* <DEDUP_REMOVED lines=36> */
.L_x_852:
[----:B------:R-:W-:-:S13]  /*1a0a0*/  ISETP.GE.AND P0, PT, R194, R215, PT ;  /* 0x000000d7c200720c */ /* 0x000fda0003f06270 */
[----:B------:R-:W-:Y:S05]  /*1a0b0*/  @!P0 BRA `(.L_x_864) ;  /* 0x00003b6000008947 */ /* 0x000fea0003800000 */
[----:B------:R-:W-:Y:S02]  /*1a0c0*/  MOV R102, R16 ;  /* 0x0000001000667202 */ /* 0x000fe40000000f00 */
[----:B------:R-:W-:Y:S02]  /*1a0d0*/  MOV R101, R100 ;  /* 0x0000006400657202 */ /* 0x000fe40000000f00 */
.L_x_882:
[----:B------:R-:W-:Y:S04]  /*1a0e0*/  DEPBAR.LE SB0, 0x0 ;  /* 0x000080000000791a */ /* 0x000fe80000000000 */
[----:B------:R-:W-:Y:S01]  /*1a0f0*/  WARPSYNC 0xffffffff ;  /* 0xffffffff00007948 */ /* 0x000fe20003800000 */
[----:B------:R-:W-:Y:S01]  /*1a100*/  BAR.SYNC.DEFER_BLOCKING 0x0 ;  /* 0x0000000000007b1d */ /* 0x000fe20000010000 */
[----:B------:R-:W-:Y:S01]  /*1a110*/  SHF.R.S32.HI R0, RZ, 0x1f, R199 ;  /* 0x0000001fff007819 */ /* 0x000fe200000114c7 */
[----:B------:R-:W-:Y:S01]  /*1a120*/  IMAD.WIDE.U32 R2, R199, c[0x0][0x208], RZ ;  /* 0x00008200c7027a25 */ /* 0x000fe200078e00ff */
[C---:B------:R-:W-:Y:S02]  /*1a130*/  SHF.L.U64.HI R23, R203.reuse, 0x1, R218 ;  /* 0x00000001cb177819 */ /* 0x040fe400000102da */
[----:B------:R-:W-:Y:S01]  /*1a140*/  SHF.L.U64.HI R15, R202, 0x1, R219 ;  /* 0x00000001ca0f7819 */ /* 0x000fe200000102db */
[----:B------:R-:W-:Y:S01]  /*1a150*/  IMAD R0, R0, c[0x0][0x208], RZ ;  /* 0x0000820000007a24 */ /* 0x000fe200078e02ff */
[----:B------:R-:W-:Y:S01]  /*1a160*/  SHF.L.U32 R14, R202, 0x1, RZ ;  /* 0x00000001ca0e7819 */ /* 0x000fe200000006ff */
[----:B------:R-:W-:Y:S01]  /*1a170*/  IMAD.SHL.U32 R22, R203, 0x2, RZ ;  /* 0x00000002cb167824 */ /* 0x000fe200078e00ff */
[C---:B------:R-:W-:Y:S01]  /*1a180*/  SHF.L.U64.HI R13, R200.reuse, 0x1, R201 ;  /* 0x00000001c80d7819 */ /* 0x040fe200000102c9 */
[----:B------:R-:W-:Y:S02]  /*1a190*/  IMAD R0, R199, c[0x0][0x20c], R0 ;  /* 0x00008300c7007a24 */ /* 0x000fe400078e0200 */
[----:B------:R-:W-:Y:S02]  /*1a1a0*/  IMAD.SHL.U32 R12, R200, 0x2, RZ ;  /* 0x00000002c80c7824 */ /* 0x000fe400078e00ff */
[----:B------:R-:W-:Y:S01]  /*1a1b0*/  IMAD.IADD R3, R3, 0x1, R0 ;  /* 0x0000000103037824 */ /* 0x000fe200078e0200 */
[----:B------:R-:W-:Y:S03]  /*1a1c0*/  SHF.R.S32.HI R0, RZ, 0x1f, R198 ;  /* 0x0000001fff007819 */ /* 0x000fe600000114c6 */
        /* <DEDUP_REMOVED lines=19> */
.L_x_976:
[----:B------:R-:W5:Y:S01]  /*1a300*/  SHFL.IDX PT, R4, R5, RZ, 0x181f ;  /* 0x00181fff05047589 */ /* 0x000f6200000e0000 */
[----:B------:R-:W-:Y:S01]  /*1a310*/  ISETP.GE.AND P0, PT, R200, c[0x0][0x1d4], PT ;  /* 0x00007500c8007a0c */ /* 0x000fe20003f06270 */
[----:B------:R-:W-:Y:S01]  /*1a320*/  BSSY B0, `(.L_x_866) ;  /* 0x0000141000007945 */ /* 0x000fe20003800000 */
[----:B------:R-:W-:Y:S02]  /*1a330*/  ISETP.GE.AND P4, PT, R202, c[0x0][0x1d4], PT ;  /* 0x00007500ca007a0c */ /* 0x000fe40003f86270 */
[----:B------:R-:W-:Y:S02]  /*1a340*/  SEL R100, RZ, 0x10, P0 ;  /* 0x00000010ff647807 */ /* 0x000fe40000000000 */
[----:B------:R-:W-:Y:S01]  /*1a350*/  SEL R21, RZ, 0x10, P4 ;  /* 0x00000010ff157807 */ /* 0x000fe20002000000 */
[----:B------:R-:W-:Y:S01]  /*1a360*/  SHFL.IDX PT, R3, R7, 0x1, 0x181f ;  /* 0x00381f0007037f89 */ /* 0x000fe200000e0000 */
[----:B------:R-:W-:Y:S04]  /*1a370*/  ISETP.GE.AND P3, PT, R203, c[0x0][0x1d4], PT ;  /* 0x00007500cb007a0c */ /* 0x000fe80003f66270 */
[----:B------:R-:W-:Y:S03]  /*1a380*/  SEL R20, RZ, 0x10, P3 ;  /* 0x00000010ff147807 */ /* 0x000fe60001800000 */
[----:B------:R4:W3:Y:S02]  /*1a390*/  SHFL.IDX PT, R2, R5, 0x1, 0x181f ;  /* 0x00381f0005027f89 */ /* 0x0008e400000e0000 */
[----:B----4-:R-:W-:Y:S02]  /*1a3a0*/  IADD3 R5, -R100, 0x10, RZ ;  /* 0x0000001064057810 */ /* 0x010fe40007ffe1ff */
[----:B-----5:R-:W-:Y:S02]  /*1a3b0*/  IADD3 R6, P1, R4, R12, RZ ;  /* 0x0000000c04067210 */ /* 0x020fe40007f3e0ff */
[----:B------:R-:W-:Y:S02]  /*1a3c0*/  LOP3.LUT R5, R5, 0xf, RZ, 0xc0, !PT ;  /* 0x0000000f05057812 */ /* 0x000fe400078ec0ff */
[----:B---3--:R-:W-:Y:S05]  /*1a3d0*/  IADD3.X R7, R0, R13, RZ, P1, !PT ;  /* 0x0000000d00077210 */ /* 0x008fea0000ffe4ff */
[----:B------:R3:W-:Y:S01]  /*1a3e0*/  LDGSTS.E.BYPASS.LTC128B.128 [R193+0x100], [R6.64], !P0 ;  /* 0x0010000006c17fae */ /* 0x0007e2000c101d48 */
[-C--:B------:R-:W-:Y:S02]  /*1a3f0*/  IADD3 R12, P1, P0, R5, R2.reuse, R12 ;  /* 0x00000002050c7210 */ /* 0x080fe4000783e00c */
[----:B------:R-:W-:Y:S02]  /*1a400*/  IADD3 R5, -R20, 0x10, RZ ;  /* 0x0000001014057810 */ /* 0x000fe40007ffe1ff */
[-C--:B------:R-:W-:Y:S02]  /*1a410*/  IADD3.X R13, RZ, R3.reuse, R13, P1, P0 ;  /* 0x00000003ff0d7210 */ /* 0x080fe40000fe040d */
[----:B------:R-:W-:Y:S02]  /*1a420*/  LOP3.LUT R28, R5, 0xf, RZ, 0xc0, !PT ;  /* 0x0000000f051c7812 */ /* 0x000fe400078ec0ff */
[C---:B---3--:R-:W-:Y:S04]  /*1a430*/  IADD3 R6, -R21.reuse, 0x10, RZ ;  /* 0x0000001015067810 */ /* 0x048fe80007ffe1ff */
[----:B------:R-:W-:Y:S04]  /*1a440*/  LOP3.LUT R6, R6, 0xf, RZ, 0xc0, !PT ;  /* 0x0000000f06067812 */ /* 0x000fe800078ec0ff */
[----:B------:R-:W-:Y:S04]  /*1a450*/  IADD3 R6, P1, P0, R6, R2, R14 ;  /* 0x0000000206067210 */ /* 0x000fe8000783e00e */
[----:B------:R-:W-:Y:S02]  /*1a460*/  IADD3.X R7, RZ, R3, R15, P1, P0 ;  /* 0x00000003ff077210 */ /* 0x000fe40000fe040f */
[----:B------:R-:W-:Y:S04]  /*1a470*/  IADD3 R14, P0, R4, R14, RZ ;  /* 0x0000000e040e7210 */ /* 0x000fe80007f1e0ff */
[----:B------:R-:W-:Y:S02]  /*1a480*/  IADD3.X R15, R0, R15, RZ, P0, !PT ;  /* 0x0000000f000f7210 */ /* 0x000fe400007fe4ff */
[----:B------:R-:W-:Y:S03]  /*1a490*/  IADD3 R4, P0, R4, R22, RZ ;  /* 0x0000001604047210 */ /* 0x000fe60007f1e0ff */
[----:B------:R3:W-:Y:S01]  /*1a4a0*/  LDGSTS.E.BYPASS.LTC128B.128 [R193+0x2100], [R14.64], !P4 ;  /* 0x021000000ec17fae */ /* 0x0007e2000e101d48 */
[----:B------:R-:W-:Y:S02]  /*1a4b0*/  IADD3.X R5, R0, R23, RZ, P0, !PT ;  /* 0x0000001700057210 */ /* 0x000fe400007fe4ff */
[----:B------:R-:W-:Y:S04]  /*1a4c0*/  IADD3 R2, P1, P0, R28, R2, R22 ;  /* 0x000000021c027210 */ /* 0x000fe8000783e016 */
[----:B------:R-:W-:Y:S01]  /*1a4d0*/  IADD3.X R3, RZ, R3, R23, P1, P0 ;  /* 0x00000003ff037210 */ /* 0x000fe20000fe0417 */
[----:B------:R4:W-:Y:S01]  /*1a4e0*/  LDGSTS.E.BYPASS.LTC128B.128 [R193+0x4100], [R4.64], !P3 ;  /* 0x0410000004c17fae */ /* 0x0009e2000d901d48 */
[----:B------:R-:W-:Y:S11]  /*1a4f0*/  ISETP.NE.U32.AND P0, PT, R100, RZ, PT ;  /* 0x000000ff6400720c */ /* 0x000ff60003f05070 */
[----:B------:R-:W-:Y:S02]  /*1a500*/  @!UPT UIADD3 URZ, URZ, URZ, URZ ;  /* 0x0000003f3f3ff290 */ /* 0x000fe4000fffe03f */
[----:B------:R3:W-:Y:S01]  /*1a510*/  LDGSTS.E.BYPASS.LTC128B.128.ZFILL [R193+0x1100], [R12.64], P0 ;  /* 0x011000000cc17fae */ /* 0x0007e20008141d48 */
[----:B------:R-:W-:Y:S11]  /*1a520*/  ISETP.NE.U32.AND P0, PT, R21, RZ, PT ;  /* 0x000000ff1500720c */ /* 0x000ff60003f05070 */
[----:B------:R-:W-:Y:S02]  /*1a530*/  @!UPT UIADD3 URZ, URZ, URZ, URZ ;  /* 0x0000003f3f3ff290 */ /* 0x000fe4000fffe03f */
[----:B------:R4:W-:Y:S01]  /*1a540*/  LDGSTS.E.BYPASS.LTC128B.128.ZFILL [R193+0x3100], [R6.64], P0 ;  /* 0x0310000006c17fae */ /* 0x0009e20008141d48 */
[----:B------:R-:W-:Y:S11]  /*1a550*/  ISETP.NE.U32.AND P0, PT, R20, RZ, PT ;  /* 0x000000ff1400720c */ /* 0x000ff60003f05070 */
[----:B------:R-:W-:Y:S02]  /*1a560*/  @!UPT UIADD3 URZ, URZ, URZ, URZ ;  /* 0x0000003f3f3ff290 */ /* 0x000fe4000fffe03f */
[----:B------:R5:W-:Y:S01]  /*1a570*/  LDGSTS.E.BYPASS.LTC128B.128.ZFILL [R193+0x5100], [R2.64], P0 ;  /* 0x0510000002c17fae */ /* 0x000be20008141d48 */
[----:B------:R-:W-:Y:S07]  /*1a580*/  ISETP.GT.AND P0, PT, R194, R215, PT ;  /* 0x000000d7c200720c */ /* 0x000fee0003f04270 */
[----:B------:R-:W0:Y:S01]  /*1a590*/  LDGDEPBAR ;  /* 0x00000000000079af */ /* 0x000e220000000000 */
[C---:B--2-4-:R-:W-:Y:S08]  /*1a5a0*/  HMMA.16816.F32 R4, R32.reuse, R8, RZ ;  /* 0x000000082004723c */ /* 0x054ff000000018ff */
[C---:B------:R-:W-:Y:S08]  /*1a5b0*/  HMMA.16816.F32 R8, R32.reuse, R10, RZ ;  /* 0x0000000a2008723c */ /* 0x040ff000000018ff */
[C---:B---3--:R-:W-:Y:S08]  /*1a5c0*/  HMMA.16816.F32 R12, R32.reuse, R16, RZ ;  /* 0x00000010200c723c */ /* 0x048ff000000018ff */
[C---:B------:R-:W-:Y:S08]  /*1a5d0*/  HMMA.16816.F32 R16, R32.reuse, R18, RZ ;  /* 0x000000122010723c */ /* 0x040ff000000018ff */
[C---:B-1----:R-:W-:Y:S08]  /*1a5e0*/  HMMA.16816.F32 R20, R32.reuse, R24, RZ ;  /* 0x000000182014723c */ /* 0x042ff000000018ff */
        /* <DEDUP_REMOVED lines=137> */
[----:B-----5:R-:W-:Y:S06]  /*1ae80*/  FMUL.FTZ R2, R11, c[0x0][0x320] ;  /* 0x0000c8000b027a20 */ /* 0x020fec0000410000 */
[----:B------:R3:W4:Y:S11]  /*1ae90*/  MUFU.TANH R171, R2 ;  /* 0x0000000200ab7308 */ /* 0x0007360000002400 */
[----:B------:R-:W-:Y:S02]  /*1aea0*/  FMUL.FTZ R3, R18, c[0x0][0x320] ;  /* 0x0000c80012037a20 */ /* 0x000fe40000410000 */
[----:B-1----:R-:W-:Y:S02]  /*1aeb0*/  FMUL.FTZ R0, R5, c[0x0][0x320] ;  /* 0x0000c80005007a20 */ /* 0x002fe40000410000 */
[----:B------:R-:W1:Y:S01]  /*1aec0*/  MUFU.TANH R164, R3 ;  /* 0x0000000300a47308 */ /* 0x000e620000002400 */
[----:B---3--:R-:W-:Y:S09]  /*1aed0*/  FMUL.FTZ R2, R19, c[0x0][0x320] ;  /* 0x0000c80013027a20 */ /* 0x008ff20000410000 */
[----:B------:R3:W1:Y:S10]  /*1aee0*/  MUFU.TANH R169, R0 ;  /* 0x0000000000a97308 */ /* 0x0006740000002400 */
[----:B------:R-:W1:Y:S01]  /*1aef0*/  MUFU.TANH R163, R2 ;  /* 0x0000000200a37308 */ /* 0x000e620000002400 */
[----:B---3--:R-:W-:Y:S09]  /*1af00*/  FMUL.FTZ R0, R6, c[0x0][0x320] ;  /* 0x0000c80006007a20 */ /* 0x008ff20000410000 */
[----:B------:R3:W1:Y:S02]  /*1af10*/  MUFU.TANH R197, R0 ;  /* 0x0000000000c57308 */ /* 0x0006640000002400 */
[----:B---3--:R-:W-:Y:S02]  /*1af20*/  FMUL.FTZ R0, R7, c[0x0][0x320] ;  /* 0x0000c80007007a20 */ /* 0x008fe40000410000 */
[----:B------:R-:W3:Y:S06]  /*1af30*/  LDSM.16.M88.4 R4, [R173+0x5000] ;  /* 0x00500000ad04783b */ /* 0x000eec0000000200 */
[----:B------:R5:W1:Y:S02]  /*1af40*/  MUFU.TANH R196, R0 ;  /* 0x0000000000c47308 */ /* 0x000a640000002400 */
[----:B-----5:R-:W-:Y:S08]  /*1af50*/  FMUL.FTZ R0, R8, c[0x0][0x320] ;  /* 0x0000c80008007a20 */ /* 0x020ff00000410000 */
[----:B------:R5:W1:Y:S01]  /*1af60*/  MUFU.TANH R166, R0 ;  /* 0x0000000000a67308 */ /* 0x000a620000002400 */
[C---:B---3--:R-:W-:Y:S08]  /*1af70*/  HMMA.16816.F32 R20, R148.reuse, R4, R20 ;  /* 0x000000049414723c */ /* 0x048ff00000001814 */
[C---:B------:R-:W-:Y:S04]  /*1af80*/  HMMA.16816.F32 R24, R148.reuse, R6, R24 ;  /* 0x000000069418723c */ /* 0x040fe80000001818 */
[----:B-----5:R-:W-:Y:S04]  /*1af90*/  FMUL.FTZ R0, R9, c[0x0][0x320] ;  /* 0x0000c80009007a20 */ /* 0x020fe80000410000 */
[----:B------:R3:W1:Y:S04]  /*1afa0*/  MUFU.TANH R165, R0 ;  /* 0x0000000000a57308 */ /* 0x0006680000002400 */
[----:B---3--:R-:W-:Y:S02]  /*1afb0*/  FMUL.FTZ R0, R10, c[0x0][0x320] ;  /* 0x0000c8000a007a20 */ /* 0x008fe40000410000 */
[----:B------:R-:W3:Y:S01]  /*1afc0*/  LDSM.16.M88.4 R8, [R173+0x5800] ;  /* 0x00580000ad08783b */ /* 0x000ee20000000200 */
[----:B------:R-:W-:Y:S04]  /*1afd0*/  DEPBAR.LE SB0, 0x0 ;  /* 0x000080000000791a */ /* 0x000fe80000000000 */
[----:B------:R5:W1:Y:S03]  /*1afe0*/  MUFU.TANH R195, R0 ;  /* 0x0000000000c37308 */ /* 0x000a660000002400 */
[----:B------:R-:W-:Y:S01]  /*1aff0*/  BAR.SYNC.DEFER_BLOCKING 0x0 ;  /* 0x0000000000007b1d */ /* 0x000fe20000010000 */
[----:B-----5:R-:W-:Y:S06]  /*1b000*/  FMUL.FTZ R0, R12, c[0x0][0x320] ;  /* 0x0000c8000c007a20 */ /* 0x020fec0000410000 */
[----:B------:R5:W1:Y:S01]  /*1b010*/  MUFU.TANH R162, R0 ;  /* 0x0000000000a27308 */ /* 0x000a620000002400 */
[C---:B---3--:R-:W-:Y:S08]  /*1b020*/  HMMA.16816.F32 R28, R148.reuse, R8, R28 ;  /* 0x00000008941c723c */ /* 0x048ff0000000181c */
[----:B------:R-:W-:Y:S04]  /*1b030*/  HMMA.16816.F32 R32, R148, R10, R32 ;  /* 0x0000000a9420723c */ /* 0x000fe80000001820 */
[----:B-----5:R-:W-:Y:S04]  /*1b040*/  FMUL.FTZ R0, R13, c[0x0][0x320] ;  /* 0x0000c8000d007a20 */ /* 0x020fe80000410000 */
[----:B------:R3:W1:Y:S04]  /*1b050*/  MUFU.TANH R161, R0 ;  /* 0x0000000000a17308 */ /* 0x0006680000002400 */
[----:B---3--:R-:W-:Y:S06]  /*1b060*/  FMUL.FTZ R0, R14, c[0x0][0x320] ;  /* 0x0000c8000e007a20 */ /* 0x008fec0000410000 */
[----:B------:R3:W1:Y:S02]  /*1b070*/  MUFU.TANH R168, R0 ;  /* 0x0000000000a87308 */ /* 0x0006640000002400 */
[----:B---3--:R-:W-:Y:S08]  /*1b080*/  FMUL.FTZ R0, R15, c[0x0][0x320] ;  /* 0x0000c8000f007a20 */ /* 0x008ff00000410000 */
        /* <DEDUP_REMOVED lines=36> */
[----:B------:R3:W1:Y:S01]  /*1b2d0*/  MUFU.TANH R156, R0 ;  /* 0x00000000009c7308 */ /* 0x0006620000002400 */
[----:B------:R-:W-:-:S05]  /*1b2e0*/  @!P0 BRA `(.L_x_867) ;  /* 0x0000044000008947 */ /* 0x000fca0003800000 */
[C---:B--2-4-:R-:W-:Y:S01]  /*1b2f0*/  SHF.L.U64.HI R14, R203.reuse, 0x1, R218 ;  /* 0x00000001cb0e7819 */ /* 0x054fe200000102da */
        /* <DEDUP_REMOVED lines=9> */
[----:B---3--:R-:W-:Y:S01]  /*1b390*/  IMAD.MOV.U32 R0, RZ, RZ, R2 ;  /* 0x000000ffff007224 */ /* 0x008fe200078e0002 */
        /* <DEDUP_REMOVED lines=23> */
.L_x_977:
[----:B------:R-:W-:-:S05]  /*1b510*/  BRA.DIV ~URZ, `(.L_x_869) ;  /* 0x000092427f007947 */ /* 0x000fca000b800000 */
[----:B------:R-:W4:Y:S01]  /*1b520*/  SHFL.IDX PT, R0, R8, RZ, 0x181f ;  /* 0x00181fff08007589 */ /* 0x000f2200000e0000 */
[----:B------:R-:W-:Y:S04]  /*1b530*/  IADD3 R2, -R100, 0x10, RZ ;  /* 0x0000001064027810 */ /* 0x000fe80007ffe1ff */
[----:B------:R-:W-:Y:S04]  /*1b540*/  LOP3.LUT R2, R2, 0xf, RZ, 0xc0, !PT ;  /* 0x0000000f02027812 */ /* 0x000fe800078ec0ff */
[----:B----4-:R-:W-:Y:S04]  /*1b550*/  IADD3 R2, P1, P0, R2, R0, R9 ;  /* 0x0000000002027210 */ /* 0x010fe8000783e009 */
[----:B---3--:R-:W-:Y:S02]  /*1b560*/  IADD3.X R3, RZ, R4, R10, P1, P0 ;  /* 0x00000004ff037210 */ /* 0x008fe40000fe040a */
        /* <DEDUP_REMOVED lines=8> */
[----:B---3--:R-:W-:Y:S03]  /*1b5f0*/  IADD3 R2, P0, R0, R13, RZ ;  /* 0x0000000d00027210 */ /* 0x008fe60007f1e0ff */
[----:B------:R4:W3:Y:S02]  /*1b600*/  SHFL.IDX PT, R0, R8, 0x1, 0x181f ;  /* 0x00381f0008007f89 */ /* 0x0008e400000e0000 */
[----:B------:R-:W-:Y:S02]  /*1b610*/  IMAD.X R3, R4, 0x1, R14, P0 ;  /* 0x0000000104037824 */ /* 0x000fe400000e060e */
[----:B------:R4:W2:Y:S04]  /*1b620*/  SHFL.IDX PT, R4, R5, 0x1, 0x181f ;  /* 0x00381f0005047f89 */ /* 0x0008a800000e0000 */
[----:B------:R4:W-:Y:S02]  /*1b630*/  LDGSTS.E.BYPASS.LTC128B.128 [R193+0xa100], [R2.64], !P3 ;  /* 0x0a10000002c17fae */ /* 0x0009e4000d901d48 */
.L_x_978:
[C---:B----4-:R-:W-:Y:S02]  /*1b640*/  IADD3 R2, -R100.reuse, 0x10, RZ ;  /* 0x0000001064027810 */ /* 0x050fe40007ffe1ff */
[----:B------:R-:W-:Y:S02]  /*1b650*/  ISETP.NE.U32.AND P0, PT, R100, RZ, PT ;  /* 0x000000ff6400720c */ /* 0x000fe40003f05070 */
[----:B------:R-:W-:Y:S04]  /*1b660*/  LOP3.LUT R2, R2, 0xf, RZ, 0xc0, !PT ;  /* 0x0000000f02027812 */ /* 0x000fe800078ec0ff */
[----:B---3--:R-:W-:Y:S04]  /*1b670*/  IADD3 R2, P2, P1, R2, R0, R9 ;  /* 0x0000000002027210 */ /* 0x008fe8000795e009 */
[----:B--2---:R-:W-:Y:S05]  /*1b680*/  IADD3.X R3, RZ, R4, R10, P2, P1 ;  /* 0x00000004ff037210 */ /* 0x004fea00017e240a */
        /* <DEDUP_REMOVED lines=10> */
.L_x_867:
[----:B--2-4-:R-:W-:Y:S05]  /*1b730*/  BSYNC B0 ;  /* 0x0000000000007941 */ /* 0x014fea0003800000 */
.L_x_866:
[----:B------:R-:W-:Y:S01]  /*1b740*/  LOP3.LUT R8, RZ, c[0x0][0x324], RZ, 0x33, !PT ;  /* 0x0000c900ff087a12 */ /* 0x000fe200078e33ff */
[----:B---3--:R-:W-:Y:S01]  /*1b750*/  IMAD.MOV.U32 R0, RZ, RZ, c[0x0][0x2c4] ;  /* 0x0000b100ff007624 */ /* 0x008fe200078e00ff */
[----:B------:R-:W0:Y:S01]  /*1b760*/  LDGDEPBAR ;  /* 0x00000000000079af */ /* 0x000e220000000000 */
[----:B------:R-:W-:Y:S02]  /*1b770*/  IMAD.IADD R4, R243, 0x1, R233 ;  /* 0x00000001f3047824 */ /* 0x000fe400078e02e9 */
[----:B------:R-:W-:Y:S01]  /*1b780*/  IMAD.SHL.U32 R5, R194, 0x40, RZ ;  /* 0x00000040c2057824 */ /* 0x000fe200078e00ff */
[----:B------:R-:W-:Y:S11]  /*1b790*/  ISETP.NE.AND P0, PT, R0, 0x1, PT ;  /* 0x000000010000780c */ /* 0x000ff60003f05270 */
[----:B------:R-:W-:Y:S02]  /*1b7a0*/  @!UPT UIADD3 URZ, URZ, URZ, URZ ;  /* 0x0000003f3f3ff290 */ /* 0x000fe4000fffe03f */
[----:B------:R-:W-:Y:S05]  /*1b7b0*/  @P0 IMAD.HI.U32 R0, R4, c[0x0][0x2c8], RZ ;  /* 0x0000b20004000a27 */ /* 0x000fea00078e00ff */
[----:B------:R-:W-:Y:S02]  /*1b7c0*/  @P0 SHF.R.U32.HI R4, RZ, c[0x0][0x2cc], R0 ;  /* 0x0000b300ff040a19 */ /* 0x000fe40000011600 */
[----:B------:R-:W-:Y:S04]  /*1b7d0*/  IADD3 R0, -R220, 0x1, -R5 ;  /* 0x00000001dc007810 */ /* 0x000fe80007ffe905 */
[----:B------:R-:W-:Y:S04]  /*1b7e0*/  IADD3 R6, -R217, R0, R216 ;  /* 0x00000000d9067210 */ /* 0x000fe80007ffe1d8 */
[----:B------:R-:W-:Y:S01]  /*1b7f0*/  IADD3 R7, R6, c[0x0][0x328], RZ ;  /* 0x0000ca0006077a10 */ /* 0x000fe20007ffe0ff */
[----:B------:R-:W-:-:S05]  /*1b800*/  BRA.DIV ~URZ, `(.L_x_870) ;  /* 0x000091627f007947 */ /* 0x000fca000b800000 */
[----:B------:R2:W3:Y:S02]  /*1b810*/  SHFL.IDX PT, R3, R4, RZ, 0x1c1f ;  /* 0x001c1fff04037589 */ /* 0x0004e400000e0000 */
.L_x_979:
[-C--:B---3--:R-:W-:Y:S01]  /*1b820*/  IADD3 R2, R7, R3.reuse, RZ ;  /* 0x0000000307027210 */ /* 0x088fe20007ffe0ff */
[----:B------:R-:W-:Y:S02]  /*1b830*/  IMAD.MOV.U32 R0, RZ, RZ, c[0x0][0x32c] ;  /* 0x0000cb00ff007624 */ /* 0x000fe400078e00ff */
[----:B------:R-:W-:Y:S03]  /*1b840*/  IMAD.IADD R6, R8, 0x1, R6 ;  /* 0x0000000108067824 */ /* 0x000fe600078e0206 */
[----:B------:R-:W-:Y:S02]  /*1b850*/  ISETP.GE.AND P0, PT, R0, 0x1, PT ;  /* 0x000000010000780c */ /* 0x000fe40003f06270 */
[----:B------:R-:W-:Y:S11]  /*1b860*/  IADD3 R0, R6, R3, RZ ;  /* 0x0000000306007210 */ /* 0x000ff60007ffe0ff */
        /* <DEDUP_REMOVED lines=14> */
.L_x_873:
[----:B------:R-:W-:Y:S04]  /*1b950*/  MOV R8, 0x1 ;  /* 0x0000000100087802 */ /* 0x000fe80000000f00 */
[----:B------:R-:W-:Y:S11]  /*1b960*/  ISETP.NE.AND P0, PT, R8, c[0x0][0x32c], PT ;  /* 0x0000cb0008007a0c */ /* 0x000ff60003f05270 */
[----:B------:R-:W-:Y:S02]  /*1b970*/  @!UPT UIADD3 URZ, URZ, URZ, URZ ;  /* 0x0000003f3f3ff290 */ /* 0x000fe4000fffe03f */
[----:B------:R-:W-:Y:S05]  /*1b980*/  @P0 IMAD.HI.U32 R8, R3, c[0x0][0x330], RZ ;  /* 0x0000cc0003080a27 */ /* 0x000fea00078e00ff */
[----:B------:R-:W-:Y:S02]  /*1b990*/  @P0 SHF.R.U32.HI R3, RZ, c[0x0][0x334], R8 ;  /* 0x0000cd00ff030a19 */ /* 0x000fe40000011608 */
.L_x_874:
[----:B------:R-:W-:Y:S05]  /*1b9a0*/  BSYNC B0 ;  /* 0x0000000000007941 */ /* 0x000fea0003800000 */
.L_x_872:
[----:B------:R-:W-:Y:S04]  /*1b9b0*/  IMAD R3, R3, c[0x0][0x32c], -R5 ;  /* 0x0000cb0003037a24 */ /* 0x000fe800078e0a05 */
[----:B------:R-:W-:Y:S05]  /*1b9c0*/  IMAD.IADD R3, R3, 0x1, -R220 ;  /* 0x0000000103037824 */ /* 0x000fea00078e0adc */
[----:B------:R-:W-:Y:S02]  /*1b9d0*/  IMNMX R0, R0, R3, !PT ;  /* 0x0000000300007217 */ /* 0x000fe40007800200 */
[----:B------:R-:W-:Y:S04]  /*1b9e0*/  IADD3 R3, R3, c[0x0][0x32c], RZ ;  /* 0x0000cb0003037a10 */ /* 0x000fe80007ffe0ff */
[----:B------:R-:W-:Y:S02]  /*1b9f0*/  IMNMX R2, R2, R3, PT ;  /* 0x0000000302027217 */ /* 0x000fe40003800200 */
.L_x_871:
[----:B------:R-:W-:Y:S04]  /*1ba00*/  ISETP.GT.AND P1, PT, R194, -0x1, PT ;  /* 0xffffffffc200780c */ /* 0x000fe80003f24270 */
[C---:B------:R-:W-:Y:S02]  /*1ba10*/  ISETP.GT.AND P2, PT, R0.reuse, RZ, P1 ;  /* 0x000000ff0000720c */ /* 0x040fe40000f44270 */
[----:B------:R-:W-:Y:S02]  /*1ba20*/  ISETP.GT.AND P0, PT, R0, 0x1, P1 ;  /* 0x000000010000780c */ /* 0x000fe40000f04270 */
[C---:B------:R-:W-:Y:S02]  /*1ba30*/  ISETP.LT.OR P2, PT, R2.reuse, 0x1, P2 ;  /* 0x000000010200780c */ /* 0x040fe40001741670 */
[----:B------:R-:W-:Y:S02]  /*1ba40*/  ISETP.LT.OR P0, PT, R2, 0x2, P0 ;  /* 0x000000020200780c */ /* 0x000fe40000701670 */
[----:B------:R-:W-:Y:S02]  /*1ba50*/  FSEL R22, R170, -INF , !P2 ;  /* 0xff800000aa167808 */ /* 0x000fe40005000000 */
[C---:B------:R-:W-:Y:S02]  /*1ba60*/  ISETP.GT.AND P2, PT, R0.reuse, 0x8, P1 ;  /* 0x000000080000780c */ /* 0x040fe40000f44270 */
[----:B-1----:R-:W-:Y:S02]  /*1ba70*/  FSEL R149, R169, -INF , !P0 ;  /* 0xff800000a9957808 */ /* 0x002fe40004000000 */
        /* <DEDUP_REMOVED lines=43> */
.L_x_980:
        /* <DEDUP_REMOVED lines=19> */
.L_x_878:
[----:B-12---:R-:W-:Y:S04]  /*1be60*/  MOV R4, 0x1 ;  /* 0x0000000100047802 */ /* 0x006fe80000000f00 */
[----:B------:R-:W-:Y:S11]  /*1be70*/  ISETP.NE.AND P0, PT, R4, c[0x0][0x32c], PT ;  /* 0x0000cb0004007a0c */ /* 0x000ff60003f05270 */
[----:B------:R-:W-:Y:S02]  /*1be80*/  @!UPT UIADD3 URZ, URZ, URZ, URZ ;  /* 0x0000003f3f3ff290 */ /* 0x000fe4000fffe03f */
[----:B------:R-:W-:Y:S05]  /*1be90*/  @P0 IMAD.HI.U32 R4, R3, c[0x0][0x330], RZ ;  /* 0x0000cc0003040a27 */ /* 0x000fea00078e00ff */
[----:B------:R-:W-:Y:S02]  /*1bea0*/  @P0 SHF.R.U32.HI R3, RZ, c[0x0][0x334], R4 ;  /* 0x0000cd00ff030a19 */ /* 0x000fe40000011604 */
.L_x_879:
[----:B------:R-:W-:Y:S05]  /*1beb0*/  BSYNC B0 ;  /* 0x0000000000007941 */ /* 0x000fea0003800000 */
.L_x_877:
[----:B------:R-:W-:Y:S04]  /*1bec0*/  IMAD R5, R3, c[0x0][0x32c], -R5 ;  /* 0x0000cb0003057a24 */ /* 0x000fe800078e0a05 */
[----:B------:R-:W-:Y:S05]  /*1bed0*/  IMAD.IADD R3, R5, 0x1, -R220 ;  /* 0x0000000105037824 */ /* 0x000fea00078e0adc */
[----:B------:R-:W-:Y:S02]  /*1bee0*/  IMNMX R0, R0, R3, !PT ;  /* 0x0000000300007217 */ /* 0x000fe40007800200 */
[----:B------:R-:W-:Y:S04]  /*1bef0*/  IADD3 R3, R3, c[0x0][0x32c], RZ ;  /* 0x0000cb0003037a10 */ /* 0x000fe80007ffe0ff */
[----:B------:R-:W-:Y:S02]  /*1bf00*/  IMNMX R2, R2, R3, PT ;  /* 0x0000000302027217 */ /* 0x000fe40003800200 */
.L_x_876:
        /* <DEDUP_REMOVED lines=82> */
.L_x_981:
[----:B-12---:R-:W-:Y:S01]  /*1c430*/  FMNMX.FTZ R4, R4, R0, !PT ;  /* 0x0000000004047209 */ /* 0x006fe20007810000 */
[----:B------:R-:W-:-:S05]  /*1c440*/  BRA.DIV ~URZ, `(.L_x_881) ;  /* 0x000086427f007947 */ /* 0x000fca000b800000 */
[----:B------:R-:W1:Y:S02]  /*1c450*/  SHFL.BFLY PT, R0, R4, 0x1, 0x1f ;  /* 0x0c201f0004007f89 */ /* 0x000e6400000e0000 */
[----:B-1----:R-:W-:Y:S02]  /*1c460*/  FMNMX.FTZ R100, R4, R0, !PT ;  /* 0x0000000004647209 */ /* 0x002fe40007810000 */
[----:B------:R-:W1:Y:S02]  /*1c470*/  SHFL.BFLY PT, R0, R5, 0x2, 0x1f ;  /* 0x0c401f0005007f89 */ /* 0x000e6400000e0000 */
[----:B-1----:R-:W-:Y:S05]  /*1c480*/  FMNMX.FTZ R4, R5, R0, !PT ;  /* 0x0000000005047209 */ /* 0x002fea0007810000 */
[----:B------:R1:W2:Y:S02]  /*1c490*/  SHFL.BFLY PT, R0, R4, 0x1, 0x1f ;  /* 0x0c201f0004007f89 */ /* 0x0002a400000e0000 */
.L_x_982:
        /* <DEDUP_REMOVED lines=45> */
[----:B------:R-:W-:Y:S02]  /*1c770*/  FMUL.FTZ R36, R0, R36 ;  /* 0x0000002400247220 */ /* 0x000fe40000410000 */
        /* <DEDUP_REMOVED lines=330> */
.L_x_864:
[----:B------:R-:W-:Y:S05]  /*1dc20*/  BRA.DIV ~URZ, `(.L_x_883) ;  /* 0x00006f327f007947 */ /* 0x000fea000b800000 */
[----:B------:R1:W2:Y:S02]  /*1dc30*/  SHFL.BFLY PT, R0, R208, 0x2, 0x1f ;  /* 0x0c401f00d0007f89 */ /* 0x0002a400000e0000 */
.L_x_983:
[----:B--2---:R-:W-:Y:S01]  /*1dc40*/  FADD.FTZ R5, R0, R208 ;  /* 0x000000d000057221 */ /* 0x004fe20000010000 */
[----:B------:R-:W-:Y:S05]  /*1dc50*/  BRA.DIV ~URZ, `(.L_x_884) ;  /* 0x00006f527f007947 */ /* 0x000fea000b800000 */
[----:B------:R-:W2:Y:S02]  /*1dc60*/  SHFL.BFLY PT, R0, R206, 0x2, 0x1f ;  /* 0x0c401f00ce007f89 */ /* 0x000ea400000e0000 */
[----:B--2---:R-:W-:-:S02]  /*1dc70*/  FADD.FTZ R4, R0, R206 ;  /* 0x000000ce00047221 */ /* 0x004fc40000010000 */
[----:B------:R-:W2:Y:S04]  /*1dc80*/  SHFL.BFLY PT, R0, R5, 0x1, 0x1f ;  /* 0x0c201f0005007f89 */ /* 0x000ea800000e0000 */
[----:B------:R3:W4:Y:S01]  /*1dc90*/  SHFL.BFLY PT, R3, R4, 0x1, 0x1f ;  /* 0x0c201f0004037f89 */ /* 0x00072200000e0000 */
[----:B--2---:R-:W-:-:S05]  /*1dca0*/  FADD.FTZ R5, R5, R0 ;  /* 0x0000000005057221 */ /* 0x004fca0000010000 */
.L_x_984:
[----:B------:R-:W-:Y:S01]  /*1dcb0*/  FSETP.NE.FTZ.AND P1, PT, R5, RZ, PT ;  /* 0x000000ff0500720b */ /* 0x000fe20003f35000 */
[----:B----4-:R-:W-:Y:S01]  /*1dcc0*/  FADD.FTZ R3, R3, R4 ;  /* 0x0000000403037221 */ /* 0x010fe20000010000 */
[----:B------:R-:W-:Y:S02]  /*1dcd0*/  MOV R15, 0xff800000 ;  /* 0xff800000000f7802 */ /* 0x000fe40000000f00 */
[----:B------:R-:W-:Y:S02]  /*1dce0*/  MOV R18, 0xff800000 ;  /* 0xff80000000127802 */ /* 0x000fe40000000f00 */
[----:B------:R-:W-:-:S07]  /*1dcf0*/  FSETP.NE.FTZ.AND P0, PT, R3, RZ, PT ;  /* 0x000000ff0300720b */ /* 0x000fce0003f15000 */
[----:B------:R-:W2:Y:S01]  /*1dd00*/  @P1 MUFU.LG2 R0, R5 ;  /* 0x0000000500001308 */ /* 0x000ea20000000c00 */
[----:B------:R-:W-:-:S05]  /*1dd10*/  @P1 MOV R2, 0x3f317218 ;  /* 0x3f31721800021802 */ /* 0x000fca0000000f00 */
[----:B------:R-:W-:Y:S01]  /*1dd20*/  @P1 FMUL.FTZ R2, R2, c[0x0][0x2d0] ;  /* 0x0000b40002021a20 */ /* 0x000fe20000410000 */
[----:B---3--:R-:W-:-:S05]  /*1dd30*/  @P0 MOV R4, 0x3f317218 ;  /* 0x3f31721800040802 */ /* 0x008fca0000000f00 */
[----:B------:R-:W-:Y:S02]  /*1dd40*/  @P0 FMUL.FTZ R4, R4, c[0x0][0x2d0] ;  /* 0x0000b40004040a20 */ /* 0x000fe40000410000 */
[----:B--2---:R-:W-:-:S04]  /*1dd50*/  @P1 FMUL.FTZ R0, R0, 0.69314718246459960938 ;  /* 0x3f31721800001820 */ /* 0x004fc80000410000 */
[----:B------:R-:W-:Y:S01]  /*1dd60*/  @P1 FFMA.FTZ R15, R2, R100, R0 ;  /* 0x00000064020f1223 */ /* 0x000fe20000010000 */
[----:B------:R-:W-:Y:S01]  /*1dd70*/  MOV R2, RZ ;  /* 0x000000ff00027202 */ /* 0x000fe20000000f00 */
[----:B------:R-:W2:Y:S08]  /*1dd80*/  @P0 MUFU.LG2 R0, R3 ;  /* 0x0000000300000308 */ /* 0x000eb00000000c00 */
[----:B------:R-:W3:Y:S01]  /*1dd90*/  @P1 MUFU.RCP R2, R5 ;  /* 0x0000000500021308 */ /* 0x000ee20000001000 */
[----:B--2---:R-:W-:-:S04]  /*1dda0*/  @P0 FMUL.FTZ R0, R0, 0.69314718246459960938 ;  /* 0x3f31721800000820 */ /* 0x004fc80000410000 */
[----:B------:R-:W-:Y:S01]  /*1ddb0*/  @P0 FFMA.FTZ R18, R4, R16, R0 ;  /* 0x0000001004120223 */ /* 0x000fe20000010000 */
[----:B------:R-:W-:Y:S01]  /*1ddc0*/  MOV R0, RZ ;  /* 0x000000ff00007202 */ /* 0x000fe20000000f00 */
[C---:B---3--:R-:W-:Y:S02]  /*1ddd0*/  FMUL.FTZ R100, R2.reuse, R116 ;  /* 0x0000007402647220 */ /* 0x048fe40000410000 */
[----:B------:R-:W-:-:S03]  /*1dde0*/  FMUL.FTZ R101, R2, R117 ;  /* 0x0000007502657220 */ /* 0x000fc60000410000 */
[----:B------:R-:W2:Y:S01]  /*1ddf0*/  @P0 MUFU.RCP R0, R3 ;  /* 0x0000000300000308 */ /* 0x000ea20000001000 */
        /* <DEDUP_REMOVED lines=14> */
[C---:B--2---:R-:W-:Y:S02]  /*1dee0*/  FMUL.FTZ R96, R0.reuse, R114 ;  /* 0x0000007200607220 */ /* 0x044fe40000410000 */
[----:B------:R-:W-:Y:S02]  /*1def0*/  FMUL.FTZ R97, R0, R115 ;  /* 0x0000007300617220 */ /* 0x000fe40000410000 */
        /* <DEDUP_REMOVED lines=53> */
[----:B------:R-:W-:Y:S01]  /*1e250*/  FMUL.FTZ R51, R0, R99 ;  /* 0x0000006300337220 */ /* 0x000fe20000410000 */
[----:B------:R-:W-:Y:S01]  /*1e260*/  MOV R0, 0x1 ;  /* 0x0000000100007802 */ /* 0x000fe20000000f00 */
        /* <DEDUP_REMOVED lines=24> */
.L_x_749:
        /* <DEDUP_REMOVED lines=17> */
.L_x_886:
[----:B------:R-:W-:Y:S05]  /*1e500*/  BSYNC B0 ;  /* 0x0000000000007941 */ /* 0x000fea0003800000 */
.L_x_885:
[----:B------:R-:W-:Y:S01]  /*1e510*/  PRMT R0, R0, 0x9910, RZ ;  /* 0x0000991000007816 */ /* 0x000fe200000000ff */
[----:B------:R-:W-:Y:S01]  /*1e520*/  BSSY B1, `(.L_x_887) ;  /* 0x0000386000017945 */ /* 0x000fe20003800000 */
[----:B------:R-:W-:Y:S02]  /*1e530*/  IMAD.MOV.U32 R86, RZ, RZ, R244 ;  /* 0x000000ffff567224 */ /* 0x000fe400078e00f4 */
[----:B------:R-:W-:-:S13]  /*1e540*/  ISETP.NE.AND P0, PT, R0, RZ, PT ;  /* 0x000000ff0000720c */ /* 0x000fda0003f05270 */
[----:B------:R-:W-:Y:S05]  /*1e550*/  @!P0 BRA `(.L_x_888) ;  /* 0x00002c4000008947 */ /* 0x000fea0003800000 */
[----:B------:R-:W2:Y:S04]  /*1e560*/  LDL R8, [R1+0x4] ;  /* 0x0000040001087983 */ /* 0x000ea80000100800 */
[----:B------:R-:W3:Y:S04]  /*1e570*/  LDL R7, [R1] ;  /* 0x0000000001077983 */ /* 0x000ee80000100800 */
[----:B------:R-:W4:Y:S04]  /*1e580*/  LDL R6, [R1+0x14] ;  /* 0x0000140001067983 */ /* 0x000f280000100800 */
[----:B------:R-:W3:Y:S04]  /*1e590*/  LDL R5, [R1+0xc] ;  /* 0x00000c0001057983 */ /* 0x000ee80000100800 */
[----:B------:R-:W3:Y:S04]  /*1e5a0*/  LDL R4, [R1+0x10] ;  /* 0x0000100001047983 */ /* 0x000ee80000100800 */
[----:B------:R-:W3:Y:S01]  /*1e5b0*/  LDL R3, [R1+0x8] ;  /* 0x0000080001037983 */ /* 0x000ee20000100800 */
[----:B------:R-:W-:Y:S01]  /*1e5c0*/  WARPSYNC 0xffffffff ;  /* 0xffffffff00007948 */ /* 0x000fe20003800000 */
[----:B------:R-:W-:Y:S01]  /*1e5d0*/  F2FP.PACK_AB R2, R23, R22 ;  /* 0x000000161702723e */ /* 0x000fe200000000ff */
[----:B------:R-:W-:Y:S01]  /*1e5e0*/  IMAD.MOV.U32 R14, RZ, RZ, c[0x0][0x388] ;  /* 0x0000e200ff0e7624 */ /* 0x000fe200078e00ff */
[----:B------:R-:W-:Y:S01]  /*1e5f0*/  BAR.SYNC.DEFER_BLOCKING 0x1, 0x100 ;  /* 0x0044000000007b1d */ /* 0x000fe20000010000 */
[----:B------:R-:W-:-:S02]  /*1e600*/  F2FP.PACK_AB R0, R85, R84 ;  /* 0x000000545500723e */ /* 0x000fc400000000ff */
[----:B------:R-:W-:Y:S02]  /*1e610*/  ISETP.NE.U32.AND P0, PT, RZ, c[0x0][0x508], PT ;  /* 0x00014200ff007a0c */ /* 0x000fe40003f05070 */
[----:B------:R-:W-:Y:S02]  /*1e620*/  ISETP.NE.U32.AND P2, PT, RZ, c[0x0][0x500], PT ;  /* 0x00014000ff007a0c */ /* 0x000fe40003f45070 */
[----:B------:R-:W-:Y:S02]  /*1e630*/  ISETP.NE.AND.EX P1, PT, RZ, c[0x0][0x50c], PT, P0 ;  /* 0x00014300ff007a0c */ /* 0x000fe40003f25300 */
[----:B------:R-:W-:Y:S01]  /*1e640*/  ISETP.NE.AND.EX P2, PT, RZ, c[0x0][0x504], PT, P2 ;  /* 0x00014100ff007a0c */ /* 0x000fe20003f45320 */
[----:B------:R1:W-:Y:S04]  /*1e650*/  STS [R251], R2 ;  /* 0x00000002fb007388 */ /* 0x0003e80000000800 */
[----:B------:R1:W-:Y:S02]  /*1e660*/  STS [R251+0x400], R0 ;  /* 0x00040000fb007388 */ /* 0x0003e40000000800 */
[----:B-1----:R-:W-:-:S02]  /*1e670*/  F2FP.PACK_AB R2, R25, R24 ;  /* 0x000000181902723e */ /* 0x002fc400000000ff */
[----:B------:R-:W-:-:S03]  /*1e680*/  F2FP.PACK_AB R0, R31, R30 ;  /* 0x0000001e1f00723e */ /* 0x000fc600000000ff */
[----:B------:R1:W-:Y:S04]  /*1e690*/  STS [R252], R2 ;  /* 0x00000002fc007388 */ /* 0x0003e80000000800 */
[----:B------:R1:W-:Y:S02]  /*1e6a0*/  STS [R252+0x400], R0 ;  /* 0x00040000fc007388 */ /* 0x0003e40000000800 */
[----:B-1----:R-:W-:Y:S02]  /*1e6b0*/  F2FP.PACK_AB R2, R27, R26 ;  /* 0x0000001a1b02723e */ /* 0x002fe400000000ff */
[----:B------:R-:W-:-:S03]  /*1e6c0*/  F2FP.PACK_AB R0, R125, R124 ;  /* 0x0000007c7d00723e */ /* 0x000fc600000000ff */
        /* <DEDUP_REMOVED lines=84> */
[----:B------:R-:W-:Y:S01]  /*1ec10*/  STS [R3+0x8000], R2 ;  /* 0x0080000203007388 */ /* 0x000fe20000000800 */
[----:B------:R-:W-:-:S03]  /*1ec20*/  IMAD.MOV.U32 R4, RZ, RZ, 0x4 ;  /* 0x00000004ff047424 */ /* 0x000fc600078e00ff */
[----:B------:R1:W-:Y:S02]  /*1ec30*/  STS [R3+0x8400], R0 ;  /* 0x0084000003007388 */ /* 0x0003e40000000800 */
[CC--:B-1----:R-:W-:Y:S02]  /*1ec40*/  @P1 IMAD.WIDE R2, R247.reuse, R4.reuse, c[0x0][0x508] ;  /* 0x00014200f7021625 */ /* 0x0c2fe400078e0204 */
[----:B------:R-:W-:Y:S02]  /*1ec50*/  BAR.SYNC.DEFER_BLOCKING 0x1, 0x100 ;  /* 0x0044000000007b1d */ /* 0x000fe40000010000 */
[----:B------:R-:W-:-:S04]  /*1ec60*/  IMAD.WIDE R4, R247, R4, c[0x0][0x500] ;  /* 0x00014000f7047625 */ /* 0x000fc800078e0204 */
[----:B------:R1:W5:Y:S02]  /*1ec70*/  @P1 LDG.E R14, [R2.64] ;  /* 0x00000008020e1981 */ /* 0x000364000c1e1900 */
        /* <DEDUP_REMOVED lines=9> */
.L_x_889:
[----:B------:R-:W2:Y:S01]  /*1ed10*/  LDL R87, [R1+0x4c] ;  /* 0x00004c0001577983 */ /* 0x000ea20000100800 */
[----:B------:R-:W-:Y:S01]  /*1ed20*/  IMAD.MOV.U32 R13, RZ, RZ, 0x368 ;  /* 0x00000368ff0d7424 */ /* 0x000fe200078e00ff */
[----:B------:R-:W-:Y:S02]  /*1ed30*/  ISETP.GT.AND P2, PT, R0, 0x1, PT ;  /* 0x000000010000780c */ /* 0x000fe40003f44270 */
[----:B------:R-:W-:Y:S01]  /*1ed40*/  ISETP.NE.U32.AND P0, PT, RZ, c[0x0][0x500], PT ;  /* 0x00014000ff007a0c */ /* 0x000fe20003f05070 */
[----:B------:R-:W3:Y:S01]  /*1ed50*/  S2R R90, SR_TID.X ;  /* 0x00000000005a7919 */ /* 0x000ee20000002100 */
[----:B------:R-:W-:-:S02]  /*1ed60*/  SEL R13, R13, 0x328, P2 ;  /* 0x000003280d0d7807 */ /* 0x000fc40001000000 */
[----:B------:R-:W-:Y:S02]  /*1ed70*/  ISETP.NE.AND.EX P0, PT, RZ, c[0x0][0x504], PT, P0 ;  /* 0x00014100ff007a0c */ /* 0x000fe40003f05300 */
[----:B------:R-:W4:Y:S01]  /*1ed80*/  LDC.64 R6, c[0x0][R13+0x170] ;  /* 0x00005c000d067b82 */ /* 0x000f220000000a00 */
[----:B------:R-:W-:Y:S02]  /*1ed90*/  SHF.R.S32.HI R3, RZ, 0x1f, R247 ;  /* 0x0000001fff037819 */ /* 0x000fe400000114f7 */
[----:B------:R-:W-:Y:S02]  /*1eda0*/  SEL R0, R247, RZ, !P0 ;  /* 0x000000fff7007207 */ /* 0x000fe40004000000 */
[----:B-1----:R-:W-:Y:S02]  /*1edb0*/  SEL R4, R3, RZ, !P0 ;  /* 0x000000ff03047207 */ /* 0x002fe40004000000 */
[----:B------:R-:W-:Y:S01]  /*1edc0*/  LOP3.LUT R5, R246, 0xffff, RZ, 0xc0, !PT ;  /* 0x0000fffff6057812 */ /* 0x000fe200078ec0ff */
[----:B------:R-:W1:Y:S08]  /*1edd0*/  LDC.64 R10, c[0x0][R13+0x168] ;  /* 0x00005a000d0a7b82 */ /* 0x000e700000000a00 */
[----:B------:R-:W1:Y:S01]  /*1ede0*/  LDC.64 R16, c[0x0][R13+0x178] ;  /* 0x00005e000d107b82 */ /* 0x000e620000000a00 */
[----:B---3--:R-:W-:-:S04]  /*1edf0*/  SHF.R.S32.HI R19, RZ, 0x1f, R90 ;  /* 0x0000001fff137819 */ /* 0x008fc8000001145a */
[----:B------:R-:W-:-:S04]  /*1ee00*/  LEA.HI R19, R19, R90, RZ, 0x5 ;  /* 0x0000005a13137211 */ /* 0x000fc800078f28ff */
[----:B------:R-:W-:-:S05]  /*1ee10*/  LOP3.LUT R19, R19, 0xffffffe0, RZ, 0xc0, !PT ;  /* 0xffffffe013137812 */ /* 0x000fca00078ec0ff */
[----:B------:R-:W-:Y:S02]  /*1ee20*/  IMAD.IADD R19, R90, 0x1, -R19 ;  /* 0x000000015a137824 */ /* 0x000fe400078e0a13 */
[----:B----4-:R-:W-:-:S04]  /*1ee30*/  IMAD R3, R7, R0, RZ ;  /* 0x0000000007037224 */ /* 0x010fc800078e02ff */
[C---:B------:R-:W-:Y:S02]  /*1ee40*/  IMAD R4, R6.reuse, R4, R3 ;  /* 0x0000000406047224 */ /* 0x040fe400078e0203 */
[----:B------:R-:W-:-:S04]  /*1ee50*/  IMAD.WIDE.U32 R6, R6, R0, RZ ;  /* 0x0000000006067225 */ /* 0x000fc800078e00ff */
[----:B-1----:R-:W-:-:S04]  /*1ee60*/  IMAD.WIDE.U32 R8, R10, R5, RZ ;  /* 0x000000050a087225 */ /* 0x002fc800078e00ff */
[----:B------:R-:W-:Y:S01]  /*1ee70*/  IMAD R3, R11, R5, RZ ;  /* 0x000000050b037224 */ /* 0x000fe200078e02ff */
[----:B-----5:R-:W-:Y:S01]  /*1ee80*/  IADD3 R12, P1, P0, R6, R8, R2 ;  /* 0x00000008060c7210 */ /* 0x020fe2000783e002 */
[----:B------:R-:W-:Y:S01]  /*1ee90*/  IMAD.IADD R4, R7, 0x1, R4 ;  /* 0x0000000107047824 */ /* 0x000fe200078e0204 */
[----:B------:R-:W-:Y:S01]  /*1eea0*/  SHF.R.S32.HI R8, RZ, 0x1f, R2 ;  /* 0x0000001fff087819 */ /* 0x000fe20000011402 */
[----:B------:R-:W-:Y:S01]  /*1eeb0*/  IMAD.IADD R9, R9, 0x1, R3 ;  /* 0x0000000109097824 */ /* 0x000fe200078e0203 */
[----:B------:R-:W-:Y:S01]  /*1eec0*/  SEL R6, R249, RZ, P2 ;  /* 0x000000fff9067207 */ /* 0x000fe20001000000 */
[----:B------:R-:W-:-:S03]  /*1eed0*/  IMAD.MOV.U32 R3, RZ, RZ, c[0x0][0x4e8] ;  /* 0x00013a00ff037624 */ /* 0x000fc600078e00ff */
[----:B------:R-:W-:Y:S01]  /*1eee0*/  IADD3.X R11, R4, R9, R8, P1, P0 ;  /* 0x00000009040b7210 */ /* 0x000fe20000fe0408 */
[-C--:B------:R-:W-:Y:S01]  /*1eef0*/  IMAD R10, R17, R6.reuse, RZ ;  /* 0x00000006110a7224 */ /* 0x080fe200078e02ff */
[----:B------:R-:W-:Y:S01]  /*1ef00*/  ISETP.NE.AND P3, PT, R3, 0x1, PT ;  /* 0x000000010300780c */ /* 0x000fe20003f65270 */
[----:B------:R-:W-:Y:S02]  /*1ef10*/  IMAD.IADD R3, R243, 0x1, R233 ;  /* 0x00000001f3037824 */ /* 0x000fe400078e02e9 */
[----:B------:R-:W-:-:S04]  /*1ef20*/  IMAD.WIDE.U32 R6, R16, R6, RZ ;  /* 0x0000000610067225 */ /* 0x000fc800078e00ff */
[----:B------:R-:W-:Y:S02]  /*1ef30*/  IMAD.MOV.U32 R4, RZ, RZ, R3 ;  /* 0x000000ffff047224 */ /* 0x000fe400078e0003 */
[----:B------:R-:W-:-:S04]  /*1ef40*/  IMAD.IADD R10, R7, 0x1, R10 ;  /* 0x00000001070a7824 */ /* 0x000fc800078e020a */
[----:B------:R-:W-:-:S05]  /*1ef50*/  @P3 IMAD.HI.U32 R9, R3, c[0x0][0x4ec], RZ ;  /* 0x00013b0003093a27 */ /* 0x000fca00078e00ff */
[----:B------:R-:W-:-:S04]  /*1ef60*/  @P3 SHF.R.U32.HI R4, RZ, c[0x0][0x4f0], R9 ;  /* 0x00013c00ff043a19 */ /* 0x000fc80000011609 */
[----:B------:R-:W-:Y:S02]  /*1ef70*/  IADD3 R6, P1, P0, R4, R12, R6 ;  /* 0x0000000c04067210 */ /* 0x000fe4000783e006 */
[--C-:B------:R-:W-:Y:S01]  /*1ef80*/  SHF.R.S32.HI R7, RZ, 0x1f, R4.reuse ;  /* 0x0000001fff077819 */ /* 0x100fe20000011404 */
[----:B------:R-:W-:-:S03]  /*1ef90*/  IMAD.MOV R4, RZ, RZ, -R4 ;  /* 0x000000ffff047224 */ /* 0x000fc600078e0a04 */
[----:B------:R-:W-:Y:S01]  /*1efa0*/  IADD3.X R7, R7, R11, R10, P1, P0 ;  /* 0x0000000b07077210 */ /* 0x000fe20000fe040a */
[----:B------:R-:W-:Y:S01]  /*1efb0*/  IMAD R4, R4, c[0x0][0x4e8], R3 ;  /* 0x00013a0004047a24 */ /* 0x000fe200078e0203 */
[----:B------:R-:W1:Y:S04]  /*1efc0*/  LDC.64 R10, c[0x0][R13+0x160] ;  /* 0x000058000d0a7b82 */ /* 0x000e680000000a00 */
[----:B------:R-:W-:Y:S01]  /*1efd0*/  SHF.R.S32.HI R9, RZ, 0x1f, R4 ;  /* 0x0000001fff097819 */ /* 0x000fe20000011404 */
[----:B-1----:R-:W-:-:S04]  /*1efe0*/  IMAD.WIDE.U32 R6, R10, R4, R6 ;  /* 0x000000040a067225 */ /* 0x002fc800078e0006 */
[----:B------:R-:W-:-:S04]  /*1eff0*/  IMAD R4, R11, R4, RZ ;  /* 0x000000040b047224 */ /* 0x000fc800078e02ff */
[----:B------:R-:W-:Y:S02]  /*1f000*/  IMAD R4, R10, R9, R4 ;  /* 0x000000090a047224 */ /* 0x000fe400078e0204 */
[----:B------:R-:W-:Y:S02]  /*1f010*/  IMAD.MOV.U32 R10, RZ, RZ, c[0x0][0x4a8] ;  /* 0x00012a00ff0a7624 */ /* 0x000fe400078e00ff */
[----:B------:R-:W-:Y:S02]  /*1f020*/  IMAD.MOV.U32 R9, RZ, RZ, c[0x0][0x4ac] ;  /* 0x00012b00ff097624 */ /* 0x000fe400078e00ff */
[----:B------:R-:W-:Y:S01]  /*1f030*/  IMAD.IADD R4, R7, 0x1, R4 ;  /* 0x0000000107047824 */ /* 0x000fe200078e0204 */
[----:B------:R-:W-:Y:S02]  /*1f040*/  SEL R10, R10, c[0x0][0x450], P2 ;  /* 0x000114000a0a7a07 */ /* 0x000fe40001000000 */
[----:B------:R-:W-:Y:S02]  /*1f050*/  SEL R9, R9, c[0x0][0x454], P2 ;  /* 0x0001150009097a07 */ /* 0x000fe40001000000 */
[----:B------:R-:W-:-:S04]  /*1f060*/  LEA R10, P0, R6, R10, 0x2 ;  /* 0x0000000a060a7211 */ /* 0x000fc800078010ff */
[----:B------:R-:W-:Y:S01]  /*1f070*/  LEA.HI.X R6, R6, R9, R4, 0x2, P0 ;  /* 0x0000000906067211 */ /* 0x000fe200000f1404 */
[----:B------:R-:W-:Y:S01]  /*1f080*/  SHFL.IDX PT, R12, R10, RZ, 0x1c1f ;  /* 0x001c1fff0a0c7589 */ /* 0x000fe200000e0000 */
[----:B------:R-:W-:Y:S01]  /*1f090*/  IMAD R4, R14, c[0x0][0x4e8], RZ ;  /* 0x00013a000e047a24 */ /* 0x000fe200078e02ff */
[----:B------:R-:W-:Y:S02]  /*1f0a0*/  LOP3.LUT P0, RZ, R19, 0x3, RZ, 0xc0, !PT ;  /* 0x0000000313ff7812 */ /* 0x000fe4000780c0ff */
[----:B------:R-:W1:Y:S04]  /*1f0b0*/  SHFL.IDX PT, R13, R6, RZ, 0x1c1f ;  /* 0x001c1fff060d7589 */ /* 0x000e6800000e0000 */
[----:B------:R-:W-:Y:S04]  /*1f0c0*/  SHFL.IDX PT, R10, R10, 0x1, 0x1c1f ;  /* 0x003c1f000a0a7f89 */ /* 0x000fe800000e0000 */
[----:B------:R2:W3:Y:S02]  /*1f0d0*/  SHFL.IDX PT, R11, R6, 0x1, 0x1c1f ;  /* 0x003c1f00060b7f89 */ /* 0x0004e400000e0000 */
[----:B--2---:R-:W-:-:S05]  /*1f0e0*/  IMAD.IADD R6, R87, 0x1, R233 ;  /* 0x0000000157067824 */ /* 0x004fca00078e02e9 */
[C---:B------:R-:W-:Y:S02]  /*1f0f0*/  IADD3 R7, R6.reuse, 0x8, RZ ;  /* 0x0000000806077810 */ /* 0x040fe40007ffe0ff */
[-C--:B------:R-:W-:Y:S02]  /*1f100*/  ISETP.GE.OR P1, PT, R6, R4.reuse, P0 ;  /* 0x000000040600720c */ /* 0x080fe40000726670 */
[----:B------:R-:W-:-:S11]  /*1f110*/  ISETP.GE.OR P0, PT, R7, R4, P0 ;  /* 0x000000040700720c */ /* 0x000fd60000706670 */
[----:B-1----:R1:W-:Y:S01]  /*1f120*/  @!P1 ST.E [R12.64], R15 ;  /* 0x0000000f0c009985 */ /* 0x0023e2000c101908 */
[----:B------:R-:W-:-:S03]  /*1f130*/  ISETP.GE.AND P1, PT, R7, R4, PT ;  /* 0x000000040700720c */ /* 0x000fc60003f26270 */
[----:B---3--:R2:W-:Y:S01]  /*1f140*/  @!P0 ST.E [R10.64], R18 ;  /* 0x000000120a008985 */ /* 0x0085e2000c101908 */
        /* <DEDUP_REMOVED lines=8> */
[----:B------:R-:W-:Y:S01]  /*1f1d0*/  IADD3 R8, R209, R233, RZ ;  /* 0x000000e9d1087210 */ /* 0x000fe20007ffe0ff */
        /* <DEDUP_REMOVED lines=18> */
[----:B--2---:R2:W1:Y:S01]  /*1f300*/  LDS.128 R16, [R193+0x8080] ;  /* 0x00808000c1107984 */ /* 0x0044620000000c00 */
        /* <DEDUP_REMOVED lines=15> */
[----:B------:R-:W-:Y:S02]  /*1f400*/  IADD3 R5, R250, R233, RZ ;  /* 0x000000e9fa057210 */ /* 0x000fe40007ffe0ff */
[----:B------:R-:W-:-:S04]  /*1f410*/  IADD3 R0, R3, R0, RZ ;  /* 0x0000000003007210 */ /* 0x000fc80007ffe0ff */
[----:B------:R-:W-:Y:S01]  /*1f420*/  LEA.HI.X R6, R2, c[0x0][0x384], R0, 0x1, P0 ;  /* 0x0000e10002067a11 */ /* 0x000fe200000f0c00 */
[----:B------:R-:W-:Y:S05]  /*1f430*/  BRA.DIV ~URZ, `(.L_x_891) ;  /* 0x000058627f007947 */ /* 0x000fea000b800000 */
[----:B--234-:R2:W3:Y:S02]  /*1f440*/  SHFL.IDX PT, R8, R6, RZ, 0x181f ;  /* 0x00181fff06087589 */ /* 0x01c4e400000e0000 */
.L_x_985:
[----:B------:R-:W-:Y:S05]  /*1f450*/  BRA.DIV ~URZ, `(.L_x_892) ;  /* 0x000058b27f007947 */ /* 0x000fea000b800000 */
[----:B------:R4:W2:Y:S02]  /*1f460*/  SHFL.IDX PT, R0, R7, RZ, 0x181f ;  /* 0x00181fff07007589 */ /* 0x0008a400000e0000 */
.L_x_986:
[----:B------:R-:W-:Y:S01]  /*1f470*/  ISETP.GE.AND P0, PT, R5, R4, PT ;  /* 0x000000040500720c */ /* 0x000fe20003f06270 */
[----:B------:R-:W-:-:S12]  /*1f480*/  BSSY B0, `(.L_x_893) ;  /* 0x000000e000007945 */ /* 0x000fd80003800000 */
[----:B------:R-:W-:Y:S05]  /*1f490*/  @P0 BRA `(.L_x_894) ;  /* 0x000000c000000947 */ /* 0x000fea0003800000 */
[----:B------:R-:W-:Y:S02]  /*1f4a0*/  ISETP.GE.AND P2, PT, R200, c[0x0][0x3c8], PT ;  /* 0x0000f200c8007a0c */ /* 0x000fe40003f46270 */
[----:B------:R-:W-:Y:S02]  /*1f4b0*/  ISETP.GE.AND P1, PT, R202, c[0x0][0x3c8], PT ;  /* 0x0000f200ca007a0c */ /* 0x000fe40003f26270 */
[----:B------:R-:W-:-:S09]  /*1f4c0*/  ISETP.GE.AND P0, PT, R203, c[0x0][0x3c8], PT ;  /* 0x0000f200cb007a0c */ /* 0x000fd20003f06270 */
        /* <DEDUP_REMOVED lines=9> */
.L_x_894:
[----:B------:R-:W-:Y:S05]  /*1f560*/  BSYNC B0 ;  /* 0x0000000000007941 */ /* 0x000fea0003800000 */
.L_x_893:
[----:B------:R-:W-:Y:S05]  /*1f570*/  BRA.DIV ~URZ, `(.L_x_895) ;  /* 0x000057f27f007947 */ /* 0x000fea000b800000 */
[----:B---3--:R3:W4:Y:S04]  /*1f580*/  SHFL.IDX PT, R8, R6, 0x1, 0x181f ;  /* 0x00381f0006087f89 */ /* 0x00872800000e0000 */
[----:B--2---:R3:W2:Y:S02]  /*1f590*/  SHFL.IDX PT, R0, R7, 0x1, 0x181f ;  /* 0x00381f0007007f89 */ /* 0x0046a400000e0000 */
.L_x_987:
        /* <DEDUP_REMOVED lines=16> */
.L_x_897:
[----:B------:R-:W-:Y:S05]  /*1f6a0*/  BSYNC B0 ;  /* 0x0000000000007941 */ /* 0x000fea0003800000 */
.L_x_896:
[----:B------:R-:W-:Y:S05]  /*1f6b0*/  BRA.DIV ~URZ, `(.L_x_898) ;  /* 0x000057727f007947 */ /* 0x000fea000b800000 */
[----:B----4-:R4:W3:Y:S02]  /*1f6c0*/  SHFL.IDX PT, R8, R6, 0x2, 0x181f ;  /* 0x00581f0006087f89 */ /* 0x0108e400000e0000 */
.L_x_988:
[----:B------:R-:W-:Y:S05]  /*1f6d0*/  BRA.DIV ~URZ, `(.L_x_899) ;  /* 0x000057c27f007947 */ /* 0x000fea000b800000 */
[----:B--2---:R2:W4:Y:S02]  /*1f6e0*/  SHFL.IDX PT, R0, R7, 0x2, 0x181f ;  /* 0x00581f0007007f89 */ /* 0x00452400000e0000 */
.L_x_989:
        /* <DEDUP_REMOVED lines=16> */
.L_x_901:
[----:B------:R-:W-:Y:S05]  /*1f7f0*/  BSYNC B0 ;  /* 0x0000000000007941 */ /* 0x000fea0003800000 */
.L_x_900:
[----:B------:R-:W-:Y:S05]  /*1f800*/  BRA.DIV ~URZ, `(.L_x_902) ;  /* 0x000056f27f007947 */ /* 0x000fea000b800000 */
[----:B---34-:R-:W3:Y:S04]  /*1f810*/  SHFL.IDX PT, R6, R6, 0x3, 0x181f ;  /* 0x00781f0006067f89 */ /* 0x018ee800000e0000 */
[----:B------:R4:W2:Y:S02]  /*1f820*/  SHFL.IDX PT, R0, R7, 0x3, 0x181f ;  /* 0x00781f0007007f89 */ /* 0x0008a400000e0000 */
.L_x_990:
[----:B------:R-:W-:-:S04]  /*1f830*/  IADD3 R2, R5, 0x60, RZ ;  /* 0x0000006005027810 */ /* 0x000fc80007ffe0ff */
[----:B------:R-:W-:-:S13]  /*1f840*/  ISETP.GE.AND P0, PT, R2, R4, PT ;  /* 0x000000040200720c */ /* 0x000fda0003f06270 */
[----:B------:R-:W-:Y:S05]  /*1f850*/  @P0 BRA `(.L_x_903) ;  /* 0x0000252000000947 */ /* 0x000fea0003800000 */
[----:B------:R-:W-:Y:S02]  /*1f860*/  ISETP.GE.AND P1, PT, R200, c[0x0][0x3c8], PT ;  /* 0x0000f200c8007a0c */ /* 0x000fe40003f26270 */
[----:B------:R-:W-:-:S11]  /*1f870*/  ISETP.GE.AND P0, PT, R202, c[0x0][0x3c8], PT ;  /* 0x0000f200ca007a0c */ /* 0x000fd60003f06270 */
[-C--:B--2---:R-:W-:Y:S02]  /*1f880*/  @!P1 LEA R4, P3, R200, R0.reuse, 0x1 ;  /* 0x00000000c8049211 */ /* 0x084fe400078608ff */
[----:B------:R-:W-:Y:S02]  /*1f890*/  @!P0 LEA R2, P2, R202, R0, 0x1 ;  /* 0x00000000ca028211 */ /* 0x000fe400078408ff */
        /* <DEDUP_REMOVED lines=10> */
.L_x_890:
        /* <DEDUP_REMOVED lines=34> */
.L_x_991:
[----:B------:R-:W-:Y:S05]  /*1fb60*/  BRA.DIV ~URZ, `(.L_x_905) ;  /* 0x000054c27f007947 */ /* 0x000fea000b800000 */
[----:B------:R4:W1:Y:S02]  /*1fb70*/  SHFL.IDX PT, R0, R12, RZ, 0x1c1f ;  /* 0x001c1fff0c007589 */ /* 0x00086400000e0000 */
.L_x_992:
[----:B------:R-:W-:Y:S01]  /*1fb80*/  BSSY B0, `(.L_x_906) ;  /* 0x00000a8000007945 */ /* 0x000fe20003800000 */
[----:B------:R-:W-:Y:S05]  /*1fb90*/  @P0 BRA `(.L_x_907) ;  /* 0x00000a6000000947 */ /* 0x000fea0003800000 */
[C---:B------:R-:W-:Y:S02]  /*1fba0*/  ISETP.GE.AND P0, PT, R220.reuse, c[0x0][0x3c8], PT ;  /* 0x0000f200dc007a0c */ /* 0x040fe40003f06270 */
[----:B------:R-:W-:Y:S02]  /*1fbb0*/  IADD3 R6, R220, 0x8, RZ ;  /* 0x00000008dc067810 */ /* 0x000fe40007ffe0ff */
[----:B------:R-:W-:Y:S02]  /*1fbc0*/  SHF.R.S32.HI R7, RZ, 0x1f, R220 ;  /* 0x0000001fff077819 */ /* 0x000fe400000114dc */
[----:B------:R-:W-:Y:S02]  /*1fbd0*/  ISETP.GE.AND P2, PT, R6, c[0x0][0x3c8], PT ;  /* 0x0000f20006007a0c */ /* 0x000fe40003f46270 */
[----:B------:R-:W-:-:S02]  /*1fbe0*/  IADD3 R8, R220, 0x10, RZ ;  /* 0x00000010dc087810 */ /* 0x000fc40007ffe0ff */
[C---:B------:R-:W-:Y:S02]  /*1fbf0*/  IADD3 R9, R220.reuse, 0x8, RZ ;  /* 0x00000008dc097810 */ /* 0x040fe40007ffe0ff */
[C---:B--2---:R-:W-:Y:S02]  /*1fc00*/  IADD3 R10, R220.reuse, 0x30, RZ ;  /* 0x00000030dc0a7810 */ /* 0x044fe40007ffe0ff */
[C---:B-1----:R-:W-:Y:S02]  /*1fc10*/  @!P0 LEA R2, P1, R220.reuse, R0, 0x2 ;  /* 0x00000000dc028211 */ /* 0x042fe400078210ff */
[----:B------:R-:W-:Y:S02]  /*1fc20*/  SHF.R.S32.HI R9, RZ, 0x1f, R9 ;  /* 0x0000001fff097819 */ /* 0x000fe40000011409 */
[----:B---3--:R-:W-:Y:S02]  /*1fc30*/  @!P0 LEA.HI.X R3, R220, R4, R7, 0x2, P1 ;  /* 0x00000004dc038211 */ /* 0x008fe400008f1407 */
[----:B------:R-:W-:-:S02]  /*1fc40*/  ISETP.GE.AND P1, PT, R8, c[0x0][0x3c8], PT ;  /* 0x0000f20008007a0c */ /* 0x000fc40003f26270 */
[C---:B------:R-:W-:Y:S01]  /*1fc50*/  IADD3 R7, R220.reuse, 0x18, RZ ;  /* 0x00000018dc077810 */ /* 0x040fe20007ffe0ff */
[----:B------:R1:W-:Y:S01]  /*1fc60*/  @!P0 ST.E.64 [R2.64], R22 ;  /* 0x0000001602008985 */ /* 0x0003e2000c101b08 */
[C---:B------:R-:W-:Y:S02]  /*1fc70*/  IADD3 R11, R220.reuse, 0x28, RZ ;  /* 0x00000028dc0b7810 */ /* 0x040fe40007ffe0ff */
[C---:B------:R-:W-:Y:S02]  /*1fc80*/  IADD3 R14, R220.reuse, 0x40, RZ ;  /* 0x00000040dc0e7810 */ /* 0x040fe40007ffe0ff */
[----:B------:R-:W-:Y:S02]  /*1fc90*/  SHF.R.S32.HI R11, RZ, 0x1f, R11 ;  /* 0x0000001fff0b7819 */ /* 0x000fe4000001140b */
[C---:B------:R-:W-:Y:S02]  /*1fca0*/  IADD3 R15, R220.reuse, 0x30, RZ ;  /* 0x00000030dc0f7810 */ /* 0x040fe40007ffe0ff */
[----:B------:R-:W-:-:S02]  /*1fcb0*/  IADD3 R16, R220, 0x60, RZ ;  /* 0x00000060dc107810 */ /* 0x000fc40007ffe0ff */
[----:B------:R-:W-:Y:S02]  /*1fcc0*/  SHF.R.S32.HI R15, RZ, 0x1f, R15 ;  /* 0x0000001fff0f7819 */ /* 0x000fe4000001140f */
[C---:B------:R-:W-:Y:S02]  /*1fcd0*/  IADD3 R17, R220.reuse, 0x70, RZ ;  /* 0x00000070dc117810 */ /* 0x040fe40007ffe0ff */
[C---:B------:R-:W-:Y:S02]  /*1fce0*/  IADD3 R18, R220.reuse, 0x60, RZ ;  /* 0x00000060dc127810 */ /* 0x040fe40007ffe0ff */
[----:B------:R-:W-:Y:S02]  /*1fcf0*/  IADD3 R19, R220, 0xa8, RZ ;  /* 0x000000a8dc137810 */ /* 0x000fe40007ffe0ff */
[----:B------:R-:W-:Y:S02]  /*1fd00*/  SHF.R.S32.HI R18, RZ, 0x1f, R18 ;  /* 0x0000001fff127819 */ /* 0x000fe40000011412 */
[----:B------:R-:W-:-:S02]  /*1fd10*/  SHF.R.S32.HI R19, RZ, 0x1f, R19 ;  /* 0x0000001fff137819 */ /* 0x000fc40000011413 */
[----:B-1----:R-:W-:-:S04]  /*1fd20*/  @!P2 LEA R2, P0, R6, R0, 0x2 ;  /* 0x000000000602a211 */ /* 0x002fc800078010ff */
[----:B------:R-:W-:Y:S02]  /*1fd30*/  @!P2 LEA.HI.X R3, R6, R4, R9, 0x2, P0 ;  /* 0x000000040603a211 */ /* 0x000fe400000f1409 */
[C---:B------:R-:W-:Y:S02]  /*1fd40*/  IADD3 R9, R220.reuse, 0x10, RZ ;  /* 0x00000010dc097810 */ /* 0x040fe40007ffe0ff */
[----:B------:R-:W-:Y:S01]  /*1fd50*/  ISETP.GE.AND P0, PT, R7, c[0x0][0x3c8], PT ;  /* 0x0000f20007007a0c */ /* 0x000fe20003f06270 */
[----:B------:R1:W-:Y:S01]  /*1fd60*/  @!P2 ST.E.64 [R2.64], R24 ;  /* 0x000000180200a985 */ /* 0x0003e2000c101b08 */
[----:B------:R-:W-:Y:S02]  /*1fd70*/  SHF.R.S32.HI R9, RZ, 0x1f, R9 ;  /* 0x0000001fff097819 */ /* 0x000fe40000011409 */
[----:B------:R-:W-:-:S04]  /*1fd80*/  IADD3 R6, R220, 0x20, RZ ;  /* 0x00000020dc067810 */ /* 0x000fc80007ffe0ff */
[----:B------:R-:W-:Y:S02]  /*1fd90*/  ISETP.GE.AND P3, PT, R6, c[0x0][0x3c8], PT ;  /* 0x0000f20006007a0c */ /* 0x000fe40003f66270 */
[----:B-1----:R-:W-:-:S04]  /*1fda0*/  @!P1 LEA R2, P2, R8, R0, 0x2 ;  /* 0x0000000008029211 */ /* 0x002fc800078410ff */
[----:B------:R-:W-:Y:S02]  /*1fdb0*/  @!P1 LEA.HI.X R3, R8, R4, R9, 0x2, P2 ;  /* 0x0000000408039211 */ /* 0x000fe400010f1409 */
[C---:B------:R-:W-:Y:S02]  /*1fdc0*/  IADD3 R8, R220.reuse, 0x18, RZ ;  /* 0x00000018dc087810 */ /* 0x040fe40007ffe0ff */
[----:B------:R-:W-:Y:S01]  /*1fdd0*/  IADD3 R9, R220, 0x28, RZ ;  /* 0x00000028dc097810 */ /* 0x000fe20007ffe0ff */
[----:B------:R1:W-:Y:S01]  /*1fde0*/  @!P1 ST.E.64 [R2.64], R26 ;  /* 0x0000001a02009985 */ /* 0x0003e2000c101b08 */
[----:B------:R-:W-:Y:S02]  /*1fdf0*/  SHF.R.S32.HI R8, RZ, 0x1f, R8 ;  /* 0x0000001fff087819 */ /* 0x000fe40000011408 */
[----:B------:R-:W-:Y:S02]  /*1fe00*/  ISETP.GE.AND P4, PT, R9, c[0x0][0x3c8], PT ;  /* 0x0000f20009007a0c */ /* 0x000fe40003f86270 */
[----:B------:R-:W-:-:S02]  /*1fe10*/  ISETP.GE.AND P2, PT, R10, c[0x0][0x3c8], PT ;  /* 0x0000f2000a007a0c */ /* 0x000fc40003f46270 */
        /* <DEDUP_REMOVED lines=11> */
[----:B------:R-:W-:Y:S02]  /*1fed0*/  @!P4 LEA.HI.X R7, R9, R4, R11, 0x2, P0 ;  /* 0x000000040907c211 */ /* 0x000fe400000f140b */
[----:B------:R-:W-:Y:S02]  /*1fee0*/  IADD3 R9, R220, 0x48, RZ ;  /* 0x00000048dc097810 */ /* 0x000fe40007ffe0ff */
[----:B------:R-:W-:Y:S01]  /*1fef0*/  ISETP.GE.AND P3, PT, R14, c[0x0][0x3c8], PT ;  /* 0x0000f2000e007a0c */ /* 0x000fe20003f66270 */
[----:B------:R2:W-:Y:S01]  /*1ff00*/  @!P4 ST.E.64 [R6.64], R100 ;  /* 0x000000640600c985 */ /* 0x0005e2000c101b08 */
[----:B------:R-:W-:Y:S02]  /*1ff10*/  IADD3 R11, R220, 0x38, RZ ;  /* 0x00000038dc0b7810 */ /* 0x000fe40007ffe0ff */
[----:B------:R-:W-:Y:S02]  /*1ff20*/  ISETP.GE.AND P4, PT, R9, c[0x0][0x3c8], PT ;  /* 0x0000f20009007a0c */ /* 0x000fe40003f86270 */
[----:B------:R-:W-:-:S02]  /*1ff30*/  SHF.R.S32.HI R11, RZ, 0x1f, R11 ;  /* 0x0000001fff0b7819 */ /* 0x000fc4000001140b */
[----:B-1----:R-:W-:-:S04]  /*1ff40*/  @!P2 LEA R2, P5, R10, R0, 0x2 ;  /* 0x000000000a02a211 */ /* 0x002fc800078a10ff */
[----:B------:R-:W-:Y:S02]  /*1ff50*/  @!P2 LEA.HI.X R3, R10, R4, R15, 0x2, P5 ;  /* 0x000000040a03a211 */ /* 0x000fe400028f140f */
[----:B--2---:R-:W-:Y:S02]  /*1ff60*/  @!P1 LEA R6, P0, R8, R0, 0x2 ;  /* 0x0000000008069211 */ /* 0x004fe400078010ff */
[----:B------:R-:W-:Y:S01]  /*1ff70*/  IADD3 R10, R220, 0x50, RZ ;  /* 0x00000050dc0a7810 */ /* 0x000fe20007ffe0ff */
[----:B------:R1:W-:Y:S01]  /*1ff80*/  @!P2 ST.E.64 [R2.64], R112 ;  /* 0x000000700200a985 */ /* 0x0003e2000c101b08 */
[----:B------:R-:W-:Y:S02]  /*1ff90*/  @!P1 LEA.HI.X R7, R8, R4, R11, 0x2, P0 ;  /* 0x0000000408079211 */ /* 0x000fe400000f140b */
[C---:B------:R-:W-:Y:S02]  /*1ffa0*/  IADD3 R15, R220.reuse, 0x40, RZ ;  /* 0x00000040dc0f7810 */ /* 0x040fe40007ffe0ff */
[C---:B------:R-:W-:Y:S01]  /*1ffb0*/  IADD3 R8, R220.reuse, 0x58, RZ ;  /* 0x00000058dc087810 */ /* 0x040fe20007ffe0ff */
[----:B------:R2:W-:Y:S01]  /*1ffc0*/  @!P1 ST.E.64 [R6.64], R108 ;  /* 0x0000006c06009985 */ /* 0x0005e2000c101b08 */
[----:B------:R-:W-:-:S02]  /*1ffd0*/  IADD3 R11, R220, 0x48, RZ ;  /* 0x00000048dc0b7810 */ /* 0x000fc40007ffe0ff */
[----:B------:R-:W-:Y:S02]  /*1ffe0*/  ISETP.GE.AND P2, PT, R10, c[0x0][0x3c8], PT ;  /* 0x0000f2000a007a0c */ /* 0x000fe40003f46270 */
[----:B------:R-:W-:Y:S02]  /*1fff0*/  SHF.R.S32.HI R15, RZ, 0x1f, R15 ;  /* 0x0000001fff0f7819 */ /* 0x000fe4000001140f */
[----:B------:R-:W-:Y:S02]  /*20000*/  ISETP.GE.AND P1, PT, R8, c[0x0][0x3c8], PT ;  /* 0x0000f20008007a0c */ /* 0x000fe40003f26270 */
[----:B------:R-:W-:Y:S02]  /*20010*/  SHF.R.S32.HI R11, RZ, 0x1f, R11 ;  /* 0x0000001fff0b7819 */ /* 0x000fe4000001140b */
[----:B-1----:R-:W-:-:S04]  /*20020*/  @!P3 LEA R2, P5, R14, R0, 0x2 ;  /* 0x000000000e02b211 */ /* 0x002fc800078a10ff */
[----:B------:R-:W-:Y:S02]  /*20030*/  @!P3 LEA.HI.X R3, R14, R4, R15, 0x2, P5 ;  /* 0x000000040e03b211 */ /* 0x000fe400028f140f */
[C---:B--2---:R-:W-:Y:S02]  /*20040*/  @!P4 LEA R6, P0, R9.reuse, R0, 0x2 ;  /* 0x000000000906c211 */ /* 0x044fe400078010ff */
[C---:B------:R-:W-:Y:S01]  /*20050*/  IADD3 R14, R220.reuse, 0x50, RZ ;  /* 0x00000050dc0e7810 */ /* 0x040fe20007ffe0ff */
[----:B------:R1:W-:Y:S01]  /*20060*/  @!P3 ST.E.64 [R2.64], R36 ;  /* 0x000000240200b985 */ /* 0x0003e2000c101b08 */
[----:B------:R-:W-:Y:S02]  /*20070*/  @!P4 LEA.HI.X R7, R9, R4, R11, 0x2, P0 ;  /* 0x000000040907c211 */ /* 0x000fe400000f140b */
[----:B------:R-:W-:Y:S02]  /*20080*/  IADD3 R11, R220, 0x68, RZ ;  /* 0x00000068dc0b7810 */ /* 0x000fe40007ffe0ff */
[----:B------:R-:W-:Y:S01]  /*20090*/  ISETP.GE.AND P3, PT, R16, c[0x0][0x3c8], PT ;  /* 0x0000f20010007a0c */ /* 0x000fe20003f66270 */
[----:B------:R2:W-:Y:S01]  /*200a0*/  @!P4 ST.E.64 [R6.64], R40 ;  /* 0x000000280600c985 */ /* 0x0005e2000c101b08 */
[----:B------:R-:W-:-:S02]  /*200b0*/  IADD3 R9, R220, 0x58, RZ ;  /* 0x00000058dc097810 */ /* 0x000fc40007ffe0ff */
[----:B------:R-:W-:Y:S02]  /*200c0*/  ISETP.GE.AND P4, PT, R11, c[0x0][0x3c8], PT ;  /* 0x0000f2000b007a0c */ /* 0x000fe40003f86270 */
[----:B------:R-:W-:Y:S02]  /*200d0*/  SHF.R.S32.HI R14, RZ, 0x1f, R14 ;  /* 0x0000001fff0e7819 */ /* 0x000fe4000001140e */
[----:B------:R-:W-:Y:S02]  /*200e0*/  SHF.R.S32.HI R9, RZ, 0x1f, R9 ;  /* 0x0000001fff097819 */ /* 0x000fe40000011409 */
[----:B------:R-:W-:Y:S02]  /*200f0*/  IADD3 R15, R220, 0x80, RZ ;  /* 0x00000080dc0f7810 */ /* 0x000fe40007ffe0ff */
[----:B-1----:R-:W-:-:S04]  /*20100*/  @!P2 LEA R2, P5, R10, R0, 0x2 ;  /* 0x000000000a02a211 */ /* 0x002fc800078a10ff */
[----:B------:R-:W-:Y:S02]  /*20110*/  @!P2 LEA.HI.X R3, R10, R4, R14, 0x2, P5 ;  /* 0x000000040a03a211 */ /* 0x000fe400028f140e */
[----:B--2---:R-:W-:Y:S02]  /*20120*/  @!P1 LEA R6, P0, R8, R0, 0x2 ;  /* 0x0000000008069211 */ /* 0x004fe400078010ff */
[----:B------:R-:W-:Y:S01]  /*20130*/  IADD3 R10, R220, 0x78, RZ ;  /* 0x00000078dc0a7810 */ /* 0x000fe20007ffe0ff */
[----:B------:R1:W-:Y:S01]  /*20140*/  @!P2 ST.E.64 [R2.64], R44 ;  /* 0x0000002c0200a985 */ /* 0x0003e2000c101b08 */
[----:B------:R-:W-:Y:S02]  /*20150*/  @!P1 LEA.HI.X R7, R8, R4, R9, 0x2, P0 ;  /* 0x0000000408079211 */ /* 0x000fe400000f1409 */
[----:B------:R-:W-:Y:S02]  /*20160*/  IADD3 R14, R220, 0x68, RZ ;  /* 0x00000068dc0e7810 */ /* 0x000fe40007ffe0ff */
[----:B------:R-:W-:Y:S01]  /*20170*/  ISETP.GE.AND P2, PT, R17, c[0x0][0x3c8], PT ;  /* 0x0000f20011007a0c */ /* 0x000fe20003f46270 */
[----:B------:R2:W-:Y:S01]  /*20180*/  @!P1 ST.E.64 [R6.64], R48 ;  /* 0x0000003006009985 */ /* 0x0005e2000c101b08 */
[----:B------:R-:W-:-:S02]  /*20190*/  ISETP.GE.AND P1, PT, R10, c[0x0][0x3c8], PT ;  /* 0x0000f2000a007a0c */ /* 0x000fc40003f26270 */
[----:B------:R-:W-:Y:S02]  /*201a0*/  SHF.R.S32.HI R14, RZ, 0x1f, R14 ;  /* 0x0000001fff0e7819 */ /* 0x000fe4000001140e */
[----:B------:R-:W-:-:S04]  /*201b0*/  @!P4 LEA R8, P0, R11, R0, 0x2 ;  /* 0x000000000b08c211 */ /* 0x000fc800078010ff */
[----:B------:R-:W-:Y:S02]  /*201c0*/  @!P4 LEA.HI.X R9, R11, R4, R14, 0x2, P0 ;  /* 0x000000040b09c211 */ /* 0x000fe400000f140e */
[C---:B------:R-:W-:Y:S02]  /*201d0*/  IADD3 R14, R220.reuse, 0x88, RZ ;  /* 0x00000088dc0e7810 */ /* 0x040fe40007ffe0ff */
[----:B------:R-:W-:-:S04]  /*201e0*/  IADD3 R11, R220, 0x90, RZ ;  /* 0x00000090dc0b7810 */ /* 0x000fc80007ffe0ff */
[----:B------:R-:W-:Y:S02]  /*201f0*/  ISETP.GE.AND P6, PT, R11, c[0x0][0x3c8], PT ;  /* 0x0000f2000b007a0c */ /* 0x000fe40003fc6270 */
[----:B-1----:R-:W-:-:S04]  /*20200*/  @!P3 LEA R2, P5, R16, R0, 0x2 ;  /* 0x000000001002b211 */ /* 0x002fc800078a10ff */
[----:B------:R-:W-:Y:S02]  /*20210*/  @!P3 LEA.HI.X R3, R16, R4, R18, 0x2, P5 ;  /* 0x000000041003b211 */ /* 0x000fe400028f1412 */
[C---:B------:R-:W-:Y:S02]  /*20220*/  IADD3 R18, R220.reuse, 0x70, RZ ;  /* 0x00000070dc127810 */ /* 0x040fe40007ffe0ff */
[----:B------:R-:W-:Y:S01]  /*20230*/  IADD3 R16, R220, 0x78, RZ ;  /* 0x00000078dc107810 */ /* 0x000fe20007ffe0ff */
[----:B------:R1:W-:Y:S01]  /*20240*/  @!P3 ST.E.64 [R2.64], R52 ;  /* 0x000000340200b985 */ /* 0x0003e2000c101b08 */
[----:B------:R-:W-:Y:S02]  /*20250*/  ISETP.GE.AND P3, PT, R15, c[0x0][0x3c8], PT ;  /* 0x0000f2000f007a0c */ /* 0x000fe40003f66270 */
[----:B--2---:R-:W-:Y:S01]  /*20260*/  @!P2 LEA R6, P5, R17, R0, 0x2 ;  /* 0x000000001106a211 */ /* 0x004fe200078a10ff */
[----:B------:R2:W-:Y:S01]  /*20270*/  @!P4 ST.E.64 [R8.64], R56 ;  /* 0x000000380800c985 */ /* 0x0005e2000c101b08 */
[----:B------:R-:W-:-:S02]  /*20280*/  ISETP.GE.AND P4, PT, R14, c[0x0][0x3c8], PT ;  /* 0x0000f2000e007a0c */ /* 0x000fc40003f86270 */
[----:B------:R-:W-:Y:S02]  /*20290*/  SHF.R.S32.HI R18, RZ, 0x1f, R18 ;  /* 0x0000001fff127819 */ /* 0x000fe40000011412 */
[----:B------:R-:W-:Y:S02]  /*202a0*/  SHF.R.S32.HI R16, RZ, 0x1f, R16 ;  /* 0x0000001fff107819 */ /* 0x000fe40000011410 */
[----:B------:R-:W-:Y:S02]  /*202b0*/  @!P2 LEA.HI.X R7, R17, R4, R18, 0x2, P5 ;  /* 0x000000041107a211 */ /* 0x000fe400028f1412 */
[C---:B------:R-:W-:Y:S02]  /*202c0*/  IADD3 R17, R220.reuse, 0x80, RZ ;  /* 0x00000080dc117810 */ /* 0x040fe40007ffe0ff */
[----:B------:R-:W-:Y:S01]  /*202d0*/  IADD3 R18, R220, 0xa8, RZ ;  /* 0x000000a8dc127810 */ /* 0x000fe20007ffe0ff */
[----:B------:R3:W-:Y:S01]  /*202e0*/  @!P2 ST.E.64 [R6.64], R60 ;  /* 0x0000003c0600a985 */ /* 0x0007e2000c101b08 */
[----:B------:R-:W-:-:S02]  /*202f0*/  SHF.R.S32.HI R17, RZ, 0x1f, R17 ;  /* 0x0000001fff117819 */ /* 0x000fc40000011411 */
[----:B------:R-:W-:Y:S02]  /*20300*/  ISETP.GE.AND P2, PT, R18, c[0x0][0x3c8], PT ;  /* 0x0000f20012007a0c */ /* 0x000fe40003f46270 */
[----:B-1----:R-:W-:-:S04]  /*20310*/  @!P1 LEA R2, P0, R10, R0, 0x2 ;  /* 0x000000000a029211 */ /* 0x002fc800078010ff */
[----:B------:R-:W-:Y:S02]  /*20320*/  @!P1 LEA.HI.X R3, R10, R4, R16, 0x2, P0 ;  /* 0x000000040a039211 */ /* 0x000fe400000f1410 */
[C---:B------:R-:W-:Y:S02]  /*20330*/  IADD3 R16, R220.reuse, 0x88, RZ ;  /* 0x00000088dc107810 */ /* 0x040fe40007ffe0ff */
[C---:B--2---:R-:W-:Y:S01]  /*20340*/  @!P3 LEA R8, P0, R15.reuse, R0, 0x2 ;  /* 0x000000000f08b211 */ /* 0x044fe200078010ff */
[----:B------:R1:W-:Y:S01]  /*20350*/  @!P1 ST.E.64 [R2.64], R64 ;  /* 0x0000004002009985 */ /* 0x0003e2000c101b08 */
[----:B------:R-:W-:Y:S02]  /*20360*/  SHF.R.S32.HI R16, RZ, 0x1f, R16 ;  /* 0x0000001fff107819 */ /* 0x000fe40000011410 */
[----:B------:R-:W-:Y:S02]  /*20370*/  IADD3 R10, R220, 0x98, RZ ;  /* 0x00000098dc0a7810 */ /* 0x000fe40007ffe0ff */
[----:B------:R-:W-:-:S02]  /*20380*/  @!P3 LEA.HI.X R9, R15, R4, R17, 0x2, P0 ;  /* 0x000000040f09b211 */ /* 0x000fc400000f1411 */
[----:B------:R-:W-:Y:S02]  /*20390*/  ISETP.GE.AND P5, PT, R10, c[0x0][0x3c8], PT ;  /* 0x0000f2000a007a0c */ /* 0x000fe40003fa6270 */
[C---:B------:R-:W-:Y:S01]  /*203a0*/  IADD3 R15, R220.reuse, 0xa0, RZ ;  /* 0x000000a0dc0f7810 */ /* 0x040fe20007ffe0ff */
[----:B------:R-:W-:Y:S01]  /*203b0*/  @!P3 ST.E.64 [R8.64], R116 ;  /* 0x000000740800b985 */ /* 0x000fe2000c101b08 */
[----:B---3--:R-:W-:Y:S02]  /*203c0*/  @!P6 LEA R6, P0, R11, R0, 0x2 ;  /* 0x000000000b06e211 */ /* 0x008fe400078010ff */
[----:B------:R-:W-:Y:S02]  /*203d0*/  ISETP.GE.AND P3, PT, R15, c[0x0][0x3c8], PT ;  /* 0x0000f2000f007a0c */ /* 0x000fe40003f66270 */
[----:B------:R-:W-:-:S04]  /*203e0*/  IADD3 R17, R220, 0xa0, RZ ;  /* 0x000000a0dc117810 */ /* 0x000fc80007ffe0ff */
[----:B------:R-:W-:Y:S02]  /*203f0*/  SHF.R.S32.HI R17, RZ, 0x1f, R17 ;  /* 0x0000001fff117819 */ /* 0x000fe40000011411 */
        /* <DEDUP_REMOVED lines=8> */
[C---:B------:R-:W-:Y:S02]  /*20480*/  IADD3 R11, R220.reuse, 0x98, RZ ;  /* 0x00000098dc0b7810 */ /* 0x040fe40007ffe0ff */
[----:B------:R-:W-:Y:S01]  /*20490*/  IADD3 R14, R220, 0xb8, RZ ;  /* 0x000000b8dc0e7810 */ /* 0x000fe20007ffe0ff */
[----:B------:R2:W-:Y:S01]  /*204a0*/  @!P6 ST.E.64 [R6.64], R72 ;  /* 0x000000480600e985 */ /* 0x0005e2000c101b08 */
[----:B------:R-:W-:Y:S02]  /*204b0*/  SHF.R.S32.HI R11, RZ, 0x1f, R11 ;  /* 0x0000001fff0b7819 */ /* 0x000fe4000001140b */
[----:B------:R-:W-:Y:S02]  /*204c0*/  ISETP.GE.AND P0, PT, R14, c[0x0][0x3c8], PT ;  /* 0x0000f2000e007a0c */ /* 0x000fe40003f06270 */
[----:B-1----:R-:W-:-:S04]  /*204d0*/  @!P5 LEA R2, P4, R10, R0, 0x2 ;  /* 0x000000000a02d211 */ /* 0x002fc800078810ff */
[----:B------:R-:W-:Y:S02]  /*204e0*/  @!P5 LEA.HI.X R3, R10, R4, R11, 0x2, P4 ;  /* 0x000000040a03d211 */ /* 0x000fe400020f140b */
[CC--:B------:R-:W-:Y:S02]  /*204f0*/  @!P3 LEA R10, P6, R15.reuse, R0.reuse, 0x2 ;  /* 0x000000000f0ab211 */ /* 0x0c0fe400078c10ff */
[----:B------:R-:W-:Y:S01]  /*20500*/  @!P2 LEA R8, P4, R18, R0, 0x2 ;  /* 0x000000001208a211 */ /* 0x000fe200078810ff */
[----:B------:R1:W-:Y:S01]  /*20510*/  @!P5 ST.E.64 [R2.64], R76 ;  /* 0x0000004c0200d985 */ /* 0x0003e2000c101b08 */
[----:B------:R-:W-:Y:S02]  /*20520*/  @!P3 LEA.HI.X R11, R15, R4, R17, 0x2, P6 ;  /* 0x000000040f0bb211 */ /* 0x000fe400030f1411 */
[C---:B------:R-:W-:Y:S02]  /*20530*/  IADD3 R17, R220.reuse, 0xb0, RZ ;  /* 0x000000b0dc117810 */ /* 0x040fe40007ffe0ff */
[----:B------:R-:W-:Y:S01]  /*20540*/  IADD3 R15, R220, 0xb8, RZ ;  /* 0x000000b8dc0f7810 */ /* 0x000fe20007ffe0ff */
[----:B------:R3:W-:Y:S01]  /*20550*/  @!P3 ST.E.64 [R10.64], R128 ;  /* 0x000000800a00b985 */ /* 0x0007e2000c101b08 */
[----:B--2---:R-:W-:-:S02]  /*20560*/  @!P1 LEA R6, P5, R16, R0, 0x2 ;  /* 0x0000000010069211 */ /* 0x004fc400078a10ff */
[----:B------:R-:W-:Y:S02]  /*20570*/  SHF.R.S32.HI R17, RZ, 0x1f, R17 ;  /* 0x0000001fff117819 */ /* 0x000fe40000011411 */
        /* <DEDUP_REMOVED lines=8> */
.L_x_907:
[----:B------:R-:W-:Y:S05]  /*20600*/  BSYNC B0 ;  /* 0x0000000000007941 */ /* 0x000fea0003800000 */
.L_x_906:
[----:B------:R-:W-:Y:S05]  /*20610*/  BRA.DIV ~URZ, `(.L_x_908) ;  /* 0x00004a727f007947 */ /* 0x000fea000b800000 */
[----:B---3--:R3:W2:Y:S04]  /*20620*/  SHFL.IDX PT, R4, R5, 0x1, 0x1c1f ;  /* 0x003c1f0005047f89 */ /* 0x0086a800000e0000 */
[----:B-1----:R3:W1:Y:S02]  /*20630*/  SHFL.IDX PT, R0, R12, 0x1, 0x1c1f ;  /* 0x003c1f000c007f89 */ /* 0x00266400000e0000 */
.L_x_993:
[----:B------:R-:W-:-:S13]  /*20640*/  ISETP.NE.AND P0, PT, R13, RZ, PT ;  /* 0x000000ff0d00720c */ /* 0x000fda0003f05270 */
[----:B------:R-:W-:Y:S05]  /*20650*/  @P0 BRA `(.L_x_903) ;  /* 0x0000172000000947 */ /* 0x000fea0003800000 */
[C---:B------:R-:W-:Y:S02]  /*20660*/  ISETP.GE.AND P4, PT, R220.reuse, c[0x0][0x3c8], PT ;  /* 0x0000f200dc007a0c */ /* 0x040fe40003f86270 */
[C---:B------:R-:W-:Y:S02]  /*20670*/  IADD3 R15, R220.reuse, 0x18, RZ ;  /* 0x00000018dc0f7810 */ /* 0x040fe40007ffe0ff */
[----:B------:R-:W-:Y:S02]  /*20680*/  IADD3 R8, R220, 0x8, RZ ;  /* 0x00000008dc087810 */ /* 0x000fe40007ffe0ff */
[----:B------:R-:W-:Y:S02]  /*20690*/  ISETP.GE.AND P1, PT, R15, c[0x0][0x3c8], PT ;  /* 0x0000f2000f007a0c */ /* 0x000fe40003f26270 */
[----:B------:R-:W-:Y:S02]  /*206a0*/  ISETP.GE.AND P3, PT, R8, c[0x0][0x3c8], PT ;  /* 0x0000f20008007a0c */ /* 0x000fe40003f66270 */
[----:B--2---:R-:W-:-:S02]  /*206b0*/  SHF.R.S32.HI R11, RZ, 0x1f, R220 ;  /* 0x0000001fff0b7819 */ /* 0x004fc400000114dc */
[C---:B---3--:R-:W-:Y:S02]  /*206c0*/  IADD3 R5, R220.reuse, 0x10, RZ ;  /* 0x00000010dc057810 */ /* 0x048fe40007ffe0ff */
[C---:B-1----:R-:W-:Y:S02]  /*206d0*/  @!P4 LEA R6, P0, R220.reuse, R0, 0x2 ;  /* 0x00000000dc06c211 */ /* 0x042fe400078010ff */
[C---:B------:R-:W-:Y:S02]  /*206e0*/  IADD3 R9, R220.reuse, 0x8, RZ ;  /* 0x00000008dc097810 */ /* 0x040fe40007ffe0ff */
[----:B------:R-:W-:Y:S02]  /*206f0*/  @!P4 LEA.HI.X R7, R220, R4, R11, 0x2, P0 ;  /* 0x00000004dc07c211 */ /* 0x000fe400000f140b */
[----:B------:R-:W-:Y:S02]  /*20700*/  ISETP.GE.AND P2, PT, R5, c[0x0][0x3c8], PT ;  /* 0x0000f20005007a0c */ /* 0x000fe40003f46270 */
[----:B------:R-:W-:Y:S01]  /*20710*/  SHF.R.S32.HI R9, RZ, 0x1f, R9 ;  /* 0x0000001fff097819 */ /* 0x000fe20000011409 */
[----:B------:R1:W-:Y:S01]  /*20720*/  @!P4 ST.E.64 [R6.64], R84 ;  /* 0x000000540600c985 */ /* 0x0003e2000c101b08 */
[----:B------:R-:W-:-:S02]  /*20730*/  @!P3 LEA R2, P5, R8, R0, 0x2 ;  /* 0x000000000802b211 */ /* 0x000fc400078a10ff */
[----:B------:R-:W-:Y:S02]  /*20740*/  IADD3 R10, R220, 0x20, RZ ;  /* 0x00000020dc0a7810 */ /* 0x000fe40007ffe0ff */
[----:B------:R-:W-:Y:S02]  /*20750*/  @!P3 LEA.HI.X R3, R8, R4, R9, 0x2, P5 ;  /* 0x000000040803b211 */ /* 0x000fe400028f1409 */
[----:B----4-:R-:W-:Y:S02]  /*20760*/  IADD3 R12, R220, 0x10, RZ ;  /* 0x00000010dc0c7810 */ /* 0x010fe40007ffe0ff */
[----:B------:R-:W-:Y:S01]  /*20770*/  ISETP.GE.AND P0, PT, R10, c[0x0][0x3c8], PT ;  /* 0x0000f2000a007a0c */ /* 0x000fe20003f06270 */
[----:B------:R2:W-:Y:S01]  /*20780*/  @!P3 ST.E.64 [R2.64], R30 ;  /* 0x0000001e0200b985 */ /* 0x0005e2000c101b08 */
[----:B------:R-:W-:Y:S02]  /*20790*/  @!P2 LEA R8, P3, R5, R0, 0x2 ;  /* 0x000000000508a211 */ /* 0x000fe400078610ff */
[----:B------:R-:W-:-:S02]  /*207a0*/  SHF.R.S32.HI R12, RZ, 0x1f, R12 ;  /* 0x0000001fff0c7819 */ /* 0x000fc4000001140c */
[C---:B------:R-:W-:Y:S02]  /*207b0*/  IADD3 R16, R220.reuse, 0x18, RZ ;  /* 0x00000018dc107810 */ /* 0x040fe40007ffe0ff */
[----:B------:R-:W-:Y:S02]  /*207c0*/  @!P2 LEA.HI.X R9, R5, R4, R12, 0x2, P3 ;  /* 0x000000040509a211 */ /* 0x000fe400018f140c */
[----:B------:R-:W-:Y:S02]  /*207d0*/  SHF.R.S32.HI R16, RZ, 0x1f, R16 ;  /* 0x0000001fff107819 */ /* 0x000fe40000011410 */
[C---:B------:R-:W-:Y:S01]  /*207e0*/  IADD3 R5, R220.reuse, 0x38, RZ ;  /* 0x00000038dc057810 */ /* 0x040fe20007ffe0ff */
[----:B------:R3:W-:Y:S01]  /*207f0*/  @!P2 ST.E.64 [R8.64], R124 ;  /* 0x0000007c0800a985 */ /* 0x0007e2000c101b08 */
[C---:B------:R-:W-:Y:S02]  /*20800*/  IADD3 R12, R220.reuse, 0x20, RZ ;  /* 0x00000020dc0c7810 */ /* 0x040fe40007ffe0ff */
[----:B------:R-:W-:-:S02]  /*20810*/  IADD3 R11, R220, 0x28, RZ ;  /* 0x00000028dc0b7810 */ /* 0x000fc40007ffe0ff */
[----:B------:R-:W-:Y:S02]  /*20820*/  SHF.R.S32.HI R12, RZ, 0x1f, R12 ;  /* 0x0000001fff0c7819 */ /* 0x000fe4000001140c */
[----:B-1----:R-:W-:Y:S02]  /*20830*/  @!P1 LEA R6, P6, R15, R0, 0x2 ;  /* 0x000000000f069211 */ /* 0x002fe400078c10ff */
[----:B------:R-:W-:Y:S02]  /*20840*/  IADD3 R14, R220, 0x30, RZ ;  /* 0x00000030dc0e7810 */ /* 0x000fe40007ffe0ff */
[----:B------:R-:W-:Y:S02]  /*20850*/  ISETP.GE.AND P5, PT, R11, c[0x0][0x3c8], PT ;  /* 0x0000f2000b007a0c */ /* 0x000fe40003fa6270 */
[----:B------:R-:W-:Y:S02]  /*20860*/  ISETP.GE.AND P4, PT, R14, c[0x0][0x3c8], PT ;  /* 0x0000f2000e007a0c */ /* 0x000fe40003f86270 */
[----:B------:R-:W-:-:S04]  /*20870*/  IADD3 R13, R220, 0x30, RZ ;  /* 0x00000030dc0d7810 */ /* 0x000fc80007ffe0ff */
[----:B------:R-:W-:Y:S02]  /*20880*/  SHF.R.S32.HI R13, RZ, 0x1f, R13 ;  /* 0x0000001fff0d7819 */ /* 0x000fe4000001140d */
        /* <DEDUP_REMOVED lines=8> */
[C---:B------:R-:W-:Y:S01]  /*20910*/  IADD3 R15, R220.reuse, 0x48, RZ ;  /* 0x00000048dc0f7810 */ /* 0x040fe20007ffe0ff */
[----:B------:R2:W-:Y:S01]  /*20920*/  @!P0 ST.E.64 [R2.64], R34 ;  /* 0x0000002202008985 */ /* 0x0005e2000c101b08 */
[C---:B---3--:R-:W-:Y:S02]  /*20930*/  @!P5 LEA R8, P0, R11.reuse, R0, 0x2 ;  /* 0x000000000b08d211 */ /* 0x048fe400078010ff */
[----:B------:R-:W-:Y:S02]  /*20940*/  SHF.R.S32.HI R12, RZ, 0x1f, R12 ;  /* 0x0000001fff0c7819 */ /* 0x000fe4000001140c */
[C---:B------:R-:W-:Y:S02]  /*20950*/  IADD3 R10, R220.reuse, 0x40, RZ ;  /* 0x00000040dc0a7810 */ /* 0x040fe40007ffe0ff */
        /* <DEDUP_REMOVED lines=28> */
[C---:B------:R-:W-:Y:S02]  /*20b20*/  IADD3 R12, R220.reuse, 0x50, RZ ;  /* 0x00000050dc0c7810 */ /* 0x040fe40007ffe0ff */
        /* <DEDUP_REMOVED lines=14> */
[C---:B-1----:R-:W-:Y:S02]  /*20c10*/  @!P5 LEA R8, P0, R5.reuse, R0, 0x2 ;  /* 0x000000000508d211 */ /* 0x042fe400078010ff */
[----:B------:R-:W-:Y:S02]  /*20c20*/  SHF.R.S32.HI R13, RZ, 0x1f, R13 ;  /* 0x0000001fff0d7819 */ /* 0x000fe4000001140d */
[----:B------:R-:W-:Y:S02]  /*20c30*/  IADD3 R15, R220, 0x60, RZ ;  /* 0x00000060dc0f7810 */ /* 0x000fe40007ffe0ff */
[----:B------:R-:W-:Y:S02]  /*20c40*/  ISETP.GE.AND P1, PT, R12, c[0x0][0x3c8], PT ;  /* 0x0000f2000c007a0c */ /* 0x000fe40003f26270 */
[----:B------:R-:W-:-:S02]  /*20c50*/  @!P5 LEA.HI.X R9, R5, R4, R13, 0x2, P0 ;  /* 0x000000040509d211 */ /* 0x000fc400000f140d */
[----:B------:R-:W-:Y:S02]  /*20c60*/  SHF.R.S32.HI R15, RZ, 0x1f, R15 ;  /* 0x0000001fff0f7819 */ /* 0x000fe4000001140f */
[C---:B------:R-:W-:Y:S01]  /*20c70*/  IADD3 R11, R220.reuse, 0x70, RZ ;  /* 0x00000070dc0b7810 */ /* 0x040fe20007ffe0ff */
[----:B------:R1:W-:Y:S01]  /*20c80*/  @!P5 ST.E.64 [R8.64], R122 ;  /* 0x0000007a0800d985 */ /* 0x0003e2000c101b08 */
[C---:B------:R-:W-:Y:S02]  /*20c90*/  IADD3 R13, R220.reuse, 0x68, RZ ;  /* 0x00000068dc0d7810 */ /* 0x040fe40007ffe0ff */
        /* <DEDUP_REMOVED lines=14> */
[C---:B-1----:R-:W-:Y:S02]  /*20d80*/  @!P2 LEA R8, P3, R11.reuse, R0, 0x2 ;  /* 0x000000000b08a211 */ /* 0x042fe400078610ff */
[C---:B------:R-:W-:Y:S02]  /*20d90*/  IADD3 R14, R220.reuse, 0x88, RZ ;  /* 0x00000088dc0e7810 */ /* 0x040fe40007ffe0ff */
        /* <DEDUP_REMOVED lines=18> */
[----:B------:R-:W-:Y:S01]  /*20ec0*/  IADD3 R11, R220, 0x90, RZ ;  /* 0x00000090dc0b7810 */ /* 0x000fe20007ffe0ff */
        /* <DEDUP_REMOVED lines=9> */
[----:B--2---:R-:W-:Y:S02]  /*20f60*/  @!P4 LEA R2, P6, R10, R0, 0x2 ;  /* 0x000000000a02c211 */ /* 0x004fe400078c10ff */
        /* <DEDUP_REMOVED lines=23> */
[----:B------:R-:W-:Y:S02]  /*210e0*/  @!P0 LEA.HI.X R3, R5, R4, R12, 0x2, P4 ;  /* 0x0000000405038211 */ /* 0x000fe400020f140c */
[----:B------:R-:W-:Y:S01]  /*210f0*/  IADD3 R5, R220, 0xb8, RZ ;  /* 0x000000b8dc057810 */ /* 0x000fe20007ffe0ff */
[----:B------:R1:W-:Y:S04]  /*21100*/  @!P1 ST.E.64 [R6.64], R74 ;  /* 0x0000004a06009985 */ /* 0x0003e8000c101b08 */
[----:B------:R1:W-:Y:S01]  /*21110*/  @!P0 ST.E.64 [R2.64], R58 ;  /* 0x0000003a02008985 */ /* 0x0003e2000c101b08 */
[----:B------:R-:W-:-:S13]  /*21120*/  ISETP.GE.AND P0, PT, R5, c[0x0][0x3c8], PT ;  /* 0x0000f20005007a0c */ /* 0x000fda0003f06270 */
[----:B------:R-:W-:Y:S05]  /*21130*/  @P0 BRA `(.L_x_903) ;  /* 0x00000c4000000947 */ /* 0x000fea0003800000 */
[----:B------:R-:W-:Y:S02]  /*21140*/  IADD3 R12, R220, 0xb8, RZ ;  /* 0x000000b8dc0c7810 */ /* 0x000fe40007ffe0ff */
[----:B-1----:R-:W-:Y:S02]  /*21150*/  LEA R2, P0, R5, R0, 0x2 ;  /* 0x0000000005027211 */ /* 0x002fe400078010ff */
[----:B------:R-:W-:-:S04]  /*21160*/  SHF.R.S32.HI R12, RZ, 0x1f, R12 ;  /* 0x0000001fff0c7819 */ /* 0x000fc8000001140c */
[----:B------:R-:W-:-:S05]  /*21170*/  LEA.HI.X R3, R5, R4, R12, 0x2, P0 ;  /* 0x0000000405037211 */ /* 0x000fca00000f140c */
[----:B------:R1:W-:Y:S01]  /*21180*/  ST.E.64 [R2.64], R50 ;  /* 0x0000003202007985 */ /* 0x0003e2000c101b08 */
[----:B------:R-:W-:Y:S05]  /*21190*/  BRA `(.L_x_903) ;  /* 0x00000be000007947 */ /* 0x000fea0003800000 */
.L_x_888:
        /* <DEDUP_REMOVED lines=15> */
[----:B-----5:R3:W4:Y:S04]  /*21290*/  LDG.E R15, [R2.64] ;  /* 0x00000008020f7981 */ /* 0x020728000c1e1900 */
[----:B--23--:R-:W4:Y:S02]  /*212a0*/  LDG.E R2, [R2.64+0x4] ;  /* 0x0000040802027981 */ /* 0x00cf24000c1e1900 */
[----:B----4-:R-:W-:Y:S02]  /*212b0*/  IADD3 R15, -R15, R2, RZ ;  /* 0x000000020f0f7210 */ /* 0x010fe40007ffe1ff */
.L_x_909:
        /* <DEDUP_REMOVED lines=56> */
.L_x_911:
[----:B------:R-:W-:Y:S05]  /*21640*/  BSYNC B0 ;  /* 0x0000000000007941 */ /* 0x000fea0003800000 */
.L_x_910:
[----:B------:R-:W-:-:S13]  /*21650*/  ISETP.GT.AND P0, PT, R18, 0x1, PT ;  /* 0x000000011200780c */ /* 0x000fda0003f04270 */
[----:B------:R-:W-:Y:S05]  /*21660*/  @P0 BRA `(.L_x_903) ;  /* 0x0000071000000947 */ /* 0x000fea0003800000 */
[----:B------:R-:W-:Y:S01]  /*21670*/  MOV R5, c[0x0][0x4e8] ;  /* 0x00013a0000057a02 */ /* 0x000fe20000000f00 */
[----:B-1----:R-:W-:Y:S02]  /*21680*/  IMAD R2, R19, c[0x0][0x3a0], RZ ;  /* 0x0000e80013027a24 */ /* 0x002fe400078e02ff */
[----:B------:R-:W-:Y:S01]  /*21690*/  IMAD.WIDE.U32 R6, R0, c[0x0][0x3a0], RZ ;  /* 0x0000e80000067a25 */ /* 0x000fe200078e00ff */
[----:B------:R-:W-:-:S03]  /*216a0*/  ISETP.NE.AND P0, PT, R5, 0x1, PT ;  /* 0x000000010500780c */ /* 0x000fc60003f05270 */
[----:B------:R-:W-:Y:S01]  /*216b0*/  IMAD R0, R0, c[0x0][0x3a4], R2 ;  /* 0x0000e90000007a24 */ /* 0x000fe200078e0202 */
[----:B------:R-:W-:Y:S01]  /*216c0*/  IADD3 R2, R209, R233, RZ ;  /* 0x000000e9d1027210 */ /* 0x000fe20007ffe0ff */
        /* <DEDUP_REMOVED lines=24> */
[----:B------:R-:W-:Y:S02]  /*21850*/  IADD3 R6, R3, R4, RZ ;  /* 0x0000000403067210 */ /* 0x000fe40007ffe0ff */
[----:B------:R-:W-:Y:S02]  /*21860*/  IADD3 R4, R250, R233, RZ ;  /* 0x000000e9fa047210 */ /* 0x000fe40007ffe0ff */
[----:B------:R-:W-:Y:S01]  /*21870*/  LEA.HI.X R6, R2, c[0x0][0x384], R6, 0x1, P0 ;  /* 0x0000e10002067a11 */ /* 0x000fe200000f0c06 */
[----:B------:R-:W-:Y:S05]  /*21880*/  BRA.DIV ~URZ, `(.L_x_912) ;  /* 0x000038c27f007947 */ /* 0x000fea000b800000 */
[----:B------:R1:W2:Y:S02]  /*21890*/  SHFL.IDX PT, R8, R6, RZ, 0x181f ;  /* 0x00181fff06087589 */ /* 0x0002a400000e0000 */
.L_x_994:
[----:B------:R-:W-:Y:S05]  /*218a0*/  BRA.DIV ~URZ, `(.L_x_913) ;  /* 0x000039127f007947 */ /* 0x000fea000b800000 */
[----:B------:R3:W4:Y:S02]  /*218b0*/  SHFL.IDX PT, R0, R7, RZ, 0x181f ;  /* 0x00181fff07007589 */ /* 0x00072400000e0000 */
.L_x_995:
        /* <DEDUP_REMOVED lines=16> */
.L_x_915:
[----:B------:R-:W-:Y:S05]  /*219c0*/  BSYNC B0 ;  /* 0x0000000000007941 */ /* 0x000fea0003800000 */
.L_x_914:
[----:B------:R-:W-:Y:S05]  /*219d0*/  BRA.DIV ~URZ, `(.L_x_916) ;  /* 0x000038427f007947 */ /* 0x000fea000b800000 */
[----:B--2---:R2:W1:Y:S04]  /*219e0*/  SHFL.IDX PT, R8, R6, 0x1, 0x181f ;  /* 0x00381f0006087f89 */ /* 0x00446800000e0000 */
[----:B----4-:R2:W4:Y:S02]  /*219f0*/  SHFL.IDX PT, R0, R7, 0x1, 0x181f ;  /* 0x00381f0007007f89 */ /* 0x01052400000e0000 */
.L_x_996:
        /* <DEDUP_REMOVED lines=16> */
.L_x_918:
[----:B------:R-:W-:Y:S05]  /*21b00*/  BSYNC B0 ;  /* 0x0000000000007941 */ /* 0x000fea0003800000 */
.L_x_917:
[----:B------:R-:W-:Y:S05]  /*21b10*/  BRA.DIV ~URZ, `(.L_x_919) ;  /* 0x000037c27f007947 */ /* 0x000fea000b800000 */
[----:B-1----:R1:W2:Y:S02]  /*21b20*/  SHFL.IDX PT, R8, R6, 0x2, 0x181f ;  /* 0x00581f0006087f89 */ /* 0x0022a400000e0000 */
.L_x_997:
[----:B------:R-:W-:Y:S05]  /*21b30*/  BRA.DIV ~URZ, `(.L_x_920) ;  /* 0x000038127f007947 */ /* 0x000fea000b800000 */
[----:B----4-:R4:W1:Y:S02]  /*21b40*/  SHFL.IDX PT, R0, R7, 0x2, 0x181f ;  /* 0x00581f0007007f89 */ /* 0x01086400000e0000 */
.L_x_998:
        /* <DEDUP_REMOVED lines=16> */
.L_x_922:
[----:B------:R-:W-:Y:S05]  /*21c50*/  BSYNC B0 ;  /* 0x0000000000007941 */ /* 0x000fea0003800000 */
.L_x_921:
[----:B------:R-:W-:Y:S05]  /*21c60*/  BRA.DIV ~URZ, `(.L_x_923) ;  /* 0x000037427f007947 */ /* 0x000fea000b800000 */
[----:B-12---:R-:W1:Y:S04]  /*21c70*/  SHFL.IDX PT, R6, R6, 0x3, 0x181f ;  /* 0x00781f0006067f89 */ /* 0x006e6800000e0000 */
[----:B---34-:R-:W2:Y:S02]  /*21c80*/  SHFL.IDX PT, R7, R7, 0x3, 0x181f ;  /* 0x00781f0007077f89 */ /* 0x018ea400000e0000 */
.L_x_999:
[----:B------:R-:W-:-:S04]  /*21c90*/  IADD3 R4, R4, 0x60, RZ ;  /* 0x0000006004047810 */ /* 0x000fc80007ffe0ff */
        /* <DEDUP_REMOVED lines=14> */
.L_x_903:
[----:B------:R-:W-:Y:S05]  /*21d80*/  BSYNC B1 ;  /* 0x0000000000017941 */ /* 0x000fea0003800000 */
.L_x_887:
[----:B-12---:R-:W2:Y:S02]  /*21d90*/  LDL R0, [R1+0x48] ;  /* 0x0000480001007983 */ /* 0x006ea40000100800 */
[----:B--2---:R-:W-:-:S13]  /*21da0*/  ISETP.NE.AND P0, PT, R0, RZ, PT ;  /* 0x000000ff0000720c */ /* 0x004fda0003f05270 */
[----:B------:R-:W-:Y:S01]  /*21db0*/  @P0 WARPSYNC 0xffffffff ;  /* 0xffffffff00000948 */ /* 0x000fe20003800000 */
[----:B------:R-:W-:Y:S06]  /*21dc0*/  @P0 BAR.SYNC.DEFER_BLOCKING 0x5, 0x100 ;  /* 0x0144000000000b1d */ /* 0x000fec0000010000 */
[----:B------:R-:W1:Y:S04]  /*21dd0*/  @P0 LDS.128 R244, [0x18100] ;  /* 0x01810000fff40984 */ /* 0x000e680000000c00 */
[----:B------:R-:W-:Y:S06]  /*21de0*/  @P0 BAR.ARV 0x4, 0x100 ;  /* 0x0104000000000b1d */ /* 0x000fec0000002000 */
[----:B------:R-:W-:Y:S05]  /*21df0*/  @P0 BRA `(.L_x_924) ;  /* 0x00000f6000000947 */ /* 0x000fea0003800000 */
[----:B------:R-:W2:Y:S01]  /*21e00*/  S2R R0, SR_TID.X ;  /* 0x0000000000007919 */ /* 0x000ea20000002100 */
[----:B------:R-:W-:Y:S01]  /*21e10*/  IMAD.MOV.U32 R8, RZ, RZ, RZ ;  /* 0x000000ffff087224 */ /* 0x000fe200078e00ff */
[----:B--2---:R-:W-:-:S04]  /*21e20*/  LOP3.LUT R13, R0, 0x1f, RZ, 0xc0, !PT ;  /* 0x0000001f000d7812 */ /* 0x004fc800078ec0ff */
[----:B------:R-:W-:Y:S01]  /*21e30*/  ISETP.NE.AND P6, PT, R13, 0x1f, PT ;  /* 0x0000001f0d00780c */ /* 0x000fe20003fc5270 */
[----:B------:R-:W-:Y:S10]  /*21e40*/  BRA.DIV ~URZ, `(.L_x_925) ;  /* 0x000036327f007947 */ /* 0x000ff4000b800000 */
[----:B------:R2:W4:Y:S02]  /*21e50*/  SHFL.IDX PT, R9, R86, RZ, 0x1f ;  /* 0x00001fff56097589 */ /* 0x00052400000e0000 */
.L_x_1000:
[----:B------:R-:W-:Y:S05]  /*21e60*/  BRA.DIV ~URZ, `(.L_x_926) ;  /* 0x000036827f007947 */ /* 0x000fea000b800000 */
[----:B---3--:R3:W2:Y:S02]  /*21e70*/  SHFL.IDX PT, R6, R86, 0x1, 0x1f ;  /* 0x00201f0056067f89 */ /* 0x0086a400000e0000 */
.L_x_1001:
[----:B-1----:R-:W-:Y:S02]  /*21e80*/  IMAD.IADD R0, R247, 0x1, R13 ;  /* 0x00000001f7007824 */ /* 0x002fe400078e020d */
[----:B----4-:R-:W-:-:S03]  /*21e90*/  IMAD.MOV.U32 R7, RZ, RZ, RZ ;  /* 0x000000ffff077224 */ /* 0x010fc600078e00ff */
        /* <DEDUP_REMOVED lines=15> */
[----:B------:R1:W4:Y:S02]  /*21f90*/  SHFL.UP PT, R4, R0, 0x1, RZ ;  /* 0x0420000000047989 */ /* 0x00032400000e00ff */
.L_x_1002:
        /* <DEDUP_REMOVED lines=16> */
.L_x_1003:
[----:B----4-:R-:W-:Y:S01]  /*220a0*/  IMAD R0, R0, c[0x0][0x538], RZ ;  /* 0x00014e0000007a24 */ /* 0x010fe200078e02ff */
[----:B------:R-:W-:Y:S04]  /*220b0*/  BSSY B1, `(.L_x_929) ;  /* 0x00000c5000017945 */ /* 0x000fe80003800000 */
[----:B--2---:R-:W-:-:S04]  /*220c0*/  IADD3 R6, R0, R6, RZ ;  /* 0x0000000600067210 */ /* 0x004fc80007ffe0ff */
[----:B------:R-:W-:-:S13]  /*220d0*/  ISETP.GT.AND P0, PT, R6, R9, PT ;  /* 0x000000090600720c */ /* 0x000fda0003f04270 */
[----:B------:R-:W-:Y:S05]  /*220e0*/  @P0 BRA `(.L_x_930) ;  /* 0x0000025000000947 */ /* 0x000fea0003800000 */
.L_x_934:
        /* <DEDUP_REMOVED lines=8> */
[----:B-1----:R-:W-:Y:S01]  /*22170*/  @!P0 MOV R4, 0x4 ;  /* 0x0000000400048802 */ /* 0x002fe20000000f00 */
        /* <DEDUP_REMOVED lines=8> */
.L_x_1004:
        /* <DEDUP_REMOVED lines=16> */
.L_x_1005:
[----:B--2---:R-:W-:-:S05]  /*22300*/  IMAD R0, R0, c[0x0][0x538], RZ ;  /* 0x00014e0000007a24 */ /* 0x004fca00078e02ff */
[----:B------:R-:W-:-:S04]  /*22310*/  IADD3 R6, R0, R6, RZ ;  /* 0x0000000600067210 */ /* 0x000fc80007ffe0ff */
[----:B------:R-:W-:-:S13]  /*22320*/  ISETP.GT.AND P0, PT, R6, R9, PT ;  /* 0x000000090600720c */ /* 0x000fda0003f04270 */
[----:B-1-3--:R-:W-:Y:S05]  /*22330*/  @!P0 BRA `(.L_x_934) ;  /* 0xfffffdb000008947 */ /* 0x00afea000383ffff */
.L_x_930:
[----:B------:R-:W-:-:S05]  /*22340*/  IADD3 R11, -R0, R6, RZ ;  /* 0x00000006000b7210 */ /* 0x000fca0007ffe1ff */
[----:B------:R-:W-:-:S05]  /*22350*/  IMAD R0, R4, c[0x0][0x538], R11 ;  /* 0x00014e0004007a24 */ /* 0x000fca00078e020b */
[----:B------:R-:W-:Y:S01]  /*22360*/  ISETP.GT.AND P0, PT, R0, R9, PT ;  /* 0x000000090000720c */ /* 0x000fe20003f04270 */
[----:B------:R-:W-:-:S12]  /*22370*/  BRA.DIV ~URZ, `(.L_x_935) ;  /* 0x000035b27f007947 */ /* 0x000fd8000b800000 */
[----:B------:R-:W-:-:S04]  /*22380*/  VOTE.ANY R10, PT, !P0 ;  /* 0x00000000000a7806 */ /* 0x000fc800040e0100 */
.L_x_1006:
[----:B------:R-:W2:Y:S02]  /*22390*/  POPC R6, R10 ;  /* 0x0000000a00067309 */ /* 0x000ea40000000000 */
[----:B--2---:R-:W-:Y:S01]  /*223a0*/  IADD3 R247, R6, R247, RZ ;  /* 0x000000f706f77210 */ /* 0x004fe20007ffe0ff */
[----:B------:R-:W-:Y:S05]  /*223b0*/  BRA.DIV ~URZ, `(.L_x_936) ;  /* 0x000035c27f007947 */ /* 0x000fea000b800000 */
[----:B------:R2:W4:Y:S04]  /*223c0*/  SHFL.IDX PT, R7, R7, R6, 0x1f ;  /* 0x00001f0607077589 */ /* 0x00052800000e0000 */
[----:B------:R2:W1:Y:S02]  /*223d0*/  SHFL.IDX PT, R5, R8, R6, 0x1f ;  /* 0x00001f0608057589 */ /* 0x00046400000e0000 */
.L_x_1007:
[----:B------:R-:W-:Y:S01]  /*223e0*/  ISETP.NE.AND P0, PT, R10, RZ, PT ;  /* 0x000000ff0a00720c */ /* 0x000fe20003f05270 */
[----:B------:R-:W-:-:S12]  /*223f0*/  BSSY B0, `(.L_x_937) ;  /* 0x0000005000007945 */ /* 0x000fd80003800000 */
[----:B------:R-:W-:Y:S05]  /*22400*/  @!P0 BRA `(.L_x_938) ;  /* 0x0000003000008947 */ /* 0x000fea0003800000 */
[----:B--2---:R-:W-:Y:S01]  /*22410*/  IADD3 R6, R6, -0x1, RZ ;  /* 0xffffffff06067810 */ /* 0x004fe20007ffe0ff */
[----:B------:R-:W-:Y:S05]  /*22420*/  BRA.DIV ~URZ, `(.L_x_939) ;  /* 0x000036227f007947 */ /* 0x000fea000b800000 */
[----:B------:R2:W3:Y:S02]  /*22430*/  SHFL.IDX PT, R12, R4, R6, 0x1f ;  /* 0x00001f06040c7589 */ /* 0x0004e400000e0000 */
.L_x_938:
[----:B------:R-:W-:Y:S05]  /*22440*/  BSYNC B0 ;  /* 0x0000000000007941 */ /* 0x000fea0003800000 */
.L_x_937:
[----:B-1----:R-:W-:Y:S01]  /*22450*/  ISETP.NE.AND P0, PT, R5, 0x1, PT ;  /* 0x000000010500780c */ /* 0x002fe20003f05270 */
[----:B---3--:R-:W-:Y:S01]  /*22460*/  IMAD R244, R12, c[0x0][0x538], R11 ;  /* 0x00014e000cf47a24 */ /* 0x008fe200078e020b */
[----:B------:R-:W-:Y:S04]  /*22470*/  BSSY B0, `(.L_x_940) ;  /* 0x0000081000007945 */ /* 0x000fe80003800000 */
[----:B------:R-:W-:-:S07]  /*22480*/  IADD3 R3, -R244, R9, RZ ;  /* 0x00000009f4037210 */ /* 0x000fce0007ffe1ff */
[----:B------:R-:W-:Y:S05]  /*22490*/  @!P0 BRA `(.L_x_941) ;  /* 0x000003e000008947 */ /* 0x000fea0003800000 */
[-C--:B----4-:R-:W-:Y:S01]  /*224a0*/  IABS R2, R7.reuse ;  /* 0x0000000700027213 */ /* 0x090fe20000000000 */
[----:B--2---:R-:W-:Y:S01]  /*224b0*/  IMAD.MOV.U32 R8, RZ, RZ, RZ ;  /* 0x000000ffff087224 */ /* 0x004fe200078e00ff */
[----:B------:R-:W-:Y:S02]  /*224c0*/  IABS R10, R7 ;  /* 0x00000007000a7213 */ /* 0x000fe40000000000 */
[----:B------:R-:W1:Y:S08]  /*224d0*/  I2F.RP R0, R2 ;  /* 0x0000000200007306 */ /* 0x000e700000209400 */
[----:B-1----:R-:W1:Y:S02]  /*224e0*/  MUFU.RCP R0, R0 ;  /* 0x0000000000007308 */ /* 0x002e640000001000 */
[----:B-1----:R-:W-:-:S06]  /*224f0*/  IADD3 R0, R0, 0xffffffe, RZ ;  /* 0x0ffffffe00007810 */ /* 0x002fcc0007ffe0ff */
[----:B------:R-:W1:Y:S02]  /*22500*/  F2I.FTZ.U32.TRUNC.NTZ R9, R0 ;  /* 0x0000000000097305 */ /* 0x000e64000021f000 */
[----:B-1----:R-:W-:Y:S01]  /*22510*/  IMAD.MOV R4, RZ, RZ, -R9 ;  /* 0x000000ffff047224 */ /* 0x002fe200078e0a09 */
[----:B------:R-:W-:-:S03]  /*22520*/  IABS R0, R5 ;  /* 0x0000000500007213 */ /* 0x000fc60000000000 */
[----:B------:R-:W-:Y:S02]  /*22530*/  IMAD.MOV.U32 R6, RZ, RZ, R4 ;  /* 0x000000ffff067224 */ /* 0x000fe400078e0004 */
[----:B------:R-:W-:Y:S01]  /*22540*/  IMAD.MOV.U32 R4, RZ, RZ, R0 ;  /* 0x000000ffff047224 */ /* 0x000fe200078e0000 */
[----:B------:R-:W-:Y:S01]  /*22550*/  IABS R0, R3 ;  /* 0x0000000300007213 */ /* 0x000fe20000000000 */
[----:B------:R-:W-:Y:S02]  /*22560*/  IMAD R6, R6, R2, RZ ;  /* 0x0000000206067224 */ /* 0x000fe400078e02ff */
[----:B------:R-:W1:Y:S02]  /*22570*/  I2F.RP R11, R4 ;  /* 0x00000004000b7306 */ /* 0x000e640000209400 */
[----:B------:R-:W-:Y:S01]  /*22580*/  IMAD.HI.U32 R9, R9, R6, R8 ;  /* 0x0000000609097227 */ /* 0x000fe200078e0008 */
[----:B------:R-:W-:-:S03]  /*22590*/  MOV R6, R0 ;  /* 0x0000000000067202 */ /* 0x000fc60000000f00 */
[----:B------:R-:W-:-:S04]  /*225a0*/  IMAD.MOV R0, RZ, RZ, -R10 ;  /* 0x000000ffff007224 */ /* 0x000fc800078e0a0a */
[----:B------:R-:W-:Y:S02]  /*225b0*/  IMAD.MOV.U32 R8, RZ, RZ, R0 ;  /* 0x000000ffff087224 */ /* 0x000fe400078e0000 */
[----:B------:R-:W-:-:S04]  /*225c0*/  IMAD.HI.U32 R0, R9, R6, RZ ;  /* 0x0000000609007227 */ /* 0x000fc800078e00ff */
[----:B------:R-:W-:Y:S02]  /*225d0*/  IMAD R6, R0, R8, R6 ;  /* 0x0000000800067224 */ /* 0x000fe400078e0206 */
[----:B-1----:R-:W1:Y:S03]  /*225e0*/  MUFU.RCP R8, R11 ;  /* 0x0000000b00087308 */ /* 0x002e660000001000 */
[----:B------:R-:W-:Y:S02]  /*225f0*/  ISETP.GT.U32.AND P0, PT, R2, R6, PT ;  /* 0x000000060200720c */ /* 0x000fe40003f04070 */
[----:B-1----:R-:W-:-:S11]  /*22600*/  IADD3 R8, R8, 0xffffffe, RZ ;  /* 0x0ffffffe08087810 */ /* 0x002fd60007ffe0ff */
[----:B------:R-:W-:Y:S01]  /*22610*/  @!P0 IMAD.IADD R6, R6, 0x1, -R2 ;  /* 0x0000000106068824 */ /* 0x000fe200078e0a02 */
[----:B------:R-:W-:Y:S01]  /*22620*/  @!P0 IADD3 R0, R0, 0x1, RZ ;  /* 0x0000000100008810 */ /* 0x000fe20007ffe0ff */
[----:B------:R-:W1:Y:S01]  /*22630*/  F2I.FTZ.U32.TRUNC.NTZ R9, R8 ;  /* 0x0000000800097305 */ /* 0x000e62000021f000 */
[----:B------:R-:W-:Y:S02]  /*22640*/  ISETP.NE.AND P0, PT, R7, RZ, PT ;  /* 0x000000ff0700720c */ /* 0x000fe40003f05270 */
[----:B------:R-:W-:Y:S02]  /*22650*/  ISETP.GE.U32.AND P2, PT, R6, R2, PT ;  /* 0x000000020600720c */ /* 0x000fe40003f46070 */
[----:B------:R-:W-:-:S04]  /*22660*/  LOP3.LUT R2, R3, R7, RZ, 0x3c, !PT ;  /* 0x0000000703027212 */ /* 0x000fc800078e3cff */
[----:B------:R-:W-:-:S07]  /*22670*/  ISETP.GE.AND P1, PT, R2, RZ, PT ;  /* 0x000000ff0200720c */ /* 0x000fce0003f26270 */
[----:B------:R-:W-:Y:S02]  /*22680*/  @P2 IADD3 R0, R0, 0x1, RZ ;  /* 0x0000000100002810 */ /* 0x000fe40007ffe0ff */
[----:B-1----:R-:W-:Y:S02]  /*22690*/  IADD3 R2, RZ, -R9, RZ ;  /* 0x80000009ff027210 */ /* 0x002fe40007ffe0ff */
[----:B------:R-:W-:Y:S02]  /*226a0*/  MOV R8, RZ ;  /* 0x000000ff00087202 */ /* 0x000fe40000000f00 */
[----:B------:R-:W-:Y:S01]  /*226b0*/  @!P1 IMAD.MOV R0, RZ, RZ, -R0 ;  /* 0x000000ffff009224 */ /* 0x000fe200078e0a00 */
[----:B------:R-:W-:Y:S01]  /*226c0*/  @!P0 LOP3.LUT R0, RZ, R7, RZ, 0x33, !PT ;  /* 0x00000007ff008212 */ /* 0x000fe200078e33ff */
[----:B------:R-:W-:Y:S01]  /*226d0*/  IMAD.MOV.U32 R6, RZ, RZ, R2 ;  /* 0x000000ffff067224 */ /* 0x000fe200078e0002 */
[----:B------:R-:W-:Y:S02]  /*226e0*/  IABS R2, R5 ;  /* 0x0000000500027213 */ /* 0x000fe40000000000 */
[----:B------:R-:W-:Y:S01]  /*226f0*/  IABS R11, R0 ;  /* 0x00000000000b7213 */ /* 0x000fe20000000000 */
[----:B------:R-:W-:-:S02]  /*22700*/  IMAD R6, R6, R4, RZ ;  /* 0x0000000406067224 */ /* 0x000fc400078e02ff */
        /* <DEDUP_REMOVED lines=10> */
[----:B------:R-:W-:Y:S01]  /*227b0*/  ISETP.GE.U32.AND P2, PT, R6, R4, PT ;  /* 0x000000040600720c */ /* 0x000fe20003f46070 */
[----:B------:R-:W-:Y:S01]  /*227c0*/  IMAD.MOV R6, RZ, RZ, -R0 ;  /* 0x000000ffff067224 */ /* 0x000fe200078e0a00 */
        /* <DEDUP_REMOVED lines=11> */
.L_x_941:
[----:B--2---:R-:W-:-:S04]  /*22880*/  IMAD.MOV.U32 R4, RZ, RZ, 0x4 ;  /* 0x00000004ff047424 */ /* 0x004fc800078e00ff */
[----:B------:R-:W-:-:S05]  /*22890*/  IMAD.WIDE R4, R247, R4, c[0x0][0x590] ;  /* 0x00016400f7047625 */ /* 0x000fca00078e0204 */
[----:B------:R1:W2:Y:S01]  /*228a0*/  LDG.E R6, [R4.64] ;  /* 0x0000000804067981 */ /* 0x0002a2000c1e1900 */
[----:B------:R-:W-:Y:S01]  /*228b0*/  IABS R2, R3 ;  /* 0x0000000300027213 */ /* 0x000fe20000000000 */
[----:B-1----:R-:W-:Y:S02]  /*228c0*/  IMAD.MOV.U32 R4, RZ, RZ, RZ ;  /* 0x000000ffff047224 */ /* 0x002fe400078e00ff */
[----:B--2-4-:R-:W-:-:S05]  /*228d0*/  IMAD R11, R6, R7, RZ ;  /* 0x00000007060b7224 */ /* 0x014fca00078e02ff */
        /* <DEDUP_REMOVED lines=8> */
[----:B------:R-:W-:-:S04]  /*22960*/  IMAD R0, R0, R8, RZ ;  /* 0x0000000800007224 */ /* 0x000fc800078e02ff */
[----:B------:R-:W-:-:S04]  /*22970*/  IMAD.HI.U32 R0, R5, R0, R4 ;  /* 0x0000000005007227 */ /* 0x000fc800078e0004 */
[----:B------:R-:W-:Y:S02]  /*22980*/  IMAD.MOV R4, RZ, RZ, -R9 ;  /* 0x000000ffff047224 */ /* 0x000fe400078e0a09 */
[----:B------:R-:W-:-:S04]  /*22990*/  IMAD.HI.U32 R0, R0, R2, RZ ;  /* 0x0000000200007227 */ /* 0x000fc800078e00ff */
[----:B------:R-:W-:-:S05]  /*229a0*/  IMAD R2, R0, R4, R2 ;  /* 0x0000000400027224 */ /* 0x000fca00078e0202 */
[----:B------:R-:W-:-:S13]  /*229b0*/  ISETP.GT.U32.AND P0, PT, R8, R2, PT ;  /* 0x000000020800720c */ /* 0x000fda0003f04070 */
[-C--:B------:R-:W-:Y:S02]  /*229c0*/  @!P0 IADD3 R2, R2, -R8.reuse, RZ ;  /* 0x8000000802028210 */ /* 0x080fe40007ffe0ff */
[----:B------:R-:W-:Y:S02]  /*229d0*/  @!P0 IADD3 R0, R0, 0x1, RZ ;  /* 0x0000000100008810 */ /* 0x000fe40007ffe0ff */
[----:B------:R-:W-:Y:S01]  /*229e0*/  ISETP.GE.U32.AND P2, PT, R2, R8, PT ;  /* 0x000000080200720c */ /* 0x000fe20003f46070 */
[----:B------:R-:W-:Y:S01]  /*229f0*/  IMAD.MOV.U32 R8, RZ, RZ, RZ ;  /* 0x000000ffff087224 */ /* 0x000fe200078e00ff */
[----:B------:R-:W-:Y:S02]  /*22a00*/  LOP3.LUT R2, R3, R11, RZ, 0x3c, !PT ;  /* 0x0000000b03027212 */ /* 0x000fe400078e3cff */
[----:B------:R-:W-:Y:S02]  /*22a10*/  ISETP.NE.AND P0, PT, R11, RZ, PT ;  /* 0x000000ff0b00720c */ /* 0x000fe40003f05270 */
[----:B------:R-:W-:-:S07]  /*22a20*/  ISETP.GE.AND P1, PT, R2, RZ, PT ;  /* 0x000000ff0200720c */ /* 0x000fce0003f26270 */
[----:B------:R-:W-:-:S05]  /*22a30*/  @P2 IADD3 R0, R0, 0x1, RZ ;  /* 0x0000000100002810 */ /* 0x000fca0007ffe0ff */
[----:B------:R-:W-:-:S04]  /*22a40*/  IMAD.MOV.U32 R2, RZ, RZ, R0 ;  /* 0x000000ffff027224 */ /* 0x000fc800078e0000 */
[----:B------:R-:W-:Y:S01]  /*22a50*/  @!P1 IMAD.MOV R2, RZ, RZ, -R2 ;  /* 0x000000ffff029224 */ /* 0x000fe200078e0a02 */
[----:B------:R-:W-:-:S05]  /*22a60*/  @!P0 LOP3.LUT R2, RZ, R11, RZ, 0x33, !PT ;  /* 0x0000000bff028212 */ /* 0x000fca00078e33ff */
[----:B------:R-:W-:Y:S02]  /*22a70*/  IMAD R10, R6, R2, RZ ;  /* 0x00000002060a7224 */ /* 0x000fe400078e02ff */
[----:B------:R-:W-:-:S03]  /*22a80*/  IMAD.MOV R2, RZ, RZ, -R2 ;  /* 0x000000ffff027224 */ /* 0x000fc600078e0a02 */
[----:B------:R-:W-:-:S04]  /*22a90*/  IADD3 R0, -R10, c[0x0][0x538], RZ ;  /* 0x00014e000a007a10 */ /* 0x000fc80007ffe1ff */
[----:B------:R-:W-:-:S04]  /*22aa0*/  IMNMX R0, R6, R0, PT ;  /* 0x0000000006007217 */ /* 0x000fc80003800200 */
[----:B------:R-:W-:-:S04]  /*22ab0*/  IABS R4, R0 ;  /* 0x0000000000047213 */ /* 0x000fc80000000000 */
[----:B------:R-:W1:Y:S08]  /*22ac0*/  I2F.RP R5, R4 ;  /* 0x0000000400057306 */ /* 0x000e700000209400 */
[----:B-1----:R-:W1:Y:S02]  /*22ad0*/  MUFU.RCP R5, R5 ;  /* 0x0000000500057308 */ /* 0x002e640000001000 */
[----:B-1----:R-:W-:-:S06]  /*22ae0*/  IADD3 R5, R5, 0xffffffe, RZ ;  /* 0x0ffffffe05057810 */ /* 0x002fcc0007ffe0ff */
[----:B------:R-:W1:Y:S02]  /*22af0*/  F2I.FTZ.U32.TRUNC.NTZ R9, R5 ;  /* 0x0000000500097305 */ /* 0x000e64000021f000 */
[----:B-1----:R-:W-:Y:S02]  /*22b00*/  IMAD.MOV R6, RZ, RZ, -R9 ;  /* 0x000000ffff067224 */ /* 0x002fe400078e0a09 */
[----:B------:R-:W-:-:S03]  /*22b10*/  IMAD R5, R11, R2, R3 ;  /* 0x000000020b057224 */ /* 0x000fc600078e0203 */
[----:B------:R-:W-:Y:S02]  /*22b20*/  MOV R2, R6 ;  /* 0x0000000600027202 */ /* 0x000fe40000000f00 */
[----:B------:R-:W-:Y:S02]  /*22b30*/  IABS R6, R0 ;  /* 0x0000000000067213 */ /* 0x000fe40000000000 */
[----:B------:R-:W-:Y:S01]  /*22b40*/  IABS R3, R5 ;  /* 0x0000000500037213 */ /* 0x000fe20000000000 */
        /* <DEDUP_REMOVED lines=19> */
.L_x_942:
[----:B------:R-:W-:Y:S05]  /*22c80*/  BSYNC B0 ;  /* 0x0000000000007941 */ /* 0x000fea0003800000 */
.L_x_940:
[----:B------:R-:W-:-:S04]  /*22c90*/  LOP3.LUT R2, RZ, R2, RZ, 0x33, !PT ;  /* 0x00000002ff027212 */ /* 0x000fc800078e33ff */
[----:B------:R-:W-:Y:S01]  /*22ca0*/  IADD3 R245, R2, R7, RZ ;  /* 0x0000000702f57210 */ /* 0x000fe20007ffe0ff */
[----:B------:R-:W-:Y:S05]  /*22cb0*/  BRA `(.L_x_943) ;  /* 0x0000004000007947 */ /* 0x000fea0003800000 */
.L_x_931:
[----:B------:R-:W-:Y:S01]  /*22cc0*/  IMAD.MOV.U32 R244, RZ, RZ, R9 ;  /* 0x000000fffff47224 */ /* 0x000fe200078e0009 */
[----:B------:R-:W-:Y:S01]  /*22cd0*/  MOV R246, RZ ;  /* 0x000000ff00f67202 */ /* 0x000fe20000000f00 */
[----:B------:R-:W-:Y:S01]  /*22ce0*/  IMAD.MOV.U32 R245, RZ, RZ, RZ ;  /* 0x000000fffff57224 */ /* 0x000fe200078e00ff */
[----:B------:R-:W-:Y:S02]  /*22cf0*/  MOV R247, c[0x0][0x53c] ;  /* 0x00014f0000f77a02 */ /* 0x000fe40000000f00 */
.L_x_943:
[----:B------:R-:W-:Y:S05]  /*22d00*/  BSYNC B1 ;  /* 0x0000000000017941 */ /* 0x000fea0003800000 */
.L_x_929:
[----:B------:R-:W-:Y:S01]  /*22d10*/  WARPSYNC 0xffffffff ;  /* 0xffffffff00007948 */ /* 0x000fe20003800000 */
[----:B------:R-:W-:Y:S01]  /*22d20*/  BAR.SYNC.DEFER_BLOCKING 0x4, 0x100 ;  /* 0x0104000000007b1d */ /* 0x000fe20000010000 */
[----:B------:R-:W-:-:S13]  /*22d30*/  ISETP.NE.AND P0, PT, R13, RZ, PT ;  /* 0x000000ff0d00720c */ /* 0x000fda0003f05270 */
[----:B------:R2:W-:Y:S04]  /*22d40*/  @!P0 STS.128 [0x18100], R244 ;  /* 0x018100f4ff008388 */ /* 0x0005e80000000c00 */
[----:B------:R-:W-:Y:S06]  /*22d50*/  BAR.ARV 0x5, 0x100 ;  /* 0x0144000000007b1d */ /* 0x000fec0000002000 */
.L_x_924:
[----:B-1----:R-:W-:-:S13]  /*22d60*/  ISETP.GE.AND P0, PT, R247, c[0x0][0x53c], PT ;  /* 0x00014f00f7007a0c */ /* 0x002fda0003f06270 */
[----:B--234-:R-:W-:Y:S01]  /*22d70*/  @P0 CALL.REL.NOINC `(.L_x_944) ;  /* 0x0000001000000944 */ /* 0x01cfe20003c00000 */
[----:B------:R-:W-:Y:S05]  /*22d80*/  BRA `(.L_x_945) ;  /* 0xfffdf32000007947 */ /* 0x000fea000383ffff */
.L_x_944:
[----:B------:R-:W-:Y:S05]  /*22d90*/  EXIT ;  /* 0x000000000000794d */ /* 0x000fea0003800000 */
.L_x_688:
[----:B------:R-:W-:Y:S01]  /*22da0*/  IMAD.MOV.U32 R0, RZ, RZ, R5 ;  /* 0x000000ffff007224 */ /* 0x000fe200078e0005 */
[----:B------:R-:W-:Y:S02]  /*22db0*/  MOV R3, 0x1 ;  /* 0x0000000100037802 */ /* 0x000fe40000000f00 */
[----:B------:R-:W-:Y:S02]  /*22dc0*/  MOV R2, 0x22de0 ;  /* 0x00022de000027802 */ /* 0x000fe40000000f00 */
[----:B--2---:R-:W-:Y:S05]  /*22dd0*/  CALL.REL.NOINC `($__internal_14_$__cuda_sm70_shflsync_up_p) ;  /* 0x00002d9000007944 */ /* 0x004fea0003c00000 */
[----:B------:R-:W-:Y:S01]  /*22de0*/  MOV R0, R4 ;  /* 0x0000000400007202 */ /* 0x000fe20000000f00 */
[----:B------:R-:W-:Y:S05]  /*22df0*/  BRA `(.L_x_946) ;  /* 0xfffdd64000007947 */ /* 0x000fea000383ffff */
.L_x_689:
[----:B------:R-:W-:Y:S01]  /*22e00*/  IMAD.MOV.U32 R0, RZ, RZ, R5 ;  /* 0x000000ffff007224 */ /* 0x000fe200078e0005 */
[----:B------:R-:W-:Y:S02]  /*22e10*/  MOV R3, 0x2 ;  /* 0x0000000200037802 */ /* 0x000fe40000000f00 */
[----:B------:R-:W-:Y:S02]  /*22e20*/  MOV R2, 0x22e40 ;  /* 0x00022e4000027802 */ /* 0x000fe40000000f00 */
[----:B--2---:R-:W-:Y:S05]  /*22e30*/  CALL.REL.NOINC `($__internal_14_$__cuda_sm70_shflsync_up_p) ;  /* 0x00002d3000007944 */ /* 0x004fea0003c00000 */
[----:B------:R-:W-:Y:S01]  /*22e40*/  SEL R4, R4, RZ, P4 ;  /* 0x000000ff04047207 */ /* 0x000fe20002000000 */
[----:B------:R-:W-:Y:S01]  /*22e50*/  IMAD.MOV.U32 R3, RZ, RZ, 0x4 ;  /* 0x00000004ff037424 */ /* 0x000fe200078e00ff */
[----:B------:R-:W-:-:S03]  /*22e60*/  MOV R2, 0x22e90 ;  /* 0x00022e9000027802 */ /* 0x000fc60000000f00 */
[----:B------:R-:W-:Y:S02]  /*22e70*/  IMAD.IADD R0, R5, 0x1, R4 ;  /* 0x0000000105007824 */ /* 0x000fe400078e0204 */
[----:B------:R-:W-:Y:S05]  /*22e80*/  CALL.REL.NOINC `($__internal_14_$__cuda_sm70_shflsync_up_p) ;  /* 0x00002ce000007944 */ /* 0x000fea0003c00000 */
        /* <DEDUP_REMOVED lines=10> */
[----:B------:R-:W-:Y:S02]  /*22f30*/  SEL R4, R4, RZ, P1 ;  /* 0x000000ff04047207 */ /* 0x000fe40000800000 */
[----:B------:R-:W-:Y:S02]  /*22f40*/  MOV R3, 0x1f ;  /* 0x0000001f00037802 */ /* 0x000fe40000000f00 */
[----:B------:R-:W-:Y:S01]  /*22f50*/  MOV R2, 0x22fa0 ;  /* 0x00022fa000027802 */ /* 0x000fe20000000f00 */
[----:B------:R-:W-:Y:S02]  /*22f60*/  IMAD.IADD R4, R0, 0x1, R4 ;  /* 0x0000000100047824 */ /* 0x000fe400078e0204 */
[----:B------:R-:W-:Y:S02]  /*22f70*/  IMAD.MOV.U32 R0, RZ, RZ, 0x1f ;  /* 0x0000001fff007424 */ /* 0x000fe400078e00ff */
[----:B------:R-:W-:Y:S02]  /*22f80*/  IMAD.MOV.U32 R204, RZ, RZ, R4 ;  /* 0x000000ffffcc7224 */ /* 0x000fe400078e0004 */
[----:B------:R-:W-:Y:S05]  /*22f90*/  CALL.REL.NOINC `($__internal_13_$__cuda_sm70_shflsync_idx_p) ;  /* 0x00002b8000007944 */ /* 0x000fea0003c00000 */
[----:B------:R-:W-:Y:S05]  /*22fa0*/  BRA `(.L_x_947) ;  /* 0xfffdd59000007947 */ /* 0x000fea000383ffff */
.L_x_691:
[----:B------:R-:W-:Y:S02]  /*22fb0*/  SEL R0, RZ, 0x1, P0 ;  /* 0x00000001ff007807 */ /* 0x000fe40000000000 */
[----:B------:R-:W-:-:S02]  /*22fc0*/  MOV R2, 0x22fe0 ;  /* 0x00022fe000027802 */ /* 0x000fc40000000f00 */
[----:B--2---:R-:W-:Y:S05]  /*22fd0*/  CALL.REL.NOINC `($__internal_15_$__cuda_sm70_votesync_ballot) ;  /* 0x00002bf000007944 */ /* 0x004fea0003c00000 */
[----:B------:R-:W-:Y:S01]  /*22fe0*/  MOV R10, R0 ;  /* 0x00000000000a7202 */ /* 0x000fe20000000f00 */
[----:B------:R-:W-:Y:S05]  /*22ff0*/  BRA `(.L_x_948) ;  /* 0xfffdd5d000007947 */ /* 0x000fea000383ffff */
.L_x_692:
[----:B------:R-:W-:Y:S01]  /*23000*/  IMAD.MOV.U32 R204, RZ, RZ, R9 ;  /* 0x000000ffffcc7224 */ /* 0x000fe200078e0009 */
[----:B------:R-:W-:Y:S01]  /*23010*/  MOV R0, R5 ;  /* 0x0000000500007202 */ /* 0x000fe20000000f00 */
[----:B------:R-:W-:Y:S01]  /*23020*/  IMAD.MOV.U32 R3, RZ, RZ, 0x1f ;  /* 0x0000001fff037424 */ /* 0x000fe200078e00ff */
[----:B------:R-:W-:-:S02]  /*23030*/  MOV R2, 0x23050 ;  /* 0x0002305000027802 */ /* 0x000fc40000000f00 */
[----:B------:R-:W-:Y:S05]  /*23040*/  CALL.REL.NOINC `($__internal_13_$__cuda_sm70_shflsync_idx_p) ;  /* 0x00002ad000007944 */ /* 0x000fea0003c00000 */
[----:B------:R-:W-:Y:S01]  /*23050*/  IMAD.MOV.U32 R12, RZ, RZ, R0 ;  /* 0x000000ffff0c7224 */ /* 0x000fe200078e0000 */
[----:B------:R-:W-:Y:S01]  /*23060*/  MOV R204, R8 ;  /* 0x0000000800cc7202 */ /* 0x000fe20000000f00 */
[----:B------:R-:W-:Y:S01]  /*23070*/  IMAD.MOV.U32 R6, RZ, RZ, RZ ;  /* 0x000000ffff067224 */ /* 0x000fe200078e00ff */
[----:B------:R-:W-:Y:S01]  /*23080*/  MOV R0, R5 ;  /* 0x0000000500007202 */ /* 0x000fe20000000f00 */
[----:B------:R-:W-:Y:S01]  /*23090*/  IMAD.MOV.U32 R3, RZ, RZ, 0x1f ;  /* 0x0000001fff037424 */ /* 0x000fe200078e00ff */
[----:B------:R-:W-:-:S02]  /*230a0*/  MOV R2, 0x230c0 ;  /* 0x000230c000027802 */ /* 0x000fc40000000f00 */
[----:B------:R-:W-:Y:S05]  /*230b0*/  CALL.REL.NOINC `($__internal_13_$__cuda_sm70_shflsync_idx_p) ;  /* 0x00002a6000007944 */ /* 0x000fea0003c00000 */
[----:B------:R-:W-:Y:S01]  /*230c0*/  MOV R9, R0 ;  /* 0x0000000000097202 */ /* 0x000fe20000000f00 */
[----:B------:R-:W-:Y:S05]  /*230d0*/  BRA `(.L_x_949) ;  /* 0xfffdd55000007947 */ /* 0x000fea000383ffff */
.L_x_695:
[----:B------:R-:W-:Y:S01]  /*230e0*/  IMAD.MOV.U32 R204, RZ, RZ, R4 ;  /* 0x000000ffffcc7224 */ /* 0x000fe200078e0004 */
[----:B------:R-:W-:-:S02]  /*230f0*/  MOV R3, 0x1f ;  /* 0x0000001f00037802 */ /* 0x000fc40000000f00 */
[----:B------:R-:W-:Y:S02]  /*23100*/  MOV R2, 0x23120 ;  /* 0x0002312000027802 */ /* 0x000fe40000000f00 */
[----:B-123--:R-:W-:Y:S05]  /*23110*/  CALL.REL.NOINC `($__internal_13_$__cuda_sm70_shflsync_idx_p) ;  /* 0x00002a0000007944 */ /* 0x00efea0003c00000 */
[----:B------:R-:W-:Y:S01]  /*23120*/  MOV R6, R0 ;  /* 0x0000000000067202 */ /* 0x000fe20000000f00 */
[----:B------:R-:W-:Y:S05]  /*23130*/  BRA `(.L_x_694) ;  /* 0xfffdd55000007947 */ /* 0x000fea000383ffff */
.L_x_750:
[----:B------:R-:W-:Y:S01]  /*23140*/  IMAD.MOV.U32 R204, RZ, RZ, R5 ;  /* 0x000000ffffcc7224 */ /* 0x000fe200078e0005 */
[----:B------:R-:W-:Y:S01]  /*23150*/  MOV R0, RZ ;  /* 0x000000ff00007202 */ /* 0x000fe20000000f00 */
[----:B------:R-:W-:Y:S01]  /*23160*/  IMAD.MOV.U32 R3, RZ, RZ, 0x181f ;  /* 0x0000181fff037424 */ /* 0x000fe200078e00ff */
[----:B------:R-:W-:Y:S02]  /*23170*/  MOV R2, 0x23190 ;  /* 0x0002319000027802 */ /* 0x000fe40000000f00 */
[----:B-----5:R-:W-:Y:S05]  /*23180*/  CALL.REL.NOINC `($__internal_13_$__cuda_sm70_shflsync_idx_p) ;  /* 0x0000299000007944 */ /* 0x020fea0003c00000 */
[----:B------:R-:W-:Y:S01]  /*23190*/  MOV R7, R0 ;  /* 0x0000000000077202 */ /* 0x000fe20000000f00 */
[----:B------:R-:W-:Y:S05]  /*231a0*/  BRA `(.L_x_950) ;  /* 0xfffe56f000007947 */ /* 0x000fea000383ffff */
.L_x_751:
[----:B------:R-:W-:Y:S01]  /*231b0*/  IMAD.MOV.U32 R204, RZ, RZ, R6 ;  /* 0x000000ffffcc7224 */ /* 0x000fe200078e0006 */
[----:B------:R-:W-:Y:S01]  /*231c0*/  MOV R0, RZ ;  /* 0x000000ff00007202 */ /* 0x000fe20000000f00 */
[----:B------:R-:W-:Y:S01]  /*231d0*/  IMAD.MOV.U32 R3, RZ, RZ, 0x181f ;  /* 0x0000181fff037424 */ /* 0x000fe200078e00ff */
[----:B------:R-:W-:Y:S02]  /*231e0*/  MOV R2, 0x23200 ;  /* 0x0002320000027802 */ /* 0x000fe40000000f00 */
[----:B-12--5:R-:W-:Y:S05]  /*231f0*/  CALL.REL.NOINC `($__internal_13_$__cuda_sm70_shflsync_idx_p) ;  /* 0x0000292000007944 */ /* 0x026fea0003c00000 */
[----:B------:R-:W-:Y:S05]  /*23200*/  BRA `(.L_x_951) ;  /* 0xfffe56b000007947 */ /* 0x000fea000383ffff */
.L_x_754:
[----:B------:R-:W-:Y:S01]  /*23210*/  IMAD.MOV.U32 R204, RZ, RZ, R5 ;  /* 0x000000ffffcc7224 */ /* 0x000fe200078e0005 */
[----:B----4-:R-:W-:Y:S01]  /*23220*/  MOV R0, 0x1 ;  /* 0x0000000100007802 */ /* 0x010fe20000000f00 */
[----:B--2---:R-:W-:Y:S01]  /*23230*/  IMAD.MOV.U32 R3, RZ, RZ, 0x181f ;  /* 0x0000181fff037424 */ /* 0x004fe200078e00ff */
[----:B------:R-:W-:-:S02]  /*23240*/  MOV R2, 0x23260 ;  /* 0x0002326000027802 */ /* 0x000fc40000000f00 */
[----:B-1-3-5:R-:W-:Y:S05]  /*23250*/  CALL.REL.NOINC `($__internal_13_$__cuda_sm70_shflsync_idx_p) ;  /* 0x000028c000007944 */ /* 0x02afea0003c00000 */
[----:B------:R-:W-:Y:S01]  /*23260*/  IMAD.MOV.U32 R7, RZ, RZ, R0 ;  /* 0x000000ffff077224 */ /* 0x000fe200078e0000 */
[----:B------:R-:W-:Y:S01]  /*23270*/  MOV R0, 0x1 ;  /* 0x0000000100007802 */ /* 0x000fe20000000f00 */
[----:B------:R-:W-:Y:S01]  /*23280*/  IMAD.MOV.U32 R204, RZ, RZ, R6 ;  /* 0x000000ffffcc7224 */ /* 0x000fe200078e0006 */
[----:B------:R-:W-:-:S02]  /*23290*/  MOV R3, 0x181f ;  /* 0x0000181f00037802 */ /* 0x000fc40000000f00 */
[----:B------:R-:W-:Y:S02]  /*232a0*/  MOV R2, 0x232c0 ;  /* 0x000232c000027802 */ /* 0x000fe40000000f00 */
[----:B------:R-:W-:Y:S05]  /*232b0*/  CALL.REL.NOINC `($__internal_13_$__cuda_sm70_shflsync_idx_p) ;  /* 0x0000286000007944 */ /* 0x000fea0003c00000 */
[----:B------:R-:W-:Y:S05]  /*232c0*/  BRA `(.L_x_952) ;  /* 0xfffe573000007947 */ /* 0x000fea000383ffff */
.L_x_757:
[----:B------:R-:W-:Y:S01]  /*232d0*/  IMAD.MOV.U32 R204, RZ, RZ, R5 ;  /* 0x000000ffffcc7224 */ /* 0x000fe200078e0005 */
[----:B----4-:R-:W-:Y:S01]  /*232e0*/  MOV R0, 0x2 ;  /* 0x0000000200007802 */ /* 0x010fe20000000f00 */
[----:B-1----:R-:W-:Y:S01]  /*232f0*/  IMAD.MOV.U32 R3, RZ, RZ, 0x181f ;  /* 0x0000181fff037424 */ /* 0x002fe200078e00ff */
[----:B------:R-:W-:Y:S02]  /*23300*/  MOV R2, 0x23320 ;  /* 0x0002332000027802 */ /* 0x000fe40000000f00 */
[----:B--23-5:R-:W-:Y:S05]  /*23310*/  CALL.REL.NOINC `($__internal_13_$__cuda_sm70_shflsync_idx_p) ;  /* 0x0000280000007944 */ /* 0x02cfea0003c00000 */
[----:B------:R-:W-:Y:S01]  /*23320*/  MOV R7, R0 ;  /* 0x0000000000077202 */ /* 0x000fe20000000f00 */
[----:B------:R-:W-:Y:S05]  /*23330*/  BRA `(.L_x_953) ;  /* 0xfffe57f000007947 */ /* 0x000fea000383ffff */
.L_x_758:
[----:B------:R-:W-:Y:S01]  /*23340*/  IMAD.MOV.U32 R204, RZ, RZ, R6 ;  /* 0x000000ffffcc7224 */ /* 0x000fe200078e0006 */
[----:B----4-:R-:W-:Y:S01]  /*23350*/  MOV R0, 0x2 ;  /* 0x0000000200007802 */ /* 0x010fe20000000f00 */
[----:B------:R-:W-:Y:S01]  /*23360*/  IMAD.MOV.U32 R3, RZ, RZ, 0x181f ;  /* 0x0000181fff037424 */ /* 0x000fe200078e00ff */
[----:B------:R-:W-:Y:S02]  /*23370*/  MOV R2, 0x23390 ;  /* 0x0002339000027802 */ /* 0x000fe40000000f00 */
[----:B-123-5:R-:W-:Y:S05]  /*23380*/  CALL.REL.NOINC `($__internal_13_$__cuda_sm70_shflsync_idx_p) ;  /* 0x0000279000007944 */ /* 0x02efea0003c00000 */
[----:B------:R-:W-:Y:S05]  /*23390*/  BRA `(.L_x_954) ;  /* 0xfffe57b000007947 */ /* 0x000fea000383ffff */
.L_x_761:
[----:B------:R-:W-:Y:S01]  /*233a0*/  IMAD.MOV.U32 R204, RZ, RZ, R5 ;  /* 0x000000ffffcc7224 */ /* 0x000fe200078e0005 */
[----:B-1----:R-:W-:Y:S01]  /*233b0*/  MOV R0, 0x3 ;  /* 0x0000000300007802 */ /* 0x002fe20000000f00 */
[----:B------:R-:W-:Y:S01]  /*233c0*/  IMAD.MOV.U32 R3, RZ, RZ, 0x181f ;  /* 0x0000181fff037424 */ /* 0x000fe200078e00ff */
[----:B------:R-:W-:-:S02]  /*233d0*/  MOV R2, 0x233f0 ;  /* 0x000233f000027802 */ /* 0x000fc40000000f00 */
[----:B--2345:R-:W-:Y:S05]  /*233e0*/  CALL.REL.NOINC `($__internal_13_$__cuda_sm70_shflsync_idx_p) ;  /* 0x0000273000007944 */ /* 0x03cfea0003c00000 */
[----:B------:R-:W-:Y:S01]  /*233f0*/  IMAD.MOV.U32 R5, RZ, RZ, R0 ;  /* 0x000000ffff057224 */ /* 0x000fe200078e0000 */
[----:B------:R-:W-:Y:S01]  /*23400*/  MOV R0, 0x3 ;  /* 0x0000000300007802 */ /* 0x000fe20000000f00 */
[----:B------:R-:W-:Y:S01]  /*23410*/  IMAD.MOV.U32 R204, RZ, RZ, R6 ;  /* 0x000000ffffcc7224 */ /* 0x000fe200078e0006 */
[----:B------:R-:W-:-:S02]  /*23420*/  MOV R3, 0x181f ;  /* 0x0000181f00037802 */ /* 0x000fc40000000f00 */
[----:B------:R-:W-:Y:S02]  /*23430*/  MOV R2, 0x23450 ;  /* 0x0002345000027802 */ /* 0x000fe40000000f00 */
[----:B------:R-:W-:Y:S05]  /*23440*/  CALL.REL.NOINC `($__internal_13_$__cuda_sm70_shflsync_idx_p) ;  /* 0x000026d000007944 */ /* 0x000fea0003c00000 */
[----:B------:R-:W-:Y:S05]  /*23450*/  BRA `(.L_x_955) ;  /* 0xfffe583000007947 */ /* 0x000fea000383ffff */
.L_x_808:
[----:B------:R-:W-:Y:S01]  /*23460*/  IMAD.MOV.U32 R204, RZ, RZ, R5 ;  /* 0x000000ffffcc7224 */ /* 0x000fe200078e0005 */
[----:B------:R-:W-:Y:S01]  /*23470*/  MOV R0, RZ ;  /* 0x000000ff00007202 */ /* 0x000fe20000000f00 */
[----:B------:R-:W-:Y:S01]  /*23480*/  IMAD.MOV.U32 R3, RZ, RZ, 0x181f ;  /* 0x0000181fff037424 */ /* 0x000fe200078e00ff */
[----:B------:R-:W-:Y:S02]  /*23490*/  MOV R2, 0x234b0 ;  /* 0x000234b000027802 */ /* 0x000fe40000000f00 */
[----:B------:R-:W-:Y:S05]  /*234a0*/  CALL.REL.NOINC `($__internal_13_$__cuda_sm70_shflsync_idx_p) ;  /* 0x0000267000007944 */ /* 0x000fea0003c00000 */
[----:B------:R-:W-:Y:S01]  /*234b0*/  MOV R4, R0 ;  /* 0x0000000000047202 */ /* 0x000fe20000000f00 */
[----:B------:R-:W-:Y:S05]  /*234c0*/  BRA `(.L_x_956) ;  /* 0xfffed92000007947 */ /* 0x000fea000383ffff */
.L_x_809:
[----:B------:R-:W-:Y:S01]  /*234d0*/  IMAD.MOV.U32 R204, RZ, RZ, R12 ;  /* 0x000000ffffcc7224 */ /* 0x000fe200078e000c */
[----:B------:R-:W-:Y:S01]  /*234e0*/  MOV R0, RZ ;  /* 0x000000ff00007202 */ /* 0x000fe20000000f00 */
[----:B------:R-:W-:Y:S01]  /*234f0*/  IMAD.MOV.U32 R3, RZ, RZ, 0x181f ;  /* 0x0000181fff037424 */ /* 0x000fe200078e00ff */
[----:B------:R-:W-:Y:S02]  /*23500*/  MOV R2, 0x23520 ;  /* 0x0002352000027802 */ /* 0x000fe40000000f00 */
[----:B-12---:R-:W-:Y:S05]  /*23510*/  CALL.REL.NOINC `($__internal_13_$__cuda_sm70_shflsync_idx_p) ;  /* 0x0000260000007944 */ /* 0x006fea0003c00000 */
[C---:B------:R-:W-:Y:S01]  /*23520*/  IADD3 R6, P1, R0.reuse, R90, RZ ;  /* 0x0000005a00067210 */ /* 0x040fe20007f3e0ff */
[----:B------:R-:W-:Y:S01]  /*23530*/  IMAD.MOV.U32 R204, RZ, RZ, R5 ;  /* 0x000000ffffcc7224 */ /* 0x000fe200078e0005 */
[----:B------:R-:W-:Y:S02]  /*23540*/  IADD3 R8, P0, R0, R88, RZ ;  /* 0x0000005800087210 */ /* 0x000fe40007f1e0ff */
[----:B------:R-:W-:Y:S01]  /*23550*/  ISETP.GE.AND P2, PT, R200, c[0x0][0x1d4], PT ;  /* 0x00007500c8007a0c */ /* 0x000fe20003f46270 */
[----:B------:R-:W-:Y:S01]  /*23560*/  IMAD.X R7, R4, 0x1, R91, P1 ;  /* 0x0000000104077824 */ /* 0x000fe200008e065b */
[----:B------:R-:W-:Y:S01]  /*23570*/  ISETP.GE.AND P1, PT, R202, c[0x0][0x1d4], PT ;  /* 0x00007500ca007a0c */ /* 0x000fe20003f26270 */
[----:B------:R-:W-:Y:S01]  /*23580*/  IMAD.X R9, R4, 0x1, R89, P0 ;  /* 0x0000000104097824 */ /* 0x000fe200000e0659 */
[----:B------:R-:W-:-:S02]  /*23590*/  ISETP.GE.AND P0, PT, R203, c[0x0][0x1d4], PT ;  /* 0x00007500cb007a0c */ /* 0x000fc40003f06270 */
        /* <DEDUP_REMOVED lines=14> */
[----:B-1----:R-:W-:Y:S05]  /*23680*/  CALL.REL.NOINC `($__internal_13_$__cuda_sm70_shflsync_idx_p) ;  /* 0x0000249000007944 */ /* 0x002fea0003c00000 */
[----:B------:R-:W-:Y:S01]  /*23690*/  IMAD.MOV.U32 R4, RZ, RZ, R0 ;  /* 0x000000ffff047224 */ /* 0x000fe200078e0000 */
[----:B------:R-:W-:Y:S01]  /*236a0*/  MOV R0, 0x1 ;  /* 0x0000000100007802 */ /* 0x000fe20000000f00 */
[----:B------:R-:W-:Y:S01]  /*236b0*/  IMAD.MOV.U32 R204, RZ, RZ, R12 ;  /* 0x000000ffffcc7224 */ /* 0x000fe200078e000c */
[----:B------:R-:W-:-:S02]  /*236c0*/  MOV R3, 0x181f ;  /* 0x0000181f00037802 */ /* 0x000fc40000000f00 */
[----:B------:R-:W-:Y:S02]  /*236d0*/  MOV R2, 0x236f0 ;  /* 0x000236f000027802 */ /* 0x000fe40000000f00 */
[----:B------:R-:W-:Y:S05]  /*236e0*/  CALL.REL.NOINC `($__internal_13_$__cuda_sm70_shflsync_idx_p) ;  /* 0x0000243000007944 */ /* 0x000fea0003c00000 */
[----:B------:R-:W-:Y:S05]  /*236f0*/  BRA `(.L_x_957) ;  /* 0xfffed83000007947 */ /* 0x000fea000383ffff */
.L_x_810:
[----:B------:R-:W-:Y:S01]  /*23700*/  IMAD.MOV.U32 R204, RZ, RZ, R4 ;  /* 0x000000ffffcc7224 */ /* 0x000fe200078e0004 */
[----:B------:R-:W-:Y:S01]  /*23710*/  MOV R0, RZ ;  /* 0x000000ff00007202 */ /* 0x000fe20000000f00 */
[----:B------:R-:W-:Y:S01]  /*23720*/  IMAD.MOV.U32 R3, RZ, RZ, 0x1c1f ;  /* 0x00001c1fff037424 */ /* 0x000fe200078e00ff */
[----:B------:R-:W-:Y:S02]  /*23730*/  MOV R2, 0x23750 ;  /* 0x0002375000027802 */ /* 0x000fe40000000f00 */
[----:B------:R-:W-:Y:S05]  /*23740*/  CALL.REL.NOINC `($__internal_13_$__cuda_sm70_shflsync_idx_p) ;  /* 0x000023d000007944 */ /* 0x000fea0003c00000 */
[----:B------:R-:W-:Y:S01]  /*23750*/  MOV R3, R0 ;  /* 0x0000000000037202 */ /* 0x000fe20000000f00 */
[----:B------:R-:W-:Y:S05]  /*23760*/  BRA `(.L_x_958) ;  /* 0xfffeda2000007947 */ /* 0x000fea000383ffff */
.L_x_815:
[----:B------:R-:W-:Y:S01]  /*23770*/  IMAD.MOV.U32 R204, RZ, RZ, R4 ;  /* 0x000000ffffcc7224 */ /* 0x000fe200078e0004 */
[----:B------:R-:W-:Y:S01]  /*23780*/  MOV R0, 0x1 ;  /* 0x0000000100007802 */ /* 0x000fe20000000f00 */
[----:B------:R-:W-:Y:S01]  /*23790*/  IMAD.MOV.U32 R3, RZ, RZ, 0x1c1f ;  /* 0x00001c1fff037424 */ /* 0x000fe200078e00ff */
[----:B------:R-:W-:Y:S02]  /*237a0*/  MOV R2, 0x237c0 ;  /* 0x000237c000027802 */ /* 0x000fe40000000f00 */
[----:B-1----:R-:W-:Y:S05]  /*237b0*/  CALL.REL.NOINC `($__internal_13_$__cuda_sm70_shflsync_idx_p) ;  /* 0x0000236000007944 */ /* 0x002fea0003c00000 */
[----:B------:R-:W-:Y:S01]  /*237c0*/  MOV R3, R0 ;  /* 0x0000000000037202 */ /* 0x000fe20000000f00 */
[----:B------:R-:W-:Y:S05]  /*237d0*/  BRA `(.L_x_959) ;  /* 0xfffede9000007947 */ /* 0x000fea000383ffff */
.L_x_820:
[----:B------:R-:W-:Y:S02]  /*237e0*/  MOV R0, 0x2 ;  /* 0x0000000200007802 */ /* 0x000fe40000000f00 */
[----:B------:R-:W-:-:S02]  /*237f0*/  MOV R2, 0x23810 ;  /* 0x0002381000027802 */ /* 0x000fc40000000f00 */
[----:B------:R-:W-:Y:S05]  /*23800*/  CALL.REL.NOINC `($__internal_12_$__cuda_sm70_shflsync_bfly_p) ;  /* 0x000022b000007944 */ /* 0x000fea0003c00000 */
[----:B------:R-:W-:Y:S05]  /*23810*/  BRA `(.L_x_960) ;  /* 0xfffee50000007947 */ /* 0x000fea000383ffff */
.L_x_821:
[----:B------:R-:W-:Y:S02]  /*23820*/  MOV R0, 0x1 ;  /* 0x0000000100007802 */ /* 0x000fe40000000f00 */
[----:B------:R-:W-:-:S02]  /*23830*/  MOV R2, 0x23850 ;  /* 0x0002385000027802 */ /* 0x000fc40000000f00 */
[----:B------:R-:W-:Y:S05]  /*23840*/  CALL.REL.NOINC `($__internal_12_$__cuda_sm70_shflsync_bfly_p) ;  /* 0x0000227000007944 */ /* 0x000fea0003c00000 */
[----:B------:R-:W-:Y:S01]  /*23850*/  FMNMX.FTZ R100, R4, R0, !PT ;  /* 0x0000000004647209 */ /* 0x000fe20007810000 */
[----:B------:R-:W-:Y:S01]  /*23860*/  IMAD.MOV.U32 R4, RZ, RZ, R5 ;  /* 0x000000ffff047224 */ /* 0x000fe200078e0005 */
[----:B------:R-:W-:Y:S01]  /*23870*/  MOV R2, 0x238a0 ;  /* 0x000238a000027802 */ /* 0x000fe20000000f00 */
[----:B------:R-:W-:-:S02]  /*23880*/  IMAD.MOV.U32 R0, RZ, RZ, 0x2 ;  /* 0x00000002ff007424 */ /* 0x000fc400078e00ff */
[----:B------:R-:W-:Y:S05]  /*23890*/  CALL.REL.NOINC `($__internal_12_$__cuda_sm70_shflsync_bfly_p) ;  /* 0x0000222000007944 */ /* 0x000fea0003c00000 */
[----:B------:R-:W-:Y:S01]  /*238a0*/  FMNMX.FTZ R5, R5, R0, !PT ;  /* 0x0000000005057209 */ /* 0x000fe20007810000 */
[----:B------:R-:W-:Y:S01]  /*238b0*/  IMAD.MOV.U32 R0, RZ, RZ, 0x1 ;  /* 0x00000001ff007424 */ /* 0x000fe200078e00ff */
[----:B------:R-:W-:-:S03]  /*238c0*/  MOV R2, 0x238f0 ;  /* 0x000238f000027802 */ /* 0x000fc60000000f00 */
[----:B------:R-:W-:Y:S02]  /*238d0*/  IMAD.MOV.U32 R4, RZ, RZ, R5 ;  /* 0x000000ffff047224 */ /* 0x000fe400078e0005 */
[----:B------:R-:W-:Y:S05]  /*238e0*/  CALL.REL.NOINC `($__internal_12_$__cuda_sm70_shflsync_bfly_p) ;  /* 0x000021d000007944 */ /* 0x000fea0003c00000 */
[----:B------:R-:W-:Y:S01]  /*238f0*/  MOV R3, R0 ;  /* 0x0000000000037202 */ /* 0x000fe20000000f00 */
[----:B------:R-:W-:Y:S05]  /*23900*/  BRA `(.L_x_961) ;  /* 0xfffee48000007947 */ /* 0x000fea000383ffff */
.L_x_829:
[----:B------:R-:W-:Y:S01]  /*23910*/  MOV R0, RZ ;  /* 0x000000ff00007202 */ /* 0x000fe20000000f00 */
[----:B------:R-:W-:Y:S01]  /*23920*/  IMAD.MOV.U32 R204, RZ, RZ, R5 ;  /* 0x000000ffffcc7224 */ /* 0x000fe200078e0005 */
[----:B------:R-:W-:Y:S01]  /*23930*/  MOV R2, 0x23960 ;  /* 0x0002396000027802 */ /* 0x000fe20000000f00 */
[----:B------:R-:W-:Y:S02]  /*23940*/  IMAD.MOV.U32 R3, RZ, RZ, 0x181f ;  /* 0x0000181fff037424 */ /* 0x000fe400078e00ff */
[----:B-1234-:R-:W-:Y:S05]  /*23950*/  CALL.REL.NOINC `($__internal_13_$__cuda_sm70_shflsync_idx_p) ;  /* 0x000021c000007944 */ /* 0x01efea0003c00000 */
[----:B------:R-:W-:Y:S01]  /*23960*/  MOV R4, R0 ;  /* 0x0000000000047202 */ /* 0x000fe20000000f00 */
[----:B------:R-:W-:-:S05]  /*23970*/  BRA `(.L_x_962) ;  /* 0xfffef98000007947 */ /* 0x000fca000383ffff */
.L_x_830:
[----:B------:R-:W-:Y:S01]  /*23980*/  MOV R0, RZ ;  /* 0x000000ff00007202 */ /* 0x000fe20000000f00 */
[----:B------:R-:W-:Y:S01]  /*23990*/  IMAD.MOV.U32 R204, RZ, RZ, R13 ;  /* 0x000000ffffcc7224 */ /* 0x000fe200078e000d */
[----:B------:R-:W-:Y:S01]  /*239a0*/  MOV R2, 0x239d0 ;  /* 0x000239d000027802 */ /* 0x000fe20000000f00 */
[----:B------:R-:W-:Y:S02]  /*239b0*/  IMAD.MOV.U32 R3, RZ, RZ, 0x181f ;  /* 0x0000181fff037424 */ /* 0x000fe400078e00ff */
[----:B-1234-:R-:W-:Y:S05]  /*239c0*/  CALL.REL.NOINC `($__internal_13_$__cuda_sm70_shflsync_idx_p) ;  /* 0x0000215000007944 */ /* 0x01efea0003c00000 */
        /* <DEDUP_REMOVED lines=22> */
[----:B------:R-:W-:Y:S05]  /*23b30*/  CALL.REL.NOINC `($__internal_13_$__cuda_sm70_shflsync_idx_p) ;  /* 0x00001fe000007944 */ /* 0x000fea0003c00000 */
[----:B------:R-:W-:Y:S01]  /*23b40*/  MOV R3, 0x181f ;  /* 0x0000181f00037802 */ /* 0x000fe20000000f00 */
[----:B------:R-:W-:Y:S01]  /*23b50*/  IMAD.MOV.U32 R4, RZ, RZ, R0 ;  /* 0x000000ffff047224 */ /* 0x000fe200078e0000 */
[----:B------:R-:W-:Y:S01]  /*23b60*/  MOV R0, 0x1 ;  /* 0x0000000100007802 */ /* 0x000fe20000000f00 */
[----:B------:R-:W-:Y:S01]  /*23b70*/  IMAD.MOV.U32 R204, RZ, RZ, R13 ;  /* 0x000000ffffcc7224 */ /* 0x000fe200078e000d */
[----:B------:R-:W-:Y:S02]  /*23b80*/  MOV R2, 0x23ba0 ;  /* 0x00023ba000027802 */ /* 0x000fe40000000f00 */
[----:B------:R-:W-:Y:S05]  /*23b90*/  CALL.REL.NOINC `($__internal_13_$__cuda_sm70_shflsync_idx_p) ;  /* 0x00001f8000007944 */ /* 0x000fea0003c00000 */
[----:B------:R-:W-:-:S05]  /*23ba0*/  BRA `(.L_x_963) ;  /* 0xfffef8a000007947 */ /* 0x000fca000383ffff */
.L_x_833:
[----:B------:R-:W-:Y:S01]  /*23bb0*/  MOV R0, RZ ;  /* 0x000000ff00007202 */ /* 0x000fe20000000f00 */
[----:B------:R-:W-:Y:S01]  /*23bc0*/  IMAD.MOV.U32 R204, RZ, RZ, R5 ;  /* 0x000000ffffcc7224 */ /* 0x000fe200078e0005 */
[----:B------:R-:W-:Y:S01]  /*23bd0*/  MOV R2, 0x23c00 ;  /* 0x00023c0000027802 */ /* 0x000fe20000000f00 */
[----:B------:R-:W-:Y:S02]  /*23be0*/  IMAD.MOV.U32 R3, RZ, RZ, 0x181f ;  /* 0x0000181fff037424 */ /* 0x000fe400078e00ff */
[----:B------:R-:W-:Y:S05]  /*23bf0*/  CALL.REL.NOINC `($__internal_13_$__cuda_sm70_shflsync_idx_p) ;  /* 0x00001f2000007944 */ /* 0x000fea0003c00000 */
[----:B------:R-:W-:Y:S01]  /*23c00*/  MOV R4, R0 ;  /* 0x0000000000047202 */ /* 0x000fe20000000f00 */
[----:B------:R-:W-:-:S05]  /*23c10*/  BRA `(.L_x_964) ;  /* 0xffff095000007947 */ /* 0x000fca000383ffff */
.L_x_834:
[----:B------:R-:W-:Y:S01]  /*23c20*/  MOV R0, RZ ;  /* 0x000000ff00007202 */ /* 0x000fe20000000f00 */
[----:B------:R-:W-:Y:S01]  /*23c30*/  IMAD.MOV.U32 R204, RZ, RZ, R9 ;  /* 0x000000ffffcc7224 */ /* 0x000fe200078e0009 */
[----:B------:R-:W-:Y:S01]  /*23c40*/  MOV R2, 0x23c70 ;  /* 0x00023c7000027802 */ /* 0x000fe20000000f00 */
[----:B------:R-:W-:Y:S02]  /*23c50*/  IMAD.MOV.U32 R3, RZ, RZ, 0x181f ;  /* 0x0000181fff037424 */ /* 0x000fe400078e00ff */
[----:B-12---:R-:W-:Y:S05]  /*23c60*/  CALL.REL.NOINC `($__internal_13_$__cuda_sm70_shflsync_idx_p) ;  /* 0x00001eb000007944 */ /* 0x006fea0003c00000 */
        /* <DEDUP_REMOVED lines=30> */
.L_x_835:
[----:B------:R-:W-:Y:S01]  /*23e50*/  MOV R0, RZ ;  /* 0x000000ff00007202 */ /* 0x000fe20000000f00 */
[----:B------:R-:W-:Y:S01]  /*23e60*/  IMAD.MOV.U32 R204, RZ, RZ, R4 ;  /* 0x000000ffffcc7224 */ /* 0x000fe200078e0004 */
[----:B------:R-:W-:Y:S01]  /*23e70*/  MOV R2, 0x23ea0 ;  /* 0x00023ea000027802 */ /* 0x000fe20000000f00 */
[----:B------:R-:W-:Y:S02]  /*23e80*/  IMAD.MOV.U32 R3, RZ, RZ, 0x1c1f ;  /* 0x00001c1fff037424 */ /* 0x000fe400078e00ff */
[----:B------:R-:W-:Y:S05]  /*23e90*/  CALL.REL.NOINC `($__internal_13_$__cuda_sm70_shflsync_idx_p) ;  /* 0x00001c8000007944 */ /* 0x000fea0003c00000 */
[----:B------:R-:W-:Y:S01]  /*23ea0*/  MOV R3, R0 ;  /* 0x0000000000037202 */ /* 0x000fe20000000f00 */
[----:B------:R-:W-:-:S05]  /*23eb0*/  BRA `(.L_x_966) ;  /* 0xffff0a7000007947 */ /* 0x000fca000383ffff */
.L_x_840:
[----:B------:R-:W-:Y:S01]  /*23ec0*/  MOV R0, 0x1 ;  /* 0x0000000100007802 */ /* 0x000fe20000000f00 */
[----:B------:R-:W-:Y:S01]  /*23ed0*/  IMAD.MOV.U32 R204, RZ, RZ, R4 ;  /* 0x000000ffffcc7224 */ /* 0x000fe200078e0004 */
[----:B------:R-:W-:Y:S01]  /*23ee0*/  MOV R2, 0x23f10 ;  /* 0x00023f1000027802 */ /* 0x000fe20000000f00 */
[----:B------:R-:W-:Y:S02]  /*23ef0*/  IMAD.MOV.U32 R3, RZ, RZ, 0x1c1f ;  /* 0x00001c1fff037424 */ /* 0x000fe400078e00ff */
[----:B-1----:R-:W-:Y:S05]  /*23f00*/  CALL.REL.NOINC `($__internal_13_$__cuda_sm70_shflsync_idx_p) ;  /* 0x00001c1000007944 */ /* 0x002fea0003c00000 */
[----:B------:R-:W-:Y:S01]  /*23f10*/  MOV R3, R0 ;  /* 0x0000000000037202 */ /* 0x000fe20000000f00 */
[----:B------:R-:W-:-:S05]  /*23f20*/  BRA `(.L_x_967) ;  /* 0xffff0f1000007947 */ /* 0x000fca000383ffff */
.L_x_845:
[----:B------:R-:W-:Y:S02]  /*23f30*/  MOV R0, 0x2 ;  /* 0x0000000200007802 */ /* 0x000fe40000000f00 */
[----:B------:R-:W-:Y:S02]  /*23f40*/  MOV R2, 0x23f60 ;  /* 0x00023f6000027802 */ /* 0x000fe40000000f00 */
[----:B------:R-:W-:Y:S05]  /*23f50*/  CALL.REL.NOINC `($__internal_12_$__cuda_sm70_shflsync_bfly_p) ;  /* 0x00001b6000007944 */ /* 0x000fea0003c00000 */
[----:B------:R-:W-:-:S05]  /*23f60*/  BRA `(.L_x_968) ;  /* 0xffff15d000007947 */ /* 0x000fca000383ffff */
.L_x_846:
[----:B------:R-:W-:Y:S02]  /*23f70*/  MOV R0, 0x1 ;  /* 0x0000000100007802 */ /* 0x000fe40000000f00 */
[----:B------:R-:W-:Y:S02]  /*23f80*/  MOV R2, 0x23fa0 ;  /* 0x00023fa000027802 */ /* 0x000fe40000000f00 */
[----:B------:R-:W-:Y:S05]  /*23f90*/  CALL.REL.NOINC `($__internal_12_$__cuda_sm70_shflsync_bfly_p) ;  /* 0x00001b2000007944 */ /* 0x000fea0003c00000 */
[----:B------:R-:W-:Y:S01]  /*23fa0*/  FMNMX.FTZ R100, R4, R0, !PT ;  /* 0x0000000004647209 */ /* 0x000fe20007810000 */
[----:B------:R-:W-:Y:S01]  /*23fb0*/  IMAD.MOV.U32 R4, RZ, RZ, R5 ;  /* 0x000000ffff047224 */ /* 0x000fe200078e0005 */
[----:B------:R-:W-:Y:S01]  /*23fc0*/  MOV R2, 0x23ff0 ;  /* 0x00023ff000027802 */ /* 0x000fe20000000f00 */
[----:B------:R-:W-:Y:S02]  /*23fd0*/  IMAD.MOV.U32 R0, RZ, RZ, 0x2 ;  /* 0x00000002ff007424 */ /* 0x000fe400078e00ff */
[----:B------:R-:W-:Y:S05]  /*23fe0*/  CALL.REL.NOINC `($__internal_12_$__cuda_sm70_shflsync_bfly_p) ;  /* 0x00001ad000007944 */ /* 0x000fea0003c00000 */
[----:B------:R-:W-:Y:S01]  /*23ff0*/  FMNMX.FTZ R4, R5, R0, !PT ;  /* 0x0000000005047209 */ /* 0x000fe20007810000 */
[----:B------:R-:W-:Y:S01]  /*24000*/  IMAD.MOV.U32 R0, RZ, RZ, 0x1 ;  /* 0x00000001ff007424 */ /* 0x000fe200078e00ff */
[----:B------:R-:W-:Y:S02]  /*24010*/  MOV R2, 0x24030 ;  /* 0x0002403000027802 */ /* 0x000fe40000000f00 */
[----:B------:R-:W-:Y:S05]  /*24020*/  CALL.REL.NOINC `($__internal_12_$__cuda_sm70_shflsync_bfly_p) ;  /* 0x00001a9000007944 */ /* 0x000fea0003c00000 */
[----:B------:R-:W-:-:S05]  /*24030*/  BRA `(.L_x_969) ;  /* 0xffff157000007947 */ /* 0x000fca000383ffff */
.L_x_855:
[----:B------:R-:W-:Y:S01]  /*24040*/  MOV R0, RZ ;  /* 0x000000ff00007202 */ /* 0x000fe20000000f00 */
[----:B------:R-:W-:Y:S01]  /*24050*/  IMAD.MOV.U32 R204, RZ, RZ, R5 ;  /* 0x000000ffffcc7224 */ /* 0x000fe200078e0005 */
[----:B------:R-:W-:Y:S01]  /*24060*/  MOV R2, 0x24090 ;  /* 0x0002409000027802 */ /* 0x000fe20000000f00 */
[----:B------:R-:W-:Y:S02]  /*24070*/  IMAD.MOV.U32 R3, RZ, RZ, 0x181f ;  /* 0x0000181fff037424 */ /* 0x000fe400078e00ff */
[----:B-1234-:R-:W-:Y:S05]  /*24080*/  CALL.REL.NOINC `($__internal_13_$__cuda_sm70_shflsync_idx_p) ;  /* 0x00001a9000007944 */ /* 0x01efea0003c00000 */
[----:B------:R-:W-:Y:S01]  /*24090*/  MOV R4, R0 ;  /* 0x0000000000047202 */ /* 0x000fe20000000f00 */
[----:B------:R-:W-:-:S05]  /*240a0*/  BRA `(.L_x_970) ;  /* 0xffff311000007947 */ /* 0x000fca000383ffff */
.L_x_856:
        /* <DEDUP_REMOVED lines=35> */
.L_x_859:
[----:B------:R-:W-:Y:S01]  /*242e0*/  MOV R0, RZ ;  /* 0x000000ff00007202 */ /* 0x000fe20000000f00 */
[----:B------:R-:W-:Y:S01]  /*242f0*/  IMAD.MOV.U32 R204, RZ, RZ, R5 ;  /* 0x000000ffffcc7224 */ /* 0x000fe200078e0005 */
[----:B------:R-:W-:Y:S01]  /*24300*/  MOV R2, 0x24330 ;  /* 0x0002433000027802 */ /* 0x000fe20000000f00 */
[----:B------:R-:W-:Y:S02]  /*24310*/  IMAD.MOV.U32 R3, RZ, RZ, 0x181f ;  /* 0x0000181fff037424 */ /* 0x000fe400078e00ff */
[----:B------:R-:W-:Y:S05]  /*24320*/  CALL.REL.NOINC `($__internal_13_$__cuda_sm70_shflsync_idx_p) ;  /* 0x000017f000007944 */ /* 0x000fea0003c00000 */
[----:B------:R-:W-:Y:S01]  /*24330*/  MOV R4, R0 ;  /* 0x0000000000047202 */ /* 0x000fe20000000f00 */
[----:B------:R-:W-:-:S05]  /*24340*/  BRA `(.L_x_972) ;  /* 0xffff40e000007947 */ /* 0x000fca000383ffff */
.L_x_860:
        /* <DEDUP_REMOVED lines=35> */
.L_x_861:
[----:B------:R-:W-:Y:S02]  /*24580*/  MOV R0, 0x2 ;  /* 0x0000000200007802 */ /* 0x000fe40000000f00 */
[----:B------:R-:W-:Y:S02]  /*24590*/  MOV R2, 0x245b0 ;  /* 0x000245b000027802 */ /* 0x000fe40000000f00 */
[----:B------:R-:W-:Y:S05]  /*245a0*/  CALL.REL.NOINC `($__internal_12_$__cuda_sm70_shflsync_bfly_p) ;  /* 0x0000151000007944 */ /* 0x000fea0003c00000 */
[----:B------:R-:W-:-:S05]  /*245b0*/  BRA `(.L_x_974) ;  /* 0xffff436000007947 */ /* 0x000fca000383ffff */
.L_x_862:
        /* <DEDUP_REMOVED lines=13> */
.L_x_865:
[----:B------:R-:W-:Y:S01]  /*24690*/  MOV R0, RZ ;  /* 0x000000ff00007202 */ /* 0x000fe20000000f00 */
[----:B------:R-:W-:Y:S01]  /*246a0*/  IMAD.MOV.U32 R204, RZ, RZ, R7 ;  /* 0x000000ffffcc7224 */ /* 0x000fe200078e0007 */
[----:B------:R-:W-:Y:S01]  /*246b0*/  MOV R2, 0x246e0 ;  /* 0x000246e000027802 */ /* 0x000fe20000000f00 */
[----:B------:R-:W-:Y:S02]  /*246c0*/  IMAD.MOV.U32 R3, RZ, RZ, 0x181f ;  /* 0x0000181fff037424 */ /* 0x000fe400078e00ff */
[----:B-1234-:R-:W-:Y:S05]  /*246d0*/  CALL.REL.NOINC `($__internal_13_$__cuda_sm70_shflsync_idx_p) ;  /* 0x0000144000007944 */ /* 0x01efea0003c00000 */
[----:B------:R-:W-:-:S05]  /*246e0*/  BRA `(.L_x_976) ;  /* 0xffff5c1000007947 */ /* 0x000fca000383ffff */
.L_x_868:
[----:B------:R-:W-:Y:S01]  /*246f0*/  MOV R0, RZ ;  /* 0x000000ff00007202 */ /* 0x000fe20000000f00 */
[----:B------:R-:W-:Y:S01]  /*24700*/  IMAD.MOV.U32 R204, RZ, RZ, R5 ;  /* 0x000000ffffcc7224 */ /* 0x000fe200078e0005 */
[----:B------:R-:W-:Y:S01]  /*24710*/  MOV R2, 0x24740 ;  /* 0x0002474000027802 */ /* 0x000fe20000000f00 */
[----:B------:R-:W-:Y:S02]  /*24720*/  IMAD.MOV.U32 R3, RZ, RZ, 0x181f ;  /* 0x0000181fff037424 */ /* 0x000fe400078e00ff */
[----:B-1----:R-:W-:Y:S05]  /*24730*/  CALL.REL.NOINC `($__internal_13_$__cuda_sm70_shflsync_idx_p) ;  /* 0x000013e000007944 */ /* 0x002fea0003c00000 */
[----:B------:R-:W-:Y:S01]  /*24740*/  MOV R4, R0 ;  /* 0x0000000000047202 */ /* 0x000fe20000000f00 */
[----:B------:R-:W-:-:S05]  /*24750*/  BRA `(.L_x_977) ;  /* 0xffff6db000007947 */ /* 0x000fca000383ffff */
.L_x_869:
[----:B------:R-:W-:Y:S01]  /*24760*/  MOV R0, RZ ;  /* 0x000000ff00007202 */ /* 0x000fe20000000f00 */
[----:B------:R-:W-:Y:S01]  /*24770*/  IMAD.MOV.U32 R204, RZ, RZ, R8 ;  /* 0x000000ffffcc7224 */ /* 0x000fe200078e0008 */
[----:B------:R-:W-:Y:S01]  /*24780*/  MOV R2, 0x247b0 ;  /* 0x000247b000027802 */ /* 0x000fe20000000f00 */
[----:B------:R-:W-:Y:S02]  /*24790*/  IMAD.MOV.U32 R3, RZ, RZ, 0x181f ;  /* 0x0000181fff037424 */ /* 0x000fe400078e00ff */
[----:B-123--:R-:W-:Y:S05]  /*247a0*/  CALL.REL.NOINC `($__internal_13_$__cuda_sm70_shflsync_idx_p) ;  /* 0x0000137000007944 */ /* 0x00efea0003c00000 */
[----:B------:R-:W-:Y:S01]  /*247b0*/  IADD3 R2, -R100, 0x10, RZ ;  /* 0x0000001064027810 */ /* 0x000fe20007ffe1ff */
        /* <DEDUP_REMOVED lines=19> */
[----:B--2---:R-:W-:Y:S05]  /*248f0*/  CALL.REL.NOINC `($__internal_13_$__cuda_sm70_shflsync_idx_p) ;  /* 0x0000122000007944 */ /* 0x004fea0003c00000 */
[----:B------:R-:W-:Y:S01]  /*24900*/  MOV R3, 0x181f ;  /* 0x0000181f00037802 */ /* 0x000fe20000000f00 */
[----:B------:R-:W-:Y:S01]  /*24910*/  IMAD.MOV.U32 R4, RZ, RZ, R0 ;  /* 0x000000ffff047224 */ /* 0x000fe200078e0000 */
[----:B------:R-:W-:Y:S01]  /*24920*/  MOV R0, 0x1 ;  /* 0x0000000100007802 */ /* 0x000fe20000000f00 */
[----:B------:R-:W-:Y:S01]  /*24930*/  IMAD.MOV.U32 R204, RZ, RZ, R8 ;  /* 0x000000ffffcc7224 */ /* 0x000fe200078e0008 */
[----:B------:R-:W-:Y:S02]  /*24940*/  MOV R2, 0x24960 ;  /* 0x0002496000027802 */ /* 0x000fe40000000f00 */
[----:B------:R-:W-:Y:S05]  /*24950*/  CALL.REL.NOINC `($__internal_13_$__cuda_sm70_shflsync_idx_p) ;  /* 0x000011c000007944 */ /* 0x000fea0003c00000 */
[----:B------:R-:W-:-:S05]  /*24960*/  BRA `(.L_x_978) ;  /* 0xffff6cd000007947 */ /* 0x000fca000383ffff */
.L_x_870:
[----:B------:R-:W-:Y:S01]  /*24970*/  MOV R0, RZ ;  /* 0x000000ff00007202 */ /* 0x000fe20000000f00 */
[----:B------:R-:W-:Y:S01]  /*24980*/  IMAD.MOV.U32 R204, RZ, RZ, R4 ;  /* 0x000000ffffcc7224 */ /* 0x000fe200078e0004 */
[----:B------:R-:W-:Y:S01]  /*24990*/  MOV R2, 0x249c0 ;  /* 0x000249c000027802 */ /* 0x000fe20000000f00 */
[----:B------:R-:W-:Y:S02]  /*249a0*/  IMAD.MOV.U32 R3, RZ, RZ, 0x1c1f ;  /* 0x00001c1fff037424 */ /* 0x000fe400078e00ff */
[----:B-1----:R-:W-:Y:S05]  /*249b0*/  CALL.REL.NOINC `($__internal_13_$__cuda_sm70_shflsync_idx_p) ;  /* 0x0000116000007944 */ /* 0x002fea0003c00000 */
[----:B------:R-:W-:Y:S01]  /*249c0*/  MOV R3, R0 ;  /* 0x0000000000037202 */ /* 0x000fe20000000f00 */
[----:B------:R-:W-:-:S05]  /*249d0*/  BRA `(.L_x_979) ;  /* 0xffff6e4000007947 */ /* 0x000fca000383ffff */
.L_x_875:
[----:B------:R-:W-:Y:S01]  /*249e0*/  MOV R0, 0x1 ;  /* 0x0000000100007802 */ /* 0x000fe20000000f00 */
[----:B------:R-:W-:Y:S01]  /*249f0*/  IMAD.MOV.U32 R204, RZ, RZ, R4 ;  /* 0x000000ffffcc7224 */ /* 0x000fe200078e0004 */
[----:B------:R-:W-:Y:S01]  /*24a00*/  MOV R2, 0x24a30 ;  /* 0x00024a3000027802 */ /* 0x000fe20000000f00 */
[----:B------:R-:W-:Y:S02]  /*24a10*/  IMAD.MOV.U32 R3, RZ, RZ, 0x1c1f ;  /* 0x00001c1fff037424 */ /* 0x000fe400078e00ff */
[----:B--2---:R-:W-:Y:S05]  /*24a20*/  CALL.REL.NOINC `($__internal_13_$__cuda_sm70_shflsync_idx_p) ;  /* 0x000010f000007944 */ /* 0x004fea0003c00000 */
[----:B------:R-:W-:Y:S01]  /*24a30*/  MOV R3, R0 ;  /* 0x0000000000037202 */ /* 0x000fe20000000f00 */
[----:B------:R-:W-:-:S05]  /*24a40*/  BRA `(.L_x_980) ;  /* 0xffff72e000007947 */ /* 0x000fca000383ffff */
.L_x_880:
[----:B------:R-:W-:Y:S02]  /*24a50*/  MOV R0, 0x2 ;  /* 0x0000000200007802 */ /* 0x000fe40000000f00 */
[----:B------:R-:W-:Y:S02]  /*24a60*/  MOV R2, 0x24a80 ;  /* 0x00024a8000027802 */ /* 0x000fe40000000f00 */
[----:B------:R-:W-:Y:S05]  /*24a70*/  CALL.REL.NOINC `($__internal_12_$__cuda_sm70_shflsync_bfly_p) ;  /* 0x0000104000007944 */ /* 0x000fea0003c00000 */
[----:B------:R-:W-:-:S05]  /*24a80*/  BRA `(.L_x_981) ;  /* 0xffff79a000007947 */ /* 0x000fca000383ffff */
.L_x_881:
        /* <DEDUP_REMOVED lines=13> */
.L_x_883:
[----:B------:R-:W-:Y:S01]  /*24b60*/  IMAD.MOV.U32 R4, RZ, RZ, R208 ;  /* 0x000000ffff047224 */ /* 0x000fe200078e00d0 */
[----:B------:R-:W-:-:S02]  /*24b70*/  MOV R0, 0x2 ;  /* 0x0000000200007802 */ /* 0x000fc40000000f00 */
[----:B------:R-:W-:Y:S02]  /*24b80*/  MOV R2, 0x24ba0 ;  /* 0x00024ba000027802 */ /* 0x000fe40000000f00 */
[----:B------:R-:W-:Y:S05]  /*24b90*/  CALL.REL.NOINC `($__internal_12_$__cuda_sm70_shflsync_bfly_p) ;  /* 0x00000f2000007944 */ /* 0x000fea0003c00000 */
[----:B------:R-:W-:Y:S05]  /*24ba0*/  BRA `(.L_x_983) ;  /* 0xffff909000007947 */ /* 0x000fea000383ffff */
.L_x_884:
[----:B------:R-:W-:Y:S01]  /*24bb0*/  IMAD.MOV.U32 R4, RZ, RZ, R5 ;  /* 0x000000ffff047224 */ /* 0x000fe200078e0005 */
[----:B------:R-:W-:Y:S02]  /*24bc0*/  MOV R0, 0x1 ;  /* 0x0000000100007802 */ /* 0x000fe40000000f00 */
[----:B------:R-:W-:Y:S02]  /*24bd0*/  MOV R2, 0x24bf0 ;  /* 0x00024bf000027802 */ /* 0x000fe40000000f00 */
[----:B-1----:R-:W-:Y:S05]  /*24be0*/  CALL.REL.NOINC `($__internal_12_$__cuda_sm70_shflsync_bfly_p) ;  /* 0x00000ed000007944 */ /* 0x002fea0003c00000 */
[----:B------:R-:W-:Y:S01]  /*24bf0*/  FADD.FTZ R5, R5, R0 ;  /* 0x0000000005057221 */ /* 0x000fe20000010000 */
[----:B------:R-:W-:Y:S02]  /*24c00*/  MOV R4, R206 ;  /* 0x000000ce00047202 */ /* 0x000fe40000000f00 */
[----:B------:R-:W-:Y:S02]  /*24c10*/  MOV R0, 0x2 ;  /* 0x0000000200007802 */ /* 0x000fe40000000f00 */
[----:B------:R-:W-:Y:S02]  /*24c20*/  MOV R2, 0x24c40 ;  /* 0x00024c4000027802 */ /* 0x000fe40000000f00 */
[----:B------:R-:W-:Y:S05]  /*24c30*/  CALL.REL.NOINC `($__internal_12_$__cuda_sm70_shflsync_bfly_p) ;  /* 0x00000e8000007944 */ /* 0x000fea0003c00000 */
[----:B------:R-:W-:Y:S01]  /*24c40*/  FADD.FTZ R4, R206, R0 ;  /* 0x00000000ce047221 */ /* 0x000fe20000010000 */
[----:B------:R-:W-:Y:S02]  /*24c50*/  MOV R0, 0x1 ;  /* 0x0000000100007802 */ /* 0x000fe40000000f00 */
[----:B------:R-:W-:-:S02]  /*24c60*/  MOV R2, 0x24c80 ;  /* 0x00024c8000027802 */ /* 0x000fc40000000f00 */
[----:B------:R-:W-:Y:S05]  /*24c70*/  CALL.REL.NOINC `($__internal_12_$__cuda_sm70_shflsync_bfly_p) ;  /* 0x00000e4000007944 */ /* 0x000fea0003c00000 */
[----:B------:R-:W-:Y:S01]  /*24c80*/  MOV R3, R0 ;  /* 0x0000000000037202 */ /* 0x000fe20000000f00 */
[----:B------:R-:W-:Y:S05]  /*24c90*/  BRA `(.L_x_984) ;  /* 0xffff901000007947 */ /* 0x000fea000383ffff */
.L_x_891:
[----:B--234-:R-:W-:Y:S01]  /*24ca0*/  IMAD.MOV.U32 R204, RZ, RZ, R6 ;  /* 0x000000ffffcc7224 */ /* 0x01cfe200078e0006 */
[----:B------:R-:W-:Y:S01]  /*24cb0*/  MOV R0, RZ ;  /* 0x000000ff00007202 */ /* 0x000fe20000000f00 */
[----:B------:R-:W-:Y:S01]  /*24cc0*/  IMAD.MOV.U32 R3, RZ, RZ, 0x181f ;  /* 0x0000181fff037424 */ /* 0x000fe200078e00ff */
[----:B------:R-:W-:-:S02]  /*24cd0*/  MOV R2, 0x24cf0 ;  /* 0x00024cf000027802 */ /* 0x000fc40000000f00 */
[----:B-1----:R-:W-:Y:S05]  /*24ce0*/  CALL.REL.NOINC `($__internal_13_$__cuda_sm70_shflsync_idx_p) ;  /* 0x00000e3000007944 */ /* 0x002fea0003c00000 */
[----:B------:R-:W-:Y:S01]  /*24cf0*/  MOV R8, R0 ;  /* 0x0000000000087202 */ /* 0x000fe20000000f00 */
[----:B------:R-:W-:Y:S05]  /*24d00*/  BRA `(.L_x_985) ;  /* 0xffffa74000007947 */ /* 0x000fea000383ffff */
.L_x_892:
[----:B------:R-:W-:Y:S01]  /*24d10*/  IMAD.MOV.U32 R204, RZ, RZ, R7 ;  /* 0x000000ffffcc7224 */ /* 0x000fe200078e0007 */
[----:B------:R-:W-:Y:S01]  /*24d20*/  MOV R0, RZ ;  /* 0x000000ff00007202 */ /* 0x000fe20000000f00 */
[----:B------:R-:W-:Y:S01]  /*24d30*/  IMAD.MOV.U32 R3, RZ, RZ, 0x181f ;  /* 0x0000181fff037424 */ /* 0x000fe200078e00ff */
[----:B------:R-:W-:-:S02]  /*24d40*/  MOV R2, 0x24d60 ;  /* 0x00024d6000027802 */ /* 0x000fc40000000f00 */
[----:B-123--:R-:W-:Y:S05]  /*24d50*/  CALL.REL.NOINC `($__internal_13_$__cuda_sm70_shflsync_idx_p) ;  /* 0x00000dc000007944 */ /* 0x00efea0003c00000 */
[----:B------:R-:W-:Y:S05]  /*24d60*/  BRA `(.L_x_986) ;  /* 0xffffa70000007947 */ /* 0x000fea000383ffff */
.L_x_895:
[----:B------:R-:W-:Y:S01]  /*24d70*/  IMAD.MOV.U32 R204, RZ, RZ, R6 ;  /* 0x000000ffffcc7224 */ /* 0x000fe200078e0006 */
[----:B--2---:R-:W-:Y:S01]  /*24d80*/  MOV R0, 0x1 ;  /* 0x0000000100007802 */ /* 0x004fe20000000f00 */
[----:B------:R-:W-:Y:S01]  /*24d90*/  IMAD.MOV.U32 R3, RZ, RZ, 0x181f ;  /* 0x0000181fff037424 */ /* 0x000fe200078e00ff */
[----:B------:R-:W-:-:S02]  /*24da0*/  MOV R2, 0x24dc0 ;  /* 0x00024dc000027802 */ /* 0x000fc40000000f00 */
[----:B-1-34-:R-:W-:Y:S05]  /*24db0*/  CALL.REL.NOINC `($__internal_13_$__cuda_sm70_shflsync_idx_p) ;  /* 0x00000d6000007944 */ /* 0x01afea0003c00000 */
[----:B------:R-:W-:Y:S01]  /*24dc0*/  IMAD.MOV.U32 R8, RZ, RZ, R0 ;  /* 0x000000ffff087224 */ /* 0x000fe200078e0000 */
[----:B------:R-:W-:Y:S01]  /*24dd0*/  MOV R0, 0x1 ;  /* 0x0000000100007802 */ /* 0x000fe20000000f00 */
[----:B------:R-:W-:Y:S01]  /*24de0*/  IMAD.MOV.U32 R204, RZ, RZ, R7 ;  /* 0x000000ffffcc7224 */ /* 0x000fe200078e0007 */
[----:B------:R-:W-:-:S02]  /*24df0*/  MOV R3, 0x181f ;  /* 0x0000181f00037802 */ /* 0x000fc40000000f00 */
[----:B------:R-:W-:Y:S02]  /*24e00*/  MOV R2, 0x24e20 ;  /* 0x00024e2000027802 */ /* 0x000fe40000000f00 */
[----:B------:R-:W-:Y:S05]  /*24e10*/  CALL.REL.NOINC `($__internal_13_$__cuda_sm70_shflsync_idx_p) ;  /* 0x00000d0000007944 */ /* 0x000fea0003c00000 */
[----:B------:R-:W-:Y:S05]  /*24e20*/  BRA `(.L_x_987) ;  /* 0xffffa77000007947 */ /* 0x000fea000383ffff */
.L_x_898:
[----:B------:R-:W-:Y:S01]  /*24e30*/  IMAD.MOV.U32 R204, RZ, RZ, R6 ;  /* 0x000000ffffcc7224 */ /* 0x000fe200078e0006 */
[----:B--2---:R-:W-:Y:S01]  /*24e40*/  MOV R0, 0x2 ;  /* 0x0000000200007802 */ /* 0x004fe20000000f00 */
[----:B------:R-:W-:Y:S01]  /*24e50*/  IMAD.MOV.U32 R3, RZ, RZ, 0x181f ;  /* 0x0000181fff037424 */ /* 0x000fe200078e00ff */
[----:B------:R-:W-:Y:S02]  /*24e60*/  MOV R2, 0x24e80 ;  /* 0x00024e8000027802 */ /* 0x000fe40000000f00 */
[----:B-1-34-:R-:W-:Y:S05]  /*24e70*/  CALL.REL.NOINC `($__internal_13_$__cuda_sm70_shflsync_idx_p) ;  /* 0x00000ca000007944 */ /* 0x01afea0003c00000 */
[----:B------:R-:W-:Y:S01]  /*24e80*/  MOV R8, R0 ;  /* 0x0000000000087202 */ /* 0x000fe20000000f00 */
[----:B------:R-:W-:Y:S05]  /*24e90*/  BRA `(.L_x_988) ;  /* 0xffffa83000007947 */ /* 0x000fea000383ffff */
.L_x_899:
[----:B------:R-:W-:Y:S01]  /*24ea0*/  IMAD.MOV.U32 R204, RZ, RZ, R7 ;  /* 0x000000ffffcc7224 */ /* 0x000fe200078e0007 */
[----:B--2---:R-:W-:Y:S01]  /*24eb0*/  MOV R0, 0x2 ;  /* 0x0000000200007802 */ /* 0x004fe20000000f00 */
[----:B------:R-:W-:Y:S01]  /*24ec0*/  IMAD.MOV.U32 R3, RZ, RZ, 0x181f ;  /* 0x0000181fff037424 */ /* 0x000fe200078e00ff */
[----:B------:R-:W-:Y:S02]  /*24ed0*/  MOV R2, 0x24ef0 ;  /* 0x00024ef000027802 */ /* 0x000fe40000000f00 */
[----:B-1-34-:R-:W-:Y:S05]  /*24ee0*/  CALL.REL.NOINC `($__internal_13_$__cuda_sm70_shflsync_idx_p) ;  /* 0x00000c3000007944 */ /* 0x01afea0003c00000 */
[----:B------:R-:W-:Y:S05]  /*24ef0*/  BRA `(.L_x_989) ;  /* 0xffffa7f000007947 */ /* 0x000fea000383ffff */
.L_x_902:
[----:B------:R-:W-:Y:S01]  /*24f00*/  IMAD.MOV.U32 R204, RZ, RZ, R6 ;  /* 0x000000ffffcc7224 */ /* 0x000fe200078e0006 */
[----:B----4-:R-:W-:Y:S01]  /*24f10*/  MOV R0, 0x3 ;  /* 0x0000000300007802 */ /* 0x010fe20000000f00 */
[----:B---3--:R-:W-:Y:S01]  /*24f20*/  IMAD.MOV.U32 R3, RZ, RZ, 0x181f ;  /* 0x0000181fff037424 */ /* 0x008fe200078e00ff */
[----:B------:R-:W-:-:S02]  /*24f30*/  MOV R2, 0x24f50 ;  /* 0x00024f5000027802 */ /* 0x000fc40000000f00 */
[----:B-12---:R-:W-:Y:S05]  /*24f40*/  CALL.REL.NOINC `($__internal_13_$__cuda_sm70_shflsync_idx_p) ;  /* 0x00000bd000007944 */ /* 0x006fea0003c00000 */
[----:B------:R-:W-:Y:S01]  /*24f50*/  IMAD.MOV.U32 R6, RZ, RZ, R0 ;  /* 0x000000ffff067224 */ /* 0x000fe200078e0000 */
[----:B------:R-:W-:Y:S01]  /*24f60*/  MOV R0, 0x3 ;  /* 0x0000000300007802 */ /* 0x000fe20000000f00 */
[----:B------:R-:W-:Y:S01]  /*24f70*/  IMAD.MOV.U32 R204, RZ, RZ, R7 ;  /* 0x000000ffffcc7224 */ /* 0x000fe200078e0007 */
[----:B------:R-:W-:-:S02]  /*24f80*/  MOV R3, 0x181f ;  /* 0x0000181f00037802 */ /* 0x000fc40000000f00 */
[----:B------:R-:W-:Y:S02]  /*24f90*/  MOV R2, 0x24fb0 ;  /* 0x00024fb000027802 */ /* 0x000fe40000000f00 */
[----:B------:R-:W-:Y:S05]  /*24fa0*/  CALL.REL.NOINC `($__internal_13_$__cuda_sm70_shflsync_idx_p) ;  /* 0x00000b7000007944 */ /* 0x000fea0003c00000 */
[----:B------:R-:W-:Y:S05]  /*24fb0*/  BRA `(.L_x_990) ;  /* 0xffffa87000007947 */ /* 0x000fea000383ffff */
.L_x_904:
[----:B------:R-:W-:Y:S01]  /*24fc0*/  IMAD.MOV.U32 R204, RZ, RZ, R5 ;  /* 0x000000ffffcc7224 */ /* 0x000fe200078e0005 */
[----:B------:R-:W-:Y:S01]  /*24fd0*/  MOV R0, RZ ;  /* 0x000000ff00007202 */ /* 0x000fe20000000f00 */
[----:B------:R-:W-:Y:S01]  /*24fe0*/  IMAD.MOV.U32 R3, RZ, RZ, 0x1c1f ;  /* 0x00001c1fff037424 */ /* 0x000fe200078e00ff */
[----:B------:R-:W-:Y:S02]  /*24ff0*/  MOV R2, 0x25010 ;  /* 0x0002501000027802 */ /* 0x000fe40000000f00 */
[----:B--2---:R-:W-:Y:S05]  /*25000*/  CALL.REL.NOINC `($__internal_13_$__cuda_sm70_shflsync_idx_p) ;  /* 0x00000b1000007944 */ /* 0x004fea0003c00000 */
[----:B------:R-:W-:Y:S01]  /*25010*/  MOV R4, R0 ;  /* 0x0000000000047202 */ /* 0x000fe20000000f00 */
[----:B------:R-:W-:Y:S05]  /*25020*/  BRA `(.L_x_991) ;  /* 0xffffab3000007947 */ /* 0x000fea000383ffff */
.L_x_905:
[----:B------:R-:W-:Y:S01]  /*25030*/  IMAD.MOV.U32 R204, RZ, RZ, R12 ;  /* 0x000000ffffcc7224 */ /* 0x000fe200078e000c */
[----:B------:R-:W-:Y:S01]  /*25040*/  MOV R0, RZ ;  /* 0x000000ff00007202 */ /* 0x000fe20000000f00 */
[----:B------:R-:W-:Y:S01]  /*25050*/  IMAD.MOV.U32 R3, RZ, RZ, 0x1c1f ;  /* 0x00001c1fff037424 */ /* 0x000fe200078e00ff */
[----:B------:R-:W-:Y:S02]  /*25060*/  MOV R2, 0x25080 ;  /* 0x0002508000027802 */ /* 0x000fe40000000f00 */
[----:B-123--:R-:W-:Y:S05]  /*25070*/  CALL.REL.NOINC `($__internal_13_$__cuda_sm70_shflsync_idx_p) ;  /* 0x00000aa000007944 */ /* 0x00efea0003c00000 */
[----:B------:R-:W-:Y:S05]  /*25080*/  BRA `(.L_x_992) ;  /* 0xffffaaf000007947 */ /* 0x000fea000383ffff */
.L_x_908:
[----:B------:R-:W-:Y:S01]  /*25090*/  IMAD.MOV.U32 R204, RZ, RZ, R5 ;  /* 0x000000ffffcc7224 */ /* 0x000fe200078e0005 */
[----:B-1----:R-:W-:Y:S01]  /*250a0*/  MOV R0, 0x1 ;  /* 0x0000000100007802 */ /* 0x002fe20000000f00 */
[----:B---3--:R-:W-:Y:S01]  /*250b0*/  IMAD.MOV.U32 R3, RZ, RZ, 0x1c1f ;  /* 0x00001c1fff037424 */ /* 0x008fe200078e00ff */
[----:B------:R-:W-:-:S02]  /*250c0*/  MOV R2, 0x250e0 ;  /* 0x000250e000027802 */ /* 0x000fc40000000f00 */
[----:B--2-4-:R-:W-:Y:S05]  /*250d0*/  CALL.REL.NOINC `($__internal_13_$__cuda_sm70_shflsync_idx_p) ;  /* 0x00000a4000007944 */ /* 0x014fea0003c00000 */
[----:B------:R-:W-:Y:S01]  /*250e0*/  IMAD.MOV.U32 R4, RZ, RZ, R0 ;  /* 0x000000ffff047224 */ /* 0x000fe200078e0000 */
[----:B------:R-:W-:Y:S01]  /*250f0*/  MOV R0, 0x1 ;  /* 0x0000000100007802 */ /* 0x000fe20000000f00 */
[----:B------:R-:W-:Y:S01]  /*25100*/  IMAD.MOV.U32 R204, RZ, RZ, R12 ;  /* 0x000000ffffcc7224 */ /* 0x000fe200078e000c */
[----:B------:R-:W-:-:S02]  /*25110*/  MOV R3, 0x1c1f ;  /* 0x00001c1f00037802 */ /* 0x000fc40000000f00 */
[----:B------:R-:W-:Y:S02]  /*25120*/  MOV R2, 0x25140 ;  /* 0x0002514000027802 */ /* 0x000fe40000000f00 */
[----:B------:R-:W-:Y:S05]  /*25130*/  CALL.REL.NOINC `($__internal_13_$__cuda_sm70_shflsync_idx_p) ;  /* 0x000009e000007944 */ /* 0x000fea0003c00000 */
[----:B------:R-:W-:Y:S05]  /*25140*/  BRA `(.L_x_993) ;  /* 0xffffb4f000007947 */ /* 0x000fea000383ffff */
.L_x_912:
[----:B------:R-:W-:Y:S01]  /*25150*/  IMAD.MOV.U32 R204, RZ, RZ, R6 ;  /* 0x000000ffffcc7224 */ /* 0x000fe200078e0006 */
[----:B------:R-:W-:Y:S01]  /*25160*/  MOV R0, RZ ;  /* 0x000000ff00007202 */ /* 0x000fe20000000f00 */
[----:B------:R-:W-:Y:S01]  /*25170*/  IMAD.MOV.U32 R3, RZ, RZ, 0x181f ;  /* 0x0000181fff037424 */ /* 0x000fe200078e00ff */
[----:B------:R-:W-:Y:S02]  /*25180*/  MOV R2, 0x251a0 ;  /* 0x000251a000027802 */ /* 0x000fe40000000f00 */
[----:B------:R-:W-:Y:S05]  /*25190*/  CALL.REL.NOINC `($__internal_13_$__cuda_sm70_shflsync_idx_p) ;  /* 0x0000098000007944 */ /* 0x000fea0003c00000 */
[----:B------:R-:W-:Y:S01]  /*251a0*/  MOV R8, R0 ;  /* 0x0000000000087202 */ /* 0x000fe20000000f00 */
[----:B------:R-:W-:Y:S05]  /*251b0*/  BRA `(.L_x_994) ;  /* 0xffffc6e000007947 */ /* 0x000fea000383ffff */
.L_x_913:
[----:B------:R-:W-:Y:S01]  /*251c0*/  IMAD.MOV.U32 R204, RZ, RZ, R7 ;  /* 0x000000ffffcc7224 */ /* 0x000fe200078e0007 */
[----:B------:R-:W-:Y:S01]  /*251d0*/  MOV R0, RZ ;  /* 0x000000ff00007202 */ /* 0x000fe20000000f00 */
[----:B------:R-:W-:Y:S01]  /*251e0*/  IMAD.MOV.U32 R3, RZ, RZ, 0x181f ;  /* 0x0000181fff037424 */ /* 0x000fe200078e00ff */
[----:B------:R-:W-:Y:S02]  /*251f0*/  MOV R2, 0x25210 ;  /* 0x0002521000027802 */ /* 0x000fe40000000f00 */
[----:B-12---:R-:W-:Y:S05]  /*25200*/  CALL.REL.NOINC `($__internal_13_$__cuda_sm70_shflsync_idx_p) ;  /* 0x0000091000007944 */ /* 0x006fea0003c00000 */
[----:B------:R-:W-:Y:S05]  /*25210*/  BRA `(.L_x_995) ;  /* 0xffffc6a000007947 */ /* 0x000fea000383ffff */
.L_x_916:
[----:B------:R-:W-:Y:S01]  /*25220*/  IMAD.MOV.U32 R204, RZ, RZ, R6 ;  /* 0x000000ffffcc7224 */ /* 0x000fe200078e0006 */
[----:B----4-:R-:W-:Y:S01]  /*25230*/  MOV R0, 0x1 ;  /* 0x0000000100007802 */ /* 0x010fe20000000f00 */
[----:B--2---:R-:W-:Y:S01]  /*25240*/  IMAD.MOV.U32 R3, RZ, RZ, 0x181f ;  /* 0x0000181fff037424 */ /* 0x004fe200078e00ff */
[----:B------:R-:W-:-:S02]  /*25250*/  MOV R2, 0x25270 ;  /* 0x0002527000027802 */ /* 0x000fc40000000f00 */
[----:B-1-3--:R-:W-:Y:S05]  /*25260*/  CALL.REL.NOINC `($__internal_13_$__cuda_sm70_shflsync_idx_p) ;  /* 0x000008b000007944 */ /* 0x00afea0003c00000 */
[----:B------:R-:W-:Y:S01]  /*25270*/  IMAD.MOV.U32 R8, RZ, RZ, R0 ;  /* 0x000000ffff087224 */ /* 0x000fe200078e0000 */
[----:B------:R-:W-:Y:S01]  /*25280*/  MOV R0, 0x1 ;  /* 0x0000000100007802 */ /* 0x000fe20000000f00 */
[----:B------:R-:W-:Y:S01]  /*25290*/  IMAD.MOV.U32 R204, RZ, RZ, R7 ;  /* 0x000000ffffcc7224 */ /* 0x000fe200078e0007 */
[----:B------:R-:W-:-:S02]  /*252a0*/  MOV R3, 0x181f ;  /* 0x0000181f00037802 */ /* 0x000fc40000000f00 */
[----:B------:R-:W-:Y:S02]  /*252b0*/  MOV R2, 0x252d0 ;  /* 0x000252d000027802 */ /* 0x000fe40000000f00 */
[----:B------:R-:W-:Y:S05]  /*252c0*/  CALL.REL.NOINC `($__internal_13_$__cuda_sm70_shflsync_idx_p) ;  /* 0x0000085000007944 */ /* 0x000fea0003c00000 */
[----:B------:R-:W-:Y:S05]  /*252d0*/  BRA `(.L_x_996) ;  /* 0xffffc72000007947 */ /* 0x000fea000383ffff */
.L_x_919:
[----:B------:R-:W-:Y:S01]  /*252e0*/  IMAD.MOV.U32 R204, RZ, RZ, R6 ;  /* 0x000000ffffcc7224 */ /* 0x000fe200078e0006 */
[----:B----4-:R-:W-:Y:S01]  /*252f0*/  MOV R0, 0x2 ;  /* 0x0000000200007802 */ /* 0x010fe20000000f00 */
[----:B-1----:R-:W-:Y:S01]  /*25300*/  IMAD.MOV.U32 R3, RZ, RZ, 0x181f ;  /* 0x0000181fff037424 */ /* 0x002fe200078e00ff */
[----:B------:R-:W-:Y:S02]  /*25310*/  MOV R2, 0x25330 ;  /* 0x0002533000027802 */ /* 0x000fe40000000f00 */
[----:B--23--:R-:W-:Y:S05]  /*25320*/  CALL.REL.NOINC `($__internal_13_$__cuda_sm70_shflsync_idx_p) ;  /* 0x000007f000007944 */ /* 0x00cfea0003c00000 */
[----:B------:R-:W-:Y:S01]  /*25330*/  MOV R8, R0 ;  /* 0x0000000000087202 */ /* 0x000fe20000000f00 */
[----:B------:R-:W-:Y:S05]  /*25340*/  BRA `(.L_x_997) ;  /* 0xffffc7e000007947 */ /* 0x000fea000383ffff */
.L_x_920:
[----:B------:R-:W-:Y:S01]  /*25350*/  IMAD.MOV.U32 R204, RZ, RZ, R7 ;  /* 0x000000ffffcc7224 */ /* 0x000fe200078e0007 */
[----:B----4-:R-:W-:Y:S01]  /*25360*/  MOV R0, 0x2 ;  /* 0x0000000200007802 */ /* 0x010fe20000000f00 */
[----:B------:R-:W-:Y:S01]  /*25370*/  IMAD.MOV.U32 R3, RZ, RZ, 0x181f ;  /* 0x0000181fff037424 */ /* 0x000fe200078e00ff */
[----:B------:R-:W-:Y:S02]  /*25380*/  MOV R2, 0x253a0 ;  /* 0x000253a000027802 */ /* 0x000fe40000000f00 */
[----:B-123--:R-:W-:Y:S05]  /*25390*/  CALL.REL.NOINC `($__internal_13_$__cuda_sm70_shflsync_idx_p) ;  /* 0x0000078000007944 */ /* 0x00efea0003c00000 */
[----:B------:R-:W-:Y:S05]  /*253a0*/  BRA `(.L_x_998) ;  /* 0xffffc7a000007947 */ /* 0x000fea000383ffff */
.L_x_923:
[----:B------:R-:W-:Y:S01]  /*253b0*/  IMAD.MOV.U32 R204, RZ, RZ, R6 ;  /* 0x000000ffffcc7224 */ /* 0x000fe200078e0006 */
[----:B-1----:R-:W-:Y:S01]  /*253c0*/  MOV R0, 0x3 ;  /* 0x0000000300007802 */ /* 0x002fe20000000f00 */
[----:B------:R-:W-:Y:S01]  /*253d0*/  IMAD.MOV.U32 R3, RZ, RZ, 0x181f ;  /* 0x0000181fff037424 */ /* 0x000fe200078e00ff */
[----:B------:R-:W-:-:S02]  /*253e0*/  MOV R2, 0x25400 ;  /* 0x0002540000027802 */ /* 0x000fc40000000f00 */
[----:B--234-:R-:W-:Y:S05]  /*253f0*/  CALL.REL.NOINC `($__internal_13_$__cuda_sm70_shflsync_idx_p) ;  /* 0x0000072000007944 */ /* 0x01cfea0003c00000 */
[----:B------:R-:W-:Y:S01]  /*25400*/  IMAD.MOV.U32 R6, RZ, RZ, R0 ;  /* 0x000000ffff067224 */ /* 0x000fe200078e0000 */
[----:B------:R-:W-:Y:S01]  /*25410*/  MOV R0, 0x3 ;  /* 0x0000000300007802 */ /* 0x000fe20000000f00 */
[----:B------:R-:W-:Y:S01]  /*25420*/  IMAD.MOV.U32 R204, RZ, RZ, R7 ;  /* 0x000000ffffcc7224 */ /* 0x000fe200078e0007 */
[----:B------:R-:W-:-:S02]  /*25430*/  MOV R3, 0x181f ;  /* 0x0000181f00037802 */ /* 0x000fc40000000f00 */
[----:B------:R-:W-:Y:S02]  /*25440*/  MOV R2, 0x25460 ;  /* 0x0002546000027802 */ /* 0x000fe40000000f00 */
[----:B------:R-:W-:Y:S05]  /*25450*/  CALL.REL.NOINC `($__internal_13_$__cuda_sm70_shflsync_idx_p) ;  /* 0x000006c000007944 */ /* 0x000fea0003c00000 */
[----:B------:R-:W-:Y:S01]  /*25460*/  MOV R7, R0 ;  /* 0x0000000000077202 */ /* 0x000fe20000000f00 */
[----:B------:R-:W-:Y:S05]  /*25470*/  BRA `(.L_x_999) ;  /* 0xffffc81000007947 */ /* 0x000fea000383ffff */
.L_x_925:
[----:B------:R-:W-:Y:S01]  /*25480*/  IMAD.MOV.U32 R204, RZ, RZ, R86 ;  /* 0x000000ffffcc7224 */ /* 0x000fe200078e0056 */
[----:B------:R-:W-:Y:S01]  /*25490*/  MOV R0, RZ ;  /* 0x000000ff00007202 */ /* 0x000fe20000000f00 */
[----:B------:R-:W-:Y:S01]  /*254a0*/  IMAD.MOV.U32 R3, RZ, RZ, 0x1f ;  /* 0x0000001fff037424 */ /* 0x000fe200078e00ff */
[----:B------:R-:W-:Y:S02]  /*254b0*/  MOV R2, 0x254d0 ;  /* 0x000254d000027802 */ /* 0x000fe40000000f00 */
[----:B-1-34-:R-:W-:Y:S05]  /*254c0*/  CALL.REL.NOINC `($__internal_13_$__cuda_sm70_shflsync_idx_p) ;  /* 0x0000065000007944 */ /* 0x01afea0003c00000 */
[----:B------:R-:W-:Y:S01]  /*254d0*/  MOV R9, R0 ;  /* 0x0000000000097202 */ /* 0x000fe20000000f00 */
[----:B------:R-:W-:Y:S05]  /*254e0*/  BRA `(.L_x_1000) ;  /* 0xffffc97000007947 */ /* 0x000fea000383ffff */
.L_x_926:
[----:B------:R-:W-:Y:S01]  /*254f0*/  IMAD.MOV.U32 R204, RZ, RZ, R86 ;  /* 0x000000ffffcc7224 */ /* 0x000fe200078e0056 */
[----:B------:R-:W-:Y:S01]  /*25500*/  MOV R0, 0x1 ;  /* 0x0000000100007802 */ /* 0x000fe20000000f00 */
[----:B------:R-:W-:Y:S01]  /*25510*/  IMAD.MOV.U32 R3, RZ, RZ, 0x1f ;  /* 0x0000001fff037424 */ /* 0x000fe200078e00ff */
[----:B------:R-:W-:Y:S02]  /*25520*/  MOV R2, 0x25540 ;  /* 0x0002554000027802 */ /* 0x000fe40000000f00 */
[----:B-1234-:R-:W-:Y:S05]  /*25530*/  CALL.REL.NOINC `($__internal_13_$__cuda_sm70_shflsync_idx_p) ;  /* 0x000005e000007944 */ /* 0x01efea0003c00000 */
[----:B------:R-:W-:Y:S01]  /*25540*/  MOV R6, R0 ;  /* 0x0000000000067202 */ /* 0x000fe20000000f00 */
[----:B------:R-:W-:Y:S05]  /*25550*/  BRA `(.L_x_1001) ;  /* 0xffffc92000007947 */ /* 0x000fea000383ffff */
.L_x_927:
[----:B------:R-:W-:Y:S02]  /*25560*/  MOV R3, 0x1 ;  /* 0x0000000100037802 */ /* 0x000fe40000000f00 */
[----:B------:R-:W-:-:S02]  /*25570*/  MOV R2, 0x25590 ;  /* 0x0002559000027802 */ /* 0x000fc40000000f00 */
[----:B--23--:R-:W-:Y:S05]  /*25580*/  CALL.REL.NOINC `($__internal_14_$__cuda_sm70_shflsync_up_p) ;  /* 0x000005e000007944 */ /* 0x00cfea0003c00000 */
[----:B------:R-:W-:Y:S05]  /*25590*/  BRA `(.L_x_1002) ;  /* 0xffffca0000007947 */ /* 0x000fea000383ffff */
.L_x_928:
[----:B------:R-:W-:Y:S02]  /*255a0*/  MOV R3, 0x2 ;  /* 0x0000000200037802 */ /* 0x000fe40000000f00 */
[----:B------:R-:W-:-:S02]  /*255b0*/  MOV R2, 0x255d0 ;  /* 0x000255d000027802 */ /* 0x000fc40000000f00 */
[----:B--23--:R-:W-:Y:S05]  /*255c0*/  CALL.REL.NOINC `($__internal_14_$__cuda_sm70_shflsync_up_p) ;  /* 0x000005a000007944 */ /* 0x00cfea0003c00000 */
[----:B------:R-:W-:Y:S02]  /*255d0*/  SEL R3, R4, RZ, P1 ;  /* 0x000000ff04037207 */ /* 0x000fe40000800000 */
[----:B------:R-:W-:-:S03]  /*255e0*/  MOV R2, 0x25620 ;  /* 0x0002562000027802 */ /* 0x000fc60000000f00 */
[----:B------:R-:W-:Y:S02]  /*255f0*/  IMAD.IADD R0, R0, 0x1, R3 ;  /* 0x0000000100007824 */ /* 0x000fe400078e0203 */
[----:B------:R-:W-:Y:S02]  /*25600*/  IMAD.MOV.U32 R3, RZ, RZ, 0x4 ;  /* 0x00000004ff037424 */ /* 0x000fe400078e00ff */
        /* <DEDUP_REMOVED lines=19> */
.L_x_932:
[----:B------:R-:W-:Y:S02]  /*25740*/  MOV R3, 0x1 ;  /* 0x0000000100037802 */ /* 0x000fe40000000f00 */
[----:B------:R-:W-:-:S02]  /*25750*/  MOV R2, 0x25770 ;  /* 0x0002577000027802 */ /* 0x000fc40000000f00 */
[----:B---3--:R-:W-:Y:S05]  /*25760*/  CALL.REL.NOINC `($__internal_14_$__cuda_sm70_shflsync_up_p) ;  /* 0x0000040000007944 */ /* 0x008fea0003c00000 */
[----:B------:R-:W-:Y:S01]  /*25770*/  MOV R2, R4 ;  /* 0x0000000400027202 */ /* 0x000fe20000000f00 */
[----:B------:R-:W-:Y:S05]  /*25780*/  BRA `(.L_x_1004) ;  /* 0xffffca7000007947 */ /* 0x000fea000383ffff */
.L_x_933:
[----:B------:R-:W-:Y:S02]  /*25790*/  MOV R3, 0x2 ;  /* 0x0000000200037802 */ /* 0x000fe40000000f00 */
[----:B------:R-:W-:-:S02]  /*257a0*/  MOV R2, 0x257c0 ;  /* 0x000257c000027802 */ /* 0x000fc40000000f00 */
[----:B---3--:R-:W-:Y:S05]  /*257b0*/  CALL.REL.NOINC `($__internal_14_$__cuda_sm70_shflsync_up_p) ;  /* 0x000003b000007944 */ /* 0x008fea0003c00000 */
        /* <DEDUP_REMOVED lines=23> */
.L_x_935:
[----:B------:R-:W-:Y:S02]  /*25930*/  SEL R0, RZ, 0x1, P0 ;  /* 0x00000001ff007807 */ /* 0x000fe40000000000 */
[----:B------:R-:W-:-:S02]  /*25940*/  MOV R2, 0x25960 ;  /* 0x0002596000027802 */ /* 0x000fc40000000f00 */
[----:B-1-3--:R-:W-:Y:S05]  /*25950*/  CALL.REL.NOINC `($__internal_15_$__cuda_sm70_votesync_ballot) ;  /* 0x0000027000007944 */ /* 0x00afea0003c00000 */
[----:B------:R-:W-:Y:S01]  /*25960*/  MOV R10, R0 ;  /* 0x00000000000a7202 */ /* 0x000fe20000000f00 */
[----:B------:R-:W-:Y:S05]  /*25970*/  BRA `(.L_x_1006) ;  /* 0xffffca1000007947 */ /* 0x000fea000383ffff */
.L_x_936:
[----:B------:R-:W-:Y:S01]  /*25980*/  IMAD.MOV.U32 R204, RZ, RZ, R7 ;  /* 0x000000ffffcc7224 */ /* 0x000fe200078e0007 */
[----:B------:R-:W-:Y:S01]  /*25990*/  MOV R0, R6 ;  /* 0x0000000600007202 */ /* 0x000fe20000000f00 */
[----:B------:R-:W-:Y:S01]  /*259a0*/  IMAD.MOV.U32 R3, RZ, RZ, 0x1f ;  /* 0x0000001fff037424 */ /* 0x000fe200078e00ff */
[----:B------:R-:W-:-:S02]  /*259b0*/  MOV R2, 0x259d0 ;  /* 0x000259d000027802 */ /* 0x000fc40000000f00 */
[----:B-1-3--:R-:W-:Y:S05]  /*259c0*/  CALL.REL.NOINC `($__internal_13_$__cuda_sm70_shflsync_idx_p) ;  /* 0x0000015000007944 */ /* 0x00afea0003c00000 */
[----:B------:R-:W-:Y:S01]  /*259d0*/  IMAD.MOV.U32 R7, RZ, RZ, R0 ;  /* 0x000000ffff077224 */ /* 0x000fe200078e0000 */
[----:B------:R-:W-:Y:S01]  /*259e0*/  MOV R0, R6 ;  /* 0x0000000600007202 */ /* 0x000fe20000000f00 */
[----:B------:R-:W-:Y:S01]  /*259f0*/  IMAD.MOV.U32 R204, RZ, RZ, R8 ;  /* 0x000000ffffcc7224 */ /* 0x000fe200078e0008 */
[----:B------:R-:W-:-:S02]  /*25a00*/  MOV R3, 0x1f ;  /* 0x0000001f00037802 */ /* 0x000fc40000000f00 */
[----:B------:R-:W-:Y:S02]  /*25a10*/  MOV R2, 0x25a30 ;  /* 0x00025a3000027802 */ /* 0x000fe40000000f00 */
[----:B------:R-:W-:Y:S05]  /*25a20*/  CALL.REL.NOINC `($__internal_13_$__cuda_sm70_shflsync_idx_p) ;  /* 0x000000f000007944 */ /* 0x000fea0003c00000 */
[----:B------:R-:W-:Y:S01]  /*25a30*/  MOV R5, R0 ;  /* 0x0000000000057202 */ /* 0x000fe20000000f00 */
[----:B------:R-:W-:Y:S05]  /*25a40*/  BRA `(.L_x_1007) ;  /* 0xffffc99000007947 */ /* 0x000fea000383ffff */
.L_x_939:
[----:B------:R-:W-:Y:S01]  /*25a50*/  IMAD.MOV.U32 R204, RZ, RZ, R4 ;  /* 0x000000ffffcc7224 */ /* 0x000fe200078e0004 */
[----:B------:R-:W-:Y:S01]  /*25a60*/  MOV R0, R6 ;  /* 0x0000000600007202 */ /* 0x000fe20000000f00 */
[----:B------:R-:W-:Y:S01]  /*25a70*/  IMAD.MOV.U32 R3, RZ, RZ, 0x1f ;  /* 0x0000001fff037424 */ /* 0x000fe200078e00ff */
[----:B------:R-:W-:Y:S02]  /*25a80*/  MOV R2, 0x25aa0 ;  /* 0x00025aa000027802 */ /* 0x000fe40000000f00 */
[----:B-1-34-:R-:W-:Y:S05]  /*25a90*/  CALL.REL.NOINC `($__internal_13_$__cuda_sm70_shflsync_idx_p) ;  /* 0x0000008000007944 */ /* 0x01afea0003c00000 */
[----:B------:R-:W-:Y:S01]  /*25aa0*/  MOV R12, R0 ;  /* 0x00000000000c7202 */ /* 0x000fe20000000f00 */
[----:B------:R-:W-:Y:S05]  /*25ab0*/  BRA `(.L_x_938) ;  /* 0xffffc98000007947 */ /* 0x000fea000383ffff */
        .weak           $__internal_12_$__cuda_sm70_shflsync_bfly_p
        .type           $__internal_12_$__cuda_sm70_shflsync_bfly_p,@function
        .size           $__internal_12_$__cuda_sm70_shflsync_bfly_p,($__internal_13_$__cuda_sm70_shflsync_idx_p - $__internal_12_$__cuda_sm70_shflsync_bfly_p)
$__internal_12_$__cuda_sm70_shflsync_bfly_p:
[----:B------:R-:W-:Y:S02]  /*25ac0*/  MOV R150, 0xffffffff ;  /* 0xffffffff00967802 */ /* 0x000fe40000000f00 */
[----:B------:R-:W-:Y:S02]  /*25ad0*/  MOV R3, 0x1f ;  /* 0x0000001f00037802 */ /* 0x000fe40000000f00 */
[----:B------:R-:W-:Y:S04]  /*25ae0*/  WARPSYNC R150 ;  /* 0x0000009600007348 */ /* 0x000fe80003800000 */
[----:B------:R1:W2:Y:S02]  /*25af0*/  SHFL.BFLY PT, R0, R4, R0, R3 ;  /* 0x0c00000004007389 */ /* 0x0002a400000e0003 */
[----:B-1----:R-:W-:-:S04]  /*25b00*/  MOV R3, 0x0 ;  /* 0x0000000000037802 */ /* 0x002fc80000000f00 */
[----:B--2---:R-:W-:Y:S05]  /*25b10*/  RET.REL.NODEC R2 `(_ZN7cutlass13device_kernelIN5flash19enable_sm80_to_sm89INS1_16FlashAttnFwdSm80INS1_25CollectiveMainloopFwdSm80ILi8ELi1ELb0EN4cute5tupleIJNS5_1CILi128EEENS7_ILi64EEENS7_ILi192EEEEEELi192ENS_6half_tEfNS_4arch4Sm80ELb0ELb1ELb1ELb1ELb1ELb1ELb1ELb1EEENS1_21CollectiveEpilogueFwdINS6_IJS8_SA_S9_EEENS6_IJNS7_ILi1EEESI_SI_EEESC_SE_Li256ELb1ELb1ELb1ELb0EEENS1_36VarlenDynamicPersistentTileSchedulerILi128ELi64ELi256ELi256ELb1ELb1ELb0ELb1ELb0ELb1EEEEEEEEEvNT_6ParamsE) ;  /* 0xfffda4e002007950 */ /* 0x004fea0003c3ffff */
        .weak           $__internal_13_$__cuda_sm70_shflsync_idx_p
        .type           $__internal_13_$__cuda_sm70_shflsync_idx_p,@function
        .size           $__internal_13_$__cuda_sm70_shflsync_idx_p,($__internal_14_$__cuda_sm70_shflsync_up_p - $__internal_13_$__cuda_sm70_shflsync_idx_p)
$__internal_13_$__cuda_sm70_shflsync_idx_p:
[----:B------:R-:W-:-:S04]  /*25b20*/  MOV R205, 0xffffffff ;  /* 0xffffffff00cd7802 */ /* 0x000fc80000000f00 */
[----:B------:R-:W-:Y:S04]  /*25b30*/  WARPSYNC R205 ;  /* 0x000000cd00007348 */ /* 0x000fe80003800000 */
[----:B------:R1:W2:Y:S02]  /*25b40*/  SHFL.IDX PT, R0, R204, R0, R3 ;  /* 0x00000000cc007389 */ /* 0x0002a400000e0003 */
[----:B-1----:R-:W-:-:S04]  /*25b50*/  MOV R3, 0x0 ;  /* 0x0000000000037802 */ /* 0x002fc80000000f00 */
[----:B--2---:R-:W-:Y:S05]  /*25b60*/  RET.REL.NODEC R2 `(_ZN7cutlass13device_kernelIN5flash19enable_sm80_to_sm89INS1_16FlashAttnFwdSm80INS1_25CollectiveMainloopFwdSm80ILi8ELi1ELb0EN4cute5tupleIJNS5_1CILi128EEENS7_ILi64EEENS7_ILi192EEEEEELi192ENS_6half_tEfNS_4arch4Sm80ELb0ELb1ELb1ELb1ELb1ELb1ELb1ELb1EEENS1_21CollectiveEpilogueFwdINS6_IJS8_SA_S9_EEENS6_IJNS7_ILi1EEESI_SI_EEESC_SE_Li256ELb1ELb1ELb1ELb0EEENS1_36VarlenDynamicPersistentTileSchedulerILi128ELi64ELi256ELi256ELb1ELb1ELb0ELb1ELb0ELb1EEEEEEEEEvNT_6ParamsE) ;  /* 0xfffda49002007950 */ /* 0x004fea0003c3ffff */
        .weak           $__internal_14_$__cuda_sm70_shflsync_up_p
        .type           $__internal_14_$__cuda_sm70_shflsync_up_p,@function
        .size           $__internal_14_$__cuda_sm70_shflsync_up_p,($__internal_15_$__cuda_sm70_votesync_ballot - $__internal_14_$__cuda_sm70_shflsync_up_p)
$__internal_14_$__cuda_sm70_shflsync_up_p:
[----:B------:R-:W-:Y:S02]  /*25b70*/  MOV R4, RZ ;  /* 0x000000ff00047202 */ /* 0x000fe40000000f00 */
[----:B------:R-:W-:-:S04]  /*25b80*/  MOV R10, 0xffffffff ;  /* 0xffffffff000a7802 */ /* 0x000fc80000000f00 */
[----:B------:R-:W-:Y:S04]  /*25b90*/  WARPSYNC R10 ;  /* 0x0000000a00007348 */ /* 0x000fe80003800000 */
[----:B------:R1:W2:Y:S02]  /*25ba0*/  SHFL.UP PT, R4, R0, R3, R4 ;  /* 0x0400000300047389 */ /* 0x0002a400000e0004 */
[----:B-1----:R-:W-:-:S04]  /*25bb0*/  MOV R3, 0x0 ;  /* 0x0000000000037802 */ /* 0x002fc80000000f00 */
[----:B--2---:R-:W-:Y:S05]  /*25bc0*/  RET.REL.NODEC R2 `(_ZN7cutlass13device_kernelIN5flash19enable_sm80_to_sm89INS1_16FlashAttnFwdSm80INS1_25CollectiveMainloopFwdSm80ILi8ELi1ELb0EN4cute5tupleIJNS5_1CILi128EEENS7_ILi64EEENS7_ILi192EEEEEELi192ENS_6half_tEfNS_4arch4Sm80ELb0ELb1ELb1ELb1ELb1ELb1ELb1ELb1EEENS1_21CollectiveEpilogueFwdINS6_IJS8_SA_S9_EEENS6_IJNS7_ILi1EEESI_SI_EEESC_SE_Li256ELb1ELb1ELb1ELb0EEENS1_36VarlenDynamicPersistentTileSchedulerILi128ELi64ELi256ELi256ELb1ELb1ELb0ELb1ELb0ELb1EEEEEEEEEvNT_6ParamsE) ;  /* 0xfffda43002007950 */ /* 0x004fea0003c3ffff */
        .weak           $__internal_15_$__cuda_sm70_votesync_ballot
        .type           $__internal_15_$__cuda_sm70_votesync_ballot,@function
        .size           $__internal_15_$__cuda_sm70_votesync_ballot,(.L_x_3102 - $__internal_15_$__cuda_sm70_votesync_ballot)
$__internal_15_$__cuda_sm70_votesync_ballot:
[----:B------:R-:W-:Y:S01]  /*25bd0*/  ISETP.NE.U32.AND P0, PT, R0, 0x1, PT ;  /* 0x000000010000780c */ /* 0x000fe20003f05070 */
[----:B------:R-:W-:-:S04]  /*25be0*/  IMAD.MOV.U32 R3, RZ, RZ, -0x1 ;  /* 0xffffffffff037424 */ /* 0x000fc800078e00ff */
[----:B------:R-:W-:Y:S08]  /*25bf0*/  WARPSYNC R3 ;  /* 0x0000000300007348 */ /* 0x000ff00003800000 */
[----:B------:R-:W-:-:S04]  /*25c00*/  VOTE.ANY R0, PT, !P0 ;  /* 0x0000000000007806 */ /* 0x000fc800040e0100 */
[----:B------:R-:W-:Y:S01]  /*25c10*/  LOP3.LUT R0, R0, R3, RZ, 0xc0, !PT ;  /* 0x0000000300007212 */ /* 0x000fe200078ec0ff */
[----:B------:R-:W-:-:S04]  /*25c20*/  IMAD.MOV.U32 R3, RZ, RZ, 0x0 ;  /* 0x00000000ff037424 */ /* 0x000fc800078e00ff */
[----:B------:R-:W-:Y:S05]  /*25c30*/  RET.REL.NODEC R2 `(_ZN7cutlass13device_kernelIN5flash19enable_sm80_to_sm89INS1_16FlashAttnFwdSm80INS1_25CollectiveMainloopFwdSm80ILi8ELi1ELb0EN4cute5tupleIJNS5_1CILi128EEENS7_ILi64EEENS7_ILi192EEEEEELi192ENS_6half_tEfNS_4arch4Sm80ELb0ELb1ELb1ELb1ELb1ELb1ELb1ELb1EEENS1_21CollectiveEpilogueFwdINS6_IJS8_SA_S9_EEENS6_IJNS7_ILi1EEESI_SI_EEESC_SE_Li256ELb1ELb1ELb1ELb0EEENS1_36VarlenDynamicPersistentTileSchedulerILi128ELi64ELi256ELi256ELb1ELb1ELb0ELb1ELb0ELb1EEEEEEEEEvNT_6ParamsE) ;  /* 0xfffda3c002007950 */ /* 0x000fea0003c3ffff */
.L_x_1008:
        /* <DEDUP_REMOVED lines=12> */
.L_x_3102:


//--------------------- .text._ZN7cutlass13device_kernelIN5flash19enable_sm80_to_sm89INS1_16FlashAttnFwdSm80INS1_25CollectiveMainloopFwdSm80ILi8ELi1ELb0EN4cute5tupleIJNS5_1CILi128EEENS7_ILi64EEENS7_ILi192EEEEEELi192ENS_6half_tEfNS_4arch4Sm80ELb1ELb0ELb1ELb0ELb1ELb0ELb1ELb1EEENS1_21CollectiveEpilogueFwdINS6_IJS8_SA_S9_EEENS6_IJNS7_ILi1EEESI_SI_EEESC_SE_Li256ELb0ELb1ELb1ELb0EEENS1_30DynamicPersistentTileSchedulerILi256ELi256ELb1ELb1ELb0EEEEEEEEEvNT_6ParamsE --------------------------
	.section	.text._ZN7cutlass13device_kernelIN5flash19enable_sm80_to_sm89INS1_16FlashAttnFwdSm80INS1_25CollectiveMainloopFwdSm80ILi8ELi1ELb0EN4cute5tupleIJNS5_1CILi128EEENS7_ILi64EEENS7_ILi192EEEEEELi192ENS_6half_tEfNS_4arch4Sm80ELb1ELb0ELb1ELb0ELb1ELb0ELb1ELb1EEENS1_21CollectiveEpilogueFwdINS6_IJS8_SA_S9_EEENS6_IJNS7_ILi1EEESI_SI_EEESC_SE_Li256ELb0ELb1ELb1ELb0EEENS1_30DynamicPersistentTileSchedulerILi256ELi256ELb1ELb1ELb0EEEEEEEEEvNT_6ParamsE,"ax",@progbits
	.sectioninfo	@"SHI_REGISTERS=255"
	.align	128
.text._ZN7cutlass13device_kernelIN5flash19enable_sm80_to_sm89INS1_16FlashAttnFwdSm80INS1_25CollectiveMainloopFwdSm80ILi8ELi1ELb0EN4cute5tupleIJNS5_1CILi128EEENS7_ILi64EEENS7_ILi192EEEEEELi192ENS_6half_tEfNS_4arch4Sm80ELb1ELb0ELb1ELb0ELb1ELb0ELb1ELb1EEENS1_21CollectiveEpilogueFwdINS6_IJS8_SA_S9_EEENS6_IJNS7_ILi1EEESI_SI_EEESC_SE_Li256ELb0ELb1ELb1ELb0EEENS1_30DynamicPersistentTileSchedulerILi256ELi256ELb1ELb1ELb0EEEEEEEEEvNT_6ParamsE:
        .type           _ZN7cutlass13device_kernelIN5flash19enable_sm80_to_sm89INS1_16FlashAttnFwdSm80INS1_25CollectiveMainloopFwdSm80ILi8ELi1ELb0EN4cute5tupleIJNS5_1CILi128EEENS7_ILi64EEENS7_ILi192EEEEEELi192ENS_6half_tEfNS_4arch4Sm80ELb1ELb0ELb1ELb0ELb1ELb0ELb1ELb1EEENS1_21CollectiveEpilogueFwdINS6_IJS8_SA_S9_EEENS6_IJNS7_ILi1EEESI_SI_EEESC_SE_Li256ELb0ELb1ELb1ELb0EEENS1_30DynamicPersistentTileSchedulerILi256ELi256ELb1ELb1ELb0EEEEEEEEEvNT_6ParamsE,@function
        .size           _ZN7cutlass13device_kernelIN5flash19enable_sm80_to_sm89INS1_16FlashAttnFwdSm80INS1_25CollectiveMainloopFwdSm80ILi8ELi1ELb0EN4cute5tupleIJNS5_1CILi128EEENS7_ILi64EEENS7_ILi192EEEEEELi192ENS_6half_tEfNS_4arch4Sm80ELb1ELb0ELb1ELb0ELb1ELb0ELb1ELb1EEENS1_21CollectiveEpilogueFwdINS6_IJS8_SA_S9_EEENS6_IJNS7_ILi1EEESI_SI_EEESC_SE_Li256ELb0ELb1ELb1ELb0EEENS1_30DynamicPersistentTileSchedulerILi256ELi256ELb1ELb1ELb0EEEEEEEEEvNT_6ParamsE,(.L_x_3107 - _ZN7cutlass13device_kernelIN5flash19enable_sm80_to_sm89INS1_16FlashAttnFwdSm80INS1_25CollectiveMainloopFwdSm80ILi8ELi1ELb0EN4cute5tupleIJNS5_1CILi128EEENS7_ILi64EEENS7_ILi192EEEEEELi192ENS_6half_tEfNS_4arch4Sm80ELb1ELb0ELb1ELb0ELb1ELb0ELb1ELb1EEENS1_21CollectiveEpilogueFwdINS6_IJS8_SA_S9_EEENS6_IJNS7_ILi1EEESI_SI_EEESC_SE_Li256ELb0ELb1ELb1ELb0EEENS1_30DynamicPersistentTileSchedulerILi256ELi256ELb1ELb1ELb0EEEEEEEEEvNT_6ParamsE)
        .other          _ZN7cutlass13device_kernelIN5flash19enable_sm80_to_sm89INS1_16FlashAttnFwdSm80INS1_25CollectiveMainloopFwdSm80ILi8ELi1ELb0EN4cute5tupleIJNS5_1CILi128EEENS7_ILi64EEENS7_ILi192EEEEEELi192ENS_6half_tEfNS_4arch4Sm80ELb1ELb0ELb1ELb0ELb1ELb0ELb1ELb1EEENS1_21CollectiveEpilogueFwdINS6_IJS8_SA_S9_EEENS6_IJNS7_ILi1EEESI_SI_EEESC_SE_Li256ELb0ELb1ELb1ELb0EEENS1_30DynamicPersistentTileSchedulerILi256ELi256ELb1ELb1ELb0EEEEEEEEEvNT_6ParamsE,@"STO_CUDA_ENTRY STV_DEFAULT"
_ZN7cutlass13device_kernelIN5flash19enable_sm80_to_sm89INS1_16FlashAttnFwdSm80INS1_25CollectiveMainloopFwdSm80ILi8ELi1ELb0EN4cute5tupleIJNS5_1CILi128EEENS7_ILi64EEENS7_ILi192EEEEEELi192ENS_6half_tEfNS_4arch4Sm80ELb1ELb0ELb1ELb0ELb1ELb0ELb1ELb1EEENS1_21CollectiveEpilogueFwdINS6_IJS8_SA_S9_EEENS6_IJNS7_ILi1EEESI_SI_EEESC_SE_Li256ELb0ELb1ELb1ELb0EEENS1_30DynamicPersistentTileSchedulerILi256ELi256ELb1ELb1ELb0EEEEEEEEEvNT_6ParamsE:
[----:B------:R-:W-:-:S03]  /*0000*/  MOV R1, c[0x0][0x28] ;  /* 0x00000a0000017a02 */ /* 0x000fc60000000f00 */
[----:B------:R-:W1:Y:S01]  /*0010*/  S2R R16, SR_TID.X ;  /* 0x0000000000107919 */ /* 0x000e620000002100 */
[----:B------:R-:W-:-:S03]  /*0020*/  IADD3 R1, R1, -0x10, RZ ;  /* 0xfffffff001017810 */ /* 0x000fc60007ffe0ff */
[----:B------:R-:W2:Y:S01]  /*0030*/  S2R R236, SR_CTAID.X ;  /* 0x0000000000ec7919 */ /* 0x000ea20000002500 */
[----:B-1----:R-:W-:-:S05]  /*0040*/  SHF.R.U32.HI R2, RZ, 0x5, R16 ;  /* 0x00000005ff027819 */ /* 0x002fca0000011610 */
[----:B------:R-:W1:Y:S02]  /*0050*/  SHFL.IDX PT, R0, R2, RZ, 0x1f ;  /* 0x00001fff02007589 */ /* 0x000e6400000e0000 */
[----:B-1----:R-:W-:Y:S02]  /*0060*/  ISETP.GE.AND P0, PT, R0, 0x1, PT ;  /* 0x000000010000780c */ /* 0x002fe40003f06270 */
[----:B------:R1:W-:Y:S11]  /*0070*/  STL [R1+0x4], R0 ;  /* 0x0000040001007387 */ /* 0x0003f60000100800 */
[----:B------:R-:W-:Y:S06]  /*0080*/  @P0 BAR.ARV 0x4, 0x100 ;  /* 0x0104000000000b1d */ /* 0x000fec0000002000 */
[----:B--2---:R-:W-:-:S13]  /*0090*/  ISETP.GE.AND P0, PT, R236, c[0x0][0x538], PT ;  /* 0x00014e00ec007a0c */ /* 0x004fda0003f06270 */
[----:B------:R-:W-:Y:S05]  /*00a0*/  @P0 EXIT ;  /* 0x000000000000094d */ /* 0x000fea0003800000 */
[----:B-1----:R-:W-:Y:S01]  /*00b0*/  SHF.R.S32.HI R13, RZ, 0x1f, R16 ;  /* 0x0000001fff0d7819 */ /* 0x002fe20000011410 */
[----:B------:R-:W-:Y:S01]  /*00c0*/  IMAD.MOV.U32 R163, RZ, RZ, 0x20 ;  /* 0x00000020ffa37424 */ /* 0x000fe200078e00ff */
[----:B------:R-:W-:Y:S01]  /*00d0*/  ULDC.64 UR6, c[0x0][0x118] ;  /* 0x0000460000067ab9 */ /* 0x000fe20000000a00 */
[----:B------:R-:W-:Y:S01]  /*00e0*/  IMAD.MOV.U32 R164, RZ, RZ, 0x40 ;  /* 0x00000040ffa47424 */ /* 0x000fe200078e00ff */
[CC--:B------:R-:W-:Y:S02]  /*00f0*/  LEA.HI R5, R13.reuse, R16.reuse, RZ, 0x4 ;  /* 0x000000100d057211 */ /* 0x0c0fe400078f20ff */
[-C--:B------:R-:W-:Y:S02]  /*0100*/  LEA.HI R9, R13, R16.reuse, RZ, 0x3 ;  /* 0x000000100d097211 */ /* 0x080fe400078f18ff */
[----:B------:R-:W-:Y:S02]  /*0110*/  LOP3.LUT R2, R5, 0xfffffff0, RZ, 0xc0, !PT ;  /* 0xfffffff005027812 */ /* 0x000fe400078ec0ff */
[----:B------:R-:W-:-:S02]  /*0120*/  LEA.HI R0, R13, R16, RZ, 0x2 ;  /* 0x000000100d007211 */ /* 0x000fc400078f10ff */
[----:B------:R-:W-:Y:S01]  /*0130*/  SHF.R.S32.HI R214, RZ, 0x3, R9 ;  /* 0x00000003ffd67819 */ /* 0x000fe20000011409 */
[----:B------:R-:W-:Y:S01]  /*0140*/  IMAD.IADD R3, R16, 0x1, -R2 ;  /* 0x0000000110037824 */ /* 0x000fe200078e0a02 */
[----:B------:R-:W-:Y:S02]  /*0150*/  LOP3.LUT R212, R9, 0xfffffff8, RZ, 0xc0, !PT ;  /* 0xfffffff809d47812 */ /* 0x000fe400078ec0ff */
[----:B------:R-:W-:Y:S01]  /*0160*/  SHF.R.S32.HI R4, RZ, 0x4, R5 ;  /* 0x00000004ff047819 */ /* 0x000fe20000011405 */
[----:B------:R-:W-:Y:S01]  /*0170*/  IMAD.SHL.U32 R2, R214, 0x40, RZ ;  /* 0x00000040d6027824 */ /* 0x000fe200078e00ff */
[----:B------:R-:W-:Y:S01]  /*0180*/  LOP3.LUT R0, R0, 0xfffffffc, RZ, 0xc0, !PT ;  /* 0xfffffffc00007812 */ /* 0x000fe200078ec0ff */
[C---:B------:R-:W-:Y:S01]  /*0190*/  IMAD.IADD R212, R16.reuse, 0x1, -R212 ;  /* 0x0000000110d47824 */ /* 0x040fe200078e0ad4 */
[----:B------:R-:W-:Y:S02]  /*01a0*/  LEA.HI R5, R5, R4, RZ, 0x1 ;  /* 0x0000000405057211 */ /* 0x000fe400078f08ff */
[----:B------:R-:W-:Y:S01]  /*01b0*/  SHF.R.S32.HI R8, RZ, 0x1f, R3 ;  /* 0x0000001fff087819 */ /* 0x000fe20000011403 */
[----:B------:R-:W-:Y:S01]  /*01c0*/  IMAD.IADD R7, R16, 0x1, -R0 ;  /* 0x0000000110077824 */ /* 0x000fe200078e0a00 */
[----:B------:R-:W-:Y:S01]  /*01d0*/  LOP3.LUT R0, R2, 0x1c0, RZ, 0xc0, !PT ;  /* 0x000001c002007812 */ /* 0x000fe200078ec0ff */
[----:B------:R-:W-:Y:S01]  /*01e0*/  IMAD.SHL.U32 R197, R212, 0x8, RZ ;  /* 0x00000008d4c57824 */ /* 0x000fe200078e00ff */
[----:B------:R-:W-:-:S02]  /*01f0*/  LOP3.LUT R5, R5, 0xfffffffe, RZ, 0xc0, !PT ;  /* 0xfffffffe05057812 */ /* 0x000fc400078ec0ff */
[----:B------:R-:W-:Y:S02]  /*0200*/  SHF.R.U32.HI R6, RZ, 0x3, R0 ;  /* 0x00000003ff067819 */ /* 0x000fe40000011600 */
[----:B------:R-:W-:Y:S01]  /*0210*/  LOP3.LUT R2, R0, 0x38, R197, 0xf8, !PT ;  /* 0x0000003800027812 */ /* 0x000fe200078ef8c5 */
[----:B------:R-:W-:Y:S01]  /*0220*/  IMAD.IADD R103, R4, 0x1, -R5 ;  /* 0x0000000104677824 */ /* 0x000fe200078e0a05 */
[----:B------:R-:W-:Y:S01]  /*0230*/  LEA.HI R0, R7, R7, RZ, 0x1 ;  /* 0x0000000707007211 */ /* 0x000fe200078f08ff */
[----:B------:R-:W-:Y:S01]  /*0240*/  IMAD.SHL.U32 R4, R212, 0x40, RZ ;  /* 0x00000040d4047824 */ /* 0x000fe200078e00ff */
[----:B------:R-:W-:Y:S02]  /*0250*/  LEA.HI R8, R8, R3, RZ, 0x3 ;  /* 0x0000000308087211 */ /* 0x000fe400078f18ff */
[----:B------:R-:W-:Y:S02]  /*0260*/  LOP3.LUT R11, R2, R6, RZ, 0x3c, !PT ;  /* 0x00000006020b7212 */ /* 0x000fe400078e3cff */
[----:B------:R-:W-:-:S02]  /*0270*/  LOP3.LUT R2, R0, 0x1ffffffe, RZ, 0xc0, !PT ;  /* 0x1ffffffe00027812 */ /* 0x000fc400078ec0ff */
[----:B------:R-:W-:Y:S02]  /*0280*/  LOP3.LUT R0, R4, 0x1c0, RZ, 0xc0, !PT ;  /* 0x000001c004007812 */ /* 0x000fe400078ec0ff */
[----:B------:R-:W-:Y:S01]  /*0290*/  LOP3.LUT R5, R8, 0xfffffff8, RZ, 0xc0, !PT ;  /* 0xfffffff808057812 */ /* 0x000fe200078ec0ff */
[----:B------:R-:W-:Y:S01]  /*02a0*/  IMAD.IADD R12, R7, 0x1, -R2 ;  /* 0x00000001070c7824 */ /* 0x000fe200078e0a02 */
[----:B------:R-:W-:Y:S02]  /*02b0*/  LEA.HI R6, R13, R16, RZ, 0x5 ;  /* 0x000000100d067211 */ /* 0x000fe400078f28ff */
[----:B------:R-:W-:Y:S01]  /*02c0*/  LOP3.LUT R4, R0, 0x8, R9, 0xf8, !PT ;  /* 0x0000000800047812 */ /* 0x000fe200078ef809 */
[----:B------:R-:W-:Y:S01]  /*02d0*/  IMAD.IADD R5, R3, 0x1, -R5 ;  /* 0x0000000103057824 */ /* 0x000fe200078e0a05 */
[----:B------:R-:W-:Y:S02]  /*02e0*/  SHF.R.U32.HI R2, RZ, 0x3, R0 ;  /* 0x00000003ff027819 */ /* 0x000fe40000011600 */
[----:B------:R-:W-:-:S02]  /*02f0*/  SHF.R.S32.HI R166, RZ, 0x5, R6 ;  /* 0x00000005ffa67819 */ /* 0x000fc40000011406 */
[----:B------:R-:W-:Y:S02]  /*0300*/  SHF.R.S32.HI R0, RZ, 0x1f, R6 ;  /* 0x0000001fff007819 */ /* 0x000fe40000011406 */
[----:B------:R-:W-:Y:S02]  /*0310*/  LOP3.LUT R3, R6, 0xffffffe0, RZ, 0xc0, !PT ;  /* 0xffffffe006037812 */ /* 0x000fe400078ec0ff */
[----:B------:R-:W-:Y:S02]  /*0320*/  LEA.HI R0, R0, R166, RZ, 0x3 ;  /* 0x000000a600007211 */ /* 0x000fe400078f18ff */
[----:B------:R-:W-:Y:S01]  /*0330*/  LOP3.LUT R9, R4, R2, RZ, 0x3c, !PT ;  /* 0x0000000204097212 */ /* 0x000fe200078e3cff */
[----:B------:R-:W-:Y:S01]  /*0340*/  IMAD.IADD R15, R16, 0x1, -R3 ;  /* 0x00000001100f7824 */ /* 0x000fe200078e0a03 */
[----:B------:R-:W-:Y:S01]  /*0350*/  LOP3.LUT R2, R0, 0xffffff8, RZ, 0xc0, !PT ;  /* 0x0ffffff800027812 */ /* 0x000fe200078ec0ff */
[----:B------:R-:W-:Y:S01]  /*0360*/  IMAD.SHL.U32 R3, R5, 0x40, RZ ;  /* 0x0000004005037824 */ /* 0x000fe200078e00ff */
[----:B------:R-:W-:Y:S01]  /*0370*/  LEA.HI R7, R13, R16, RZ, 0x6 ;  /* 0x000000100d077211 */ /* 0x000fe200078f30ff */
[----:B------:R-:W-:Y:S01]  /*0380*/  IMAD.SHL.U32 R4, R103, 0x8, RZ ;  /* 0x0000000867047824 */ /* 0x000fe200078e00ff */
[----:B------:R-:W-:Y:S01]  /*0390*/  SHF.R.S32.HI R10, RZ, 0x1f, R15 ;  /* 0x0000001fff0a7819 */ /* 0x000fe2000001140f */
[----:B------:R-:W-:Y:S01]  /*03a0*/  IMAD.IADD R6, R166, 0x1, -R2 ;  /* 0x00000001a6067824 */ /* 0x000fe200078e0a02 */
[----:B------:R-:W-:Y:S01]  /*03b0*/  LOP3.LUT R0, R3, 0x1c0, RZ, 0xc0, !PT ;  /* 0x000001c003007812 */ /* 0x000fe200078ec0ff */
[----:B------:R-:W-:Y:S01]  /*03c0*/  IMAD.SHL.U32 R2, R8, 0x40, RZ ;  /* 0x0000004008027824 */ /* 0x000fe200078e00ff */
[----:B------:R-:W-:Y:S01]  /*03d0*/  LEA.HI R3, R10, R15, RZ, 0x2 ;  /* 0x0000000f0a037211 */ /* 0x000fe200078f10ff */
[----:B------:R-:W-:Y:S01]  /*03e0*/  IMAD.SHL.U32 R7, R7, 0x8, RZ ;  /* 0x0000000807077824 */ /* 0x000fe200078e00ff */
[----:B------:R-:W-:Y:S01]  /*03f0*/  LOP3.LUT R4, R0, 0x8, R4, 0xf8, !PT ;  /* 0x0000000800047812 */ /* 0x000fe200078ef804 */
[----:B------:R-:W-:Y:S01]  /*0400*/  IMAD R103, R103, 0x200, R9 ;  /* 0x0000020067677824 */ /* 0x000fe200078e0209 */
[----:B------:R-:W-:-:S02]  /*0410*/  SHF.R.U32.HI R162, RZ, 0x3, R0 ;  /* 0x00000003ffa27819 */ /* 0x000fc40000011600 */
[----:B------:R-:W-:Y:S02]  /*0420*/  LOP3.LUT R2, R2, 0xfffffe00, RZ, 0xc0, !PT ;  /* 0xfffffe0002027812 */ /* 0x000fe400078ec0ff */
[----:B------:R-:W-:Y:S02]  /*0430*/  SHF.R.S32.HI R0, RZ, 0x2, R3 ;  /* 0x00000002ff007819 */ /* 0x000fe40000011403 */
[----:B------:R-:W-:Y:S01]  /*0440*/  LOP3.LUT R162, R4, R162, RZ, 0x3c, !PT ;  /* 0x000000a204a27212 */ /* 0x000fe200078e3cff */
[----:B------:R-:W-:Y:S01]  /*0450*/  IMAD R166, R166, 0x400, R2 ;  /* 0x00000400a6a67824 */ /* 0x000fe200078e0202 */
[----:B------:R-:W-:Y:S01]  /*0460*/  LOP3.LUT R7, R11, 0x7ffffe00, R7, 0xf8, !PT ;  /* 0x7ffffe000b077812 */ /* 0x000fe200078ef807 */
[----:B------:R-:W-:Y:S01]  /*0470*/  IMAD R14, R6, 0x10, R0 ;  /* 0x00000010060e7824 */ /* 0x000fe200078e0200 */
[----:B------:R-:W-:Y:S01]  /*0480*/  LEA.HI R0, R13, R16, RZ, 0x7 ;  /* 0x000000100d007211 */ /* 0x000fe200078f38ff */
[----:B------:R-:W-:Y:S01]  /*0490*/  IMAD.IADD R166, R166, 0x1, R162 ;  /* 0x00000001a6a67824 */ /* 0x000fe200078e02a2 */
[----:B------:R-:W-:Y:S01]  /*04a0*/  LOP3.LUT R162, R162, R2, RZ, 0xfc, !PT ;  /* 0x00000002a2a27212 */ /* 0x000fe200078efcff */
[----:B------:R-:W-:Y:S01]  /*04b0*/  IMAD.SHL.U32 R182, R7, 0x2, RZ ;  /* 0x0000000207b67824 */ /* 0x000fe200078e00ff */
[----:B------:R-:W-:Y:S01]  /*04c0*/  SHF.R.S32.HI R2, RZ, 0x7, R0 ;  /* 0x00000007ff027819 */ /* 0x000fe20000011400 */
[----:B------:R-:W-:Y:S01]  /*04d0*/  STL [R1+0x8], R14 ;  /* 0x0000080e01007387 */ /* 0x000fe20000100800 */
[----:B------:R-:W-:-:S02]  /*04e0*/  LOP3.LUT R0, R3, 0x7ffffffc, RZ, 0xc0, !PT ;  /* 0x7ffffffc03007812 */ /* 0x000fc400078ec0ff */
[----:B------:R-:W-:Y:S02]  /*04f0*/  IADD3 R208, R197, 0x40, RZ ;  /* 0x00000040c5d07810 */ /* 0x000fe40007ffe0ff */
[----:B------:R-:W-:Y:S01]  /*0500*/  R2P PR, R5, 0x6 ;  /* 0x0000000605007804 */ /* 0x000fe20000000000 */
[----:B------:R-:W-:Y:S01]  /*0510*/  IMAD.IADD R0, R15, 0x1, -R0 ;  /* 0x000000010f007824 */ /* 0x000fe200078e0a00 */
[----:B------:R-:W-:Y:S02]  /*0520*/  IADD3 R207, R197, 0x80, RZ ;  /* 0x00000080c5cf7810 */ /* 0x000fe40007ffe0ff */
[----:B------:R-:W-:Y:S01]  /*0530*/  SHF.R.S32.HI R2, RZ, 0x1f, R197 ;  /* 0x0000001fff027819 */ /* 0x000fe200000114c5 */
[----:B------:R-:W-:Y:S01]  /*0540*/  IMAD.SHL.U32 R225, R0, 0x2, RZ ;  /* 0x0000000200e17824 */ /* 0x000fe200078e00ff */
[----:B------:R-:W-:Y:S01]  /*0550*/  SHF.R.S32.HI R3, RZ, 0x1f, R208 ;  /* 0x0000001fff037819 */ /* 0x000fe200000114d0 */
[----:B------:R-:W-:Y:S01]  /*0560*/  IMAD R0, R12, 0x8, R14 ;  /* 0x000000080c007824 */ /* 0x000fe200078e020e */
[----:B------:R-:W-:-:S02]  /*0570*/  SHF.R.S32.HI R2, RZ, 0x1f, R207 ;  /* 0x0000001fff027819 */ /* 0x000fc400000114cf */
[C---:B------:R-:W-:Y:S02]  /*0580*/  IADD3 R7, R225.reuse, 0x8, RZ ;  /* 0x00000008e1077810 */ /* 0x040fe40007ffe0ff */
[C---:B------:R-:W-:Y:S01]  /*0590*/  IADD3 R6, R225.reuse, 0x10, RZ ;  /* 0x00000010e1067810 */ /* 0x040fe20007ffe0ff */
[----:B------:R1:W-:Y:S01]  /*05a0*/  STL [R1], R0 ;  /* 0x0000000001007387 */ /* 0x0003e20000100800 */
[C---:B------:R-:W-:Y:S02]  /*05b0*/  IADD3 R5, R225.reuse, 0x18, RZ ;  /* 0x00000018e1057810 */ /* 0x040fe40007ffe0ff */
[C---:B------:R-:W-:Y:S02]  /*05c0*/  IADD3 R4, R225.reuse, 0x20, RZ ;  /* 0x00000020e1047810 */ /* 0x040fe40007ffe0ff */
[----:B------:R-:W-:Y:S02]  /*05d0*/  IADD3 R3, R225, 0x28, RZ ;  /* 0x00000028e1037810 */ /* 0x000fe40007ffe0ff */
[----:B------:R-:W-:-:S02]  /*05e0*/  SEL R163, R163, 0xffffffe0, !P1 ;  /* 0xffffffe0a3a37807 */ /* 0x000fc40004800000 */
[C---:B------:R-:W-:Y:S02]  /*05f0*/  IADD3 R2, R225.reuse, 0x30, RZ ;  /* 0x00000030e1027810 */ /* 0x040fe40007ffe0ff */
[----:B------:R-:W-:Y:S02]  /*0600*/  LEA R166, R166, 0xc100, 0x1 ;  /* 0x0000c100a6a67811 */ /* 0x000fe400078e08ff */
[C---:B------:R-:W-:Y:S02]  /*0610*/  IADD3 R252, R225.reuse, 0x40, RZ ;  /* 0x00000040e1fc7810 */ /* 0x040fe40007ffe0ff */
[----:B------:R-:W-:Y:S01]  /*0620*/  IADD3 R251, R225, 0x48, RZ ;  /* 0x00000048e1fb7810 */ /* 0x000fe20007ffe0ff */
[----:B------:R-:W-:Y:S01]  /*0630*/  IMAD.IADD R167, R166, 0x1, R163 ;  /* 0x00000001a6a77824 */ /* 0x000fe200078e02a3 */
[----:B------:R-:W-:Y:S02]  /*0640*/  SHF.R.S32.HI R9, RZ, 0x1f, R7 ;  /* 0x0000001fff097819 */ /* 0x000fe40000011407 */
[----:B------:R-:W-:-:S02]  /*0650*/  LEA R162, R162, 0x100, 0x1 ;  /* 0x00000100a2a27811 */ /* 0x000fc400078e08ff */
[C---:B------:R-:W-:Y:S02]  /*0660*/  IADD3 R249, R225.reuse, 0x58, RZ ;  /* 0x00000058e1f97810 */ /* 0x040fe40007ffe0ff */
[----:B------:R-:W-:Y:S01]  /*0670*/  IADD3 R248, R225, 0x60, RZ ;  /* 0x00000060e1f87810 */ /* 0x000fe20007ffe0ff */
[----:B------:R-:W-:Y:S01]  /*0680*/  IMAD.IADD R163, R163, 0x1, R162 ;  /* 0x00000001a3a37824 */ /* 0x000fe200078e02a2 */
[C---:B-1----:R-:W-:Y:S02]  /*0690*/  IADD3 R0, R225.reuse, 0x38, RZ ;  /* 0x00000038e1007810 */ /* 0x042fe40007ffe0ff */
[----:B------:R-:W-:Y:S02]  /*06a0*/  SHF.R.S32.HI R8, RZ, 0x1f, R6 ;  /* 0x0000001fff087819 */ /* 0x000fe40000011406 */
[----:B------:R-:W-:Y:S02]  /*06b0*/  SHF.R.S32.HI R7, RZ, 0x1f, R5 ;  /* 0x0000001fff077819 */ /* 0x000fe40000011405 */
[----:B------:R-:W-:-:S02]  /*06c0*/  IADD3 R250, R225, 0x50, RZ ;  /* 0x00000050e1fa7810 */ /* 0x000fc40007ffe0ff */
[C---:B------:R-:W-:Y:S02]  /*06d0*/  IADD3 R246, R225.reuse, 0x70, RZ ;  /* 0x00000070e1f67810 */ /* 0x040fe40007ffe0ff */
[C---:B------:R-:W-:Y:S02]  /*06e0*/  IADD3 R245, R225.reuse, 0x78, RZ ;  /* 0x00000078e1f57810 */ /* 0x040fe40007ffe0ff */
[----:B------:R-:W-:Y:S02]  /*06f0*/  SHF.R.S32.HI R6, RZ, 0x1f, R4 ;  /* 0x0000001fff067819 */ /* 0x000fe40000011404 */
[----:B------:R-:W-:Y:S02]  /*0700*/  SHF.R.S32.HI R5, RZ, 0x1f, R3 ;  /* 0x0000001fff057819 */ /* 0x000fe40000011403 */
[----:B------:R-:W-:Y:S02]  /*0710*/  SEL R164, R164, 0xffffffc0, !P2 ;  /* 0xffffffc0a4a47807 */ /* 0x000fe40005000000 */
[----:B------:R-:W-:-:S02]  /*0720*/  IADD3 R247, R225, 0x68, RZ ;  /* 0x00000068e1f77810 */ /* 0x000fc40007ffe0ff */
[C---:B------:R-:W-:Y:S01]  /*0730*/  IADD3 R243, R225.reuse, 0x88, RZ ;  /* 0x00000088e1f37810 */ /* 0x040fe20007ffe0ff */
[----:B------:R-:W-:Y:S01]  /*0740*/  IMAD.IADD R169, R166, 0x1, R164 ;  /* 0x00000001a6a97824 */ /* 0x000fe200078e02a4 */
[----:B------:R-:W-:Y:S01]  /*0750*/  IADD3 R242, R225, 0x90, RZ ;  /* 0x00000090e1f27810 */ /* 0x000fe20007ffe0ff */
[C---:B------:R-:W-:Y:S01]  /*0760*/  IMAD.IADD R165, R164.reuse, 0x1, R162 ;  /* 0x00000001a4a57824 */ /* 0x040fe200078e02a2 */
[----:B------:R-:W-:Y:S01]  /*0770*/  SHF.R.S32.HI R4, RZ, 0x1f, R2 ;  /* 0x0000001fff047819 */ /* 0x000fe20000011402 */
[----:B------:R-:W-:Y:S01]  /*0780*/  IMAD.IADD R168, R167, 0x1, R164 ;  /* 0x00000001a7a87824 */ /* 0x000fe200078e02a4 */
[----:B------:R-:W-:Y:S01]  /*0790*/  SHF.R.S32.HI R3, RZ, 0x1f, R0 ;  /* 0x0000001fff037819 */ /* 0x000fe20000011400 */
[----:B------:R-:W-:Y:S01]  /*07a0*/  IMAD.IADD R164, R164, 0x1, R163 ;  /* 0x00000001a4a47824 */ /* 0x000fe200078e02a3 */
[C---:B------:R-:W-:Y:S02]  /*07b0*/  IADD3 R244, R225.reuse, 0x80, RZ ;  /* 0x00000080e1f47810 */ /* 0x040fe40007ffe0ff */
[----:B------:R-:W-:-:S02]  /*07c0*/  IADD3 R240, R225, 0xa0, RZ ;  /* 0x000000a0e1f07810 */ /* 0x000fc40007ffe0ff */
[C---:B------:R-:W-:Y:S02]  /*07d0*/  IADD3 R239, R225.reuse, 0xa8, RZ ;  /* 0x000000a8e1ef7810 */ /* 0x040fe40007ffe0ff */
[----:B------:R-:W-:Y:S02]  /*07e0*/  SHF.R.S32.HI R2, RZ, 0x1f, R252 ;  /* 0x0000001fff027819 */ /* 0x000fe400000114fc */
[----:B------:R-:W-:Y:S02]  /*07f0*/  SHF.R.S32.HI R0, RZ, 0x1f, R251 ;  /* 0x0000001fff007819 */ /* 0x000fe400000114fb */
[C---:B------:R-:W-:Y:S02]  /*0800*/  IADD3 R241, R225.reuse, 0x98, RZ ;  /* 0x00000098e1f17810 */ /* 0x040fe40007ffe0ff */
[C---:B------:R-:W-:Y:S02]  /*0810*/  IADD3 R238, R225.reuse, 0xb0, RZ ;  /* 0x000000b0e1ee7810 */ /* 0x040fe40007ffe0ff */
        /* <DEDUP_REMOVED lines=11> */
[----:B------:R-:W-:Y:S02]  /*08d0*/  SHF.R.S32.HI R0, RZ, 0x1f, R239 ;  /* 0x0000001fff007819 */ /* 0x000fe400000114ef */
[----:B------:R-:W-:-:S02]  /*08e0*/  LEA R103, R103, 0x6100, 0x1 ;  /* 0x0000610067677811 */ /* 0x000fc400078e08ff */
[----:B------:R-:W-:Y:S02]  /*08f0*/  SHF.R.S32.HI R3, RZ, 0x1f, R241 ;  /* 0x0000001fff037819 */ /* 0x000fe400000114f1 */
[----:B------:R-:W-:Y:S02]  /*0900*/  SHF.R.S32.HI R2, RZ, 0x1f, R238 ;  /* 0x0000001fff027819 */ /* 0x000fe400000114ee */
[----:B------:R-:W-:Y:S02]  /*0910*/  SHF.R.S32.HI R0, RZ, 0x1f, R237 ;  /* 0x0000001fff007819 */ /* 0x000fe400000114ed */
.L_x_1066:
[----:B------:R-:W-:Y:S01]  /*0920*/  IMAD.MOV.U32 R0, RZ, RZ, c[0x0][0x560] ;  /* 0x00015800ff007624 */ /* 0x000fe200078e00ff */
[----:B------:R-:W-:Y:S01]  /*0930*/  MOV R3, R236 ;  /* 0x000000ec00037202 */ /* 0x000fe20000000f00 */
[----:B------:R-:W-:Y:S01]  /*0940*/  YIELD ;  /* 0x0000000000007946 */ /* 0x000fe20003800000 */
[----:B------:R-:W-:Y:S02]  /*0950*/  BSSY B0, `(.L_x_1009) ;  /* 0x0000015000007945 */ /* 0x000fe40003800000 */
[----:B------:R-:W-:-:S13]  /*0960*/  ISETP.NE.AND P0, PT, R0, 0x1, PT ;  /* 0x000000010000780c */ /* 0x000fda0003f05270 */
[----:B------:R-:W-:-:S05]  /*0970*/  @P0 IMAD.HI.U32 R0, R236, c[0x0][0x564], RZ ;  /* 0x00015900ec000a27 */ /* 0x000fca00078e00ff */
[----:B------:R-:W-:-:S04]  /*0980*/  @P0 SHF.R.U32.HI R3, RZ, c[0x0][0x568], R0 ;  /* 0x00015a00ff030a19 */ /* 0x000fc80000011600 */
[----:B------:R-:W-:Y:S01]  /*0990*/  ISETP.GE.AND P0, PT, R3, c[0x0][0x578], PT ;  /* 0x00015e0003007a0c */ /* 0x000fe20003f06270 */
[----:B------:R-:W-:-:S04]  /*09a0*/  IMAD.MOV R2, RZ, RZ, -R3 ;  /* 0x000000ffff027224 */ /* 0x000fc800078e0a03 */
[----:B------:R-:W-:-:S08]  /*09b0*/  IMAD R2, R2, c[0x0][0x560], R236 ;  /* 0x0001580002027a24 */ /* 0x000fd000078e02ec */
[----:B------:R-:W-:Y:S05]  /*09c0*/  @!P0 BRA `(.L_x_1010) ;  /* 0x0000007000008947 */ /* 0x000fea0003800000 */
[----:B------:R-:W-:-:S04]  /*09d0*/  MOV R0, c[0x0][0x56c] ;  /* 0x00015b0000007a02 */ /* 0x000fc80000000f00 */
[----:B------:R-:W-:Y:S02]  /*09e0*/  ISETP.NE.AND P0, PT, R0, 0x1, PT ;  /* 0x000000010000780c */ /* 0x000fe40003f05270 */
[----:B------:R-:W-:-:S11]  /*09f0*/  MOV R0, R2 ;  /* 0x0000000200007202 */ /* 0x000fd60000000f00 */
[----:B------:R-:W-:-:S05]  /*0a00*/  @P0 IMAD.HI.U32 R4, R2, c[0x0][0x570], RZ ;  /* 0x00015c0002040a27 */ /* 0x000fca00078e00ff */
[----:B------:R-:W-:-:S05]  /*0a10*/  @P0 SHF.R.U32.HI R0, RZ, c[0x0][0x574], R4 ;  /* 0x00015d00ff000a19 */ /* 0x000fca0000011604 */
[----:B------:R-:W-:Y:S01]  /*0a20*/  IMAD R4, R0, c[0x0][0x56c], RZ ;  /* 0x00015b0000047a24 */ /* 0x000fe200078e02ff */
[----:B------:R-:W-:Y:S05]  /*0a30*/  BRA `(.L_x_1011) ;  /* 0x0000006000007947 */ /* 0x000fea0003800000 */
.L_x_1010:
[----:B------:R-:W-:-:S04]  /*0a40*/  MOV R0, c[0x0][0x554] ;  /* 0x0001550000007a02 */ /* 0x000fc80000000f00 */
[----:B------:R-:W-:Y:S02]  /*0a50*/  ISETP.NE.AND P0, PT, R0, 0x1, PT ;  /* 0x000000010000780c */ /* 0x000fe40003f05270 */
[----:B------:R-:W-:-:S11]  /*0a60*/  MOV R0, R2 ;  /* 0x0000000200007202 */ /* 0x000fd60000000f00 */
[----:B------:R-:W-:-:S05]  /*0a70*/  @P0 IMAD.HI.U32 R4, R2, c[0x0][0x558], RZ ;  /* 0x0001560002040a27 */ /* 0x000fca00078e00ff */
[----:B------:R-:W-:-:S05]  /*0a80*/  @P0 SHF.R.U32.HI R0, RZ, c[0x0][0x55c], R4 ;  /* 0x00015700ff000a19 */ /* 0x000fca0000011604 */
[----:B------:R-:W-:Y:S02]  /*0a90*/  IMAD R4, R0, c[0x0][0x554], RZ ;  /* 0x0001550000047a24 */ /* 0x000fe400078e02ff */
.L_x_1011:
[----:B------:R-:W-:Y:S05]  /*0aa0*/  BSYNC B0 ;  /* 0x0000000000007941 */ /* 0x000fea0003800000 */
.L_x_1009:
[----:B------:R-:W-:Y:S01]  /*0ab0*/  IMAD.MOV.U32 R5, RZ, RZ, c[0x0][0x548] ;  /* 0x00015200ff057624 */ /* 0x000fe200078e00ff */
[----:B------:R-:W-:Y:S01]  /*0ac0*/  ISETP.NE.U32.AND P0, PT, RZ, c[0x0][0x370], PT ;  /* 0x0000dc00ff007a0c */ /* 0x000fe20003f05070 */
[----:B------:R-:W-:Y:S02]  /*0ad0*/  IMAD.IADD R4, R2, 0x1, -R4 ;  /* 0x0000000102047824 */ /* 0x000fe400078e0a04 */
[----:B------:R-:W-:Y:S01]  /*0ae0*/  IMAD.MOV.U32 R215, RZ, RZ, RZ ;  /* 0x000000ffffd77224 */ /* 0x000fe200078e00ff */
[----:B------:R-:W-:Y:S01]  /*0af0*/  ISETP.NE.AND P1, PT, R5, 0x1, PT ;  /* 0x000000010500780c */ /* 0x000fe20003f25270 */
[----:B------:R-:W-:Y:S01]  /*0b00*/  IMAD R4, R3, c[0x0][0x554], R4 ;  /* 0x0001550003047a24 */ /* 0x000fe200078e0204 */
[----:B------:R-:W-:-:S03]  /*0b10*/  ISETP.NE.AND.EX P0, PT, RZ, c[0x0][0x374], PT, P0 ;  /* 0x0000dd00ff007a0c */ /* 0x000fc60003f05300 */
[----:B------:R-:W-:-:S08]  /*0b20*/  IMAD.MOV.U32 R226, RZ, RZ, R4 ;  /* 0x000000ffffe27224 */ /* 0x000fd000078e0004 */
[----:B------:R-:W-:-:S04]  /*0b30*/  @P1 IMAD.HI.U32 R2, R4, c[0x0][0x54c], RZ ;  /* 0x0001530004021a27 */ /* 0x000fc800078e00ff */
[----:B------:R-:W-:Y:S01]  /*0b40*/  @P0 IMAD.MOV.U32 R3, RZ, RZ, 0x4 ;  /* 0x00000004ff030424 */ /* 0x000fe200078e00ff */
[----:B------:R-:W-:-:S05]  /*0b50*/  @P1 SHF.R.U32.HI R226, RZ, c[0x0][0x550], R2 ;  /* 0x00015400ffe21a19 */ /* 0x000fca0000011602 */
[----:B------:R-:W-:-:S05]  /*0b60*/  @P0 IMAD.WIDE R2, R226, R3, c[0x0][0x370] ;  /* 0x0000dc00e2020625 */ /* 0x000fca00078e0203 */
[----:B------:R1:W5:Y:S01]  /*0b70*/  @P0 LDG.E R215, [R2.64] ;  /* 0x0000000602d70981 */ /* 0x000362000c1e1900 */
[----:B------:R-:W-:Y:S01]  /*0b80*/  IMAD.MOV.U32 R228, RZ, RZ, R0 ;  /* 0x000000ffffe47224 */ /* 0x000fe200078e0000 */
[----:B------:R-:W-:Y:S01]  /*0b90*/  BSSY B0, `(.L_x_1012) ;  /* 0x0000040000007945 */ /* 0x000fe20003800000 */
[----:B------:R-:W-:-:S05]  /*0ba0*/  IMAD.MOV.U32 R5, RZ, RZ, 0x40 ;  /* 0x00000040ff057424 */ /* 0x000fca00078e00ff */
[----:B------:R-:W-:Y:S01]  /*0bb0*/  IADD3 R5, R5, -c[0x0][0x168], RZ ;  /* 0x80005a0005057a10 */ /* 0x000fe20007ffe0ff */
[----:B-1----:R-:W-:-:S05]  /*0bc0*/  IMAD.MOV.U32 R2, RZ, RZ, c[0x0][0x53c] ;  /* 0x00014f00ff027624 */ /* 0x002fca00078e00ff */
[----:B------:R-:W-:Y:S02]  /*0bd0*/  ISETP.NE.AND P0, PT, R2, 0x1, PT ;  /* 0x000000010200780c */ /* 0x000fe40003f05270 */
[----:B------:R-:W-:-:S11]  /*0be0*/  LOP3.LUT R2, R0, 0x1ffffff, RZ, 0x3c, !PT ;  /* 0x01ffffff00027812 */ /* 0x000fd600078e3cff */
[----:B------:R-:W-:Y:S01]  /*0bf0*/  @P0 IMAD.HI.U32 R3, R0, c[0x0][0x540], RZ ;  /* 0x0001500000030a27 */ /* 0x000fe200078e00ff */
[----:B------:R-:W-:Y:S02]  /*0c00*/  IADD3 R0, R2, c[0x0][0x53c], RZ ;  /* 0x00014f0002007a10 */ /* 0x000fe40007ffe0ff */
[----:B------:R-:W-:Y:S02]  /*0c10*/  MOV R2, c[0x0][0x2c4] ;  /* 0x0000b10000027a02 */ /* 0x000fe40000000f00 */
[----:B------:R-:W-:Y:S02]  /*0c20*/  @P0 SHF.R.U32.HI R228, RZ, c[0x0][0x544], R3 ;  /* 0x00015100ffe40a19 */ /* 0x000fe40000011603 */
[----:B------:R-:W-:Y:S01]  /*0c30*/  ISETP.NE.AND P4, PT, R2, 0x1, PT ;  /* 0x000000010200780c */ /* 0x000fe20003f85270 */
[----:B------:R-:W-:Y:S02]  /*0c40*/  IMAD.MOV.U32 R2, RZ, RZ, c[0x0][0x2ac] ;  /* 0x0000ab00ff027624 */ /* 0x000fe400078e00ff */
[----:B------:R-:W-:-:S02]  /*0c50*/  IMAD R0, R228, c[0x0][0x53c], R0 ;  /* 0x00014f00e4007a24 */ /* 0x000fc400078e0200 */
[----:B------:R-:W-:Y:S02]  /*0c60*/  IMAD R6, R2, c[0x0][0x1d0], RZ ;  /* 0x0000740002067a24 */ /* 0x000fe400078e02ff */
[----:B------:R-:W-:Y:S02]  /*0c70*/  IMAD.SHL.U32 R229, R0, 0x80, RZ ;  /* 0x0000008000e57824 */ /* 0x000fe400078e00ff */
[----:B------:R-:W-:Y:S01]  /*0c80*/  IMAD R2, R2, c[0x0][0x1d0], R5 ;  /* 0x0000740002027a24 */ /* 0x000fe200078e0205 */
[----:B------:R-:W-:Y:S02]  /*0c90*/  IADD3 R5, R6, 0x3f, RZ ;  /* 0x0000003f06057810 */ /* 0x000fe40007ffe0ff */
[----:B------:R-:W-:-:S05]  /*0ca0*/  IADD3 R0, R229, 0x7f, RZ ;  /* 0x0000007fe5007810 */ /* 0x000fca0007ffe0ff */
[----:B------:R-:W-:-:S05]  /*0cb0*/  @P4 IMAD.HI.U32 R3, R0, c[0x0][0x2c8], RZ ;  /* 0x0000b20000034a27 */ /* 0x000fca00078e00ff */
[----:B------:R-:W-:-:S04]  /*0cc0*/  @P4 SHF.R.U32.HI R0, RZ, c[0x0][0x2cc], R3 ;  /* 0x0000b300ff004a19 */ /* 0x000fc80000011603 */
[----:B------:R-:W-:Y:S02]  /*0cd0*/  IADD3 R0, R2, R0, RZ ;  /* 0x0000000002007210 */ /* 0x000fe40007ffe0ff */
[----:B------:R-:W-:Y:S02]  /*0ce0*/  SHF.R.S32.HI R2, RZ, 0x1f, R5 ;  /* 0x0000001fff027819 */ /* 0x000fe40000011405 */
[----:B------:R-:W-:Y:S02]  /*0cf0*/  SHF.R.S32.HI R3, RZ, 0x1f, R0 ;  /* 0x0000001fff037819 */ /* 0x000fe40000011400 */
[----:B------:R-:W-:Y:S02]  /*0d00*/  LEA.HI R2, R2, R5, RZ, 0x6 ;  /* 0x0000000502027211 */ /* 0x000fe400078f30ff */
[----:B------:R-:W-:Y:S02]  /*0d10*/  LEA.HI R3, R3, R0, RZ, 0x6 ;  /* 0x0000000003037211 */ /* 0x000fe400078f30ff */
[----:B------:R-:W-:-:S02]  /*0d20*/  SHF.R.S32.HI R0, RZ, 0x6, R2 ;  /* 0x00000006ff007819 */ /* 0x000fc40000011402 */
[----:B------:R-:W-:-:S04]  /*0d30*/  SHF.R.S32.HI R2, RZ, 0x6, R3 ;  /* 0x00000006ff027819 */ /* 0x000fc80000011403 */
[----:B------:R-:W-:Y:S01]  /*0d40*/  IMNMX R7, R0, R2, PT ;  /* 0x0000000200077217 */ /* 0x000fe20003800200 */
[----:B------:R-:W-:Y:S02]  /*0d50*/  IMAD.MOV R0, RZ, RZ, -R226 ;  /* 0x000000ffff007224 */ /* 0x000fe400078e0ae2 */
[----:B------:R-:W-:Y:S01]  /*0d60*/  IMAD.MOV.U32 R2, RZ, RZ, RZ ;  /* 0x000000ffff027224 */ /* 0x000fe200078e00ff */
[----:B------:R-:W-:Y:S01]  /*0d70*/  ISETP.GE.AND P0, PT, R7, 0x1, PT ;  /* 0x000000010700780c */ /* 0x000fe20003f06270 */
[----:B------:R-:W-:-:S12]  /*0d80*/  IMAD R227, R0, c[0x0][0x548], R4 ;  /* 0x0001520000e37a24 */ /* 0x000fd800078e0204 */
[----:B------:R-:W-:Y:S05]  /*0d90*/  @!P0 BRA `(.L_x_1013) ;  /* 0x000001f000008947 */ /* 0x000fea0003800000 */
[----:B------:R-:W-:-:S04]  /*0da0*/  SHF.R.U32.HI R0, RZ, 0x10, R228 ;  /* 0x00000010ff007819 */ /* 0x000fc800000116e4 */
[----:B------:R-:W-:-:S04]  /*0db0*/  ISETP.NE.AND P0, PT, R0, RZ, PT ;  /* 0x000000ff0000720c */ /* 0x000fc80003f05270 */
[----:B------:R-:W-:-:S04]  /*0dc0*/  SEL R0, R0, c[0x0][0x338], P0 ;  /* 0x0000ce0000007a07 */ /* 0x000fc80000000000 */
[----:B------:R-:W-:Y:S02]  /*0dd0*/  IABS R3, R0 ;  /* 0x0000000000037213 */ /* 0x000fe40000000000 */
[----:B------:R-:W-:Y:S02]  /*0de0*/  IADD3 R6, R0, -0x1, R7 ;  /* 0xffffffff00067810 */ /* 0x000fe40007ffe007 */
[----:B------:R-:W1:Y:S02]  /*0df0*/  I2F.RP R4, R3 ;  /* 0x0000000300047306 */ /* 0x000e640000209400 */
[----:B------:R-:W-:Y:S02]  /*0e00*/  IABS R10, R6 ;  /* 0x00000006000a7213 */ /* 0x000fe40000000000 */
[----:B------:R-:W-:-:S04]  /*0e10*/  LOP3.LUT R6, R6, R0, RZ, 0x3c, !PT ;  /* 0x0000000006067212 */ /* 0x000fc800078e3cff */
[----:B------:R-:W-:Y:S01]  /*0e20*/  ISETP.GE.AND P0, PT, R6, RZ, PT ;  /* 0x000000ff0600720c */ /* 0x000fe20003f06270 */
[----:B-1----:R-:W1:Y:S02]  /*0e30*/  MUFU.RCP R4, R4 ;  /* 0x0000000400047308 */ /* 0x002e640000001000 */
[----:B-1----:R-:W-:-:S06]  /*0e40*/  IADD3 R4, R4, 0xffffffe, RZ ;  /* 0x0ffffffe04047810 */ /* 0x002fcc0007ffe0ff */
[----:B------:R-:W1:Y:S02]  /*0e50*/  F2I.FTZ.U32.TRUNC.NTZ R5, R4 ;  /* 0x0000000400057305 */ /* 0x000e64000021f000 */
[----:B-1----:R-:W-:Y:S02]  /*0e60*/  IMAD.MOV R2, RZ, RZ, -R5 ;  /* 0x000000ffff027224 */ /* 0x002fe400078e0a05 */
[----:B------:R-:W-:Y:S02]  /*0e70*/  IMAD.MOV.U32 R4, RZ, RZ, RZ ;  /* 0x000000ffff047224 */ /* 0x000fe400078e00ff */
        /* <DEDUP_REMOVED lines=13> */
[----:B------:R-:W-:-:S13]  /*0f50*/  ISETP.GE.U32.AND P2, PT, R4, R3, PT ;  /* 0x000000030400720c */ /* 0x000fda0003f46070 */
[----:B------:R-:W-:-:S05]  /*0f60*/  @P2 IADD3 R2, R2, 0x1, RZ ;  /* 0x0000000102022810 */ /* 0x000fca0007ffe0ff */
[----:B------:R-:W-:Y:S01]  /*0f70*/  @!P0 IMAD.MOV R2, RZ, RZ, -R2 ;  /* 0x000000ffff028224 */ /* 0x000fe200078e0a02 */
[----:B------:R-:W-:Y:S02]  /*0f80*/  @!P1 LOP3.LUT R2, RZ, R0, RZ, 0x33, !PT ;  /* 0x00000000ff029212 */ /* 0x000fe400078e33ff */
.L_x_1013:
[----:B------:R-:W-:Y:S05]  /*0f90*/  BSYNC B0 ;  /* 0x0000000000007941 */ /* 0x000fea0003800000 */
.L_x_1012:
[----:B------:R-:W-:Y:S01]  /*0fa0*/  LOP3.LUT R0, R228, 0xffff, RZ, 0xc0, !PT ;  /* 0x0000ffffe4007812 */ /* 0x000fe200078ec0ff */
[----:B------:R-:W-:Y:S01]  /*0fb0*/  IMAD.MOV.U32 R15, RZ, RZ, RZ ;  /* 0x000000ffff0f7224 */ /* 0x000fe200078e00ff */
[----:B------:R-:W-:Y:S01]  /*0fc0*/  CS2R R96, SRZ ;  /* 0x0000000000607805 */ /* 0x000fe2000001ff00 */
[----:B------:R-:W-:Y:S01]  /*0fd0*/  IMAD.MOV.U32 R16, RZ, RZ, RZ ;  /* 0x000000ffff107224 */ /* 0x000fe200078e00ff */
[----:B------:R-:W-:Y:S01]  /*0fe0*/  CS2R R94, SRZ ;  /* 0x00000000005e7805 */ /* 0x000fe2000001ff00 */
        /* <DEDUP_REMOVED lines=54> */
[----:B------:R-:W-:-:S05]  /*1350*/  @P1 MOV R2, 0x4 ;  /* 0x0000000400021802 */ /* 0x000fca0000000f00 */
[----:B------:R-:W-:-:S05]  /*1360*/  @P1 IMAD.WIDE R2, R226, R2, c[0x0][0x340] ;  /* 0x0000d000e2021625 */ /* 0x000fca00078e0202 */
[----:B------:R1:W5:Y:S01]  /*1370*/  @P1 LDG.E R12, [R2.64] ;  /* 0x00000006020c1981 */ /* 0x000362000c1e1900 */
[----:B------:R-:W-:Y:S01]  /*1380*/  SHF.R.S32.HI R13, RZ, 0x1f, R227 ;  /* 0x0000001fff0d7819 */ /* 0x000fe200000114e3 */
[----:B------:R-:W-:Y:S01]  /*1390*/  IMAD R4, R212, 0x20, R214 ;  /* 0x00000020d4047824 */ /* 0x000fe200078e02d6 */
[----:B------:R-:W-:Y:S02]  /*13a0*/  SHF.R.S32.HI R6, RZ, 0x1f, R226 ;  /* 0x0000001fff067819 */ /* 0x000fe400000114e2 */
[----:B------:R-:W-:Y:S01]  /*13b0*/  ISETP.GE.AND P6, PT, R197, c[0x0][0x198], PT ;  /* 0x00006600c5007a0c */ /* 0x000fe20003fc6270 */
[----:B------:R-:W-:Y:S01]  /*13c0*/  IMAD R0, R13, c[0x0][0x1b8], RZ ;  /* 0x00006e000d007a24 */ /* 0x000fe200078e02ff */
[----:B------:R-:W-:Y:S02]  /*13d0*/  IADD3 R4, R229, R4, RZ ;  /* 0x00000004e5047210 */ /* 0x000fe40007ffe0ff */
[----:B------:R-:W-:Y:S01]  /*13e0*/  ISETP.GE.AND P5, PT, R208, c[0x0][0x198], PT ;  /* 0x00006600d0007a0c */ /* 0x000fe20003fa6270 */
[----:B------:R-:W-:Y:S01]  /*13f0*/  IMAD R5, R227, c[0x0][0x1bc], R0 ;  /* 0x00006f00e3057a24 */ /* 0x000fe200078e0200 */
[----:B------:R-:W-:Y:S01]  /*1400*/  ISETP.GE.AND P3, PT, R207, c[0x0][0x198], PT ;  /* 0x00006600cf007a0c */ /* 0x000fe20003f66270 */
[----:B------:R-:W-:Y:S01]  /*1410*/  @P4 IMAD.HI.U32 R7, R4, c[0x0][0x2c8], RZ ;  /* 0x0000b20004074a27 */ /* 0x000fe200078e00ff */
[----:B------:R-:W-:-:S03]  /*1420*/  IADD3 R100, R196, -0x1, RZ ;  /* 0xffffffffc4647810 */ /* 0x000fc60007ffe0ff */
[----:B------:R-:W-:Y:S01]  /*1430*/  IMAD.MOV.U32 R0, RZ, RZ, R4 ;  /* 0x000000ffff007224 */ /* 0x000fe200078e0004 */
[----:B------:R-:W-:-:S04]  /*1440*/  @P4 SHF.R.U32.HI R0, RZ, c[0x0][0x2cc], R7 ;  /* 0x0000b300ff004a19 */ /* 0x000fc80000011607 */
[----:B------:R-:W-:Y:S01]  /*1450*/  SHF.R.S32.HI R7, RZ, 0x1f, R0 ;  /* 0x0000001fff077819 */ /* 0x000fe20000011400 */
[----:B-1----:R-:W-:-:S05]  /*1460*/  IMAD.WIDE.U32 R2, R227, c[0x0][0x1b8], RZ ;  /* 0x00006e00e3027a25 */ /* 0x002fca00078e00ff */
[----:B------:R-:W-:Y:S01]  /*1470*/  IADD3 R3, R3, R5, RZ ;  /* 0x0000000503037210 */ /* 0x000fe20007ffe0ff */
[----:B------:R-:W-:-:S04]  /*1480*/  IMAD R5, R6, c[0x0][0x1c0], RZ ;  /* 0x0000700006057a24 */ /* 0x000fc800078e02ff */
[C---:B------:R-:W-:Y:S02]  /*1490*/  IMAD R6, R226.reuse, c[0x0][0x1c4], R5 ;  /* 0x00007100e2067a24 */ /* 0x040fe400078e0205 */
[----:B------:R-:W-:Y:S02]  /*14a0*/  IMAD.MOV R5, RZ, RZ, -R0 ;  /* 0x000000ffff057224 */ /* 0x000fe400078e0a00 */
[----:B------:R-:W-:-:S04]  /*14b0*/  IMAD.WIDE.U32 R2, R226, c[0x0][0x1c0], R2 ;  /* 0x00007000e2027a25 */ /* 0x000fc800078e0002 */
[----:B------:R-:W-:Y:S01]  /*14c0*/  IMAD R4, R5, c[0x0][0x2c4], R4 ;  /* 0x0000b10005047a24 */ /* 0x000fe200078e0204 */
[----:B------:R-:W-:Y:S01]  /*14d0*/  IADD3 R3, R3, R6, RZ ;  /* 0x0000000603037210 */ /* 0x000fe20007ffe0ff */
[----:B------:R-:W-:-:S04]  /*14e0*/  IMAD R5, R7, c[0x0][0x1b0], RZ ;  /* 0x00006c0007057a24 */ /* 0x000fc800078e02ff */
[C---:B------:R-:W-:Y:S01]  /*14f0*/  IMAD R6, R0.reuse, c[0x0][0x1b4], R5 ;  /* 0x00006d0000067a24 */ /* 0x040fe200078e0205 */
[----:B------:R-:W-:Y:S01]  /*1500*/  SHF.R.S32.HI R5, RZ, 0x1f, R4 ;  /* 0x0000001fff057819 */ /* 0x000fe20000011404 */
[----:B------:R-:W-:-:S04]  /*1510*/  IMAD.WIDE.U32 R2, R0, c[0x0][0x1b0], R2 ;  /* 0x00006c0000027a25 */ /* 0x000fc800078e0002 */
[----:B------:R-:W-:Y:S02]  /*1520*/  IMAD R0, R5, c[0x0][0x1a8], RZ ;  /* 0x00006a0005007a24 */ /* 0x000fe400078e02ff */
[----:B------:R-:W-:Y:S02]  /*1530*/  IMAD.IADD R3, R3, 0x1, R6 ;  /* 0x0000000103037824 */ /* 0x000fe400078e0206 */
[C---:B------:R-:W-:Y:S02]  /*1540*/  IMAD R0, R4.reuse, c[0x0][0x1ac], R0 ;  /* 0x00006b0004007a24 */ /* 0x040fe400078e0200 */
[----:B------:R-:W-:-:S05]  /*1550*/  IMAD.WIDE.U32 R2, R4, c[0x0][0x1a8], R2 ;  /* 0x00006a0004027a25 */ /* 0x000fca00078e0002 */
[----:B------:R-:W-:Y:S02]  /*1560*/  IADD3 R0, R3, R0, RZ ;  /* 0x0000000003007210 */ /* 0x000fe40007ffe0ff */
[----:B------:R-:W-:-:S04]  /*1570*/  LEA R11, P0, R2, c[0x0][0x160], 0x1 ;  /* 0x00005800020b7a11 */ /* 0x000fc800078008ff */
[----:B------:R-:W-:Y:S02]  /*1580*/  LEA.HI.X R9, R2, c[0x0][0x164], R0, 0x1, P0 ;  /* 0x0000590002097a11 */ /* 0x000fe400000f0c00 */
[----:B------:R-:W-:Y:S01]  /*1590*/  @!P1 MOV R12, R226 ;  /* 0x000000e2000c9202 */ /* 0x000fe20000000f00 */
[----:B------:R-:W-:Y:S05]  /*15a0*/  BRA.DIV ~URZ, `(.L_x_1015) ;  /* 0x0000c4127f007947 */ /* 0x000fea000b800000 */
[----:B------:R1:W2:Y:S02]  /*15b0*/  SHFL.IDX PT, R8, R9, RZ, 0x181f ;  /* 0x00181fff09087589 */ /* 0x0002a400000e0000 */
.L_x_1067:
[----:B------:R-:W-:Y:S05]  /*15c0*/  BRA.DIV ~URZ, `(.L_x_1016) ;  /* 0x0000c4627f007947 */ /* 0x000fea000b800000 */
[----:B------:R3:W4:Y:S02]  /*15d0*/  SHFL.IDX PT, R0, R11, RZ, 0x181f ;  /* 0x00181fff0b007589 */ /* 0x00072400000e0000 */
.L_x_1068:
[----:B------:R-:W-:Y:S01]  /*15e0*/  MOV R14, c[0x0][0x2c4] ;  /* 0x0000b100000e7a02 */ /* 0x000fe20000000f00 */
[----:B------:R-:W-:Y:S01]  /*15f0*/  BSSY B0, `(.L_x_1017) ;  /* 0x0000014000007945 */ /* 0x000fe20003800000 */
[----:B------:R-:W-:-:S03]  /*1600*/  IADD3 R10, R214, R229, RZ ;  /* 0x000000e5d60a7210 */ /* 0x000fc60007ffe0ff */
[----:B------:R-:W-:-:S05]  /*1610*/  IMAD R14, R14, c[0x0][0x168], RZ ;  /* 0x00005a000e0e7a24 */ /* 0x000fca00078e02ff */
        /* <DEDUP_REMOVED lines=17> */
.L_x_1018:
[----:B------:R-:W-:Y:S05]  /*1730*/  BSYNC B0 ;  /* 0x0000000000007941 */ /* 0x000fea0003800000 */
.L_x_1017:
[----:B------:R-:W-:Y:S05]  /*1740*/  BRA.DIV ~URZ, `(.L_x_1019) ;  /* 0x0000c3427f007947 */ /* 0x000fea000b800000 */
[----:B--2---:R2:W1:Y:S04]  /*1750*/  SHFL.IDX PT, R8, R9, 0x1, 0x181f ;  /* 0x00381f0009087f89 */ /* 0x00446800000e0000 */
[----:B----4-:R2:W4:Y:S02]  /*1760*/  SHFL.IDX PT, R0, R11, 0x1, 0x181f ;  /* 0x00381f000b007f89 */ /* 0x01052400000e0000 */
.L_x_1069:
        /* <DEDUP_REMOVED lines=19> */
.L_x_1021:
[----:B------:R-:W-:Y:S05]  /*18a0*/  BSYNC B0 ;  /* 0x0000000000007941 */ /* 0x000fea0003800000 */
.L_x_1020:
[----:B------:R-:W-:Y:S05]  /*18b0*/  BRA.DIV ~URZ, `(.L_x_1022) ;  /* 0x0000c2927f007947 */ /* 0x000fea000b800000 */
[----:B-1----:R1:W2:Y:S02]  /*18c0*/  SHFL.IDX PT, R8, R9, 0x2, 0x181f ;  /* 0x00581f0009087f89 */ /* 0x0022a400000e0000 */
.L_x_1070:
[----:B------:R-:W-:Y:S05]  /*18d0*/  BRA.DIV ~URZ, `(.L_x_1023) ;  /* 0x0000c2e27f007947 */ /* 0x000fea000b800000 */
[----:B----4-:R4:W1:Y:S02]  /*18e0*/  SHFL.IDX PT, R0, R11, 0x2, 0x181f ;  /* 0x00581f000b007f89 */ /* 0x01086400000e0000 */
.L_x_1071:
        /* <DEDUP_REMOVED lines=19> */
.L_x_1025:
[----:B------:R-:W-:Y:S05]  /*1a20*/  BSYNC B0 ;  /* 0x0000000000007941 */ /* 0x000fea0003800000 */
.L_x_1024:
[----:B------:R-:W-:Y:S05]  /*1a30*/  BRA.DIV ~URZ, `(.L_x_1026) ;  /* 0x0000c1e27f007947 */ /* 0x000fea000b800000 */
[----:B--2---:R2:W3:Y:S04]  /*1a40*/  SHFL.IDX PT, R8, R9, 0x3, 0x181f ;  /* 0x00781f0009087f89 */ /* 0x0044e800000e0000 */
[----:B-1----:R2:W1:Y:S02]  /*1a50*/  SHFL.IDX PT, R0, R11, 0x3, 0x181f ;  /* 0x00781f000b007f89 */ /* 0x00246400000e0000 */
.L_x_1072:
[----:B------:R-:W-:Y:S01]  /*1a60*/  IADD3 R2, R10, 0x60, RZ ;  /* 0x000000600a027810 */ /* 0x000fe20007ffe0ff */
[----:B-----5:R-:W-:Y:S01]  /*1a70*/  IMAD.WIDE.U32 R218, R12, c[0x0][0x2b0], RZ ;  /* 0x0000ac000cda7a25 */ /* 0x020fe200078e00ff */
[----:B------:R-:W-:-:S02]  /*1a80*/  SHF.R.S32.HI R17, RZ, 0x1f, R197 ;  /* 0x0000001fff117819 */ /* 0x000fc400000114c5 */
[----:B------:R-:W-:Y:S01]  /*1a90*/  ISETP.GE.AND P2, PT, R2, R14, PT ;  /* 0x0000000e0200720c */ /* 0x000fe20003f46270 */
[----:B------:R-:W-:Y:S01]  /*1aa0*/  IMAD R105, R212, 0x20, R214 ;  /* 0x00000020d4697824 */ /* 0x000fe200078e02d6 */
[----:B------:R-:W-:Y:S02]  /*1ab0*/  SHF.R.S32.HI R16, RZ, 0x1f, R208 ;  /* 0x0000001fff107819 */ /* 0x000fe400000114d0 */
[----:B------:R-:W-:-:S09]  /*1ac0*/  SHF.R.S32.HI R15, RZ, 0x1f, R207 ;  /* 0x0000001fff0f7819 */ /* 0x000fd200000114cf */
[CC--:B-1----:R-:W-:Y:S02]  /*1ad0*/  @!P2 LEA R6, P0, R197.reuse, R0.reuse, 0x1 ;  /* 0x00000000c506a211 */ /* 0x0c2fe400078008ff */
[C---:B------:R-:W-:Y:S02]  /*1ae0*/  @!P2 LEA R4, P1, R208.reuse, R0, 0x1 ;  /* 0x00000000d004a211 */ /* 0x040fe400078208ff */
[----:B---3--:R-:W-:Y:S02]  /*1af0*/  @!P2 LEA.HI.X R7, R197, R8, R17, 0x1, P0 ;  /* 0x00000008c507a211 */ /* 0x008fe400000f0c11 */
[----:B------:R-:W-:Y:S02]  /*1b00*/  @!P2 LEA R2, P0, R207, R0, 0x1 ;  /* 0x00000000cf02a211 */ /* 0x000fe400078008ff */
[----:B------:R-:W-:Y:S01]  /*1b10*/  SHF.R.S32.HI R0, RZ, 0x1f, R12 ;  /* 0x0000001fff007819 */ /* 0x000fe2000001140c */
[----:B------:R-:W-:Y:S01]  /*1b20*/  @!PT LDS RZ, [RZ] ;  /* 0x00000000fffff984 */ /* 0x000fe20000000800 */
[----:B------:R-:W-:Y:S01]  /*1b30*/  @!PT LDS RZ, [RZ] ;  /* 0x00000000fffff984 */ /* 0x000fe20000000800 */
[----:B------:R-:W-:Y:S01]  /*1b40*/  @!PT LDS RZ, [RZ] ;  /* 0x00000000fffff984 */ /* 0x000fe20000000800 */
[----:B------:R1:W-:Y:S01]  /*1b50*/  @!P2 LDGSTS.E.BYPASS.LTC128B.128 [R182+0xf100], [R6.64], !P6 ;  /* 0x0f10000006b6afae */ /* 0x0003e2000f101d46 */
[----:B------:R-:W-:-:S02]  /*1b60*/  @!P2 LEA.HI.X R5, R208, R8, R16, 0x1, P1 ;  /* 0x00000008d005a211 */ /* 0x000fc400008f0c10 */
[----:B------:R-:W-:Y:S01]  /*1b70*/  @!P2 LEA.HI.X R3, R207, R8, R15, 0x1, P0 ;  /* 0x00000008cf03a211 */ /* 0x000fe200000f0c0f */
[----:B------:R-:W-:Y:S02]  /*1b80*/  IMAD R0, R0, c[0x0][0x2b0], RZ ;  /* 0x0000ac0000007a24 */ /* 0x000fe400078e02ff */
[----:B------:R1:W-:Y:S02]  /*1b90*/  @!P2 LDGSTS.E.BYPASS.LTC128B.128 [R182+0x13100], [R4.64], !P5 ;  /* 0x1310000004b6afae */ /* 0x0003e4000e901d46 */
[----:B------:R-:W-:Y:S02]  /*1ba0*/  IMAD R0, R12, c[0x0][0x2b4], R0 ;  /* 0x0000ad000c007a24 */ /* 0x000fe400078e0200 */
[----:B------:R1:W-:Y:S02]  /*1bb0*/  @!P2 LDGSTS.E.BYPASS.LTC128B.128 [R182+0x17100], [R2.64], !P3 ;  /* 0x1710000002b6afae */ /* 0x0003e4000d901d46 */
[----:B------:R-:W-:Y:S02]  /*1bc0*/  IMAD.IADD R223, R219, 0x1, R0 ;  /* 0x00000001dbdf7824 */ /* 0x000fe400078e0200 */
[----:B------:R-:W0:Y:S01]  /*1bd0*/  LDGDEPBAR ;  /* 0x00000000000079af */ /* 0x000e220000000000 */
[----:B------:R-:W-:Y:S03]  /*1be0*/  WARPSYNC 0xffffffff ;  /* 0xffffffff00007948 */ /* 0x000fe60003800000 */
[----:B------:R-:W-:Y:S01]  /*1bf0*/  IMAD.MOV.U32 R0, RZ, RZ, c[0x0][0x2b8] ;  /* 0x0000ae00ff007624 */ /* 0x000fe200078e00ff */
[----:B------:R-:W-:Y:S01]  /*1c00*/  BAR.SYNC.DEFER_BLOCKING 0x0 ;  /* 0x0000000000007b1d */ /* 0x000fe20000010000 */
[----:B--2---:R-:W-:-:S02]  /*1c10*/  IMAD.MOV.U32 R9, RZ, RZ, c[0x0][0x2ac] ;  /* 0x0000ab00ff097624 */ /* 0x004fc400078e00ff */
[----:B-1----:R-:W-:Y:S01]  /*1c20*/  IMAD R2, R100, 0x40, R105 ;  /* 0x0000004064027824 */ /* 0x002fe200078e0269 */
[----:B------:R-:W-:Y:S01]  /*1c30*/  ISETP.NE.AND P3, PT, R0, 0x1, PT ;  /* 0x000000010000780c */ /* 0x000fe20003f65270 */
[----:B------:R-:W-:Y:S02]  /*1c40*/  IMAD R9, R9, c[0x0][0x1d0], RZ ;  /* 0x0000740009097a24 */ /* 0x000fe400078e02ff */
[----:B------:R-:W-:-:S03]  /*1c50*/  IMAD.MOV.U32 R183, RZ, RZ, RZ ;  /* 0x000000ffffb77224 */ /* 0x000fc600078e00ff */
        /* <DEDUP_REMOVED lines=10> */
[----:B------:R1:W2:Y:S01]  /*1d00*/  @!P1 LDG.E R183, [R4.64] ;  /* 0x0000000604b79981 */ /* 0x0002a2000c1e1900 */
[----:B------:R-:W-:Y:S01]  /*1d10*/  IADD3 R0, -R0, RZ, RZ ;  /* 0x000000ff00007210 */ /* 0x000fe20007ffe1ff */
[----:B------:R-:W-:Y:S01]  /*1d20*/  IMAD.WIDE.U32 R216, R227, c[0x0][0x1e8], RZ ;  /* 0x00007a00e3d87a25 */ /* 0x000fe200078e00ff */
[----:B------:R-:W-:Y:S01]  /*1d30*/  SHF.L.U64.HI R104, R208, 0x1, R16 ;  /* 0x00000001d0687819 */ /* 0x000fe20000010210 */
[----:B------:R-:W-:Y:S01]  /*1d40*/  BSSY B0, `(.L_x_1027) ;  /* 0x00001a6000007945 */ /* 0x000fe20003800000 */
[----:B------:R-:W-:Y:S01]  /*1d50*/  SHF.L.U64.HI R101, R197, 0x1, R17 ;  /* 0x00000001c5657819 */ /* 0x000fe20000010211 */
[----:B------:R-:W-:Y:S01]  /*1d60*/  IMAD R186, R0, c[0x0][0x2b8], R2 ;  /* 0x0000ae0000ba7a24 */ /* 0x000fe200078e0202 */
[----:B------:R-:W-:Y:S01]  /*1d70*/  IADD3 R170, R103, 0x20, RZ ;  /* 0x0000002067aa7810 */ /* 0x000fe20007ffe0ff */
[----:B------:R-:W-:Y:S01]  /*1d80*/  IMAD R106, R100, -0x40, R9 ;  /* 0xffffffc0646a7824 */ /* 0x000fe200078e0209 */
[----:B------:R-:W-:Y:S01]  /*1d90*/  SHF.L.U64.HI R102, R207, 0x1, R15 ;  /* 0x00000001cf667819 */ /* 0x000fe2000001020f */
[----:B------:R-:W-:-:S04]  /*1da0*/  IMAD.WIDE.U32 R2, R186, c[0x0][0x1e0], RZ ;  /* 0x00007800ba027a25 */ /* 0x000fc800078e00ff */
[----:B------:R-:W-:Y:S02]  /*1db0*/  IMAD.IADD R22, R106, 0x1, -R214 ;  /* 0x000000016a167824 */ /* 0x000fe400078e0ad6 */
[----:B------:R-:W-:Y:S02]  /*1dc0*/  IMAD R7, R13, c[0x0][0x210], RZ ;  /* 0x000084000d077a24 */ /* 0x000fe400078e02ff */
[----:B------:R-:W-:Y:S01]  /*1dd0*/  IMAD.WIDE.U32 R220, R227, c[0x0][0x210], RZ ;  /* 0x00008400e3dc7a25 */ /* 0x000fe200078e00ff */
[C---:B------:R-:W-:Y:S02]  /*1de0*/  ISETP.GE.AND P2, PT, R22.reuse, 0x1, PT ;  /* 0x000000011600780c */ /* 0x040fe40003f46270 */
[----:B------:R-:W-:Y:S01]  /*1df0*/  ISETP.GE.AND P6, PT, R22, 0x21, PT ;  /* 0x000000211600780c */ /* 0x000fe20003fc6270 */
[----:B------:R-:W-:Y:S02]  /*1e00*/  IMAD.SHL.U32 R107, R197, 0x2, RZ ;  /* 0x00000002c56b7824 */ /* 0x000fe400078e00ff */
[----:B------:R-:W-:Y:S01]  /*1e10*/  IMAD.SHL.U32 R109, R207, 0x2, RZ ;  /* 0x00000002cf6d7824 */ /* 0x000fe200078e00ff */
[----:B-1----:R-:W-:Y:S01]  /*1e20*/  SHF.R.S32.HI R5, RZ, 0x1f, R186 ;  /* 0x0000001fff057819 */ /* 0x002fe200000114ba */
[----:B------:R-:W-:-:S04]  /*1e30*/  IMAD.SHL.U32 R108, R208, 0x2, RZ ;  /* 0x00000002d06c7824 */ /* 0x000fc800078e00ff */
[----:B------:R-:W-:Y:S02]  /*1e40*/  IMAD R0, R5, c[0x0][0x1e0], RZ ;  /* 0x0000780005007a24 */ /* 0x000fe400078e02ff */
[----:B------:R-:W-:Y:S02]  /*1e50*/  @P2 ISETP.GE.AND P1, PT, R197, c[0x0][0x1d4], PT ;  /* 0x00007500c5002a0c */ /* 0x000fe40003f26270 */
[----:B------:R-:W-:Y:S01]  /*1e60*/  IMAD R0, R186, c[0x0][0x1e4], R0 ;  /* 0x00007900ba007a24 */ /* 0x000fe200078e0200 */
[----:B------:R-:W-:-:S03]  /*1e70*/  @P2 ISETP.GE.AND P5, PT, R208, c[0x0][0x1d4], PT ;  /* 0x00007500d0002a0c */ /* 0x000fc60003fa6270 */
[----:B------:R-:W-:Y:S02]  /*1e80*/  IMAD.IADD R3, R3, 0x1, R0 ;  /* 0x0000000103037824 */ /* 0x000fe400078e0200 */
[----:B------:R-:W-:-:S04]  /*1e90*/  IMAD R0, R13, c[0x0][0x1e8], RZ ;  /* 0x00007a000d007a24 */ /* 0x000fc800078e02ff */
[----:B------:R-:W-:-:S04]  /*1ea0*/  IMAD R0, R227, c[0x0][0x1ec], R0 ;  /* 0x00007b00e3007a24 */ /* 0x000fc800078e0200 */
[----:B------:R-:W-:Y:S01]  /*1eb0*/  IMAD.IADD R222, R217, 0x1, R0 ;  /* 0x00000001d9de7824 */ /* 0x000fe200078e0200 */
[----:B--2-4-:R-:W-:Y:S01]  /*1ec0*/  SHF.R.S32.HI R11, RZ, 0x1f, R183 ;  /* 0x0000001fff0b7819 */ /* 0x014fe200000114b7 */
[----:B------:R-:W-:-:S04]  /*1ed0*/  IMAD.WIDE.U32 R2, R183, c[0x0][0x1f0], R2 ;  /* 0x00007c00b7027a25 */ /* 0x000fc800078e0002 */
[C---:B------:R-:W-:Y:S01]  /*1ee0*/  IMAD R4, R11.reuse, c[0x0][0x1f0], RZ ;  /* 0x00007c000b047a24 */ /* 0x040fe200078e02ff */
[----:B------:R-:W-:Y:S01]  /*1ef0*/  IADD3 R0, P0, R2, R216, RZ ;  /* 0x000000d802007210 */ /* 0x000fe20007f1e0ff */
[----:B------:R-:W-:Y:S02]  /*1f00*/  IMAD R11, R11, c[0x0][0x218], RZ ;  /* 0x000086000b0b7a24 */ /* 0x000fe400078e02ff */
[C---:B------:R-:W-:Y:S02]  /*1f10*/  IMAD R4, R183.reuse, c[0x0][0x1f4], R4 ;  /* 0x00007d00b7047a24 */ /* 0x040fe400078e0204 */
[----:B------:R-:W-:-:S03]  /*1f20*/  IMAD R11, R183, c[0x0][0x21c], R11 ;  /* 0x00008700b70b7a24 */ /* 0x000fc600078e020b */
[----:B------:R-:W-:Y:S01]  /*1f30*/  IADD3.X R2, R222, R3, R4, P0, !PT ;  /* 0x00000003de027210 */ /* 0x000fe200007fe404 */
[----:B------:R-:W-:Y:S01]  /*1f40*/  IMAD R4, R5, c[0x0][0x208], RZ ;  /* 0x0000820005047a24 */ /* 0x000fe200078e02ff */
[----:B------:R-:W-:-:S03]  /*1f50*/  LEA R6, P0, R0, c[0x0][0x1c8], 0x1 ;  /* 0x0000720000067a11 */ /* 0x000fc600078008ff */
[----:B------:R-:W-:Y:S01]  /*1f60*/  IMAD R5, R186, c[0x0][0x20c], R4 ;  /* 0x00008300ba057a24 */ /* 0x000fe200078e0204 */
[----:B------:R-:W-:Y:S01]  /*1f70*/  LEA.HI.X R10, R0, c[0x0][0x1cc], R2, 0x1, P0 ;  /* 0x00007300000a7a11 */ /* 0x000fe200000f0c02 */
[----:B------:R-:W-:Y:S01]  /*1f80*/  IMAD.WIDE.U32 R2, R186, c[0x0][0x208], RZ ;  /* 0x00008200ba027a25 */ /* 0x000fe200078e00ff */
[----:B------:R-:W1:Y:S03]  /*1f90*/  SHFL.IDX PT, R0, R6, RZ, 0x181f ;  /* 0x00181fff06007589 */ /* 0x000e6600000e0000 */
[----:B------:R-:W-:Y:S01]  /*1fa0*/  IMAD.IADD R3, R3, 0x1, R5 ;  /* 0x0000000103037824 */ /* 0x000fe200078e0205 */
[----:B------:R-:W2:Y:S03]  /*1fb0*/  SHFL.IDX PT, R8, R10, RZ, 0x181f ;  /* 0x00181fff0a087589 */ /* 0x000ea600000e0000 */
[----:B------:R-:W-:Y:S01]  /*1fc0*/  IMAD.WIDE.U32 R2, R183, c[0x0][0x218], R2 ;  /* 0x00008600b7027a25 */ /* 0x000fe200078e0002 */
[----:B------:R3:W4:Y:S04]  /*1fd0*/  SHFL.IDX PT, R9, R6, 0x1, 0x181f ;  /* 0x00381f0006097f89 */ /* 0x00072800000e0000 */
[----:B------:R-:W5:Y:S01]  /*1fe0*/  SHFL.IDX PT, R10, R10, 0x1, 0x181f ;  /* 0x00381f000a0a7f89 */ /* 0x000f6200000e0000 */
[----:B-1----:R-:W-:-:S04]  /*1ff0*/  @P2 LEA R4, P0, R197, R0, 0x1 ;  /* 0x00000000c5042211 */ /* 0x002fc800078008ff */
[----:B--2---:R-:W-:Y:S02]  /*2000*/  @P2 LEA.HI.X R5, R197, R8, R17, 0x1, P0 ;  /* 0x00000008c5052211 */ /* 0x004fe400000f0c11 */
[----:B---3--:R-:W-:-:S03]  /*2010*/  @P2 LEA R6, P0, R208, R0, 0x1 ;  /* 0x00000000d0062211 */ /* 0x008fc600078008ff */
[----:B------:R1:W-:Y:S02]  /*2020*/  @P2 LDGSTS.E.BYPASS.LTC128B.128 [R182+0x6100], [R4.64], !P1 ;  /* 0x0610000004b62fae */ /* 0x0003e4000c901d46 */
[----:B-1----:R-:W-:Y:S01]  /*2030*/  IMAD R5, R227, c[0x0][0x214], R7 ;  /* 0x00008500e3057a24 */ /* 0x002fe200078e0207 */
[----:B------:R-:W-:Y:S02]  /*2040*/  @P2 LEA.HI.X R7, R208, R8, R16, 0x1, P0 ;  /* 0x00000008d0072211 */ /* 0x000fe400000f0c10 */
[C---:B------:R-:W-:Y:S02]  /*2050*/  @P2 ISETP.GE.AND P0, PT, R207.reuse, c[0x0][0x1d4], PT ;  /* 0x00007500cf002a0c */ /* 0x040fe40003f06270 */
[----:B------:R-:W-:Y:S01]  /*2060*/  @P2 LEA R4, P1, R207, R0, 0x1 ;  /* 0x00000000cf042211 */ /* 0x000fe200078208ff */
[----:B------:R1:W-:Y:S01]  /*2070*/  @P2 LDGSTS.E.BYPASS.LTC128B.128 [R182+0x8100], [R6.64], !P5 ;  /* 0x0810000006b62fae */ /* 0x0003e2000e901d46 */
[----:B------:R-:W-:Y:S02]  /*2080*/  IADD3 R224, R221, R5, RZ ;  /* 0x00000005dde07210 */ /* 0x000fe40007ffe0ff */
[----:B------:R-:W-:-:S02]  /*2090*/  @P2 LEA.HI.X R5, R207, R8, R15, 0x1, P1 ;  /* 0x00000008cf052211 */ /* 0x000fc400008f0c0f */
[----:B------:R-:W-:-:S04]  /*20a0*/  IADD3 R0, P1, R2, R220, RZ ;  /* 0x000000dc02007210 */ /* 0x000fc80007f3e0ff */
[----:B------:R-:W-:Y:S01]  /*20b0*/  IADD3.X R11, R224, R3, R11, P1, !PT ;  /* 0x00000003e00b7210 */ /* 0x000fe20000ffe40b */
[----:B------:R2:W-:Y:S01]  /*20c0*/  @P2 LDGSTS.E.BYPASS.LTC128B.128 [R182+0xa100], [R4.64], !P0 ;  /* 0x0a10000004b62fae */ /* 0x0005e2000c101d46 */
[----:B------:R-:W-:Y:S02]  /*20d0*/  @P6 ISETP.GE.AND P2, PT, R197, c[0x0][0x1d4], PT ;  /* 0x00007500c5006a0c */ /* 0x000fe40003f46270 */
[----:B------:R-:W-:-:S04]  /*20e0*/  LEA R8, P5, R0, c[0x0][0x1f8], 0x1 ;  /* 0x00007e0000087a11 */ /* 0x000fc800078a08ff */
[----:B------:R-:W-:Y:S02]  /*20f0*/  LEA.HI.X R11, R0, c[0x0][0x1fc], R11, 0x1, P5 ;  /* 0x00007f00000b7a11 */ /* 0x000fe400028f0c0b */
[CC--:B----4-:R-:W-:Y:S01]  /*2100*/  @P6 LEA R2, P5, R207.reuse, R9.reuse, 0x1 ;  /* 0x00000009cf026211 */ /* 0x0d0fe200078a08ff */
[----:B------:R-:W3:Y:S03]  /*2110*/  SHFL.IDX PT, R0, R8, RZ, 0x181f ;  /* 0x00181fff08007589 */ /* 0x000ee600000e0000 */
[----:B-----5:R-:W-:Y:S02]  /*2120*/  @P6 LEA.HI.X R3, R207, R10, R15, 0x1, P5 ;  /* 0x0000000acf036211 */ /* 0x020fe400028f0c0f */
[----:B-1----:R-:W-:-:S04]  /*2130*/  @P6 LEA R6, P1, R197, R9, 0x1 ;  /* 0x00000009c5066211 */ /* 0x002fc800078208ff */
[----:B------:R-:W-:Y:S02]  /*2140*/  @P6 LEA.HI.X R7, R197, R10, R17, 0x1, P1 ;  /* 0x0000000ac5076211 */ /* 0x000fe400008f0c11 */
[----:B------:R-:W-:-:S03]  /*2150*/  @P6 ISETP.GE.AND P1, PT, R208, c[0x0][0x1d4], PT ;  /* 0x00007500d0006a0c */ /* 0x000fc60003f26270 */
[----:B------:R1:W-:Y:S01]  /*2160*/  @P6 LDGSTS.E.BYPASS.LTC128B.128 [R182+0x7100], [R6.64], !P2 ;  /* 0x0710000006b66fae */ /* 0x0003e2000d101d46 */
[----:B--2---:R-:W-:-:S04]  /*2170*/  @P6 LEA R4, P0, R208, R9, 0x1 ;  /* 0x00000009d0046211 */ /* 0x004fc800078008ff */
[----:B------:R-:W-:Y:S02]  /*2180*/  @P6 LEA.HI.X R5, R208, R10, R16, 0x1, P0 ;  /* 0x0000000ad0056211 */ /* 0x000fe400000f0c10 */
[----:B------:R-:W-:-:S03]  /*2190*/  @P6 ISETP.GE.AND P0, PT, R207, c[0x0][0x1d4], PT ;  /* 0x00007500cf006a0c */ /* 0x000fc60003f06270 */
[----:B------:R2:W-:Y:S10]  /*21a0*/  @P6 LDGSTS.E.BYPASS.LTC128B.128 [R182+0x9100], [R4.64], !P1 ;  /* 0x0910000004b66fae */ /* 0x0005f4000c901d46 */
[----:B------:R4:W-:Y:S01]  /*21b0*/  @P6 LDGSTS.E.BYPASS.LTC128B.128 [R182+0xb100], [R2.64], !P0 ;  /* 0x0b10000002b66fae */ /* 0x0009e2000c101d46 */
[----:B------:R-:W-:-:S02]  /*21c0*/  R2P PR, R212, 0x6 ;  /* 0x00000006d4007804 */ /* 0x000fc40000000000 */
[C---:B---3--:R-:W-:Y:S01]  /*21d0*/  IADD3 R16, P0, R0.reuse, R107, RZ ;  /* 0x0000006b00107210 */ /* 0x048fe20007f1e0ff */
[----:B------:R-:W0:Y:S01]  /*21e0*/  LDGDEPBAR ;  /* 0x00000000000079af */ /* 0x000e220000000000 */
[----:B------:R-:W-:Y:S02]  /*21f0*/  IADD3 R14, P6, R0, R108, RZ ;  /* 0x0000006c000e7210 */ /* 0x000fe40007fde0ff */
[----:B------:R-:W-:Y:S01]  /*2200*/  ISETP.GE.AND P5, PT, R197, c[0x0][0x1d4], PT ;  /* 0x00007500c5007a0c */ /* 0x000fe20003fa6270 */
[----:B-1----:R-:W1:Y:S06]  /*2210*/  SHFL.IDX PT, R6, R11, RZ, 0x181f ;  /* 0x00181fff0b067589 */ /* 0x002e6c00000e0000 */
[----:B------:R-:W-:-:S02]  /*2220*/  @P1 IADD3 R170, R103, -0x20, RZ ;  /* 0xffffffe067aa1810 */ /* 0x000fc40007ffe0ff */
[----:B------:R-:W-:Y:S01]  /*2230*/  IADD3 R12, P1, R0, R109, RZ ;  /* 0x0000006d000c7210 */ /* 0x000fe20007f3e0ff */
[----:B------:R-:W-:Y:S01]  /*2240*/  IMAD.MOV.U32 R0, RZ, RZ, 0x40 ;  /* 0x00000040ff007424 */ /* 0x000fe200078e00ff */
[C---:B------:R-:W-:Y:S02]  /*2250*/  IADD3 R171, R170.reuse, 0x4000, RZ ;  /* 0x00004000aaab7810 */ /* 0x040fe40007ffe0ff */
[----:B------:R-:W-:Y:S02]  /*2260*/  IADD3 R175, R170, 0x2000, RZ ;  /* 0x00002000aaaf7810 */ /* 0x000fe40007ffe0ff */
[----:B------:R-:W-:Y:S02]  /*2270*/  SEL R0, R0, 0xffffffc0, !P2 ;  /* 0xffffffc000007807 */ /* 0x000fe40005000000 */
[C---:B------:R-:W-:Y:S02]  /*2280*/  IADD3 R173, R170.reuse, 0x3000, RZ ;  /* 0x00003000aaad7810 */ /* 0x040fe40007ffe0ff */
[----:B------:R-:W-:Y:S01]  /*2290*/  IADD3 R172, R170, 0x2800, RZ ;  /* 0x00002800aaac7810 */ /* 0x000fe20007ffe0ff */
[----:B----4-:R-:W3:Y:S01]  /*22a0*/  SHFL.IDX PT, R2, R8, 0x1, 0x181f ;  /* 0x00381f0008027f89 */ /* 0x010ee200000e0000 */
[----:B------:R-:W-:-:S04]  /*22b0*/  DEPBAR.LE SB0, 0x1 ;  /* 0x000080400000791a */ /* 0x000fc80000000000 */
[----:B------:R-:W-:-:S04]  /*22c0*/  DEPBAR.LE SB0, 0x0 ;  /* 0x000080000000791a */ /* 0x000fc80000000000 */
[----:B------:R-:W-:Y:S01]  /*22d0*/  BAR.SYNC.DEFER_BLOCKING 0x0 ;  /* 0x0000000000007b1d */ /* 0x000fe20000010000 */
[C---:B-1----:R-:W-:Y:S01]  /*22e0*/  IMAD.X R17, R6.reuse, 0x1, R101, P0 ;  /* 0x0000000106117824 */ /* 0x042fe200000e0665 */
[C---:B------:R-:W-:Y:S01]  /*22f0*/  IADD3.X R15, R6.reuse, R104, RZ, P6, !PT ;  /* 0x00000068060f7210 */ /* 0x040fe200037fe4ff */
[----:B------:R-:W-:Y:S01]  /*2300*/  IMAD.X R13, R6, 0x1, R102, P1 ;  /* 0x00000001060d7824 */ /* 0x000fe200008e0666 */
[----:B------:R-:W-:Y:S01]  /*2310*/  ISETP.GE.AND P6, PT, R208, c[0x0][0x1d4], PT ;  /* 0x00007500d0007a0c */ /* 0x000fe20003fc6270 */
[--C-:B------:R-:W-:Y:S01]  /*2320*/  IMAD.IADD R161, R103, 0x1, R0.reuse ;  /* 0x0000000167a17824 */ /* 0x100fe200078e0200 */
[----:B------:R-:W1:Y:S01]  /*2330*/  SHFL.IDX PT, R3, R11, 0x1, 0x181f ;  /* 0x00381f000b037f89 */ /* 0x000e6200000e0000 */
[----:B------:R-:W-:Y:S01]  /*2340*/  IMAD.IADD R160, R171, 0x1, R0 ;  /* 0x00000001aba07824 */ /* 0x000fe200078e0200 */
[C---:B------:R-:W-:Y:S02]  /*2350*/  IADD3 R174, R170.reuse, 0x3800, RZ ;  /* 0x00003800aaae7810 */ /* 0x040fe40007ffe0ff */
[----:B------:R-:W-:-:S02]  /*2360*/  IADD3 R176, R170, 0x4800, RZ ;  /* 0x00004800aab07810 */ /* 0x000fc40007ffe0ff */
[C---:B------:R-:W-:Y:S02]  /*2370*/  IADD3 R177, R170.reuse, 0x5000, RZ ;  /* 0x00005000aab17810 */ /* 0x040fe40007ffe0ff */
[----:B------:R-:W-:Y:S02]  /*2380*/  IADD3 R178, R170, 0x5800, RZ ;  /* 0x00005800aab27810 */ /* 0x000fe40007ffe0ff */
[C---:B---3--:R-:W-:Y:S02]  /*2390*/  IADD3 R20, P0, R2.reuse, R107, RZ ;  /* 0x0000006b02147210 */ /* 0x048fe40007f1e0ff */
[----:B------:R-:W-:Y:S02]  /*23a0*/  IADD3 R18, P1, R2, R108, RZ ;  /* 0x0000006c02127210 */ /* 0x000fe40007f3e0ff */
[C---:B------:R-:W-:Y:S02]  /*23b0*/  IADD3 R181, R170.reuse, 0x1800, RZ ;  /* 0x00001800aab57810 */ /* 0x040fe40007ffe0ff */
[C---:B------:R-:W-:Y:S01]  /*23c0*/  IADD3 R180, R170.reuse, 0x1000, RZ ;  /* 0x00001000aab47810 */ /* 0x040fe20007ffe0ff */
[----:B------:R-:W-:Y:S01]  /*23d0*/  LDSM.16.M88.4 R8, [R166] ;  /* 0x00000000a608783b */ /* 0x000fe20000000200 */
[----:B------:R-:W-:-:S03]  /*23e0*/  IADD3 R179, R170, 0x800, RZ ;  /* 0x00000800aab37810 */ /* 0x000fc60007ffe0ff */
[----:B------:R-:W3:Y:S01]  /*23f0*/  LDSM.16.M88.4 R28, [R103] ;  /* 0x00000000671c783b */ /* 0x000ee20000000200 */
[C---:B-1----:R-:W-:Y:S01]  /*2400*/  IMAD.X R21, R3.reuse, 0x1, R101, P0 ;  /* 0x0000000103157824 */ /* 0x042fe200000e0665 */
[C---:B------:R-:W-:Y:S01]  /*2410*/  ISETP.LT.OR P0, PT, R22.reuse, 0x1, P5 ;  /* 0x000000011600780c */ /* 0x040fe20002f01670 */
[----:B------:R-:W-:Y:S01]  /*2420*/  IMAD.X R19, R3, 0x1, R104, P1 ;  /* 0x0000000103137824 */ /* 0x000fe200008e0668 */
[C---:B------:R-:W-:Y:S01]  /*2430*/  ISETP.LT.OR P1, PT, R22.reuse, 0x1, P6 ;  /* 0x000000011600780c */ /* 0x040fe20003721670 */
[----:B------:R-:W-:Y:S01]  /*2440*/  LDSM.16.M88.4 R32, [R103+0x800] ;  /* 0x000800006720783b */ /* 0x000fe20000000200 */
[C---:B------:R-:W-:Y:S02]  /*2450*/  ISETP.LT.OR P5, PT, R22.reuse, 0x21, P5 ;  /* 0x000000211600780c */ /* 0x040fe40002fa1670 */
[C---:B------:R-:W-:Y:S01]  /*2460*/  ISETP.LT.OR P6, PT, R22.reuse, 0x21, P6 ;  /* 0x000000211600780c */ /* 0x040fe200037c1670 */
[----:B------:R-:W1:Y:S04]  /*2470*/  LDSM.16.M88.4 R44, [R103+0x1000] ;  /* 0x00100000672c783b */ /* 0x000e680000000200 */
[----:B------:R-:W-:Y:S04]  /*2480*/  LDSM.16.M88.4 R60, [R103+0x1800] ;  /* 0x00180000673c783b */ /* 0x000fe80000000200 */
[----:B--2---:R-:W-:Y:S04]  /*2490*/  LDSM.16.M88.4 R4, [R167] ;  /* 0x00000000a704783b */ /* 0x004fe80000000200 */
[----:B------:R-:W2:Y:S04]  /*24a0*/  LDSM.16.M88.4 R40, [R170] ;  /* 0x00000000aa28783b */ /* 0x000ea80000000200 */
[----:B------:R-:W4:Y:S04]  /*24b0*/  LDSM.16.M88.4 R64, [R170+0x800] ;  /* 0x00080000aa40783b */ /* 0x000f280000000200 */
[----:B------:R-:W-:Y:S04]  /*24c0*/  LDSM.16.M88.4 R76, [R170+0x1000] ;  /* 0x00100000aa4c783b */ /* 0x000fe80000000200 */
[----:B------:R-:W-:Y:S04]  /*24d0*/  LDSM.16.M88.4 R84, [R170+0x1800] ;  /* 0x00180000aa54783b */ /* 0x000fe80000000200 */
[----:B------:R-:W-:Y:S01]  /*24e0*/  @!PT LDS RZ, [RZ] ;  /* 0x00000000fffff984 */ /* 0x000fe20000000800 */
[----:B------:R-:W-:Y:S01]  /*24f0*/  @!PT LDS RZ, [RZ] ;  /* 0x00000000fffff984 */ /* 0x000fe20000000800 */
[----:B------:R-:W-:Y:S01]  /*2500*/  @!PT LDS RZ, [RZ] ;  /* 0x00000000fffff984 */ /* 0x000fe20000000800 */
[----:B------:R5:W-:Y:S01]  /*2510*/  LDGSTS.E.BYPASS.LTC128B.128 [R182+0x100], [R16.64], !P0 ;  /* 0x0010000010b67fae */ /* 0x000be2000c101d46 */
[----:B------:R-:W-:Y:S01]  /*2520*/  ISETP.GE.AND P0, PT, R207, c[0x0][0x1d4], PT ;  /* 0x00007500cf007a0c */ /* 0x000fe20003f06270 */
[----:B---3--:R-:W-:Y:S02]  /*2530*/  HMMA.16816.F32 R24, R8, R28, RZ ;  /* 0x0000001c0818723c */ /* 0x008fe400000018ff */
[----:B------:R3:W-:Y:S01]  /*2540*/  LDGSTS.E.BYPASS.LTC128B.128 [R182+0x2100], [R14.64], !P1 ;  /* 0x021000000eb67fae */ /* 0x0007e2000c901d46 */
[----:B------:R-:W-:-:S02]  /*2550*/  ISETP.LT.OR P1, PT, R22, 0x1, P0 ;  /* 0x000000011600780c */ /* 0x000fc40000721670 */
[----:B------:R-:W-:-:S03]  /*2560*/  ISETP.LT.OR P0, PT, R22, 0x21, P0 ;  /* 0x000000211600780c */ /* 0x000fc60000701670 */
[C---:B------:R-:W-:Y:S08]  /*2570*/  HMMA.16816.F32 R28, R8.reuse, R30, RZ ;  /* 0x0000001e081c723c */ /* 0x040ff000000018ff */
[----:B------:R3:W-:Y:S01]  /*2580*/  LDGSTS.E.BYPASS.LTC128B.128 [R182+0x4100], [R12.64], !P1 ;  /* 0x041000000cb67fae */ /* 0x0007e2000c901d46 */
[----:B------:R-:W-:Y:S01]  /*2590*/  IADD3 R2, P1, R2, R109, RZ ;  /* 0x0000006d02027210 */ /* 0x000fe20007f3e0ff */
[----:B-1----:R-:W-:Y:S02]  /*25a0*/  HMMA.16816.F32 R36, R8, R44, RZ ;  /* 0x0000002c0824723c */ /* 0x002fe400000018ff */
[----:B------:R1:W-:Y:S01]  /*25b0*/  LDGSTS.E.BYPASS.LTC128B.128 [R182+0x1100], [R20.64], !P5 ;  /* 0x0110000014b67fae */ /* 0x0003e2000e901d46 */
[----:B------:R-:W-:-:S02]  /*25c0*/  IADD3.X R3, R3, R102, RZ, P1, !PT ;  /* 0x0000006603037210 */ /* 0x000fc40000ffe4ff */
[----:B------:R-:W-:Y:S01]  /*25d0*/  ISETP.GT.AND P1, PT, R105, 0x3f, PT ;  /* 0x0000003f6900780c */ /* 0x000fe20003f24270 */
[----:B------:R5:W-:Y:S02]  /*25e0*/  LDGSTS.E.BYPASS.LTC128B.128 [R182+0x3100], [R18.64], !P6 ;  /* 0x0310000012b67fae */ /* 0x000be4000f101d46 */
[----:B--2---:R-:W-:Y:S02]  /*25f0*/  HMMA.16816.F32 R52, R4, R40, R24 ;  /* 0x000000280434723c */ /* 0x004fe40000001818 */
[----:B------:R2:W-:Y:S01]  /*2600*/  LDGSTS.E.BYPASS.LTC128B.128 [R182+0x5100], [R2.64], !P0 ;  /* 0x0510000002b67fae */ /* 0x0005e2000c101d46 */
[----:B------:R-:W-:-:S03]  /*2610*/  ISETP.GT.AND P0, PT, R100, R213, PT ;  /* 0x000000d56400720c */ /* 0x000fc60003f04270 */
[----:B------:R-:W-:Y:S02]  /*2620*/  LDSM.16.M88.4 R68, [R161] ;  /* 0x00000000a144783b */ /* 0x000fe40000000200 */
[C---:B------:R-:W-:Y:S02]  /*2630*/  HMMA.16816.F32 R24, R8.reuse, R32, RZ ;  /* 0x000000200818723c */ /* 0x040fe400000018ff */
[----:B------:R-:W-:Y:S04]  /*2640*/  LDSM.16.M88.4 R88, [R160+-0x4000] ;  /* 0xffc00000a058783b */ /* 0x000fe80000000200 */
[----:B------:R-:W-:Y:S02]  /*2650*/  LDSM.16.M88.4 R72, [R161+0x800] ;  /* 0x00080000a148783b */ /* 0x000fe40000000200 */
[C---:B------:R-:W-:Y:S02]  /*2660*/  HMMA.16816.F32 R48, R8.reuse, R46, RZ ;  /* 0x0000002e0830723c */ /* 0x040fe400000018ff */
[----:B---3--:R-:W3:Y:S04]  /*2670*/  LDSM.16.M88.4 R12, [R169] ;  /* 0x00000000a90c783b */ /* 0x008ee80000000200 */
[----:B-1----:R-:W1:Y:S02]  /*2680*/  LDSM.16.M88.4 R20, [R168] ;  /* 0x00000000a814783b */ /* 0x002e640000000200 */
[C---:B------:R-:W-:Y:S02]  /*2690*/  HMMA.16816.F32 R56, R8.reuse, R60, RZ ;  /* 0x0000003c0838723c */ /* 0x040fe400000018ff */
[----:B------:R-:W1:Y:S04]  /*26a0*/  LDSM.16.M88.4 R80, [R161+0x1000] ;  /* 0x00100000a150783b */ /* 0x000e680000000200 */
[----:B------:R-:W-:Y:S02]  /*26b0*/  LDSM.16.M88.4 R96, [R103+0x2000] ;  /* 0x002000006760783b */ /* 0x000fe40000000200 */
[C---:B-----5:R-:W-:Y:S02]  /*26c0*/  HMMA.16816.F32 R16, R8.reuse, R34, RZ ;  /* 0x000000220810723c */ /* 0x060fe400000018ff */
[----:B------:R-:W-:Y:S04]  /*26d0*/  LDSM.16.M88.4 R92, [R175] ;  /* 0x00000000af5c783b */ /* 0x000fe80000000200 */
[----:B------:R-:W0:Y:S02]  /*26e0*/  LDGDEPBAR ;  /* 0x00000000000079af */ /* 0x000e240000000000 */
[----:B------:R-:W-:Y:S02]  /*26f0*/  HMMA.16816.F32 R44, R8, R62, RZ ;  /* 0x0000003e082c723c */ /* 0x000fe400000018ff */
[----:B------:R-:W5:Y:S06]  /*2700*/  LDSM.16.M88.4 R60, [R161+0x1800] ;  /* 0x00180000a13c783b */ /* 0x000f6c0000000200 */
[C---:B------:R-:W-:Y:S08]  /*2710*/  HMMA.16816.F32 R40, R4.reuse, R42, R28 ;  /* 0x0000002a0428723c */ /* 0x040ff0000000181c */
[----:B----4-:R-:W-:Y:S08]  /*2720*/  HMMA.16816.F32 R32, R4, R64, R24 ;  /* 0x000000400420723c */ /* 0x010ff00000001818 */
[----:B---3--:R-:W-:Y:S08]  /*2730*/  HMMA.16816.F32 R28, R12, R68, R52 ;  /* 0x000000440c1c723c */ /* 0x008ff00000001834 */
[C---:B------:R-:W-:Y:S01]  /*2740*/  HMMA.16816.F32 R24, R4.reuse, R66, R16 ;  /* 0x000000420418723c */ /* 0x040fe20000001810 */
[----:B------:R-:W3:Y:S04]  /*2750*/  LDSM.16.M88.4 R16, [R166+0x4000] ;  /* 0x00400000a610783b */ /* 0x000ee80000000200 */
[----:B------:R-:W4:Y:S03]  /*2760*/  LDSM.16.M88.4 R64, [R160+-0x3800] ;  /* 0xffc80000a040783b */ /* 0x000f260000000200 */
[C---:B------:R-:W-:Y:S08]  /*2770*/  HMMA.16816.F32 R8, R4.reuse, R76, R36 ;  /* 0x0000004c0408723c */ /* 0x040ff00000001824 */
[C---:B------:R-:W-:Y:S01]  /*2780*/  HMMA.16816.F32 R48, R4.reuse, R78, R48 ;  /* 0x0000004e0430723c */ /* 0x040fe20000001830 */
[----:B------:R-:W2:Y:S07]  /*2790*/  LDSM.16.M88.4 R76, [R160+-0x3000] ;  /* 0xffd00000a04c783b */ /* 0x000eae0000000200 */
[C---:B------:R-:W-:Y:S08]  /*27a0*/  HMMA.16816.F32 R52, R4.reuse, R84, R56 ;  /* 0x000000540434723c */ /* 0x040ff00000001838 */
[----:B------:R-:W-:Y:S01]  /*27b0*/  HMMA.16816.F32 R44, R4, R86, R44 ;  /* 0x00000056042c723c */ /* 0x000fe2000000182c */
[----:B------:R-:W-:Y:S07]  /*27c0*/  LDSM.16.M88.4 R84, [R103+0x2800] ;  /* 0x002800006754783b */ /* 0x000fee0000000200 */
[----:B-1----:R-:W-:Y:S08]  /*27d0*/  HMMA.16816.F32 R4, R20, R88, R28 ;  /* 0x000000581404723c */ /* 0x002ff0000000181c */
[C---:B------:R-:W-:Y:S01]  /*27e0*/  HMMA.16816.F32 R40, R12.reuse, R70, R40 ;  /* 0x000000460c28723c */ /* 0x040fe20000001828 */
[----:B------:R-:W-:Y:S07]  /*27f0*/  LDSM.16.M88.4 R68, [R103+0x3800] ;  /* 0x003800006744783b */ /* 0x000fee0000000200 */
[C---:B------:R-:W-:Y:S08]  /*2800*/  HMMA.16816.F32 R36, R12.reuse, R72, R32 ;  /* 0x000000480c24723c */ /* 0x040ff00000001820 */
[C---:B------:R-:W-:Y:S01]  /*2810*/  HMMA.16816.F32 R32, R12.reuse, R74, R24 ;  /* 0x0000004a0c20723c */ /* 0x040fe20000001818 */
[----:B------:R-:W1:Y:S07]  /*2820*/  LDSM.16.M88.4 R72, [R160+-0x2800] ;  /* 0xffd80000a048783b */ /* 0x000e6e0000000200 */
[C---:B------:R-:W-:Y:S01]  /*2830*/  HMMA.16816.F32 R24, R12.reuse, R80, R8 ;  /* 0x000000500c18723c */ /* 0x040fe20000001808 */
[----:B------:R-:W1:Y:S07]  /*2840*/  LDSM.16.M88.4 R8, [R167+0x4000] ;  /* 0x00400000a708783b */ /* 0x000e6e0000000200 */
[C---:B------:R-:W-:Y:S01]  /*2850*/  HMMA.16816.F32 R28, R12.reuse, R82, R48 ;  /* 0x000000520c1c723c */ /* 0x040fe20000001830 */
[----:B------:R-:W-:Y:S07]  /*2860*/  LDSM.16.M88.4 R80, [R161+0x2000] ;  /* 0x00200000a150783b */ /* 0x000fee0000000200 */
[C---:B-----5:R-:W-:Y:S08]  /*2870*/  HMMA.16816.F32 R52, R12.reuse, R60, R52 ;  /* 0x0000003c0c34723c */ /* 0x060ff00000001834 */
[----:B------:R-:W-:Y:S01]  /*2880*/  HMMA.16816.F32 R48, R12, R62, R44 ;  /* 0x0000003e0c30723c */ /* 0x000fe2000000182c */
[----:B------:R-:W5:Y:S07]  /*2890*/  LDSM.16.M88.4 R60, [R103+0x3000] ;  /* 0x00300000673c783b */ /* 0x000f6e0000000200 */
[----:B---3--:R-:W-:Y:S01]  /*28a0*/  HMMA.16816.F32 R12, R16, R96, R4 ;  /* 0x00000060100c723c */ /* 0x008fe20000001804 */
[----:B------:R-:W3:Y:S07]  /*28b0*/  LDSM.16.M88.4 R4, [R169+0x4000] ;  /* 0x00400000a904783b */ /* 0x000eee0000000200 */
[C---:B------:R-:W-:Y:S01]  /*28c0*/  HMMA.16816.F32 R44, R20.reuse, R90, R40 ;  /* 0x0000005a142c723c */ /* 0x040fe20000001828 */
[----:B------:R-:W-:Y:S07]  /*28d0*/  LDSM.16.M88.4 R88, [R160+-0x2000] ;  /* 0xffe00000a058783b */ /* 0x000fee0000000200 */
[C---:B----4-:R-:W-:Y:S08]  /*28e0*/  HMMA.16816.F32 R40, R20.reuse, R64, R36 ;  /* 0x000000401428723c */ /* 0x050ff00000001824 */
[C---:B------:R-:W-:Y:S08]  /*28f0*/  HMMA.16816.F32 R56, R20.reuse, R66, R32 ;  /* 0x000000421438723c */ /* 0x040ff00000001820 */
[C---:B--2---:R-:W-:Y:S08]  /*2900*/  HMMA.16816.F32 R64, R20.reuse, R76, R24 ;  /* 0x0000004c1440723c */ /* 0x044ff00000001818 */
[C---:B------:R-:W-:Y:S01]  /*2910*/  HMMA.16816.F32 R36, R20.reuse, R78, R28 ;  /* 0x0000004e1424723c */ /* 0x040fe2000000181c */
[----:B------:R-:W-:Y:S07]  /*2920*/  LDSM.16.M88.4 R76, [R172] ;  /* 0x00000000ac4c783b */ /* 0x000fee0000000200 */
[C---:B-1----:R-:W-:Y:S01]  /*2930*/  HMMA.16816.F32 R32, R20.reuse, R72, R52 ;  /* 0x000000481420723c */ /* 0x042fe20000001834 */
[----:B------:R-:W1:Y:S07]  /*2940*/  LDSM.16.M88.4 R52, [R173] ;  /* 0x00000000ad34783b */ /* 0x000e6e0000000200 */
[----:B------:R-:W-:Y:S01]  /*2950*/  HMMA.16816.F32 R28, R20, R74, R48 ;  /* 0x0000004a141c723c */ /* 0x000fe20000001830 */
[----:B------:R-:W2:Y:S04]  /*2960*/  LDSM.16.M88.4 R72, [R174] ;  /* 0x00000000ae48783b */ /* 0x000ea80000000200 */
[----:B------:R-:W4:Y:S03]  /*2970*/  LDSM.16.M88.4 R20, [R168+0x4000] ;  /* 0x00400000a814783b */ /* 0x000f260000000200 */
[----:B------:R-:W-:Y:S08]  /*2980*/  HMMA.16816.F32 R12, R8, R92, R12 ;  /* 0x0000005c080c723c */ /* 0x000ff0000000180c */
[C---:B------:R-:W-:Y:S01]  /*2990*/  HMMA.16816.F32 R24, R16.reuse, R98, R44 ;  /* 0x000000621018723c */ /* 0x040fe2000000182c */
[----:B------:R-:W-:Y:S07]  /*29a0*/  LDSM.16.M88.4 R96, [R103+0x4000] ;  /* 0x004000006760783b */ /* 0x000fee0000000200 */
[C---:B------:R-:W-:Y:S08]  /*29b0*/  HMMA.16816.F32 R44, R16.reuse, R86, R56 ;  /* 0x00000056102c723c */ /* 0x040ff00000001838 */
[C---:B-----5:R-:W-:Y:S01]  /*29c0*/  HMMA.16816.F32 R56, R16.reuse, R60, R64 ;  /* 0x0000003c1038723c */ /* 0x060fe20000001840 */
[----:B------:R-:W-:Y:S07]  /*29d0*/  LDSM.16.M88.4 R64, [R161+0x3800] ;  /* 0x00380000a140783b */ /* 0x000fee0000000200 */
[C---:B------:R-:W-:Y:S01]  /*29e0*/  HMMA.16816.F32 R40, R16.reuse, R84, R40 ;  /* 0x000000541028723c */ /* 0x040fe20000001828 */
[----:B------:R-:W5:Y:S07]  /*29f0*/  LDSM.16.M88.4 R84, [R161+0x2800] ;  /* 0x00280000a154783b */ /* 0x000f6e0000000200 */
[C---:B------:R-:W-:Y:S01]  /*2a00*/  HMMA.16816.F32 R48, R16.reuse, R62, R36 ;  /* 0x0000003e1030723c */ /* 0x040fe20000001824 */
[----:B------:R-:W-:Y:S07]  /*2a10*/  LDSM.16.M88.4 R60, [R160+-0x1800] ;  /* 0xffe80000a03c783b */ /* 0x000fee0000000200 */
[C---:B------:R-:W-:Y:S08]  /*2a20*/  HMMA.16816.F32 R36, R16.reuse, R68, R32 ;  /* 0x000000441024723c */ /* 0x040ff00000001820 */
[----:B------:R-:W-:Y:S01]  /*2a30*/  HMMA.16816.F32 R32, R16, R70, R28 ;  /* 0x000000461020723c */ /* 0x000fe2000000181c */
[----:B------:R-:W2:Y:S04]  /*2a40*/  LDSM.16.M88.4 R68, [R161+0x3000] ;  /* 0x00300000a144783b */ /* 0x000ea80000000200 */
[----:B------:R-:W2:Y:S03]  /*2a50*/  LDSM.16.M88.4 R16, [R166+0x8000] ;  /* 0x00800000a610783b */ /* 0x000ea60000000200 */
[----:B---3--:R-:W-:Y:S08]  /*2a60*/  HMMA.16816.F32 R12, R4, R80, R12 ;  /* 0x00000050040c723c */ /* 0x008ff0000000180c */
[C---:B------:R-:W-:Y:S01]  /*2a70*/  HMMA.16816.F32 R28, R8.reuse, R94, R24 ;  /* 0x0000005e081c723c */ /* 0x040fe20000001818 */
[----:B------:R-:W-:Y:S07]  /*2a80*/  LDSM.16.M88.4 R92, [R171] ;  /* 0x00000000ab5c783b */ /* 0x000fee0000000200 */
[C---:B-1----:R-:W-:Y:S08]  /*2a90*/  HMMA.16816.F32 R56, R8.reuse, R52, R56 ;  /* 0x000000340838723c */ /* 0x042ff00000001838 */
[C---:B------:R-:W-:Y:S08]  /*2aa0*/  HMMA.16816.F32 R24, R8.reuse, R76, R40 ;  /* 0x0000004c0818723c */ /* 0x040ff00000001828 */
[C---:B------:R-:W-:Y:S08]  /*2ab0*/  HMMA.16816.F32 R52, R8.reuse, R54, R48 ;  /* 0x000000360834723c */ /* 0x040ff00000001830 */
[C---:B--2---:R-:W-:Y:S08]  /*2ac0*/  HMMA.16816.F32 R48, R8.reuse, R72, R36 ;  /* 0x000000480830723c */ /* 0x044ff00000001824 */
[C---:B------:R-:W-:Y:S01]  /*2ad0*/  HMMA.16816.F32 R44, R8.reuse, R78, R44 ;  /* 0x0000004e082c723c */ /* 0x040fe2000000182c */
[----:B------:R-:W1:Y:S07]  /*2ae0*/  LDSM.16.M88.4 R76, [R160+-0x1000] ;  /* 0xfff00000a04c783b */ /* 0x000e6e0000000200 */
[----:B------:R-:W-:Y:S08]  /*2af0*/  HMMA.16816.F32 R40, R8, R74, R32 ;  /* 0x0000004a0828723c */ /* 0x000ff00000001820 */
[----:B----4-:R-:W-:Y:S01]  /*2b00*/  HMMA.16816.F32 R8, R20, R88, R12 ;  /* 0x000000581408723c */ /* 0x010fe2000000180c */
[----:B------:R-:W2:Y:S07]  /*2b10*/  LDSM.16.M88.4 R12, [R167+0x8000] ;  /* 0x00800000a70c783b */ /* 0x000eae0000000200 */
[C---:B------:R-:W-:Y:S01]  /*2b20*/  HMMA.16816.F32 R36, R4.reuse, R82, R28 ;  /* 0x000000520424723c */ /* 0x040fe2000000181c */
[----:B------:R-:W-:Y:S07]  /*2b30*/  LDSM.16.M88.4 R80, [R161+0x4000] ;  /* 0x00400000a150783b */ /* 0x000fee0000000200 */
[C---:B-----5:R-:W-:Y:S08]  /*2b40*/  HMMA.16816.F32 R28, R4.reuse, R84, R24 ;  /* 0x00000054041c723c */ /* 0x060ff00000001818 */
[C---:B------:R-:W-:Y:S08]  /*2b50*/  HMMA.16816.F32 R32, R4.reuse, R68, R56 ;  /* 0x000000440420723c */ /* 0x040ff00000001838 */
[C---:B------:R-:W-:Y:S01]  /*2b60*/  HMMA.16816.F32 R72, R4.reuse, R64, R48 ;  /* 0x000000400448723c */ /* 0x040fe20000001830 */
[----:B------:R-:W-:Y:S07]  /*2b70*/  LDSM.16.M88.4 R48, [R160+-0x800] ;  /* 0xfff80000a030783b */ /* 0x000fee0000000200 */
[C---:B------:R-:W-:Y:S01]  /*2b80*/  HMMA.16816.F32 R24, R4.reuse, R86, R44 ;  /* 0x000000560418723c */ /* 0x040fe2000000182c */
[----:B------:R-:W-:Y:S07]  /*2b90*/  LDSM.16.M88.4 R84, [R160] ;  /* 0x00000000a054783b */ /* 0x000fee0000000200 */
[C---:B------:R-:W-:Y:S01]  /*2ba0*/  HMMA.16816.F32 R68, R4.reuse, R70, R52 ;  /* 0x000000460444723c */ /* 0x040fe20000001834 */
[----:B------:R-:W3:Y:S07]  /*2bb0*/  LDSM.16.M88.4 R52, [R103+0x4800] ;  /* 0x004800006734783b */ /* 0x000eee0000000200 */
[----:B------:R-:W-:Y:S08]  /*2bc0*/  HMMA.16816.F32 R64, R4, R66, R40 ;  /* 0x000000420440723c */ /* 0x000ff00000001828 */
[----:B------:R-:W-:Y:S01]  /*2bd0*/  HMMA.16816.F32 R4, R16, R96, R8 ;  /* 0x000000601004723c */ /* 0x000fe20000001808 */
[----:B------:R-:W4:Y:S07]  /*2be0*/  LDSM.16.M88.4 R8, [R169+0x8000] ;  /* 0x00800000a908783b */ /* 0x000f2e0000000200 */
[C---:B------:R-:W-:Y:S01]  /*2bf0*/  HMMA.16816.F32 R56, R20.reuse, R90, R36 ;  /* 0x0000005a1438723c */ /* 0x040fe20000001824 */
[----:B------:R-:W-:Y:S07]  /*2c00*/  LDSM.16.M88.4 R88, [R103+0x5800] ;  /* 0x005800006758783b */ /* 0x000fee0000000200 */
[C---:B------:R-:W-:Y:S08]  /*2c10*/  HMMA.16816.F32 R28, R20.reuse, R60, R28 ;  /* 0x0000003c141c723c */ /* 0x040ff0000000181c */
[C---:B------:R-:W-:Y:S01]  /*2c20*/  HMMA.16816.F32 R44, R20.reuse, R62, R24 ;  /* 0x0000003e142c723c */ /* 0x040fe20000001818 */
[----:B------:R-:W-:Y:S07]  /*2c30*/  LDSM.16.M88.4 R60, [R103+0x5000] ;  /* 0x00500000673c783b */ /* 0x000fee0000000200 */
[----:B-1----:R-:W-:Y:S08]  /*2c40*/  HMMA.16816.F32 R40, R20, R76, R32 ;  /* 0x0000004c1428723c */ /* 0x002ff00000001820 */
[----:B--2---:R-:W-:Y:S01]  /*2c50*/  HMMA.16816.F32 R24, R12, R92, R4 ;  /* 0x0000005c0c18723c */ /* 0x004fe20000001804 */
[----:B------:R-:W-:Y:S07]  /*2c60*/  LDSM.16.M88.4 R4, [R168+0x8000] ;  /* 0x00800000a804783b */ /* 0x000fee0000000200 */
[----:B------:R-:W-:Y:S01]  /*2c70*/  HMMA.16816.F32 R32, R16, R98, R56 ;  /* 0x000000621020723c */ /* 0x000fe20000001838 */
[----:B------:R-:W-:Y:S07]  /*2c80*/  LDSM.16.M88.4 R56, [R160+0x800] ;  /* 0x00080000a038783b */ /* 0x000fee0000000200 */
[----:B------:R-:W-:Y:S01]  /*2c90*/  HMMA.16816.F32 R36, R20, R78, R68 ;  /* 0x0000004e1424723c */ /* 0x000fe20000001844 */
[----:B------:R-:W1:Y:S07]  /*2ca0*/  LDSM.16.M88.4 R76, [R176] ;  /* 0x00000000b04c783b */ /* 0x000e6e0000000200 */
[----:B---3--:R-:W-:Y:S08]  /*2cb0*/  HMMA.16816.F32 R28, R16, R52, R28 ;  /* 0x00000034101c723c */ /* 0x008ff0000000181c */
[C---:B------:R-:W-:Y:S08]  /*2cc0*/  HMMA.16816.F32 R72, R20.reuse, R48, R72 ;  /* 0x000000301448723c */ /* 0x040ff00000001848 */
[----:B------:R-:W-:Y:S01]  /*2cd0*/  HMMA.16816.F32 R96, R20, R50, R64 ;  /* 0x000000321460723c */ /* 0x000fe20000001840 */
[----:B------:R-:W-:Y:S07]  /*2ce0*/  LDSM.16.M88.4 R48, [R177] ;  /* 0x00000000b130783b */ /* 0x000fee0000000200 */
[----:B----4-:R-:W-:Y:S08]  /*2cf0*/  HMMA.16816.F32 R20, R8, R80, R24 ;  /* 0x000000500814723c */ /* 0x010ff00000001818 */
[----:B------:R-:W-:Y:S08]  /*2d00*/  HMMA.16816.F32 R24, R12, R94, R32 ;  /* 0x0000005e0c18723c */ /* 0x000ff00000001820 */
[----:B------:R-:W-:Y:S01]  /*2d10*/  HMMA.16816.F32 R52, R16, R54, R44 ;  /* 0x000000361034723c */ /* 0x000fe2000000182c */
[----:B------:R-:W2:Y:S07]  /*2d20*/  LDSM.16.M88.4 R44, [R161+0x4800] ;  /* 0x00480000a12c783b */ /* 0x000eae0000000200 */
[----:B-1----:R-:W-:Y:S08]  /*2d30*/  HMMA.16816.F32 R28, R12, R76, R28 ;  /* 0x0000004c0c1c723c */ /* 0x002ff0000000181c */
[----:B------:R-:W-:Y:S08]  /*2d40*/  HMMA.16816.F32 R64, R16, R60, R40 ;  /* 0x0000003c1040723c */ /* 0x000ff00000001828 */
[----:B------:R-:W-:Y:S08]  /*2d50*/  HMMA.16816.F32 R40, R4, R84, R20 ;  /* 0x000000540428723c */ /* 0x000ff00000001814 */
[----:B------:R-:W-:Y:S08]  /*2d60*/  HMMA.16816.F32 R20, R8, R82, R24 ;  /* 0x000000520814723c */ /* 0x000ff00000001818 */
[----:B------:R-:W-:Y:S01]  /*2d70*/  HMMA.16816.F32 R24, R12, R78, R52 ;  /* 0x0000004e0c18723c */ /* 0x000fe20000001834 */
[----:B------:R-:W-:Y:S07]  /*2d80*/  LDSM.16.M88.4 R52, [R161+0x5000] ;  /* 0x00500000a134783b */ /* 0x000fee0000000200 */
[----:B------:R-:W-:Y:S01]  /*2d90*/  HMMA.16816.F32 R68, R16, R62, R36 ;  /* 0x0000003e1044723c */ /* 0x000fe20000001824 */
[----:B------:R-:W1:Y:S01]  /*2da0*/  LDSM.16.M88.4 R60, [R178] ;  /* 0x00000000b23c783b */ /* 0x000e620000000200 */
[----:B------:R-:W-:-:S04]  /*2db0*/  FMUL.FTZ R0, R40, c[0x0][0x320] ;  /* 0x0000c80028007a20 */ /* 0x000fc80000410000 */
[----:B------:R3:W4:Y:S02]  /*2dc0*/  MUFU.TANH R78, R0 ;  /* 0x00000000004e7308 */ /* 0x0007240000002400 */
[----:B--2---:R-:W-:Y:S08]  /*2dd0*/  HMMA.16816.F32 R36, R8, R44, R28 ;  /* 0x0000002c0824723c */ /* 0x004ff0000000181c */
[----:B------:R-:W-:Y:S01]  /*2de0*/  HMMA.16816.F32 R28, R4, R86, R20 ;  /* 0x00000056041c723c */ /* 0x000fe20000001814 */
[----:B---3--:R-:W-:-:S07]  /*2df0*/  FMUL.FTZ R0, R41, c[0x0][0x320] ;  /* 0x0000c80029007a20 */ /* 0x008fce0000410000 */
[----:B------:R-:W-:Y:S01]  /*2e00*/  HMMA.16816.F32 R20, R8, R46, R24 ;  /* 0x0000002e0814723c */ /* 0x000fe20000001818 */
[----:B------:R-:W2:Y:S01]  /*2e10*/  LDSM.16.M88.4 R44, [R161+0x5800] ;  /* 0x00580000a12c783b */ /* 0x000ea20000000200 */
[----:B------:R3:W1:Y:S06]  /*2e20*/  MUFU.TANH R76, R0 ;  /* 0x00000000004c7308 */ /* 0x00066c0000002400 */
[----:B------:R-:W-:Y:S08]  /*2e30*/  HMMA.16816.F32 R72, R16, R88, R72 ;  /* 0x000000581048723c */ /* 0x000ff00000001848 */
[----:B------:R-:W-:Y:S01]  /*2e40*/  HMMA.16816.F32 R36, R4, R56, R36 ;  /* 0x000000380424723c */ /* 0x000fe20000001824 */
[----:B---3--:R-:W-:-:S04]  /*2e50*/  FMUL.FTZ R0, R42, c[0x0][0x320] ;  /* 0x0000c8002a007a20 */ /* 0x008fc80000410000 */
[----:B------:R3:W1:Y:S03]  /*2e60*/  MUFU.TANH R77, R0 ;  /* 0x00000000004d7308 */ /* 0x0006660000002400 */
[----:B------:R-:W-:Y:S08]  /*2e70*/  HMMA.16816.F32 R16, R16, R90, R96 ;  /* 0x0000005a1010723c */ /* 0x000ff00000001860 */
[----:B------:R-:W-:Y:S01]  /*2e80*/  HMMA.16816.F32 R32, R12, R48, R64 ;  /* 0x000000300c20723c */ /* 0x000fe20000001840 */
[----:B---3--:R-:W-:-:S07]  /*2e90*/  FMUL.FTZ R0, R43, c[0x0][0x320] ;  /* 0x0000c8002b007a20 */ /* 0x008fce0000410000 */
[----:B------:R-:W-:Y:S01]  /*2ea0*/  HMMA.16816.F32 R40, R12, R50, R68 ;  /* 0x000000320c28723c */ /* 0x000fe20000001844 */
[----:B------:R-:W-:Y:S01]  /*2eb0*/  FMUL.FTZ R38, R38, c[0x0][0x320] ;  /* 0x0000c80026267a20 */ /* 0x000fe20000410000 */
[----:B------:R3:W2:Y:S01]  /*2ec0*/  MUFU.TANH R67, R0 ;  /* 0x0000000000437308 */ /* 0x0006a20000002400 */
[----:B------:R-:W-:Y:S01]  /*2ed0*/  FMUL.FTZ R39, R39, c[0x0][0x320] ;  /* 0x0000c80027277a20 */ /* 0x000fe20000410000 */
[----:B------:R-:W5:Y:S04]  /*2ee0*/  LDSM.16.M88.4 R48, [R160+0x1000] ;  /* 0x00100000a030783b */ /* 0x000f680000000200 */
[----:B------:R-:W-:Y:S08]  /*2ef0*/  HMMA.16816.F32 R24, R4, R58, R20 ;  /* 0x0000003a0418723c */ /* 0x000ff00000001814 */
[----:B-1----:R-:W-:Y:S01]  /*2f00*/  HMMA.16816.F32 R20, R12, R60, R72 ;  /* 0x0000003c0c14723c */ /* 0x002fe20000001848 */
[----:B---3--:R-:W-:-:S04]  /*2f10*/  FMUL.FTZ R0, R28, c[0x0][0x320] ;  /* 0x0000c8001c007a20 */ /* 0x008fc80000410000 */
[----:B------:R1:W3:Y:S03]  /*2f20*/  MUFU.TANH R64, R0 ;  /* 0x0000000000407308 */ /* 0x0002e60000002400 */
[----:B------:R-:W-:Y:S08]  /*2f30*/  HMMA.16816.F32 R12, R12, R62, R16 ;  /* 0x0000003e0c0c723c */ /* 0x000ff00000001810 */
[----:B------:R-:W-:Y:S01]  /*2f40*/  HMMA.16816.F32 R32, R8, R52, R32 ;  /* 0x000000340820723c */ /* 0x000fe20000001820 */
[----:B------:R-:W3:Y:S01]  /*2f50*/  MUFU.TANH R53, R38 ;  /* 0x0000002600357308 */ /* 0x000ee20000002400 */
[----:B------:R-:W-:-:S02]  /*2f60*/  FMUL.FTZ R24, R24, c[0x0][0x320] ;  /* 0x0000c80018187a20 */ /* 0x000fc40000410000 */
[----:B------:R-:W-:Y:S02]  /*2f70*/  FMUL.FTZ R25, R25, c[0x0][0x320] ;  /* 0x0000c80019197a20 */ /* 0x000fe40000410000 */
[----:B-1----:R-:W-:Y:S02]  /*2f80*/  FMUL.FTZ R0, R29, c[0x0][0x320] ;  /* 0x0000c8001d007a20 */ /* 0x002fe40000410000 */
[----:B--2---:R-:W-:Y:S01]  /*2f90*/  HMMA.16816.F32 R16, R8, R44, R20 ;  /* 0x0000002c0810723c */ /* 0x004fe20000001814 */
[----:B------:R-:W-:Y:S01]  /*2fa0*/  FMUL.FTZ R26, R26, c[0x0][0x320] ;  /* 0x0000c8001a1a7a20 */ /* 0x000fe20000410000 */
[----:B------:R1:W2:Y:S01]  /*2fb0*/  MUFU.TANH R57, R0 ;  /* 0x0000000000397308 */ /* 0x0002a20000002400 */
[----:B------:R-:W-:-:S07]  /*2fc0*/  FMUL.FTZ R27, R27, c[0x0][0x320] ;  /* 0x0000c8001b1b7a20 */ /* 0x000fce0000410000 */
[----:B------:R-:W2:Y:S06]  /*2fd0*/  MUFU.TANH R25, R25 ;  /* 0x0000001900197308 */ /* 0x000eac0000002400 */
[----:B-----5:R-:W-:Y:S01]  /*2fe0*/  HMMA.16816.F32 R32, R4, R48, R32 ;  /* 0x000000300420723c */ /* 0x020fe20000001820 */
[----:B-1----:R-:W-:-:S04]  /*2ff0*/  FMUL.FTZ R0, R30, c[0x0][0x320] ;  /* 0x0000c8001e007a20 */ /* 0x002fc80000410000 */
[----:B------:R1:W1:Y:S02]  /*3000*/  MUFU.TANH R66, R0 ;  /* 0x0000000000427308 */ /* 0x0002640000002400 */
[----:B-1----:R-:W-:Y:S02]  /*3010*/  FMUL.FTZ R0, R31, c[0x0][0x320] ;  /* 0x0000c8001f007a20 */ /* 0x002fe40000410000 */
[----:B------:R-:W-:Y:S04]  /*3020*/  HMMA.16816.F32 R28, R8, R54, R40 ;  /* 0x00000036081c723c */ /* 0x000fe80000001828 */
[----:B------:R-:W1:Y:S11]  /*3030*/  MUFU.TANH R43, R39 ;  /* 0x00000027002b7308 */ /* 0x000e760000002400 */
[----:B------:R-:W-:-:S02]  /*3040*/  FMUL.FTZ R32, R32, c[0x0][0x320] ;  /* 0x0000c80020207a20 */ /* 0x000fc40000410000 */
[----:B------:R-:W-:Y:S02]  /*3050*/  FMUL.FTZ R33, R33, c[0x0][0x320] ;  /* 0x0000c80021217a20 */ /* 0x000fe40000410000 */
[----:B------:R-:W-:Y:S01]  /*3060*/  FMUL.FTZ R34, R34, c[0x0][0x320] ;  /* 0x0000c80022227a20 */ /* 0x000fe20000410000 */
[----:B------:R-:W-:Y:S01]  /*3070*/  HMMA.16816.F32 R8, R8, R46, R12 ;  /* 0x0000002e0808723c */ /* 0x000fe2000000180c */
[----:B------:R5:W1:Y:S01]  /*3080*/  MUFU.TANH R65, R0 ;  /* 0x0000000000417308 */ /* 0x000a620000002400 */
[----:B------:R-:W-:-:S07]  /*3090*/  FMUL.FTZ R35, R35, c[0x0][0x320] ;  /* 0x0000c80023237a20 */ /* 0x000fce0000410000 */
[----:B------:R-:W1:Y:S01]  /*30a0*/  MUFU.TANH R40, R24 ;  /* 0x0000001800287308 */ /* 0x000e620000002400 */
[----:B------:R-:W-:Y:S01]  /*30b0*/  HMMA.16816.F32 R20, R4, R50, R28 ;  /* 0x000000320414723c */ /* 0x000fe2000000181c */
[----:B-----5:R-:W-:-:S06]  /*30c0*/  FMUL.FTZ R0, R36, c[0x0][0x320] ;  /* 0x0000c80024007a20 */ /* 0x020fcc0000410000 */
[----:B------:R-:W1:Y:S08]  /*30d0*/  MUFU.TANH R42, R26 ;  /* 0x0000001a002a7308 */ /* 0x000e700000002400 */
[----:B------:R5:W1:Y:S08]  /*30e0*/  MUFU.TANH R56, R0 ;  /* 0x0000000000387308 */ /* 0x000a700000002400 */
[----:B------:R1:W1:Y:S01]  /*30f0*/  MUFU.TANH R41, R27 ;  /* 0x0000001b00297308 */ /* 0x0002620000002400 */
[----:B------:R-:W-:-:S02]  /*3100*/  FMUL.FTZ R20, R20, c[0x0][0x320] ;  /* 0x0000c80014147a20 */ /* 0x000fc40000410000 */
[----:B-----5:R-:W-:-:S05]  /*3110*/  FMUL.FTZ R0, R37, c[0x0][0x320] ;  /* 0x0000c80025007a20 */ /* 0x020fca0000410000 */
[----:B------:R-:W1:Y:S01]  /*3120*/  MUFU.TANH R32, R32 ;  /* 0x0000002000207308 */ /* 0x000e620000002400 */
[----:B------:R-:W5:Y:S01]  /*3130*/  LDSM.16.M88.4 R36, [R160+0x1800] ;  /* 0x00180000a024783b */ /* 0x000f620000000200 */
[----:B------:R-:W-:Y:S01]  /*3140*/  FMUL.FTZ R21, R21, c[0x0][0x320] ;  /* 0x0000c80015157a20 */ /* 0x000fe20000410000 */
[----:B------:R-:W-:-:S04]  /*3150*/  DEPBAR.LE SB0, 0x0 ;  /* 0x000080000000791a */ /* 0x000fc80000000000 */
[----:B------:R-:W-:Y:S01]  /*3160*/  FMUL.FTZ R22, R22, c[0x0][0x320] ;  /* 0x0000c80016167a20 */ /* 0x000fe20000410000 */
[----:B------:R1:W1:Y:S01]  /*3170*/  MUFU.TANH R52, R0 ;  /* 0x0000000000347308 */ /* 0x0002620000002400 */
[----:B------:R-:W-:-:S07]  /*3180*/  FMUL.FTZ R23, R23, c[0x0][0x320] ;  /* 0x0000c80017177a20 */ /* 0x000fce0000410000 */
[----:B------:R-:W1:Y:S08]  /*3190*/  MUFU.TANH R33, R33 ;  /* 0x0000002100217308 */ /* 0x000e700000002400 */
[----:B------:R-:W1:Y:S08]  /*31a0*/  MUFU.TANH R34, R34 ;  /* 0x0000002200227308 */ /* 0x000e700000002400 */
[----:B------:R-:W1:Y:S08]  /*31b0*/  MUFU.TANH R35, R35 ;  /* 0x0000002300237308 */ /* 0x000e700000002400 */
[----:B------:R1:W1:Y:S01]  /*31c0*/  MUFU.TANH R24, R20 ;  /* 0x0000001400187308 */ /* 0x0002620000002400 */
[C---:B-----5:R-:W-:Y:S07]  /*31d0*/  HMMA.16816.F32 R12, R4.reuse, R36, R16 ;  /* 0x00000024040c723c */ /* 0x060fee0000001810 */
[----:B------:R1:W1:Y:S01]  /*31e0*/  MUFU.TANH R19, R21 ;  /* 0x0000001500137308 */ /* 0x0002620000002400 */
[----:B------:R-:W-:Y:S07]  /*31f0*/  HMMA.16816.F32 R4, R4, R38, R8 ;  /* 0x000000260404723c */ /* 0x000fee0000001808 */
[----:B------:R1:W1:Y:S08]  /*3200*/  MUFU.TANH R31, R22 ;  /* 0x00000016001f7308 */ /* 0x0002700000002400 */
[----:B------:R1:W1:Y:S01]  /*3210*/  MUFU.TANH R30, R23 ;  /* 0x00000017001e7308 */ /* 0x0002620000002400 */
        /* <DEDUP_REMOVED lines=18> */
[----:B--234-:R-:W-:Y:S01]  /*3340*/  IMAD R2, R100, 0x40, R215 ;  /* 0x0000004064027824 */ /* 0x01cfe200078e02d7 */
[----:B------:R-:W-:-:S04]  /*3350*/  MOV R183, RZ ;  /* 0x000000ff00b77202 */ /* 0x000fc80000000f00 */
        /* <DEDUP_REMOVED lines=14> */
[----:B------:R-:W-:-:S05]  /*3440*/  IMAD R0, R186, c[0x0][0x1e4], R0 ;  /* 0x00007900ba007a24 */ /* 0x000fca00078e0200 */
[----:B------:R-:W-:Y:S02]  /*3450*/  IADD3 R3, R3, R0, RZ ;  /* 0x0000000003037210 */ /* 0x000fe40007ffe0ff */
        /* <DEDUP_REMOVED lines=10> */
.L_x_1073:
[----:B------:R-:W-:Y:S05]  /*3500*/  BRA.DIV ~URZ, `(.L_x_1030) ;  /* 0x0000a8427f007947 */ /* 0x000fea000b800000 */
[----:B------:R-:W3:Y:S01]  /*3510*/  SHFL.IDX PT, R0, R12, RZ, 0x181f ;  /* 0x00181fff0c007589 */ /* 0x000ee200000e0000 */
[----:B------:R-:W-:Y:S02]  /*3520*/  ISETP.GE.AND P5, PT, R197, c[0x0][0x1d4], PT ;  /* 0x00007500c5007a0c */ /* 0x000fe40003fa6270 */
[----:B------:R-:W-:Y:S02]  /*3530*/  ISETP.GE.AND P2, PT, R208, c[0x0][0x1d4], PT ;  /* 0x00007500d0007a0c */ /* 0x000fe40003f46270 */
[----:B------:R-:W-:Y:S02]  /*3540*/  SEL R11, RZ, 0x10, P5 ;  /* 0x00000010ff0b7807 */ /* 0x000fe40002800000 */
[----:B------:R-:W-:Y:S02]  /*3550*/  SEL R10, RZ, 0x10, P2 ;  /* 0x00000010ff0a7807 */ /* 0x000fe40001000000 */
[----:B---3--:R-:W-:-:S02]  /*3560*/  IADD3 R6, P0, R0, R107, RZ ;  /* 0x0000006b00067210 */ /* 0x008fc40007f1e0ff */
[----:B------:R-:W-:-:S03]  /*3570*/  IADD3 R2, P6, R0, R108, RZ ;  /* 0x0000006c00027210 */ /* 0x000fc60007fde0ff */
[C---:B--2---:R-:W-:Y:S01]  /*3580*/  IMAD.X R7, R4.reuse, 0x1, R101, P0 ;  /* 0x0000000104077824 */ /* 0x044fe200000e0665 */
[----:B------:R-:W-:Y:S01]  /*3590*/  ISETP.GE.AND P0, PT, R207, c[0x0][0x1d4], PT ;  /* 0x00007500cf007a0c */ /* 0x000fe20003f06270 */
[----:B------:R-:W-:Y:S01]  /*35a0*/  IMAD.X R3, R4, 0x1, R104, P6 ;  /* 0x0000000104037824 */ /* 0x000fe200030e0668 */
[----:B------:R-:W-:Y:S02]  /*35b0*/  IADD3 R8, P6, R0, R109, RZ ;  /* 0x0000006d00087210 */ /* 0x000fe40007fde0ff */
[----:B------:R-:W-:Y:S01]  /*35c0*/  @!PT LDS RZ, [RZ] ;  /* 0x00000000fffff984 */ /* 0x000fe20000000800 */
[----:B------:R-:W-:Y:S01]  /*35d0*/  @!PT LDS RZ, [RZ] ;  /* 0x00000000fffff984 */ /* 0x000fe20000000800 */
[----:B------:R2:W-:Y:S03]  /*35e0*/  LDGSTS.E.BYPASS.LTC128B.128 [R182+0x6100], [R6.64], !P5 ;  /* 0x0610000006b67fae */ /* 0x0005e6000e901d46 */
[----:B------:R-:W-:Y:S01]  /*35f0*/  IMAD.X R9, R4, 0x1, R102, P6 ;  /* 0x0000000104097824 */ /* 0x000fe200030e0666 */
[----:B------:R2:W-:Y:S04]  /*3600*/  LDGSTS.E.BYPASS.LTC128B.128 [R182+0x8100], [R2.64], !P2 ;  /* 0x0810000002b67fae */ /* 0x0005e8000d101d46 */
[----:B------:R-:W3:Y:S04]  /*3610*/  SHFL.IDX PT, R0, R12, 0x1, 0x181f ;  /* 0x00381f000c007f89 */ /* 0x000ee800000e0000 */
[----:B------:R2:W-:Y:S04]  /*3620*/  LDGSTS.E.BYPASS.LTC128B.128 [R182+0xa100], [R8.64], !P0 ;  /* 0x0a10000008b67fae */ /* 0x0005e8000c101d46 */
[----:B------:R4:W1:Y:S02]  /*3630*/  SHFL.IDX PT, R4, R5, 0x1, 0x181f ;  /* 0x00381f0005047f89 */ /* 0x00086400000e0000 */
[----:B-1--4-:R-:W-:-:S02]  /*3640*/  SEL R5, RZ, 0x10, P0 ;  /* 0x00000010ff057807 */ /* 0x012fc40000000000 */
.L_x_1074:
[----:B--23--:R-:W-:Y:S02]  /*3650*/  IADD3 R8, -R11, 0x10, RZ ;  /* 0x000000100b087810 */ /* 0x00cfe40007ffe1ff */
[----:B------:R-:W-:-:S02]  /*3660*/  IADD3 R2, -R10, 0x10, RZ ;  /* 0x000000100a027810 */ /* 0x000fc40007ffe1ff */
[----:B------:R-:W-:Y:S02]  /*3670*/  LOP3.LUT R8, R8, 0xf, RZ, 0xc0, !PT ;  /* 0x0000000f08087812 */ /* 0x000fe400078ec0ff */
[----:B------:R-:W-:Y:S02]  /*3680*/  IADD3 R3, -R5, 0x10, RZ ;  /* 0x0000001005037810 */ /* 0x000fe40007ffe1ff */
[----:B------:R-:W-:Y:S02]  /*3690*/  LOP3.LUT R6, R2, 0xf, RZ, 0xc0, !PT ;  /* 0x0000000f02067812 */ /* 0x000fe400078ec0ff */
[-C--:B------:R-:W-:Y:S02]  /*36a0*/  IADD3 R8, P2, P0, R8, R0.reuse, R107 ;  /* 0x0000000008087210 */ /* 0x080fe4000785e06b */
[----:B------:R-:W-:Y:S02]  /*36b0*/  LOP3.LUT R2, R3, 0xf, RZ, 0xc0, !PT ;  /* 0x0000000f03027812 */ /* 0x000fe400078ec0ff */
[----:B------:R-:W-:-:S02]  /*36c0*/  IADD3 R6, P6, P5, R6, R0, R108 ;  /* 0x0000000006067210 */ /* 0x000fc40007dde06c */
[----:B------:R-:W-:Y:S02]  /*36d0*/  IADD3.X R9, RZ, R4, R101, P2, P0 ;  /* 0x00000004ff097210 */ /* 0x000fe400017e0465 */
[----:B------:R-:W-:Y:S02]  /*36e0*/  IADD3 R2, P2, P0, R2, R0, R109 ;  /* 0x0000000002027210 */ /* 0x000fe4000785e06d */
[-C--:B------:R-:W-:Y:S02]  /*36f0*/  IADD3.X R7, RZ, R4.reuse, R104, P6, P5 ;  /* 0x00000004ff077210 */ /* 0x080fe400037ea468 */
[----:B------:R-:W-:Y:S02]  /*3700*/  ISETP.NE.U32.AND P6, PT, R11, RZ, PT ;  /* 0x000000ff0b00720c */ /* 0x000fe40003fc5070 */
[----:B------:R-:W-:Y:S02]  /*3710*/  ISETP.NE.U32.AND P5, PT, R10, RZ, PT ;  /* 0x000000ff0a00720c */ /* 0x000fe40003fa5070 */
[----:B------:R-:W-:-:S02]  /*3720*/  IADD3.X R3, RZ, R4, R102, P2, P0 ;  /* 0x00000004ff037210 */ /* 0x000fc400017e0466 */
[----:B------:R-:W-:-:S07]  /*3730*/  ISETP.NE.U32.AND P0, PT, R5, RZ, PT ;  /* 0x000000ff0500720c */ /* 0x000fce0003f05070 */
[----:B------:R-:W-:Y:S01]  /*3740*/  @!PT LDS RZ, [RZ] ;  /* 0x00000000fffff984 */ /* 0x000fe20000000800 */
[----:B------:R-:W-:Y:S01]  /*3750*/  @!PT LDS RZ, [RZ] ;  /* 0x00000000fffff984 */ /* 0x000fe20000000800 */
[----:B------:R-:W-:Y:S01]  /*3760*/  @!PT LDS RZ, [RZ] ;  /* 0x00000000fffff984 */ /* 0x000fe20000000800 */
[----:B------:R1:W-:Y:S04]  /*3770*/  LDGSTS.E.BYPASS.LTC128B.128.ZFILL [R182+0x7100], [R8.64], P6 ;  /* 0x0710000008b67fae */ /* 0x0003e8000b141d46 */
[----:B------:R1:W-:Y:S04]  /*3780*/  LDGSTS.E.BYPASS.LTC128B.128.ZFILL [R182+0x9100], [R6.64], P5 ;  /* 0x0910000006b67fae */ /* 0x0003e8000a941d46 */
[----:B------:R1:W-:Y:S02]  /*3790*/  LDGSTS.E.BYPASS.LTC128B.128.ZFILL [R182+0xb100], [R2.64], P0 ;  /* 0x0b10000002b67fae */ /* 0x0003e40008141d46 */
.L_x_1028:
[----:B--234-:R-:W-:Y:S05]  /*37a0*/  BSYNC B0 ;  /* 0x0000000000007941 */ /* 0x01cfea0003800000 */
.L_x_1027:
[----:B-1----:R-:W2:Y:S01]  /*37b0*/  LDL R2, [R1] ;  /* 0x0000000001027983 */ /* 0x002ea20000100800 */
[----:B------:R-:W-:Y:S01]  /*37c0*/  MOV R0, 0x1 ;  /* 0x0000000100007802 */ /* 0x000fe20000000f00 */
[----:B------:R-:W-:-:S02]  /*37d0*/  IMAD.MOV.U32 R3, RZ, RZ, c[0x0][0x2ac] ;  /* 0x0000ab00ff037624 */ /* 0x000fc400078e00ff */
[----:B------:R-:W0:Y:S01]  /*37e0*/  LDGDEPBAR ;  /* 0x00000000000079af */ /* 0x000e220000000000 */
[----:B------:R-:W-:Y:S02]  /*37f0*/  IMAD.IADD R6, R106, 0x1, -R225 ;  /* 0x000000016a067824 */ /* 0x000fe400078e0ae1 */
[----:B------:R-:W-:-:S04]  /*3800*/  IMAD R0, R100, -0x40, R0 ;  /* 0xffffffc064007824 */ /* 0x000fc800078e0200 */
[----:B------:R-:W-:-:S05]  /*3810*/  IMAD R0, R3, c[0x0][0x1d0], R0 ;  /* 0x0000740003007a24 */ /* 0x000fca00078e0200 */
[----:B------:R-:W-:Y:S02]  /*3820*/  IADD3 R5, R0, -c[0x0][0x168], -R225 ;  /* 0x80005a0000057a10 */ /* 0x000fe40007ffe8e1 */
[----:B--2---:R-:W-:-:S04]  /*3830*/  IADD3 R210, R2, R229, RZ ;  /* 0x000000e502d27210 */ /* 0x004fc80007ffe0ff */
[----:B------:R-:W-:Y:S01]  /*3840*/  MOV R4, R210 ;  /* 0x000000d200047202 */ /* 0x000fe20000000f00 */
[----:B------:R-:W-:-:S05]  /*3850*/  @P4 IMAD.HI.U32 R2, R210, c[0x0][0x2c8], RZ ;  /* 0x0000b200d2024a27 */ /* 0x000fca00078e00ff */
[----:B------:R-:W-:Y:S01]  /*3860*/  @P4 SHF.R.U32.HI R4, RZ, c[0x0][0x2cc], R2 ;  /* 0x0000b300ff044a19 */ /* 0x000fe20000011602 */
[----:B------:R-:W-:Y:S05]  /*3870*/  BRA.DIV ~URZ, `(.L_x_1031) ;  /* 0x0000a7027f007947 */ /* 0x000fea000b800000 */
[----:B------:R1:W2:Y:S02]  /*3880*/  SHFL.IDX PT, R0, R4, RZ, 0x1c1f ;  /* 0x001c1fff04007589 */ /* 0x0002a400000e0000 */
.L_x_1075:
[----:B--2---:R-:W-:-:S05]  /*3890*/  IMAD.IADD R0, R5, 0x1, R0 ;  /* 0x0000000105007824 */ /* 0x004fca00078e0200 */
[----:B------:R-:W-:-:S04]  /*38a0*/  IMNMX R0, R6, R0, PT ;  /* 0x0000000006007217 */ /* 0x000fc80003800200 */
[C---:B------:R-:W-:Y:S02]  /*38b0*/  ISETP.GT.AND P6, PT, R0.reuse, RZ, PT ;  /* 0x000000ff0000720c */ /* 0x040fe40003fc4270 */
[C---:B------:R-:W-:Y:S02]  /*38c0*/  ISETP.GT.AND P5, PT, R0.reuse, 0x1, PT ;  /* 0x000000010000780c */ /* 0x040fe40003fa4270 */
[C---:B------:R-:W-:Y:S02]  /*38d0*/  ISETP.GT.AND P2, PT, R0.reuse, 0x8, PT ;  /* 0x000000080000780c */ /* 0x040fe40003f44270 */
[----:B------:R-:W-:Y:S02]  /*38e0*/  ISETP.GT.AND P0, PT, R0, 0x9, PT ;  /* 0x000000090000780c */ /* 0x000fe40003f04270 */
[----:B------:R-:W-:Y:S02]  /*38f0*/  FSEL R8, R78, -INF , P6 ;  /* 0xff8000004e087808 */ /* 0x000fe40003000000 */
[----:B------:R-:W-:-:S02]  /*3900*/  FSEL R9, R76, -INF , P5 ;  /* 0xff8000004c097808 */ /* 0x000fc40002800000 */
[----:B------:R-:W-:Y:S02]  /*3910*/  FSEL R11, R64, -INF , P2 ;  /* 0xff800000400b7808 */ /* 0x000fe40001000000 */
[----:B------:R-:W-:Y:S02]  /*3920*/  FSEL R13, R57, -INF , P0 ;  /* 0xff800000390d7808 */ /* 0x000fe40000000000 */
[C---:B------:R-:W-:Y:S02]  /*3930*/  ISETP.GT.AND P6, PT, R0.reuse, 0x10, PT ;  /* 0x000000100000780c */ /* 0x040fe40003fc4270 */
[C---:B------:R-:W-:Y:S02]  /*3940*/  ISETP.GT.AND P5, PT, R0.reuse, 0x11, PT ;  /* 0x000000110000780c */ /* 0x040fe40003fa4270 */
[C---:B------:R-:W-:Y:S02]  /*3950*/  ISETP.GT.AND P2, PT, R0.reuse, 0x18, PT ;  /* 0x000000180000780c */ /* 0x040fe40003f44270 */
[----:B------:R-:W-:-:S02]  /*3960*/  ISETP.GT.AND P0, PT, R0, 0x19, PT ;  /* 0x000000190000780c */ /* 0x000fc40003f04270 */
[----:B------:R-:W-:Y:S02]  /*3970*/  FSEL R15, R56, -INF , P6 ;  /* 0xff800000380f7808 */ /* 0x000fe40003000000 */
[----:B------:R-:W-:Y:S02]  /*3980*/  FSEL R21, R52, -INF , P5 ;  /* 0xff80000034157808 */ /* 0x000fe40002800000 */
[----:B------:R-:W-:Y:S02]  /*3990*/  FSEL R22, R40, -INF , P2 ;  /* 0xff80000028167808 */ /* 0x000fe40001000000 */
[----:B------:R-:W-:Y:S02]  /*39a0*/  FSEL R23, R25, -INF , P0 ;  /* 0xff80000019177808 */ /* 0x000fe40000000000 */
[C---:B------:R-:W-:Y:S02]  /*39b0*/  ISETP.GT.AND P6, PT, R0.reuse, 0x20, PT ;  /* 0x000000200000780c */ /* 0x040fe40003fc4270 */
[----:B------:R-:W-:-:S02]  /*39c0*/  ISETP.GT.AND P5, PT, R0, 0x21, PT ;  /* 0x000000210000780c */ /* 0x000fc40003fa4270 */
[C---:B------:R-:W-:Y:S02]  /*39d0*/  ISETP.GT.AND P2, PT, R0.reuse, 0x28, PT ;  /* 0x000000280000780c */ /* 0x040fe40003f44270 */
[----:B------:R-:W-:Y:S02]  /*39e0*/  ISETP.GT.AND P0, PT, R0, 0x29, PT ;  /* 0x000000290000780c */ /* 0x000fe40003f04270 */
[----:B------:R-:W-:Y:S02]  /*39f0*/  FSEL R95, R32, -INF , P6 ;  /* 0xff800000205f7808 */ /* 0x000fe40003000000 */
[----:B------:R-:W-:Y:S02]  /*3a00*/  FSEL R94, R33, -INF , P5 ;  /* 0xff800000215e7808 */ /* 0x000fe40002800000 */
[----:B------:R-:W-:Y:S02]  /*3a10*/  FSEL R93, R24, -INF , P2 ;  /* 0xff800000185d7808 */ /* 0x000fe40001000000 */
[----:B------:R-:W-:-:S02]  /*3a20*/  FSEL R92, R19, -INF , P0 ;  /* 0xff800000135c7808 */ /* 0x000fc40000000000 */
[C---:B------:R-:W-:Y:S02]  /*3a30*/  ISETP.GT.AND P6, PT, R0.reuse, 0x30, PT ;  /* 0x000000300000780c */ /* 0x040fe40003fc4270 */
[C---:B------:R-:W-:Y:S02]  /*3a40*/  ISETP.GT.AND P5, PT, R0.reuse, 0x31, PT ;  /* 0x000000310000780c */ /* 0x040fe40003fa4270 */
[C---:B------:R-:W-:Y:S02]  /*3a50*/  ISETP.GT.AND P2, PT, R0.reuse, 0x38, PT ;  /* 0x000000380000780c */ /* 0x040fe40003f44270 */
[----:B------:R-:W-:Y:S02]  /*3a60*/  ISETP.GT.AND P0, PT, R0, 0x39, PT ;  /* 0x000000390000780c */ /* 0x000fe40003f04270 */
[----:B------:R-:W-:Y:S02]  /*3a70*/  FSEL R185, R18, -INF , P6 ;  /* 0xff80000012b97808 */ /* 0x000fe40003000000 */
[----:B------:R-:W-:-:S02]  /*3a80*/  FSEL R184, R17, -INF , P5 ;  /* 0xff80000011b87808 */ /* 0x000fc40002800000 */
[----:B------:R-:W-:Y:S02]  /*3a90*/  FSEL R159, R16, -INF , P2 ;  /* 0xff800000109f7808 */ /* 0x000fe40001000000 */
[----:B------:R-:W-:Y:S01]  /*3aa0*/  FSEL R158, R14, -INF , P0 ;  /* 0xff8000000e9e7808 */ /* 0x000fe20000000000 */
[----:B------:R-:W-:Y:S05]  /*3ab0*/  BRA.DIV ~URZ, `(.L_x_1032) ;  /* 0x0000a5227f007947 */ /* 0x000fea000b800000 */
[----:B------:R-:W2:Y:S01]  /*3ac0*/  SHFL.IDX PT, R0, R4, 0x1, 0x1c1f ;  /* 0x003c1f0004007f89 */ /* 0x000ea200000e0000 */
[----:B------:R-:W-:-:S04]  /*3ad0*/  FMNMX.FTZ R2, R8, R9, !PT ;  /* 0x0000000908027209 */ /* 0x000fc80007810000 */
[----:B------:R-:W-:-:S04]  /*3ae0*/  FMNMX.FTZ R2, R11, R2, !PT ;  /* 0x000000020b027209 */ /* 0x000fc80007810000 */
[----:B------:R-:W-:-:S04]  /*3af0*/  FMNMX.FTZ R2, R13, R2, !PT ;  /* 0x000000020d027209 */ /* 0x000fc80007810000 */
[----:B------:R-:W-:-:S04]  /*3b00*/  FMNMX.FTZ R2, R15, R2, !PT ;  /* 0x000000020f027209 */ /* 0x000fc80007810000 */
[----:B------:R-:W-:-:S04]  /*3b10*/  FMNMX.FTZ R2, R21, R2, !PT ;  /* 0x0000000215027209 */ /* 0x000fc80007810000 */
[----:B------:R-:W-:Y:S01]  /*3b20*/  FMNMX.FTZ R2, R22, R2, !PT ;  /* 0x0000000216027209 */ /* 0x000fe20007810000 */
[----:B--2---:R-:W-:-:S03]  /*3b30*/  IMAD.IADD R0, R5, 0x1, R0 ;  /* 0x0000000105007824 */ /* 0x004fc600078e0200 */
[----:B------:R-:W-:Y:S02]  /*3b40*/  FMNMX.FTZ R2, R23, R2, !PT ;  /* 0x0000000217027209 */ /* 0x000fe40007810000 */
[----:B------:R-:W-:Y:S02]  /*3b50*/  IMNMX R0, R6, R0, PT ;  /* 0x0000000006007217 */ /* 0x000fe40003800200 */
[----:B------:R-:W-:Y:S02]  /*3b60*/  FMNMX.FTZ R2, R95, R2, !PT ;  /* 0x000000025f027209 */ /* 0x000fe40007810000 */
[C---:B------:R-:W-:Y:S02]  /*3b70*/  ISETP.GT.AND P5, PT, R0.reuse, RZ, PT ;  /* 0x000000ff0000720c */ /* 0x040fe40003fa4270 */
[C---:B------:R-:W-:Y:S02]  /*3b80*/  ISETP.GT.AND P2, PT, R0.reuse, 0x1, PT ;  /* 0x000000010000780c */ /* 0x040fe40003f44270 */
[----:B------:R-:W-:-:S02]  /*3b90*/  ISETP.GT.AND P0, PT, R0, 0x8, PT ;  /* 0x000000080000780c */ /* 0x000fc40003f04270 */
[----:B------:R-:W-:Y:S02]  /*3ba0*/  FSEL R5, R77, -INF , P5 ;  /* 0xff8000004d057808 */ /* 0x000fe40002800000 */
[----:B------:R-:W-:Y:S02]  /*3bb0*/  FSEL R6, R67, -INF , P2 ;  /* 0xff80000043067808 */ /* 0x000fe40001000000 */
[----:B------:R-:W-:Y:S02]  /*3bc0*/  ISETP.GT.AND P2, PT, R0, 0x9, PT ;  /* 0x000000090000780c */ /* 0x000fe40003f44270 */
[----:B------:R-:W-:Y:S02]  /*3bd0*/  FSEL R7, R66, -INF , P0 ;  /* 0xff80000042077808 */ /* 0x000fe40000000000 */
[----:B------:R-:W-:Y:S02]  /*3be0*/  FMNMX.FTZ R3, R5, R6, !PT ;  /* 0x0000000605037209 */ /* 0x000fe40007810000 */
[----:B------:R-:W-:-:S02]  /*3bf0*/  ISETP.GT.AND P0, PT, R0, 0x10, PT ;  /* 0x000000100000780c */ /* 0x000fc40003f04270 */
[----:B------:R-:W-:Y:S02]  /*3c00*/  FSEL R10, R65, -INF , P2 ;  /* 0xff800000410a7808 */ /* 0x000fe40001000000 */
[----:B------:R-:W-:Y:S02]  /*3c10*/  FMNMX.FTZ R3, R7, R3, !PT ;  /* 0x0000000307037209 */ /* 0x000fe40007810000 */
        /* <DEDUP_REMOVED lines=15> */
[----:B------:R-:W-:-:S02]  /*3d10*/  FMNMX.FTZ R2, R94, R2, !PT ;  /* 0x000000025e027209 */ /* 0x000fc40007810000 */
[C---:B------:R-:W-:Y:S02]  /*3d20*/  ISETP.GT.AND P0, PT, R0.reuse, 0x28, PT ;  /* 0x000000280000780c */ /* 0x040fe40003f04270 */
[----:B------:R-:W-:Y:S02]  /*3d30*/  FSEL R81, R35, -INF , P2 ;  /* 0xff80000023517808 */ /* 0x000fe40001000000 */
[----:B------:R-:W-:Y:S02]  /*3d40*/  FMNMX.FTZ R3, R83, R3, !PT ;  /* 0x0000000353037209 */ /* 0x000fe40007810000 */
[----:B------:R-:W-:Y:S02]  /*3d50*/  FMNMX.FTZ R2, R93, R2, !PT ;  /* 0x000000025d027209 */ /* 0x000fe40007810000 */
[----:B------:R-:W-:Y:S02]  /*3d60*/  ISETP.GT.AND P2, PT, R0, 0x29, PT ;  /* 0x000000290000780c */ /* 0x000fe40003f44270 */
        /* <DEDUP_REMOVED lines=19> */
[----:B------:R-:W-:Y:S02]  /*3ea0*/  FSEL R102, R26, -INF , P2 ;  /* 0xff8000001a667808 */ /* 0x000fe40001000000 */
[----:B------:R-:W-:Y:S02]  /*3eb0*/  FMNMX.FTZ R2, R101, R3, !PT ;  /* 0x0000000365027209 */ /* 0x000fe40007810000 */
[----:B------:R-:W2:Y:S02]  /*3ec0*/  SHFL.BFLY PT, R3, R0, 0x2, 0x1f ;  /* 0x0c401f0000037f89 */ /* 0x000ea400000e0000 */
[----:B------:R-:W-:-:S05]  /*3ed0*/  FMNMX.FTZ R2, R102, R2, !PT ;  /* 0x0000000266027209 */ /* 0x000fca0007810000 */
[----:B------:R-:W3:Y:S01]  /*3ee0*/  SHFL.BFLY PT, R12, R2, 0x2, 0x1f ;  /* 0x0c401f00020c7f89 */ /* 0x000ee200000e0000 */
[----:B--2---:R-:W-:-:S05]  /*3ef0*/  FMNMX.FTZ R0, R3, R0, !PT ;  /* 0x0000000003007209 */ /* 0x004fca0007810000 */
[----:B------:R-:W2:Y:S01]  /*3f00*/  SHFL.BFLY PT, R100, R0, 0x1, 0x1f ;  /* 0x0c201f0000647f89 */ /* 0x000ea200000e0000 */
[----:B---3--:R-:W-:-:S05]  /*3f10*/  FMNMX.FTZ R12, R2, R12, !PT ;  /* 0x0000000c020c7209 */ /* 0x008fca0007810000 */
[----:B------:R3:W4:Y:S01]  /*3f20*/  SHFL.BFLY PT, R3, R12, 0x1, 0x1f ;  /* 0x0c201f000c037f89 */ /* 0x00072200000e0000 */
[----:B--2---:R-:W-:-:S05]  /*3f30*/  FMNMX.FTZ R100, R0, R100, !PT ;  /* 0x0000006400647209 */ /* 0x004fca0007810000 */
.L_x_1076:
[C---:B------:R-:W-:Y:S01]  /*3f40*/  FMUL.FTZ R2, R100.reuse, c[0x0][0x2d0] ;  /* 0x0000b40064027a20 */ /* 0x040fe20000410000 */
[----:B------:R-:W-:Y:S01]  /*3f50*/  FSETP.NEU.FTZ.AND P0, PT, R100, -INF , PT ;  /* 0xff8000006400780b */ /* 0x000fe20003f1d000 */
[----:B------:R-:W-:Y:S01]  /*3f60*/  WARPSYNC 0xffffffff ;  /* 0xffffffff00007948 */ /* 0x000fe20003800000 */
[----:B---34-:R-:W-:Y:S01]  /*3f70*/  FMNMX.FTZ R12, R3, R12, !PT ;  /* 0x0000000c030c7209 */ /* 0x018fe20007810000 */
[----:B------:R-:W-:Y:S01]  /*3f80*/  LDSM.16.MT88.4 R16, [R162] ;  /* 0x00000000a210783b */ /* 0x000fe20000004200 */
[----:B------:R-:W-:Y:S02]  /*3f90*/  FSEL R2, R2, RZ, P0 ;  /* 0x000000ff02027208 */ /* 0x000fe40000000000 */
[----:B------:R-:W-:Y:S01]  /*3fa0*/  FSETP.NEU.FTZ.AND P0, PT, R12, -INF , PT ;  /* 0xff8000000c00780b */ /* 0x000fe20003f1d000 */
[----:B------:R-:W-:Y:S02]  /*3fb0*/  LDSM.16.MT88.4 R32, [R165] ;  /* 0x00000000a520783b */ /* 0x000fe40000004200 */
[----:B------:R-:W-:-:S02]  /*3fc0*/  FFMA.FTZ R0, R8, c[0x0][0x2d0], -R2 ;  /* 0x0000b40008007a23 */ /* 0x000fc40000010802 */
        /* <DEDUP_REMOVED lines=8> */
[----:B--2---:R-:W-:-:S03]  /*4050*/  FFMA.FTZ R0, R9, c[0x0][0x2d0], -R2 ;  /* 0x0000b40009007a23 */ /* 0x004fc60000010802 */
[----:B------:R-:W-:Y:S01]  /*4060*/  LDSM.16.MT88.4 R68, [R162+0x4000] ;  /* 0x00400000a244783b */ /* 0x000fe20000004200 */
[----:B------:R2:W4:Y:S01]  /*4070*/  MUFU.EX2 R195, R0 ;  /* 0x0000000000c37308 */ /* 0x0005220000000800 */
[----:B---3--:R-:W-:-:S07]  /*4080*/  FFMA.FTZ R3, R13, c[0x0][0x2d0], -R2 ;  /* 0x0000b4000d037a23 */ /* 0x008fce0000010802 */
[----:B------:R3:W-:Y:S01]  /*4090*/  MUFU.EX2 R204, R3 ;  /* 0x0000000300cc7308 */ /* 0x0007e20000000800 */
[----:B--2---:R-:W-:Y:S01]  /*40a0*/  FMUL.FTZ R0, R12, c[0x0][0x2d0] ;  /* 0x0000b4000c007a20 */ /* 0x004fe20000410000 */
[----:B----4-:R-:W-:-:S04]  /*40b0*/  F2FP.PACK_AB R8, R195, R202 ;  /* 0x000000cac308723e */ /* 0x010fc800000000ff */
[----:B------:R-:W-:-:S05]  /*40c0*/  FSEL R0, R0, RZ, P0 ;  /* 0x000000ff00007208 */ /* 0x000fca0000000000 */
[----:B---3--:R-:W-:-:S04]  /*40d0*/  FFMA.FTZ R3, R5, c[0x0][0x2d0], -R0 ;  /* 0x0000b40005037a23 */ /* 0x008fc80000010800 */
[----:B------:R2:W-:Y:S02]  /*40e0*/  MUFU.EX2 R203, R3 ;  /* 0x0000000300cb7308 */ /* 0x0005e40000000800 */
[----:B--2---:R-:W-:-:S06]  /*40f0*/  FFMA.FTZ R3, R6, c[0x0][0x2d0], -R0 ;  /* 0x0000b40006037a23 */ /* 0x004fcc0000010800 */
[----:B------:R2:W3:Y:S02]  /*4100*/  MUFU.EX2 R199, R3 ;  /* 0x0000000300c77308 */ /* 0x0004e40000000800 */
[--C-:B--2---:R-:W-:Y:S01]  /*4110*/  FFMA.FTZ R3, R7, c[0x0][0x2d0], -R0.reuse ;  /* 0x0000b40007037a23 */ /* 0x104fe20000010800 */
[----:B---3--:R-:W-:Y:S01]  /*4120*/  F2FP.PACK_AB R9, R199, R203 ;  /* 0x000000cbc709723e */ /* 0x008fe200000000ff */
[----:B-1----:R-:W1:Y:S04]  /*4130*/  LDSM.16.MT88.4 R4, [R163] ;  /* 0x00000000a304783b */ /* 0x002e680000004200 */
[----:B------:R2:W-:Y:S02]  /*4140*/  MUFU.EX2 R201, R3 ;  /* 0x0000000300c97308 */ /* 0x0005e40000000800 */
[----:B--2---:R-:W-:Y:S01]  /*4150*/  FFMA.FTZ R3, R10, c[0x0][0x2d0], -R0 ;  /* 0x0000b4000a037a23 */ /* 0x004fe20000010800 */
[----:B------:R-:W-:-:S05]  /*4160*/  F2FP.PACK_AB R10, R204, R198 ;  /* 0x000000c6cc0a723e */ /* 0x000fca00000000ff */
        /* <DEDUP_REMOVED lines=16> */
[----:B-1----:R-:W-:Y:S01]  /*4270*/  FFMA.FTZ R3, R14, c[0x0][0x2d0], -R0 ;  /* 0x0000b4000e037a23 */ /* 0x002fe20000010800 */
[----:B--2---:R-:W-:-:S05]  /*4280*/  F2FP.PACK_AB R6, R235, R233 ;  /* 0x000000e9eb06723e */ /* 0x004fca00000000ff */
[----:B------:R1:W-:Y:S02]  /*4290*/  MUFU.EX2 R211, R3 ;  /* 0x0000000300d37308 */ /* 0x0003e40000000800 */
[--C-:B-1----:R-:W-:Y:S02]  /*42a0*/  FFMA.FTZ R3, R20, c[0x0][0x2d0], -R0.reuse ;  /* 0x0000b40014037a23 */ /* 0x102fe40000010800 */
[----:B------:R-:W-:Y:S04]  /*42b0*/  HMMA.16816.F32 R20, R8, R32, RZ ;  /* 0x000000200814723c */ /* 0x000fe800000018ff */
        /* <DEDUP_REMOVED lines=23> */
[C---:B------:R-:W-:Y:S01]  /*4430*/  HMMA.16816.F32 R136, R4.reuse, R40, R20 ;  /* 0x000000280488723c */ /* 0x040fe20000001814 */
[----:B------:R-:W-:Y:S07]  /*4440*/  LDSM.16.MT88.4 R40, [R162+0x2800] ;  /* 0x00280000a228783b */ /* 0x000fee0000004200 */
[----:B------:R-:W-:Y:S01]  /*4450*/  HMMA.16816.F32 R120, R4, R46, R28 ;  /* 0x0000002e0478723c */ /* 0x000fe2000000181c */
[----:B-----5:R-:W-:-:S07]  /*4460*/  FFMA.FTZ R3, R92, c[0x0][0x2d0], -R2 ;  /* 0x0000b4005c037a23 */ /* 0x020fce0000010802 */
[C---:B------:R-:W-:Y:S01]  /*4470*/  HMMA.16816.F32 R20, R8.reuse, R64, RZ ;  /* 0x000000400814723c */ /* 0x040fe200000018ff */
[----:B------:R-:W5:Y:S01]  /*4480*/  LDSM.16.MT88.4 R64, [R164+0x2800] ;  /* 0x00280000a440783b */ /* 0x000f620000004200 */
[----:B------:R2:W2:Y:S06]  /*4490*/  MUFU.EX2 R194, R3 ;  /* 0x0000000300c27308 */ /* 0x0004ac0000000800 */
[C---:B-1----:R-:W-:Y:S08]  /*44a0*/  HMMA.16816.F32 R44, R8.reuse, R24, RZ ;  /* 0x00000018082c723c */ /* 0x042ff000000018ff */
[----:B------:R-:W-:Y:S01]  /*44b0*/  HMMA.16816.F32 R32, R8, R26, RZ ;  /* 0x0000001a0820723c */ /* 0x000fe200000018ff */
[----:B--2---:R-:W-:-:S04]  /*44c0*/  FFMA.FTZ R3, R83, c[0x0][0x2d0], -R0 ;  /* 0x0000b40053037a23 */ /* 0x004fc80000010800 */
[----:B------:R1:W-:Y:S03]  /*44d0*/  MUFU.EX2 R187, R3 ;  /* 0x0000000300bb7308 */ /* 0x0003e60000000800 */
[----:B---3--:R-:W-:Y:S08]  /*44e0*/  HMMA.16816.F32 R108, R4, R38, R16 ;  /* 0x00000026046c723c */ /* 0x008ff00000001810 */
[----:B----4-:R-:W-:Y:S01]  /*44f0*/  HMMA.16816.F32 R16, R8, R56, RZ ;  /* 0x000000380810723c */ /* 0x010fe200000018ff */
[----:B-1----:R-:W-:-:S07]  /*4500*/  FFMA.FTZ R3, R81, c[0x0][0x2d0], -R0 ;  /* 0x0000b40051037a23 */ /* 0x002fce0000010800 */
[C---:B------:R-:W-:Y:S01]  /*4510*/  HMMA.16816.F32 R128, R4.reuse, R52, R44 ;  /* 0x000000340480723c */ /* 0x040fe2000000182c */
[----:B------:R1:W2:Y:S07]  /*4520*/  MUFU.EX2 R188, R3 ;  /* 0x0000000300bc7308 */ /* 0x0002ae0000000800 */
[----:B------:R-:W-:Y:S01]  /*4530*/  HMMA.16816.F32 R148, R4, R36, R20 ;  /* 0x000000240494723c */ /* 0x000fe20000001814 */
[----:B------:R-:W3:Y:S07]  /*4540*/  LDSM.16.MT88.4 R36, [R162+0x4800] ;  /* 0x00480000a224783b */ /* 0x000eee0000004200 */
[----:B------:R-:W-:Y:S01]  /*4550*/  HMMA.16816.F32 R28, R8, R60, RZ ;  /* 0x0000003c081c723c */ /* 0x000fe200000018ff */
[----:B-1----:R-:W-:-:S04]  /*4560*/  FFMA.FTZ R3, R82, c[0x0][0x2d0], -R0 ;  /* 0x0000b40052037a23 */ /* 0x002fc80000010800 */
[----:B------:R1:W-:Y:S03]  /*4570*/  MUFU.EX2 R189, R3 ;  /* 0x0000000300bd7308 */ /* 0x0003e60000000800 */
[C---:B------:R-:W-:Y:S01]  /*4580*/  HMMA.16816.F32 R52, R4.reuse, R54, R32 ;  /* 0x000000360434723c */ /* 0x040fe20000001820 */
[----:B------:R-:W4:Y:S07]  /*4590*/  LDSM.16.MT88.4 R32, [R163+0x4000] ;  /* 0x00400000a320783b */ /* 0x000f2e0000004200 */
[----:B-----5:R-:W-:Y:S01]  /*45a0*/  HMMA.16816.F32 R84, R4, R64, R16 ;  /* 0x000000400454723c */ /* 0x020fe20000001810 */
[----:B-1----:R-:W-:-:S07]  /*45b0*/  FFMA.FTZ R3, R80, c[0x0][0x2d0], -R0 ;  /* 0x0000b40050037a23 */ /* 0x002fce0000010800 */
[C---:B------:R-:W-:Y:S01]  /*45c0*/  HMMA.16816.F32 R16, R8.reuse, R68, RZ ;  /* 0x000000440810723c */ /* 0x040fe200000018ff */
[----:B------:R1:W5:Y:S07]  /*45d0*/  MUFU.EX2 R191, R3 ;  /* 0x0000000300bf7308 */ /* 0x00036e0000000800 */
[----:B------:R-:W-:Y:S01]  /*45e0*/  HMMA.16816.F32 R24, R8, R62, RZ ;  /* 0x0000003e0818723c */ /* 0x000fe200000018ff */
[----:B------:R-:W2:Y:S07]  /*45f0*/  LDSM.16.MT88.4 R60, [R165+0x2800] ;  /* 0x00280000a53c783b */ /* 0x000eae0000004200 */
[----:B------:R-:W-:Y:S01]  /*4600*/  HMMA.16816.F32 R124, R4, R40, R28 ;  /* 0x00000028047c723c */ /* 0x000fe2000000181c */
[----:B------:R-:W2:Y:S01]  /*4610*/  LDSM.16.MT88.4 R28, [R163+0x4800] ;  /* 0x00480000a31c783b */ /* 0x000ea20000004200 */
[----:B-1----:R-:W-:-:S04]  /*4620*/  FFMA.FTZ R3, R185, c[0x0][0x2d0], -R2 ;  /* 0x0000b400b9037a23 */ /* 0x002fc80000010802 */
[----:B------:R1:W-:Y:S02]  /*4630*/  MUFU.EX2 R14, R3 ;  /* 0x00000003000e7308 */ /* 0x0003e40000000800 */
[C---:B------:R-:W-:Y:S08]  /*4640*/  HMMA.16816.F32 R20, R8.reuse, R50, RZ ;  /* 0x000000320814723c */ /* 0x040ff000000018ff */
[----:B------:R-:W-:Y:S01]  /*4650*/  HMMA.16816.F32 R44, R8, R48, RZ ;  /* 0x00000030082c723c */ /* 0x000fe200000018ff */
[----:B-1----:R-:W-:Y:S01]  /*4660*/  FFMA.FTZ R3, R184, c[0x0][0x2d0], -R2 ;  /* 0x0000b400b8037a23 */ /* 0x002fe20000010802 */
[----:B------:R-:W-:-:S06]  /*4670*/  IADD3 R184, R196, -0x2, RZ ;  /* 0xfffffffec4b87810 */ /* 0x000fcc0007ffe0ff */
[----:B---3--:R-:W-:Y:S01]  /*4680*/  HMMA.16816.F32 R72, R4, R36, R16 ;  /* 0x000000240448723c */ /* 0x008fe20000001810 */
[----:B------:R1:W3:Y:S07]  /*4690*/  MUFU.EX2 R205, R3 ;  /* 0x0000000300cd7308 */ /* 0x0002ee0000000800 */
[----:B----4-:R-:W-:Y:S08]  /*46a0*/  HMMA.16816.F32 R16, R8, R34, RZ ;  /* 0x000000220810723c */ /* 0x010ff000000018ff */
[----:B------:R-:W-:Y:S01]  /*46b0*/  HMMA.16816.F32 R116, R4, R42, R24 ;  /* 0x0000002a0474723c */ /* 0x000fe20000001818 */
[----:B-1----:R-:W-:-:S02]  /*46c0*/  FFMA.FTZ R3, R159, c[0x0][0x2d0], -R2 ;  /* 0x0000b4009f037a23 */ /* 0x002fc40000010802 */
[----:B------:R-:W-:Y:S02]  /*46d0*/  FFMA.FTZ R2, R158, c[0x0][0x2d0], -R2 ;  /* 0x0000b4009e027a23 */ /* 0x000fe40000010802 */
[----:B------:R1:W-:Y:S03]  /*46e0*/  MUFU.EX2 R159, R3 ;  /* 0x00000003009f7308 */ /* 0x0003e60000000800 */
[----:B------:R-:W-:Y:S05]  /*46f0*/  HMMA.16816.F32 R24, R8, R58, RZ ;  /* 0x0000003a0818723c */ /* 0x000fea00000018ff */
[----:B------:R4:W3:Y:S03]  /*4700*/  MUFU.EX2 R15, R2 ;  /* 0x00000002000f7308 */ /* 0x0008e60000000800 */
[----:B--2---:R-:W-:Y:S01]  /*4710*/  HMMA.16816.F32 R88, R4, R62, R20 ;  /* 0x0000003e0458723c */ /* 0x004fe20000001814 */
[----:B-1----:R-:W-:-:S07]  /*4720*/  FADD.FTZ R3, R202, R195 ;  /* 0x000000c3ca037221 */ /* 0x002fce0000010000 */
[----:B------:R-:W-:Y:S01]  /*4730*/  HMMA.16816.F32 R96, R4, R60, R44 ;  /* 0x0000003c0460723c */ /* 0x000fe2000000182c */
[----:B----4-:R-:W-:-:S07]  /*4740*/  FFMA.FTZ R2, R157, c[0x0][0x2d0], -R0 ;  /* 0x0000b4009d027a23 */ /* 0x010fce0000010800 */
[----:B------:R-:W-:Y:S01]  /*4750*/  HMMA.16816.F32 R20, R8, R32, RZ ;  /* 0x000000200814723c */ /* 0x000fe200000018ff */
[----:B------:R-:W1:Y:S07]  /*4760*/  LDSM.16.MT88.4 R32, [R165+0x4000] ;  /* 0x00400000a520783b */ /* 0x000e6e0000004200 */
[C---:B------:R-:W-:Y:S01]  /*4770*/  HMMA.16816.F32 R44, R4.reuse, R30, R16 ;  /* 0x0000001e042c723c */ /* 0x040fe20000001810 */
[----:B------:R-:W2:Y:S07]  /*4780*/  LDSM.16.MT88.4 R16, [R164+0x4000] ;  /* 0x00400000a410783b */ /* 0x000eae0000004200 */
[----:B------:R-:W-:Y:S08]  /*4790*/  HMMA.16816.F32 R76, R4, R66, R24 ;  /* 0x00000042044c723c */ /* 0x000ff00000001818 */
[----:B------:R-:W-:Y:S08]  /*47a0*/  HMMA.16816.F32 R24, R8, R70, RZ ;  /* 0x000000460818723c */ /* 0x000ff000000018ff */
[----:B------:R-:W-:Y:S01]  /*47b0*/  HMMA.16816.F32 R48, R4, R28, R20 ;  /* 0x0000001c0430723c */ /* 0x000fe20000001814 */
[----:B------:R-:W4:Y:S07]  /*47c0*/  LDSM.16.MT88.4 R28, [R165+0x4800] ;  /* 0x00480000a51c783b */ /* 0x000f2e0000004200 */
[----:B-1----:R-:W-:Y:S08]  /*47d0*/  HMMA.16816.F32 R20, R8, R34, RZ ;  /* 0x000000220814723c */ /* 0x002ff000000018ff */
[----:B------:R-:W-:Y:S08]  /*47e0*/  HMMA.16816.F32 R56, R4, R38, R24 ;  /* 0x000000260438723c */ /* 0x000ff00000001818 */
[C---:B------:R-:W-:Y:S08]  /*47f0*/  HMMA.16816.F32 R24, R8.reuse, R32, RZ ;  /* 0x000000200818723c */ /* 0x040ff000000018ff */
[C---:B--2---:R-:W-:Y:S08]  /*4800*/  HMMA.16816.F32 R32, R8.reuse, R16, RZ ;  /* 0x000000100820723c */ /* 0x044ff000000018ff */
[----:B------:R-:W-:Y:S01]  /*4810*/  HMMA.16816.F32 R8, R8, R18, RZ ;  /* 0x000000120808723c */ /* 0x000fe200000018ff */
[----:B------:R-:W1:Y:S07]  /*4820*/  LDSM.16.MT88.4 R16, [R164+0x4800] ;  /* 0x00480000a410783b */ /* 0x000e6e0000004200 */
[C---:B----4-:R-:W-:Y:S08]  /*4830*/  HMMA.16816.F32 R36, R4.reuse, R28, R24 ;  /* 0x0000001c0424723c */ /* 0x050ff00000001818 */
[C---:B------:R-:W-:Y:S08]  /*4840*/  HMMA.16816.F32 R20, R4.reuse, R30, R20 ;  /* 0x0000001e0414723c */ /* 0x040ff00000001814 */
[C---:B-1----:R-:W-:Y:S08]  /*4850*/  HMMA.16816.F32 R32, R4.reuse, R16, R32 ;  /* 0x000000100420723c */ /* 0x042ff00000001820 */
[----:B------:R-:W-:Y:S01]  /*4860*/  HMMA.16816.F32 R16, R4, R18, R8 ;  /* 0x000000120410723c */ /* 0x000fe20000001808 */
[----:B------:R-:W1:Y:S06]  /*4870*/  LDSM.16.MT88.4 R8, [R162+0x1000] ;  /* 0x00100000a208783b */ /* 0x000e6c0000004200 */
[----:B------:R-:W-:-:S02]  /*4880*/  F2FP.PACK_AB R4, R192, R190 ;  /* 0x000000bec004723e */ /* 0x000fc400000000ff */
[----:B------:R-:W-:Y:S02]  /*4890*/  F2FP.PACK_AB R6, R194, R193 ;  /* 0x000000c1c206723e */ /* 0x000fe400000000ff */
[----:B------:R-:W-:Y:S02]  /*48a0*/  F2FP.PACK_AB R5, R188, R187 ;  /* 0x000000bbbc05723e */ /* 0x000fe400000000ff */
[----:B-----5:R-:W-:-:S07]  /*48b0*/  F2FP.PACK_AB R7, R191, R189 ;  /* 0x000000bdbf07723e */ /* 0x020fce00000000ff */
        /* <DEDUP_REMOVED lines=20> */
[----:B------:R-:W1:Y:S04]  /*4a00*/  LDSM.16.MT88.4 R8, [R165+0x3000] ;  /* 0x00300000a508783b */ /* 0x000e680000004200 */
[----:B------:R-:W-:Y:S03]  /*4a10*/  LDSM.16.MT88.4 R108, [R162+0x1800] ;  /* 0x00180000a26c783b */ /* 0x000fe60000004200 */
[C---:B-1----:R-:W-:Y:S07]  /*4a20*/  HMMA.16816.F32 R144, R4.reuse, R8, R96 ;  /* 0x000000080490723c */ /* 0x042fee0000001860 */
[----:B---3--:R-:W-:Y:S01]  /*4a30*/  F2FP.PACK_AB R96, R205, R14 ;  /* 0x0000000ecd60723e */ /* 0x008fe200000000ff */
[----:B------:R-:W-:Y:S01]  /*4a40*/  HMMA.16816.F32 R88, R4, R10, R88 ;  /* 0x0000000a0458723c */ /* 0x000fe20000001858 */
[----:B------:R-:W1:Y:S01]  /*4a50*/  LDSM.16.MT88.4 R8, [R164+0x3000] ;  /* 0x00300000a408783b */ /* 0x000e620000004200 */
[----:B------:R-:W-:-:S06]  /*4a60*/  F2FP.PACK_AB R98, R15, R159 ;  /* 0x0000009f0f62723e */ /* 0x000fcc00000000ff */
        /* <DEDUP_REMOVED lines=16> */
[----:B------:R-:W-:Y:S01]  /*4b70*/  HMMA.16816.F32 R16, R4, R10, R16 ;  /* 0x0000000a0410723c */ /* 0x000fe20000001810 */
[----:B------:R1:W-:Y:S01]  /*4b80*/  MUFU.EX2 R7, R2 ;  /* 0x0000000200077308 */ /* 0x0003e20000000800 */
[----:B------:R-:W-:Y:S05]  /*4b90*/  LDSM.16.MT88.4 R8, [R164+0x5800] ;  /* 0x00580000a408783b */ /* 0x000fea0000004200 */
[----:B------:R-:W-:Y:S01]  /*4ba0*/  FADD.FTZ R4, R198, R3 ;  /* 0x00000003c6047221 */ /* 0x000fe20000010000 */
[----:B------:R-:W-:Y:S01]  /*4bb0*/  MOV R5, c[0x0][0x2ac] ;  /* 0x0000ab0000057a02 */ /* 0x000fe20000000f00 */
[----:B------:R-:W-:-:S02]  /*4bc0*/  FFMA.FTZ R3, R156, c[0x0][0x2d0], -R0 ;  /* 0x0000b4009c037a23 */ /* 0x000fc40000010800 */
[----:B------:R-:W-:Y:S02]  /*4bd0*/  FADD.FTZ R4, R204, R4 ;  /* 0x00000004cc047221 */ /* 0x000fe40000010000 */
[----:B------:R-:W2:Y:S01]  /*4be0*/  MUFU.EX2 R6, R3 ;  /* 0x0000000300067308 */ /* 0x000ea20000000800 */
[----:B------:R-:W-:Y:S02]  /*4bf0*/  IMAD R5, R5, c[0x0][0x1d0], RZ ;  /* 0x0000740005057a24 */ /* 0x000fe400078e02ff */
[--C-:B-1----:R-:W-:Y:S02]  /*4c00*/  FFMA.FTZ R2, R101, c[0x0][0x2d0], -R0.reuse ;  /* 0x0000b40065027a23 */ /* 0x102fe40000010800 */
[----:B------:R-:W-:-:S03]  /*4c10*/  FFMA.FTZ R0, R102, c[0x0][0x2d0], -R0 ;  /* 0x0000b40066007a23 */ /* 0x000fc60000010800 */
[----:B------:R1:W-:Y:S08]  /*4c20*/  MUFU.EX2 R13, R2 ;  /* 0x00000002000d7308 */ /* 0x0003f00000000800 */
[----:B------:R-:W3:Y:S01]  /*4c30*/  MUFU.EX2 R206, R0 ;  /* 0x0000000000ce7308 */ /* 0x000ee20000000800 */
[----:B--2---:R-:W-:Y:S01]  /*4c40*/  F2FP.PACK_AB R97, R6, R7 ;  /* 0x000000070661723e */ /* 0x004fe200000000ff */
[----:B-1----:R-:W-:-:S04]  /*4c50*/  FADD.FTZ R2, R203, R199 ;  /* 0x000000c7cb027221 */ /* 0x002fc80000010000 */
[----:B------:R-:W-:Y:S01]  /*4c60*/  FADD.FTZ R2, R201, R2 ;  /* 0x00000002c9027221 */ /* 0x000fe20000010000 */
[----:B---3--:R-:W-:-:S03]  /*4c70*/  F2FP.PACK_AB R99, R206, R13 ;  /* 0x0000000dce63723e */ /* 0x008fc600000000ff */
        /* <DEDUP_REMOVED lines=8> */
[----:B------:R-:W-:Y:S01]  /*4d00*/  HMMA.16816.F32 R124, R96, R126, R40 ;  /* 0x0000007e607c723c */ /* 0x000fe20000001828 */
[----:B------:R-:W1:Y:S01]  /*4d10*/  LDSM.16.MT88.4 R40, [R162+0x3800] ;  /* 0x00380000a228783b */ /* 0x000e620000004200 */
[----:B------:R-:W-:Y:S02]  /*4d20*/  FADD.FTZ R4, R235, R2 ;  /* 0x00000002eb047221 */ /* 0x000fe40000010000 */
[----:B------:R-:W-:-:S04]  /*4d30*/  @P4 IMAD.HI.U32 R2, R229, c[0x0][0x2c8], RZ ;  /* 0x0000b200e5024a27 */ /* 0x000fc800078e00ff */
[C---:B------:R-:W-:Y:S01]  /*4d40*/  HMMA.16816.F32 R128, R96.reuse, R132, R128 ;  /* 0x000000846080723c */ /* 0x040fe20000001880 */
[----:B------:R-:W-:Y:S01]  /*4d50*/  FADD.FTZ R3, R230, R0 ;  /* 0x00000000e6037221 */ /* 0x000fe20000010000 */
[----:B------:R-:W-:Y:S01]  /*4d60*/  MOV R0, R229 ;  /* 0x000000e500007202 */ /* 0x000fe20000000f00 */
[----:B------:R-:W-:Y:S01]  /*4d70*/  FADD.FTZ R4, R190, R4 ;  /* 0x00000004be047221 */ /* 0x000fe20000010000 */
[----:B------:R-:W-:Y:S01]  /*4d80*/  @P4 SHF.R.U32.HI R0, RZ, c[0x0][0x2cc], R2 ;  /* 0x0000b300ff004a19 */ /* 0x000fe20000011602 */
[----:B------:R-:W-:Y:S02]  /*4d90*/  FADD.FTZ R2, R187, R3 ;  /* 0x00000003bb027221 */ /* 0x000fe40000010000 */
[----:B------:R-:W-:Y:S01]  /*4da0*/  FADD.FTZ R3, R192, R4 ;  /* 0x00000004c0037221 */ /* 0x000fe20000010000 */
[----:B------:R-:W-:Y:S01]  /*4db0*/  HMMA.16816.F32 R132, R96, R134, R52 ;  /* 0x000000866084723c */ /* 0x000fe20000001834 */
[----:B------:R-:W-:Y:S01]  /*4dc0*/  IADD3 R0, R0, -c[0x0][0x168], R5 ;  /* 0x80005a0000007a10 */ /* 0x000fe20007ffe005 */
[----:B------:R-:W-:-:S02]  /*4dd0*/  FADD.FTZ R2, R188, R2 ;  /* 0x00000002bc027221 */ /* 0x000fc40000010000 */
[----:B------:R-:W-:Y:S01]  /*4de0*/  FADD.FTZ R4, R193, R3 ;  /* 0x00000003c1047221 */ /* 0x000fe20000010000 */
[----:B------:R-:W-:Y:S01]  /*4df0*/  SHF.R.S32.HI R5, RZ, 0x1f, R0 ;  /* 0x0000001fff057819 */ /* 0x000fe20000011400 */
[----:B------:R-:W-:Y:S02]  /*4e00*/  FADD.FTZ R3, R189, R2 ;  /* 0x00000002bd037221 */ /* 0x000fe40000010000 */
[----:B------:R-:W-:Y:S01]  /*4e10*/  HMMA.16816.F32 R52, R96, R56, R144 ;  /* 0x000000386034723c */ /* 0x000fe20000001890 */
[----:B------:R-:W-:Y:S01]  /*4e20*/  LEA.HI R5, R5, R0, RZ, 0x6 ;  /* 0x0000000005057211 */ /* 0x000fe200078f30ff */
[----:B------:R-:W-:Y:S02]  /*4e30*/  FADD.FTZ R2, R194, R4 ;  /* 0x00000004c2027221 */ /* 0x000fe40000010000 */
[----:B------:R-:W-:Y:S01]  /*4e40*/  FADD.FTZ R0, R191, R3 ;  /* 0x00000003bf007221 */ /* 0x000fe20000010000 */
[----:B------:R-:W-:Y:S01]  /*4e50*/  SHF.R.S32.HI R211, RZ, 0x6, R5 ;  /* 0x00000006ffd37819 */ /* 0x000fe20000011405 */
[----:B------:R-:W-:-:S02]  /*4e60*/  FADD.FTZ R2, R14, R2 ;  /* 0x000000020e027221 */ /* 0x000fc40000010000 */
[C---:B------:R-:W-:Y:S01]  /*4e70*/  HMMA.16816.F32 R56, R96.reuse, R58, R88 ;  /* 0x0000003a6038723c */ /* 0x040fe20000001858 */
[----:B------:R-:W-:Y:S01]  /*4e80*/  LDSM.16.MT88.4 R88, [R165+0x5800] ;  /* 0x00580000a558783b */ /* 0x000fe20000004200 */
[----:B------:R-:W-:Y:S01]  /*4e90*/  IMNMX R211, R213, R211, !PT ;  /* 0x000000d3d5d37217 */ /* 0x000fe20007800200 */
[----:B------:R-:W-:Y:S02]  /*4ea0*/  FADD.FTZ R0, R7, R0 ;  /* 0x0000000007007221 */ /* 0x000fe40000010000 */
[----:B------:R-:W-:Y:S01]  /*4eb0*/  FADD.FTZ R205, R205, R2 ;  /* 0x00000002cdcd7221 */ /* 0x000fe20000010000 */
[----:B------:R-:W-:Y:S01]  /*4ec0*/  ISETP.GE.AND P0, PT, R184, R211, PT ;  /* 0x000000d3b800720c */ /* 0x000fe20003f06270 */
[----:B------:R-:W-:Y:S01]  /*4ed0*/  FADD.FTZ R0, R6, R0 ;  /* 0x0000000006007221 */ /* 0x000fe20000010000 */
[----:B------:R-:W-:Y:S01]  /*4ee0*/  HMMA.16816.F32 R44, R96, R48, R148 ;  /* 0x00000030602c723c */ /* 0x000fe20000001894 */
[----:B------:R-:W-:Y:S02]  /*4ef0*/  FADD.FTZ R205, R159, R205 ;  /* 0x000000cd9fcd7221 */ /* 0x000fe40000010000 */
[----:B------:R-:W-:-:S02]  /*4f00*/  FADD.FTZ R0, R13, R0 ;  /* 0x000000000d007221 */ /* 0x000fc40000010000 */
[----:B------:R-:W-:Y:S02]  /*4f10*/  FADD.FTZ R205, R15, R205 ;  /* 0x000000cd0fcd7221 */ /* 0x000fe40000010000 */
[----:B------:R-:W-:Y:S01]  /*4f20*/  FADD.FTZ R206, R206, R0 ;  /* 0x00000000cece7221 */ /* 0x000fe20000010000 */
[C---:B-1----:R-:W-:Y:S08]  /*4f30*/  HMMA.16816.F32 R36, R96.reuse, R40, R60 ;  /* 0x000000286024723c */ /* 0x042ff0000000183c */
[C---:B------:R-:W-:Y:S01]  /*4f40*/  HMMA.16816.F32 R40, R96.reuse, R42, R64 ;  /* 0x0000002a6028723c */ /* 0x040fe20000001840 */
[----:B------:R-:W1:Y:S07]  /*4f50*/  LDSM.16.MT88.4 R64, [R164+0x3800] ;  /* 0x00380000a440783b */ /* 0x000e6e0000004200 */
[C---:B------:R-:W-:Y:S08]  /*4f60*/  HMMA.16816.F32 R48, R96.reuse, R50, R68 ;  /* 0x000000326030723c */ /* 0x040ff00000001844 */
[C---:B------:R-:W-:Y:S08]  /*4f70*/  HMMA.16816.F32 R68, R96.reuse, R72, R136 ;  /* 0x000000486044723c */ /* 0x040ff00000001888 */
[C---:B------:R-:W-:Y:S08]  /*4f80*/  HMMA.16816.F32 R72, R96.reuse, R74, R76 ;  /* 0x0000004a6048723c */ /* 0x040ff0000000184c */
[C---:B------:R-:W-:Y:S08]  /*4f90*/  HMMA.16816.F32 R104, R96.reuse, R108, R104 ;  /* 0x0000006c6068723c */ /* 0x040ff00000001868 */
[C---:B------:R-:W-:Y:S08]  /*4fa0*/  HMMA.16816.F32 R112, R96.reuse, R116, R112 ;  /* 0x000000746070723c */ /* 0x040ff00000001870 */
        /* <DEDUP_REMOVED lines=8> */
[C---:B------:R-:W-:Y:S08]  /*5030*/  HMMA.16816.F32 R88, R96.reuse, R90, R20 ;  /* 0x0000005a6058723c */ /* 0x040ff00000001814 */
[C---:B------:R-:W-:Y:S08]  /*5040*/  HMMA.16816.F32 R92, R96.reuse, R8, R32 ;  /* 0x00000008605c723c */ /* 0x040ff00000001820 */
[----:B------:R-:W-:Y:S01]  /*5050*/  HMMA.16816.F32 R96, R96, R10, R16 ;  /* 0x0000000a6060723c */ /* 0x000fe20000001810 */
[----:B------:R-:W-:Y:S01]  /*5060*/  @!UPT UIADD3 URZ, URZ, URZ, URZ ;  /* 0x0000003f3f3ff290 */ /* 0x000fe2000fffe03f */
[----:B------:R-:W-:Y:S11]  /*5070*/  @!P0 BRA `(.L_x_1033) ;  /* 0x000036f000008947 */ /* 0x000ff60003800000 */
[----:B------:R-:W-:Y:S02]  /*5080*/  MOV R102, R12 ;  /* 0x0000000c00667202 */ /* 0x000fe40000000f00 */
[----:B------:R-:W-:-:S02]  /*5090*/  MOV R101, R100 ;  /* 0x0000006400657202 */ /* 0x000fc40000000f00 */
[----:B------:R-:W-:-:S07]  /*50a0*/  MOV R191, R184 ;  /* 0x000000b800bf7202 */ /* 0x000fce0000000f00 */
.L_x_1044:
        /* <DEDUP_REMOVED lines=28> */
[C---:B------:R-:W-:Y:S01]  /*5270*/  SHF.L.U64.HI R14, R208.reuse, 0x1, R7 ;  /* 0x00000001d00e7819 */ /* 0x040fe20000010207 */
        /* <DEDUP_REMOVED lines=11> */
.L_x_1077:
[----:B------:R-:W-:-:S05]  /*5330*/  BRA.DIV ~URZ, `(.L_x_1037) ;  /* 0x000092b27f007947 */ /* 0x000fca000b800000 */
[----:B------:R-:W5:Y:S01]  /*5340*/  SHFL.IDX PT, R0, R12, RZ, 0x181f ;  /* 0x00181fff0c007589 */ /* 0x000f6200000e0000 */
[----:B------:R-:W-:Y:S02]  /*5350*/  ISETP.GE.AND P5, PT, R197, c[0x0][0x1d4], PT ;  /* 0x00007500c5007a0c */ /* 0x000fe40003fa6270 */
[----:B------:R-:W-:Y:S02]  /*5360*/  ISETP.GE.AND P2, PT, R208, c[0x0][0x1d4], PT ;  /* 0x00007500d0007a0c */ /* 0x000fe40003f46270 */
[C---:B-----5:R-:W-:Y:S02]  /*5370*/  IADD3 R2, P0, R0.reuse, R21, RZ ;  /* 0x0000001500027210 */ /* 0x060fe40007f1e0ff */
[----:B------:R-:W-:Y:S03]  /*5380*/  IADD3 R6, P6, R0, R22, RZ ;  /* 0x0000001600067210 */ /* 0x000fe60007fde0ff */
[C---:B---3--:R-:W-:Y:S01]  /*5390*/  IMAD.X R3, R4.reuse, 0x1, R13, P0 ;  /* 0x0000000104037824 */ /* 0x048fe200000e060d */
[----:B------:R-:W-:Y:S01]  /*53a0*/  ISETP.GE.AND P0, PT, R207, c[0x0][0x1d4], PT ;  /* 0x00007500cf007a0c */ /* 0x000fe20003f06270 */
[----:B------:R-:W-:Y:S03]  /*53b0*/  IMAD.X R7, R4, 0x1, R14, P6 ;  /* 0x0000000104077824 */ /* 0x000fe600030e060e */
[----:B------:R-:W-:Y:S01]  /*53c0*/  @!PT LDS RZ, [RZ] ;  /* 0x00000000fffff984 */ /* 0x000fe20000000800 */
[----:B------:R-:W-:Y:S01]  /*53d0*/  @!PT LDS RZ, [RZ] ;  /* 0x00000000fffff984 */ /* 0x000fe20000000800 */
[----:B------:R3:W-:Y:S04]  /*53e0*/  LDGSTS.E.BYPASS.LTC128B.128 [R182+0x100], [R2.64], !P5 ;  /* 0x0010000002b67fae */ /* 0x0007e8000e901d46 */
[----:B------:R5:W-:Y:S01]  /*53f0*/  LDGSTS.E.BYPASS.LTC128B.128 [R182+0x2100], [R6.64], !P2 ;  /* 0x0210000006b67fae */ /* 0x000be2000d101d46 */
[----:B---3--:R-:W-:Y:S03]  /*5400*/  IADD3 R2, P6, R0, R23, RZ ;  /* 0x0000001700027210 */ /* 0x008fe60007fde0ff */
[----:B------:R-:W3:Y:S01]  /*5410*/  SHFL.IDX PT, R0, R12, 0x1, 0x181f ;  /* 0x00381f000c007f89 */ /* 0x000ee200000e0000 */
[----:B-----5:R-:W-:Y:S01]  /*5420*/  SEL R6, RZ, 0x10, P2 ;  /* 0x00000010ff067807 */ /* 0x020fe20001000000 */
[----:B------:R-:W-:Y:S01]  /*5430*/  IMAD.X R3, R4, 0x1, R15, P6 ;  /* 0x0000000104037824 */ /* 0x000fe200030e060f */
[----:B------:R-:W-:Y:S01]  /*5440*/  SEL R7, RZ, 0x10, P0 ;  /* 0x00000010ff077807 */ /* 0x000fe20000000000 */
[----:B------:R5:W4:Y:S04]  /*5450*/  SHFL.IDX PT, R4, R5, 0x1, 0x181f ;  /* 0x00381f0005047f89 */ /* 0x000b2800000e0000 */
[----:B------:R2:W-:Y:S01]  /*5460*/  LDGSTS.E.BYPASS.LTC128B.128 [R182+0x4100], [R2.64], !P0 ;  /* 0x0410000002b67fae */ /* 0x0005e2000c101d46 */
[----:B----45:R-:W-:Y:S04]  /*5470*/  SEL R5, RZ, 0x10, P5 ;  /* 0x00000010ff057807 */ /* 0x030fe80002800000 */
.L_x_1078:
[C---:B---3--:R-:W-:Y:S02]  /*5480*/  ISETP.NE.U32.AND P5, PT, R5.reuse, RZ, PT ;  /* 0x000000ff0500720c */ /* 0x048fe40003fa5070 */
[----:B------:R-:W-:Y:S02]  /*5490*/  IADD3 R5, -R5, 0x10, RZ ;  /* 0x0000001005057810 */ /* 0x000fe40007ffe1ff */
[C---:B------:R-:W-:Y:S02]  /*54a0*/  ISETP.NE.U32.AND P6, PT, R6.reuse, RZ, PT ;  /* 0x000000ff0600720c */ /* 0x040fe40003fc5070 */
[----:B------:R-:W-:Y:S02]  /*54b0*/  LOP3.LUT R5, R5, 0xf, RZ, 0xc0, !PT ;  /* 0x0000000f05057812 */ /* 0x000fe400078ec0ff */
[----:B------:R-:W-:Y:S02]  /*54c0*/  IADD3 R6, -R6, 0x10, RZ ;  /* 0x0000001006067810 */ /* 0x000fe40007ffe1ff */
[----:B--2---:R-:W-:Y:S02]  /*54d0*/  IADD3 R2, P2, P0, R5, R0, R21 ;  /* 0x0000000005027210 */ /* 0x004fe4000785e015 */
[----:B------:R-:W-:Y:S02]  /*54e0*/  LOP3.LUT R6, R6, 0xf, RZ, 0xc0, !PT ;  /* 0x0000000f06067812 */ /* 0x000fe400078ec0ff */
[----:B------:R-:W-:Y:S02]  /*54f0*/  IADD3.X R3, RZ, R4, R13, P2, P0 ;  /* 0x00000004ff037210 */ /* 0x000fe400017e040d */
[----:B------:R-:W-:Y:S03]  /*5500*/  IADD3 R6, P2, P0, R6, R0, R22 ;  /* 0x0000000006067210 */ /* 0x000fe6000785e016 */
[----:B------:R-:W-:Y:S01]  /*5510*/  @!PT LDS RZ, [RZ] ;  /* 0x00000000fffff984 */ /* 0x000fe20000000800 */
[----:B------:R-:W-:Y:S01]  /*5520*/  @!PT LDS RZ, [RZ] ;  /* 0x00000000fffff984 */ /* 0x000fe20000000800 */
[----:B------:R-:W-:Y:S01]  /*5530*/  @!PT LDS RZ, [RZ] ;  /* 0x00000000fffff984 */ /* 0x000fe20000000800 */
[----:B------:R2:W-:Y:S01]  /*5540*/  LDGSTS.E.BYPASS.LTC128B.128.ZFILL [R182+0x1100], [R2.64], P5 ;  /* 0x0110000002b67fae */ /* 0x0005e2000a941d46 */
[C---:B------:R-:W-:Y:S02]  /*5550*/  ISETP.NE.U32.AND P5, PT, R7.reuse, RZ, PT ;  /* 0x000000ff0700720c */ /* 0x040fe40003fa5070 */
[----:B--2---:R-:W-:Y:S02]  /*5560*/  IADD3 R2, -R7, 0x10, RZ ;  /* 0x0000001007027810 */ /* 0x004fe40007ffe1ff */
[----:B------:R-:W-:Y:S02]  /*5570*/  IADD3.X R7, RZ, R4, R14, P2, P0 ;  /* 0x00000004ff077210 */ /* 0x000fe400017e040e */
[----:B------:R-:W-:Y:S03]  /*5580*/  LOP3.LUT R2, R2, 0xf, RZ, 0xc0, !PT ;  /* 0x0000000f02027812 */ /* 0x000fe600078ec0ff */
[----:B------:R2:W-:Y:S01]  /*5590*/  LDGSTS.E.BYPASS.LTC128B.128.ZFILL [R182+0x3100], [R6.64], P6 ;  /* 0x0310000006b67fae */ /* 0x0005e2000b141d46 */
[----:B------:R-:W-:Y:S04]  /*55a0*/  IADD3 R2, P2, P0, R2, R0, R23 ;  /* 0x0000000002027210 */ /* 0x000fe8000785e017 */
[----:B------:R-:W-:Y:S05]  /*55b0*/  IADD3.X R3, RZ, R4, R15, P2, P0 ;  /* 0x00000004ff037210 */ /* 0x000fea00017e040f */
[----:B------:R2:W-:Y:S04]  /*55c0*/  LDGSTS.E.BYPASS.LTC128B.128.ZFILL [R182+0x5100], [R2.64], P5 ;  /* 0x0510000002b67fae */ /* 0x0005e8000a941d46 */
.L_x_1035:
[----:B------:R-:W-:Y:S05]  /*55d0*/  BSYNC B0 ;  /* 0x0000000000007941 */ /* 0x000fea0003800000 */
.L_x_1034:
[----:B------:R-:W0:Y:S01]  /*55e0*/  LDGDEPBAR ;  /* 0x00000000000079af */ /* 0x000e220000000000 */
[----:B------:R-:W-:Y:S01]  /*55f0*/  WARPSYNC 0xffffffff ;  /* 0xffffffff00007948 */ /* 0x000fe20003800000 */
[C---:B--23--:R-:W-:Y:S01]  /*5600*/  HMMA.16816.F32 R4, R32.reuse, R8, RZ ;  /* 0x000000082004723c */ /* 0x04cfe200000018ff */
[----:B------:R-:W-:Y:S02]  /*5610*/  BSSY B0, `(.L_x_1038) ;  /* 0x0000127000007945 */ /* 0x000fe40003800000 */
[----:B------:R-:W-:Y:S05]  /*5620*/  ISETP.GT.AND P0, PT, R191, R213, PT ;  /* 0x000000d5bf00720c */ /* 0x000fea0003f04270 */
[C---:B------:R-:W-:Y:S08]  /*5630*/  HMMA.16816.F32 R8, R32.reuse, R10, RZ ;  /* 0x0000000a2008723c */ /* 0x040ff000000018ff */
[C---:B----4-:R-:W-:Y:S08]  /*5640*/  HMMA.16816.F32 R12, R32.reuse, R16, RZ ;  /* 0x00000010200c723c */ /* 0x050ff000000018ff */
        /* <DEDUP_REMOVED lines=136> */
[----:B------:R-:W-:Y:S02]  /*5ed0*/  FMUL.FTZ R4, R4, c[0x0][0x320] ;  /* 0x0000c80004047a20 */ /* 0x000fe40000410000 */
[----:B------:R-:W-:Y:S02]  /*5ee0*/  FMUL.FTZ R5, R5, c[0x0][0x320] ;  /* 0x0000c80005057a20 */ /* 0x000fe40000410000 */
[----:B------:R-:W2:Y:S01]  /*5ef0*/  MUFU.TANH R153, R4 ;  /* 0x0000000400997308 */ /* 0x000ea20000002400 */
[----:B------:R-:W-:Y:S02]  /*5f00*/  FMUL.FTZ R6, R6, c[0x0][0x320] ;  /* 0x0000c80006067a20 */ /* 0x000fe40000410000 */
[----:B------:R-:W-:Y:S02]  /*5f10*/  FMUL.FTZ R7, R7, c[0x0][0x320] ;  /* 0x0000c80007077a20 */ /* 0x000fe40000410000 */
[----:B------:R-:W-:Y:S01]  /*5f20*/  FMUL.FTZ R8, R8, c[0x0][0x320] ;  /* 0x0000c80008087a20 */ /* 0x000fe20000410000 */
[C---:B-1----:R-:W-:Y:S03]  /*5f30*/  HMMA.16816.F32 R12, R148.reuse, R136, R12 ;  /* 0x00000088940c723c */ /* 0x042fe6000000180c */
[----:B------:R-:W-:Y:S01]  /*5f40*/  FMUL.FTZ R9, R9, c[0x0][0x320] ;  /* 0x0000c80009097a20 */ /* 0x000fe20000410000 */
[----:B------:R-:W1:Y:S01]  /*5f50*/  MUFU.TANH R152, R5 ;  /* 0x0000000500987308 */ /* 0x000e620000002400 */
[----:B------:R-:W-:Y:S02]  /*5f60*/  FMUL.FTZ R10, R10, c[0x0][0x320] ;  /* 0x0000c8000a0a7a20 */ /* 0x000fe40000410000 */
[----:B------:R-:W-:Y:S01]  /*5f70*/  FMUL.FTZ R11, R11, c[0x0][0x320] ;  /* 0x0000c8000b0b7a20 */ /* 0x000fe20000410000 */
[C---:B------:R-:W-:Y:S06]  /*5f80*/  HMMA.16816.F32 R16, R148.reuse, R138, R16 ;  /* 0x0000008a9410723c */ /* 0x040fec0000001810 */
[----:B------:R-:W3:Y:S10]  /*5f90*/  MUFU.TANH R155, R6 ;  /* 0x00000006009b7308 */ /* 0x000ef40000002400 */
        /* <DEDUP_REMOVED lines=9> */
[----:B------:R-:W-:Y:S05]  /*6030*/  FMUL.FTZ R19, R19, c[0x0][0x320] ;  /* 0x0000c80013137a20 */ /* 0x000fea0000410000 */
[----:B------:R-:W1:Y:S01]  /*6040*/  MUFU.TANH R142, R9 ;  /* 0x00000009008e7308 */ /* 0x000e620000002400 */
[----:B----4-:R-:W4:Y:S09]  /*6050*/  LDSM.16.M88.4 R4, [R160+0x1000] ;  /* 0x00100000a004783b */ /* 0x010f320000000200 */
[----:B------:R-:W1:Y:S10]  /*6060*/  MUFU.TANH R144, R10 ;  /* 0x0000000a00907308 */ /* 0x000e740000002400 */
[----:B------:R5:W1:Y:S10]  /*6070*/  MUFU.TANH R145, R11 ;  /* 0x0000000b00917308 */ /* 0x000a740000002400 */
[----:B------:R-:W1:Y:S10]  /*6080*/  MUFU.TANH R138, R13 ;  /* 0x0000000d008a7308 */ /* 0x000e740000002400 */
[----:B------:R-:W1:Y:S01]  /*6090*/  MUFU.TANH R146, R14 ;  /* 0x0000000e00927308 */ /* 0x000e620000002400 */
[----:B-----5:R-:W5:Y:S01]  /*60a0*/  LDSM.16.M88.4 R8, [R160+0x1800] ;  /* 0x00180000a008783b */ /* 0x020f620000000200 */
[----:B------:R-:W-:Y:S04]  /*60b0*/  DEPBAR.LE SB0, 0x0 ;  /* 0x000080000000791a */ /* 0x000fe80000000000 */
[C---:B----4-:R-:W-:Y:S04]  /*60c0*/  HMMA.16816.F32 R20, R148.reuse, R4, R20 ;  /* 0x000000049414723c */ /* 0x050fe80000001814 */
[----:B------:R-:W4:Y:S01]  /*60d0*/  MUFU.TANH R147, R15 ;  /* 0x0000000f00937308 */ /* 0x000f220000002400 */
[----:B------:R-:W-:Y:S03]  /*60e0*/  BAR.SYNC.DEFER_BLOCKING 0x0 ;  /* 0x0000000000007b1d */ /* 0x000fe60000010000 */
[C---:B------:R-:W-:Y:S06]  /*60f0*/  HMMA.16816.F32 R24, R148.reuse, R6, R24 ;  /* 0x000000069418723c */ /* 0x040fec0000001818 */
[----:B------:R-:W1:Y:S10]  /*6100*/  MUFU.TANH R137, R16 ;  /* 0x0000001000897308 */ /* 0x000e740000002400 */
[----:B------:R1:W1:Y:S01]  /*6110*/  MUFU.TANH R136, R17 ;  /* 0x0000001100887308 */ /* 0x0002620000002400 */
[----:B------:R-:W-:Y:S02]  /*6120*/  FMUL.FTZ R22, R22, c[0x0][0x320] ;  /* 0x0000c80016167a20 */ /* 0x000fe40000410000 */
[----:B------:R-:W-:Y:S02]  /*6130*/  FMUL.FTZ R23, R23, c[0x0][0x320] ;  /* 0x0000c80017177a20 */ /* 0x000fe40000410000 */
[----:B------:R-:W-:Y:S05]  /*6140*/  FMUL.FTZ R20, R20, c[0x0][0x320] ;  /* 0x0000c80014147a20 */ /* 0x000fea0000410000 */
[----:B------:R2:W2:Y:S01]  /*6150*/  MUFU.TANH R140, R18 ;  /* 0x00000012008c7308 */ /* 0x0004a20000002400 */
[----:B------:R-:W-:Y:S02]  /*6160*/  FMUL.FTZ R26, R26, c[0x0][0x320] ;  /* 0x0000c8001a1a7a20 */ /* 0x000fe40000410000 */
[----:B------:R-:W-:Y:S01]  /*6170*/  FMUL.FTZ R27, R27, c[0x0][0x320] ;  /* 0x0000c8001b1b7a20 */ /* 0x000fe20000410000 */
[C---:B-----5:R-:W-:Y:S06]  /*6180*/  HMMA.16816.F32 R28, R148.reuse, R8, R28 ;  /* 0x00000008941c723c */ /* 0x060fec000000181c */
[----:B------:R5:W3:Y:S02]  /*6190*/  MUFU.TANH R139, R19 ;  /* 0x00000013008b7308 */ /* 0x000ae40000002400 */
[----:B------:R-:W-:Y:S04]  /*61a0*/  HMMA.16816.F32 R32, R148, R10, R32 ;  /* 0x0000000a9420723c */ /* 0x000fe80000001820 */
[----:B-1----:R-:W-:Y:S04]  /*61b0*/  FMUL.FTZ R17, R25, c[0x0][0x320] ;  /* 0x0000c80019117a20 */ /* 0x002fe80000410000 */
[----:B------:R1:W1:Y:S01]  /*61c0*/  MUFU.TANH R141, R12 ;  /* 0x0000000c008d7308 */ /* 0x0002620000002400 */
[----:B--2---:R-:W-:Y:S07]  /*61d0*/  FMUL.FTZ R18, R24, c[0x0][0x320] ;  /* 0x0000c80018127a20 */ /* 0x004fee0000410000 */
[----:B------:R-:W-:Y:S02]  /*61e0*/  FMUL.FTZ R16, R28, c[0x0][0x320] ;  /* 0x0000c8001c107a20 */ /* 0x000fe40000410000 */
[----:B------:R2:W1:Y:S01]  /*61f0*/  MUFU.TANH R100, R20 ;  /* 0x0000001400647308 */ /* 0x0004620000002400 */
[----:B------:R-:W-:Y:S02]  /*6200*/  FMUL.FTZ R15, R29, c[0x0][0x320] ;  /* 0x0000c8001d0f7a20 */ /* 0x000fe40000410000 */
[----:B------:R-:W-:Y:S02]  /*6210*/  FMUL.FTZ R30, R30, c[0x0][0x320] ;  /* 0x0000c8001e1e7a20 */ /* 0x000fe40000410000 */
[----:B-----5:R-:W-:Y:S02]  /*6220*/  FMUL.FTZ R19, R21, c[0x0][0x320] ;  /* 0x0000c80015137a20 */ /* 0x020fe40000410000 */
[----:B------:R-:W-:Y:S02]  /*6230*/  FMUL.FTZ R31, R31, c[0x0][0x320] ;  /* 0x0000c8001f1f7a20 */ /* 0x000fe40000410000 */
[----:B------:R-:W-:Y:S01]  /*6240*/  FMUL.FTZ R14, R32, c[0x0][0x320] ;  /* 0x0000c800200e7a20 */ /* 0x000fe20000410000 */
[----:B------:R-:W1:Y:S01]  /*6250*/  MUFU.TANH R22, R22 ;  /* 0x0000001600167308 */ /* 0x000e620000002400 */
[----:B------:R-:W-:Y:S02]  /*6260*/  FMUL.FTZ R13, R33, c[0x0][0x320] ;  /* 0x0000c800210d7a20 */ /* 0x000fe40000410000 */
[----:B------:R-:W-:Y:S02]  /*6270*/  FMUL.FTZ R34, R34, c[0x0][0x320] ;  /* 0x0000c80022227a20 */ /* 0x000fe40000410000 */
[----:B------:R-:W-:Y:S05]  /*6280*/  FMUL.FTZ R35, R35, c[0x0][0x320] ;  /* 0x0000c80023237a20 */ /* 0x000fea0000410000 */
        /* <DEDUP_REMOVED lines=14> */
[----:B------:R-:W-:-:S05]  /*6370*/  @!P0 BRA `(.L_x_1039) ;  /* 0x0000050000008947 */ /* 0x000fca0003800000 */
[----:B--234-:R-:W-:Y:S01]  /*6380*/  IMAD R0, R212, 0x20, R214 ;  /* 0x00000020d4007824 */ /* 0x01cfe200078e02d6 */
[----:B------:R-:W-:Y:S01]  /*6390*/  SHF.R.S32.HI R184, RZ, 0x1f, R207 ;  /* 0x0000001fffb87819 */ /* 0x000fe200000114cf */
[----:B------:R-:W-:Y:S01]  /*63a0*/  IMAD R2, R191, 0x40, R215 ;  /* 0x00000040bf027824 */ /* 0x000fe200078e02d7 */
[----:B------:R-:W-:Y:S01]  /*63b0*/  SHF.R.S32.HI R185, RZ, 0x1f, R208 ;  /* 0x0000001fffb97819 */ /* 0x000fe200000114d0 */
[----:B------:R-:W-:Y:S01]  /*63c0*/  IMAD.MOV.U32 R183, RZ, RZ, RZ ;  /* 0x000000ffffb77224 */ /* 0x000fe200078e00ff */
[C---:B------:R-:W-:Y:S01]  /*63d0*/  SHF.L.U64.HI R11, R207.reuse, 0x1, R184 ;  /* 0x00000001cf0b7819 */ /* 0x040fe200000102b8 */
[----:B------:R-:W-:Y:S01]  /*63e0*/  IMAD.SHL.U32 R24, R207, 0x2, RZ ;  /* 0x00000002cf187824 */ /* 0x000fe200078e00ff */
[----:B------:R-:W-:Y:S01]  /*63f0*/  IADD3 R2, R2, -0x40, R0 ;  /* 0xffffffc002027810 */ /* 0x000fe20007ffe000 */
[C---:B------:R-:W-:Y:S01]  /*6400*/  IMAD.SHL.U32 R21, R208.reuse, 0x2, RZ ;  /* 0x00000002d0157824 */ /* 0x040fe200078e00ff */
[----:B------:R-:W-:Y:S01]  /*6410*/  SHF.R.S32.HI R184, RZ, 0x1f, R197 ;  /* 0x0000001fffb87819 */ /* 0x000fe200000114c5 */
[C---:B-1----:R-:W-:Y:S01]  /*6420*/  IMAD.SHL.U32 R12, R197.reuse, 0x2, RZ ;  /* 0x00000002c50c7824 */ /* 0x042fe200078e00ff */
[----:B------:R-:W-:Y:S01]  /*6430*/  SHF.L.U64.HI R10, R208, 0x1, R185 ;  /* 0x00000001d00a7819 */ /* 0x000fe200000102b9 */
[----:B------:R-:W-:Y:S01]  /*6440*/  @P3 IMAD.HI.U32 R3, R2, c[0x0][0x2bc], RZ ;  /* 0x0000af0002033a27 */ /* 0x000fe200078e00ff */
[----:B------:R-:W-:Y:S03]  /*6450*/  SHF.L.U64.HI R9, R197, 0x1, R184 ;  /* 0x00000001c5097819 */ /* 0x000fe600000102b8 */
[----:B------:R-:W-:Y:S01]  /*6460*/  IMAD.MOV.U32 R0, RZ, RZ, R2 ;  /* 0x000000ffff007224 */ /* 0x000fe200078e0002 */
        /* <DEDUP_REMOVED lines=23> */
.L_x_1079:
[----:B------:R-:W-:-:S05]  /*65e0*/  BRA.DIV ~URZ, `(.L_x_1041) ;  /* 0x000082a27f007947 */ /* 0x000fca000b800000 */
[----:B------:R-:W3:Y:S01]  /*65f0*/  SHFL.IDX PT, R0, R8, RZ, 0x181f ;  /* 0x00181fff08007589 */ /* 0x000ee200000e0000 */
[----:B------:R-:W-:Y:S02]  /*6600*/  ISETP.GE.AND P5, PT, R197, c[0x0][0x1d4], PT ;  /* 0x00007500c5007a0c */ /* 0x000fe40003fa6270 */
[----:B------:R-:W-:Y:S02]  /*6610*/  ISETP.GE.AND P2, PT, R208, c[0x0][0x1d4], PT ;  /* 0x00007500d0007a0c */ /* 0x000fe40003f46270 */
[C---:B---3--:R-:W-:Y:S02]  /*6620*/  IADD3 R2, P0, R0.reuse, R12, RZ ;  /* 0x0000000c00027210 */ /* 0x048fe40007f1e0ff */
[----:B------:R-:W-:Y:S03]  /*6630*/  IADD3 R6, P6, R0, R21, RZ ;  /* 0x0000001500067210 */ /* 0x000fe60007fde0ff */
[C---:B--2---:R-:W-:Y:S01]  /*6640*/  IMAD.X R3, R4.reuse, 0x1, R9, P0 ;  /* 0x0000000104037824 */ /* 0x044fe200000e0609 */
[----:B------:R-:W-:Y:S01]  /*6650*/  ISETP.GE.AND P0, PT, R207, c[0x0][0x1d4], PT ;  /* 0x00007500cf007a0c */ /* 0x000fe20003f06270 */
[----:B------:R-:W-:Y:S03]  /*6660*/  IMAD.X R7, R4, 0x1, R10, P6 ;  /* 0x0000000104077824 */ /* 0x000fe600030e060a */
[----:B------:R-:W-:Y:S01]  /*6670*/  @!PT LDS RZ, [RZ] ;  /* 0x00000000fffff984 */ /* 0x000fe20000000800 */
[----:B------:R-:W-:Y:S01]  /*6680*/  @!PT LDS RZ, [RZ] ;  /* 0x00000000fffff984 */ /* 0x000fe20000000800 */
[----:B------:R2:W-:Y:S04]  /*6690*/  LDGSTS.E.BYPASS.LTC128B.128 [R182+0x6100], [R2.64], !P5 ;  /* 0x0610000002b67fae */ /* 0x0005e8000e901d46 */
[----:B------:R3:W-:Y:S01]  /*66a0*/  LDGSTS.E.BYPASS.LTC128B.128 [R182+0x8100], [R6.64], !P2 ;  /* 0x0810000006b67fae */ /* 0x0007e2000d101d46 */
[----:B--2---:R-:W-:Y:S03]  /*66b0*/  IADD3 R2, P6, R0, R24, RZ ;  /* 0x0000001800027210 */ /* 0x004fe60007fde0ff */
[----:B------:R-:W2:Y:S01]  /*66c0*/  SHFL.IDX PT, R0, R8, 0x1, 0x181f ;  /* 0x00381f0008007f89 */ /* 0x000ea200000e0000 */
[----:B---3--:R-:W-:Y:S01]  /*66d0*/  SEL R6, RZ, 0x10, P2 ;  /* 0x00000010ff067807 */ /* 0x008fe20001000000 */
[----:B------:R-:W-:Y:S01]  /*66e0*/  IMAD.X R3, R4, 0x1, R11, P6 ;  /* 0x0000000104037824 */ /* 0x000fe200030e060b */
[----:B------:R-:W-:Y:S01]  /*66f0*/  SEL R7, RZ, 0x10, P0 ;  /* 0x00000010ff077807 */ /* 0x000fe20000000000 */
[----:B------:R3:W4:Y:S04]  /*6700*/  SHFL.IDX PT, R4, R5, 0x1, 0x181f ;  /* 0x00381f0005047f89 */ /* 0x00072800000e0000 */
[----:B------:R1:W-:Y:S02]  /*6710*/  LDGSTS.E.BYPASS.LTC128B.128 [R182+0xa100], [R2.64], !P0 ;  /* 0x0a10000002b67fae */ /* 0x0003e4000c101d46 */
[----:B-1-3--:R-:W-:Y:S04]  /*6720*/  SEL R5, RZ, 0x10, P5 ;  /* 0x00000010ff057807 */ /* 0x00afe80002800000 */
.L_x_1080:
[C---:B--2---:R-:W-:Y:S02]  /*6730*/  ISETP.NE.U32.AND P5, PT, R5.reuse, RZ, PT ;  /* 0x000000ff0500720c */ /* 0x044fe40003fa5070 */
[----:B------:R-:W-:Y:S02]  /*6740*/  IADD3 R5, -R5, 0x10, RZ ;  /* 0x0000001005057810 */ /* 0x000fe40007ffe1ff */
[C---:B------:R-:W-:Y:S02]  /*6750*/  ISETP.NE.U32.AND P6, PT, R6.reuse, RZ, PT ;  /* 0x000000ff0600720c */ /* 0x040fe40003fc5070 */
[----:B------:R-:W-:Y:S02]  /*6760*/  LOP3.LUT R5, R5, 0xf, RZ, 0xc0, !PT ;  /* 0x0000000f05057812 */ /* 0x000fe400078ec0ff */
[----:B------:R-:W-:Y:S02]  /*6770*/  IADD3 R6, -R6, 0x10, RZ ;  /* 0x0000001006067810 */ /* 0x000fe40007ffe1ff */
[----:B------:R-:W-:Y:S02]  /*6780*/  IADD3 R2, P2, P0, R5, R0, R12 ;  /* 0x0000000005027210 */ /* 0x000fe4000785e00c */
[----:B------:R-:W-:Y:S02]  /*6790*/  LOP3.LUT R6, R6, 0xf, RZ, 0xc0, !PT ;  /* 0x0000000f06067812 */ /* 0x000fe400078ec0ff */
[----:B----4-:R-:W-:Y:S02]  /*67a0*/  IADD3.X R3, RZ, R4, R9, P2, P0 ;  /* 0x00000004ff037210 */ /* 0x010fe400017e0409 */
[----:B------:R-:W-:Y:S03]  /*67b0*/  IADD3 R6, P2, P0, R6, R0, R21 ;  /* 0x0000000006067210 */ /* 0x000fe6000785e015 */
[----:B------:R-:W-:Y:S01]  /*67c0*/  @!PT LDS RZ, [RZ] ;  /* 0x00000000fffff984 */ /* 0x000fe20000000800 */
[----:B------:R-:W-:Y:S01]  /*67d0*/  @!PT LDS RZ, [RZ] ;  /* 0x00000000fffff984 */ /* 0x000fe20000000800 */
[----:B------:R-:W-:Y:S01]  /*67e0*/  @!PT LDS RZ, [RZ] ;  /* 0x00000000fffff984 */ /* 0x000fe20000000800 */
[----:B------:R1:W-:Y:S01]  /*67f0*/  LDGSTS.E.BYPASS.LTC128B.128.ZFILL [R182+0x7100], [R2.64], P5 ;  /* 0x0710000002b67fae */ /* 0x0003e2000a941d46 */
[C---:B------:R-:W-:Y:S02]  /*6800*/  ISETP.NE.U32.AND P5, PT, R7.reuse, RZ, PT ;  /* 0x000000ff0700720c */ /* 0x040fe40003fa5070 */
[----:B-1----:R-:W-:Y:S02]  /*6810*/  IADD3 R2, -R7, 0x10, RZ ;  /* 0x0000001007027810 */ /* 0x002fe40007ffe1ff */
[----:B------:R-:W-:Y:S02]  /*6820*/  IADD3.X R7, RZ, R4, R10, P2, P0 ;  /* 0x00000004ff077210 */ /* 0x000fe400017e040a */
[----:B------:R-:W-:Y:S03]  /*6830*/  LOP3.LUT R2, R2, 0xf, RZ, 0xc0, !PT ;  /* 0x0000000f02027812 */ /* 0x000fe600078ec0ff */
[----:B------:R1:W-:Y:S01]  /*6840*/  LDGSTS.E.BYPASS.LTC128B.128.ZFILL [R182+0x9100], [R6.64], P6 ;  /* 0x0910000006b67fae */ /* 0x0003e2000b141d46 */
[----:B------:R-:W-:Y:S04]  /*6850*/  IADD3 R2, P2, P0, R2, R0, R24 ;  /* 0x0000000002027210 */ /* 0x000fe8000785e018 */
[----:B------:R-:W-:Y:S05]  /*6860*/  IADD3.X R3, RZ, R4, R11, P2, P0 ;  /* 0x00000004ff037210 */ /* 0x000fea00017e040b */
[----:B------:R1:W-:Y:S04]  /*6870*/  LDGSTS.E.BYPASS.LTC128B.128.ZFILL [R182+0xb100], [R2.64], P5 ;  /* 0x0b10000002b67fae */ /* 0x0003e8000a941d46 */
.L_x_1039:
[----:B--234-:R-:W-:Y:S05]  /*6880*/  BSYNC B0 ;  /* 0x0000000000007941 */ /* 0x01cfea0003800000 */
.L_x_1038:
[----:B------:R-:W-:Y:S01]  /*6890*/  MOV R0, 0x1 ;  /* 0x0000000100007802 */ /* 0x000fe20000000f00 */
[----:B------:R-:W0:Y:S01]  /*68a0*/  LDGDEPBAR ;  /* 0x00000000000079af */ /* 0x000e220000000000 */
[----:B-1----:R-:W-:Y:S01]  /*68b0*/  MOV R3, c[0x0][0x2ac] ;  /* 0x0000ab0000037a02 */ /* 0x002fe20000000f00 */
[----:B------:R-:W-:Y:S01]  /*68c0*/  @P4 IMAD.HI.U32 R2, R210, c[0x0][0x2c8], RZ ;  /* 0x0000b200d2024a27 */ /* 0x000fe200078e00ff */
[----:B------:R-:W-:Y:S03]  /*68d0*/  MOV R4, R210 ;  /* 0x000000d200047202 */ /* 0x000fe60000000f00 */
[----:B------:R-:W-:Y:S01]  /*68e0*/  IMAD R0, R191, -0x40, R0 ;  /* 0xffffffc0bf007824 */ /* 0x000fe200078e0200 */
[----:B------:R-:W-:Y:S04]  /*68f0*/  @P4 SHF.R.U32.HI R4, RZ, c[0x0][0x2cc], R2 ;  /* 0x0000b300ff044a19 */ /* 0x000fe80000011602 */
[----:B------:R-:W-:Y:S05]  /*6900*/  IADD3 R0, -R225, R0, RZ ;  /* 0x00000000e1007210 */ /* 0x000fea0007ffe1ff */
[----:B------:R-:W-:Y:S05]  /*6910*/  IMAD R0, R3, c[0x0][0x1d0], R0 ;  /* 0x0000740003007a24 */ /* 0x000fea00078e0200 */
[----:B------:R-:W-:Y:S01]  /*6920*/  IADD3 R5, R0, -c[0x0][0x168], RZ ;  /* 0x80005a0000057a10 */ /* 0x000fe20007ffe0ff */
[----:B------:R-:W-:-:S05]  /*6930*/  BRA.DIV ~URZ, `(.L_x_1042) ;  /* 0x000081827f007947 */ /* 0x000fca000b800000 */
[----:B------:R1:W2:Y:S02]  /*6940*/  SHFL.IDX PT, R0, R4, RZ, 0x1c1f ;  /* 0x001c1fff04007589 */ /* 0x0002a400000e0000 */
.L_x_1081:
[----:B--2---:R-:W-:Y:S05]  /*6950*/  IMAD.IADD R0, R5, 0x1, R0 ;  /* 0x0000000105007824 */ /* 0x004fea00078e0200 */
[C---:B------:R-:W-:Y:S02]  /*6960*/  ISETP.GT.AND P6, PT, R0.reuse, RZ, PT ;  /* 0x000000ff0000720c */ /* 0x040fe40003fc4270 */
[C---:B------:R-:W-:Y:S02]  /*6970*/  ISETP.GT.AND P5, PT, R0.reuse, 0x1, PT ;  /* 0x000000010000780c */ /* 0x040fe40003fa4270 */
[C---:B------:R-:W-:Y:S02]  /*6980*/  ISETP.GT.AND P2, PT, R0.reuse, 0x8, PT ;  /* 0x000000080000780c */ /* 0x040fe40003f44270 */
[C---:B------:R-:W-:Y:S02]  /*6990*/  ISETP.GT.AND P0, PT, R0.reuse, 0x9, PT ;  /* 0x000000090000780c */ /* 0x040fe40003f04270 */
[----:B------:R-:W-:Y:S02]  /*69a0*/  FSEL R6, R153, -INF , P6 ;  /* 0xff80000099067808 */ /* 0x000fe40003000000 */
[----:B------:R-:W-:Y:S02]  /*69b0*/  ISETP.GT.AND P6, PT, R0, 0x10, PT ;  /* 0x000000100000780c */ /* 0x000fe40003fc4270 */
[----:B------:R-:W-:Y:S02]  /*69c0*/  FSEL R10, R152, -INF , P5 ;  /* 0xff800000980a7808 */ /* 0x000fe40002800000 */
        /* <DEDUP_REMOVED lines=22> */
[----:B------:R-:W-:Y:S02]  /*6b30*/  FSEL R189, R15, -INF , P5 ;  /* 0xff8000000fbd7808 */ /* 0x000fe40002800000 */
[----:B------:R-:W-:Y:S02]  /*6b40*/  FSEL R188, R14, -INF , P2 ;  /* 0xff8000000ebc7808 */ /* 0x000fe40001000000 */
[----:B------:R-:W-:Y:S01]  /*6b50*/  FSEL R187, R13, -INF , P0 ;  /* 0xff8000000dbb7808 */ /* 0x000fe20000000000 */
[----:B------:R-:W-:-:S05]  /*6b60*/  BRA.DIV ~URZ, `(.L_x_1043) ;  /* 0x00007fb27f007947 */ /* 0x000fca000b800000 */
[----:B------:R-:W-:Y:S01]  /*6b70*/  FMNMX.FTZ R2, R6, R101, !PT ;  /* 0x0000006506027209 */ /* 0x000fe20007810000 */
[----:B------:R-:W2:Y:S03]  /*6b80*/  SHFL.IDX PT, R0, R4, 0x1, 0x1c1f ;  /* 0x003c1f0004007f89 */ /* 0x000ea600000e0000 */
[----:B------:R-:W-:Y:S04]  /*6b90*/  FMNMX.FTZ R2, R10, R2, !PT ;  /* 0x000000020a027209 */ /* 0x000fe80007810000 */
[----:B------:R-:W-:Y:S04]  /*6ba0*/  FMNMX.FTZ R2, R9, R2, !PT ;  /* 0x0000000209027209 */ /* 0x000fe80007810000 */
[----:B------:R-:W-:Y:S04]  /*6bb0*/  FMNMX.FTZ R2, R12, R2, !PT ;  /* 0x000000020c027209 */ /* 0x000fe80007810000 */
[----:B------:R-:W-:Y:S04]  /*6bc0*/  FMNMX.FTZ R2, R153, R2, !PT ;  /* 0x0000000299027209 */ /* 0x000fe80007810000 */
[----:B------:R-:W-:Y:S04]  /*6bd0*/  FMNMX.FTZ R2, R152, R2, !PT ;  /* 0x0000000298027209 */ /* 0x000fe80007810000 */
[----:B------:R-:W-:Y:S01]  /*6be0*/  FMNMX.FTZ R2, R151, R2, !PT ;  /* 0x0000000297027209 */ /* 0x000fe20007810000 */
[----:B--2---:R-:W-:Y:S03]  /*6bf0*/  IMAD.IADD R0, R5, 0x1, R0 ;  /* 0x0000000105007824 */ /* 0x004fe600078e0200 */
[----:B------:R-:W-:Y:S02]  /*6c00*/  FMNMX.FTZ R2, R150, R2, !PT ;  /* 0x0000000296027209 */ /* 0x000fe40007810000 */
[C---:B------:R-:W-:Y:S02]  /*6c10*/  ISETP.GT.AND P2, PT, R0.reuse, RZ, PT ;  /* 0x000000ff0000720c */ /* 0x040fe40003f44270 */
[C---:B------:R-:W-:Y:S02]  /*6c20*/  ISETP.GT.AND P0, PT, R0.reuse, 0x1, PT ;  /* 0x000000010000780c */ /* 0x040fe40003f04270 */
[----:B------:R-:W-:Y:S02]  /*6c30*/  FSEL R5, R155, -INF , P2 ;  /* 0xff8000009b057808 */ /* 0x000fe40001000000 */
[----:B------:R-:W-:Y:S02]  /*6c40*/  ISETP.GT.AND P2, PT, R0, 0x8, PT ;  /* 0x000000080000780c */ /* 0x000fe40003f44270 */
[----:B------:R-:W-:Y:S02]  /*6c50*/  FSEL R8, R154, -INF , P0 ;  /* 0xff8000009a087808 */ /* 0x000fe40000000000 */
[----:B------:R-:W-:Y:S02]  /*6c60*/  FMNMX.FTZ R3, R5, R102, !PT ;  /* 0x0000006605037209 */ /* 0x000fe40007810000 */
[----:B------:R-:W-:Y:S02]  /*6c70*/  ISETP.GT.AND P0, PT, R0, 0x9, PT ;  /* 0x000000090000780c */ /* 0x000fe40003f04270 */
[----:B------:R-:W-:Y:S02]  /*6c80*/  FSEL R7, R144, -INF , P2 ;  /* 0xff80000090077808 */ /* 0x000fe40001000000 */
[----:B------:R-:W-:Y:S02]  /*6c90*/  FMNMX.FTZ R3, R8, R3, !PT ;  /* 0x0000000308037209 */ /* 0x000fe40007810000 */
[C---:B------:R-:W-:Y:S02]  /*6ca0*/  ISETP.GT.AND P2, PT, R0.reuse, 0x10, PT ;  /* 0x000000100000780c */ /* 0x040fe40003f44270 */
[----:B------:R-:W-:Y:S02]  /*6cb0*/  FSEL R11, R145, -INF , P0 ;  /* 0xff800000910b7808 */ /* 0x000fe40000000000 */
[----:B-1----:R-:W-:Y:S02]  /*6cc0*/  FMNMX.FTZ R4, R7, R3, !PT ;  /* 0x0000000307047209 */ /* 0x002fe40007810000 */
[----:B------:R-:W-:Y:S02]  /*6cd0*/  ISETP.GT.AND P0, PT, R0, 0x11, PT ;  /* 0x000000110000780c */ /* 0x000fe40003f04270 */
[----:B------:R-:W-:Y:S02]  /*6ce0*/  FSEL R146, R146, -INF , P2 ;  /* 0xff80000092927808 */ /* 0x000fe40001000000 */
[----:B------:R-:W-:Y:S02]  /*6cf0*/  FMNMX.FTZ R4, R11, R4, !PT ;  /* 0x000000040b047209 */ /* 0x000fe40007810000 */
        /* <DEDUP_REMOVED lines=38> */
[----:B------:R-:W-:Y:S02]  /*6f60*/  FSEL R193, R35, -INF , P0 ;  /* 0xff80000023c17808 */ /* 0x000fe40000000000 */
[----:B------:R-:W-:Y:S01]  /*6f70*/  FMNMX.FTZ R4, R195, R4, !PT ;  /* 0x00000004c3047209 */ /* 0x000fe20007810000 */
[----:B------:R-:W1:Y:S03]  /*6f80*/  SHFL.BFLY PT, R100, R0, 0x2, 0x1f ;  /* 0x0c401f0000647f89 */ /* 0x000e6600000e0000 */
[----:B------:R-:W-:Y:S05]  /*6f90*/  FMNMX.FTZ R4, R193, R4, !PT ;  /* 0x00000004c1047209 */ /* 0x000fea0007810000 */
[----:B------:R-:W2:Y:S01]  /*6fa0*/  SHFL.BFLY PT, R2, R4, 0x2, 0x1f ;  /* 0x0c401f0004027f89 */ /* 0x000ea200000e0000 */
[----:B-1----:R-:W-:Y:S07]  /*6fb0*/  FMNMX.FTZ R100, R100, R0, !PT ;  /* 0x0000000064647209 */ /* 0x002fee0007810000 */
[----:B------:R-:W1:Y:S01]  /*6fc0*/  SHFL.BFLY PT, R3, R100, 0x1, 0x1f ;  /* 0x0c201f0064037f89 */ /* 0x000e6200000e0000 */
[----:B--2---:R-:W-:Y:S07]  /*6fd0*/  FMNMX.FTZ R4, R4, R2, !PT ;  /* 0x0000000204047209 */ /* 0x004fee0007810000 */
[----:B------:R2:W3:Y:S01]  /*6fe0*/  SHFL.BFLY PT, R0, R4, 0x1, 0x1f ;  /* 0x0c201f0004007f89 */ /* 0x0004e200000e0000 */
[----:B-1----:R-:W-:Y:S07]  /*6ff0*/  FMNMX.FTZ R100, R100, R3, !PT ;  /* 0x0000000364647209 */ /* 0x002fee0007810000 */
.L_x_1082:
[C---:B------:R-:W-:Y:S01]  /*7000*/  FSETP.NEU.FTZ.AND P0, PT, R100.reuse, -INF , PT ;  /* 0xff8000006400780b */ /* 0x040fe20003f1d000 */
[----:B------:R-:W-:Y:S01]  /*7010*/  FMUL.FTZ R144, R100, c[0x0][0x2d0] ;  /* 0x0000b40064907a20 */ /* 0x000fe20000410000 */
[----:B---3--:R-:W-:Y:S01]  /*7020*/  FMNMX.FTZ R3, R0, R4, !PT ;  /* 0x0000000400037209 */ /* 0x008fe20007810000 */
[----:B------:R-:W-:Y:S01]  /*7030*/  WARPSYNC 0xffffffff ;  /* 0xffffffff00007948 */ /* 0x000fe20003800000 */
[----:B------:R-:W-:Y:S01]  /*7040*/  FSEL R2, R100, RZ, P0 ;  /* 0x000000ff64027208 */ /* 0x000fe20000000000 */
[----:B------:R-:W1:Y:S01]  /*7050*/  LDSM.16.MT88.4 R140, [R162] ;  /* 0x00000000a28c783b */ /* 0x000e620000004200 */
[----:B------:R-:W-:Y:S01]  /*7060*/  FSEL R144, R144, RZ, P0 ;  /* 0x000000ff90907208 */ /* 0x000fe20000000000 */
[C---:B------:R-:W-:Y:S01]  /*7070*/  FMUL.FTZ R145, R3.reuse, c[0x0][0x2d0] ;  /* 0x0000b40003917a20 */ /* 0x040fe20000410000 */
[----:B------:R-:W-:Y:S01]  /*7080*/  FSETP.NEU.FTZ.AND P0, PT, R3, -INF , PT ;  /* 0xff8000000300780b */ /* 0x000fe20003f1d000 */
[----:B------:R-:W-:Y:S02]  /*7090*/  FADD.FTZ R0, -R2, R101 ;  /* 0x0000006502007221 */ /* 0x000fe40000010100 */
[--C-:B------:R-:W-:Y:S01]  /*70a0*/  FFMA.FTZ R6, R6, c[0x0][0x2d0], -R144.reuse ;  /* 0x0000b40006067a23 */ /* 0x100fe20000010890 */
[----:B------:R-:W-:Y:S01]  /*70b0*/  FSEL R145, R145, RZ, P0 ;  /* 0x000000ff91917208 */ /* 0x000fe20000000000 */
[----:B------:R-:W-:Y:S02]  /*70c0*/  FMUL.FTZ R0, R0, c[0x0][0x2d0] ;  /* 0x0000b40000007a20 */ /* 0x000fe40000410000 */
[--C-:B------:R-:W-:Y:S02]  /*70d0*/  FFMA.FTZ R10, R10, c[0x0][0x2d0], -R144.reuse ;  /* 0x0000b4000a0a7a23 */ /* 0x100fe40000010890 */
[----:B------:R3:W-:Y:S01]  /*70e0*/  MUFU.EX2 R2, R0 ;  /* 0x0000000000027308 */ /* 0x0007e20000000800 */
[--C-:B------:R-:W-:Y:S02]  /*70f0*/  FFMA.FTZ R5, R5, c[0x0][0x2d0], -R145.reuse ;  /* 0x0000b40005057a23 */ /* 0x100fe40000010891 */
[--C-:B------:R-:W-:Y:S02]  /*7100*/  FFMA.FTZ R7, R7, c[0x0][0x2d0], -R145.reuse ;  /* 0x0000b40007077a23 */ /* 0x100fe40000010891 */
[--C-:B------:R-:W-:Y:S02]  /*7110*/  FFMA.FTZ R9, R9, c[0x0][0x2d0], -R144.reuse ;  /* 0x0000b40009097a23 */ /* 0x100fe40000010890 */
[----:B------:R-:W-:Y:S02]  /*7120*/  FFMA.FTZ R12, R12, c[0x0][0x2d0], -R144 ;  /* 0x0000b4000c0c7a23 */ /* 0x000fe40000010890 */
[--C-:B------:R-:W-:Y:S01]  /*7130*/  FFMA.FTZ R8, R8, c[0x0][0x2d0], -R145.reuse ;  /* 0x0000b40008087a23 */ /* 0x100fe20000010891 */
[----:B------:R-:W-:Y:S01]  /*7140*/  MUFU.EX2 R6, R6 ;  /* 0x0000000600067308 */ /* 0x000fe20000000800 */
[--C-:B------:R-:W-:Y:S02]  /*7150*/  FFMA.FTZ R11, R11, c[0x0][0x2d0], -R145.reuse ;  /* 0x0000b4000b0b7a23 */ /* 0x100fe40000010891 */
[----:B------:R-:W-:Y:S07]  /*7160*/  FFMA.FTZ R101, R147, c[0x0][0x2d0], -R145 ;  /* 0x0000b40093657a23 */ /* 0x000fee0000010891 */
[----:B------:R-:W-:Y:S01]  /*7170*/  MUFU.EX2 R199, R10 ;  /* 0x0000000a00c77308 */ /* 0x000fe20000000800 */
[----:B---3--:R-:W-:Y:S02]  /*7180*/  FSEL R0, R3, RZ, P0 ;  /* 0x000000ff03007208 */ /* 0x008fe40000000000 */
[----:B------:R-:W-:Y:S03]  /*7190*/  ISETP.GT.AND P0, PT, R191, R211, PT ;  /* 0x000000d3bf00720c */ /* 0x000fe60003f04270 */
[----:B------:R-:W-:Y:S04]  /*71a0*/  FADD.FTZ R0, -R0, R102 ;  /* 0x0000006600007221 */ /* 0x000fe80000010100 */
[----:B------:R-:W-:Y:S01]  /*71b0*/  MUFU.EX2 R196, R5 ;  /* 0x0000000500c47308 */ /* 0x000fe20000000800 */
[----:B------:R-:W-:Y:S09]  /*71c0*/  FMUL.FTZ R0, R0, c[0x0][0x2d0] ;  /* 0x0000b40000007a20 */ /* 0x000ff20000410000 */
[----:B------:R-:W-:Y:S10]  /*71d0*/  MUFU.EX2 R200, R7 ;  /* 0x0000000700c87308 */ /* 0x000ff40000000800 */
[----:B------:R-:W-:Y:S10]  /*71e0*/  MUFU.EX2 R0, R0 ;  /* 0x0000000000007308 */ /* 0x000ff40000000800 */
[----:B------:R-:W-:Y:S10]  /*71f0*/  MUFU.EX2 R201, R9 ;  /* 0x0000000900c97308 */ /* 0x000ff40000000800 */
[----:B------:R-:W-:Y:S10]  /*7200*/  MUFU.EX2 R202, R12 ;  /* 0x0000000c00ca7308 */ /* 0x000ff40000000800 */
[----:B------:R-:W-:Y:S10]  /*7210*/  MUFU.EX2 R198, R8 ;  /* 0x0000000800c67308 */ /* 0x000ff40000000800 */
[----:B------:R-:W3:Y:S02]  /*7220*/  MUFU.EX2 R209, R11 ;  /* 0x0000000b00d17308 */ /* 0x000ee40000000800 */
[----:B---3--:R-:W-:Y:S01]  /*7230*/  F2FP.PACK_AB R139, R209, R200 ;  /* 0x000000c8d18b723e */ /* 0x008fe200000000ff */
[C---:B--2---:R-:W-:Y:S01]  /*7240*/  FMUL.FTZ R4, R2.reuse, R104 ;  /* 0x0000006802047220 */ /* 0x044fe20000410000 */
[----:B------:R-:W-:Y:S01]  /*7250*/  F2FP.PACK_AB R136, R199, R6 ;  /* 0x00000006c788723e */ /* 0x000fe200000000ff */
[----:B------:R-:W-:Y:S01]  /*7260*/  FMUL.FTZ R5, R2, R105 ;  /* 0x0000006902057220 */ /* 0x000fe20000410000 */
[----:B------:R-:W-:Y:S01]  /*7270*/  F2FP.PACK_AB R138, R202, R201 ;  /* 0x000000c9ca8a723e */ /* 0x000fe200000000ff */
[----:B------:R-:W-:Y:S01]  /*7280*/  FMUL.FTZ R7, R0, R107 ;  /* 0x0000006b00077220 */ /* 0x000fe20000410000 */
[----:B------:R-:W-:Y:S01]  /*7290*/  F2FP.PACK_AB R137, R198, R196 ;  /* 0x000000c4c689723e */ /* 0x000fe200000000ff */
[----:B------:R-:W-:Y:S02]  /*72a0*/  FFMA.FTZ R102, R2, R205, R6 ;  /* 0x000000cd02667223 */ /* 0x000fe40000010006 */
[----:B------:R-:W-:Y:S02]  /*72b0*/  FMUL.FTZ R6, R0, R106 ;  /* 0x0000006a00067220 */ /* 0x000fe40000410000 */
[----:B------:R-:W2:Y:S01]  /*72c0*/  LDSM.16.MT88.4 R104, [R163] ;  /* 0x00000000a368783b */ /* 0x000ea20000004200 */
[C---:B------:R-:W-:Y:S02]  /*72d0*/  FMUL.FTZ R8, R2.reuse, R108 ;  /* 0x0000006c02087220 */ /* 0x040fe40000410000 */
[----:B------:R-:W-:Y:S02]  /*72e0*/  FMUL.FTZ R9, R2, R109 ;  /* 0x0000006d02097220 */ /* 0x000fe40000410000 */
[C---:B-1----:R-:W-:Y:S05]  /*72f0*/  HMMA.16816.F32 R4, R136.reuse, R140, R4 ;  /* 0x0000008c8804723c */ /* 0x042fea0000001804 */
[C---:B------:R-:W-:Y:S02]  /*7300*/  FMUL.FTZ R10, R0.reuse, R110 ;  /* 0x0000006e000a7220 */ /* 0x040fe40000410000 */
[----:B------:R-:W-:Y:S02]  /*7310*/  FMUL.FTZ R11, R0, R111 ;  /* 0x0000006f000b7220 */ /* 0x000fe40000410000 */
[----:B------:R-:W-:Y:S03]  /*7320*/  LDSM.16.MT88.4 R108, [R162+0x800] ;  /* 0x00080000a26c783b */ /* 0x000fe60000004200 */
[C---:B------:R-:W-:Y:S02]  /*7330*/  FMUL.FTZ R12, R2.reuse, R112 ;  /* 0x00000070020c7220 */ /* 0x040fe40000410000 */
[C---:B------:R-:W-:Y:S03]  /*7340*/  HMMA.16816.F32 R8, R136.reuse, R142, R8 ;  /* 0x0000008e8808723c */ /* 0x040fe60000001808 */
[----:B------:R-:W-:Y:S02]  /*7350*/  FMUL.FTZ R13, R2, R113 ;  /* 0x00000071020d7220 */ /* 0x000fe40000410000 */
[C---:B------:R-:W-:Y:S02]  /*7360*/  FMUL.FTZ R14, R0.reuse, R114 ;  /* 0x00000072000e7220 */ /* 0x040fe40000410000 */
[----:B------:R-:W-:Y:S02]  /*7370*/  FMUL.FTZ R15, R0, R115 ;  /* 0x00000073000f7220 */ /* 0x000fe40000410000 */
[----:B------:R-:W-:Y:S03]  /*7380*/  LDSM.16.MT88.4 R112, [R163+0x800] ;  /* 0x00080000a370783b */ /* 0x000fe60000004200 */
[C---:B------:R-:W-:Y:S02]  /*7390*/  FMUL.FTZ R16, R2.reuse, R116 ;  /* 0x0000007402107220 */ /* 0x040fe40000410000 */
[----:B------:R-:W-:Y:S02]  /*73a0*/  FMUL.FTZ R17, R2, R117 ;  /* 0x0000007502117220 */ /* 0x000fe40000410000 */
[C---:B------:R-:W-:Y:S02]  /*73b0*/  FMUL.FTZ R18, R0.reuse, R118 ;  /* 0x0000007600127220 */ /* 0x040fe40000410000 */
[----:B------:R-:W-:Y:S02]  /*73c0*/  FMUL.FTZ R19, R0, R119 ;  /* 0x0000007700137220 */ /* 0x000fe40000410000 */
[----:B------:R-:W-:Y:S01]  /*73d0*/  LDSM.16.MT88.4 R116, [R165+0x1000] ;  /* 0x00100000a574783b */ /* 0x000fe20000004200 */
[C---:B--2---:R-:W-:Y:S03]  /*73e0*/  HMMA.16816.F32 R12, R136.reuse, R104, R12 ;  /* 0x00000068880c723c */ /* 0x044fe6000000180c */
[C---:B------:R-:W-:Y:S02]  /*73f0*/  FMUL.FTZ R24, R2.reuse, R124 ;  /* 0x0000007c02187220 */ /* 0x040fe40000410000 */
[----:B------:R-:W-:Y:S02]  /*7400*/  FMUL.FTZ R25, R2, R125 ;  /* 0x0000007d02197220 */ /* 0x000fe40000410000 */
[----:B------:R-:W-:Y:S01]  /*7410*/  FMUL.FTZ R26, R0, R126 ;  /* 0x0000007e001a7220 */ /* 0x000fe20000410000 */
[C---:B------:R-:W-:Y:S01]  /*7420*/  HMMA.16816.F32 R16, R136.reuse, R106, R16 ;  /* 0x0000006a8810723c */ /* 0x040fe20000001810 */
[----:B------:R-:W1:Y:S03]  /*7430*/  LDSM.16.MT88.4 R104, [R165] ;  /* 0x00000000a568783b */ /* 0x000e660000004200 */
[C---:B------:R-:W-:Y:S02]  /*7440*/  FMUL.FTZ R20, R2.reuse, R120 ;  /* 0x0000007802147220 */ /* 0x040fe40000410000 */
[----:B------:R-:W-:Y:S02]  /*7450*/  FMUL.FTZ R21, R2, R121 ;  /* 0x0000007902157220 */ /* 0x000fe40000410000 */
[C---:B------:R-:W-:Y:S04]  /*7460*/  FMUL.FTZ R22, R0.reuse, R122 ;  /* 0x0000007a00167220 */ /* 0x040fe80000410000 */
[C---:B------:R-:W-:Y:S02]  /*7470*/  FMUL.FTZ R23, R0.reuse, R123 ;  /* 0x0000007b00177220 */ /* 0x040fe40000410000 */
[----:B------:R-:W-:Y:S02]  /*7480*/  FMUL.FTZ R27, R0, R127 ;  /* 0x0000007f001b7220 */ /* 0x000fe40000410000 */
[----:B------:R-:W-:Y:S01]  /*7490*/  LDSM.16.MT88.4 R124, [R165+0x1800] ;  /* 0x00180000a57c783b */ /* 0x000fe20000004200 */
[C---:B------:R-:W-:Y:S02]  /*74a0*/  FMUL.FTZ R32, R2.reuse, R132 ;  /* 0x0000008402207220 */ /* 0x040fe40000410000 */
[----:B------:R-:W-:Y:S02]  /*74b0*/  FMUL.FTZ R33, R2, R133 ;  /* 0x0000008502217220 */ /* 0x000fe40000410000 */
[C---:B------:R-:W-:Y:S02]  /*74c0*/  FMUL.FTZ R34, R0.reuse, R134 ;  /* 0x0000008600227220 */ /* 0x040fe40000410000 */
[----:B------:R-:W-:Y:S02]  /*74d0*/  FMUL.FTZ R35, R0, R135 ;  /* 0x0000008700237220 */ /* 0x000fe40000410000 */
[----:B------:R-:W-:Y:S01]  /*74e0*/  LDSM.16.MT88.4 R132, [R164+0x1800] ;  /* 0x00180000a484783b */ /* 0x000fe20000004200 */
[C---:B------:R-:W-:Y:S02]  /*74f0*/  FMUL.FTZ R28, R2.reuse, R128 ;  /* 0x00000080021c7220 */ /* 0x040fe40000410000 */
[----:B------:R-:W-:Y:S01]  /*7500*/  FMUL.FTZ R29, R2, R129 ;  /* 0x00000081021d7220 */ /* 0x000fe20000410000 */
[----:B------:R2:W-:Y:S01]  /*7510*/  MUFU.EX2 R128, R101 ;  /* 0x0000006500807308 */ /* 0x0005e20000000800 */
        /* <DEDUP_REMOVED lines=38> */
[C---:B------:R-:W-:Y:S04]  /*7780*/  FMUL.FTZ R66, R0.reuse, R66 ;  /* 0x0000004200427220 */ /* 0x040fe80000410000 */
[----:B------:R-:W-:Y:S02]  /*7790*/  FMUL.FTZ R67, R0, R67 ;  /* 0x0000004300437220 */ /* 0x000fe40000410000 */
        /* <DEDUP_REMOVED lines=13> */
[C---:B------:R-:W-:Y:S01]  /*7870*/  FMUL.FTZ R71, R0.reuse, R71 ;  /* 0x0000004700477220 */ /* 0x040fe20000410000 */
[C---:B-1----:R-:W-:Y:S03]  /*7880*/  HMMA.16816.F32 R36, R136.reuse, R104, R36 ;  /* 0x000000688824723c */ /* 0x042fe60000001824 */
[C---:B------:R-:W-:Y:S02]  /*7890*/  FMUL.FTZ R74, R0.reuse, R74 ;  /* 0x0000004a004a7220 */ /* 0x040fe40000410000 */
[C---:B------:R-:W-:Y:S02]  /*78a0*/  FMUL.FTZ R75, R0.reuse, R75 ;  /* 0x0000004b004b7220 */ /* 0x040fe40000410000 */
[C---:B------:R-:W-:Y:S01]  /*78b0*/  FMUL.FTZ R78, R0.reuse, R78 ;  /* 0x0000004e004e7220 */ /* 0x040fe20000410000 */
        /* <DEDUP_REMOVED lines=8> */
[----:B------:R-:W-:Y:S02]  /*7940*/  FMUL.FTZ R91, R0, R91 ;  /* 0x0000005b005b7220 */ /* 0x000fe40000410000 */
[C---:B------:R-:W-:Y:S02]  /*7950*/  FMUL.FTZ R92, R2.reuse, R92 ;  /* 0x0000005c025c7220 */ /* 0x040fe40000410000 */
[C---:B------:R-:W-:Y:S02]  /*7960*/  FMUL.FTZ R93, R2.reuse, R93 ;  /* 0x0000005d025d7220 */ /* 0x040fe40000410000 */
[C---:B------:R-:W-:Y:S02]  /*7970*/  FMUL.FTZ R96, R2.reuse, R96 ;  /* 0x0000006002607220 */ /* 0x040fe40000410000 */
[----:B------:R-:W-:Y:S02]  /*7980*/  FMUL.FTZ R97, R2, R97 ;  /* 0x0000006102617220 */ /* 0x000fe40000410000 */
[----:B------:R-:W-:Y:S02]  /*7990*/  FFMA.FTZ R2, R153, c[0x0][0x2d0], -R144 ;  /* 0x0000b40099027a23 */ /* 0x000fe40000010890 */
[C---:B------:R-:W-:Y:S02]  /*79a0*/  FMUL.FTZ R94, R0.reuse, R94 ;  /* 0x0000005e005e7220 */ /* 0x040fe40000410000 */
[----:B------:R3:W4:Y:S01]  /*79b0*/  MUFU.EX2 R123, R2 ;  /* 0x00000002007b7308 */ /* 0x0007220000000800 */
[C---:B------:R-:W-:Y:S02]  /*79c0*/  FMUL.FTZ R95, R0.reuse, R95 ;  /* 0x0000005f005f7220 */ /* 0x040fe40000410000 */
[C---:B------:R-:W-:Y:S02]  /*79d0*/  FMUL.FTZ R98, R0.reuse, R98 ;  /* 0x0000006200627220 */ /* 0x040fe40000410000 */
[C---:B------:R-:W-:Y:S02]  /*79e0*/  FMUL.FTZ R99, R0.reuse, R99 ;  /* 0x0000006300637220 */ /* 0x040fe40000410000 */
[----:B------:R-:W-:Y:S01]  /*79f0*/  FFMA.FTZ R0, R0, R206, R196 ;  /* 0x000000ce00007223 */ /* 0x000fe200000100c4 */
[C---:B-1----:R-:W-:Y:S03]  /*7a00*/  HMMA.16816.F32 R44, R136.reuse, R104, R44 ;  /* 0x00000068882c723c */ /* 0x042fe6000000182c */
[----:B------:R-:W-:Y:S02]  /*7a10*/  FADD.FTZ R121, R198, R0 ;  /* 0x00000000c6797221 */ /* 0x000fe40000010000 */
[--C-:B------:R-:W-:Y:S02]  /*7a20*/  FFMA.FTZ R0, R185, c[0x0][0x2d0], -R144.reuse ;  /* 0x0000b400b9007a23 */ /* 0x100fe40000010890 */
[----:B------:R-:W-:Y:S01]  /*7a30*/  FADD.FTZ R121, R200, R121 ;  /* 0x00000079c8797221 */ /* 0x000fe20000010000 */
[C---:B------:R-:W-:Y:S01]  /*7a40*/  HMMA.16816.F32 R48, R136.reuse, R106, R48 ;  /* 0x0000006a8830723c */ /* 0x040fe20000001830 */
[----:B------:R-:W1:Y:S03]  /*7a50*/  LDSM.16.MT88.4 R104, [R165+0x2000] ;  /* 0x00200000a568783b */ /* 0x000e660000004200 */
[--C-:B--2---:R-:W-:Y:S02]  /*7a60*/  FFMA.FTZ R101, R189, c[0x0][0x2d0], -R144.reuse ;  /* 0x0000b400bd657a23 */ /* 0x104fe40000010890 */
[--C-:B---3--:R-:W-:Y:S02]  /*7a70*/  FFMA.FTZ R2, R152, c[0x0][0x2d0], -R144.reuse ;  /* 0x0000b40098027a23 */ /* 0x108fe40000010890 */
[----:B------:R2:W-:Y:S10]  /*7a80*/  MUFU.EX2 R152, R0 ;  /* 0x0000000000987308 */ /* 0x0005f40000000800 */
[----:B------:R3:W-:Y:S01]  /*7a90*/  MUFU.EX2 R129, R2 ;  /* 0x0000000200817308 */ /* 0x0007e20000000800 */
[--C-:B--2---:R-:W-:Y:S09]  /*7aa0*/  FFMA.FTZ R0, R184, c[0x0][0x2d0], -R144.reuse ;  /* 0x0000b400b8007a23 */ /* 0x104ff20000010890 */
[----:B------:R2:W-:Y:S01]  /*7ab0*/  MUFU.EX2 R184, R0 ;  /* 0x0000000000b87308 */ /* 0x0005e20000000800 */
[C---:B-1----:R-:W-:Y:S03]  /*7ac0*/  HMMA.16816.F32 R52, R136.reuse, R104, R52 ;  /* 0x000000688834723c */ /* 0x042fe60000001834 */
[--C-:B---3--:R-:W-:Y:S06]  /*7ad0*/  FFMA.FTZ R2, R151, c[0x0][0x2d0], -R144.reuse ;  /* 0x0000b40097027a23 */ /* 0x108fec0000010890 */
[----:B------:R1:W-:Y:S01]  /*7ae0*/  MUFU.EX2 R204, R2 ;  /* 0x0000000200cc7308 */ /* 0x0003e20000000800 */
[C---:B------:R-:W-:Y:S01]  /*7af0*/  HMMA.16816.F32 R56, R136.reuse, R106, R56 ;  /* 0x0000006a8838723c */ /* 0x040fe20000001838 */
[----:B------:R-:W3:Y:S02]  /*7b00*/  LDSM.16.MT88.4 R104, [R164+0x2000] ;  /* 0x00200000a468783b */ /* 0x000ee40000004200 */
[--C-:B--2---:R-:W-:Y:S06]  /*7b10*/  FFMA.FTZ R0, R159, c[0x0][0x2d0], -R144.reuse ;  /* 0x0000b4009f007a23 */ /* 0x104fec0000010890 */
[----:B------:R2:W-:Y:S03]  /*7b20*/  MUFU.EX2 R153, R0 ;  /* 0x0000000000997308 */ /* 0x0005e60000000800 */
[--C-:B-1----:R-:W-:Y:S07]  /*7b30*/  FFMA.FTZ R2, R150, c[0x0][0x2d0], -R144.reuse ;  /* 0x0000b40096027a23 */ /* 0x102fee0000010890 */
[----:B------:R1:W-:Y:S01]  /*7b40*/  MUFU.EX2 R205, R2 ;  /* 0x0000000200cd7308 */ /* 0x0003e20000000800 */
[----:B--2---:R-:W-:Y:S01]  /*7b50*/  FFMA.FTZ R0, R158, c[0x0][0x2d0], -R144 ;  /* 0x0000b4009e007a23 */ /* 0x004fe20000010890 */
[C---:B---3--:R-:W-:Y:S08]  /*7b60*/  HMMA.16816.F32 R60, R136.reuse, R104, R60 ;  /* 0x00000068883c723c */ /* 0x048ff0000000183c */
[----:B------:R2:W-:Y:S01]  /*7b70*/  MUFU.EX2 R158, R0 ;  /* 0x00000000009e7308 */ /* 0x0005e20000000800 */
[C---:B------:R-:W-:Y:S01]  /*7b80*/  HMMA.16816.F32 R64, R136.reuse, R106, R64 ;  /* 0x0000006a8840723c */ /* 0x040fe20000001840 */
[----:B------:R-:W3:Y:S02]  /*7b90*/  LDSM.16.MT88.4 R104, [R162+0x4000] ;  /* 0x00400000a268783b */ /* 0x000ee40000004200 */
[--C-:B-1----:R-:W-:Y:S06]  /*7ba0*/  FFMA.FTZ R2, R146, c[0x0][0x2d0], -R145.reuse ;  /* 0x0000b40092027a23 */ /* 0x102fec0000010891 */
[----:B------:R1:W-:Y:S10]  /*7bb0*/  MUFU.EX2 R146, R101 ;  /* 0x0000006500927308 */ /* 0x0003f40000000800 */
[----:B------:R5:W3:Y:S01]  /*7bc0*/  MUFU.EX2 R122, R2 ;  /* 0x00000002007a7308 */ /* 0x000ae20000000800 */
[--C-:B--2---:R-:W-:Y:S09]  /*7bd0*/  FFMA.FTZ R0, R154, c[0x0][0x2d0], -R145.reuse ;  /* 0x0000b4009a007a23 */ /* 0x104ff20000010891 */
[----:B------:R2:W-:Y:S01]  /*7be0*/  MUFU.EX2 R151, R0 ;  /* 0x0000000000977308 */ /* 0x0005e20000000800 */
[--C-:B-1----:R-:W-:Y:S09]  /*7bf0*/  FFMA.FTZ R101, R193, c[0x0][0x2d0], -R145.reuse ;  /* 0x0000b400c1657a23 */ /* 0x102ff20000010891 */
[----:B------:R-:W-:Y:S01]  /*7c00*/  MUFU.EX2 R101, R101 ;  /* 0x0000006500657308 */ /* 0x000fe20000000800 */
[--C-:B-----5:R-:W-:Y:S01]  /*7c10*/  FFMA.FTZ R2, R148, c[0x0][0x2d0], -R145.reuse ;  /* 0x0000b40094027a23 */ /* 0x120fe20000010891 */
[C---:B---3--:R-:W-:Y:S08]  /*7c20*/  HMMA.16816.F32 R68, R136.reuse, R104, R68 ;  /* 0x000000688844723c */ /* 0x048ff00000001844 */
[----:B------:R1:W3:Y:S01]  /*7c30*/  MUFU.EX2 R203, R2 ;  /* 0x0000000200cb7308 */ /* 0x0002e20000000800 */
[C---:B------:R-:W-:Y:S01]  /*7c40*/  HMMA.16816.F32 R72, R136.reuse, R106, R72 ;  /* 0x0000006a8848723c */ /* 0x040fe20000001848 */
[----:B------:R-:W5:Y:S02]  /*7c50*/  LDSM.16.MT88.4 R104, [R163+0x4000] ;  /* 0x00400000a368783b */ /* 0x000f640000004200 */
[--C-:B--2---:R-:W-:Y:S06]  /*7c60*/  FFMA.FTZ R0, R155, c[0x0][0x2d0], -R145.reuse ;  /* 0x0000b4009b007a23 */ /* 0x104fec0000010891 */
[----:B------:R2:W-:Y:S03]  /*7c70*/  MUFU.EX2 R150, R0 ;  /* 0x0000000000967308 */ /* 0x0005e60000000800 */
[--C-:B-1----:R-:W-:Y:S07]  /*7c80*/  FFMA.FTZ R2, R149, c[0x0][0x2d0], -R145.reuse ;  /* 0x0000b40095027a23 */ /* 0x102fee0000010891 */
[----:B------:R1:W1:Y:S01]  /*7c90*/  MUFU.EX2 R196, R2 ;  /* 0x0000000200c47308 */ /* 0x0002620000000800 */
[--C-:B--2---:R-:W-:Y:S09]  /*7ca0*/  FFMA.FTZ R0, R156, c[0x0][0x2d0], -R145.reuse ;  /* 0x0000b4009c007a23 */ /* 0x104ff20000010891 */
[----:B------:R2:W-:Y:S01]  /*7cb0*/  MUFU.EX2 R149, R0 ;  /* 0x0000000000957308 */ /* 0x0005e20000000800 */
[C---:B-----5:R-:W-:Y:S08]  /*7cc0*/  HMMA.16816.F32 R76, R136.reuse, R104, R76 ;  /* 0x00000068884c723c */ /* 0x060ff0000000184c */
[C---:B------:R-:W-:Y:S01]  /*7cd0*/  HMMA.16816.F32 R80, R136.reuse, R106, R80 ;  /* 0x0000006a8850723c */ /* 0x040fe20000001850 */
[----:B------:R-:W5:Y:S03]  /*7ce0*/  LDSM.16.MT88.4 R104, [R165+0x4000] ;  /* 0x00400000a568783b */ /* 0x000f660000004200 */
[----:B-1----:R-:W-:Y:S02]  /*7cf0*/  FADD.FTZ R2, R199, R102 ;  /* 0x00000066c7027221 */ /* 0x002fe40000010000 */
[----:B------:R-:W-:Y:S04]  /*7d00*/  FFMA.FTZ R102, R190, c[0x0][0x2d0], -R144 ;  /* 0x0000b400be667a23 */ /* 0x000fe80000010890 */
[----:B------:R-:W1:Y:S02]  /*7d10*/  MUFU.EX2 R143, R102 ;  /* 0x00000066008f7308 */ /* 0x000e640000000800 */
[--C-:B--2---:R-:W-:Y:S08]  /*7d20*/  FFMA.FTZ R0, R157, c[0x0][0x2d0], -R145.reuse ;  /* 0x0000b4009d007a23 */ /* 0x104ff00000010891 */
[----:B------:R2:W-:Y:S01]  /*7d30*/  MUFU.EX2 R148, R0 ;  /* 0x0000000000947308 */ /* 0x0005e20000000800 */
[C---:B-----5:R-:W-:Y:S03]  /*7d40*/  HMMA.16816.F32 R84, R136.reuse, R104, R84 ;  /* 0x000000688854723c */ /* 0x060fe60000001854 */
[----:B--2---:R-:W-:Y:S02]  /*7d50*/  FADD.FTZ R0, R201, R2 ;  /* 0x00000002c9007221 */ /* 0x004fe40000010000 */
[----:B------:R-:W-:Y:S02]  /*7d60*/  FFMA.FTZ R2, R188, c[0x0][0x2d0], -R144 ;  /* 0x0000b400bc027a23 */ /* 0x000fe40000010890 */
[----:B------:R-:W-:Y:S01]  /*7d70*/  FADD.FTZ R120, R202, R0 ;  /* 0x00000000ca787221 */ /* 0x000fe20000010000 */
[C---:B------:R-:W-:Y:S01]  /*7d80*/  HMMA.16816.F32 R88, R136.reuse, R106, R88 ;  /* 0x0000006a8858723c */ /* 0x040fe20000001858 */
[----:B------:R-:W2:Y:S01]  /*7d90*/  LDSM.16.MT88.4 R104, [R164+0x4000] ;  /* 0x00400000a468783b */ /* 0x000ea20000004200 */
[----:B------:R5:W-:Y:S02]  /*7da0*/  MUFU.EX2 R147, R2 ;  /* 0x0000000200937308 */ /* 0x000be40000000800 */
[----:B----4-:R-:W-:Y:S02]  /*7db0*/  FADD.FTZ R102, R123, R120 ;  /* 0x000000787b667221 */ /* 0x010fe40000010000 */
[----:B------:R-:W-:Y:S02]  /*7dc0*/  FFMA.FTZ R0, R192, c[0x0][0x2d0], -R145 ;  /* 0x0000b400c0007a23 */ /* 0x000fe40000010891 */
[----:B------:R-:W-:Y:S04]  /*7dd0*/  FFMA.FTZ R144, R187, c[0x0][0x2d0], -R144 ;  /* 0x0000b400bb907a23 */ /* 0x000fe80000010890 */
[----:B------:R4:W-:Y:S10]  /*7de0*/  MUFU.EX2 R142, R0 ;  /* 0x00000000008e7308 */ /* 0x0009f40000000800 */
[----:B------:R-:W1:Y:S01]  /*7df0*/  MUFU.EX2 R144, R144 ;  /* 0x0000009000907308 */ /* 0x000e620000000800 */
[----:B-----5:R-:W-:Y:S04]  /*7e00*/  FADD.FTZ R2, R209, R121 ;  /* 0x00000079d1027221 */ /* 0x020fe80000010000 */
[----:B------:R-:W-:Y:S04]  /*7e10*/  FADD.FTZ R2, R122, R2 ;  /* 0x000000027a027221 */ /* 0x000fe80000010000 */
[----:B------:R-:W-:Y:S02]  /*7e20*/  FADD.FTZ R2, R128, R2 ;  /* 0x0000000280027221 */ /* 0x000fe40000010000 */
[--C-:B----4-:R-:W-:Y:S02]  /*7e30*/  FFMA.FTZ R0, R194, c[0x0][0x2d0], -R145.reuse ;  /* 0x0000b400c2007a23 */ /* 0x110fe40000010891 */
[----:B---3--:R-:W-:Y:S02]  /*7e40*/  FADD.FTZ R2, R203, R2 ;  /* 0x00000002cb027221 */ /* 0x008fe40000010000 */
[----:B------:R3:W4:Y:S01]  /*7e50*/  MUFU.EX2 R141, R0 ;  /* 0x00000000008d7308 */ /* 0x0007220000000800 */
[C---:B--2---:R-:W-:Y:S03]  /*7e60*/  HMMA.16816.F32 R92, R136.reuse, R104, R92 ;  /* 0x00000068885c723c */ /* 0x044fe6000000185c */
[----:B------:R-:W-:Y:S04]  /*7e70*/  FADD.FTZ R2, R196, R2 ;  /* 0x00000002c4027221 */ /* 0x000fe80000010000 */
[----:B------:R-:W-:Y:S01]  /*7e80*/  F2FP.PACK_AB R104, R129, R123 ;  /* 0x0000007b8168723e */ /* 0x000fe200000000ff */
[----:B------:R-:W-:Y:S04]  /*7e90*/  HMMA.16816.F32 R96, R136, R106, R96 ;  /* 0x0000006a8860723c */ /* 0x000fe80000001860 */
[----:B------:R-:W-:Y:S01]  /*7ea0*/  F2FP.PACK_AB R105, R128, R122 ;  /* 0x0000007a8069723e */ /* 0x000fe200000000ff */
[----:B------:R-:W-:Y:S01]  /*7eb0*/  FADD.FTZ R2, R151, R2 ;  /* 0x0000000297027221 */ /* 0x000fe20000010000 */
[----:B------:R-:W-:Y:S01]  /*7ec0*/  LDSM.16.MT88.4 R120, [R163+0x1800] ;  /* 0x00180000a378783b */ /* 0x000fe20000004200 */
[----:B------:R-:W-:Y:S02]  /*7ed0*/  F2FP.PACK_AB R106, R205, R204 ;  /* 0x000000cccd6a723e */ /* 0x000fe400000000ff */
[----:B------:R-:W-:Y:S03]  /*7ee0*/  F2FP.PACK_AB R107, R196, R203 ;  /* 0x000000cbc46b723e */ /* 0x000fe600000000ff */
[----:B-1----:R-:W-:Y:S01]  /*7ef0*/  F2FP.PACK_AB R136, R146, R143 ;  /* 0x0000008f9288723e */ /* 0x002fe200000000ff */
[----:B------:R-:W-:Y:S01]  /*7f00*/  FADD.FTZ R2, R150, R2 ;  /* 0x0000000296027221 */ /* 0x000fe20000010000 */
[----:B------:R-:W-:Y:S01]  /*7f10*/  F2FP.PACK_AB R138, R144, R147 ;  /* 0x00000093908a723e */ /* 0x000fe200000000ff */
[----:B---3--:R-:W-:Y:S01]  /*7f20*/  FFMA.FTZ R0, R195, c[0x0][0x2d0], -R145 ;  /* 0x0000b400c3007a23 */ /* 0x008fe20000010891 */
[C---:B------:R-:W-:Y:S03]  /*7f30*/  HMMA.16816.F32 R4, R104.reuse, R108, R4 ;  /* 0x0000006c6804723c */ /* 0x040fe60000001804 */
[----:B------:R-:W1:Y:S02]  /*7f40*/  MUFU.EX2 R140, R0 ;  /* 0x00000000008c7308 */ /* 0x000e640000000800 */
[----:B----4-:R-:W-:Y:S01]  /*7f50*/  F2FP.PACK_AB R137, R141, R142 ;  /* 0x0000008e8d89723e */ /* 0x010fe200000000ff */
[----:B------:R-:W-:Y:S02]  /*7f60*/  FADD.FTZ R2, R149, R2 ;  /* 0x0000000295027221 */ /* 0x000fe40000010000 */
[C---:B------:R-:W-:Y:S01]  /*7f70*/  HMMA.16816.F32 R8, R104.reuse, R110, R8 ;  /* 0x0000006e6808723c */ /* 0x040fe20000001808 */
[----:B------:R-:W2:Y:S07]  /*7f80*/  LDSM.16.MT88.4 R108, [R165+0x800] ;  /* 0x00080000a56c783b */ /* 0x000eae0000004200 */
[C---:B------:R-:W-:Y:S08]  /*7f90*/  HMMA.16816.F32 R12, R104.reuse, R112, R12 ;  /* 0x00000070680c723c */ /* 0x040ff0000000180c */
[C---:B------:R-:W-:Y:S01]  /*7fa0*/  HMMA.16816.F32 R16, R104.reuse, R114, R16 ;  /* 0x000000726810723c */ /* 0x040fe20000001810 */
[----:B------:R-:W3:Y:S03]  /*7fb0*/  LDSM.16.MT88.4 R112, [R164+0x800] ;  /* 0x00080000a470783b */ /* 0x000ee60000004200 */
[----:B-1----:R-:W-:Y:S01]  /*7fc0*/  F2FP.PACK_AB R139, R101, R140 ;  /* 0x0000008c658b723e */ /* 0x002fe200000000ff */
[----:B------:R-:W-:Y:S01]  /*7fd0*/  FADD.FTZ R0, R129, R102 ;  /* 0x0000006681007221 */ /* 0x000fe20000010000 */
[----:B------:R-:W-:Y:S03]  /*7fe0*/  MOV R102, R3 ;  /* 0x0000000300667202 */ /* 0x000fe60000000f00 */
[----:B------:R-:W-:Y:S04]  /*7ff0*/  FADD.FTZ R0, R204, R0 ;  /* 0x00000000cc007221 */ /* 0x000fe80000010000 */
[----:B------:R-:W-:Y:S04]  /*8000*/  FADD.FTZ R0, R205, R0 ;  /* 0x00000000cd007221 */ /* 0x000fe80000010000 */
[----:B------:R-:W-:Y:S04]  /*8010*/  FADD.FTZ R0, R152, R0 ;  /* 0x0000000098007221 */ /* 0x000fe80000010000 */
[----:B------:R-:W-:Y:S01]  /*8020*/  FADD.FTZ R0, R184, R0 ;  /* 0x00000000b8007221 */ /* 0x000fe20000010000 */
[C---:B--2---:R-:W-:Y:S03]  /*8030*/  HMMA.16816.F32 R20, R104.reuse, R108, R20 ;  /* 0x0000006c6814723c */ /* 0x044fe60000001814 */
[----:B------:R-:W-:Y:S04]  /*8040*/  FADD.FTZ R0, R153, R0 ;  /* 0x0000000099007221 */ /* 0x000fe80000010000 */
[----:B------:R-:W-:Y:S01]  /*8050*/  FADD.FTZ R0, R158, R0 ;  /* 0x000000009e007221 */ /* 0x000fe20000010000 */
[C---:B------:R-:W-:Y:S01]  /*8060*/  HMMA.16816.F32 R24, R104.reuse, R110, R24 ;  /* 0x0000006e6818723c */ /* 0x040fe20000001818 */
[----:B------:R-:W1:Y:S07]  /*8070*/  LDSM.16.MT88.4 R108, [R162+0x2800] ;  /* 0x00280000a26c783b */ /* 0x000e6e0000004200 */
[C---:B---3--:R-:W-:Y:S08]  /*8080*/  HMMA.16816.F32 R28, R104.reuse, R112, R28 ;  /* 0x00000070681c723c */ /* 0x048ff0000000181c */
        /* <DEDUP_REMOVED lines=29> */
[C---:B------:R-:W-:Y:S02]  /*8260*/  F2FP.PACK_AB R107, R148.reuse, R149 ;  /* 0x00000095946b723e */ /* 0x040fe400000000ff */
[----:B------:R-:W-:Y:S04]  /*8270*/  IADD3 R184, R191, -0x1, RZ ;  /* 0xffffffffbfb87810 */ /* 0x000fe80007ffe0ff */
[----:B------:R-:W-:Y:S01]  /*8280*/  MOV R191, R184 ;  /* 0x000000b800bf7202 */ /* 0x000fe20000000f00 */
        /* <DEDUP_REMOVED lines=31> */
[C---:B------:R-:W-:Y:S08]  /*8480*/  HMMA.16816.F32 R88, R104.reuse, R114, R88 ;  /* 0x000000726858723c */ /* 0x040ff00000001858 */
[C---:B---3--:R-:W-:Y:S08]  /*8490*/  HMMA.16816.F32 R92, R104.reuse, R116, R92 ;  /* 0x00000074685c723c */ /* 0x048ff0000000185c */
[----:B------:R-:W-:Y:S08]  /*84a0*/  HMMA.16816.F32 R96, R104, R118, R96 ;  /* 0x000000766860723c */ /* 0x000ff00000001860 */
[C---:B-1----:R-:W-:Y:S01]  /*84b0*/  HMMA.16816.F32 R104, R136.reuse, R108, R4 ;  /* 0x0000006c8868723c */ /* 0x042fe20000001804 */
[----:B------:R-:W1:Y:S07]  /*84c0*/  LDSM.16.MT88.4 R4, [R162+0x3800] ;  /* 0x00380000a204783b */ /* 0x000e6e0000004200 */
[C---:B------:R-:W-:Y:S01]  /*84d0*/  HMMA.16816.F32 R108, R136.reuse, R110, R8 ;  /* 0x0000006e886c723c */ /* 0x040fe20000001808 */
[----:B------:R-:W2:Y:S07]  /*84e0*/  LDSM.16.MT88.4 R8, [R163+0x3800] ;  /* 0x00380000a308783b */ /* 0x000eae0000004200 */
[C---:B------:R-:W-:Y:S01]  /*84f0*/  HMMA.16816.F32 R112, R136.reuse, R120, R12 ;  /* 0x000000788870723c */ /* 0x040fe2000000180c */
[----:B------:R-:W3:Y:S07]  /*8500*/  LDSM.16.MT88.4 R12, [R165+0x3800] ;  /* 0x00380000a50c783b */ /* 0x000eee0000004200 */
[C---:B------:R-:W-:Y:S01]  /*8510*/  HMMA.16816.F32 R116, R136.reuse, R122, R16 ;  /* 0x0000007a8874723c */ /* 0x040fe20000001810 */
[----:B------:R-:W4:Y:S07]  /*8520*/  LDSM.16.MT88.4 R16, [R164+0x3800] ;  /* 0x00380000a410783b */ /* 0x000f2e0000004200 */
[C---:B------:R-:W-:Y:S08]  /*8530*/  HMMA.16816.F32 R120, R136.reuse, R124, R20 ;  /* 0x0000007c8878723c */ /* 0x040ff00000001814 */
[C---:B------:R-:W-:Y:S08]  /*8540*/  HMMA.16816.F32 R124, R136.reuse, R126, R24 ;  /* 0x0000007e887c723c */ /* 0x040ff00000001818 */
[C---:B------:R-:W-:Y:S08]  /*8550*/  HMMA.16816.F32 R128, R136.reuse, R132, R28 ;  /* 0x000000848880723c */ /* 0x040ff0000000181c */
[C---:B------:R-:W-:Y:S08]  /*8560*/  HMMA.16816.F32 R132, R136.reuse, R134, R32 ;  /* 0x000000868884723c */ /* 0x040ff00000001820 */
        /* <DEDUP_REMOVED lines=9> */
[C---:B----4-:R-:W-:Y:S08]  /*8600*/  HMMA.16816.F32 R60, R136.reuse, R16, R60 ;  /* 0x00000010883c723c */ /* 0x050ff0000000183c */
        /* <DEDUP_REMOVED lines=22> */
.L_x_1033:
[----:B------:R-:W-:-:S13]  /*8770*/  ISETP.GE.AND P0, PT, R184, R213, PT ;  /* 0x000000d5b800720c */ /* 0x000fda0003f06270 */
[----:B------:R-:W-:Y:S05]  /*8780*/  @!P0 BRA `(.L_x_1045) ;  /* 0x0000307000008947 */ /* 0x000fea0003800000 */
[----:B------:R-:W-:Y:S02]  /*8790*/  MOV R102, R12 ;  /* 0x0000000c00667202 */ /* 0x000fe40000000f00 */
[----:B------:R-:W-:Y:S02]  /*87a0*/  MOV R101, R100 ;  /* 0x0000006400657202 */ /* 0x000fe40000000f00 */
.L_x_1052:
        /* <DEDUP_REMOVED lines=13> */
[----:B------:R-:W-:Y:S01]  /*8880*/  IMAD R20, R183, c[0x0][0x21c], R20 ;  /* 0x00008700b7147a24 */ /* 0x000fe200078e0214 */
[C---:B------:R-:W-:Y:S01]  /*8890*/  SHF.L.U64.HI R14, R208.reuse, 0x1, R5 ;  /* 0x00000001d00e7819 */ /* 0x040fe20000010205 */
[----:B------:R-:W-:Y:S01]  /*88a0*/  IMAD.IADD R3, R3, 0x1, R0 ;  /* 0x0000000103037824 */ /* 0x000fe200078e0200 */
[----:B------:R-:W-:Y:S01]  /*88b0*/  SHF.L.U64.HI R7, R197, 0x1, R4 ;  /* 0x00000001c5077819 */ /* 0x000fe20000010204 */
[----:B------:R-:W-:Y:S02]  /*88c0*/  IMAD.SHL.U32 R22, R207, 0x2, RZ ;  /* 0x00000002cf167824 */ /* 0x000fe400078e00ff */
[----:B------:R-:W-:Y:S04]  /*88d0*/  IMAD.WIDE.U32 R2, R183, c[0x0][0x218], R2 ;  /* 0x00008600b7027a25 */ /* 0x000fe800078e0002 */
[----:B------:R-:W-:Y:S01]  /*88e0*/  IMAD.SHL.U32 R15, R208, 0x2, RZ ;  /* 0x00000002d00f7824 */ /* 0x000fe200078e00ff */
[----:B------:R-:W-:Y:S01]  /*88f0*/  IADD3 R0, P0, R220, R2, RZ ;  /* 0x00000002dc007210 */ /* 0x000fe20007f1e0ff */
[----:B------:R1:W2:Y:S01]  /*8900*/  LDSM.16.M88.4 R32, [R166] ;  /* 0x00000000a620783b */ /* 0x0002a20000000200 */
[----:B------:R-:W-:Y:S02]  /*8910*/  IMAD.SHL.U32 R13, R197, 0x2, RZ ;  /* 0x00000002c50d7824 */ /* 0x000fe400078e00ff */
[----:B------:R-:W-:Y:S01]  /*8920*/  IADD3.X R20, R224, R3, R20, P0, !PT ;  /* 0x00000003e0147210 */ /* 0x000fe200007fe414 */
[----:B------:R1:W3:Y:S01]  /*8930*/  LDSM.16.M88.4 R8, [R103] ;  /* 0x000000006708783b */ /* 0x0002e20000000200 */
[C---:B------:R-:W-:Y:S03]  /*8940*/  LEA R6, P0, R0.reuse, c[0x0][0x1f8], 0x1 ;  /* 0x00007e0000067a11 */ /* 0x040fe600078008ff */
[----:B------:R1:W4:Y:S01]  /*8950*/  LDSM.16.M88.4 R16, [R103+0x800] ;  /* 0x000800006710783b */ /* 0x0003220000000200 */
[----:B------:R-:W-:Y:S03]  /*8960*/  LEA.HI.X R20, R0, c[0x0][0x1fc], R20, 0x1, P0 ;  /* 0x00007f0000147a11 */ /* 0x000fe600000f0c14 */
[----:B------:R1:W1:Y:S04]  /*8970*/  LDSM.16.M88.4 R24, [R103+0x1000] ;  /* 0x001000006718783b */ /* 0x0002680000000200 */
        /* <DEDUP_REMOVED lines=8> */
.L_x_1083:
[----:B------:R-:W5:Y:S01]  /*8a00*/  SHFL.IDX PT, R2, R6, RZ, 0x181f ;  /* 0x00181fff06027589 */ /* 0x000f6200000e0000 */
[----:B------:R-:W-:Y:S01]  /*8a10*/  ISETP.GE.AND P0, PT, R197, c[0x0][0x1d4], PT ;  /* 0x00007500c5007a0c */ /* 0x000fe20003f06270 */
[----:B------:R-:W-:Y:S01]  /*8a20*/  BSSY B0, `(.L_x_1047) ;  /* 0x0000142000007945 */ /* 0x000fe20003800000 */
[----:B------:R-:W-:Y:S02]  /*8a30*/  ISETP.GE.AND P4, PT, R208, c[0x0][0x1d4], PT ;  /* 0x00007500d0007a0c */ /* 0x000fe40003f86270 */
[----:B------:R-:W-:Y:S03]  /*8a40*/  SEL R100, RZ, 0x10, P0 ;  /* 0x00000010ff647807 */ /* 0x000fe60000000000 */
[----:B------:R-:W4:Y:S01]  /*8a50*/  SHFL.IDX PT, R3, R6, 0x1, 0x181f ;  /* 0x00381f0006037f89 */ /* 0x000f2200000e0000 */
[----:B------:R-:W-:Y:S04]  /*8a60*/  IADD3 R12, -R100, 0x10, RZ ;  /* 0x00000010640c7810 */ /* 0x000fe80007ffe1ff */
[----:B------:R-:W-:Y:S03]  /*8a70*/  LOP3.LUT R12, R12, 0xf, RZ, 0xc0, !PT ;  /* 0x0000000f0c0c7812 */ /* 0x000fe600078ec0ff */
[----:B----4-:R-:W4:Y:S01]  /*8a80*/  SHFL.IDX PT, R20, R20, 0x1, 0x181f ;  /* 0x00381f0014147f89 */ /* 0x010f2200000e0000 */
[----:B-----5:R-:W-:Y:S04]  /*8a90*/  IADD3 R4, P2, R2, R13, RZ ;  /* 0x0000000d02047210 */ /* 0x020fe80007f5e0ff */
[----:B---3--:R-:W-:Y:S05]  /*8aa0*/  IADD3.X R5, R0, R7, RZ, P2, !PT ;  /* 0x0000000700057210 */ /* 0x008fea00017fe4ff */
[----:B------:R3:W-:Y:S01]  /*8ab0*/  LDGSTS.E.BYPASS.LTC128B.128 [R182+0x100], [R4.64], !P0 ;  /* 0x0010000004b67fae */ /* 0x0007e2000c101d46 */
[----:B------:R-:W-:Y:S04]  /*8ac0*/  IADD3 R12, P6, P0, R12, R3, R13 ;  /* 0x000000030c0c7210 */ /* 0x000fe800078de00d */
[----:B----4-:R-:W-:Y:S02]  /*8ad0*/  IADD3.X R13, RZ, R20, R7, P6, P0 ;  /* 0x00000014ff0d7210 */ /* 0x010fe400037e0407 */
[----:B---3--:R-:W-:Y:S04]  /*8ae0*/  IADD3 R4, P2, R2, R15, RZ ;  /* 0x0000000f02047210 */ /* 0x008fe80007f5e0ff */
[----:B------:R-:W-:Y:S02]  /*8af0*/  IADD3.X R5, R0, R14, RZ, P2, !PT ;  /* 0x0000000e00057210 */ /* 0x000fe400017fe4ff */
[----:B------:R-:W-:Y:S03]  /*8b00*/  ISETP.GE.AND P2, PT, R207, c[0x0][0x1d4], PT ;  /* 0x00007500cf007a0c */ /* 0x000fe60003f46270 */
[----:B------:R3:W-:Y:S02]  /*8b10*/  LDGSTS.E.BYPASS.LTC128B.128 [R182+0x2100], [R4.64], !P4 ;  /* 0x0210000004b67fae */ /* 0x0007e4000e101d46 */
[----:B---3--:R-:W-:Y:S04]  /*8b20*/  IADD3 R4, P5, R2, R22, RZ ;  /* 0x0000001602047210 */ /* 0x008fe80007fbe0ff */
[----:B------:R-:W-:Y:S02]  /*8b30*/  IADD3.X R5, R0, R21, RZ, P5, !PT ;  /* 0x0000001500057210 */ /* 0x000fe40002ffe4ff */
[----:B------:R-:W-:Y:S02]  /*8b40*/  ISETP.NE.U32.AND P5, PT, R100, RZ, PT ;  /* 0x000000ff6400720c */ /* 0x000fe40003fa5070 */
[----:B------:R-:W-:Y:S01]  /*8b50*/  SEL R0, RZ, 0x10, P4 ;  /* 0x00000010ff007807 */ /* 0x000fe20002000000 */
[----:B------:R3:W-:Y:S03]  /*8b60*/  LDGSTS.E.BYPASS.LTC128B.128 [R182+0x4100], [R4.64], !P2 ;  /* 0x0410000004b67fae */ /* 0x0007e6000d101d46 */
[C---:B------:R-:W-:Y:S02]  /*8b70*/  ISETP.NE.U32.AND P0, PT, R0.reuse, RZ, PT ;  /* 0x000000ff0000720c */ /* 0x040fe40003f05070 */
[----:B------:R-:W-:Y:S04]  /*8b80*/  IADD3 R0, -R0, 0x10, RZ ;  /* 0x0000001000007810 */ /* 0x000fe80007ffe1ff */
[----:B------:R-:W-:Y:S01]  /*8b90*/  LOP3.LUT R0, R0, 0xf, RZ, 0xc0, !PT ;  /* 0x0000000f00007812 */ /* 0x000fe200078ec0ff */
[----:B------:R4:W-:Y:S01]  /*8ba0*/  LDGSTS.E.BYPASS.LTC128B.128.ZFILL [R182+0x1100], [R12.64], P5 ;  /* 0x011000000cb67fae */ /* 0x0009e2000a941d46 */
[C---:B--23--:R-:W-:Y:S08]  /*8bb0*/  HMMA.16816.F32 R4, R32.reuse, R8, RZ ;  /* 0x000000082004723c */ /* 0x04cff000000018ff */
[C---:B------:R-:W-:Y:S01]  /*8bc0*/  HMMA.16816.F32 R8, R32.reuse, R10, RZ ;  /* 0x0000000a2008723c */ /* 0x040fe200000018ff */
[-C--:B----4-:R-:W-:Y:S03]  /*8bd0*/  IADD3 R12, P6, P5, R0, R3.reuse, R15 ;  /* 0x00000003000c7210 */ /* 0x090fe60007dde00f */
[----:B------:R-:W-:Y:S02]  /*8be0*/  SEL R0, RZ, 0x10, P2 ;  /* 0x00000010ff007807 */ /* 0x000fe40001000000 */
[-C--:B------:R-:W-:Y:S02]  /*8bf0*/  IADD3.X R13, RZ, R20.reuse, R14, P6, P5 ;  /* 0x00000014ff0d7210 */ /* 0x080fe400037ea40e */
[C---:B------:R-:W-:Y:S04]  /*8c00*/  ISETP.NE.U32.AND P6, PT, R0.reuse, RZ, PT ;  /* 0x000000ff0000720c */ /* 0x040fe80003fc5070 */
[----:B------:R-:W-:Y:S01]  /*8c10*/  IADD3 R2, -R0, 0x10, RZ ;  /* 0x0000001000027810 */ /* 0x000fe20007ffe1ff */
[----:B------:R2:W-:Y:S03]  /*8c20*/  LDGSTS.E.BYPASS.LTC128B.128.ZFILL [R182+0x3100], [R12.64], P0 ;  /* 0x031000000cb67fae */ /* 0x0005e60008141d46 */
[----:B------:R-:W-:Y:S04]  /*8c30*/  LOP3.LUT R2, R2, 0xf, RZ, 0xc0, !PT ;  /* 0x0000000f02027812 */ /* 0x000fe800078ec0ff */
[----:B------:R-:W-:Y:S04]  /*8c40*/  IADD3 R2, P5, P0, R2, R3, R22 ;  /* 0x0000000302027210 */ /* 0x000fe800078be016 */
[----:B------:R-:W-:Y:S02]  /*8c50*/  IADD3.X R3, RZ, R20, R21, P5, P0 ;  /* 0x00000014ff037210 */ /* 0x000fe40002fe0415 */
[----:B------:R-:W-:Y:S03]  /*8c60*/  ISETP.GT.AND P0, PT, R184, R213, PT ;  /* 0x000000d5b800720c */ /* 0x000fe60003f04270 */
[----:B------:R3:W-:Y:S08]  /*8c70*/  LDGSTS.E.BYPASS.LTC128B.128.ZFILL [R182+0x5100], [R2.64], P6 ;  /* 0x0510000002b67fae */ /* 0x0007f0000b141d46 */
[----:B------:R-:W0:Y:S01]  /*8c80*/  LDGDEPBAR ;  /* 0x00000000000079af */ /* 0x000e220000000000 */
[C---:B--2---:R-:W-:Y:S08]  /*8c90*/  HMMA.16816.F32 R12, R32.reuse, R16, RZ ;  /* 0x00000010200c723c */ /* 0x044ff000000018ff */
        /* <DEDUP_REMOVED lines=20> */
[----:B------:R-:W-:Y:S07]  /*8de0*/  LDSM.16.M88.4 R144, [R160+-0x4000] ;  /* 0xffc00000a090783b */ /* 0x000fee0000000200 */
[C---:B--2---:R-:W-:Y:S08]  /*8df0*/  HMMA.16816.F32 R12, R136.reuse, R148, R12 ;  /* 0x00000094880c723c */ /* 0x044ff0000000180c */
[C---:B------:R-:W-:Y:S01]  /*8e00*/  HMMA.16816.F32 R16, R136.reuse, R150, R16 ;  /* 0x000000968810723c */ /* 0x040fe20000001810 */
[----:B------:R-:W-:Y:S07]  /*8e10*/  LDSM.16.M88.4 R148, [R160+-0x3800] ;  /* 0xffc80000a094783b */ /* 0x000fee0000000200 */
[C---:B----4-:R-:W-:Y:S08]  /*8e20*/  HMMA.16816.F32 R20, R136.reuse, R140, R20 ;  /* 0x0000008c8814723c */ /* 0x050ff00000001814 */
[C---:B------:R-:W-:Y:S01]  /*8e30*/  HMMA.16816.F32 R24, R136.reuse, R142, R24 ;  /* 0x0000008e8818723c */ /* 0x040fe20000001818 */
[----:B------:R-:W1:Y:S07]  /*8e40*/  LDSM.16.M88.4 R140, [R168] ;  /* 0x00000000a88c783b */ /* 0x000e6e0000000200 */
[C---:B------:R-:W-:Y:S08]  /*8e50*/  HMMA.16816.F32 R28, R136.reuse, R152, R28 ;  /* 0x00000098881c723c */ /* 0x040ff0000000181c */
[----:B------:R-:W-:Y:S01]  /*8e60*/  HMMA.16816.F32 R32, R136, R154, R32 ;  /* 0x0000009a8820723c */ /* 0x000fe20000001820 */
[----:B------:R-:W2:Y:S08]  /*8e70*/  LDSM.16.M88.4 R136, [R160+-0x3000] ;  /* 0xffd00000a088783b */ /* 0x000eb00000000200 */
[----:B------:R-:W4:Y:S01]  /*8e80*/  LDSM.16.M88.4 R152, [R160+-0x2800] ;  /* 0xffd80000a098783b */ /* 0x000f220000000200 */
        /* <DEDUP_REMOVED lines=9> */
[C---:B----4-:R-:W-:Y:S08]  /*8f20*/  HMMA.16816.F32 R28, R140.reuse, R152, R28 ;  /* 0x000000988c1c723c */ /* 0x050ff0000000181c */
[----:B------:R-:W-:Y:S01]  /*8f30*/  HMMA.16816.F32 R32, R140, R154, R32 ;  /* 0x0000009a8c20723c */ /* 0x000fe20000001820 */
[----:B------:R-:W2:Y:S08]  /*8f40*/  LDSM.16.M88.4 R140, [R103+0x3000] ;  /* 0x00300000678c783b */ /* 0x000eb00000000200 */
[----:B------:R-:W4:Y:S01]  /*8f50*/  LDSM.16.M88.4 R152, [R103+0x3800] ;  /* 0x003800006798783b */ /* 0x000f220000000200 */
        /* <DEDUP_REMOVED lines=9> */
[C---:B----4-:R-:W-:Y:S08]  /*8ff0*/  HMMA.16816.F32 R28, R136.reuse, R152, R28 ;  /* 0x00000098881c723c */ /* 0x050ff0000000181c */
[----:B------:R-:W-:Y:S01]  /*9000*/  HMMA.16816.F32 R32, R136, R154, R32 ;  /* 0x0000009a8820723c */ /* 0x000fe20000001820 */
[----:B------:R-:W2:Y:S08]  /*9010*/  LDSM.16.M88.4 R136, [R173] ;  /* 0x00000000ad88783b */ /* 0x000eb00000000200 */
[----:B------:R-:W4:Y:S01]  /*9020*/  LDSM.16.M88.4 R152, [R174] ;  /* 0x00000000ae98783b */ /* 0x000f220000000200 */
        /* <DEDUP_REMOVED lines=22> */
[C---:B----4-:R-:W-:Y:S08]  /*9190*/  HMMA.16816.F32 R28, R136.reuse, R152, R28 ;  /* 0x00000098881c723c */ /* 0x050ff0000000181c */
        /* <DEDUP_REMOVED lines=47> */
[----:B------:R-:W4:Y:S07]  /*9490*/  LDSM.16.M88.4 R148, [R168+0x8000] ;  /* 0x00800000a894783b */ /* 0x000f2e0000000200 */
[C---:B--2---:R-:W-:Y:S08]  /*94a0*/  HMMA.16816.F32 R20, R136.reuse, R140, R20 ;  /* 0x0000008c8814723c */ /* 0x044ff00000001814 */
[C---:B------:R-:W-:Y:S08]  /*94b0*/  HMMA.16816.F32 R24, R136.reuse, R142, R24 ;  /* 0x0000008e8818723c */ /* 0x040ff00000001818 */
[C---:B-1----:R-:W-:Y:S08]  /*94c0*/  HMMA.16816.F32 R28, R136.reuse, R144, R28 ;  /* 0x00000090881c723c */ /* 0x042ff0000000181c */
[----:B------:R-:W-:Y:S01]  /*94d0*/  HMMA.16816.F32 R32, R136, R146, R32 ;  /* 0x000000928820723c */ /* 0x000fe20000001820 */
[----:B------:R-:W1:Y:S07]  /*94e0*/  LDSM.16.M88.4 R136, [R160+0x800] ;  /* 0x00080000a088783b */ /* 0x000e6e0000000200 */
[C---:B----4-:R-:W-:Y:S08]  /*94f0*/  HMMA.16816.F32 R4, R148.reuse, R152, R4 ;  /* 0x000000989404723c */ /* 0x050ff00000001804 */
        /* <DEDUP_REMOVED lines=14> */
[----:B------:R-:W4:Y:S10]  /*95e0*/  MUFU.TANH R142, R6 ;  /* 0x00000006008e7308 */ /* 0x000f340000002400 */
        /* <DEDUP_REMOVED lines=11> */
[----:B-----5:R-:W5:Y:S09]  /*96a0*/  LDSM.16.M88.4 R4, [R160+0x1000] ;  /* 0x00100000a004783b */ /* 0x020f720000000200 */
[----:B------:R-:W1:Y:S10]  /*96b0*/  MUFU.TANH R137, R10 ;  /* 0x0000000a00897308 */ /* 0x000e740000002400 */
[----:B------:R1:W1:Y:S10]  /*96c0*/  MUFU.TANH R144, R11 ;  /* 0x0000000b00907308 */ /* 0x0002740000002400 */
[----:B------:R3:W2:Y:S10]  /*96d0*/  MUFU.TANH R156, R12 ;  /* 0x0000000c009c7308 */ /* 0x0006b40000002400 */
[----:B------:R3:W2:Y:S01]  /*96e0*/  MUFU.TANH R153, R13 ;  /* 0x0000000d00997308 */ /* 0x0006a20000002400 */
[----:B-1----:R-:W1:Y:S01]  /*96f0*/  LDSM.16.M88.4 R8, [R160+0x1800] ;  /* 0x00180000a008783b */ /* 0x002e620000000200 */
[----:B------:R-:W-:Y:S04]  /*9700*/  DEPBAR.LE SB0, 0x0 ;  /* 0x000080000000791a */ /* 0x000fe80000000000 */
[C---:B-----5:R-:W-:Y:S04]  /*9710*/  HMMA.16816.F32 R20, R148.reuse, R4, R20 ;  /* 0x000000049414723c */ /* 0x060fe80000001814 */
[----:B------:R3:W1:Y:S01]  /*9720*/  MUFU.TANH R155, R14 ;  /* 0x0000000e009b7308 */ /* 0x0006620000002400 */
[----:B------:R-:W-:Y:S03]  /*9730*/  BAR.SYNC.DEFER_BLOCKING 0x0 ;  /* 0x0000000000007b1d */ /* 0x000fe60000010000 */
[C---:B------:R-:W-:Y:S06]  /*9740*/  HMMA.16816.F32 R24, R148.reuse, R6, R24 ;  /* 0x000000069418723c */ /* 0x040fec0000001818 */
[----:B------:R3:W1:Y:S10]  /*9750*/  MUFU.TANH R157, R15 ;  /* 0x0000000f009d7308 */ /* 0x0006740000002400 */
[----:B------:R3:W2:Y:S01]  /*9760*/  MUFU.TANH R152, R16 ;  /* 0x0000001000987308 */ /* 0x0006a20000002400 */
[----:B------:R-:W-:Y:S02]  /*9770*/  FMUL.FTZ R20, R20, c[0x0][0x320] ;  /* 0x0000c80014147a20 */ /* 0x000fe40000410000 */
[----:B------:R-:W-:Y:S02]  /*9780*/  FMUL.FTZ R21, R21, c[0x0][0x320] ;  /* 0x0000c80015157a20 */ /* 0x000fe40000410000 */
[----:B------:R-:W-:Y:S02]  /*9790*/  FMUL.FTZ R22, R22, c[0x0][0x320] ;  /* 0x0000c80016167a20 */ /* 0x000fe40000410000 */
[----:B------:R-:W-:Y:S03]  /*97a0*/  FMUL.FTZ R23, R23, c[0x0][0x320] ;  /* 0x0000c80017177a20 */ /* 0x000fe60000410000 */
[----:B------:R3:W2:Y:S01]  /*97b0*/  MUFU.TANH R146, R17 ;  /* 0x0000001100927308 */ /* 0x0006a20000002400 */
[----:B------:R-:W-:Y:S02]  /*97c0*/  FMUL.FTZ R24, R24, c[0x0][0x320] ;  /* 0x0000c80018187a20 */ /* 0x000fe40000410000 */
[----:B------:R-:W-:Y:S01]  /*97d0*/  FMUL.FTZ R25, R25, c[0x0][0x320] ;  /* 0x0000c80019197a20 */ /* 0x000fe20000410000 */
[C---:B-1----:R-:W-:Y:S03]  /*97e0*/  HMMA.16816.F32 R28, R148.reuse, R8, R28 ;  /* 0x00000008941c723c */ /* 0x042fe6000000181c */
[----:B------:R-:W-:Y:S02]  /*97f0*/  FMUL.FTZ R26, R26, c[0x0][0x320] ;  /* 0x0000c8001a1a7a20 */ /* 0x000fe40000410000 */
[----:B------:R-:W-:Y:S01]  /*9800*/  FMUL.FTZ R27, R27, c[0x0][0x320] ;  /* 0x0000c8001b1b7a20 */ /* 0x000fe20000410000 */
[----:B------:R3:W1:Y:S02]  /*9810*/  MUFU.TANH R154, R18 ;  /* 0x00000012009a7308 */ /* 0x0006640000002400 */
[----:B------:R-:W-:Y:S08]  /*9820*/  HMMA.16816.F32 R32, R148, R10, R32 ;  /* 0x0000000a9420723c */ /* 0x000ff00000001820 */
[----:B------:R3:W1:Y:S08]  /*9830*/  MUFU.TANH R158, R19 ;  /* 0x00000013009e7308 */ /* 0x0006700000002400 */
[----:B------:R-:W-:Y:S02]  /*9840*/  FMUL.FTZ R28, R28, c[0x0][0x320] ;  /* 0x0000c8001c1c7a20 */ /* 0x000fe40000410000 */
[----:B------:R3:W1:Y:S01]  /*9850*/  MUFU.TANH R191, R20 ;  /* 0x0000001400bf7308 */ /* 0x0006620000002400 */
        /* <DEDUP_REMOVED lines=21> */
[----:B------:R3:W1:Y:S01]  /*99b0*/  MUFU.TANH R194, R35 ;  /* 0x0000002300c27308 */ /* 0x0006620000002400 */
[----:B------:R-:W-:-:S05]  /*99c0*/  @!P0 BRA `(.L_x_1048) ;  /* 0x0000047000008947 */ /* 0x000fca0003800000 */
[----:B--2-4-:R-:W-:Y:S01]  /*99d0*/  IMAD R0, R212, 0x20, R214 ;  /* 0x00000020d4007824 */ /* 0x014fe200078e02d6 */
[----:B------:R-:W-:Y:S01]  /*99e0*/  SHF.R.S32.HI R198, RZ, 0x1f, R207 ;  /* 0x0000001fffc67819 */ /* 0x000fe200000114cf */
[----:B---3--:R-:W-:Y:S01]  /*99f0*/  IMAD R2, R184, 0x40, R215 ;  /* 0x00000040b8027824 */ /* 0x008fe200078e02d7 */
[----:B------:R-:W-:Y:S01]  /*9a00*/  SHF.R.S32.HI R199, RZ, 0x1f, R208 ;  /* 0x0000001fffc77819 */ /* 0x000fe200000114d0 */
[----:B------:R-:W-:Y:S01]  /*9a10*/  IMAD.MOV.U32 R183, RZ, RZ, RZ ;  /* 0x000000ffffb77224 */ /* 0x000fe200078e00ff */
[C---:B------:R-:W-:Y:S01]  /*9a20*/  SHF.L.U64.HI R10, R207.reuse, 0x1, R198 ;  /* 0x00000001cf0a7819 */ /* 0x040fe200000102c6 */
[----:B------:R-:W-:Y:S01]  /*9a30*/  IMAD.SHL.U32 R13, R207, 0x2, RZ ;  /* 0x00000002cf0d7824 */ /* 0x000fe200078e00ff */
[----:B------:R-:W-:Y:S01]  /*9a40*/  IADD3 R2, R2, -0x40, R0 ;  /* 0xffffffc002027810 */ /* 0x000fe20007ffe000 */
[C---:B------:R-:W-:Y:S01]  /*9a50*/  IMAD.SHL.U32 R12, R208.reuse, 0x2, RZ ;  /* 0x00000002d00c7824 */ /* 0x040fe200078e00ff */
[----:B------:R-:W-:Y:S01]  /*9a60*/  SHF.R.S32.HI R198, RZ, 0x1f, R197 ;  /* 0x0000001fffc67819 */ /* 0x000fe200000114c5 */
[C---:B------:R-:W-:Y:S01]  /*9a70*/  IMAD.SHL.U32 R14, R197.reuse, 0x2, RZ ;  /* 0x00000002c50e7824 */ /* 0x040fe200078e00ff */
        /* <DEDUP_REMOVED lines=27> */
.L_x_1084:
[----:B------:R-:W-:-:S05]  /*9c30*/  BRA.DIV ~URZ, `(.L_x_1050) ;  /* 0x000055127f007947 */ /* 0x000fca000b800000 */
[----:B------:R-:W4:Y:S01]  /*9c40*/  SHFL.IDX PT, R0, R8, RZ, 0x181f ;  /* 0x00181fff08007589 */ /* 0x000f2200000e0000 */
[C---:B------:R-:W-:Y:S02]  /*9c50*/  IADD3 R2, -R100.reuse, 0x10, RZ ;  /* 0x0000001064027810 */ /* 0x040fe40007ffe1ff */
[----:B------:R-:W-:Y:S02]  /*9c60*/  ISETP.NE.U32.AND P0, PT, R100, RZ, PT ;  /* 0x000000ff6400720c */ /* 0x000fe40003f05070 */
[----:B------:R-:W-:Y:S04]  /*9c70*/  LOP3.LUT R2, R2, 0xf, RZ, 0xc0, !PT ;  /* 0x0000000f02027812 */ /* 0x000fe800078ec0ff */
[----:B----4-:R-:W-:Y:S04]  /*9c80*/  IADD3 R2, P6, P5, R2, R0, R14 ;  /* 0x0000000002027210 */ /* 0x010fe80007dde00e */
[----:B---3--:R-:W-:Y:S05]  /*9c90*/  IADD3.X R3, RZ, R4, R11, P6, P5 ;  /* 0x00000004ff037210 */ /* 0x008fea00037ea40b */
        /* <DEDUP_REMOVED lines=11> */
.L_x_1085:
[----:B----4-:R-:W-:Y:S02]  /*9d50*/  IADD3 R2, -R100, 0x10, RZ ;  /* 0x0000001064027810 */ /* 0x010fe40007ffe1ff */
[C---:B---3--:R-:W-:Y:S02]  /*9d60*/  IADD3 R8, P6, R0.reuse, R12, RZ ;  /* 0x0000000c00087210 */ /* 0x048fe40007fde0ff */
[----:B------:R-:W-:Y:S02]  /*9d70*/  IADD3 R6, P5, R0, R13, RZ ;  /* 0x0000000d00067210 */ /* 0x000fe40007fbe0ff */
[----:B------:R-:W-:Y:S01]  /*9d80*/  ISETP.NE.U32.AND P0, PT, R100, RZ, PT ;  /* 0x000000ff6400720c */ /* 0x000fe20003f05070 */
[----:B--2---:R-:W-:Y:S01]  /*9d90*/  IMAD.X R9, R4, 0x1, R9, P6 ;  /* 0x0000000104097824 */ /* 0x004fe200030e0609 */
[----:B------:R-:W-:Y:S01]  /*9da0*/  LOP3.LUT R2, R2, 0xf, RZ, 0xc0, !PT ;  /* 0x0000000f02027812 */ /* 0x000fe200078ec0ff */
[----:B------:R-:W-:Y:S03]  /*9db0*/  IMAD.X R7, R4, 0x1, R10, P5 ;  /* 0x0000000104077824 */ /* 0x000fe600028e060a */
[----:B------:R-:W-:Y:S04]  /*9dc0*/  IADD3 R2, P6, P5, R2, R0, R14 ;  /* 0x0000000002027210 */ /* 0x000fe80007dde00e */
[----:B------:R-:W-:Y:S05]  /*9dd0*/  IADD3.X R3, RZ, R4, R11, P6, P5 ;  /* 0x00000004ff037210 */ /* 0x000fea00037ea40b */
[----:B------:R-:W-:Y:S01]  /*9de0*/  @!PT LDS RZ, [RZ] ;  /* 0x00000000fffff984 */ /* 0x000fe20000000800 */
[----:B------:R-:W-:Y:S01]  /*9df0*/  @!PT LDS RZ, [RZ] ;  /* 0x00000000fffff984 */ /* 0x000fe20000000800 */
[----:B------:R-:W-:Y:S01]  /*9e00*/  @!PT LDS RZ, [RZ] ;  /* 0x00000000fffff984 */ /* 0x000fe20000000800 */
[----:B------:R2:W-:Y:S04]  /*9e10*/  LDGSTS.E.BYPASS.LTC128B.128.ZFILL [R182+0x7100], [R2.64], P0 ;  /* 0x0710000002b67fae */ /* 0x0005e80008141d46 */
[----:B------:R2:W-:Y:S04]  /*9e20*/  LDGSTS.E.BYPASS.LTC128B.128 [R182+0x9100], [R8.64], !P4 ;  /* 0x0910000008b67fae */ /* 0x0005e8000e101d46 */
[----:B------:R2:W-:Y:S02]  /*9e30*/  LDGSTS.E.BYPASS.LTC128B.128 [R182+0xb100], [R6.64], !P2 ;  /* 0x0b10000006b67fae */ /* 0x0005e4000d101d46 */
.L_x_1048:
[----:B--2-4-:R-:W-:Y:S05]  /*9e40*/  BSYNC B0 ;  /* 0x0000000000007941 */ /* 0x014fea0003800000 */
.L_x_1047:
[----:B---3--:R-:W-:Y:S01]  /*9e50*/  FMNMX.FTZ R2, R140, R101, !PT ;  /* 0x000000658c027209 */ /* 0x008fe20007810000 */
        /* <DEDUP_REMOVED lines=40> */
.L_x_1086:
[C---:B------:R-:W-:Y:S01]  /*a0e0*/  FMUL.FTZ R147, R100.reuse, c[0x0][0x2d0] ;  /* 0x0000b40064937a20 */ /* 0x040fe20000410000 */
[----:B------:R-:W-:Y:S01]  /*a0f0*/  WARPSYNC 0xffffffff ;  /* 0xffffffff00007948 */ /* 0x000fe20003800000 */
[----:B------:R-:W-:Y:S01]  /*a100*/  FADD.FTZ R2, -R100, R101 ;  /* 0x0000006564027221 */ /* 0x000fe20000010100 */
[----:B------:R-:W1:Y:S01]  /*a110*/  LDSM.16.MT88.4 R12, [R162] ;  /* 0x00000000a20c783b */ /* 0x000e620000004200 */
[--C-:B------:R-:W-:Y:S01]  /*a120*/  FFMA.FTZ R3, R140, c[0x0][0x2d0], -R147.reuse ;  /* 0x0000b4008c037a23 */ /* 0x100fe20000010893 */
[----:B------:R-:W-:Y:S01]  /*a130*/  ISETP.GT.AND P0, PT, R184, R213, PT ;  /* 0x000000d5b800720c */ /* 0x000fe20003f04270 */
[----:B------:R-:W-:Y:S02]  /*a140*/  FMUL.FTZ R2, R2, c[0x0][0x2d0] ;  /* 0x0000b40002027a20 */ /* 0x000fe40000410000 */
[----:B------:R4:W-:Y:S01]  /*a150*/  MUFU.EX2 R198, R3 ;  /* 0x0000000300c67308 */ /* 0x0009e20000000800 */
[--C-:B------:R-:W-:Y:S02]  /*a160*/  FFMA.FTZ R101, R156, c[0x0][0x2d0], -R147.reuse ;  /* 0x0000b4009c657a23 */ /* 0x100fe40000010893 */
[----:B------:R-:W5:Y:S07]  /*a170*/  LDSM.16.MT88.4 R20, [R163] ;  /* 0x00000000a314783b */ /* 0x000f6e0000004200 */
[----:B------:R-:W2:Y:S01]  /*a180*/  MUFU.EX2 R2, R2 ;  /* 0x0000000200027308 */ /* 0x000ea20000000800 */
[----:B------:R-:W3:Y:S01]  /*a190*/  LDSM.16.MT88.4 R28, [R165] ;  /* 0x00000000a51c783b */ /* 0x000ee20000004200 */
[--C-:B----4-:R-:W-:Y:S08]  /*a1a0*/  FFMA.FTZ R3, R143, c[0x0][0x2d0], -R147.reuse ;  /* 0x0000b4008f037a23 */ /* 0x110ff00000010893 */
[----:B------:R4:W1:Y:S02]  /*a1b0*/  MUFU.EX2 R143, R3 ;  /* 0x00000003008f7308 */ /* 0x0008640000000800 */
[--C-:B----4-:R-:W-:Y:S02]  /*a1c0*/  FFMA.FTZ R3, R141, c[0x0][0x2d0], -R147.reuse ;  /* 0x0000b4008d037a23 */ /* 0x110fe40000010893 */
[C---:B--2---:R-:W-:Y:S06]  /*a1d0*/  FMUL.FTZ R5, R2.reuse, R105 ;  /* 0x0000006902057220 */ /* 0x044fec0000410000 */
        /* <DEDUP_REMOVED lines=14> */
[--C-:B------:R-:W-:Y:S01]  /*a2c0*/  FFMA.FTZ R0, R136, c[0x0][0x2d0], -R147.reuse ;  /* 0x0000b40088007a23 */ /* 0x100fe20000010893 */
[----:B-1----:R-:W-:Y:S01]  /*a2d0*/  F2FP.PACK_AB R136, R143, R198 ;  /* 0x000000c68f88723e */ /* 0x002fe200000000ff */
[C---:B------:R-:W-:Y:S02]  /*a2e0*/  FMUL.FTZ R44, R2.reuse, R44 ;  /* 0x0000002c022c7220 */ /* 0x040fe40000410000 */
[----:B------:R-:W1:Y:S01]  /*a2f0*/  MUFU.EX2 R211, R0 ;  /* 0x0000000000d37308 */ /* 0x000e620000000800 */
[----:B------:R-:W-:Y:S02]  /*a300*/  FMUL.FTZ R140, R3, c[0x0][0x2d0] ;  /* 0x0000b400038c7a20 */ /* 0x000fe40000410000 */
[----:B------:R-:W-:Y:S02]  /*a310*/  FMUL.FTZ R45, R2, R45 ;  /* 0x0000002d022d7220 */ /* 0x000fe40000410000 */
[----:B------:R-:W-:Y:S02]  /*a320*/  FFMA.FTZ R4, R142, c[0x0][0x2d0], -R140 ;  /* 0x0000b4008e047a23 */ /* 0x000fe4000001088c */
        /* <DEDUP_REMOVED lines=11> */
[----:B------:R1:W-:Y:S01]  /*a3e0*/  MUFU.EX2 R102, R4 ;  /* 0x0000000400667308 */ /* 0x0003e20000000800 */
[----:B------:R-:W-:Y:S02]  /*a3f0*/  FMUL.FTZ R65, R2, R65 ;  /* 0x0000004102417220 */ /* 0x000fe40000410000 */
[----:B------:R-:W-:Y:S02]  /*a400*/  FMUL.FTZ R0, R0, c[0x0][0x2d0] ;  /* 0x0000b40000007a20 */ /* 0x000fe40000410000 */
[C---:B------:R-:W-:Y:S02]  /*a410*/  FMUL.FTZ R68, R2.reuse, R68 ;  /* 0x0000004402447220 */ /* 0x040fe40000410000 */
[C---:B------:R-:W-:Y:S02]  /*a420*/  FMUL.FTZ R69, R2.reuse, R69 ;  /* 0x0000004502457220 */ /* 0x040fe40000410000 */
[C---:B------:R-:W-:Y:S01]  /*a430*/  FMUL.FTZ R72, R2.reuse, R72 ;  /* 0x0000004802487220 */ /* 0x040fe20000410000 */
[----:B------:R-:W2:Y:S01]  /*a440*/  MUFU.EX2 R0, R0 ;  /* 0x0000000000007308 */ /* 0x000ea20000000800 */
[C---:B------:R-:W-:Y:S02]  /*a450*/  FMUL.FTZ R73, R2.reuse, R73 ;  /* 0x0000004902497220 */ /* 0x040fe40000410000 */
[C---:B------:R-:W-:Y:S02]  /*a460*/  FMUL.FTZ R76, R2.reuse, R76 ;  /* 0x0000004c024c7220 */ /* 0x040fe40000410000 */
[C---:B------:R-:W-:Y:S02]  /*a470*/  FMUL.FTZ R77, R2.reuse, R77 ;  /* 0x0000004d024d7220 */ /* 0x040fe40000410000 */
[C---:B------:R-:W-:Y:S02]  /*a480*/  FMUL.FTZ R80, R2.reuse, R80 ;  /* 0x0000005002507220 */ /* 0x040fe40000410000 */
[C---:B------:R-:W-:Y:S02]  /*a490*/  FMUL.FTZ R81, R2.reuse, R81 ;  /* 0x0000005102517220 */ /* 0x040fe40000410000 */
[C---:B------:R-:W-:Y:S02]  /*a4a0*/  FMUL.FTZ R84, R2.reuse, R84 ;  /* 0x0000005402547220 */ /* 0x040fe40000410000 */
[C---:B------:R-:W-:Y:S02]  /*a4b0*/  FMUL.FTZ R85, R2.reuse, R85 ;  /* 0x0000005502557220 */ /* 0x040fe40000410000 */
[--C-:B-1----:R-:W-:Y:S02]  /*a4c0*/  FFMA.FTZ R4, R145, c[0x0][0x2d0], -R140.reuse ;  /* 0x0000b40091047a23 */ /* 0x102fe4000001088c */
[C---:B------:R-:W-:Y:S02]  /*a4d0*/  FMUL.FTZ R88, R2.reuse, R88 ;  /* 0x0000005802587220 */ /* 0x040fe40000410000 */
[----:B------:R1:W3:Y:S01]  /*a4e0*/  MUFU.EX2 R141, R4 ;  /* 0x00000004008d7308 */ /* 0x0002e20000000800 */
[C---:B------:R-:W-:Y:S02]  /*a4f0*/  FMUL.FTZ R89, R2.reuse, R89 ;  /* 0x0000005902597220 */ /* 0x040fe40000410000 */
[----:B------:R-:W-:Y:S02]  /*a500*/  FMUL.FTZ R92, R2, R92 ;  /* 0x0000005c025c7220 */ /* 0x000fe40000410000 */
[C---:B--2---:R-:W-:Y:S02]  /*a510*/  FMUL.FTZ R6, R0.reuse, R106 ;  /* 0x0000006a00067220 */ /* 0x044fe40000410000 */
[C---:B------:R-:W-:Y:S02]  /*a520*/  FMUL.FTZ R7, R0.reuse, R107 ;  /* 0x0000006b00077220 */ /* 0x040fe40000410000 */
[C---:B------:R-:W-:Y:S02]  /*a530*/  FMUL.FTZ R10, R0.reuse, R110 ;  /* 0x0000006e000a7220 */ /* 0x040fe40000410000 */
[C---:B------:R-:W-:Y:S02]  /*a540*/  FMUL.FTZ R11, R0.reuse, R111 ;  /* 0x0000006f000b7220 */ /* 0x040fe40000410000 */
[C---:B------:R-:W-:Y:S01]  /*a550*/  FMUL.FTZ R18, R0.reuse, R118 ;  /* 0x0000007600127220 */ /* 0x040fe20000410000 */
[----:B------:R-:W-:Y:S01]  /*a560*/  LDSM.16.MT88.4 R108, [R162+0x800] ;  /* 0x00080000a26c783b */ /* 0x000fe20000004200 */
[C---:B------:R-:W-:Y:S02]  /*a570*/  FMUL.FTZ R19, R0.reuse, R119 ;  /* 0x0000007700137220 */ /* 0x040fe40000410000 */
[C---:B------:R-:W-:Y:S02]  /*a580*/  FMUL.FTZ R26, R0.reuse, R126 ;  /* 0x0000007e001a7220 */ /* 0x040fe40000410000 */
[C---:B------:R-:W-:Y:S02]  /*a590*/  FMUL.FTZ R27, R0.reuse, R127 ;  /* 0x0000007f001b7220 */ /* 0x040fe40000410000 */
[C---:B------:R-:W-:Y:S01]  /*a5a0*/  FMUL.FTZ R34, R0.reuse, R134 ;  /* 0x0000008600227220 */ /* 0x040fe20000410000 */
[----:B------:R-:W-:Y:S01]  /*a5b0*/  LDSM.16.MT88.4 R124, [R165+0x1800] ;  /* 0x00180000a57c783b */ /* 0x000fe20000004200 */
[C---:B------:R-:W-:Y:S02]  /*a5c0*/  FMUL.FTZ R35, R0.reuse, R135 ;  /* 0x0000008700237220 */ /* 0x040fe40000410000 */
[--C-:B-1----:R-:W-:Y:S01]  /*a5d0*/  FFMA.FTZ R4, R137, c[0x0][0x2d0], -R140.reuse ;  /* 0x0000b40089047a23 */ /* 0x102fe2000001088c */
[C---:B---3--:R-:W-:Y:S01]  /*a5e0*/  F2FP.PACK_AB R137, R141.reuse, R102 ;  /* 0x000000668d89723e */ /* 0x048fe200000000ff */
[C---:B------:R-:W-:Y:S02]  /*a5f0*/  FMUL.FTZ R38, R0.reuse, R38 ;  /* 0x0000002600267220 */ /* 0x040fe40000410000 */
[----:B------:R1:W-:Y:S01]  /*a600*/  MUFU.EX2 R209, R4 ;  /* 0x0000000400d17308 */ /* 0x0003e20000000800 */
        /* <DEDUP_REMOVED lines=13> */
[----:B-1----:R-:W-:Y:S02]  /*a6e0*/  FFMA.FTZ R4, R144, c[0x0][0x2d0], -R140 ;  /* 0x0000b40090047a23 */ /* 0x002fe4000001088c */
        /* <DEDUP_REMOVED lines=12> */
[C---:B------:R-:W-:Y:S02]  /*a7b0*/  FFMA.FTZ R116, R0.reuse, R206, R102 ;  /* 0x000000ce00747223 */ /* 0x040fe40000010066 */
[----:B------:R-:W-:Y:S01]  /*a7c0*/  FMUL.FTZ R86, R0, R86 ;  /* 0x0000005600567220 */ /* 0x000fe20000410000 */
[----:B-1----:R-:W-:Y:S01]  /*a7d0*/  F2FP.PACK_AB R139, R210, R209 ;  /* 0x000000d1d28b723e */ /* 0x002fe200000000ff */
[----:B------:R-:W-:Y:S02]  /*a7e0*/  FMUL.FTZ R4, R2, R104 ;  /* 0x0000006802047220 */ /* 0x000fe40000410000 */
[----:B------:R-:W1:Y:S01]  /*a7f0*/  LDSM.16.MT88.4 R104, [R164] ;  /* 0x00000000a468783b */ /* 0x000e620000004200 */
[C---:B------:R-:W-:Y:S02]  /*a800*/  FMUL.FTZ R87, R0.reuse, R87 ;  /* 0x0000005700577220 */ /* 0x040fe40000410000 */
[C---:B------:R-:W-:Y:S02]  /*a810*/  FMUL.FTZ R90, R0.reuse, R90 ;  /* 0x0000005a005a7220 */ /* 0x040fe40000410000 */
[C---:B------:R-:W-:Y:S05]  /*a820*/  HMMA.16816.F32 R4, R136.reuse, R12, R4 ;  /* 0x0000000c8804723c */ /* 0x040fea0000001804 */
[----:B------:R-:W-:Y:S02]  /*a830*/  FMUL.FTZ R91, R0, R91 ;  /* 0x0000005b005b7220 */ /* 0x000fe40000410000 */
[C---:B------:R-:W-:Y:S01]  /*a840*/  FMUL.FTZ R12, R2.reuse, R112 ;  /* 0x00000070020c7220 */ /* 0x040fe20000410000 */
[C---:B------:R-:W-:Y:S04]  /*a850*/  HMMA.16816.F32 R8, R136.reuse, R14, R8 ;  /* 0x0000000e8808723c */ /* 0x040fe80000001808 */
[----:B------:R-:W-:Y:S02]  /*a860*/  FMUL.FTZ R13, R2, R113 ;  /* 0x00000071020d7220 */ /* 0x000fe40000410000 */
[--C-:B------:R-:W-:Y:S02]  /*a870*/  FFMA.FTZ R102, R150, c[0x0][0x2d0], -R147.reuse ;  /* 0x0000b40096667a23 */ /* 0x100fe40000010893 */
[C---:B------:R-:W-:Y:S02]  /*a880*/  FMUL.FTZ R14, R0.reuse, R114 ;  /* 0x00000072000e7220 */ /* 0x040fe40000410000 */
[----:B------:R-:W-:Y:S02]  /*a890*/  MUFU.EX2 R144, R102 ;  /* 0x0000006600907308 */ /* 0x000fe40000000800 */
[----:B------:R-:W-:Y:S02]  /*a8a0*/  FMUL.FTZ R15, R0, R115 ;  /* 0x00000073000f7220 */ /* 0x000fe40000410000 */
[----:B------:R-:W-:Y:S01]  /*a8b0*/  LDSM.16.MT88.4 R112, [R163+0x800] ;  /* 0x00080000a370783b */ /* 0x000fe20000004200 */
[C---:B------:R-:W-:Y:S02]  /*a8c0*/  FMUL.FTZ R93, R2.reuse, R93 ;  /* 0x0000005d025d7220 */ /* 0x040fe40000410000 */
[C---:B------:R-:W-:Y:S02]  /*a8d0*/  FMUL.FTZ R96, R2.reuse, R96 ;  /* 0x0000006002607220 */ /* 0x040fe40000410000 */
[C---:B-----5:R-:W-:Y:S03]  /*a8e0*/  HMMA.16816.F32 R12, R136.reuse, R20, R12 ;  /* 0x00000014880c723c */ /* 0x060fe6000000180c */
[----:B------:R-:W-:Y:S02]  /*a8f0*/  FMUL.FTZ R97, R2, R97 ;  /* 0x0000006102617220 */ /* 0x000fe40000410000 */
[----:B------:R-:W-:Y:S02]  /*a900*/  FMUL.FTZ R94, R0, R94 ;  /* 0x0000005e005e7220 */ /* 0x000fe40000410000 */
[C---:B------:R-:W-:Y:S01]  /*a910*/  FMUL.FTZ R20, R2.reuse, R120 ;  /* 0x0000007802147220 */ /* 0x040fe20000410000 */
[C---:B------:R-:W-:Y:S04]  /*a920*/  HMMA.16816.F32 R16, R136.reuse, R22, R16 ;  /* 0x000000168810723c */ /* 0x040fe80000001810 */
[----:B------:R-:W-:Y:S02]  /*a930*/  FMUL.FTZ R21, R2, R121 ;  /* 0x0000007902157220 */ /* 0x000fe40000410000 */
[--C-:B------:R-:W-:Y:S02]  /*a940*/  FFMA.FTZ R120, R192, c[0x0][0x2d0], -R147.reuse ;  /* 0x0000b400c0787a23 */ /* 0x100fe40000010893 */
[C---:B------:R-:W-:Y:S04]  /*a950*/  FMUL.FTZ R23, R0.reuse, R123 ;  /* 0x0000007b00177220 */ /* 0x040fe80000410000 */
[C---:B------:R-:W-:Y:S02]  /*a960*/  FMUL.FTZ R22, R0.reuse, R122 ;  /* 0x0000007a00167220 */ /* 0x040fe40000410000 */
[----:B------:R-:W-:Y:S02]  /*a970*/  FADD.FTZ R122, R141, R116 ;  /* 0x000000748d7a7221 */ /* 0x000fe40000010000 */
[----:B------:R-:W-:Y:S01]  /*a980*/  LDSM.16.MT88.4 R116, [R165+0x1000] ;  /* 0x00100000a574783b */ /* 0x000fe20000004200 */
[C---:B------:R-:W-:Y:S02]  /*a990*/  FMUL.FTZ R95, R0.reuse, R95 ;  /* 0x0000005f005f7220 */ /* 0x040fe40000410000 */
[C---:B------:R-:W-:Y:S03]  /*a9a0*/  HMMA.16816.F32 R20, R136.reuse, R28, R20 ;  /* 0x0000001c8814723c */ /* 0x040fe60000001814 */
[C---:B------:R-:W-:Y:S02]  /*a9b0*/  FMUL.FTZ R98, R0.reuse, R98 ;  /* 0x0000006200627220 */ /* 0x040fe40000410000 */
[----:B------:R-:W-:Y:S02]  /*a9c0*/  FMUL.FTZ R99, R0, R99 ;  /* 0x0000006300637220 */ /* 0x000fe40000410000 */
[C---:B------:R-:W-:Y:S01]  /*a9d0*/  FMUL.FTZ R28, R2.reuse, R128 ;  /* 0x00000080021c7220 */ /* 0x040fe20000410000 */
[C---:B------:R-:W-:Y:S04]  /*a9e0*/  HMMA.16816.F32 R24, R136.reuse, R30, R24 ;  /* 0x0000001e8818723c */ /* 0x040fe80000001818 */
[----:B------:R-:W-:Y:S02]  /*a9f0*/  FMUL.FTZ R29, R2, R129 ;  /* 0x00000081021d7220 */ /* 0x000fe40000410000 */
[----:B------:R2:W-:Y:S01]  /*aa00*/  MUFU.EX2 R129, R101 ;  /* 0x0000006500817308 */ /* 0x0005e20000000800 */
[C---:B------:R-:W-:Y:S02]  /*aa10*/  FMUL.FTZ R30, R0.reuse, R130 ;  /* 0x00000082001e7220 */ /* 0x040fe40000410000 */
[----:B------:R-:W-:Y:S03]  /*aa20*/  FMUL.FTZ R31, R0, R131 ;  /* 0x00000083001f7220 */ /* 0x000fe60000410000 */
[--C-:B------:R-:W-:Y:S04]  /*aa30*/  FFMA.FTZ R0, R191, c[0x0][0x2d0], -R147.reuse ;  /* 0x0000b400bf007a23 */ /* 0x100fe80000010893 */
[C---:B-1----:R-:W-:Y:S01]  /*aa40*/  HMMA.16816.F32 R28, R136.reuse, R104, R28 ;  /* 0x00000068881c723c */ /* 0x042fe2000000181c */
[----:B------:R1:W-:Y:S07]  /*aa50*/  MUFU.EX2 R156, R0 ;  /* 0x00000000009c7308 */ /* 0x0003ee0000000800 */
[C---:B------:R-:W-:Y:S01]  /*aa60*/  HMMA.16816.F32 R32, R136.reuse, R106, R32 ;  /* 0x0000006a8820723c */ /* 0x040fe20000001820 */
[----:B------:R-:W3:Y:S03]  /*aa70*/  LDSM.16.MT88.4 R104, [R162+0x2000] ;  /* 0x00200000a268783b */ /* 0x000ee60000004200 */
[--C-:B--2---:R-:W-:Y:S04]  /*aa80*/  FFMA.FTZ R101, R153, c[0x0][0x2d0], -R147.reuse ;  /* 0x0000b40099657a23 */ /* 0x104fe80000010893 */
[----:B------:R2:W4:Y:S01]  /*aa90*/  MUFU.EX2 R203, R101 ;  /* 0x0000006500cb7308 */ /* 0x0005220000000800 */
[--C-:B-1----:R-:W-:Y:S03]  /*aaa0*/  FFMA.FTZ R0, R188, c[0x0][0x2d0], -R147.reuse ;  /* 0x0000b400bc007a23 */ /* 0x102fe60000010893 */
[--C-:B--2---:R-:W-:Y:S06]  /*aab0*/  FFMA.FTZ R101, R152, c[0x0][0x2d0], -R147.reuse ;  /* 0x0000b40098657a23 */ /* 0x104fec0000010893 */
[----:B------:R1:W-:Y:S01]  /*aac0*/  MUFU.EX2 R202, R101 ;  /* 0x0000006500ca7308 */ /* 0x0003e20000000800 */
[C---:B---3--:R-:W-:Y:S08]  /*aad0*/  HMMA.16816.F32 R36, R136.reuse, R104, R36 ;  /* 0x000000688824723c */ /* 0x048ff00000001824 */
[C---:B------:R-:W-:Y:S01]  /*aae0*/  HMMA.16816.F32 R40, R136.reuse, R106, R40 ;  /* 0x0000006a8828723c */ /* 0x040fe20000001828 */
[----:B------:R-:W2:Y:S03]  /*aaf0*/  LDSM.16.MT88.4 R104, [R163+0x2000] ;  /* 0x00200000a368783b */ /* 0x000ea60000004200 */
[--C-:B-1----:R-:W-:Y:S04]  /*ab00*/  FFMA.FTZ R101, R146, c[0x0][0x2d0], -R147.reuse ;  /* 0x0000b40092657a23 */ /* 0x102fe80000010893 */
[----:B------:R1:W-:Y:S01]  /*ab10*/  MUFU.EX2 R204, R101 ;  /* 0x0000006500cc7308 */ /* 0x0003e20000000800 */
[C---:B--2---:R-:W-:Y:S03]  /*ab20*/  HMMA.16816.F32 R44, R136.reuse, R104, R44 ;  /* 0x00000068882c723c */ /* 0x044fe6000000182c */
[--C-:B-1----:R-:W-:Y:S06]  /*ab30*/  FFMA.FTZ R101, R155, c[0x0][0x2d0], -R140.reuse ;  /* 0x0000b4009b657a23 */ /* 0x102fec000001088c */
[----:B------:R1:W-:Y:S01]  /*ab40*/  MUFU.EX2 R128, R101 ;  /* 0x0000006500807308 */ /* 0x0003e20000000800 */
[C---:B------:R-:W-:Y:S01]  /*ab50*/  HMMA.16816.F32 R48, R136.reuse, R106, R48 ;  /* 0x0000006a8830723c */ /* 0x040fe20000001830 */
[----:B------:R-:W2:Y:S02]  /*ab60*/  LDSM.16.MT88.4 R104, [R165+0x2000] ;  /* 0x00200000a568783b */ /* 0x000ea40000004200 */
[--C-:B-1----:R-:W-:Y:S06]  /*ab70*/  FFMA.FTZ R101, R157, c[0x0][0x2d0], -R140.reuse ;  /* 0x0000b4009d657a23 */ /* 0x102fec000001088c */
[----:B------:R1:W3:Y:S01]  /*ab80*/  MUFU.EX2 R201, R101 ;  /* 0x0000006500c97308 */ /* 0x0002e20000000800 */
[C---:B--2---:R-:W-:Y:S08]  /*ab90*/  HMMA.16816.F32 R52, R136.reuse, R104, R52 ;  /* 0x000000688834723c */ /* 0x044ff00000001834 */
[C---:B------:R-:W-:Y:S01]  /*aba0*/  HMMA.16816.F32 R56, R136.reuse, R106, R56 ;  /* 0x0000006a8838723c */ /* 0x040fe20000001838 */
[----:B------:R-:W2:Y:S03]  /*abb0*/  LDSM.16.MT88.4 R104, [R164+0x2000] ;  /* 0x00200000a468783b */ /* 0x000ea60000004200 */
[----:B-1----:R-:W-:Y:S04]  /*abc0*/  FFMA.FTZ R101, R154, c[0x0][0x2d0], -R140 ;  /* 0x0000b4009a657a23 */ /* 0x002fe8000001088c */
[----:B------:R1:W-:Y:S04]  /*abd0*/  MUFU.EX2 R200, R101 ;  /* 0x0000006500c87308 */ /* 0x0003e80000000800 */
[----:B-1----:R-:W-:Y:S02]  /*abe0*/  FFMA.FTZ R101, R2, R205, R198 ;  /* 0x000000cd02657223 */ /* 0x002fe400000100c6 */
[--C-:B------:R-:W-:Y:S04]  /*abf0*/  FFMA.FTZ R2, R158, c[0x0][0x2d0], -R140.reuse ;  /* 0x0000b4009e027a23 */ /* 0x100fe8000001088c */
[----:B------:R1:W-:Y:S01]  /*ac00*/  MUFU.EX2 R158, R0 ;  /* 0x00000000009e7308 */ /* 0x0003e20000000800 */
[C---:B--2---:R-:W-:Y:S09]  /*ac10*/  HMMA.16816.F32 R60, R136.reuse, R104, R60 ;  /* 0x00000068883c723c */ /* 0x044ff2000000183c */
[----:B------:R2:W5:Y:S01]  /*ac20*/  MUFU.EX2 R198, R2 ;  /* 0x0000000200c67308 */ /* 0x0005620000000800 */
[C---:B------:R-:W-:Y:S01]  /*ac30*/  HMMA.16816.F32 R64, R136.reuse, R106, R64 ;  /* 0x0000006a8840723c */ /* 0x040fe20000001840 */
[----:B------:R-:W3:Y:S02]  /*ac40*/  LDSM.16.MT88.4 R104, [R162+0x4000] ;  /* 0x00400000a268783b */ /* 0x000ee40000004200 */
[--C-:B-1----:R-:W-:Y:S06]  /*ac50*/  FFMA.FTZ R0, R185, c[0x0][0x2d0], -R147.reuse ;  /* 0x0000b400b9007a23 */ /* 0x102fec0000010893 */
[----:B------:R1:W-:Y:S03]  /*ac60*/  MUFU.EX2 R157, R0 ;  /* 0x00000000009d7308 */ /* 0x0003e60000000800 */
[--C-:B--2---:R-:W-:Y:S07]  /*ac70*/  FFMA.FTZ R2, R148, c[0x0][0x2d0], -R147.reuse ;  /* 0x0000b40094027a23 */ /* 0x104fee0000010893 */
[----:B------:R2:W-:Y:S01]  /*ac80*/  MUFU.EX2 R146, R2 ;  /* 0x0000000200927308 */ /* 0x0005e20000000800 */
[----:B-1----:R-:W-:Y:S01]  /*ac90*/  FFMA.FTZ R0, R159, c[0x0][0x2d0], -R147 ;  /* 0x0000b4009f007a23 */ /* 0x002fe20000010893 */
[C---:B---3--:R-:W-:Y:S08]  /*aca0*/  HMMA.16816.F32 R68, R136.reuse, R104, R68 ;  /* 0x000000688844723c */ /* 0x048ff00000001844 */
[----:B------:R1:W-:Y:S01]  /*acb0*/  MUFU.EX2 R159, R0 ;  /* 0x00000000009f7308 */ /* 0x0003e20000000800 */
[C---:B------:R-:W-:Y:S01]  /*acc0*/  HMMA.16816.F32 R72, R136.reuse, R106, R72 ;  /* 0x0000006a8848723c */ /* 0x040fe20000001848 */
[----:B------:R-:W3:Y:S02]  /*acd0*/  LDSM.16.MT88.4 R104, [R163+0x4000] ;  /* 0x00400000a368783b */ /* 0x000ee40000004200 */
[--C-:B--2---:R-:W-:Y:S02]  /*ace0*/  FFMA.FTZ R2, R194, c[0x0][0x2d0], -R140.reuse ;  /* 0x0000b400c2027a23 */ /* 0x104fe4000001088c */
[--C-:B-1----:R-:W-:Y:S04]  /*acf0*/  FFMA.FTZ R0, R189, c[0x0][0x2d0], -R140.reuse ;  /* 0x0000b400bd007a23 */ /* 0x102fe8000001088c */
[----:B------:R1:W-:Y:S01]  /*ad00*/  MUFU.EX2 R155, R0 ;  /* 0x00000000009b7308 */ /* 0x0003e20000000800 */
[C---:B---3--:R-:W-:Y:S03]  /*ad10*/  HMMA.16816.F32 R76, R136.reuse, R104, R76 ;  /* 0x00000068884c723c */ /* 0x048fe6000000184c */
[--C-:B-1----:R-:W-:Y:S05]  /*ad20*/  FFMA.FTZ R0, R190, c[0x0][0x2d0], -R140.reuse ;  /* 0x0000b400be007a23 */ /* 0x102fea000001088c */
[C---:B------:R-:W-:Y:S01]  /*ad30*/  HMMA.16816.F32 R80, R136.reuse, R106, R80 ;  /* 0x0000006a8850723c */ /* 0x040fe20000001850 */
[----:B------:R-:W1:Y:S01]  /*ad40*/  LDSM.16.MT88.4 R104, [R165+0x4000] ;  /* 0x00400000a568783b */ /* 0x000e620000004200 */
[----:B------:R2:W-:Y:S02]  /*ad50*/  MUFU.EX2 R154, R0 ;  /* 0x00000000009a7308 */ /* 0x0005e40000000800 */
[--C-:B--2---:R-:W-:Y:S08]  /*ad60*/  FFMA.FTZ R0, R187, c[0x0][0x2d0], -R140.reuse ;  /* 0x0000b400bb007a23 */ /* 0x104ff0000001088c */
[----:B------:R2:W-:Y:S01]  /*ad70*/  MUFU.EX2 R153, R0 ;  /* 0x0000000000997308 */ /* 0x0005e20000000800 */
[C---:B-1----:R-:W-:Y:S08]  /*ad80*/  HMMA.16816.F32 R84, R136.reuse, R104, R84 ;  /* 0x000000688854723c */ /* 0x042ff00000001854 */
[C---:B------:R-:W-:Y:S01]  /*ad90*/  HMMA.16816.F32 R88, R136.reuse, R106, R88 ;  /* 0x0000006a8858723c */ /* 0x040fe20000001858 */
[----:B------:R-:W1:Y:S03]  /*ada0*/  LDSM.16.MT88.4 R104, [R164+0x4000] ;  /* 0x00400000a468783b */ /* 0x000e660000004200 */
[----:B--2---:R-:W-:Y:S04]  /*adb0*/  FFMA.FTZ R0, R193, c[0x0][0x2d0], -R140 ;  /* 0x0000b400c1007a23 */ /* 0x004fe8000001088c */
[----:B------:R2:W-:Y:S04]  /*adc0*/  MUFU.EX2 R152, R0 ;  /* 0x0000000000987308 */ /* 0x0005e80000000800 */
[----:B--2---:R-:W-:Y:S06]  /*add0*/  FADD.FTZ R0, R143, R101 ;  /* 0x000000658f007221 */ /* 0x004fec0000010000 */
[----:B------:R-:W2:Y:S01]  /*ade0*/  MUFU.EX2 R143, R120 ;  /* 0x00000078008f7308 */ /* 0x000ea20000000800 */
[----:B------:R-:W-:Y:S02]  /*adf0*/  FFMA.FTZ R101, R149, c[0x0][0x2d0], -R147 ;  /* 0x0000b40095657a23 */ /* 0x000fe40000010893 */
[----:B------:R-:W-:Y:S02]  /*ae00*/  FADD.FTZ R121, R199, R0 ;  /* 0x00000000c7797221 */ /* 0x000fe40000010000 */
[----:B------:R-:W-:Y:S01]  /*ae10*/  FFMA.FTZ R0, R151, c[0x0][0x2d0], -R140 ;  /* 0x0000b40097007a23 */ /* 0x000fe2000001088c */
[C---:B-1----:R-:W-:Y:S03]  /*ae20*/  HMMA.16816.F32 R92, R136.reuse, R104, R92 ;  /* 0x00000068885c723c */ /* 0x042fe6000000185c */
[----:B------:R-:W-:Y:S01]  /*ae30*/  FADD.FTZ R102, R211, R121 ;  /* 0x00000079d3667221 */ /* 0x000fe20000010000 */
[----:B------:R1:W3:Y:S03]  /*ae40*/  MUFU.EX2 R145, R101 ;  /* 0x0000006500917308 */ /* 0x0002e60000000800 */
[----:B----4-:R-:W-:Y:S01]  /*ae50*/  F2FP.PACK_AB R104, R203, R129 ;  /* 0x00000081cb68723e */ /* 0x010fe200000000ff */
[----:B------:R-:W-:Y:S04]  /*ae60*/  HMMA.16816.F32 R96, R136, R106, R96 ;  /* 0x0000006a8860723c */ /* 0x000fe80000001860 */
[----:B------:R-:W-:Y:S01]  /*ae70*/  F2FP.PACK_AB R105, R201, R128 ;  /* 0x00000080c969723e */ /* 0x000fe200000000ff */
[----:B------:R-:W-:Y:S01]  /*ae80*/  FADD.FTZ R102, R129, R102 ;  /* 0x0000006681667221 */ /* 0x000fe20000010000 */
[----:B------:R4:W-:Y:S01]  /*ae90*/  MUFU.EX2 R142, R0 ;  /* 0x00000000008e7308 */ /* 0x0009e20000000800 */
[----:B------:R-:W-:Y:S02]  /*aea0*/  F2FP.PACK_AB R106, R204, R202 ;  /* 0x000000cacc6a723e */ /* 0x000fe400000000ff */
[----:B-----5:R-:W-:Y:S03]  /*aeb0*/  F2FP.PACK_AB R107, R198, R200 ;  /* 0x000000c8c66b723e */ /* 0x020fe600000000ff */
[----:B--2---:R-:W-:Y:S04]  /*aec0*/  F2FP.PACK_AB R136, R144, R143 ;  /* 0x0000008f9088723e */ /* 0x004fe800000000ff */
[C---:B------:R-:W-:Y:S05]  /*aed0*/  HMMA.16816.F32 R4, R104.reuse, R108, R4 ;  /* 0x0000006c6804723c */ /* 0x040fea0000001804 */
[----:B-1----:R-:W-:Y:S01]  /*aee0*/  FADD.FTZ R101, R209, R122 ;  /* 0x0000007ad1657221 */ /* 0x002fe20000010000 */
[----:B---3--:R-:W-:Y:S01]  /*aef0*/  F2FP.PACK_AB R138, R146, R145 ;  /* 0x00000091928a723e */ /* 0x008fe200000000ff */
[----:B------:R-:W-:Y:S01]  /*af00*/  LDSM.16.MT88.4 R120, [R163+0x1800] ;  /* 0x00180000a378783b */ /* 0x000fe20000004200 */
[C---:B------:R-:W-:Y:S04]  /*af10*/  HMMA.16816.F32 R8, R104.reuse, R110, R8 ;  /* 0x0000006e6808723c */ /* 0x040fe80000001808 */
[--C-:B----4-:R-:W-:Y:S03]  /*af20*/  FFMA.FTZ R0, R196, c[0x0][0x2d0], -R140.reuse ;  /* 0x0000b400c4007a23 */ /* 0x110fe6000001088c */
[----:B------:R-:W1:Y:S01]  /*af30*/  LDSM.16.MT88.4 R108, [R165+0x800] ;  /* 0x00080000a56c783b */ /* 0x000e620000004200 */
[C---:B------:R-:W-:Y:S01]  /*af40*/  HMMA.16816.F32 R12, R104.reuse, R112, R12 ;  /* 0x00000070680c723c */ /* 0x040fe2000000180c */
[----:B------:R-:W2:Y:S07]  /*af50*/  MUFU.EX2 R141, R0 ;  /* 0x00000000008d7308 */ /* 0x000eae0000000800 */
[C---:B------:R-:W-:Y:S01]  /*af60*/  HMMA.16816.F32 R16, R104.reuse, R114, R16 ;  /* 0x000000726810723c */ /* 0x040fe20000001810 */
[----:B------:R-:W3:Y:S03]  /*af70*/  LDSM.16.MT88.4 R112, [R164+0x800] ;  /* 0x00080000a470783b */ /* 0x000ee60000004200 */
[----:B--2---:R-:W-:Y:S01]  /*af80*/  F2FP.PACK_AB R137, R141, R142 ;  /* 0x0000008e8d89723e */ /* 0x004fe200000000ff */
[----:B------:R-:W-:Y:S04]  /*af90*/  FFMA.FTZ R0, R195, c[0x0][0x2d0], -R140 ;  /* 0x0000b400c3007a23 */ /* 0x000fe8000001088c */
[----:B------:R2:W-:Y:S01]  /*afa0*/  MUFU.EX2 R140, R0 ;  /* 0x00000000008c7308 */ /* 0x0005e20000000800 */
[C---:B-1----:R-:W-:Y:S08]  /*afb0*/  HMMA.16816.F32 R20, R104.reuse, R108, R20 ;  /* 0x0000006c6814723c */ /* 0x042ff00000001814 */
[C---:B------:R-:W-:Y:S01]  /*afc0*/  HMMA.16816.F32 R24, R104.reuse, R110, R24 ;  /* 0x0000006e6818723c */ /* 0x040fe20000001818 */
[----:B------:R-:W1:Y:S07]  /*afd0*/  LDSM.16.MT88.4 R108, [R162+0x2800] ;  /* 0x00280000a26c783b */ /* 0x000e6e0000004200 */
[C---:B---3--:R-:W-:Y:S04]  /*afe0*/  HMMA.16816.F32 R28, R104.reuse, R112, R28 ;  /* 0x00000070681c723c */ /* 0x048fe8000000181c */
[----:B--2---:R-:W-:Y:S02]  /*aff0*/  FADD.FTZ R0, R210, R101 ;  /* 0x00000065d2007221 */ /* 0x004fe40000010000 */
[----:B------:R-:W2:Y:S02]  /*b000*/  MUFU.EX2 R101, R2 ;  /* 0x0000000200657308 */ /* 0x000ea40000000800 */
[C---:B------:R-:W-:Y:S01]  /*b010*/  HMMA.16816.F32 R32, R104.reuse, R114, R32 ;  /* 0x000000726820723c */ /* 0x040fe20000001820 */
[----:B------:R-:W3:Y:S03]  /*b020*/  LDSM.16.MT88.4 R112, [R163+0x2800] ;  /* 0x00280000a370783b */ /* 0x000ee60000004200 */
[----:B--2---:R-:W-:Y:S01]  /*b030*/  F2FP.PACK_AB R139, R101, R140 ;  /* 0x0000008c658b723e */ /* 0x004fe200000000ff */
[----:B------:R-:W-:Y:S03]  /*b040*/  FADD.FTZ R2, R128, R0 ;  /* 0x0000000080027221 */ /* 0x000fe60000010000 */
[C---:B-1----:R-:W-:Y:S04]  /*b050*/  HMMA.16816.F32 R36, R104.reuse, R108, R36 ;  /* 0x0000006c6824723c */ /* 0x042fe80000001824 */
[----:B------:R-:W-:Y:S01]  /*b060*/  FADD.FTZ R0, R203, R102 ;  /* 0x00000066cb007221 */ /* 0x000fe20000010000 */
[----:B------:R-:W-:Y:S01]  /*b070*/  MOV R102, R3 ;  /* 0x0000000300667202 */ /* 0x000fe20000000f00 */
[----:B------:R-:W-:Y:S02]  /*b080*/  FADD.FTZ R2, R201, R2 ;  /* 0x00000002c9027221 */ /* 0x000fe40000010000 */
[----:B------:R-:W-:Y:S01]  /*b090*/  FADD.FTZ R0, R202, R0 ;  /* 0x00000000ca007221 */ /* 0x000fe20000010000 */
[C---:B------:R-:W-:Y:S01]  /*b0a0*/  HMMA.16816.F32 R40, R104.reuse, R110, R40 ;  /* 0x0000006e6828723c */ /* 0x040fe20000001828 */
[----:B------:R-:W1:Y:S02]  /*b0b0*/  LDSM.16.MT88.4 R108, [R165+0x2800] ;  /* 0x00280000a56c783b */ /* 0x000e640000004200 */
[----:B------:R-:W-:Y:S02]  /*b0c0*/  FADD.FTZ R2, R200, R2 ;  /* 0x00000002c8027221 */ /* 0x000fe40000010000 */
[----:B------:R-:W-:Y:S03]  /*b0d0*/  FADD.FTZ R0, R204, R0 ;  /* 0x00000000cc007221 */ /* 0x000fe60000010000 */
[C---:B---3--:R-:W-:Y:S04]  /*b0e0*/  HMMA.16816.F32 R44, R104.reuse, R112, R44 ;  /* 0x00000070682c723c */ /* 0x048fe8000000182c */
[----:B------:R-:W-:Y:S02]  /*b0f0*/  FADD.FTZ R2, R198, R2 ;  /* 0x00000002c6027221 */ /* 0x000fe40000010000 */
[----:B------:R-:W-:Y:S02]  /*b100*/  FADD.FTZ R0, R156, R0 ;  /* 0x000000009c007221 */ /* 0x000fe40000010000 */
[C---:B------:R-:W-:Y:S01]  /*b110*/  HMMA.16816.F32 R48, R104.reuse, R114, R48 ;  /* 0x000000726830723c */ /* 0x040fe20000001830 */
[----:B------:R-:W2:Y:S03]  /*b120*/  LDSM.16.MT88.4 R112, [R164+0x2800] ;  /* 0x00280000a470783b */ /* 0x000ea60000004200 */
[----:B------:R-:W-:Y:S02]  /*b130*/  FADD.FTZ R2, R155, R2 ;  /* 0x000000029b027221 */ /* 0x000fe40000010000 */
[----:B------:R-:W-:Y:S02]  /*b140*/  FADD.FTZ R0, R158, R0 ;  /* 0x000000009e007221 */ /* 0x000fe40000010000 */
[----:B------:R-:W-:Y:S04]  /*b150*/  FADD.FTZ R2, R154, R2 ;  /* 0x000000029a027221 */ /* 0x000fe80000010000 */
[----:B------:R-:W-:Y:S02]  /*b160*/  FADD.FTZ R0, R157, R0 ;  /* 0x000000009d007221 */ /* 0x000fe40000010000 */
[----:B------:R-:W-:Y:S02]  /*b170*/  FADD.FTZ R2, R153, R2 ;  /* 0x0000000299027221 */ /* 0x000fe40000010000 */
[C---:B------:R-:W-:Y:S01]  /*b180*/  FADD.FTZ R0, R159.reuse, R0 ;  /* 0x000000009f007221 */ /* 0x040fe20000010000 */
        /* <DEDUP_REMOVED lines=103> */
.L_x_1045:
[----:B------:R-:W-:Y:S05]  /*b800*/  BRA.DIV ~URZ, `(.L_x_1053) ;  /* 0x00003c527f007947 */ /* 0x000fea000b800000 */
[----:B------:R1:W2:Y:S02]  /*b810*/  SHFL.BFLY PT, R5, R205, 0x2, 0x1f ;  /* 0x0c401f00cd057f89 */ /* 0x0002a400000e0000 */
.L_x_1087:
[----:B--2---:R-:W-:Y:S01]  /*b820*/  FADD.FTZ R5, R5, R205 ;  /* 0x000000cd05057221 */ /* 0x004fe20000010000 */
[----:B------:R-:W-:Y:S05]  /*b830*/  BRA.DIV ~URZ, `(.L_x_1054) ;  /* 0x00003c827f007947 */ /* 0x000fea000b800000 */
[----:B------:R-:W2:Y:S04]  /*b840*/  SHFL.BFLY PT, R0, R206, 0x2, 0x1f ;  /* 0x0c401f00ce007f89 */ /* 0x000ea800000e0000 */
[----:B------:R-:W3:Y:S01]  /*b850*/  SHFL.BFLY PT, R2, R5, 0x1, 0x1f ;  /* 0x0c201f0005027f89 */ /* 0x000ee200000e0000 */
[----:B--2---:R-:W-:-:S02]  /*b860*/  FADD.FTZ R206, R0, R206 ;  /* 0x000000ce00ce7221 */ /* 0x004fc40000010000 */
[----:B---3--:R-:W-:-:S03]  /*b870*/  FADD.FTZ R5, R5, R2 ;  /* 0x0000000205057221 */ /* 0x008fc60000010000 */
[----:B------:R2:W3:Y:S04]  /*b880*/  SHFL.BFLY PT, R3, R206, 0x1, 0x1f ;  /* 0x0c201f00ce037f89 */ /* 0x0004e800000e0000 */
.L_x_1088:
[----:B------:R-:W-:Y:S01]  /*b890*/  FSETP.NE.FTZ.AND P1, PT, R5, RZ, PT ;  /* 0x000000ff0500720b */ /* 0x000fe20003f35000 */
[----:B---3--:R-:W-:Y:S01]  /*b8a0*/  FADD.FTZ R3, R3, R206 ;  /* 0x000000ce03037221 */ /* 0x008fe20000010000 */
[----:B------:R-:W-:Y:S02]  /*b8b0*/  MOV R2, RZ ;  /* 0x000000ff00027202 */ /* 0x000fe40000000f00 */
[----:B------:R-:W-:Y:S02]  /*b8c0*/  MOV R0, RZ ;  /* 0x000000ff00007202 */ /* 0x000fe40000000f00 */
[----:B------:R-:W-:Y:S02]  /*b8d0*/  FSETP.NE.FTZ.AND P0, PT, R3, RZ, PT ;  /* 0x000000ff0300720b */ /* 0x000fe40003f15000 */
[----:B------:R-:W-:Y:S02]  /*b8e0*/  MOV R16, 0xff800000 ;  /* 0xff80000000107802 */ /* 0x000fe40000000f00 */
[----:B------:R-:W-:-:S03]  /*b8f0*/  MOV R15, 0xff800000 ;  /* 0xff800000000f7802 */ /* 0x000fc60000000f00 */
[----:B------:R-:W3:Y:S01]  /*b900*/  @P1 MUFU.RCP R2, R5 ;  /* 0x0000000500021308 */ /* 0x000ee20000001000 */
[----:B------:R-:W-:-:S07]  /*b910*/  @P1 MOV R6, 0x3f317218 ;  /* 0x3f31721800061802 */ /* 0x000fce0000000f00 */
[----:B------:R-:W4:Y:S01]  /*b920*/  @P1 MUFU.LG2 R4, R5 ;  /* 0x0000000500041308 */ /* 0x000f220000000c00 */
[----:B---3--:R-:W-:-:S07]  /*b930*/  FMUL.FTZ R104, R2, R104 ;  /* 0x0000006802687220 */ /* 0x008fce0000410000 */
[----:B------:R-:W3:Y:S01]  /*b940*/  @P0 MUFU.RCP R0, R3 ;  /* 0x0000000300000308 */ /* 0x000ee20000001000 */
        /* <DEDUP_REMOVED lines=47> */
[----:B------:R5:W1:Y:S01]  /*bc40*/  @P0 MUFU.LG2 R2, R3 ;  /* 0x0000000300020308 */ /* 0x000a620000000c00 */
[----:B----4-:R-:W-:-:S02]  /*bc50*/  @P1 FMUL.FTZ R5, R4, 0.69314718246459960938 ;  /* 0x3f31721804051820 */ /* 0x010fc40000410000 */
[----:B------:R-:W-:Y:S02]  /*bc60*/  @P1 FMUL.FTZ R4, R6, c[0x0][0x2d0] ;  /* 0x0000b40006041a20 */ /* 0x000fe40000410000 */
[----:B---3--:R-:W-:Y:S02]  /*bc70*/  FMUL.FTZ R106, R0, R106 ;  /* 0x0000006a006a7220 */ /* 0x008fe40000410000 */
[----:B------:R-:W-:Y:S01]  /*bc80*/  @P1 FFMA.FTZ R16, R4, R100, R5 ;  /* 0x0000006404101223 */ /* 0x000fe20000010005 */
[----:B------:R-:W-:Y:S01]  /*bc90*/  MOV R4, 0x1 ;  /* 0x0000000100047802 */ /* 0x000fe20000000f00 */
[C---:B------:R-:W-:Y:S02]  /*bca0*/  FMUL.FTZ R107, R0.reuse, R107 ;  /* 0x0000006b006b7220 */ /* 0x040fe40000410000 */
[C---:B------:R-:W-:Y:S02]  /*bcb0*/  FMUL.FTZ R110, R0.reuse, R110 ;  /* 0x0000006e006e7220 */ /* 0x040fe40000410000 */
[----:B------:R-:W-:-:S02]  /*bcc0*/  FMUL.FTZ R111, R0, R111 ;  /* 0x0000006f006f7220 */ /* 0x000fc40000410000 */
[----:B------:R-:W-:Y:S01]  /*bcd0*/  FMUL.FTZ R114, R0, R114 ;  /* 0x0000007200727220 */ /* 0x000fe20000410000 */
[----:B-----5:R-:W-:Y:S01]  /*bce0*/  @P0 MOV R3, 0x3f317218 ;  /* 0x3f31721800030802 */ /* 0x020fe20000000f00 */
[----:B-1----:R-:W-:Y:S02]  /*bcf0*/  @P0 FMUL.FTZ R2, R2, 0.69314718246459960938 ;  /* 0x3f31721802020820 */ /* 0x002fe40000410000 */
[C---:B------:R-:W-:Y:S02]  /*bd00*/  FMUL.FTZ R115, R0.reuse, R115 ;  /* 0x0000007300737220 */ /* 0x040fe40000410000 */
[----:B------:R-:W-:Y:S02]  /*bd10*/  @P0 FMUL.FTZ R3, R3, c[0x0][0x2d0] ;  /* 0x0000b40003030a20 */ /* 0x000fe40000410000 */
        /* <DEDUP_REMOVED lines=42> */
[----:B------:R-:W-:Y:S01]  /*bfc0*/  PRMT R0, R4, 0x7610, R0 ;  /* 0x0000761004007816 */ /* 0x000fe20000000000 */
[----:B------:R-:W-:Y:S02]  /*bfd0*/  @P0 FFMA.FTZ R15, R3, R12, R2 ;  /* 0x0000000c030f0223 */ /* 0x000fe40000010002 */
.L_x_1014:
[----:B------:R-:W1:Y:S01]  /*bfe0*/  S2R R6, SR_TID.X ;  /* 0x0000000000067919 */ /* 0x000e620000002100 */
[----:B------:R-:W-:Y:S01]  /*bff0*/  BSSY B0, `(.L_x_1055) ;  /* 0x0000010000007945 */ /* 0x000fe20003800000 */
[----:B-1----:R-:W-:-:S13]  /*c000*/  LOP3.LUT P6, RZ, R6, 0xff, RZ, 0xc0, !PT ;  /* 0x000000ff06ff7812 */ /* 0x002fda00078cc0ff */
[----:B------:R-:W-:Y:S05]  /*c010*/  @P6 BRA `(.L_x_1056) ;  /* 0x000000d000006947 */ /* 0x000fea0003800000 */
[----:B------:R-:W1:Y:S01]  /*c020*/  S2R R4, SR_LANEID ;  /* 0x0000000000047919 */ /* 0x000e620000000000 */
[----:B------:R-:W-:Y:S01]  /*c030*/  VOTEU.ANY UR4, UPT, PT ;  /* 0x0000000000047886 */ /* 0x000fe200038e0100 */
[----:B------:R-:W-:Y:S01]  /*c040*/  IMAD.MOV.U32 R5, RZ, RZ, c[0x0][0x584] ;  /* 0x00016100ff057624 */ /* 0x000fe200078e00ff */
[----:B------:R-:W1:Y:S08]  /*c050*/  FLO.U32 R3, UR4 ;  /* 0x0000000400037d00 */ /* 0x000e7000080e0000 */
[----:B------:R-:W3:Y:S01]  /*c060*/  POPC R2, UR4 ;  /* 0x0000000400027d09 */ /* 0x000ee20008000000 */
[----:B-1----:R-:W-:Y:S01]  /*c070*/  ISETP.EQ.U32.AND P0, PT, R3, R4, PT ;  /* 0x000000040300720c */ /* 0x002fe20003f02070 */
[----:B------:R-:W-:-:S12]  /*c080*/  IMAD.MOV.U32 R4, RZ, RZ, c[0x0][0x580] ;  /* 0x00016000ff047624 */ /* 0x000fd800078e00ff */
[----:B---3--:R1:W3:Y:S04]  /*c090*/  @P0 ATOMG.E.ADD.STRONG.GPU PT, R2, [R4.64], R2 ;  /* 0x00000002040209a8 */ /* 0x0082e800081ee1c6 */
[----:B-1----:R-:W1:Y:S04]  /*c0a0*/  S2R R4, SR_LTMASK ;  /* 0x0000000000047919 */ /* 0x002e680000003900 */
[----:B---3--:R1:W3:Y:S02]  /*c0b0*/  SHFL.IDX PT, R3, R2, R3, 0x1f ;  /* 0x00001f0302037589 */ /* 0x0082e400000e0000 */
[----:B-1----:R-:W-:-:S06]  /*c0c0*/  LOP3.LUT R2, R4, UR4, RZ, 0xc0, !PT ;  /* 0x0000000404027c12 */ /* 0x002fcc000f8ec0ff */
[----:B------:R-:W3:Y:S02]  /*c0d0*/  POPC R2, R2 ;  /* 0x0000000200027309 */ /* 0x000ee40000000000 */
[----:B---3--:R-:W-:-:S06]  /*c0e0*/  IADD3 R236, R3, c[0x0][0xc], R2 ;  /* 0x0000030003ec7a10 */ /* 0x008fcc0007ffe002 */
.L_x_1056:
[----:B------:R-:W-:Y:S05]  /*c0f0*/  BSYNC B0 ;  /* 0x0000000000007941 */ /* 0x000fea0003800000 */
.L_x_1055:
[----:B------:R-:W-:Y:S01]  /*c100*/  PRMT R0, R0, 0x9910, RZ ;  /* 0x0000991000007816 */ /* 0x000fe200000000ff */
[----:B------:R-:W-:Y:S01]  /*c110*/  BSSY B1, `(.L_x_1057) ;  /* 0x0000178000017945 */ /* 0x000fe20003800000 */
[----:B------:R-:W-:Y:S02]  /*c120*/  IMAD.MOV.U32 R17, RZ, RZ, R236 ;  /* 0x000000ffff117224 */ /* 0x000fe400078e00ec */
[----:B------:R-:W-:-:S13]  /*c130*/  ISETP.NE.AND P0, PT, R0, RZ, PT ;  /* 0x000000ff0000720c */ /* 0x000fda0003f05270 */
[----:B------:R-:W-:Y:S05]  /*c140*/  @!P0 BRA `(.L_x_1058) ;  /* 0x000014c000008947 */ /* 0x000fea0003800000 */
[----:B------:R-:W-:Y:S01]  /*c150*/  WARPSYNC 0xffffffff ;  /* 0xffffffff00007948 */ /* 0x000fe20003800000 */
[----:B------:R-:W-:Y:S06]  /*c160*/  BAR.SYNC.DEFER_BLOCKING 0x1, 0x100 ;  /* 0x0044000000007b1d */ /* 0x000fec0000010000 */
[----:B------:R-:W-:Y:S05]  /*c170*/  BRA.CONV ~URZ, `(.L_x_1059) ;  /* 0x000000837f007947 */ /* 0x000fea000b800000 */
[----:B------:R-:W-:Y:S01]  /*c180*/  SHF.R.S32.HI R2, RZ, 0x1f, R6 ;  /* 0x0000001fff027819 */ /* 0x000fe20000011406 */
[----:B------:R-:W-:Y:S02]  /*c190*/  IMAD.MOV.U32 R3, RZ, RZ, RZ ;  /* 0x000000ffff037224 */ /* 0x000fe400078e00ff */
[----:B------:R-:W-:Y:S01]  /*c1a0*/  IMAD.MOV.U32 R0, RZ, RZ, 0x1f ;  /* 0x0000001fff007424 */ /* 0x000fe200078e00ff */
[----:B------:R-:W-:-:S04]  /*c1b0*/  LEA.HI R2, R2, R6, RZ, 0x7 ;  /* 0x0000000602027211 */ /* 0x000fc800078f38ff */
[----:B------:R-:W-:-:S05]  /*c1c0*/  SHF.R.S32.HI R2, RZ, 0x7, R2 ;  /* 0x00000007ff027819 */ /* 0x000fca0000011402 */
[----:B------:R-:W-:Y:S01]  /*c1d0*/  IMAD.MOV.U32 R20, RZ, RZ, R2 ;  /* 0x000000ffff147224 */ /* 0x000fe200078e0002 */
[----:B------:R-:W-:Y:S02]  /*c1e0*/  MOV R2, 0xc200 ;  /* 0x0000c20000027802 */ /* 0x000fe40000000f00 */
[----:B--2--5:R-:W-:Y:S05]  /*c1f0*/  CALL.REL.NOINC `($__internal_17_$__cuda_sm70_shflsync_idx_p) ;  /* 0x0000348000007944 */ /* 0x024fea0003c00000 */
.L_x_1059:
[----:B------:R-:W3:Y:S01]  /*c200*/  LDL R6, [R1] ;  /* 0x0000000001067983 */ /* 0x000ee20000100800 */
[----:B------:R-:W-:Y:S01]  /*c210*/  IMAD.MOV.U32 R3, RZ, RZ, 0x1 ;  /* 0x00000001ff037424 */ /* 0x000fe200078e00ff */
[----:B------:R-:W-:Y:S01]  /*c220*/  SHF.R.S32.HI R0, RZ, 0x1f, R227 ;  /* 0x0000001fff007819 */ /* 0x000fe200000114e3 */
[----:B------:R-:W-:Y:S01]  /*c230*/  IMAD.WIDE.U32 R4, R227, c[0x0][0x4d0], RZ ;  /* 0x00013400e3047a25 */ /* 0x000fe200078e00ff */
[----:B------:R-:W4:Y:S02]  /*c240*/  LDL R19, [R1+0x8] ;  /* 0x0000080001137983 */ /* 0x000f240000100800 */
[----:B------:R-:W-:Y:S01]  /*c250*/  ISETP.NE.AND P1, PT, R3, c[0x0][0x4e8], PT ;  /* 0x00013a0003007a0c */ /* 0x000fe20003f25270 */
[C---:B------:R-:W-:Y:S02]  /*c260*/  IMAD R2, R0.reuse, c[0x0][0x4d0], RZ ;  /* 0x0001340000027a24 */ /* 0x040fe400078e02ff */
[----:B------:R-:W-:Y:S01]  /*c270*/  IMAD R3, R0, c[0x0][0x438], RZ ;  /* 0x00010e0000037a24 */ /* 0x000fe200078e02ff */
[----:B------:R-:W-:Y:S01]  /*c280*/  SHF.R.S32.HI R0, RZ, 0x1f, R226 ;  /* 0x0000001fff007819 */ /* 0x000fe200000114e2 */
[----:B------:R-:W-:-:S04]  /*c290*/  IMAD R2, R227, c[0x0][0x4d4], R2 ;  /* 0x00013500e3027a24 */ /* 0x000fc800078e0202 */
[----:B------:R-:W-:Y:S02]  /*c2a0*/  IMAD.IADD R5, R5, 0x1, R2 ;  /* 0x0000000105057824 */ /* 0x000fe400078e0202 */
[----:B------:R-:W-:Y:S02]  /*c2b0*/  IMAD R9, R0, c[0x0][0x4d8], RZ ;  /* 0x0001360000097a24 */ /* 0x000fe400078e02ff */
[C---:B------:R-:W-:Y:S02]  /*c2c0*/  IMAD R8, R227.reuse, c[0x0][0x43c], R3 ;  /* 0x00010f00e3087a24 */ /* 0x040fe400078e0203 */
[C---:B------:R-:W-:Y:S02]  /*c2d0*/  IMAD R9, R226.reuse, c[0x0][0x4dc], R9 ;  /* 0x00013700e2097a24 */ /* 0x040fe400078e0209 */
[----:B------:R-:W-:Y:S01]  /*c2e0*/  IMAD.WIDE.U32 R4, R226, c[0x0][0x4d8], R4 ;  /* 0x00013600e2047a25 */ /* 0x000fe200078e0004 */
[----:B------:R-:W1:Y:S03]  /*c2f0*/  S2R R20, SR_TID.X ;  /* 0x0000000000147919 */ /* 0x000e660000002100 */
[----:B------:R-:W-:-:S04]  /*c300*/  IMAD.WIDE.U32 R2, R227, c[0x0][0x438], RZ ;  /* 0x00010e00e3027a25 */ /* 0x000fc800078e00ff */
[----:B------:R-:W-:Y:S01]  /*c310*/  IMAD.IADD R5, R5, 0x1, R9 ;  /* 0x0000000105057824 */ /* 0x000fe200078e0209 */
[----:B------:R-:W-:Y:S01]  /*c320*/  SHF.R.S32.HI R9, RZ, 0x1f, R228 ;  /* 0x0000001fff097819 */ /* 0x000fe200000114e4 */
[----:B------:R-:W-:Y:S02]  /*c330*/  IMAD.IADD R3, R3, 0x1, R8 ;  /* 0x0000000103037824 */ /* 0x000fe400078e0208 */
[----:B------:R-:W-:-:S04]  /*c340*/  IMAD.WIDE.U32 R4, R228, c[0x0][0x4e0], R4 ;  /* 0x00013800e4047a25 */ /* 0x000fc800078e0004 */
[----:B------:R-:W-:Y:S02]  /*c350*/  IMAD R0, R0, c[0x0][0x440], RZ ;  /* 0x0001100000007a24 */ /* 0x000fe400078e02ff */
[----:B------:R-:W-:-:S04]  /*c360*/  IMAD.WIDE.U32 R2, R226, c[0x0][0x440], R2 ;  /* 0x00011000e2027a25 */ /* 0x000fc800078e0002 */
[----:B------:R-:W-:-:S04]  /*c370*/  IMAD R14, R226, c[0x0][0x444], R0 ;  /* 0x00011100e20e7a24 */ /* 0x000fc800078e0200 */
[----:B------:R-:W-:-:S04]  /*c380*/  IMAD.IADD R3, R3, 0x1, R14 ;  /* 0x0000000103037824 */ /* 0x000fc800078e020e */
[----:B------:R-:W-:Y:S01]  /*c390*/  IMAD.WIDE.U32 R2, R228, c[0x0][0x448], R2 ;  /* 0x00011200e4027a25 */ /* 0x000fe200078e0002 */
[----:B-1----:R-:W-:-:S04]  /*c3a0*/  SHF.R.S32.HI R18, RZ, 0x1f, R20 ;  /* 0x0000001fff127819 */ /* 0x002fc80000011414 */
[----:B------:R-:W-:-:S04]  /*c3b0*/  LEA.HI R18, R18, R20, RZ, 0x5 ;  /* 0x0000001412127211 */ /* 0x000fc800078f28ff */
[----:B------:R-:W-:Y:S01]  /*c3c0*/  LOP3.LUT R18, R18, 0xffffffe0, RZ, 0xc0, !PT ;  /* 0xffffffe012127812 */ /* 0x000fe200078ec0ff */
[----:B------:R-:W-:Y:S02]  /*c3d0*/  ULDC UR5, c[0x0][0x4e8] ;  /* 0x00013a0000057ab9 */ /* 0x000fe40000000800 */
[----:B------:R-:W-:Y:S02]  /*c3e0*/  ULDC UR4, c[0x0][0x388] ;  /* 0x0000e20000047ab9 */ /* 0x000fe40000000800 */
[----:B------:R-:W-:Y:S01]  /*c3f0*/  IMAD.IADD R18, R20, 0x1, -R18 ;  /* 0x0000000114127824 */ /* 0x000fe200078e0a12 */
[----:B------:R-:W-:Y:S01]  /*c400*/  UIMAD UR4, UR5, UR4, URZ ;  /* 0x00000004050472a4 */ /* 0x000fe2000f8e023f */
[C---:B------:R-:W-:Y:S01]  /*c410*/  IADD3 R32, R225.reuse, 0x38, RZ ;  /* 0x00000038e1207810 */ /* 0x040fe20007ffe0ff */
[----:B------:R-:W-:Y:S01]  /*c420*/  BSSY B0, `(.L_x_1060) ;  /* 0x00000ba000007945 */ /* 0x000fe20003800000 */
        /* <DEDUP_REMOVED lines=18> */
[----:B------:R-:W-:Y:S02]  /*c550*/  IADD3 R31, R225, 0x38, RZ ;  /* 0x00000038e11f7810 */ /* 0x000fe40007ffe0ff */
[----:B------:R-:W-:-:S02]  /*c560*/  SHF.R.S32.HI R32, RZ, 0x1f, R32 ;  /* 0x0000001fff207819 */ /* 0x000fc40000011420 */
[C---:B------:R-:W-:Y:S02]  /*c570*/  IADD3 R33, R225.reuse, 0x30, RZ ;  /* 0x00000030e1217810 */ /* 0x040fe40007ffe0ff */
[----:B------:R-:W-:Y:S02]  /*c580*/  SHF.R.S32.HI R34, RZ, 0x1f, R34 ;  /* 0x0000001fff227819 */ /* 0x000fe40000011422 */
[C---:B------:R-:W-:Y:S02]  /*c590*/  IADD3 R35, R225.reuse, 0x28, RZ ;  /* 0x00000028e1237810 */ /* 0x040fe40007ffe0ff */
        /* <DEDUP_REMOVED lines=8> */
[----:B------:R-:W-:Y:S01]  /*c620*/  SHF.R.S32.HI R141, RZ, 0x1f, R141 ;  /* 0x0000001fff8d7819 */ /* 0x000fe2000001148d */
[----:B---3--:R-:W-:-:S04]  /*c630*/  IMAD.IADD R7, R6, 0x1, R229 ;  /* 0x0000000106077824 */ /* 0x008fc800078e02e5 */
[----:B------:R-:W-:-:S04]  /*c640*/  @P1 IMAD.HI.U32 R10, R7, c[0x0][0x4ec], RZ ;  /* 0x00013b00070a1a27 */ /* 0x000fc800078e00ff */
[----:B------:R-:W-:Y:S01]  /*c650*/  IMAD.MOV.U32 R6, RZ, RZ, R7 ;  /* 0x000000ffff067224 */ /* 0x000fe200078e0007 */
[----:B------:R-:W-:Y:S01]  /*c660*/  @P1 SHF.R.U32.HI R6, RZ, c[0x0][0x4f0], R10 ;  /* 0x00013c00ff061a19 */ /* 0x000fe2000001160a */
[----:B------:R-:W-:-:S04]  /*c670*/  IMAD R10, R9, c[0x0][0x4e0], RZ ;  /* 0x00013800090a7a24 */ /* 0x000fc800078e02ff */
[----:B------:R-:W-:-:S04]  /*c680*/  IMAD.MOV R8, RZ, RZ, -R6 ;  /* 0x000000ffff087224 */ /* 0x000fc800078e0a06 */
[----:B------:R-:W-:Y:S01]  /*c690*/  IMAD R8, R8, c[0x0][0x4e8], R7 ;  /* 0x00013a0008087a24 */ /* 0x000fe200078e0207 */
[----:B------:R-:W-:Y:S01]  /*c6a0*/  SHF.R.S32.HI R12, RZ, 0x1f, R6 ;  /* 0x0000001fff0c7819 */ /* 0x000fe20000011406 */
[----:B------:R-:W-:Y:S01]  /*c6b0*/  IMAD R11, R228, c[0x0][0x4e4], R10 ;  /* 0x00013900e40b7a24 */ /* 0x000fe200078e020a */
[----:B------:R-:W-:Y:S02]  /*c6c0*/  IADD3 R4, P0, R6, R4, RZ ;  /* 0x0000000406047210 */ /* 0x000fe40007f1e0ff */
[----:B------:R-:W-:Y:S01]  /*c6d0*/  SHF.R.S32.HI R13, RZ, 0x1f, R8 ;  /* 0x0000001fff0d7819 */ /* 0x000fe20000011408 */
[----:B------:R-:W-:Y:S01]  /*c6e0*/  @P1 IMAD.HI.U32 R10, R7, c[0x0][0x4ec], RZ ;  /* 0x00013b00070a1a27 */ /* 0x000fe200078e00ff */
[----:B------:R-:W-:-:S03]  /*c6f0*/  IADD3.X R5, R12, R5, R11, P0, !PT ;  /* 0x000000050c057210 */ /* 0x000fc600007fe40b */
[----:B------:R-:W-:Y:S02]  /*c700*/  IMAD R9, R9, c[0x0][0x448], RZ ;  /* 0x0001120009097a24 */ /* 0x000fe400078e02ff */
[----:B------:R-:W-:Y:S02]  /*c710*/  IMAD R6, R13, c[0x0][0x4c8], RZ ;  /* 0x000132000d067a24 */ /* 0x000fe400078e02ff */
[----:B------:R-:W-:Y:S01]  /*c720*/  IMAD.MOV.U32 R0, RZ, RZ, R7 ;  /* 0x000000ffff007224 */ /* 0x000fe200078e0007 */
[----:B------:R-:W-:Y:S01]  /*c730*/  @P1 SHF.R.U32.HI R0, RZ, c[0x0][0x4f0], R10 ;  /* 0x00013c00ff001a19 */ /* 0x000fe2000001160a */
[----:B------:R-:W-:Y:S02]  /*c740*/  IMAD R9, R228, c[0x0][0x44c], R9 ;  /* 0x00011300e4097a24 */ /* 0x000fe400078e0209 */
[C---:B------:R-:W-:Y:S02]  /*c750*/  IMAD R6, R8.reuse, c[0x0][0x4cc], R6 ;  /* 0x0001330008067a24 */ /* 0x040fe400078e0206 */
[----:B------:R-:W-:Y:S01]  /*c760*/  IMAD.WIDE.U32 R4, R8, c[0x0][0x4c8], R4 ;  /* 0x0001320008047a25 */ /* 0x000fe200078e0004 */
[----:B------:R-:W-:-:S03]  /*c770*/  SHF.R.S32.HI R10, RZ, 0x1f, R0 ;  /* 0x0000001fff0a7819 */ /* 0x000fc60000011400 */
[----:B------:R-:W-:Y:S02]  /*c780*/  IMAD.IADD R3, R3, 0x1, R9 ;  /* 0x0000000103037824 */ /* 0x000fe400078e0209 */
[----:B------:R-:W-:Y:S02]  /*c790*/  IMAD.MOV R8, RZ, RZ, -R0 ;  /* 0x000000ffff087224 */ /* 0x000fe400078e0a00 */
[----:B------:R-:W-:Y:S01]  /*c7a0*/  IMAD.IADD R9, R5, 0x1, R6 ;  /* 0x0000000105097824 */ /* 0x000fe200078e0206 */
[----:B------:R-:W-:Y:S01]  /*c7b0*/  LEA R6, P0, R4, c[0x0][0x4a8], 0x2 ;  /* 0x00012a0004067a11 */ /* 0x000fe200078010ff */
[----:B------:R-:W-:Y:S02]  /*c7c0*/  IMAD R8, R8, c[0x0][0x4e8], R7 ;  /* 0x00013a0008087a24 */ /* 0x000fe400078e0207 */
[----:B------:R-:W-:Y:S01]  /*c7d0*/  IMAD R5, R10, c[0x0][0x430], RZ ;  /* 0x00010c000a057a24 */ /* 0x000fe200078e02ff */
[----:B------:R-:W-:Y:S02]  /*c7e0*/  LEA.HI.X R7, R4, c[0x0][0x4ac], R9, 0x2, P0 ;  /* 0x00012b0004077a11 */ /* 0x000fe400000f1409 */
[----:B------:R-:W-:Y:S01]  /*c7f0*/  SHFL.IDX PT, R4, R6, RZ, 0x1c1f ;  /* 0x001c1fff06047589 */ /* 0x000fe200000e0000 */
[----:B------:R-:W-:Y:S01]  /*c800*/  IMAD R10, R0, c[0x0][0x434], R5 ;  /* 0x00010d00000a7a24 */ /* 0x000fe200078e0205 */
[----:B------:R-:W-:-:S02]  /*c810*/  SHF.R.S32.HI R9, RZ, 0x1f, R8 ;  /* 0x0000001fff097819 */ /* 0x000fc40000011408 */
[----:B------:R-:W1:Y:S01]  /*c820*/  SHFL.IDX PT, R5, R7, RZ, 0x1c1f ;  /* 0x001c1fff07057589 */ /* 0x000e6200000e0000 */
[----:B------:R-:W-:-:S03]  /*c830*/  IMAD.WIDE.U32 R2, R0, c[0x0][0x430], R2 ;  /* 0x00010c0000027a25 */ /* 0x000fc600078e0002 */
[----:B------:R-:W-:Y:S01]  /*c840*/  SHFL.IDX PT, R6, R6, 0x1, 0x1c1f ;  /* 0x003c1f0006067f89 */ /* 0x000fe200000e0000 */
[----:B----4-:R-:W-:-:S03]  /*c850*/  IMAD.IADD R0, R19, 0x1, R229 ;  /* 0x0000000113007824 */ /* 0x010fc600078e02e5 */
[----:B------:R-:W3:Y:S01]  /*c860*/  SHFL.IDX PT, R7, R7, 0x1, 0x1c1f ;  /* 0x003c1f0007077f89 */ /* 0x000ee200000e0000 */
[----:B------:R-:W-:Y:S01]  /*c870*/  IMAD.IADD R3, R3, 0x1, R10 ;  /* 0x0000000103037824 */ /* 0x000fe200078e020a */
[----:B------:R-:W-:Y:S01]  /*c880*/  LOP3.LUT P1, RZ, R18, 0x3, RZ, 0xc0, !PT ;  /* 0x0000000312ff7812 */ /* 0x000fe2000782c0ff */
[----:B------:R-:W-:Y:S01]  /*c890*/  IMAD R10, R9, c[0x0][0x428], RZ ;  /* 0x00010a00090a7a24 */ /* 0x000fe200078e02ff */
[C---:B------:R-:W-:Y:S02]  /*c8a0*/  IADD3 R9, R0.reuse, 0x8, RZ ;  /* 0x0000000800097810 */ /* 0x040fe40007ffe0ff */
[----:B------:R-:W-:Y:S02]  /*c8b0*/  ISETP.GE.OR P2, PT, R0, UR4, P1 ;  /* 0x0000000400007c0c */ /* 0x000fe40008f46670 */
[----:B------:R-:W-:Y:S01]  /*c8c0*/  ISETP.GE.OR P1, PT, R9, UR4, P1 ;  /* 0x0000000409007c0c */ /* 0x000fe20008f26670 */
[C---:B------:R-:W-:Y:S02]  /*c8d0*/  IMAD R10, R8.reuse, c[0x0][0x42c], R10 ;  /* 0x00010b00080a7a24 */ /* 0x040fe400078e020a */
[----:B------:R-:W-:-:S04]  /*c8e0*/  IMAD.WIDE.U32 R2, R8, c[0x0][0x428], R2 ;  /* 0x00010a0008027a25 */ /* 0x000fc800078e0002 */
[----:B------:R-:W-:-:S04]  /*c8f0*/  IMAD.IADD R3, R3, 0x1, R10 ;  /* 0x0000000103037824 */ /* 0x000fc800078e020a */
[----:B-1----:R1:W-:Y:S01]  /*c900*/  @!P2 ST.E [R4.64], R16 ;  /* 0x000000100400a985 */ /* 0x0023e2000c101906 */
[----:B------:R-:W-:-:S03]  /*c910*/  LEA R11, P0, R2, c[0x0][0x400], 0x2 ;  /* 0x00010000020b7a11 */ /* 0x000fc600078010ff */
[----:B---3--:R1:W-:Y:S01]  /*c920*/  @!P1 ST.E [R6.64], R15 ;  /* 0x0000000f06009985 */ /* 0x0083e2000c101906 */
[----:B------:R-:W-:Y:S02]  /*c930*/  ISETP.GE.AND P1, PT, R0, UR4, PT ;  /* 0x0000000400007c0c */ /* 0x000fe4000bf26270 */
[----:B------:R-:W-:Y:S02]  /*c940*/  LEA.HI.X R10, R2, c[0x0][0x404], R3, 0x2, P0 ;  /* 0x00010100020a7a11 */ /* 0x000fe400000f1403 */
[----:B------:R1:W3:Y:S01]  /*c950*/  SHFL.IDX PT, R2, R11, RZ, 0x1c1f ;  /* 0x001c1fff0b027589 */ /* 0x0002e200000e0000 */
[----:B------:R-:W-:-:S03]  /*c960*/  ISETP.GE.AND P0, PT, R9, UR4, PT ;  /* 0x0000000409007c0c */ /* 0x000fc6000bf06270 */
[----:B------:R1:W4:Y:S01]  /*c970*/  SHFL.IDX PT, R3, R10, RZ, 0x1c1f ;  /* 0x001c1fff0a037589 */ /* 0x00032200000e0000 */
[----:B------:R-:W-:Y:S02]  /*c980*/  SHF.R.S32.HI R12, RZ, 0x1f, R237 ;  /* 0x0000001fff0c7819 */ /* 0x000fe400000114ed */
[----:B------:R-:W-:Y:S02]  /*c990*/  SHF.R.S32.HI R13, RZ, 0x1f, R238 ;  /* 0x0000001fff0d7819 */ /* 0x000fe400000114ee */
[----:B------:R-:W-:Y:S02]  /*c9a0*/  SHF.R.S32.HI R18, RZ, 0x1f, R240 ;  /* 0x0000001fff127819 */ /* 0x000fe400000114f0 */
[----:B------:R-:W-:Y:S01]  /*c9b0*/  SHF.R.S32.HI R19, RZ, 0x1f, R241 ;  /* 0x0000001fff137819 */ /* 0x000fe200000114f1 */
[----:B------:R-:W-:Y:S05]  /*c9c0*/  @P1 BRA `(.L_x_1061) ;  /* 0x000005f000001947 */ /* 0x000fea0003800000 */
[----:B------:R-:W-:Y:S02]  /*c9d0*/  ISETP.GE.AND P5, PT, R225, c[0x0][0x3c8], PT ;  /* 0x0000f200e1007a0c */ /* 0x000fe40003fa6270 */
[----:B------:R-:W-:-:S02]  /*c9e0*/  ISETP.GE.AND P1, PT, R140, c[0x0][0x3c8], PT ;  /* 0x0000f2008c007a0c */ /* 0x000fc40003f26270 */
[----:B------:R-:W-:Y:S02]  /*c9f0*/  ISETP.GE.AND P4, PT, R138, c[0x0][0x3c8], PT ;  /* 0x0000f2008a007a0c */ /* 0x000fe40003f86270 */
[----:B------:R-:W-:-:S07]  /*ca00*/  ISETP.GE.AND P2, PT, R136, c[0x0][0x3c8], PT ;  /* 0x0000f20088007a0c */ /* 0x000fce0003f46270 */
[----:B-1-34-:R-:W-:Y:S02]  /*ca10*/  @!P5 IMAD.WIDE R6, R225, 0x4, R2 ;  /* 0x00000004e106d825 */ /* 0x01afe400078e0202 */
[----:B------:R-:W-:-:S03]  /*ca20*/  @!P1 LEA R4, P3, R140, R2, 0x2 ;  /* 0x000000028c049211 */ /* 0x000fc600078610ff */
[----:B------:R1:W-:Y:S01]  /*ca30*/  @!P5 ST.E.64 [R6.64], R104 ;  /* 0x000000680600d985 */ /* 0x0003e2000c101b06 */
[----:B------:R-:W-:Y:S02]  /*ca40*/  @!P1 LEA.HI.X R5, R140, R3, R141, 0x2, P3 ;  /* 0x000000038c059211 */ /* 0x000fe400018f148d */
[----:B------:R-:W-:-:S03]  /*ca50*/  ISETP.GE.AND P5, PT, R101, c[0x0][0x3c8], PT ;  /* 0x0000f20065007a0c */ /* 0x000fc60003fa6270 */
[----:B------:R3:W-:Y:S01]  /*ca60*/  @!P1 ST.E.64 [R4.64], R108 ;  /* 0x0000006c04009985 */ /* 0x0007e2000c101b06 */
[----:B------:R-:W-:Y:S02]  /*ca70*/  ISETP.GE.AND P1, PT, R35, c[0x0][0x3c8], PT ;  /* 0x0000f20023007a0c */ /* 0x000fe40003f26270 */
[----:B-1----:R-:W-:-:S04]  /*ca80*/  @!P4 LEA R6, P3, R138, R2, 0x2 ;  /* 0x000000028a06c211 */ /* 0x002fc800078610ff */
[----:B------:R-:W-:Y:S02]  /*ca90*/  @!P4 LEA.HI.X R7, R138, R3, R139, 0x2, P3 ;  /* 0x000000038a07c211 */ /* 0x000fe400018f148b */
[----:B---3--:R-:W-:-:S03]  /*caa0*/  @!P2 LEA R4, P3, R136, R2, 0x2 ;  /* 0x000000028804a211 */ /* 0x008fc600078610ff */
        /* <DEDUP_REMOVED lines=60> */
[----:B-1----:R-:W-:-:S04]  /*ce70*/  @!P3 LEA R6, P4, R242, R2, 0x2 ;  /* 0x00000002f206b211 */ /* 0x002fc800078810ff */
[-C--:B------:R-:W-:Y:S02]  /*ce80*/  @!P3 LEA.HI.X R7, R242, R3.reuse, R20, 0x2, P4 ;  /* 0x00000003f207b211 */ /* 0x080fe400020f1414 */
[-C--:B---3--:R-:W-:Y:S02]  /*ce90*/  @!P2 LEA R4, P1, R241, R2.reuse, 0x2 ;  /* 0x00000002f104a211 */ /* 0x088fe400078210ff */
[----:B------:R-:W-:Y:S01]  /*cea0*/  ISETP.GE.AND P4, PT, R239, c[0x0][0x3c8], PT ;  /* 0x0000f200ef007a0c */ /* 0x000fe20003f86270 */
[----:B------:R1:W-:Y:S01]  /*ceb0*/  @!P3 ST.E.64 [R6.64], R76 ;  /* 0x0000004c0600b985 */ /* 0x0003e2000c101b06 */
[----:B------:R-:W-:Y:S02]  /*cec0*/  @!P2 LEA.HI.X R5, R241, R3, R19, 0x2, P1 ;  /* 0x00000003f105a211 */ /* 0x000fe400008f1413 */
[----:B------:R-:W-:Y:S02]  /*ced0*/  ISETP.GE.AND P3, PT, R238, c[0x0][0x3c8], PT ;  /* 0x0000f200ee007a0c */ /* 0x000fe40003f66270 */
[----:B------:R-:W-:Y:S01]  /*cee0*/  @!P5 LEA R8, P1, R240, R2, 0x2 ;  /* 0x00000002f008d211 */ /* 0x000fe200078210ff */
[----:B------:R3:W-:Y:S01]  /*cef0*/  @!P2 ST.E.64 [R4.64], R80 ;  /* 0x000000500400a985 */ /* 0x0007e2000c101b06 */
[----:B------:R-:W-:-:S02]  /*cf00*/  ISETP.GE.AND P2, PT, R237, c[0x0][0x3c8], PT ;  /* 0x0000f200ed007a0c */ /* 0x000fc40003f46270 */
[----:B------:R-:W-:-:S05]  /*cf10*/  @!P5 LEA.HI.X R9, R240, R3, R18, 0x2, P1 ;  /* 0x00000003f009d211 */ /* 0x000fca00008f1412 */
[----:B------:R4:W-:Y:S01]  /*cf20*/  @!P5 ST.E.64 [R8.64], R84 ;  /* 0x000000540800d985 */ /* 0x0009e2000c101b06 */
[----:B-1----:R-:W-:-:S04]  /*cf30*/  @!P4 LEA R6, P1, R239, R2, 0x2 ;  /* 0x00000002ef06c211 */ /* 0x002fc800078210ff */
[----:B------:R-:W-:Y:S02]  /*cf40*/  @!P4 LEA.HI.X R7, R239, R3, R14, 0x2, P1 ;  /* 0x00000003ef07c211 */ /* 0x000fe400008f140e */
[----:B---3--:R-:W-:-:S03]  /*cf50*/  @!P3 LEA R4, P1, R238, R2, 0x2 ;  /* 0x00000002ee04b211 */ /* 0x008fc600078210ff */
[----:B------:R4:W-:Y:S01]  /*cf60*/  @!P4 ST.E.64 [R6.64], R88 ;  /* 0x000000580600c985 */ /* 0x0009e2000c101b06 */
[----:B------:R-:W-:Y:S02]  /*cf70*/  @!P3 LEA.HI.X R5, R238, R3, R13, 0x2, P1 ;  /* 0x00000003ee05b211 */ /* 0x000fe400008f140d */
[----:B------:R-:W-:-:S03]  /*cf80*/  @!P2 LEA R2, P1, R237, R2, 0x2 ;  /* 0x00000002ed02a211 */ /* 0x000fc600078210ff */
[----:B------:R4:W-:Y:S01]  /*cf90*/  @!P3 ST.E.64 [R4.64], R92 ;  /* 0x0000005c0400b985 */ /* 0x0009e2000c101b06 */
[----:B------:R-:W-:-:S05]  /*cfa0*/  @!P2 LEA.HI.X R3, R237, R3, R12, 0x2, P1 ;  /* 0x00000003ed03a211 */ /* 0x000fca00008f140c */
[----:B------:R4:W-:Y:S04]  /*cfb0*/  @!P2 ST.E.64 [R2.64], R96 ;  /* 0x000000600200a985 */ /* 0x0009e8000c101b06 */
.L_x_1061:
[----:B------:R-:W-:Y:S05]  /*cfc0*/  BSYNC B0 ;  /* 0x0000000000007941 */ /* 0x000fea0003800000 */
.L_x_1060:
[----:B----4-:R4:W1:Y:S04]  /*cfd0*/  SHFL.IDX PT, R3, R10, 0x1, 0x1c1f ;  /* 0x003c1f000a037f89 */ /* 0x01086800000e0000 */
[----:B---3--:R4:W3:Y:S01]  /*cfe0*/  SHFL.IDX PT, R2, R11, 0x1, 0x1c1f ;  /* 0x003c1f000b027f89 */ /* 0x0088e200000e0000 */
[----:B------:R-:W-:Y:S05]  /*cff0*/  @P0 BRA `(.L_x_1062) ;  /* 0x0000089000000947 */ /* 0x000fea0003800000 */
[----:B------:R-:W-:Y:S02]  /*d000*/  ISETP.GE.AND P1, PT, R225, c[0x0][0x3c8], PT ;  /* 0x0000f200e1007a0c */ /* 0x000fe40003f26270 */
[----:B------:R-:W-:Y:S02]  /*d010*/  ISETP.GE.AND P2, PT, R140, c[0x0][0x3c8], PT ;  /* 0x0000f2008c007a0c */ /* 0x000fe40003f46270 */
[----:B------:R-:W-:Y:S02]  /*d020*/  ISETP.GE.AND P3, PT, R138, c[0x0][0x3c8], PT ;  /* 0x0000f2008a007a0c */ /* 0x000fe40003f66270 */
[----:B------:R-:W-:-:S07]  /*d030*/  ISETP.GE.AND P0, PT, R136, c[0x0][0x3c8], PT ;  /* 0x0000f20088007a0c */ /* 0x000fce0003f06270 */
[----:B-1-3--:R-:W-:Y:S02]  /*d040*/  @!P1 IMAD.WIDE R6, R225, 0x4, R2 ;  /* 0x00000004e1069825 */ /* 0x00afe400078e0202 */
[----:B------:R-:W-:-:S03]  /*d050*/  @!P2 LEA R4, P5, R140, R2, 0x2 ;  /* 0x000000028c04a211 */ /* 0x000fc600078a10ff */
[----:B------:R1:W-:Y:S01]  /*d060*/  @!P1 ST.E.64 [R6.64], R106 ;  /* 0x0000006a06009985 */ /* 0x0003e2000c101b06 */
[----:B------:R-:W-:Y:S02]  /*d070*/  ISETP.GE.AND P1, PT, R101, c[0x0][0x3c8], PT ;  /* 0x0000f20065007a0c */ /* 0x000fe40003f26270 */
[----:B------:R-:W-:-:S05]  /*d080*/  @!P2 LEA.HI.X R5, R140, R3, R141, 0x2, P5 ;  /* 0x000000038c05a211 */ /* 0x000fca00028f148d */
[----:B------:R3:W-:Y:S01]  /*d090*/  @!P2 ST.E.64 [R4.64], R110 ;  /* 0x0000006e0400a985 */ /* 0x0007e2000c101b06 */
[----:B------:R-:W-:Y:S02]  /*d0a0*/  ISETP.GE.AND P2, PT, R35, c[0x0][0x3c8], PT ;  /* 0x0000f20023007a0c */ /* 0x000fe40003f46270 */
[----:B-1----:R-:W-:-:S04]  /*d0b0*/  @!P3 LEA R6, P4, R138, R2, 0x2 ;  /* 0x000000028a06b211 */ /* 0x002fc800078810ff */
[----:B------:R-:W-:Y:S02]  /*d0c0*/  @!P3 LEA.HI.X R7, R138, R3, R139, 0x2, P4 ;  /* 0x000000038a07b211 */ /* 0x000fe400020f148b */
[----:B---3--:R-:W-:-:S03]  /*d0d0*/  @!P0 LEA R4, P5, R136, R2, 0x2 ;  /* 0x0000000288048211 */ /* 0x008fc600078a10ff */
        /* <DEDUP_REMOVED lines=30> */
[-C--:B------:R-:W-:Y:S02]  /*d2c0*/  @!P3 LEA.HI.X R7, R250, R3.reuse, R28, 0x2, P4 ;  /* 0x00000003fa07b211 */ /* 0x080fe400020f141c */
[----:B------:R-:W-:Y:S02]  /*d2d0*/  ISETP.GE.AND P4, PT, R246, c[0x0][0x3c8], PT ;  /* 0x0000f200f6007a0c */ /* 0x000fe40003f86270 */
[CC--:B---3--:R-:W-:Y:S01]  /*d2e0*/  @!P0 LEA R4, P5, R249.reuse, R2.reuse, 0x2 ;  /* 0x00000002f9048211 */ /* 0x0c8fe200078a10ff */
[----:B------:R1:W-:Y:S01]  /*d2f0*/  @!P3 ST.E.64 [R6.64], R46 ;  /* 0x0000002e0600b985 */ /* 0x0003e2000c101b06 */
[C---:B------:R-:W-:Y:S02]  /*d300*/  @!P1 LEA R8, P3, R248.reuse, R2, 0x2 ;  /* 0x00000002f8089211 */ /* 0x040fe400078610ff */
[-C--:B------:R-:W-:Y:S02]  /*d310*/  @!P0 LEA.HI.X R5, R249, R3.reuse, R27, 0x2, P5 ;  /* 0x00000003f9058211 */ /* 0x080fe400028f141b */
[----:B------:R-:W-:-:S02]  /*d320*/  @!P1 LEA.HI.X R9, R248, R3, R26, 0x2, P3 ;  /* 0x00000003f8099211 */ /* 0x000fc400018f141a */
[----:B------:R-:W-:Y:S01]  /*d330*/  ISETP.GE.AND P3, PT, R245, c[0x0][0x3c8], PT ;  /* 0x0000f200f5007a0c */ /* 0x000fe20003f66270 */
[----:B------:R3:W-:Y:S04]  /*d340*/  @!P0 ST.E.64 [R4.64], R50 ;  /* 0x0000003204008985 */ /* 0x0007e8000c101b06 */
[----:B------:R2:W-:Y:S01]  /*d350*/  @!P1 ST.E.64 [R8.64], R54 ;  /* 0x0000003608009985 */ /* 0x0005e2000c101b06 */
[----:B------:R-:W-:Y:S02]  /*d360*/  ISETP.GE.AND P1, PT, R244, c[0x0][0x3c8], PT ;  /* 0x0000f200f4007a0c */ /* 0x000fe40003f26270 */
[----:B-1----:R-:W-:-:S04]  /*d370*/  @!P2 LEA R6, P0, R247, R2, 0x2 ;  /* 0x00000002f706a211 */ /* 0x002fc800078010ff */
[-C--:B------:R-:W-:Y:S02]  /*d380*/  @!P2 LEA.HI.X R7, R247, R3.reuse, R25, 0x2, P0 ;  /* 0x00000003f707a211 */ /* 0x080fe400000f1419 */
[----:B------:R-:W-:Y:S02]  /*d390*/  ISETP.GE.AND P0, PT, R243, c[0x0][0x3c8], PT ;  /* 0x0000f200f3007a0c */ /* 0x000fe40003f06270 */
[CC--:B---3--:R-:W-:Y:S01]  /*d3a0*/  @!P4 LEA R4, P5, R246.reuse, R2.reuse, 0x2 ;  /* 0x00000002f604c211 */ /* 0x0c8fe200078a10ff */
[----:B------:R1:W-:Y:S03]  /*d3b0*/  @!P2 ST.E.64 [R6.64], R58 ;  /* 0x0000003a0600a985 */ /* 0x0003e6000c101b06 */
[----:B------:R-:W-:Y:S02]  /*d3c0*/  @!P4 LEA.HI.X R5, R246, R3, R24, 0x2, P5 ;  /* 0x00000003f605c211 */ /* 0x000fe400028f1418 */
[----:B--2---:R-:W-:-:S03]  /*d3d0*/  @!P3 LEA R8, P2, R245, R2, 0x2 ;  /* 0x00000002f508b211 */ /* 0x004fc600078410ff */
[----:B------:R2:W-:Y:S01]  /*d3e0*/  @!P4 ST.E.64 [R4.64], R62 ;  /* 0x0000003e0400c985 */ /* 0x0005e2000c101b06 */
[----:B------:R-:W-:Y:S02]  /*d3f0*/  ISETP.GE.AND P4, PT, R242, c[0x0][0x3c8], PT ;  /* 0x0000f200f2007a0c */ /* 0x000fe40003f86270 */
[----:B------:R-:W-:-:S05]  /*d400*/  @!P3 LEA.HI.X R9, R245, R3, R23, 0x2, P2 ;  /* 0x00000003f509b211 */ /* 0x000fca00010f1417 */
[----:B------:R-:W-:Y:S01]  /*d410*/  @!P3 ST.E.64 [R8.64], R66 ;  /* 0x000000420800b985 */ /* 0x000fe2000c101b06 */
[----:B------:R-:W-:Y:S02]  /*d420*/  ISETP.GE.AND P3, PT, R241, c[0x0][0x3c8], PT ;  /* 0x0000f200f1007a0c */ /* 0x000fe40003f66270 */
[----:B-1----:R-:W-:-:S04]  /*d430*/  @!P0 LEA R6, P2, R243, R2, 0x2 ;  /* 0x00000002f3068211 */ /* 0x002fc800078410ff */
[----:B------:R-:W-:Y:S02]  /*d440*/  @!P0 LEA.HI.X R7, R243, R3, R21, 0x2, P2 ;  /* 0x00000003f3078211 */ /* 0x000fe400010f1415 */
[----:B------:R-:W-:Y:S02]  /*d450*/  ISETP.GE.AND P2, PT, R240, c[0x0][0x3c8], PT ;  /* 0x0000f200f0007a0c */ /* 0x000fe40003f46270 */
[----:B--2---:R-:W-:-:S04]  /*d460*/  @!P1 LEA R4, P5, R244, R2, 0x2 ;  /* 0x00000002f4049211 */ /* 0x004fc800078a10ff */
[----:B------:R-:W-:-:S05]  /*d470*/  @!P1 LEA.HI.X R5, R244, R3, R22, 0x2, P5 ;  /* 0x00000003f4059211 */ /* 0x000fca00028f1416 */
[----:B------:R1:W-:Y:S01]  /*d480*/  @!P1 ST.E.64 [R4.64], R70 ;  /* 0x0000004604009985 */ /* 0x0003e2000c101b06 */
[----:B------:R-:W-:-:S03]  /*d490*/  ISETP.GE.AND P1, PT, R239, c[0x0][0x3c8], PT ;  /* 0x0000f200ef007a0c */ /* 0x000fc60003f26270 */
[----:B------:R2:W-:Y:S01]  /*d4a0*/  @!P0 ST.E.64 [R6.64], R74 ;  /* 0x0000004a06008985 */ /* 0x0005e2000c101b06 */
[----:B------:R-:W-:Y:S02]  /*d4b0*/  ISETP.GE.AND P0, PT, R238, c[0x0][0x3c8], PT ;  /* 0x0000f200ee007a0c */ /* 0x000fe40003f06270 */
[----:B-1----:R-:W-:-:S04]  /*d4c0*/  @!P4 LEA R4, P5, R242, R2, 0x2 ;  /* 0x00000002f204c211 */ /* 0x002fc800078a10ff */
[----:B------:R-:W-:Y:S02]  /*d4d0*/  @!P4 LEA.HI.X R5, R242, R3, R20, 0x2, P5 ;  /* 0x00000003f205c211 */ /* 0x000fe400028f1414 */
[----:B----4-:R-:W-:-:S03]  /*d4e0*/  @!P3 LEA R10, P5, R241, R2, 0x2 ;  /* 0x00000002f10ab211 */ /* 0x010fc600078a10ff */
[----:B------:R1:W-:Y:S01]  /*d4f0*/  @!P4 ST.E.64 [R4.64], R78 ;  /* 0x0000004e0400c985 */ /* 0x0003e2000c101b06 */
[CC--:B------:R-:W-:Y:S02]  /*d500*/  @!P2 LEA R8, P4, R240.reuse, R2.reuse, 0x2 ;  /* 0x00000002f008a211 */ /* 0x0c0fe400078810ff */
[-C--:B------:R-:W-:Y:S02]  /*d510*/  @!P3 LEA.HI.X R11, R241, R3.reuse, R19, 0x2, P5 ;  /* 0x00000003f10bb211 */ /* 0x080fe400028f1413 */
[C---:B--2---:R-:W-:Y:S02]  /*d520*/  @!P1 LEA R6, P5, R239.reuse, R2, 0x2 ;  /* 0x00000002ef069211 */ /* 0x044fe400078a10ff */
[-C--:B------:R-:W-:Y:S01]  /*d530*/  @!P2 LEA.HI.X R9, R240, R3.reuse, R18, 0x2, P4 ;  /* 0x00000003f009a211 */ /* 0x080fe200020f1412 */
[----:B------:R2:W-:Y:S01]  /*d540*/  @!P3 ST.E.64 [R10.64], R82 ;  /* 0x000000520a00b985 */ /* 0x0005e2000c101b06 */
[----:B------:R-:W-:-:S03]  /*d550*/  @!P1 LEA.HI.X R7, R239, R3, R14, 0x2, P5 ;  /* 0x00000003ef079211 */ /* 0x000fc600028f140e */
[----:B------:R2:W-:Y:S04]  /*d560*/  @!P2 ST.E.64 [R8.64], R86 ;  /* 0x000000560800a985 */ /* 0x0005e8000c101b06 */
[----:B------:R2:W-:Y:S01]  /*d570*/  @!P1 ST.E.64 [R6.64], R90 ;  /* 0x0000005a06009985 */ /* 0x0005e2000c101b06 */
[----:B-1----:R-:W-:-:S04]  /*d580*/  @!P0 LEA R4, P4, R238, R2, 0x2 ;  /* 0x00000002ee048211 */ /* 0x002fc800078810ff */
[----:B------:R-:W-:-:S05]  /*d590*/  @!P0 LEA.HI.X R5, R238, R3, R13, 0x2, P4 ;  /* 0x00000003ee058211 */ /* 0x000fca00020f140d */
[----:B------:R2:W-:Y:S01]  /*d5a0*/  @!P0 ST.E.64 [R4.64], R94 ;  /* 0x0000005e04008985 */ /* 0x0005e2000c101b06 */
[----:B------:R-:W-:-:S13]  /*d5b0*/  ISETP.GE.AND P0, PT, R237, c[0x0][0x3c8], PT ;  /* 0x0000f200ed007a0c */ /* 0x000fda0003f06270 */
[----:B------:R-:W-:Y:S05]  /*d5c0*/  @P0 BRA `(.L_x_1062) ;  /* 0x000002c000000947 */ /* 0x000fea0003800000 */
[----:B------:R-:W-:-:S04]  /*d5d0*/  LEA R2, P0, R237, R2, 0x2 ;  /* 0x00000002ed027211 */ /* 0x000fc800078010ff */
[----:B------:R-:W-:-:S05]  /*d5e0*/  LEA.HI.X R3, R237, R3, R12, 0x2, P0 ;  /* 0x00000003ed037211 */ /* 0x000fca00000f140c */
[----:B------:R1:W-:Y:S01]  /*d5f0*/  ST.E.64 [R2.64], R98 ;  /* 0x0000006202007985 */ /* 0x0003e2000c101b06 */
[----:B------:R-:W-:Y:S05]  /*d600*/  BRA `(.L_x_1062) ;  /* 0x0000028000007947 */ /* 0x000fea0003800000 */
.L_x_1058:
[----:B------:R-:W1:Y:S02]  /*d610*/  S2R R3, SR_TID.X ;  /* 0x0000000000037919 */ /* 0x000e640000002100 */
[----:B-1----:R-:W-:-:S13]  /*d620*/  ISETP.GT.AND P0, PT, R3, 0x7f, PT ;  /* 0x0000007f0300780c */ /* 0x002fda0003f04270 */
[----:B------:R-:W-:Y:S05]  /*d630*/  @P0 BRA `(.L_x_1062) ;  /* 0x0000025000000947 */ /* 0x000fea0003800000 */
[----:B------:R-:W-:Y:S02]  /*d640*/  MOV R2, c[0x0][0x4e8] ;  /* 0x00013a0000027a02 */ /* 0x000fe40000000f00 */
[----:B------:R-:W-:-:S03]  /*d650*/  IADD3 R6, R229, R3, RZ ;  /* 0x00000003e5067210 */ /* 0x000fc60007ffe0ff */
[----:B------:R-:W-:-:S05]  /*d660*/  IMAD R0, R2, c[0x0][0x388], RZ ;  /* 0x0000e20002007a24 */ /* 0x000fca00078e02ff */
[----:B------:R-:W-:-:S13]  /*d670*/  ISETP.GE.AND P0, PT, R6, R0, PT ;  /* 0x000000000600720c */ /* 0x000fda0003f06270 */
[----:B------:R-:W-:Y:S05]  /*d680*/  @P0 BRA `(.L_x_1062) ;  /* 0x0000020000000947 */ /* 0x000fea0003800000 */
[----:B------:R-:W-:Y:S01]  /*d690*/  ISETP.NE.AND P0, PT, R2, 0x1, PT ;  /* 0x000000010200780c */ /* 0x000fe20003f05270 */
[----:B------:R-:W-:Y:S01]  /*d6a0*/  IMAD.WIDE.U32 R2, R227, c[0x0][0x4d0], RZ ;  /* 0x00013400e3027a25 */ /* 0x000fe200078e00ff */
[----:B------:R-:W-:Y:S02]  /*d6b0*/  SHF.R.S32.HI R0, RZ, 0x1f, R227 ;  /* 0x0000001fff007819 */ /* 0x000fe400000114e3 */
[----:B------:R-:W-:-:S03]  /*d6c0*/  SHF.R.S32.HI R5, RZ, 0x1f, R226 ;  /* 0x0000001fff057819 */ /* 0x000fc600000114e2 */
[----:B------:R-:W-:Y:S02]  /*d6d0*/  IMAD R0, R0, c[0x0][0x4d0], RZ ;  /* 0x0001340000007a24 */ /* 0x000fe400078e02ff */
[----:B------:R-:W-:Y:S02]  /*d6e0*/  IMAD R5, R5, c[0x0][0x4d8], RZ ;  /* 0x0001360005057a24 */ /* 0x000fe400078e02ff */
[----:B------:R-:W-:Y:S01]  /*d6f0*/  IMAD R4, R227, c[0x0][0x4d4], R0 ;  /* 0x00013500e3047a24 */ /* 0x000fe200078e0200 */
[----:B------:R-:W-:Y:S01]  /*d700*/  MOV R0, R6 ;  /* 0x0000000600007202 */ /* 0x000fe20000000f00 */
[----:B------:R-:W-:-:S03]  /*d710*/  @P0 IMAD.HI.U32 R7, R6, c[0x0][0x4ec], RZ ;  /* 0x00013b0006070a27 */ /* 0x000fc600078e00ff */
[----:B------:R-:W-:Y:S02]  /*d720*/  IADD3 R3, R3, R4, RZ ;  /* 0x0000000403037210 */ /* 0x000fe40007ffe0ff */
[----:B------:R-:W-:Y:S01]  /*d730*/  @P0 SHF.R.U32.HI R0, RZ, c[0x0][0x4f0], R7 ;  /* 0x00013c00ff000a19 */ /* 0x000fe20000011607 */
[C---:B------:R-:W-:Y:S01]  /*d740*/  IMAD R7, R226.reuse, c[0x0][0x4dc], R5 ;  /* 0x00013700e2077a24 */ /* 0x040fe200078e0205 */
[----:B------:R-:W-:Y:S01]  /*d750*/  SHF.R.S32.HI R4, RZ, 0x1f, R228 ;  /* 0x0000001fff047819 */ /* 0x000fe200000114e4 */
[----:B------:R-:W-:Y:S01]  /*d760*/  IMAD.WIDE.U32 R2, R226, c[0x0][0x4d8], R2 ;  /* 0x00013600e2027a25 */ /* 0x000fe200078e0002 */
[----:B------:R-:W-:-:S04]  /*d770*/  IADD3 R5, -R0, RZ, RZ ;  /* 0x000000ff00057210 */ /* 0x000fc80007ffe1ff */
[----:B------:R-:W-:Y:S01]  /*d780*/  IADD3 R3, R3, R7, RZ ;  /* 0x0000000703037210 */ /* 0x000fe20007ffe0ff */
[----:B------:R-:W-:Y:S02]  /*d790*/  IMAD R7, R4, c[0x0][0x4e0], RZ ;  /* 0x0001380004077a24 */ /* 0x000fe400078e02ff */
[----:B------:R-:W-:Y:S02]  /*d7a0*/  IMAD R4, R5, c[0x0][0x4e8], R6 ;  /* 0x00013a0005047a24 */ /* 0x000fe400078e0206 */
[----:B------:R-:W-:-:S03]  /*d7b0*/  IMAD.WIDE.U32 R2, R228, c[0x0][0x4e0], R2 ;  /* 0x00013800e4027a25 */ /* 0x000fc600078e0002 */
[----:B------:R-:W-:Y:S01]  /*d7c0*/  SHF.R.S32.HI R5, RZ, 0x1f, R4 ;  /* 0x0000001fff057819 */ /* 0x000fe20000011404 */
[----:B------:R-:W-:Y:S01]  /*d7d0*/  IMAD R6, R228, c[0x0][0x4e4], R7 ;  /* 0x00013900e4067a24 */ /* 0x000fe200078e0207 */
[----:B------:R-:W-:Y:S02]  /*d7e0*/  SHF.R.S32.HI R7, RZ, 0x1f, R0 ;  /* 0x0000001fff077819 */ /* 0x000fe40000011400 */
[----:B------:R-:W-:Y:S01]  /*d7f0*/  IADD3 R2, P0, R0, R2, RZ ;  /* 0x0000000200027210 */ /* 0x000fe20007f1e0ff */
[----:B------:R-:W-:-:S03]  /*d800*/  IMAD R0, R5, c[0x0][0x4c8], RZ ;  /* 0x0001320005007a24 */ /* 0x000fc600078e02ff */
[----:B------:R-:W-:Y:S01]  /*d810*/  IADD3.X R3, R7, R3, R6, P0, !PT ;  /* 0x0000000307037210 */ /* 0x000fe200007fe406 */
[----:B------:R-:W-:-:S04]  /*d820*/  IMAD R0, R4, c[0x0][0x4cc], R0 ;  /* 0x0001330004007a24 */ /* 0x000fc800078e0200 */
[----:B------:R-:W-:-:S05]  /*d830*/  IMAD.WIDE.U32 R2, R4, c[0x0][0x4c8], R2 ;  /* 0x0001320004027a25 */ /* 0x000fca00078e0002 */
[----:B------:R-:W-:Y:S02]  /*d840*/  IADD3 R0, R3, R0, RZ ;  /* 0x0000000003007210 */ /* 0x000fe40007ffe0ff */
[----:B------:R-:W-:-:S04]  /*d850*/  LEA R4, P0, R2, c[0x0][0x4a8], 0x2 ;  /* 0x00012a0002047a11 */ /* 0x000fc800078010ff */
[----:B------:R-:W-:Y:S02]  /*d860*/  LEA.HI.X R5, R2, c[0x0][0x4ac], R0, 0x2, P0 ;  /* 0x00012b0002057a11 */ /* 0x000fe400000f1400 */
[----:B------:R-:W-:-:S05]  /*d870*/  MOV R0, 0xff800000 ;  /* 0xff80000000007802 */ /* 0x000fca0000000f00 */
[----:B------:R1:W-:Y:S02]  /*d880*/  STG.E [R4.64], R0 ;  /* 0x0000000004007986 */ /* 0x0003e4000c101906 */
.L_x_1062:
[----:B------:R-:W-:Y:S05]  /*d890*/  BSYNC B1 ;  /* 0x0000000000017941 */ /* 0x000fea0003800000 */
.L_x_1057:
[----:B-12---:R-:W2:Y:S02]  /*d8a0*/  LDL R0, [R1+0x4] ;  /* 0x0000040001007983 */ /* 0x006ea40000100800 */
[----:B--2---:R-:W-:-:S13]  /*d8b0*/  ISETP.NE.AND P0, PT, R0, RZ, PT ;  /* 0x000000ff0000720c */ /* 0x004fda0003f05270 */
[----:B------:R-:W-:Y:S01]  /*d8c0*/  @P0 WARPSYNC 0xffffffff ;  /* 0xffffffff00000948 */ /* 0x000fe20003800000 */
[----:B------:R-:W-:Y:S06]  /*d8d0*/  @P0 BAR.SYNC.DEFER_BLOCKING 0x5, 0x100 ;  /* 0x0144000000000b1d */ /* 0x000fec0000010000 */
[----:B------:R-:W1:Y:S04]  /*d8e0*/  @P0 LDS R236, [0x18100] ;  /* 0x01810000ffec0984 */ /* 0x000e680000000800 */
[----:B------:R-:W-:Y:S06]  /*d8f0*/  @P0 BAR.ARV 0x4, 0x100 ;  /* 0x0104000000000b1d */ /* 0x000fec0000002000 */
[----:B------:R-:W-:Y:S05]  /*d900*/  @P0 BRA `(.L_x_1063) ;  /* 0x0000007000000947 */ /* 0x000fea0003800000 */
[----:B------:R-:W-:Y:S05]  /*d910*/  BRA.DIV ~URZ, `(.L_x_1064) ;  /* 0x00001ca27f007947 */ /* 0x000fea000b800000 */
[----:B------:R2:W4:Y:S02]  /*d920*/  SHFL.IDX PT, R0, R17, RZ, 0x1f ;  /* 0x00001fff11007589 */ /* 0x00052400000e0000 */
.L_x_1089:
[----:B------:R-:W-:Y:S01]  /*d930*/  WARPSYNC 0xffffffff ;  /* 0xffffffff00007948 */ /* 0x000fe20003800000 */
[----:B------:R-:W-:Y:S01]  /*d940*/  BAR.SYNC.DEFER_BLOCKING 0x4, 0x100 ;  /* 0x0104000000007b1d */ /* 0x000fe20000010000 */
[----:B-1--4-:R-:W-:-:S05]  /*d950*/  MOV R236, R0 ;  /* 0x0000000000ec7202 */ /* 0x012fca0000000f00 */
[----:B------:R1:W-:Y:S04]  /*d960*/  @!P6 STS [0x18100], R17 ;  /* 0x01810011ff00e388 */ /* 0x0003e80000000800 */
[----:B------:R-:W-:Y:S06]  /*d970*/  BAR.ARV 0x5, 0x100 ;  /* 0x0144000000007b1d */ /* 0x000fec0000002000 */
.L_x_1063:
[----:B-1----:R-:W-:-:S13]  /*d980*/  ISETP.GE.AND P0, PT, R236, c[0x0][0x538], PT ;  /* 0x00014e00ec007a0c */ /* 0x002fda0003f06270 */
[----:B--2345:R-:W-:Y:S01]  /*d990*/  @P0 CALL.REL.NOINC `(.L_x_1065) ;  /* 0x0000001000000944 */ /* 0x03cfe20003c00000 */
[----:B------:R-:W-:Y:S05]  /*d9a0*/  BRA `(.L_x_1066) ;  /* 0xffff2f7000007947 */ /* 0x000fea000383ffff */
.L_x_1065:
[----:B------:R-:W-:Y:S05]  /*d9b0*/  EXIT ;  /* 0x000000000000794d */ /* 0x000fea0003800000 */
.L_x_1015:
[----:B------:R-:W-:Y:S01]  /*d9c0*/  IMAD.MOV.U32 R20, RZ, RZ, R9 ;  /* 0x000000ffff147224 */ /* 0x000fe200078e0009 */
[----:B------:R-:W-:Y:S01]  /*d9d0*/  MOV R3, RZ ;  /* 0x000000ff00037202 */ /* 0x000fe20000000f00 */
[----:B------:R-:W-:Y:S01]  /*d9e0*/  IMAD.MOV.U32 R0, RZ, RZ, 0x181f ;  /* 0x0000181fff007424 */ /* 0x000fe200078e00ff */
[----:B------:R-:W-:Y:S02]  /*d9f0*/  MOV R2, 0xda10 ;  /* 0x0000da1000027802 */ /* 0x000fe40000000f00 */
[----:B-----5:R-:W-:Y:S05]  /*da00*/  CALL.REL.NOINC `($__internal_17_$__cuda_sm70_shflsync_idx_p) ;  /* 0x00001c7000007944 */ /* 0x020fea0003c00000 */
[----:B------:R-:W-:Y:S01]  /*da10*/  MOV R8, R0 ;  /* 0x0000000000087202 */ /* 0x000fe20000000f00 */
[----:B------:R-:W-:Y:S05]  /*da20*/  BRA `(.L_x_1067) ;  /* 0xffff3b9000007947 */ /* 0x000fea000383ffff */
.L_x_1016:
[----:B------:R-:W-:Y:S01]  /*da30*/  IMAD.MOV.U32 R20, RZ, RZ, R11 ;  /* 0x000000ffff147224 */ /* 0x000fe200078e000b */
[----:B------:R-:W-:Y:S01]  /*da40*/  MOV R3, RZ ;  /* 0x000000ff00037202 */ /* 0x000fe20000000f00 */
[----:B------:R-:W-:Y:S01]  /*da50*/  IMAD.MOV.U32 R0, RZ, RZ, 0x181f ;  /* 0x0000181fff007424 */ /* 0x000fe200078e00ff */
[----:B------:R-:W-:Y:S02]  /*da60*/  MOV R2, 0xda80 ;  /* 0x0000da8000027802 */ /* 0x000fe40000000f00 */
[----:B-12--5:R-:W-:Y:S05]  /*da70*/  CALL.REL.NOINC `($__internal_17_$__cuda_sm70_shflsync_idx_p) ;  /* 0x00001c0000007944 */ /* 0x026fea0003c00000 */
[----:B------:R-:W-:Y:S05]  /*da80*/  BRA `(.L_x_1068) ;  /* 0xffff3b5000007947 */ /* 0x000fea000383ffff */
.L_x_1019:
[----:B------:R-:W-:Y:S01]  /*da90*/  IMAD.MOV.U32 R20, RZ, RZ, R9 ;  /* 0x000000ffff147224 */ /* 0x000fe200078e0009 */
[----:B--2---:R-:W-:Y:S01]  /*daa0*/  MOV R3, 0x1 ;  /* 0x0000000100037802 */ /* 0x004fe20000000f00 */
[----:B----4-:R-:W-:Y:S01]  /*dab0*/  IMAD.MOV.U32 R0, RZ, RZ, 0x181f ;  /* 0x0000181fff007424 */ /* 0x010fe200078e00ff */
[----:B------:R-:W-:-:S02]  /*dac0*/  MOV R2, 0xdae0 ;  /* 0x0000dae000027802 */ /* 0x000fc40000000f00 */
[----:B-1-3-5:R-:W-:Y:S05]  /*dad0*/  CALL.REL.NOINC `($__internal_17_$__cuda_sm70_shflsync_idx_p) ;  /* 0x00001ba000007944 */ /* 0x02afea0003c00000 */
[----:B------:R-:W-:Y:S01]  /*dae0*/  IMAD.MOV.U32 R8, RZ, RZ, R0 ;  /* 0x000000ffff087224 */ /* 0x000fe200078e0000 */
[----:B------:R-:W-:Y:S01]  /*daf0*/  MOV R3, 0x1 ;  /* 0x0000000100037802 */ /* 0x000fe20000000f00 */
[----:B------:R-:W-:Y:S01]  /*db00*/  IMAD.MOV.U32 R20, RZ, RZ, R11 ;  /* 0x000000ffff147224 */ /* 0x000fe200078e000b */
[----:B------:R-:W-:-:S02]  /*db10*/  MOV R0, 0x181f ;  /* 0x0000181f00007802 */ /* 0x000fc40000000f00 */
[----:B------:R-:W-:Y:S02]  /*db20*/  MOV R2, 0xdb40 ;  /* 0x0000db4000027802 */ /* 0x000fe40000000f00 */
[----:B------:R-:W-:Y:S05]  /*db30*/  CALL.REL.NOINC `($__internal_17_$__cuda_sm70_shflsync_idx_p) ;  /* 0x00001b4000007944 */ /* 0x000fea0003c00000 */
[----:B------:R-:W-:Y:S05]  /*db40*/  BRA `(.L_x_1069) ;  /* 0xffff3c2000007947 */ /* 0x000fea000383ffff */
.L_x_1022:
[----:B------:R-:W-:Y:S01]  /*db50*/  IMAD.MOV.U32 R20, RZ, RZ, R9 ;  /* 0x000000ffff147224 */ /* 0x000fe200078e0009 */
[----:B-1----:R-:W-:Y:S01]  /*db60*/  MOV R3, 0x2 ;  /* 0x0000000200037802 */ /* 0x002fe20000000f00 */
[----:B----4-:R-:W-:Y:S01]  /*db70*/  IMAD.MOV.U32 R0, RZ, RZ, 0x181f ;  /* 0x0000181fff007424 */ /* 0x010fe200078e00ff */
[----:B------:R-:W-:Y:S02]  /*db80*/  MOV R2, 0xdba0 ;  /* 0x0000dba000027802 */ /* 0x000fe40000000f00 */
[----:B--23-5:R-:W-:Y:S05]  /*db90*/  CALL.REL.NOINC `($__internal_17_$__cuda_sm70_shflsync_idx_p) ;  /* 0x00001ae000007944 */ /* 0x02cfea0003c00000 */
[----:B------:R-:W-:Y:S01]  /*dba0*/  MOV R8, R0 ;  /* 0x0000000000087202 */ /* 0x000fe20000000f00 */
[----:B------:R-:W-:Y:S05]  /*dbb0*/  BRA `(.L_x_1070) ;  /* 0xffff3d1000007947 */ /* 0x000fea000383ffff */
.L_x_1023:
[----:B------:R-:W-:Y:S01]  /*dbc0*/  IMAD.MOV.U32 R20, RZ, RZ, R11 ;  /* 0x000000ffff147224 */ /* 0x000fe200078e000b */
[----:B------:R-:W-:Y:S01]  /*dbd0*/  MOV R3, 0x2 ;  /* 0x0000000200037802 */ /* 0x000fe20000000f00 */
[----:B----4-:R-:W-:Y:S01]  /*dbe0*/  IMAD.MOV.U32 R0, RZ, RZ, 0x181f ;  /* 0x0000181fff007424 */ /* 0x010fe200078e00ff */
[----:B------:R-:W-:Y:S02]  /*dbf0*/  MOV R2, 0xdc10 ;  /* 0x0000dc1000027802 */ /* 0x000fe40000000f00 */
[----:B-123-5:R-:W-:Y:S05]  /*dc00*/  CALL.REL.NOINC `($__internal_17_$__cuda_sm70_shflsync_idx_p) ;  /* 0x00001a7000007944 */ /* 0x02efea0003c00000 */
[----:B------:R-:W-:Y:S05]  /*dc10*/  BRA `(.L_x_1071) ;  /* 0xffff3cd000007947 */ /* 0x000fea000383ffff */
.L_x_1026:
[----:B------:R-:W-:Y:S01]  /*dc20*/  IMAD.MOV.U32 R20, RZ, RZ, R9 ;  /* 0x000000ffff147224 */ /* 0x000fe200078e0009 */
[----:B-1----:R-:W-:Y:S01]  /*dc30*/  MOV R3, 0x3 ;  /* 0x0000000300037802 */ /* 0x002fe20000000f00 */
[----:B------:R-:W-:Y:S01]  /*dc40*/  IMAD.MOV.U32 R0, RZ, RZ, 0x181f ;  /* 0x0000181fff007424 */ /* 0x000fe200078e00ff */
[----:B------:R-:W-:-:S02]  /*dc50*/  MOV R2, 0xdc70 ;  /* 0x0000dc7000027802 */ /* 0x000fc40000000f00 */
[----:B--2345:R-:W-:Y:S05]  /*dc60*/  CALL.REL.NOINC `($__internal_17_$__cuda_sm70_shflsync_idx_p) ;  /* 0x00001a1000007944 */ /* 0x03cfea0003c00000 */
[----:B------:R-:W-:Y:S01]  /*dc70*/  IMAD.MOV.U32 R8, RZ, RZ, R0 ;  /* 0x000000ffff087224 */ /* 0x000fe200078e0000 */
[----:B------:R-:W-:Y:S01]  /*dc80*/  MOV R3, 0x3 ;  /* 0x0000000300037802 */ /* 0x000fe20000000f00 */
[----:B------:R-:W-:Y:S01]  /*dc90*/  IMAD.MOV.U32 R20, RZ, RZ, R11 ;  /* 0x000000ffff147224 */ /* 0x000fe200078e000b */
[----:B------:R-:W-:-:S02]  /*dca0*/  MOV R0, 0x181f ;  /* 0x0000181f00007802 */ /* 0x000fc40000000f00 */
[----:B------:R-:W-:Y:S02]  /*dcb0*/  MOV R2, 0xdcd0 ;  /* 0x0000dcd000027802 */ /* 0x000fe40000000f00 */
[----:B------:R-:W-:Y:S05]  /*dcc0*/  CALL.REL.NOINC `($__internal_17_$__cuda_sm70_shflsync_idx_p) ;  /* 0x000019b000007944 */ /* 0x000fea0003c00000 */
[----:B------:R-:W-:Y:S05]  /*dcd0*/  BRA `(.L_x_1072) ;  /* 0xffff3d8000007947 */ /* 0x000fea000383ffff */
.L_x_1029:
[----:B------:R-:W-:Y:S01]  /*dce0*/  IMAD.MOV.U32 R20, RZ, RZ, R5 ;  /* 0x000000ffff147224 */ /* 0x000fe200078e0005 */
[----:B------:R-:W-:Y:S01]  /*dcf0*/  MOV R3, RZ ;  /* 0x000000ff00037202 */ /* 0x000fe20000000f00 */
[----:B------:R-:W-:Y:S01]  /*dd00*/  IMAD.MOV.U32 R0, RZ, RZ, 0x181f ;  /* 0x0000181fff007424 */ /* 0x000fe200078e00ff */
[----:B------:R-:W-:Y:S02]  /*dd10*/  MOV R2, 0xdd30 ;  /* 0x0000dd3000027802 */ /* 0x000fe40000000f00 */
[----:B------:R-:W-:Y:S05]  /*dd20*/  CALL.REL.NOINC `($__internal_17_$__cuda_sm70_shflsync_idx_p) ;  /* 0x0000195000007944 */ /* 0x000fea0003c00000 */
[----:B------:R-:W-:Y:S01]  /*dd30*/  MOV R4, R0 ;  /* 0x0000000000047202 */ /* 0x000fe20000000f00 */
[----:B------:R-:W-:Y:S05]  /*dd40*/  BRA `(.L_x_1073) ;  /* 0xffff57b000007947 */ /* 0x000fea000383ffff */
.L_x_1030:
[----:B------:R-:W-:Y:S01]  /*dd50*/  IMAD.MOV.U32 R20, RZ, RZ, R12 ;  /* 0x000000ffff147224 */ /* 0x000fe200078e000c */
[----:B------:R-:W-:Y:S01]  /*dd60*/  MOV R3, RZ ;  /* 0x000000ff00037202 */ /* 0x000fe20000000f00 */
[----:B------:R-:W-:Y:S01]  /*dd70*/  IMAD.MOV.U32 R0, RZ, RZ, 0x181f ;  /* 0x0000181fff007424 */ /* 0x000fe200078e00ff */
[----:B------:R-:W-:Y:S02]  /*dd80*/  MOV R2, 0xdda0 ;  /* 0x0000dda000027802 */ /* 0x000fe40000000f00 */
[----:B-12---:R-:W-:Y:S05]  /*dd90*/  CALL.REL.NOINC `($__internal_17_$__cuda_sm70_shflsync_idx_p) ;  /* 0x000018e000007944 */ /* 0x006fea0003c00000 */
        /* <DEDUP_REMOVED lines=22> */
[----:B-1----:R-:W-:Y:S05]  /*df00*/  CALL.REL.NOINC `($__internal_17_$__cuda_sm70_shflsync_idx_p) ;  /* 0x0000177000007944 */ /* 0x002fea0003c00000 */
[----:B------:R-:W-:Y:S01]  /*df10*/  IMAD.MOV.U32 R4, RZ, RZ, R0 ;  /* 0x000000ffff047224 */ /* 0x000fe200078e0000 */
[----:B------:R-:W-:Y:S01]  /*df20*/  MOV R3, 0x1 ;  /* 0x0000000100037802 */ /* 0x000fe20000000f00 */
[----:B------:R-:W-:Y:S01]  /*df30*/  IMAD.MOV.U32 R20, RZ, RZ, R12 ;  /* 0x000000ffff147224 */ /* 0x000fe200078e000c */
[----:B------:R-:W-:-:S02]  /*df40*/  MOV R0, 0x181f ;  /* 0x0000181f00007802 */ /* 0x000fc40000000f00 */
[----:B------:R-:W-:Y:S02]  /*df50*/  MOV R2, 0xdf70 ;  /* 0x0000df7000027802 */ /* 0x000fe40000000f00 */
[----:B------:R-:W-:Y:S05]  /*df60*/  CALL.REL.NOINC `($__internal_17_$__cuda_sm70_shflsync_idx_p) ;  /* 0x0000171000007944 */ /* 0x000fea0003c00000 */
[----:B------:R-:W-:Y:S05]  /*df70*/  BRA `(.L_x_1074) ;  /* 0xffff56d000007947 */ /* 0x000fea000383ffff */
.L_x_1031:
[----:B------:R-:W-:Y:S01]  /*df80*/  IMAD.MOV.U32 R20, RZ, RZ, R4 ;  /* 0x000000ffff147224 */ /* 0x000fe200078e0004 */
[----:B------:R-:W-:Y:S01]  /*df90*/  MOV R3, RZ ;  /* 0x000000ff00037202 */ /* 0x000fe20000000f00 */
[----:B------:R-:W-:Y:S01]  /*dfa0*/  IMAD.MOV.U32 R0, RZ, RZ, 0x1c1f ;  /* 0x00001c1fff007424 */ /* 0x000fe200078e00ff */
[----:B------:R-:W-:Y:S02]  /*dfb0*/  MOV R2, 0xdfd0 ;  /* 0x0000dfd000027802 */ /* 0x000fe40000000f00 */
[----:B------:R-:W-:Y:S05]  /*dfc0*/  CALL.REL.NOINC `($__internal_17_$__cuda_sm70_shflsync_idx_p) ;  /* 0x000016b000007944 */ /* 0x000fea0003c00000 */
[----:B------:R-:W-:Y:S05]  /*dfd0*/  BRA `(.L_x_1075) ;  /* 0xffff58b000007947 */ /* 0x000fea000383ffff */
.L_x_1032:
[----:B------:R-:W-:Y:S01]  /*dfe0*/  IMAD.MOV.U32 R20, RZ, RZ, R4 ;  /* 0x000000ffff147224 */ /* 0x000fe200078e0004 */
[----:B------:R-:W-:Y:S01]  /*dff0*/  MOV R3, 0x1 ;  /* 0x0000000100037802 */ /* 0x000fe20000000f00 */
[----:B------:R-:W-:Y:S01]  /*e000*/  IMAD.MOV.U32 R0, RZ, RZ, 0x1c1f ;  /* 0x00001c1fff007424 */ /* 0x000fe200078e00ff */
[----:B------:R-:W-:Y:S02]  /*e010*/  MOV R2, 0xe030 ;  /* 0x0000e03000027802 */ /* 0x000fe40000000f00 */
[----:B-1----:R-:W-:Y:S05]  /*e020*/  CALL.REL.NOINC `($__internal_17_$__cuda_sm70_shflsync_idx_p) ;  /* 0x0000165000007944 */ /* 0x002fea0003c00000 */
[----:B------:R-:W-:Y:S01]  /*e030*/  IMAD.IADD R0, R5, 0x1, R0 ;  /* 0x0000000105007824 */ /* 0x000fe200078e0200 */
[----:B------:R-:W-:-:S04]  /*e040*/  FMNMX.FTZ R2, R8, R9, !PT ;  /* 0x0000000908027209 */ /* 0x000fc80007810000 */
[----:B------:R-:W-:Y:S02]  /*e050*/  IMNMX R0, R6, R0, PT ;  /* 0x0000000006007217 */ /* 0x000fe40003800200 */
[----:B------:R-:W-:Y:S02]  /*e060*/  FMNMX.FTZ R2, R11, R2, !PT ;  /* 0x000000020b027209 */ /* 0x000fe40007810000 */
[C---:B------:R-:W-:Y:S02]  /*e070*/  ISETP.GT.AND P5, PT, R0.reuse, RZ, PT ;  /* 0x000000ff0000720c */ /* 0x040fe40003fa4270 */
[C---:B------:R-:W-:Y:S02]  /*e080*/  ISETP.GT.AND P2, PT, R0.reuse, 0x1, PT ;  /* 0x000000010000780c */ /* 0x040fe40003f44270 */
[----:B------:R-:W-:Y:S02]  /*e090*/  ISETP.GT.AND P0, PT, R0, 0x8, PT ;  /* 0x000000080000780c */ /* 0x000fe40003f04270 */
[----:B------:R-:W-:-:S02]  /*e0a0*/  FSEL R5, R77, -INF , P5 ;  /* 0xff8000004d057808 */ /* 0x000fc40002800000 */
[----:B------:R-:W-:Y:S02]  /*e0b0*/  FSEL R6, R67, -INF , P2 ;  /* 0xff80000043067808 */ /* 0x000fe40001000000 */
[----:B------:R-:W-:Y:S02]  /*e0c0*/  ISETP.GT.AND P2, PT, R0, 0x9, PT ;  /* 0x000000090000780c */ /* 0x000fe40003f44270 */
[----:B------:R-:W-:Y:S02]  /*e0d0*/  FSEL R7, R66, -INF , P0 ;  /* 0xff80000042077808 */ /* 0x000fe40000000000 */
[----:B------:R-:W-:Y:S02]  /*e0e0*/  FMNMX.FTZ R3, R5, R6, !PT ;  /* 0x0000000605037209 */ /* 0x000fe40007810000 */
[----:B------:R-:W-:Y:S02]  /*e0f0*/  FMNMX.FTZ R100, R13, R2, !PT ;  /* 0x000000020d647209 */ /* 0x000fe40007810000 */
[----:B------:R-:W-:-:S02]  /*e100*/  ISETP.GT.AND P0, PT, R0, 0x10, PT ;  /* 0x000000100000780c */ /* 0x000fc40003f04270 */
[----:B------:R-:W-:Y:S02]  /*e110*/  FSEL R10, R65, -INF , P2 ;  /* 0xff800000410a7808 */ /* 0x000fe40001000000 */
[----:B------:R-:W-:Y:S02]  /*e120*/  FMNMX.FTZ R2, R7, R3, !PT ;  /* 0x0000000307027209 */ /* 0x000fe40007810000 */
[----:B------:R-:W-:Y:S02]  /*e130*/  FMNMX.FTZ R100, R15, R100, !PT ;  /* 0x000000640f647209 */ /* 0x000fe40007810000 */
[----:B------:R-:W-:Y:S02]  /*e140*/  ISETP.GT.AND P2, PT, R0, 0x11, PT ;  /* 0x000000110000780c */ /* 0x000fe40003f44270 */
[----:B------:R-:W-:Y:S02]  /*e150*/  FSEL R14, R53, -INF , P0 ;  /* 0xff800000350e7808 */ /* 0x000fe40000000000 */
[----:B------:R-:W-:-:S02]  /*e160*/  FMNMX.FTZ R2, R10, R2, !PT ;  /* 0x000000020a027209 */ /* 0x000fc40007810000 */
[----:B------:R-:W-:Y:S02]  /*e170*/  FMNMX.FTZ R100, R21, R100, !PT ;  /* 0x0000006415647209 */ /* 0x000fe40007810000 */
        /* <DEDUP_REMOVED lines=36> */
[----:B------:R-:W-:Y:S01]  /*e3c0*/  ISETP.GT.AND P2, PT, R0, 0x39, PT ;  /* 0x000000390000780c */ /* 0x000fe20003f44270 */
[----:B------:R-:W-:Y:S01]  /*e3d0*/  IMAD.MOV.U32 R0, RZ, RZ, 0x2 ;  /* 0x00000002ff007424 */ /* 0x000fe200078e00ff */
[----:B------:R-:W-:Y:S02]  /*e3e0*/  FSEL R101, R27, -INF , P0 ;  /* 0xff8000001b657808 */ /* 0x000fe40000000000 */
[----:B------:R-:W-:Y:S02]  /*e3f0*/  FMNMX.FTZ R12, R156, R12, !PT ;  /* 0x0000000c9c0c7209 */ /* 0x000fe40007810000 */
[----:B------:R-:W-:Y:S02]  /*e400*/  FMNMX.FTZ R100, R158, R100, !PT ;  /* 0x000000649e647209 */ /* 0x000fe40007810000 */
[----:B------:R-:W-:-:S02]  /*e410*/  FSEL R102, R26, -INF , P2 ;  /* 0xff8000001a667808 */ /* 0x000fc40001000000 */
[----:B------:R-:W-:Y:S01]  /*e420*/  FMNMX.FTZ R12, R101, R12, !PT ;  /* 0x0000000c650c7209 */ /* 0x000fe20007810000 */
[----:B------:R-:W-:Y:S01]  /*e430*/  IMAD.MOV.U32 R4, RZ, RZ, R100 ;  /* 0x000000ffff047224 */ /* 0x000fe200078e0064 */
[----:B------:R-:W-:Y:S02]  /*e440*/  MOV R2, 0xe470 ;  /* 0x0000e47000027802 */ /* 0x000fe40000000f00 */
[----:B------:R-:W-:Y:S02]  /*e450*/  FMNMX.FTZ R12, R102, R12, !PT ;  /* 0x0000000c660c7209 */ /* 0x000fe40007810000 */
[----:B------:R-:W-:Y:S05]  /*e460*/  CALL.REL.NOINC `($__internal_16_$__cuda_sm70_shflsync_bfly_p) ;  /* 0x000011b000007944 */ /* 0x000fea0003c00000 */
[----:B------:R-:W-:Y:S01]  /*e470*/  FMNMX.FTZ R100, R100, R0, !PT ;  /* 0x0000000064647209 */ /* 0x000fe20007810000 */
[----:B------:R-:W-:Y:S01]  /*e480*/  IMAD.MOV.U32 R0, RZ, RZ, 0x1 ;  /* 0x00000001ff007424 */ /* 0x000fe200078e00ff */
[----:B------:R-:W-:-:S03]  /*e490*/  MOV R2, 0xe4c0 ;  /* 0x0000e4c000027802 */ /* 0x000fc60000000f00 */
[----:B------:R-:W-:Y:S02]  /*e4a0*/  IMAD.MOV.U32 R4, RZ, RZ, R100 ;  /* 0x000000ffff047224 */ /* 0x000fe400078e0064 */
[----:B------:R-:W-:Y:S05]  /*e4b0*/  CALL.REL.NOINC `($__internal_16_$__cuda_sm70_shflsync_bfly_p) ;  /* 0x0000116000007944 */ /* 0x000fea0003c00000 */
[----:B------:R-:W-:Y:S01]  /*e4c0*/  FMNMX.FTZ R100, R100, R0, !PT ;  /* 0x0000000064647209 */ /* 0x000fe20007810000 */
[----:B------:R-:W-:Y:S01]  /*e4d0*/  IMAD.MOV.U32 R4, RZ, RZ, R12 ;  /* 0x000000ffff047224 */ /* 0x000fe200078e000c */
[----:B------:R-:W-:Y:S01]  /*e4e0*/  MOV R2, 0xe510 ;  /* 0x0000e51000027802 */ /* 0x000fe20000000f00 */
[----:B------:R-:W-:Y:S02]  /*e4f0*/  IMAD.MOV.U32 R0, RZ, RZ, 0x2 ;  /* 0x00000002ff007424 */ /* 0x000fe400078e00ff */
[----:B------:R-:W-:Y:S05]  /*e500*/  CALL.REL.NOINC `($__internal_16_$__cuda_sm70_shflsync_bfly_p) ;  /* 0x0000111000007944 */ /* 0x000fea0003c00000 */
[----:B------:R-:W-:Y:S01]  /*e510*/  FMNMX.FTZ R12, R12, R0, !PT ;  /* 0x000000000c0c7209 */ /* 0x000fe20007810000 */
[----:B------:R-:W-:Y:S01]  /*e520*/  IMAD.MOV.U32 R0, RZ, RZ, 0x1 ;  /* 0x00000001ff007424 */ /* 0x000fe200078e00ff */
[----:B------:R-:W-:-:S03]  /*e530*/  MOV R2, 0xe560 ;  /* 0x0000e56000027802 */ /* 0x000fc60000000f00 */
[----:B------:R-:W-:Y:S02]  /*e540*/  IMAD.MOV.U32 R4, RZ, RZ, R12 ;  /* 0x000000ffff047224 */ /* 0x000fe400078e000c */
[----:B------:R-:W-:Y:S05]  /*e550*/  CALL.REL.NOINC `($__internal_16_$__cuda_sm70_shflsync_bfly_p) ;  /* 0x000010c000007944 */ /* 0x000fea0003c00000 */
[----:B------:R-:W-:Y:S01]  /*e560*/  MOV R3, R0 ;  /* 0x0000000000037202 */ /* 0x000fe20000000f00 */
[----:B------:R-:W-:Y:S05]  /*e570*/  BRA `(.L_x_1076) ;  /* 0xffff59c000007947 */ /* 0x000fea000383ffff */
.L_x_1036:
[----:B------:R-:W-:Y:S01]  /*e580*/  MOV R3, RZ ;  /* 0x000000ff00037202 */ /* 0x000fe20000000f00 */
[----:B------:R-:W-:Y:S01]  /*e590*/  IMAD.MOV.U32 R20, RZ, RZ, R5 ;  /* 0x000000ffff147224 */ /* 0x000fe200078e0005 */
[----:B------:R-:W-:Y:S01]  /*e5a0*/  MOV R2, 0xe5d0 ;  /* 0x0000e5d000027802 */ /* 0x000fe20000000f00 */
[----:B------:R-:W-:Y:S02]  /*e5b0*/  IMAD.MOV.U32 R0, RZ, RZ, 0x181f ;  /* 0x0000181fff007424 */ /* 0x000fe400078e00ff */
[----:B-1234-:R-:W-:Y:S05]  /*e5c0*/  CALL.REL.NOINC `($__internal_17_$__cuda_sm70_shflsync_idx_p) ;  /* 0x000010b000007944 */ /* 0x01efea0003c00000 */
[----:B------:R-:W-:Y:S01]  /*e5d0*/  MOV R4, R0 ;  /* 0x0000000000047202 */ /* 0x000fe20000000f00 */
[----:B------:R-:W-:-:S05]  /*e5e0*/  BRA `(.L_x_1077) ;  /* 0xffff6d4000007947 */ /* 0x000fca000383ffff */
.L_x_1037:
[----:B------:R-:W-:Y:S01]  /*e5f0*/  MOV R3, RZ ;  /* 0x000000ff00037202 */ /* 0x000fe20000000f00 */
[----:B------:R-:W-:Y:S01]  /*e600*/  IMAD.MOV.U32 R20, RZ, RZ, R12 ;  /* 0x000000ffff147224 */ /* 0x000fe200078e000c */
[----:B------:R-:W-:Y:S01]  /*e610*/  MOV R2, 0xe640 ;  /* 0x0000e64000027802 */ /* 0x000fe20000000f00 */
[----:B------:R-:W-:Y:S02]  /*e620*/  IMAD.MOV.U32 R0, RZ, RZ, 0x181f ;  /* 0x0000181fff007424 */ /* 0x000fe400078e00ff */
[----:B-1234-:R-:W-:Y:S05]  /*e630*/  CALL.REL.NOINC `($__internal_17_$__cuda_sm70_shflsync_idx_p) ;  /* 0x0000104000007944 */ /* 0x01efea0003c00000 */
[----:B------:R-:W-:Y:S01]  /*e640*/  ISETP.GE.AND P6, PT, R197, c[0x0][0x1d4], PT ;  /* 0x00007500c5007a0c */ /* 0x000fe20003fc6270 */
[----:B------:R-:W-:Y:S01]  /*e650*/  IMAD.MOV.U32 R20, RZ, RZ, R5 ;  /* 0x000000ffff147224 */ /* 0x000fe200078e0005 */
[----:B------:R-:W-:Y:S02]  /*e660*/  IADD3 R2, P0, R0, R21, RZ ;  /* 0x0000001500027210 */ /* 0x000fe40007f1e0ff */
[----:B------:R-:W-:Y:S02]  /*e670*/  ISETP.GE.AND P5, PT, R208, c[0x0][0x1d4], PT ;  /* 0x00007500d0007a0c */ /* 0x000fe40003fa6270 */
[----:B------:R-:W-:Y:S01]  /*e680*/  IADD3 R6, P2, R0, R22, RZ ;  /* 0x0000001600067210 */ /* 0x000fe20007f5e0ff */
[C---:B------:R-:W-:Y:S01]  /*e690*/  IMAD.X R3, R4.reuse, 0x1, R13, P0 ;  /* 0x0000000104037824 */ /* 0x040fe200000e060d */
[----:B------:R-:W-:Y:S02]  /*e6a0*/  ISETP.GE.AND P0, PT, R207, c[0x0][0x1d4], PT ;  /* 0x00007500cf007a0c */ /* 0x000fe40003f06270 */
[----:B------:R-:W-:Y:S01]  /*e6b0*/  SEL R5, RZ, 0x10, P6 ;  /* 0x00000010ff057807 */ /* 0x000fe20003000000 */
[----:B------:R-:W-:Y:S02]  /*e6c0*/  IMAD.X R7, R4, 0x1, R14, P2 ;  /* 0x0000000104077824 */ /* 0x000fe400010e060e */
[----:B------:R-:W-:Y:S01]  /*e6d0*/  @!PT LDS RZ, [RZ] ;  /* 0x00000000fffff984 */ /* 0x000fe20000000800 */
[----:B------:R-:W-:Y:S01]  /*e6e0*/  @!PT LDS RZ, [RZ] ;  /* 0x00000000fffff984 */ /* 0x000fe20000000800 */
[----:B------:R-:W-:Y:S01]  /*e6f0*/  @!PT LDS RZ, [RZ] ;  /* 0x00000000fffff984 */ /* 0x000fe20000000800 */
[----:B------:R1:W-:Y:S04]  /*e700*/  LDGSTS.E.BYPASS.LTC128B.128 [R182+0x100], [R2.64], !P6 ;  /* 0x0010000002b67fae */ /* 0x0003e8000f101d46 */
[----:B------:R2:W-:Y:S01]  /*e710*/  LDGSTS.E.BYPASS.LTC128B.128 [R182+0x2100], [R6.64], !P5 ;  /* 0x0210000006b67fae */ /* 0x0005e2000e901d46 */
[----:B-1----:R-:W-:Y:S01]  /*e720*/  IADD3 R2, P2, R0, R23, RZ ;  /* 0x0000001700027210 */ /* 0x002fe20007f5e0ff */
[----:B------:R-:W-:Y:S01]  /*e730*/  IMAD.MOV.U32 R0, RZ, RZ, 0x181f ;  /* 0x0000181fff007424 */ /* 0x000fe200078e00ff */
[----:B--2---:R-:W-:Y:S03]  /*e740*/  SEL R6, RZ, 0x10, P5 ;  /* 0x00000010ff067807 */ /* 0x004fe60002800000 */
[----:B------:R-:W-:Y:S01]  /*e750*/  IMAD.X R3, R4, 0x1, R15, P2 ;  /* 0x0000000104037824 */ /* 0x000fe200010e060f */
[----:B------:R-:W-:Y:S04]  /*e760*/  SEL R7, RZ, 0x10, P0 ;  /* 0x00000010ff077807 */ /* 0x000fe80000000000 */
[----:B------:R1:W-:Y:S02]  /*e770*/  LDGSTS.E.BYPASS.LTC128B.128 [R182+0x4100], [R2.64], !P0 ;  /* 0x0410000002b67fae */ /* 0x0003e4000c101d46 */
[----:B-1----:R-:W-:Y:S01]  /*e780*/  MOV R2, 0xe7b0 ;  /* 0x0000e7b000027802 */ /* 0x002fe20000000f00 */
[----:B------:R-:W-:Y:S02]  /*e790*/  IMAD.MOV.U32 R3, RZ, RZ, 0x1 ;  /* 0x00000001ff037424 */ /* 0x000fe400078e00ff */
[----:B------:R-:W-:Y:S05]  /*e7a0*/  CALL.REL.NOINC `($__internal_17_$__cuda_sm70_shflsync_idx_p) ;  /* 0x00000ed000007944 */ /* 0x000fea0003c00000 */
[----:B------:R-:W-:Y:S01]  /*e7b0*/  MOV R3, 0x1 ;  /* 0x0000000100037802 */ /* 0x000fe20000000f00 */
[----:B------:R-:W-:Y:S01]  /*e7c0*/  IMAD.MOV.U32 R4, RZ, RZ, R0 ;  /* 0x000000ffff047224 */ /* 0x000fe200078e0000 */
[----:B------:R-:W-:Y:S01]  /*e7d0*/  MOV R0, 0x181f ;  /* 0x0000181f00007802 */ /* 0x000fe20000000f00 */
[----:B------:R-:W-:Y:S01]  /*e7e0*/  IMAD.MOV.U32 R20, RZ, RZ, R12 ;  /* 0x000000ffff147224 */ /* 0x000fe200078e000c */
[----:B------:R-:W-:Y:S02]  /*e7f0*/  MOV R2, 0xe810 ;  /* 0x0000e81000027802 */ /* 0x000fe40000000f00 */
[----:B------:R-:W-:Y:S05]  /*e800*/  CALL.REL.NOINC `($__internal_17_$__cuda_sm70_shflsync_idx_p) ;  /* 0x00000e7000007944 */ /* 0x000fea0003c00000 */
[----:B------:R-:W-:-:S05]  /*e810*/  BRA `(.L_x_1078) ;  /* 0xffff6c6000007947 */ /* 0x000fca000383ffff */
.L_x_1040:
[----:B------:R-:W-:Y:S01]  /*e820*/  MOV R3, RZ ;  /* 0x000000ff00037202 */ /* 0x000fe20000000f00 */
[----:B------:R-:W-:Y:S01]  /*e830*/  IMAD.MOV.U32 R20, RZ, RZ, R5 ;  /* 0x000000ffff147224 */ /* 0x000fe200078e0005 */
[----:B------:R-:W-:Y:S01]  /*e840*/  MOV R2, 0xe870 ;  /* 0x0000e87000027802 */ /* 0x000fe20000000f00 */
[----:B------:R-:W-:Y:S02]  /*e850*/  IMAD.MOV.U32 R0, RZ, RZ, 0x181f ;  /* 0x0000181fff007424 */ /* 0x000fe400078e00ff */
[----:B------:R-:W-:Y:S05]  /*e860*/  CALL.REL.NOINC `($__internal_17_$__cuda_sm70_shflsync_idx_p) ;  /* 0x00000e1000007944 */ /* 0x000fea0003c00000 */
[----:B------:R-:W-:Y:S01]  /*e870*/  MOV R4, R0 ;  /* 0x0000000000047202 */ /* 0x000fe20000000f00 */
[----:B------:R-:W-:-:S05]  /*e880*/  BRA `(.L_x_1079) ;  /* 0xffff7d5000007947 */ /* 0x000fca000383ffff */
.L_x_1041:
[----:B------:R-:W-:Y:S01]  /*e890*/  MOV R3, RZ ;  /* 0x000000ff00037202 */ /* 0x000fe20000000f00 */
[----:B------:R-:W-:Y:S01]  /*e8a0*/  IMAD.MOV.U32 R20, RZ, RZ, R8 ;  /* 0x000000ffff147224 */ /* 0x000fe200078e0008 */
[----:B------:R-:W-:Y:S01]  /*e8b0*/  MOV R2, 0xe8e0 ;  /* 0x0000e8e000027802 */ /* 0x000fe20000000f00 */
[----:B------:R-:W-:Y:S02]  /*e8c0*/  IMAD.MOV.U32 R0, RZ, RZ, 0x181f ;  /* 0x0000181fff007424 */ /* 0x000fe400078e00ff */
[----:B-12---:R-:W-:Y:S05]  /*e8d0*/  CALL.REL.NOINC `($__internal_17_$__cuda_sm70_shflsync_idx_p) ;  /* 0x00000da000007944 */ /* 0x006fea0003c00000 */
        /* <DEDUP_REMOVED lines=30> */
.L_x_1042:
[----:B------:R-:W-:Y:S01]  /*eac0*/  MOV R3, RZ ;  /* 0x000000ff00037202 */ /* 0x000fe20000000f00 */
[----:B------:R-:W-:Y:S01]  /*ead0*/  IMAD.MOV.U32 R20, RZ, RZ, R4 ;  /* 0x000000ffff147224 */ /* 0x000fe200078e0004 */
[----:B------:R-:W-:Y:S01]  /*eae0*/  MOV R2, 0xeb10 ;  /* 0x0000eb1000027802 */ /* 0x000fe20000000f00 */
[----:B------:R-:W-:Y:S02]  /*eaf0*/  IMAD.MOV.U32 R0, RZ, RZ, 0x1c1f ;  /* 0x00001c1fff007424 */ /* 0x000fe400078e00ff */
[----:B------:R-:W-:Y:S05]  /*eb00*/  CALL.REL.NOINC `($__internal_17_$__cuda_sm70_shflsync_idx_p) ;  /* 0x00000b7000007944 */ /* 0x000fea0003c00000 */
[----:B------:R-:W-:-:S05]  /*eb10*/  BRA `(.L_x_1081) ;  /* 0xffff7e3000007947 */ /* 0x000fca000383ffff */
.L_x_1043:
[----:B------:R-:W-:Y:S01]  /*eb20*/  MOV R3, 0x1 ;  /* 0x0000000100037802 */ /* 0x000fe20000000f00 */
[----:B------:R-:W-:Y:S01]  /*eb30*/  IMAD.MOV.U32 R20, RZ, RZ, R4 ;  /* 0x000000ffff147224 */ /* 0x000fe200078e0004 */
[----:B------:R-:W-:Y:S01]  /*eb40*/  MOV R2, 0xeb70 ;  /* 0x0000eb7000027802 */ /* 0x000fe20000000f00 */
[----:B------:R-:W-:Y:S02]  /*eb50*/  IMAD.MOV.U32 R0, RZ, RZ, 0x1c1f ;  /* 0x00001c1fff007424 */ /* 0x000fe400078e00ff */
[----:B-1----:R-:W-:Y:S05]  /*eb60*/  CALL.REL.NOINC `($__internal_17_$__cuda_sm70_shflsync_idx_p) ;  /* 0x00000b1000007944 */ /* 0x002fea0003c00000 */
[----:B------:R-:W-:Y:S05]  /*eb70*/  IMAD.IADD R0, R5, 0x1, R0 ;  /* 0x0000000105007824 */ /* 0x000fea00078e0200 */
[C---:B------:R-:W-:Y:S02]  /*eb80*/  ISETP.GT.AND P6, PT, R0.reuse, RZ, PT ;  /* 0x000000ff0000720c */ /* 0x040fe40003fc4270 */
[C---:B------:R-:W-:Y:S02]  /*eb90*/  ISETP.GT.AND P5, PT, R0.reuse, 0x1, PT ;  /* 0x000000010000780c */ /* 0x040fe40003fa4270 */
[C---:B------:R-:W-:Y:S02]  /*eba0*/  ISETP.GT.AND P2, PT, R0.reuse, 0x8, PT ;  /* 0x000000080000780c */ /* 0x040fe40003f44270 */
        /* <DEDUP_REMOVED lines=48> */
[----:B------:R-:W-:Y:S02]  /*eeb0*/  FSEL R192, R30, -INF , P6 ;  /* 0xff8000001ec07808 */ /* 0x000fe40003000000 */
[----:B------:R-:W-:Y:S02]  /*eec0*/  FMNMX.FTZ R13, R157, R2, !PT ;  /* 0x000000029d0d7209 */ /* 0x000fe40007810000 */
[----:B------:R-:W-:Y:S01]  /*eed0*/  FMNMX.FTZ R4, R190, R0, !PT ;  /* 0x00000000be047209 */ /* 0x000fe20007810000 */
[----:B------:R-:W-:Y:S01]  /*eee0*/  IMAD.MOV.U32 R0, RZ, RZ, 0x2 ;  /* 0x00000002ff007424 */ /* 0x000fe200078e00ff */
[----:B------:R-:W-:Y:S02]  /*eef0*/  FSEL R194, R31, -INF , P5 ;  /* 0xff8000001fc27808 */ /* 0x000fe40002800000 */
[----:B------:R-:W-:Y:S02]  /*ef00*/  FMNMX.FTZ R13, R192, R13, !PT ;  /* 0x0000000dc00d7209 */ /* 0x000fe40007810000 */
[----:B------:R-:W-:Y:S02]  /*ef10*/  FMNMX.FTZ R4, R189, R4, !PT ;  /* 0x00000004bd047209 */ /* 0x000fe40007810000 */
[----:B------:R-:W-:Y:S02]  /*ef20*/  FSEL R195, R34, -INF , P2 ;  /* 0xff80000022c37808 */ /* 0x000fe40001000000 */
[----:B------:R-:W-:Y:S02]  /*ef30*/  FMNMX.FTZ R13, R194, R13, !PT ;  /* 0x0000000dc20d7209 */ /* 0x000fe40007810000 */
[----:B------:R-:W-:Y:S02]  /*ef40*/  FMNMX.FTZ R4, R188, R4, !PT ;  /* 0x00000004bc047209 */ /* 0x000fe40007810000 */
[----:B------:R-:W-:Y:S02]  /*ef50*/  FSEL R193, R35, -INF , P0 ;  /* 0xff80000023c17808 */ /* 0x000fe40000000000 */
[----:B------:R-:W-:Y:S02]  /*ef60*/  FMNMX.FTZ R13, R195, R13, !PT ;  /* 0x0000000dc30d7209 */ /* 0x000fe40007810000 */
[----:B------:R-:W-:Y:S02]  /*ef70*/  FMNMX.FTZ R4, R187, R4, !PT ;  /* 0x00000004bb047209 */ /* 0x000fe40007810000 */
[----:B------:R-:W-:Y:S02]  /*ef80*/  FMNMX.FTZ R13, R193, R13, !PT ;  /* 0x0000000dc10d7209 */ /* 0x000fe40007810000 */
[----:B------:R-:W-:Y:S02]  /*ef90*/  MOV R2, 0xefb0 ;  /* 0x0000efb000027802 */ /* 0x000fe40000000f00 */
[----:B------:R-:W-:Y:S05]  /*efa0*/  CALL.REL.NOINC `($__internal_16_$__cuda_sm70_shflsync_bfly_p) ;  /* 0x0000067000007944 */ /* 0x000fea0003c00000 */
[----:B------:R-:W-:Y:S01]  /*efb0*/  FMNMX.FTZ R4, R4, R0, !PT ;  /* 0x0000000004047209 */ /* 0x000fe20007810000 */
[----:B------:R-:W-:Y:S01]  /*efc0*/  IMAD.MOV.U32 R0, RZ, RZ, 0x1 ;  /* 0x00000001ff007424 */ /* 0x000fe200078e00ff */
[----:B------:R-:W-:Y:S02]  /*efd0*/  MOV R2, 0xeff0 ;  /* 0x0000eff000027802 */ /* 0x000fe40000000f00 */
        /* <DEDUP_REMOVED lines=8> */
[----:B------:R-:W-:Y:S02]  /*f060*/  MOV R2, 0xf080 ;  /* 0x0000f08000027802 */ /* 0x000fe40000000f00 */
[----:B------:R-:W-:Y:S05]  /*f070*/  CALL.REL.NOINC `($__internal_16_$__cuda_sm70_shflsync_bfly_p) ;  /* 0x000005a000007944 */ /* 0x000fea0003c00000 */
[----:B------:R-:W-:-:S05]  /*f080*/  BRA `(.L_x_1082) ;  /* 0xffff7f7000007947 */ /* 0x000fca000383ffff */
.L_x_1046:
[----:B------:R-:W-:Y:S01]  /*f090*/  MOV R0, 0x181f ;  /* 0x0000181f00007802 */ /* 0x000fe20000000f00 */
[----:B------:R-:W-:Y:S01]  /*f0a0*/  IMAD.MOV.U32 R3, RZ, RZ, RZ ;  /* 0x000000ffff037224 */ /* 0x000fe200078e00ff */
[----:B------:R-:W-:Y:S02]  /*f0b0*/  MOV R2, 0xf0d0 ;  /* 0x0000f0d000027802 */ /* 0x000fe40000000f00 */
[----:B-1234-:R-:W-:Y:S05]  /*f0c0*/  CALL.REL.NOINC `($__internal_17_$__cuda_sm70_shflsync_idx_p) ;  /* 0x000005b000007944 */ /* 0x01efea0003c00000 */
[----:B------:R-:W-:-:S05]  /*f0d0*/  BRA `(.L_x_1083) ;  /* 0xffff992000007947 */ /* 0x000fca000383ffff */
.L_x_1049:
[----:B------:R-:W-:Y:S01]  /*f0e0*/  MOV R3, RZ ;  /* 0x000000ff00037202 */ /* 0x000fe20000000f00 */
[----:B------:R-:W-:Y:S01]  /*f0f0*/  IMAD.MOV.U32 R20, RZ, RZ, R5 ;  /* 0x000000ffff147224 */ /* 0x000fe200078e0005 */
[----:B------:R-:W-:Y:S01]  /*f100*/  MOV R2, 0xf130 ;  /* 0x0000f13000027802 */ /* 0x000fe20000000f00 */
[----:B------:R-:W-:Y:S02]  /*f110*/  IMAD.MOV.U32 R0, RZ, RZ, 0x181f ;  /* 0x0000181fff007424 */ /* 0x000fe400078e00ff */
[----:B-1----:R-:W-:Y:S05]  /*f120*/  CALL.REL.NOINC `($__internal_17_$__cuda_sm70_shflsync_idx_p) ;  /* 0x0000055000007944 */ /* 0x002fea0003c00000 */
[----:B------:R-:W-:Y:S01]  /*f130*/  MOV R4, R0 ;  /* 0x0000000000047202 */ /* 0x000fe20000000f00 */
[----:B------:R-:W-:-:S05]  /*f140*/  BRA `(.L_x_1084) ;  /* 0xffffaae000007947 */ /* 0x000fca000383ffff */
.L_x_1050:
[----:B------:R-:W-:Y:S01]  /*f150*/  MOV R3, RZ ;  /* 0x000000ff00037202 */ /* 0x000fe20000000f00 */
[----:B------:R-:W-:Y:S01]  /*f160*/  IMAD.MOV.U32 R20, RZ, RZ, R8 ;  /* 0x000000ffff147224 */ /* 0x000fe200078e0008 */
[----:B------:R-:W-:Y:S01]  /*f170*/  MOV R2, 0xf1a0 ;  /* 0x0000f1a000027802 */ /* 0x000fe20000000f00 */
[----:B------:R-:W-:Y:S02]  /*f180*/  IMAD.MOV.U32 R0, RZ, RZ, 0x181f ;  /* 0x0000181fff007424 */ /* 0x000fe400078e00ff */
[----:B-123--:R-:W-:Y:S05]  /*f190*/  CALL.REL.NOINC `($__internal_17_$__cuda_sm70_shflsync_idx_p) ;  /* 0x000004e000007944 */ /* 0x00efea0003c00000 */
[C---:B------:R-:W-:Y:S01]  /*f1a0*/  IADD3 R2, -R100.reuse, 0x10, RZ ;  /* 0x0000001064027810 */ /* 0x040fe20007ffe1ff */
[----:B------:R-:W-:Y:S01]  /*f1b0*/  IMAD.MOV.U32 R20, RZ, RZ, R5 ;  /* 0x000000ffff147224 */ /* 0x000fe200078e0005 */
        /* <DEDUP_REMOVED lines=17> */
[----:B--2---:R-:W-:Y:S05]  /*f2d0*/  CALL.REL.NOINC `($__internal_17_$__cuda_sm70_shflsync_idx_p) ;  /* 0x000003a000007944 */ /* 0x004fea0003c00000 */
[----:B------:R-:W-:Y:S01]  /*f2e0*/  MOV R3, 0x1 ;  /* 0x0000000100037802 */ /* 0x000fe20000000f00 */
[----:B------:R-:W-:Y:S01]  /*f2f0*/  IMAD.MOV.U32 R4, RZ, RZ, R0 ;  /* 0x000000ffff047224 */ /* 0x000fe200078e0000 */
[----:B------:R-:W-:Y:S01]  /*f300*/  MOV R0, 0x181f ;  /* 0x0000181f00007802 */ /* 0x000fe20000000f00 */
[----:B------:R-:W-:Y:S01]  /*f310*/  IMAD.MOV.U32 R20, RZ, RZ, R8 ;  /* 0x000000ffff147224 */ /* 0x000fe200078e0008 */
[----:B------:R-:W-:Y:S02]  /*f320*/  MOV R2, 0xf340 ;  /* 0x0000f34000027802 */ /* 0x000fe40000000f00 */
[----:B------:R-:W-:Y:S05]  /*f330*/  CALL.REL.NOINC `($__internal_17_$__cuda_sm70_shflsync_idx_p) ;  /* 0x0000034000007944 */ /* 0x000fea0003c00000 */
[----:B------:R-:W-:-:S05]  /*f340*/  BRA `(.L_x_1085) ;  /* 0xffffaa0000007947 */ /* 0x000fca000383ffff */
.L_x_1051:
[----:B------:R-:W-:Y:S02]  /*f350*/  MOV R0, 0x2 ;  /* 0x0000000200007802 */ /* 0x000fe40000000f00 */
        /* <DEDUP_REMOVED lines=16> */
.L_x_1053:
[----:B------:R-:W-:Y:S01]  /*f460*/  IMAD.MOV.U32 R4, RZ, RZ, R205 ;  /* 0x000000ffff047224 */ /* 0x000fe200078e00cd */
[----:B------:R-:W-:-:S02]  /*f470*/  MOV R0, 0x2 ;  /* 0x0000000200007802 */ /* 0x000fc40000000f00 */
[----:B------:R-:W-:Y:S02]  /*f480*/  MOV R2, 0xf4a0 ;  /* 0x0000f4a000027802 */ /* 0x000fe40000000f00 */
[----:B------:R-:W-:Y:S05]  /*f490*/  CALL.REL.NOINC `($__internal_16_$__cuda_sm70_shflsync_bfly_p) ;  /* 0x0000018000007944 */ /* 0x000fea0003c00000 */
[----:B------:R-:W-:Y:S01]  /*f4a0*/  MOV R5, R0 ;  /* 0x0000000000057202 */ /* 0x000fe20000000f00 */
[----:B------:R-:W-:Y:S05]  /*f4b0*/  BRA `(.L_x_1087) ;  /* 0xffffc36000007947 */ /* 0x000fea000383ffff */
.L_x_1054:
[----:B------:R-:W-:Y:S01]  /*f4c0*/  IMAD.MOV.U32 R4, RZ, RZ, R5 ;  /* 0x000000ffff047224 */ /* 0x000fe200078e0005 */
[----:B------:R-:W-:Y:S02]  /*f4d0*/  MOV R0, 0x1 ;  /* 0x0000000100007802 */ /* 0x000fe40000000f00 */
[----:B------:R-:W-:Y:S02]  /*f4e0*/  MOV R2, 0xf500 ;  /* 0x0000f50000027802 */ /* 0x000fe40000000f00 */
[----:B-1----:R-:W-:Y:S05]  /*f4f0*/  CALL.REL.NOINC `($__internal_16_$__cuda_sm70_shflsync_bfly_p) ;  /* 0x0000012000007944 */ /* 0x002fea0003c00000 */
[----:B------:R-:W-:Y:S01]  /*f500*/  FADD.FTZ R5, R5, R0 ;  /* 0x0000000005057221 */ /* 0x000fe20000010000 */
[----:B------:R-:W-:Y:S02]  /*f510*/  MOV R4, R206 ;  /* 0x000000ce00047202 */ /* 0x000fe40000000f00 */
[----:B------:R-:W-:Y:S02]  /*f520*/  MOV R0, 0x2 ;  /* 0x0000000200007802 */ /* 0x000fe40000000f00 */
[----:B------:R-:W-:Y:S02]  /*f530*/  MOV R2, 0xf550 ;  /* 0x0000f55000027802 */ /* 0x000fe40000000f00 */
[----:B------:R-:W-:Y:S05]  /*f540*/  CALL.REL.NOINC `($__internal_16_$__cuda_sm70_shflsync_bfly_p) ;  /* 0x000000d000007944 */ /* 0x000fea0003c00000 */
[----:B------:R-:W-:Y:S01]  /*f550*/  FADD.FTZ R206, R206, R0 ;  /* 0x00000000cece7221 */ /* 0x000fe20000010000 */
[----:B------:R-:W-:-:S02]  /*f560*/  MOV R0, 0x1 ;  /* 0x0000000100007802 */ /* 0x000fc40000000f00 */
[----:B------:R-:W-:Y:S02]  /*f570*/  MOV R2, 0xf5a0 ;  /* 0x0000f5a000027802 */ /* 0x000fe40000000f00 */
[----:B------:R-:W-:Y:S02]  /*f580*/  MOV R4, R206 ;  /* 0x000000ce00047202 */ /* 0x000fe40000000f00 */
[----:B------:R-:W-:Y:S05]  /*f590*/  CALL.REL.NOINC `($__internal_16_$__cuda_sm70_shflsync_bfly_p) ;  /* 0x0000008000007944 */ /* 0x000fea0003c00000 */
[----:B------:R-:W-:Y:S01]  /*f5a0*/  MOV R3, R0 ;  /* 0x0000000000037202 */ /* 0x000fe20000000f00 */
[----:B------:R-:W-:Y:S05]  /*f5b0*/  BRA `(.L_x_1088) ;  /* 0xffffc2d000007947 */ /* 0x000fea000383ffff */
.L_x_1064:
[----:B------:R-:W-:Y:S01]  /*f5c0*/  IMAD.MOV.U32 R20, RZ, RZ, R17 ;  /* 0x000000ffff147224 */ /* 0x000fe200078e0011 */
[----:B------:R-:W-:Y:S01]  /*f5d0*/  MOV R3, RZ ;  /* 0x000000ff00037202 */ /* 0x000fe20000000f00 */
[----:B------:R-:W-:Y:S01]  /*f5e0*/  IMAD.MOV.U32 R0, RZ, RZ, 0x1f ;  /* 0x0000001fff007424 */ /* 0x000fe200078e00ff */
[----:B---3--:R-:W-:Y:S02]  /*f5f0*/  MOV R2, 0xf610 ;  /* 0x0000f61000027802 */ /* 0x008fe40000000f00 */
[----:B-1--45:R-:W-:Y:S05]  /*f600*/  CALL.REL.NOINC `($__internal_17_$__cuda_sm70_shflsync_idx_p) ;  /* 0x0000007000007944 */ /* 0x032fea0003c00000 */
[----:B------:R-:W-:Y:S05]  /*f610*/  BRA `(.L_x_1089) ;  /* 0xffffe31000007947 */ /* 0x000fea000383ffff */
        .weak           $__internal_16_$__cuda_sm70_shflsync_bfly_p
        .type           $__internal_16_$__cuda_sm70_shflsync_bfly_p,@function
        .size           $__internal_16_$__cuda_sm70_shflsync_bfly_p,($__internal_17_$__cuda_sm70_shflsync_idx_p - $__internal_16_$__cuda_sm70_shflsync_bfly_p)
$__internal_16_$__cuda_sm70_shflsync_bfly_p:
[----:B------:R-:W-:Y:S02]  /*f620*/  MOV R16, 0xffffffff ;  /* 0xffffffff00107802 */ /* 0x000fe40000000f00 */
[----:B------:R-:W-:Y:S02]  /*f630*/  MOV R3, 0x1f ;  /* 0x0000001f00037802 */ /* 0x000fe40000000f00 */
[----:B------:R-:W-:Y:S04]  /*f640*/  WARPSYNC R16 ;  /* 0x0000001000007348 */ /* 0x000fe80003800000 */
[----:B------:R1:W2:Y:S02]  /*f650*/  SHFL.BFLY PT, R0, R4, R0, R3 ;  /* 0x0c00000004007389 */ /* 0x0002a400000e0003 */
[----:B-1----:R-:W-:-:S04]  /*f660*/  MOV R3, 0x0 ;  /* 0x0000000000037802 */ /* 0x002fc80000000f00 */
[----:B--2---:R-:W-:Y:S05]  /*f670*/  RET.REL.NODEC R2 `(_ZN7cutlass13device_kernelIN5flash19enable_sm80_to_sm89INS1_16FlashAttnFwdSm80INS1_25CollectiveMainloopFwdSm80ILi8ELi1ELb0EN4cute5tupleIJNS5_1CILi128EEENS7_ILi64EEENS7_ILi192EEEEEELi192ENS_6half_tEfNS_4arch4Sm80ELb1ELb0ELb1ELb0ELb1ELb0ELb1ELb1EEENS1_21CollectiveEpilogueFwdINS6_IJS8_SA_S9_EEENS6_IJNS7_ILi1EEESI_SI_EEESC_SE_Li256ELb0ELb1ELb1ELb0EEENS1_30DynamicPersistentTileSchedulerILi256ELi256ELb1ELb1ELb0EEEEEEEEEvNT_6ParamsE) ;  /* 0xffff098002007950 */ /* 0x004fea0003c3ffff */
        .weak           $__internal_17_$__cuda_sm70_shflsync_idx_p
        .type           $__internal_17_$__cuda_sm70_shflsync_idx_p,@function
        .size           $__internal_17_$__cuda_sm70_shflsync_idx_p,(.L_x_3107 - $__internal_17_$__cuda_sm70_shflsync_idx_p)
$__internal_17_$__cuda_sm70_shflsync_idx_p:
[----:B------:R-:W-:-:S04]  /*f680*/  MOV R198, 0xffffffff ;  /* 0xffffffff00c67802 */ /* 0x000fc80000000f00 */
[----:B------:R-:W-:Y:S04]  /*f690*/  WARPSYNC R198 ;  /* 0x000000c600007348 */ /* 0x000fe80003800000 */
[----:B------:R1:W2:Y:S02]  /*f6a0*/  SHFL.IDX PT, R0, R20, R3, R0 ;  /* 0x0000000314007389 */ /* 0x0002a400000e0000 */
[----:B-1----:R-:W-:-:S04]  /*f6b0*/  MOV R3, 0x0 ;  /* 0x0000000000037802 */ /* 0x002fc80000000f00 */
[----:B--2---:R-:W-:Y:S05]  /*f6c0*/  RET.REL.NODEC R2 `(_ZN7cutlass13device_kernelIN5flash19enable_sm80_to_sm89INS1_16FlashAttnFwdSm80INS1_25CollectiveMainloopFwdSm80ILi8ELi1ELb0EN4cute5tupleIJNS5_1CILi128EEENS7_ILi64EEENS7_ILi192EEEEEELi192ENS_6half_tEfNS_4arch4Sm80ELb1ELb0ELb1ELb0ELb1ELb0ELb1ELb1EEENS1_21CollectiveEpilogueFwdINS6_IJS8_SA_S9_EEENS6_IJNS7_ILi1EEESI_SI_EEESC_SE_Li256ELb0ELb1ELb1ELb0EEENS1_30DynamicPersistentTileSchedulerILi256ELi256ELb1ELb1ELb0EEEEEEEEEvNT_6ParamsE) ;  /* 0xffff093002007950 */ /* 0x004fea0003c3ffff */
.L_x_1090:
        /* <DEDUP_REMOVED lines=11> */
.L_x_3107:


//--------------------- .text._ZN7cutlass13device_kernelIN5flash19enable_sm80_to_sm89INS1_16FlashAttnFwdSm80INS1_25CollectiveMainloopFwdSm80ILi8ELi1ELb0EN4cute5tupleIJNS5_1CILi128EEENS7_ILi64EEENS7_ILi192EEEEEELi192ENS_6half_tEfNS_4arch4Sm80ELb1ELb0ELb1ELb1ELb1ELb0ELb1ELb1EEENS1_21CollectiveEpilogueFwdINS6_IJS8_SA_S9_EEENS6_IJNS7_ILi1EEESI_SI_EEESC_SE_Li256ELb1ELb1ELb1ELb0EEENS1_36VarlenDynamicPersistentTileSchedulerILi128ELi64ELi256ELi256ELb1ELb1ELb0ELb1ELb1ELb1EEEEEEEEEvNT_6ParamsE --------------------------
	.section	.text._ZN7cutlass13device_kernelIN5flash19enable_sm80_to_sm89INS1_16FlashAttnFwdSm80INS1_25CollectiveMainloopFwdSm80ILi8ELi1ELb0EN4cute5tupleIJNS5_1CILi128EEENS7_ILi64EEENS7_ILi192EEEEEELi192ENS_6half_tEfNS_4arch4Sm80ELb1ELb0ELb1ELb1ELb1ELb0ELb1ELb1EEENS1_21CollectiveEpilogueFwdINS6_IJS8_SA_S9_EEENS6_IJNS7_ILi1EEESI_SI_EEESC_SE_Li256ELb1ELb1ELb1ELb0EEENS1_36VarlenDynamicPersistentTileSchedulerILi128ELi64ELi256ELi256ELb1ELb1ELb0ELb1ELb1ELb1EEEEEEEEEvNT_6ParamsE,"ax",@progbits
	.sectioninfo	@"SHI_REGISTERS=255"
	.align	128
.text._ZN7cutlass13device_kernelIN5flash19enable_sm80_to_sm89INS1_16FlashAttnFwdSm80INS1_25CollectiveMainloopFwdSm80ILi8ELi1ELb0EN4cute5tupleIJNS5_1CILi128EEENS7_ILi64EEENS7_ILi192EEEEEELi192ENS_6half_tEfNS_4arch4Sm80ELb1ELb0ELb1ELb1ELb1ELb0ELb1ELb1EEENS1_21CollectiveEpilogueFwdINS6_IJS8_SA_S9_EEENS6_IJNS7_ILi1EEESI_SI_EEESC_SE_Li256ELb1ELb1ELb1ELb0EEENS1_36VarlenDynamicPersistentTileSchedulerILi128ELi64ELi256ELi256ELb1ELb1ELb0ELb1ELb1ELb1EEEEEEEEEvNT_6ParamsE:
        .type           _ZN7cutlass13device_kernelIN5flash19enable_sm80_to_sm89INS1_16FlashAttnFwdSm80INS1_25CollectiveMainloopFwdSm80ILi8ELi1ELb0EN4cute5tupleIJNS5_1CILi128EEENS7_ILi64EEENS7_ILi192EEEEEELi192ENS_6half_tEfNS_4arch4Sm80ELb1ELb0ELb1ELb1ELb1ELb0ELb1ELb1EEENS1_21CollectiveEpilogueFwdINS6_IJS8_SA_S9_EEENS6_IJNS7_ILi1EEESI_SI_EEESC_SE_Li256ELb1ELb1ELb1ELb0EEENS1_36VarlenDynamicPersistentTileSchedulerILi128ELi64ELi256ELi256ELb1ELb1ELb0ELb1ELb1ELb1EEEEEEEEEvNT_6ParamsE,@function
        .size           _ZN7cutlass13device_kernelIN5flash19enable_sm80_to_sm89INS1_16FlashAttnFwdSm80INS1_25CollectiveMainloopFwdSm80ILi8ELi1ELb0EN4cute5tupleIJNS5_1CILi128EEENS7_ILi64EEENS7_ILi192EEEEEELi192ENS_6half_tEfNS_4arch4Sm80ELb1ELb0ELb1ELb1ELb1ELb0ELb1ELb1EEENS1_21CollectiveEpilogueFwdINS6_IJS8_SA_S9_EEENS6_IJNS7_ILi1EEESI_SI_EEESC_SE_Li256ELb1ELb1ELb1ELb0EEENS1_36VarlenDynamicPersistentTileSchedulerILi128ELi64ELi256ELi256ELb1ELb1ELb0ELb1ELb1ELb1EEEEEEEEEvNT_6ParamsE,(.L_x_3110 - _ZN7cutlass13device_kernelIN5flash19enable_sm80_to_sm89INS1_16FlashAttnFwdSm80INS1_25CollectiveMainloopFwdSm80ILi8ELi1ELb0EN4cute5tupleIJNS5_1CILi128EEENS7_ILi64EEENS7_ILi192EEEEEELi192ENS_6half_tEfNS_4arch4Sm80ELb1ELb0ELb1ELb1ELb1ELb0ELb1ELb1EEENS1_21CollectiveEpilogueFwdINS6_IJS8_SA_S9_EEENS6_IJNS7_ILi1EEESI_SI_EEESC_SE_Li256ELb1ELb1ELb1ELb0EEENS1_36VarlenDynamicPersistentTileSchedulerILi128ELi64ELi256ELi256ELb1ELb1ELb0ELb1ELb1ELb1EEEEEEEEEvNT_6ParamsE)
        .other          _ZN7cutlass13device_kernelIN5flash19enable_sm80_to_sm89INS1_16FlashAttnFwdSm80INS1_25CollectiveMainloopFwdSm80ILi8ELi1ELb0EN4cute5tupleIJNS5_1CILi128EEENS7_ILi64EEENS7_ILi192EEEEEELi192ENS_6half_tEfNS_4arch4Sm80ELb1ELb0ELb1ELb1ELb1ELb0ELb1ELb1EEENS1_21CollectiveEpilogueFwdINS6_IJS8_SA_S9_EEENS6_IJNS7_ILi1EEESI_SI_EEESC_SE_Li256ELb1ELb1ELb1ELb0EEENS1_36VarlenDynamicPersistentTileSchedulerILi128ELi64ELi256ELi256ELb1ELb1ELb0ELb1ELb1ELb1EEEEEEEEEvNT_6ParamsE,@"STO_CUDA_ENTRY STV_DEFAULT"
_ZN7cutlass13device_kernelIN5flash19enable_sm80_to_sm89INS1_16FlashAttnFwdSm80INS1_25CollectiveMainloopFwdSm80ILi8ELi1ELb0EN4cute5tupleIJNS5_1CILi128EEENS7_ILi64EEENS7_ILi192EEEEEELi192ENS_6half_tEfNS_4arch4Sm80ELb1ELb0ELb1ELb1ELb1ELb0ELb1ELb1EEENS1_21CollectiveEpilogueFwdINS6_IJS8_SA_S9_EEENS6_IJNS7_ILi1EEESI_SI_EEESC_SE_Li256ELb1ELb1ELb1ELb0EEENS1_36VarlenDynamicPersistentTileSchedulerILi128ELi64ELi256ELi256ELb1ELb1ELb0ELb1ELb1ELb1EEEEEEEEEvNT_6ParamsE:
        /* <DEDUP_REMOVED lines=52> */
.L_x_1096:
        /* <DEDUP_REMOVED lines=16> */
.L_x_1213:
        /* <DEDUP_REMOVED lines=16> */
.L_x_1214:
[----:B---3--:R-:W-:-:S05]  /*0540*/  IMAD R0, R0, c[0x0][0x538], RZ ;  /* 0x00014e0000007a24 */ /* 0x008fca00078e02ff */
[----:B------:R-:W-:-:S04]  /*0550*/  IADD3 R6, R0, R6, RZ ;  /* 0x0000000600067210 */ /* 0x000fc80007ffe0ff */
[----:B------:R-:W-:-:S13]  /*0560*/  ISETP.GT.AND P0, PT, R6, UR4, PT ;  /* 0x0000000406007c0c */ /* 0x000fda000bf04270 */
[----:B-12---:R-:W-:Y:S05]  /*0570*/  @!P0 BRA `(.L_x_1096) ;  /* 0xfffffdc000008947 */ /* 0x006fea000383ffff */
.L_x_1092:
[----:B------:R-:W-:-:S05]  /*0580*/  IADD3 R10, -R0, R6, RZ ;  /* 0x00000006000a7210 */ /* 0x000fca0007ffe1ff */
[----:B------:R-:W-:-:S05]  /*0590*/  IMAD R0, R4, c[0x0][0x538], R10 ;  /* 0x00014e0004007a24 */ /* 0x000fca00078e020a */
[----:B------:R-:W-:Y:S01]  /*05a0*/  ISETP.GT.AND P0, PT, R0, UR4, PT ;  /* 0x0000000400007c0c */ /* 0x000fe2000bf04270 */
[----:B------:R-:W-:-:S12]  /*05b0*/  BRA.DIV ~URZ, `(.L_x_1097) ;  /* 0x000110827f007947 */ /* 0x000fd8000b800000 */
[----:B------:R-:W-:-:S04]  /*05c0*/  VOTE.ANY R6, PT, !P0 ;  /* 0x0000000000067806 */ /* 0x000fc800040e0100 */
.L_x_1215:
[----:B------:R-:W1:Y:S02]  /*05d0*/  POPC R0, R6 ;  /* 0x0000000600007309 */ /* 0x000e640000000000 */
[----:B-12---:R-:W-:Y:S01]  /*05e0*/  IADD3 R211, R0, R7, RZ ;  /* 0x0000000700d37210 */ /* 0x006fe20007ffe0ff */
[----:B------:R-:W-:Y:S05]  /*05f0*/  BRA.DIV ~URZ, `(.L_x_1098) ;  /* 0x000110927f007947 */ /* 0x000fea000b800000 */
[----:B------:R1:W2:Y:S01]  /*0600*/  SHFL.IDX PT, R209, R9, R0, 0x1f ;  /* 0x00001f0009d17589 */ /* 0x0002a200000e0000 */
[----:B------:R-:W-:-:S03]  /*0610*/  MOV R5, RZ ;  /* 0x000000ff00057202 */ /* 0x000fc60000000f00 */
[----:B------:R1:W3:Y:S04]  /*0620*/  SHFL.IDX PT, R9, R8, R0, 0x1f ;  /* 0x00001f0008097589 */ /* 0x0002e800000e0000 */
.L_x_1216:
[----:B------:R-:W-:Y:S01]  /*0630*/  ISETP.NE.AND P0, PT, R6, RZ, PT ;  /* 0x000000ff0600720c */ /* 0x000fe20003f05270 */
[----:B------:R-:W-:-:S12]  /*0640*/  BSSY B0, `(.L_x_1099) ;  /* 0x0000005000007945 */ /* 0x000fd80003800000 */
[----:B------:R-:W-:Y:S05]  /*0650*/  @!P0 BRA `(.L_x_1100) ;  /* 0x0000003000008947 */ /* 0x000fea0003800000 */
[----:B-1----:R-:W-:Y:S01]  /*0660*/  IADD3 R0, R0, -0x1, RZ ;  /* 0xffffffff00007810 */ /* 0x002fe20007ffe0ff */
[----:B------:R-:W-:Y:S05]  /*0670*/  BRA.DIV ~URZ, `(.L_x_1101) ;  /* 0x000110f27f007947 */ /* 0x000fea000b800000 */
[----:B------:R1:W4:Y:S02]  /*0680*/  SHFL.IDX PT, R5, R4, R0, 0x1f ;  /* 0x00001f0004057589 */ /* 0x00032400000e0000 */
.L_x_1100:
[----:B------:R-:W-:Y:S05]  /*0690*/  BSYNC B0 ;  /* 0x0000000000007941 */ /* 0x000fea0003800000 */
.L_x_1099:
        /* <DEDUP_REMOVED lines=67> */
.L_x_1103:
        /* <DEDUP_REMOVED lines=68> */
.L_x_1104:
[----:B------:R-:W-:Y:S05]  /*0f10*/  BSYNC B0 ;  /* 0x0000000000007941 */ /* 0x000fea0003800000 */
.L_x_1102:
[----:B------:R-:W-:-:S04]  /*0f20*/  LOP3.LUT R0, RZ, R0, RZ, 0x33, !PT ;  /* 0x00000000ff007212 */ /* 0x000fc800078e33ff */
[----:B------:R-:W-:Y:S01]  /*0f30*/  IADD3 R209, R0, R209, RZ ;  /* 0x000000d100d17210 */ /* 0x000fe20007ffe0ff */
[----:B------:R-:W-:Y:S05]  /*0f40*/  BRA `(.L_x_1105) ;  /* 0x0000004000007947 */ /* 0x000fea0003800000 */
.L_x_1093:
[----:B--2---:R-:W-:Y:S01]  /*0f50*/  IMAD.MOV.U32 R209, RZ, RZ, RZ ;  /* 0x000000ffffd17224 */ /* 0x004fe200078e00ff */
[----:B------:R-:W-:Y:S01]  /*0f60*/  MOV R210, RZ ;  /* 0x000000ff00d27202 */ /* 0x000fe20000000f00 */
[----:B------:R-:W-:Y:S01]  /*0f70*/  IMAD.U32 R208, RZ, RZ, UR4 ;  /* 0x00000004ffd07e24 */ /* 0x000fe2000f8e00ff */
[----:B------:R-:W-:Y:S02]  /*0f80*/  MOV R211, c[0x0][0x53c] ;  /* 0x00014f0000d37a02 */ /* 0x000fe40000000f00 */
.L_x_1105:
[----:B------:R-:W-:Y:S01]  /*0f90*/  ISETP.NE.AND P0, PT, R12, RZ, PT ;  /* 0x000000ff0c00720c */ /* 0x000fe20003f05270 */
[----:B------:R-:W-:-:S12]  /*0fa0*/  WARPSYNC 0xffffffff ;  /* 0xffffffff00007948 */ /* 0x000fd80003800000 */
[----:B------:R1:W-:Y:S04]  /*0fb0*/  @!P0 STS.128 [0x18100], R208 ;  /* 0x018100d0ff008388 */ /* 0x0003e80000000c00 */
[----:B------:R-:W-:Y:S06]  /*0fc0*/  BAR.ARV 0x5, 0x100 ;  /* 0x0144000000007b1d */ /* 0x000fec0000002000 */
.L_x_1091:
        /* <DEDUP_REMOVED lines=83> */
[----:B------:R-:W-:Y:S01]  /*1500*/  IADD3 R187, R182, 0x40, RZ ;  /* 0x00000040b6bb7810 */ /* 0x000fe20007ffe0ff */
[----:B------:R-:W-:Y:S01]  /*1510*/  IMAD.SHL.U32 R179, R11, 0x2, RZ ;  /* 0x000000020bb37824 */ /* 0x000fe200078e00ff */
[CC--:B------:R-:W-:Y:S01]  /*1520*/  IADD3 R3, R2.reuse, R4.reuse, R8 ;  /* 0x0000000402037210 */ /* 0x0c0fe20007ffe008 */
[----:B------:R-:W-:Y:S01]  /*1530*/  IMAD.MOV.U32 R8, RZ, RZ, 0x20 ;  /* 0x00000020ff087424 */ /* 0x000fe200078e00ff */
[----:B------:R-:W-:-:S02]  /*1540*/  LOP3.LUT R4, R2, R4, RZ, 0xfc, !PT ;  /* 0x0000000402047212 */ /* 0x000fc400078efcff */
[----:B------:R-:W-:Y:S02]  /*1550*/  LOP3.LUT R2, R12, 0x7ffffffc, RZ, 0xc0, !PT ;  /* 0x7ffffffc0c027812 */ /* 0x000fe400078ec0ff */
[----:B------:R-:W-:Y:S02]  /*1560*/  IADD3 R188, R182, 0x80, RZ ;  /* 0x00000080b6bc7810 */ /* 0x000fe40007ffe0ff */
[----:B------:R-:W-:Y:S01]  /*1570*/  SHF.R.S32.HI R5, RZ, 0x1f, R187 ;  /* 0x0000001fff057819 */ /* 0x000fe200000114bb */
[----:B------:R-:W-:Y:S01]  /*1580*/  IMAD.IADD R2, R16, 0x1, -R2 ;  /* 0x0000000110027824 */ /* 0x000fe200078e0a02 */
[----:B------:R-:W-:Y:S02]  /*1590*/  LEA R225, R7, 0x80, 0x1 ;  /* 0x0000008007e17811 */ /* 0x000fe400078e08ff */
[----:B------:R-:W-:Y:S01]  /*15a0*/  SEL R5, R8, 0xffffffe0, !P1 ;  /* 0xffffffe008057807 */ /* 0x000fe20004800000 */
[----:B------:R-:W-:Y:S01]  /*15b0*/  IMAD.SHL.U32 R206, R2, 0x2, RZ ;  /* 0x0000000202ce7824 */ /* 0x000fe200078e00ff */
[----:B------:R-:W-:-:S02]  /*15c0*/  SEL R2, R8, 0xffffffe0, !P4 ;  /* 0xffffffe008027807 */ /* 0x000fc40006000000 */
[----:B------:R-:W-:Y:S01]  /*15d0*/  SHF.R.S32.HI R6, RZ, 0x1f, R188 ;  /* 0x0000001fff067819 */ /* 0x000fe200000114bc */
[----:B------:R-:W-:Y:S01]  /*15e0*/  IMAD.IADD R228, R225, 0x1, R5 ;  /* 0x00000001e1e47824 */ /* 0x000fe200078e0205 */
        /* <DEDUP_REMOVED lines=9> */
[----:B------:R-:W-:Y:S02]  /*1680*/  SHF.R.S32.HI R7, RZ, 0x1f, R251 ;  /* 0x0000001fff077819 */ /* 0x000fe400000114fb */
[----:B------:R-:W-:-:S02]  /*1690*/  IADD3 R237, R206, 0x78, RZ ;  /* 0x00000078ceed7810 */ /* 0x000fc40007ffe0ff */
[C---:B------:R-:W-:Y:S02]  /*16a0*/  IADD3 R236, R206.reuse, 0x80, RZ ;  /* 0x00000080ceec7810 */ /* 0x040fe40007ffe0ff */
[----:B------:R-:W-:Y:S02]  /*16b0*/  SHF.R.S32.HI R8, RZ, 0x1f, R249 ;  /* 0x0000001fff087819 */ /* 0x000fe400000114f9 */
[----:B------:R-:W-:Y:S02]  /*16c0*/  SHF.R.S32.HI R7, RZ, 0x1f, R248 ;  /* 0x0000001fff077819 */ /* 0x000fe400000114f8 */
[C---:B------:R-:W-:Y:S02]  /*16d0*/  IADD3 R234, R206.reuse, 0x90, RZ ;  /* 0x00000090ceea7810 */ /* 0x040fe40007ffe0ff */
[----:B------:R-:W-:Y:S02]  /*16e0*/  IADD3 R233, R206, 0x98, RZ ;  /* 0x00000098cee97810 */ /* 0x000fe40007ffe0ff */
[----:B------:R-:W-:-:S02]  /*16f0*/  SHF.R.S32.HI R8, RZ, 0x1f, R246 ;  /* 0x0000001fff087819 */ /* 0x000fc400000114f6 */
[----:B------:R-:W-:Y:S02]  /*1700*/  SHF.R.S32.HI R7, RZ, 0x1f, R245 ;  /* 0x0000001fff077819 */ /* 0x000fe400000114f5 */
[----:B------:R-:W-:Y:S02]  /*1710*/  SEL R6, R10, 0xffffffc0, !P2 ;  /* 0xffffffc00a067807 */ /* 0x000fe40005000000 */
[C---:B------:R-:W-:Y:S02]  /*1720*/  IADD3 R231, R206.reuse, 0xa8, RZ ;  /* 0x000000a8cee77810 */ /* 0x040fe40007ffe0ff */
[----:B------:R-:W-:Y:S02]  /*1730*/  IADD3 R230, R206, 0xb0, RZ ;  /* 0x000000b0cee67810 */ /* 0x000fe40007ffe0ff */
[----:B------:R-:W-:Y:S02]  /*1740*/  SHF.R.S32.HI R8, RZ, 0x1f, R243 ;  /* 0x0000001fff087819 */ /* 0x000fe400000114f3 */
[----:B------:R-:W-:-:S02]  /*1750*/  SHF.R.S32.HI R7, RZ, 0x1f, R242 ;  /* 0x0000001fff077819 */ /* 0x000fc400000114f2 */
[----:B------:R-:W-:Y:S02]  /*1760*/  IADD3 R229, R206, 0xb8, RZ ;  /* 0x000000b8cee57810 */ /* 0x000fe40007ffe0ff */
[----:B------:R-:W-:Y:S02]  /*1770*/  SHF.R.S32.HI R8, RZ, 0x1f, R240 ;  /* 0x0000001fff087819 */ /* 0x000fe400000114f0 */
[----:B------:R-:W-:Y:S02]  /*1780*/  SHF.R.S32.HI R7, RZ, 0x1f, R239 ;  /* 0x0000001fff077819 */ /* 0x000fe400000114ef */
[----:B------:R-:W-:Y:S02]  /*1790*/  IADD3 R226, R225, -0x10, RZ ;  /* 0xfffffff0e1e27810 */ /* 0x000fe40007ffe0ff */
[----:B------:R-:W-:Y:S02]  /*17a0*/  SHF.R.S32.HI R8, RZ, 0x1f, R237 ;  /* 0x0000001fff087819 */ /* 0x000fe400000114ed */
[----:B------:R-:W-:-:S02]  /*17b0*/  SHF.R.S32.HI R7, RZ, 0x1f, R236 ;  /* 0x0000001fff077819 */ /* 0x000fc400000114ec */
[----:B------:R-:W-:Y:S02]  /*17c0*/  @P0 IADD3 R226, R225, 0x10, RZ ;  /* 0x00000010e1e20810 */ /* 0x000fe40007ffe0ff */
[----:B------:R-:W-:Y:S02]  /*17d0*/  SHF.R.S32.HI R8, RZ, 0x1f, R234 ;  /* 0x0000001fff087819 */ /* 0x000fe400000114ea */
        /* <DEDUP_REMOVED lines=8> */
[----:B------:R-:W-:Y:S01]  /*1860*/  LEA R173, R3, 0xc100, 0x1 ;  /* 0x0000c10003ad7811 */ /* 0x000fe200078e08ff */
[----:B------:R-:W-:Y:S01]  /*1870*/  IMAD.IADD R3, R6, 0x1, R226 ;  /* 0x0000000106037824 */ /* 0x000fe200078e02e2 */
[----:B------:R1:W-:Y:S01]  /*1880*/  STL [R1+0x8], R8 ;  /* 0x0000080801007387 */ /* 0x0003e20000100800 */
[----:B------:R-:W-:-:S02]  /*1890*/  IADD3 R250, R206, 0x10, RZ ;  /* 0x00000010cefa7810 */ /* 0x000fc40007ffe0ff */
[----:B------:R-:W-:Y:S01]  /*18a0*/  IADD3 R247, R206, 0x28, RZ ;  /* 0x00000028cef77810 */ /* 0x000fe20007ffe0ff */
[----:B------:R1:W-:Y:S01]  /*18b0*/  STL [R1+0x4], R7 ;  /* 0x0000040701007387 */ /* 0x0003e20000100800 */
[----:B------:R-:W-:Y:S01]  /*18c0*/  LEA R167, R4, 0x100, 0x1 ;  /* 0x0000010004a77811 */ /* 0x000fe200078e08ff */
[----:B------:R-:W-:Y:S01]  /*18d0*/  IMAD.IADD R174, R173, 0x1, R2 ;  /* 0x00000001adae7824 */ /* 0x000fe200078e0202 */
[C---:B------:R-:W-:Y:S01]  /*18e0*/  IADD3 R244, R206.reuse, 0x40, RZ ;  /* 0x00000040cef47810 */ /* 0x040fe20007ffe0ff */
[----:B------:R1:W-:Y:S01]  /*18f0*/  STL [R1], R3 ;  /* 0x0000000301007387 */ /* 0x0003e20000100800 */
[----:B------:R-:W-:Y:S01]  /*1900*/  IADD3 R241, R206, 0x58, RZ ;  /* 0x00000058cef17810 */ /* 0x000fe20007ffe0ff */
[----:B------:R-:W-:Y:S01]  /*1910*/  IMAD.IADD R168, R2, 0x1, R167 ;  /* 0x0000000102a87824 */ /* 0x000fe200078e02a7 */
[----:B------:R-:W-:Y:S02]  /*1920*/  LEA R164, R0, 0x6100, 0x1 ;  /* 0x0000610000a47811 */ /* 0x000fe400078e08ff */
[----:B------:R-:W-:-:S02]  /*1930*/  IADD3 R238, R206, 0x70, RZ ;  /* 0x00000070ceee7810 */ /* 0x000fc40007ffe0ff */
[----:B------:R-:W-:Y:S02]  /*1940*/  SHF.R.S32.HI R9, RZ, 0x1f, R250 ;  /* 0x0000001fff097819 */ /* 0x000fe400000114fa */
[----:B------:R-:W-:Y:S02]  /*1950*/  SEL R0, R10, 0xffffffc0, !P3 ;  /* 0xffffffc00a007807 */ /* 0x000fe40005800000 */
[C---:B------:R-:W-:Y:S02]  /*1960*/  IADD3 R235, R206.reuse, 0x88, RZ ;  /* 0x00000088ceeb7810 */ /* 0x040fe40007ffe0ff */
[----:B------:R-:W-:Y:S01]  /*1970*/  SHF.R.S32.HI R9, RZ, 0x1f, R247 ;  /* 0x0000001fff097819 */ /* 0x000fe200000114f7 */
[----:B------:R-:W-:Y:S01]  /*1980*/  IMAD.IADD R176, R173, 0x1, R0 ;  /* 0x00000001adb07824 */ /* 0x000fe200078e0200 */
        /* <DEDUP_REMOVED lines=9> */
[----:B-1----:R-:W-:Y:S02]  /*1a20*/  SHF.R.S32.HI R9, RZ, 0x1f, R232 ;  /* 0x0000001fff097819 */ /* 0x002fe400000114e8 */
.L_x_1212:
        /* <DEDUP_REMOVED lines=30> */
.L_x_1106:
[----:B------:R-:W-:-:S04]  /*1c10*/  ISETP.NE.U32.AND P1, PT, RZ, c[0x0][0x368], PT ;  /* 0x0000da00ff007a0c */ /* 0x000fc80003f25070 */
[----:B------:R-:W-:-:S13]  /*1c20*/  ISETP.NE.AND.EX P1, PT, RZ, c[0x0][0x36c], PT, P1 ;  /* 0x0000db00ff007a0c */ /* 0x000fda0003f25310 */
[----:B------:R-:W-:Y:S05]  /*1c30*/  @!P1 BRA `(.L_x_1107) ;  /* 0x0000004000009947 */ /* 0x000fea0003800000 */
[----:B-1----:R-:W-:-:S04]  /*1c40*/  IADD3 R2, P1, R220, c[0x0][0x368], RZ ;  /* 0x0000da00dc027a10 */ /* 0x002fc80007f3e0ff */
[----:B------:R-:W-:-:S05]  /*1c50*/  IADD3.X R3, R221, c[0x0][0x36c], RZ, P1, !PT ;  /* 0x0000db00dd037a10 */ /* 0x000fca0000ffe4ff */
[----:B------:R1:W5:Y:S01]  /*1c60*/  LDG.E R0, [R2.64] ;  /* 0x0000000602007981 */ /* 0x000362000c1e1900 */
[----:B------:R-:W-:Y:S05]  /*1c70*/  BRA `(.L_x_1108) ;  /* 0x0000008000007947 */ /* 0x000fea0003800000 */
.L_x_1107:
        /* <DEDUP_REMOVED lines=8> */
.L_x_1108:
[----:B-1----:R-:W-:Y:S01]  /*1d00*/  IMAD.MOV.U32 R2, RZ, RZ, c[0x0][0x2c4] ;  /* 0x0000b100ff027624 */ /* 0x002fe200078e00ff */
[----:B------:R-:W-:Y:S01]  /*1d10*/  BSSY B0, `(.L_x_1109) ;  /* 0x0000039000007945 */ /* 0x000fe20003800000 */
[----:B------:R-:W-:Y:S02]  /*1d20*/  IMAD.SHL.U32 R205, R209, 0x80, RZ ;  /* 0x00000080d1cd7824 */ /* 0x000fe400078e00ff */
[----:B-----5:R-:W-:Y:S01]  /*1d30*/  IMAD.IADD R203, R0, 0x1, -R193 ;  /* 0x0000000100cb7824 */ /* 0x020fe200078e0ac1 */
[----:B------:R-:W-:-:S02]  /*1d40*/  ISETP.NE.AND P4, PT, R2, 0x1, PT ;  /* 0x000000010200780c */ /* 0x000fc40003f85270 */
[----:B------:R-:W-:Y:S02]  /*1d50*/  IADD3 R2, R205, 0x7f, RZ ;  /* 0x0000007fcd027810 */ /* 0x000fe40007ffe0ff */
[----:B------:R-:W-:-:S03]  /*1d60*/  IADD3 R3, R203, 0x40, -R204 ;  /* 0x00000040cb037810 */ /* 0x000fc60007ffe8cc */
[----:B------:R-:W-:-:S06]  /*1d70*/  IMAD.MOV.U32 R0, RZ, RZ, R2 ;  /* 0x000000ffff007224 */ /* 0x000fcc00078e0002 */
[----:B------:R-:W-:Y:S01]  /*1d80*/  @P4 IMAD.HI.U32 R4, R2, c[0x0][0x2c8], RZ ;  /* 0x0000b20002044a27 */ /* 0x000fe200078e00ff */
[----:B------:R-:W-:-:S04]  /*1d90*/  IADD3 R2, R203, 0x3f, RZ ;  /* 0x0000003fcb027810 */ /* 0x000fc80007ffe0ff */
[----:B------:R-:W-:-:S05]  /*1da0*/  @P4 SHF.R.U32.HI R0, RZ, c[0x0][0x2cc], R4 ;  /* 0x0000b300ff004a19 */ /* 0x000fca0000011604 */
[----:B------:R-:W-:Y:S01]  /*1db0*/  IMAD.IADD R0, R3, 0x1, R0 ;  /* 0x0000000103007824 */ /* 0x000fe200078e0200 */
[----:B------:R-:W-:-:S04]  /*1dc0*/  SHF.R.S32.HI R3, RZ, 0x1f, R2 ;  /* 0x0000001fff037819 */ /* 0x000fc80000011402 */
[----:B------:R-:W-:Y:S02]  /*1dd0*/  SHF.R.S32.HI R4, RZ, 0x1f, R0 ;  /* 0x0000001fff047819 */ /* 0x000fe40000011400 */
[----:B------:R-:W-:Y:S02]  /*1de0*/  LEA.HI R2, R3, R2, RZ, 0x6 ;  /* 0x0000000203027211 */ /* 0x000fe400078f30ff */
[----:B------:R-:W-:Y:S02]  /*1df0*/  LEA.HI R0, R4, R0, RZ, 0x6 ;  /* 0x0000000004007211 */ /* 0x000fe400078f30ff */
[----:B------:R-:W-:Y:S02]  /*1e00*/  SHF.R.S32.HI R3, RZ, 0x6, R2 ;  /* 0x00000006ff037819 */ /* 0x000fe40000011402 */
[----:B------:R-:W-:Y:S02]  /*1e10*/  SHF.R.S32.HI R0, RZ, 0x6, R0 ;  /* 0x00000006ff007819 */ /* 0x000fe40000011400 */
[----:B------:R-:W-:-:S02]  /*1e20*/  LOP3.LUT R2, R210, 0xff000000, RZ, 0xc0, !PT ;  /* 0xff000000d2027812 */ /* 0x000fc400078ec0ff */
[----:B------:R-:W-:Y:S02]  /*1e30*/  IMNMX R8, R3, R0, PT ;  /* 0x0000000003087217 */ /* 0x000fe40003800200 */
[----:B------:R-:W-:Y:S02]  /*1e40*/  LOP3.LUT R4, R210, 0xff0000, RZ, 0xc0, !PT ;  /* 0x00ff0000d2047812 */ /* 0x000fe400078ec0ff */
[----:B------:R-:W-:Y:S02]  /*1e50*/  ISETP.GE.AND P1, PT, R8, 0x1, PT ;  /* 0x000000010800780c */ /* 0x000fe40003f26270 */
[----:B------:R-:W-:Y:S01]  /*1e60*/  SHF.R.U32.HI R0, RZ, 0x8, R2 ;  /* 0x00000008ff007819 */ /* 0x000fe20000011602 */
[----:B------:R-:W-:-:S03]  /*1e70*/  IMAD.MOV.U32 R2, RZ, RZ, RZ ;  /* 0x000000ffff027224 */ /* 0x000fc600078e00ff */
[----:B------:R-:W-:-:S04]  /*1e80*/  LEA.HI R0, R4, R0, RZ, 0x10 ;  /* 0x0000000004007211 */ /* 0x000fc800078f80ff */
[----:B------:R-:W-:Y:S02]  /*1e90*/  LOP3.LUT R223, R0, 0xff, RZ, 0xc0, !PT ;  /* 0x000000ff00df7812 */ /* 0x000fe400078ec0ff */
[----:B------:R-:W-:Y:S01]  /*1ea0*/  SHF.R.U32.HI R222, RZ, 0x10, R0 ;  /* 0x00000010ffde7819 */ /* 0x000fe20000011600 */
        /* <DEDUP_REMOVED lines=31> */
.L_x_1110:
[----:B------:R-:W-:Y:S05]  /*20a0*/  BSYNC B0 ;  /* 0x0000000000007941 */ /* 0x000fea0003800000 */
.L_x_1109:
        /* <DEDUP_REMOVED lines=61> */
[----:B------:R-:W-:Y:S01]  /*2480*/  IMAD.IADD R5, R190, 0x1, R205 ;  /* 0x00000001be057824 */ /* 0x000fe200078e02cd */
[----:B------:R-:W-:Y:S02]  /*2490*/  LOP3.LUT R14, R210, 0xffff, RZ, 0xc0, !PT ;  /* 0x0000ffffd20e7812 */ /* 0x000fe400078ec0ff */
[----:B------:R-:W-:Y:S01]  /*24a0*/  SEL R6, R224, RZ, !P0 ;  /* 0x000000ffe0067207 */ /* 0x000fe20004000000 */
[----:B------:R-:W-:Y:S01]  /*24b0*/  IMAD R0, R0, c[0x0][0x178], RZ ;  /* 0x00005e0000007a24 */ /* 0x000fe200078e02ff */
[----:B------:R-:W-:Y:S01]  /*24c0*/  SEL R4, R216, RZ, !P0 ;  /* 0x000000ffd8047207 */ /* 0x000fe20004000000 */
[----:B------:R-:W-:Y:S01]  /*24d0*/  @P4 IMAD.HI.U32 R7, R5, c[0x0][0x2c8], RZ ;  /* 0x0000b20005074a27 */ /* 0x000fe200078e00ff */
[----:B------:R-:W-:Y:S02]  /*24e0*/  ISETP.GE.AND P6, PT, R182, c[0x0][0x198], PT ;  /* 0x00006600b6007a0c */ /* 0x000fe40003fc6270 */
[----:B------:R-:W-:Y:S01]  /*24f0*/  ISETP.GE.AND P5, PT, R187, c[0x0][0x198], PT ;  /* 0x00006600bb007a0c */ /* 0x000fe20003fa6270 */
[----:B------:R-:W-:Y:S01]  /*2500*/  IMAD R0, R11, c[0x0][0x17c], R0 ;  /* 0x00005f000b007a24 */ /* 0x000fe200078e0200 */
[----:B------:R-:W-:Y:S01]  /*2510*/  ISETP.GE.AND P3, PT, R188, c[0x0][0x198], PT ;  /* 0x00006600bc007a0c */ /* 0x000fe20003f66270 */
[----:B------:R-:W-:Y:S01]  /*2520*/  IMAD R6, R6, c[0x0][0x1c0], RZ ;  /* 0x0000700006067a24 */ /* 0x000fe200078e02ff */
[----:B------:R-:W-:-:S03]  /*2530*/  IADD3 R100, R209, -0x1, RZ ;  /* 0xffffffffd1647810 */ /* 0x000fc60007ffe0ff */
[----:B------:R-:W-:Y:S02]  /*2540*/  IMAD R6, R4, c[0x0][0x1c4], R6 ;  /* 0x0000710004067a24 */ /* 0x000fe400078e0206 */
[----:B-1----:R-:W-:-:S04]  /*2550*/  IMAD.WIDE.U32 R2, R11, c[0x0][0x178], RZ ;  /* 0x00005e000b027a25 */ /* 0x002fc800078e00ff */
[----:B------:R-:W-:Y:S01]  /*2560*/  IMAD.IADD R3, R3, 0x1, R0 ;  /* 0x0000000103037824 */ /* 0x000fe200078e0200 */
        /* <DEDUP_REMOVED lines=23> */
.L_x_1217:
[----:B------:R-:W-:Y:S05]  /*26e0*/  BRA.DIV ~URZ, `(.L_x_1113) ;  /* 0x0000f1627f007947 */ /* 0x000fea000b800000 */
[----:B------:R3:W4:Y:S02]  /*26f0*/  SHFL.IDX PT, R0, R12, RZ, 0x181f ;  /* 0x00181fff0c007589 */ /* 0x00072400000e0000 */
.L_x_1218:
[----:B------:R-:W-:Y:S01]  /*2700*/  IMAD R11, R204, c[0x0][0x2c4], RZ ;  /* 0x0000b100cc0b7a24 */ /* 0x000fe200078e02ff */
[----:B------:R-:W-:Y:S01]  /*2710*/  IADD3 R10, R207, R205, RZ ;  /* 0x000000cdcf0a7210 */ /* 0x000fe20007ffe0ff */
        /* <DEDUP_REMOVED lines=18> */
.L_x_1115:
[----:B------:R-:W-:Y:S05]  /*2840*/  BSYNC B0 ;  /* 0x0000000000007941 */ /* 0x000fea0003800000 */
.L_x_1114:
[----:B------:R-:W-:Y:S05]  /*2850*/  BRA.DIV ~URZ, `(.L_x_1116) ;  /* 0x0000f0627f007947 */ /* 0x000fea000b800000 */
[----:B--2---:R2:W1:Y:S04]  /*2860*/  SHFL.IDX PT, R8, R9, 0x1, 0x181f ;  /* 0x00381f0009087f89 */ /* 0x00446800000e0000 */
[----:B----4-:R2:W4:Y:S02]  /*2870*/  SHFL.IDX PT, R0, R12, 0x1, 0x181f ;  /* 0x00381f000c007f89 */ /* 0x01052400000e0000 */
.L_x_1219:
        /* <DEDUP_REMOVED lines=19> */
.L_x_1118:
[----:B------:R-:W-:Y:S05]  /*29b0*/  BSYNC B0 ;  /* 0x0000000000007941 */ /* 0x000fea0003800000 */
.L_x_1117:
[----:B------:R-:W-:Y:S05]  /*29c0*/  BRA.DIV ~URZ, `(.L_x_1119) ;  /* 0x0000efc27f007947 */ /* 0x000fea000b800000 */
[----:B-1----:R1:W2:Y:S02]  /*29d0*/  SHFL.IDX PT, R8, R9, 0x2, 0x181f ;  /* 0x00581f0009087f89 */ /* 0x0022a400000e0000 */
.L_x_1220:
[----:B------:R-:W-:Y:S05]  /*29e0*/  BRA.DIV ~URZ, `(.L_x_1120) ;  /* 0x0000f0127f007947 */ /* 0x000fea000b800000 */
[----:B----4-:R4:W1:Y:S02]  /*29f0*/  SHFL.IDX PT, R0, R12, 0x2, 0x181f ;  /* 0x00581f000c007f89 */ /* 0x01086400000e0000 */
.L_x_1221:
        /* <DEDUP_REMOVED lines=19> */
.L_x_1122:
[----:B------:R-:W-:Y:S05]  /*2b30*/  BSYNC B0 ;  /* 0x0000000000007941 */ /* 0x000fea0003800000 */
.L_x_1121:
[----:B------:R-:W-:Y:S05]  /*2b40*/  BRA.DIV ~URZ, `(.L_x_1123) ;  /* 0x0000ef227f007947 */ /* 0x000fea000b800000 */
[----:B--2---:R2:W3:Y:S04]  /*2b50*/  SHFL.IDX PT, R8, R9, 0x3, 0x181f ;  /* 0x00781f0009087f89 */ /* 0x0044e800000e0000 */
[----:B-1----:R2:W1:Y:S02]  /*2b60*/  SHFL.IDX PT, R0, R12, 0x3, 0x181f ;  /* 0x00781f000c007f89 */ /* 0x00246400000e0000 */
.L_x_1222:
[----:B------:R-:W-:Y:S01]  /*2b70*/  IADD3 R2, R10, 0x60, RZ ;  /* 0x000000600a027810 */ /* 0x000fe20007ffe0ff */
[----:B-----5:R-:W-:Y:S01]  /*2b80*/  IMAD.WIDE.U32 R196, R13, c[0x0][0x2b0], RZ ;  /* 0x0000ac000dc47a25 */ /* 0x020fe200078e00ff */
[----:B------:R-:W-:-:S02]  /*2b90*/  SHF.R.S32.HI R21, RZ, 0x1f, R182 ;  /* 0x0000001fff157819 */ /* 0x000fc400000114b6 */
[----:B------:R-:W-:Y:S02]  /*2ba0*/  ISETP.GE.AND P2, PT, R2, R11, PT ;  /* 0x0000000b0200720c */ /* 0x000fe40003f46270 */
        /* <DEDUP_REMOVED lines=22> */
[----:B-1----:R-:W-:-:S02]  /*2d10*/  IMAD R2, R100, 0x40, R190 ;  /* 0x0000004064027824 */ /* 0x002fc400078e02be */
[----:B------:R-:W-:Y:S01]  /*2d20*/  IMAD.MOV.U32 R178, RZ, RZ, RZ ;  /* 0x000000ffffb27224 */ /* 0x000fe200078e00ff */
[----:B------:R-:W-:Y:S02]  /*2d30*/  ISETP.NE.AND P3, PT, R0, 0x1, PT ;  /* 0x000000010000780c */ /* 0x000fe40003f65270 */
[C---:B------:R-:W-:Y:S01]  /*2d40*/  ISETP.GE.AND P1, PT, R2.reuse, R203, PT ;  /* 0x000000cb0200720c */ /* 0x040fe20003f26270 */
[----:B------:R-:W-:-:S03]  /*2d50*/  IMAD.IADD R2, R2, 0x1, R193 ;  /* 0x0000000102027824 */ /* 0x000fc600078e02c1 */
[----:B------:R-:W-:Y:S02]  /*2d60*/  ISETP.GT.OR P1, PT, R190, 0x3f, P1 ;  /* 0x0000003fbe00780c */ /* 0x000fe40000f24670 */
[----:B------:R-:W-:-:S05]  /*2d70*/  MOV R0, R2 ;  /* 0x0000000200007202 */ /* 0x000fca0000000f00 */
[----:B------:R-:W-:-:S05]  /*2d80*/  @P3 IMAD.HI.U32 R3, R2, c[0x0][0x2bc], RZ ;  /* 0x0000af0002033a27 */ /* 0x000fca00078e00ff */
[----:B------:R-:W-:-:S04]  /*2d90*/  @P3 SHF.R.U32.HI R0, RZ, c[0x0][0x2c0], R3 ;  /* 0x0000b000ff003a19 */ /* 0x000fc80000011603 */
[----:B------:R-:W-:-:S04]  /*2da0*/  @!P1 IADD3 R3, P0, R0, R196, RZ ;  /* 0x000000c400039210 */ /* 0x000fc80007f1e0ff */
[----:B------:R-:W-:Y:S02]  /*2db0*/  @!P1 LEA.HI.X.SX32 R5, R0, R201, 0x1, P0 ;  /* 0x000000c900059211 */ /* 0x000fe400000f0eff */
[----:B------:R-:W-:-:S04]  /*2dc0*/  @!P1 LEA R4, P0, R3, c[0x0][0x2a0], 0x2 ;  /* 0x0000a80003049a11 */ /* 0x000fc800078010ff */
[----:B------:R-:W-:-:S05]  /*2dd0*/  @!P1 LEA.HI.X R5, R3, c[0x0][0x2a4], R5, 0x2, P0 ;  /* 0x0000a90003059a11 */ /* 0x000fca00000f1405 */
[----:B------:R-:W3:Y:S01]  /*2de0*/  @!P1 LDG.E R178, [R4.64] ;  /* 0x0000000604b29981 */ /* 0x000ee2000c1e1900 */
[----:B------:R-:W-:Y:S01]  /*2df0*/  IMAD.MOV R0, RZ, RZ, -R0 ;  /* 0x000000ffff007224 */ /* 0x000fe200078e0a00 */
[----:B------:R-:W-:Y:S01]  /*2e00*/  SHF.L.U64.HI R101, R182, 0x1, R21 ;  /* 0x00000001b6657819 */ /* 0x000fe20000010215 */
[----:B------:R-:W-:Y:S01]  /*2e10*/  IMAD.WIDE.U32 R194, R14, c[0x0][0x1e8], RZ ;  /* 0x00007a000ec27a25 */ /* 0x000fe200078e00ff */
[----:B------:R-:W-:Y:S01]  /*2e20*/  IADD3 R103, R164, 0x20, RZ ;  /* 0x00000020a4677810 */ /* 0x000fe20007ffe0ff */
[----:B------:R-:W-:Y:S01]  /*2e30*/  BSSY B0, `(.L_x_1124) ;  /* 0x0000197000007945 */ /* 0x000fe20003800000 */
[C---:B------:R-:W-:Y:S01]  /*2e40*/  SHF.L.U32 R107, R187.reuse, 0x1, RZ ;  /* 0x00000001bb6b7819 */ /* 0x040fe200000006ff */
[----:B------:R-:W-:Y:S01]  /*2e50*/  IMAD R181, R0, c[0x0][0x2b8], R2 ;  /* 0x0000ae0000b57a24 */ /* 0x000fe200078e0202 */
[----:B------:R-:W-:Y:S01]  /*2e60*/  SHF.L.U64.HI R104, R188, 0x1, R15 ;  /* 0x00000001bc687819 */ /* 0x000fe2000001020f */
[----:B------:R-:W-:Y:S01]  /*2e70*/  IMAD R200, R14, c[0x0][0x1ec], R195 ;  /* 0x00007b000ec87a24 */ /* 0x000fe200078e02c3 */
[----:B------:R-:W-:Y:S01]  /*2e80*/  SHF.L.U64.HI R102, R187, 0x1, R20 ;  /* 0x00000001bb667819 */ /* 0x000fe20000010214 */
[----:B------:R-:W-:Y:S01]  /*2e90*/  IMAD.WIDE.U32 R2, R181, c[0x0][0x1e0], RZ ;  /* 0x00007800b5027a25 */ /* 0x000fe200078e00ff */
[----:B--2---:R-:W-:-:S03]  /*2ea0*/  SHF.R.S32.HI R9, RZ, 0x1f, R181 ;  /* 0x0000001fff097819 */ /* 0x004fc600000114b5 */
[----:B------:R-:W-:Y:S02]  /*2eb0*/  IMAD R105, R100, -0x40, R203 ;  /* 0xffffffc064697824 */ /* 0x000fe400078e02cb */
[----:B------:R-:W-:Y:S02]  /*2ec0*/  IMAD R0, R9, c[0x0][0x1e0], RZ ;  /* 0x0000780009007a24 */ /* 0x000fe400078e02ff */
[----:B------:R-:W-:Y:S01]  /*2ed0*/  IMAD.WIDE.U32 R198, R14, c[0x0][0x210], RZ ;  /* 0x000084000ec67a25 */ /* 0x000fe200078e00ff */
[----:B------:R-:W-:-:S03]  /*2ee0*/  IADD3 R13, -R207, R105, RZ ;  /* 0x00000069cf0d7210 */ /* 0x000fc60007ffe1ff */
[----:B------:R-:W-:Y:S01]  /*2ef0*/  IMAD R0, R181, c[0x0][0x1e4], R0 ;  /* 0x00007900b5007a24 */ /* 0x000fe200078e0200 */
[C---:B------:R-:W-:Y:S01]  /*2f00*/  ISETP.GE.AND P2, PT, R13.reuse, 0x1, PT ;  /* 0x000000010d00780c */ /* 0x040fe20003f46270 */
[----:B------:R-:W-:Y:S01]  /*2f10*/  IMAD R202, R14, c[0x0][0x214], R199 ;  /* 0x000085000eca7a24 */ /* 0x000fe200078e02c7 */
[----:B------:R-:W-:Y:S01]  /*2f20*/  ISETP.GE.AND P6, PT, R13, 0x21, PT ;  /* 0x000000210d00780c */ /* 0x000fe20003fc6270 */
[----:B------:R-:W-:Y:S02]  /*2f30*/  IMAD.IADD R3, R3, 0x1, R0 ;  /* 0x0000000103037824 */ /* 0x000fe400078e0200 */
[----:B------:R-:W-:Y:S02]  /*2f40*/  IMAD.SHL.U32 R106, R182, 0x2, RZ ;  /* 0x00000002b66a7824 */ /* 0x000fe400078e00ff */
[----:B------:R-:W-:-:S06]  /*2f50*/  IMAD.SHL.U32 R108, R188, 0x2, RZ ;  /* 0x00000002bc6c7824 */ /* 0x000fcc00078e00ff */
[----:B------:R-:W-:Y:S02]  /*2f60*/  @P2 ISETP.GE.AND P1, PT, R182, c[0x0][0x1d4], PT ;  /* 0x00007500b6002a0c */ /* 0x000fe40003f26270 */
[----:B------:R-:W-:Y:S02]  /*2f70*/  @P2 ISETP.GE.AND P5, PT, R187, c[0x0][0x1d4], PT ;  /* 0x00007500bb002a0c */ /* 0x000fe40003fa6270 */
[----:B---3--:R-:W-:Y:S01]  /*2f80*/  SHF.R.S32.HI R10, RZ, 0x1f, R178 ;  /* 0x0000001fff0a7819 */ /* 0x008fe200000114b2 */
[----:B------:R-:W-:-:S04]  /*2f90*/  IMAD.WIDE.U32 R2, R178, c[0x0][0x1f0], R2 ;  /* 0x00007c00b2027a25 */ /* 0x000fc800078e0002 */
[----:B------:R-:W-:-:S04]  /*2fa0*/  IMAD R0, R10, c[0x0][0x1f0], RZ ;  /* 0x00007c000a007a24 */ /* 0x000fc800078e02ff */
[----:B------:R-:W-:Y:S01]  /*2fb0*/  IMAD R4, R178, c[0x0][0x1f4], R0 ;  /* 0x00007d00b2047a24 */ /* 0x000fe200078e0200 */
[----:B------:R-:W-:-:S04]  /*2fc0*/  IADD3 R0, P0, R2, R194, RZ ;  /* 0x000000c202007210 */ /* 0x000fc80007f1e0ff */
[----:B------:R-:W-:Y:S02]  /*2fd0*/  IADD3.X R2, R200, R3, R4, P0, !PT ;  /* 0x00000003c8027210 */ /* 0x000fe400007fe404 */
[----:B------:R-:W-:-:S04]  /*2fe0*/  LEA R3, P0, R0, c[0x0][0x1c8], 0x1 ;  /* 0x0000720000037a11 */ /* 0x000fc800078008ff */
[----:B------:R-:W-:Y:S02]  /*2ff0*/  LEA.HI.X R5, R0, c[0x0][0x1cc], R2, 0x1, P0 ;  /* 0x0000730000057a11 */ /* 0x000fe400000f0c02 */
[----:B------:R-:W1:Y:S04]  /*3000*/  SHFL.IDX PT, R0, R3, RZ, 0x181f ;  /* 0x00181fff03007589 */ /* 0x000e6800000e0000 */
[----:B------:R-:W2:Y:S04]  /*3010*/  SHFL.IDX PT, R2, R5, RZ, 0x181f ;  /* 0x00181fff05027589 */ /* 0x000ea800000e0000 */
[----:B------:R-:W3:Y:S04]  /*3020*/  SHFL.IDX PT, R3, R3, 0x1, 0x181f ;  /* 0x00381f0003037f89 */ /* 0x000ee800000e0000 */
[----:B------:R2:W5:Y:S01]  /*3030*/  SHFL.IDX PT, R8, R5, 0x1, 0x181f ;  /* 0x00381f0005087f89 */ /* 0x00056200000e0000 */
[----:B-1----:R-:W-:-:S04]  /*3040*/  @P2 LEA R4, P0, R182, R0, 0x1 ;  /* 0x00000000b6042211 */ /* 0x002fc800078008ff */
[----:B--2---:R-:W-:Y:S02]  /*3050*/  @P2 LEA.HI.X R5, R182, R2, R21, 0x1, P0 ;  /* 0x00000002b6052211 */ /* 0x004fe400000f0c15 */
[----:B------:R-:W-:-:S03]  /*3060*/  @P2 LEA R6, P0, R187, R0, 0x1 ;  /* 0x00000000bb062211 */ /* 0x000fc600078008ff */
[----:B------:R1:W-:Y:S01]  /*3070*/  @P2 LDGSTS.E.BYPASS.LTC128B.128 [R179+0x6100], [R4.64], !P1 ;  /* 0x0610000004b32fae */ /* 0x0003e2000c901d46 */
[----:B------:R-:W-:Y:S02]  /*3080*/  @P2 ISETP.GE.AND P1, PT, R188, c[0x0][0x1d4], PT ;  /* 0x00007500bc002a0c */ /* 0x000fe40003f26270 */
[----:B------:R-:W-:-:S05]  /*3090*/  @P2 LEA.HI.X R7, R187, R2, R20, 0x1, P0 ;  /* 0x00000002bb072211 */ /* 0x000fca00000f0c14 */
[----:B------:R3:W-:Y:S01]  /*30a0*/  @P2 LDGSTS.E.BYPASS.LTC128B.128 [R179+0x8100], [R6.64], !P5 ;  /* 0x0810000006b32fae */ /* 0x0007e2000e901d46 */
[----:B-1----:R-:W-:Y:S01]  /*30b0*/  @P2 LEA R4, P0, R188, R0, 0x1 ;  /* 0x00000000bc042211 */ /* 0x002fe200078008ff */
[----:B------:R-:W-:-:S03]  /*30c0*/  IMAD R0, R9, c[0x0][0x208], RZ ;  /* 0x0000820009007a24 */ /* 0x000fc600078e02ff */
[----:B------:R-:W-:Y:S01]  /*30d0*/  @P2 LEA.HI.X R5, R188, R2, R15, 0x1, P0 ;  /* 0x00000002bc052211 */ /* 0x000fe200000f0c0f */
[----:B------:R-:W-:Y:S01]  /*30e0*/  IMAD R0, R181, c[0x0][0x20c], R0 ;  /* 0x00008300b5007a24 */ /* 0x000fe200078e0200 */
[----:B---3--:R-:W-:-:S03]  /*30f0*/  @P6 LEA R6, P0, R182, R3, 0x1 ;  /* 0x00000003b6066211 */ /* 0x008fc600078008ff */
[----:B------:R1:W-:Y:S01]  /*3100*/  @P2 LDGSTS.E.BYPASS.LTC128B.128 [R179+0xa100], [R4.64], !P1 ;  /* 0x0a10000004b32fae */ /* 0x0003e2000c901d46 */
[C---:B------:R-:W-:Y:S02]  /*3110*/  @P6 ISETP.GE.AND P2, PT, R182.reuse, c[0x0][0x1d4], PT ;  /* 0x00007500b6006a0c */ /* 0x040fe40003f46270 */
[----:B------:R-:W-:Y:S02]  /*3120*/  @P6 ISETP.GE.AND P1, PT, R187, c[0x0][0x1d4], PT ;  /* 0x00007500bb006a0c */ /* 0x000fe40003f26270 */
[----:B-----5:R-:W-:Y:S02]  /*3130*/  @P6 LEA.HI.X R7, R182, R8, R21, 0x1, P0 ;  /* 0x00000008b6076211 */ /* 0x020fe400000f0c15 */
[----:B------:R-:W-:-:S07]  /*3140*/  @P6 ISETP.GE.AND P0, PT, R188, c[0x0][0x1d4], PT ;  /* 0x00007500bc006a0c */ /* 0x000fce0003f06270 */
[----:B------:R2:W-:Y:S01]  /*3150*/  @P6 LDGSTS.E.BYPASS.LTC128B.128 [R179+0x7100], [R6.64], !P2 ;  /* 0x0710000006b36fae */ /* 0x0005e2000d101d46 */
[----:B-1----:R-:W-:-:S04]  /*3160*/  @P6 LEA R4, P5, R187, R3, 0x1 ;  /* 0x00000003bb046211 */ /* 0x002fc800078a08ff */
[----:B------:R-:W-:Y:S02]  /*3170*/  @P6 LEA.HI.X R5, R187, R8, R20, 0x1, P5 ;  /* 0x00000008bb056211 */ /* 0x000fe400028f0c14 */
[----:B------:R-:W-:-:S03]  /*3180*/  @P6 LEA R2, P5, R188, R3, 0x1 ;  /* 0x00000003bc026211 */ /* 0x000fc600078a08ff */
[----:B------:R2:W-:Y:S01]  /*3190*/  @P6 LDGSTS.E.BYPASS.LTC128B.128 [R179+0x9100], [R4.64], !P1 ;  /* 0x0910000004b36fae */ /* 0x0005e2000c901d46 */
[----:B------:R-:W-:-:S05]  /*31a0*/  @P6 LEA.HI.X R3, R188, R8, R15, 0x1, P5 ;  /* 0x00000008bc036211 */ /* 0x000fca00028f0c0f */
[----:B------:R1:W-:Y:S04]  /*31b0*/  @P6 LDGSTS.E.BYPASS.LTC128B.128 [R179+0xb100], [R2.64], !P0 ;  /* 0x0b10000002b36fae */ /* 0x0003e8000c101d46 */
[----:B------:R-:W0:Y:S01]  /*31c0*/  LDGDEPBAR ;  /* 0x00000000000079af */ /* 0x000e220000000000 */
[----:B-1----:R-:W-:Y:S01]  /*31d0*/  IMAD.WIDE.U32 R2, R181, c[0x0][0x208], RZ ;  /* 0x00008200b5027a25 */ /* 0x002fe200078e00ff */
[----:B------:R-:W-:-:S04]  /*31e0*/  DEPBAR.LE SB0, 0x1 ;  /* 0x000080400000791a */ /* 0x000fc80000000000 */
[----:B------:R-:W-:-:S04]  /*31f0*/  DEPBAR.LE SB0, 0x0 ;  /* 0x000080000000791a */ /* 0x000fc80000000000 */
[----:B------:R-:W-:Y:S01]  /*3200*/  BAR.SYNC.DEFER_BLOCKING 0x0 ;  /* 0x0000000000007b1d */ /* 0x000fe20000010000 */
[----:B------:R-:W-:Y:S02]  /*3210*/  IMAD.IADD R3, R3, 0x1, R0 ;  /* 0x0000000103037824 */ /* 0x000fe400078e0200 */
[----:B------:R-:W-:Y:S02]  /*3220*/  IMAD R0, R10, c[0x0][0x218], RZ ;  /* 0x000086000a007a24 */ /* 0x000fe400078e02ff */
[----:B------:R-:W-:-:S04]  /*3230*/  IMAD.WIDE.U32 R2, R178, c[0x0][0x218], R2 ;  /* 0x00008600b2027a25 */ /* 0x000fc800078e0002 */
[----:B------:R-:W-:Y:S01]  /*3240*/  IMAD R8, R178, c[0x0][0x21c], R0 ;  /* 0x00008700b2087a24 */ /* 0x000fe200078e0200 */
[----:B------:R-:W-:-:S04]  /*3250*/  IADD3 R0, P0, R2, R198, RZ ;  /* 0x000000c602007210 */ /* 0x000fc80007f1e0ff */
[----:B------:R-:W-:Y:S02]  /*3260*/  IADD3.X R3, R202, R3, R8, P0, !PT ;  /* 0x00000003ca037210 */ /* 0x000fe400007fe408 */
[----:B------:R-:W-:-:S04]  /*3270*/  LEA R2, P0, R0, c[0x0][0x1f8], 0x1 ;  /* 0x00007e0000027a11 */ /* 0x000fc800078008ff */
[----:B------:R-:W-:Y:S02]  /*3280*/  LEA.HI.X R8, R0, c[0x0][0x1fc], R3, 0x1, P0 ;  /* 0x00007f0000087a11 */ /* 0x000fe400000f0c03 */
[----:B------:R-:W1:Y:S01]  /*3290*/  SHFL.IDX PT, R0, R2, RZ, 0x181f ;  /* 0x00181fff02007589 */ /* 0x000e6200000e0000 */
[----:B------:R-:W-:Y:S02]  /*32a0*/  R2P PR, R191, 0x6 ;  /* 0x00000006bf007804 */ /* 0x000fe40000000000 */
[----:B------:R-:W-:Y:S01]  /*32b0*/  ISETP.GE.AND P5, PT, R182, c[0x0][0x1d4], PT ;  /* 0x00007500b6007a0c */ /* 0x000fe20003fa6270 */
[----:B--2---:R-:W-:Y:S04]  /*32c0*/  LDSM.16.M88.4 R4, [R173] ;  /* 0x00000000ad04783b */ /* 0x004fe80000000200 */
[----:B------:R-:W-:Y:S04]  /*32d0*/  LDSM.16.M88.4 R16, [R164] ;  /* 0x00000000a410783b */ /* 0x000fe80000000200 */
[----:B------:R-:W2:Y:S02]  /*32e0*/  SHFL.IDX PT, R3, R8, RZ, 0x181f ;  /* 0x00181fff08037589 */ /* 0x000ea400000e0000 */
[----:B------:R-:W-:-:S02]  /*32f0*/  @P1 IADD3 R103, R164, -0x20, RZ ;  /* 0xffffffe0a4671810 */ /* 0x000fc40007ffe0ff */
[----:B------:R-:W3:Y:S04]  /*3300*/  SHFL.IDX PT, R2, R2, 0x1, 0x181f ;  /* 0x00381f0002027f89 */ /* 0x000ee800000e0000 */
[----:B------:R-:W-:Y:S04]  /*3310*/  LDSM.16.M88.4 R40, [R164+0x800] ;  /* 0x00080000a428783b */ /* 0x000fe80000000200 */
[----:B----4-:R-:W4:Y:S01]  /*3320*/  SHFL.IDX PT, R12, R8, 0x1, 0x181f ;  /* 0x00381f00080c7f89 */ /* 0x010f2200000e0000 */
[----:B-1----:R-:W-:-:S03]  /*3330*/  IADD3 R14, P1, R0, R108, RZ ;  /* 0x0000006c000e7210 */ /* 0x002fc60007f3e0ff */
[----:B------:R-:W1:Y:S04]  /*3340*/  LDSM.16.M88.4 R32, [R164+0x1000] ;  /* 0x00100000a420783b */ /* 0x000e680000000200 */
[----:B------:R-:W5:Y:S01]  /*3350*/  LDSM.16.M88.4 R24, [R164+0x1800] ;  /* 0x00180000a418783b */ /* 0x000f620000000200 */
[----:B--2---:R-:W-:-:S03]  /*3360*/  IMAD.X R15, R3, 0x1, R104, P1 ;  /* 0x00000001030f7824 */ /* 0x004fc600008e0668 */
[----:B------:R-:W-:Y:S01]  /*3370*/  LDSM.16.M88.4 R8, [R174] ;  /* 0x00000000ae08783b */ /* 0x000fe20000000200 */
[----:B---3--:R-:W-:-:S03]  /*3380*/  IADD3 R20, P1, R2, R107, RZ ;  /* 0x0000006b02147210 */ /* 0x008fc60007f3e0ff */
[----:B------:R-:W2:Y:S04]  /*3390*/  LDSM.16.M88.4 R36, [R103] ;  /* 0x000000006724783b */ /* 0x000ea80000000200 */
[----:B------:R-:W-:Y:S01]  /*33a0*/  LDSM.16.M88.4 R72, [R103+0x1000] ;  /* 0x001000006748783b */ /* 0x000fe20000000200 */
[C---:B------:R-:W-:Y:S01]  /*33b0*/  HMMA.16816.F32 R44, R4.reuse, R18, RZ ;  /* 0x00000012042c723c */ /* 0x040fe200000018ff */
[----:B----4-:R-:W-:Y:S02]  /*33c0*/  IADD3.X R21, R12, R102, RZ, P1, !PT ;  /* 0x000000660c157210 */ /* 0x010fe40000ffe4ff */
[----:B------:R-:W-:Y:S04]  /*33d0*/  LDSM.16.M88.4 R88, [R103+0x1800] ;  /* 0x001800006758783b */ /* 0x000fe80000000200 */
[-C--:B------:R-:W-:Y:S01]  /*33e0*/  IADD3 R18, P0, R0, R106.reuse, RZ ;  /* 0x0000006a00127210 */ /* 0x080fe20007f1e0ff */
[----:B------:R-:W-:Y:S04]  /*33f0*/  HMMA.16816.F32 R28, R4, R16, RZ ;  /* 0x00000010041c723c */ /* 0x000fe800000018ff */
[----:B------:R-:W-:Y:S01]  /*3400*/  IMAD.X R19, R3, 0x1, R101, P0 ;  /* 0x0000000103137824 */ /* 0x000fe200000e0665 */
[----:B------:R-:W-:-:S02]  /*3410*/  IADD3 R22, P0, R2, R106, RZ ;  /* 0x0000006a02167210 */ /* 0x000fc40007f1e0ff */
[----:B------:R-:W-:Y:S01]  /*3420*/  IADD3 R16, P6, R0, R107, RZ ;  /* 0x0000006b00107210 */ /* 0x000fe20007fde0ff */
[C---:B------:R-:W-:Y:S01]  /*3430*/  HMMA.16816.F32 R48, R4.reuse, R40, RZ ;  /* 0x000000280430723c */ /* 0x040fe200000018ff */
[----:B------:R-:W-:Y:S02]  /*3440*/  IMAD.MOV.U32 R0, RZ, RZ, 0x40 ;  /* 0x00000040ff007424 */ /* 0x000fe400078e00ff */
[----:B------:R-:W-:Y:S01]  /*3450*/  IADD3.X R17, R3, R102, RZ, P6, !PT ;  /* 0x0000006603117210 */ /* 0x000fe200037fe4ff */
[----:B------:R-:W-:Y:S01]  /*3460*/  IMAD.X R23, R12, 0x1, R101, P0 ;  /* 0x000000010c177824 */ /* 0x000fe200000e0665 */
[----:B------:R-:W-:Y:S02]  /*3470*/  ISETP.GE.AND P6, PT, R187, c[0x0][0x1d4], PT ;  /* 0x00007500bb007a0c */ /* 0x000fe40003fc6270 */
[C---:B------:R-:W-:Y:S01]  /*3480*/  ISETP.LT.OR P0, PT, R13.reuse, 0x1, P5 ;  /* 0x000000010d00780c */ /* 0x040fe20002f01670 */
[----:B------:R-:W-:Y:S01]  /*3490*/  HMMA.16816.F32 R52, R4, R42, RZ ;  /* 0x0000002a0434723c */ /* 0x000fe200000018ff */
[C---:B------:R-:W-:Y:S01]  /*34a0*/  ISETP.LT.OR P1, PT, R13.reuse, 0x1, P6 ;  /* 0x000000010d00780c */ /* 0x040fe20003721670 */
[----:B------:R-:W3:Y:S01]  /*34b0*/  LDSM.16.M88.4 R40, [R103+0x800] ;  /* 0x000800006728783b */ /* 0x000ee20000000200 */
[----:B------:R-:W-:-:S02]  /*34c0*/  ISETP.LT.OR P5, PT, R13, 0x21, P5 ;  /* 0x000000210d00780c */ /* 0x000fc40002fa1670 */
[----:B------:R-:W-:Y:S02]  /*34d0*/  ISETP.LT.OR P6, PT, R13, 0x21, P6 ;  /* 0x000000210d00780c */ /* 0x000fe400037c1670 */
[----:B------:R-:W-:Y:S01]  /*34e0*/  SEL R0, R0, 0xffffffc0, !P2 ;  /* 0xffffffc000007807 */ /* 0x000fe20005000000 */
[----:B-1----:R-:W-:Y:S03]  /*34f0*/  HMMA.16816.F32 R56, R4, R32, RZ ;  /* 0x000000200438723c */ /* 0x002fe600000018ff */
[----:B------:R-:W-:Y:S01]  /*3500*/  IADD3 R166, R164, R0, RZ ;  /* 0x00000000a4a67210 */ /* 0x000fe20007ffe0ff */
[----:B------:R-:W-:Y:S01]  /*3510*/  @!PT LDS RZ, [RZ] ;  /* 0x00000000fffff984 */ /* 0x000fe20000000800 */
[----:B------:R-:W-:Y:S01]  /*3520*/  @!PT LDS RZ, [RZ] ;  /* 0x00000000fffff984 */ /* 0x000fe20000000800 */
[----:B------:R-:W-:Y:S01]  /*3530*/  @!PT LDS RZ, [RZ] ;  /* 0x00000000fffff984 */ /* 0x000fe20000000800 */
[----:B------:R1:W-:Y:S01]  /*3540*/  LDGSTS.E.BYPASS.LTC128B.128 [R179+0x100], [R18.64], !P0 ;  /* 0x0010000012b37fae */ /* 0x0003e2000c101d46 */
[----:B------:R-:W-:-:S03]  /*3550*/  ISETP.GE.AND P0, PT, R188, c[0x0][0x1d4], PT ;  /* 0x00007500bc007a0c */ /* 0x000fc60003f06270 */
[----:B------:R1:W-:Y:S01]  /*3560*/  LDGSTS.E.BYPASS.LTC128B.128 [R179+0x2100], [R16.64], !P1 ;  /* 0x0210000010b37fae */ /* 0x0003e2000c901d46 */
[C---:B------:R-:W-:Y:S01]  /*3570*/  ISETP.LT.OR P1, PT, R13.reuse, 0x1, P0 ;  /* 0x000000010d00780c */ /* 0x040fe20000721670 */
[----:B------:R-:W-:Y:S01]  /*3580*/  HMMA.16816.F32 R68, R4, R34, RZ ;  /* 0x000000220444723c */ /* 0x000fe200000018ff */
[----:B------:R-:W-:-:S07]  /*3590*/  ISETP.LT.OR P0, PT, R13, 0x21, P0 ;  /* 0x000000210d00780c */ /* 0x000fce0000701670 */
[----:B-----5:R-:W-:Y:S04]  /*35a0*/  HMMA.16816.F32 R76, R4, R24, RZ ;  /* 0x00000018044c723c */ /* 0x020fe800000018ff */
[----:B------:R4:W-:Y:S01]  /*35b0*/  LDGSTS.E.BYPASS.LTC128B.128 [R179+0x4100], [R14.64], !P1 ;  /* 0x041000000eb37fae */ /* 0x0009e2000c901d46 */
[----:B------:R-:W-:-:S03]  /*35c0*/  IADD3 R2, P1, R2, R108, RZ ;  /* 0x0000006c02027210 */ /* 0x000fc60007f3e0ff */
[----:B------:R5:W-:Y:S01]  /*35d0*/  LDGSTS.E.BYPASS.LTC128B.128 [R179+0x1100], [R22.64], !P5 ;  /* 0x0110000016b37fae */ /* 0x000be2000e901d46 */
[----:B------:R-:W-:Y:S01]  /*35e0*/  HMMA.16816.F32 R64, R4, R26, RZ ;  /* 0x0000001a0440723c */ /* 0x000fe200000018ff */
[----:B------:R-:W-:Y:S01]  /*35f0*/  IMAD.X R3, R12, 0x1, R104, P1 ;  /* 0x000000010c037824 */ /* 0x000fe200008e0668 */
[----:B------:R-:W-:Y:S01]  /*3600*/  ISETP.GT.AND P1, PT, R190, 0x3f, PT ;  /* 0x0000003fbe00780c */ /* 0x000fe20003f24270 */
[----:B------:R5:W-:Y:S04]  /*3610*/  LDGSTS.E.BYPASS.LTC128B.128 [R179+0x3100], [R20.64], !P6 ;  /* 0x0310000014b37fae */ /* 0x000be8000f101d46 */
[----:B------:R5:W-:Y:S01]  /*3620*/  LDGSTS.E.BYPASS.LTC128B.128 [R179+0x5100], [R2.64], !P0 ;  /* 0x0510000002b37fae */ /* 0x000be2000c101d46 */
[----:B--2---:R-:W-:Y:S01]  /*3630*/  HMMA.16816.F32 R28, R8, R36, R28 ;  /* 0x00000024081c723c */ /* 0x004fe2000000181c */
[----:B------:R-:W-:-:S02]  /*3640*/  ISETP.GT.AND P0, PT, R100, R189, PT ;  /* 0x000000bd6400720c */ /* 0x000fc40003f04270 */
[----:B------:R-:W-:Y:S04]  /*3650*/  LDSM.16.M88.4 R4, [R176] ;  /* 0x00000000b004783b */ /* 0x000fe80000000200 */
[----:B------:R-:W-:Y:S01]  /*3660*/  LDSM.16.M88.4 R60, [R166+0x800] ;  /* 0x00080000a63c783b */ /* 0x000fe20000000200 */
[C---:B------:R-:W-:Y:S03]  /*3670*/  HMMA.16816.F32 R24, R8.reuse, R38, R44 ;  /* 0x000000260818723c */ /* 0x040fe6000000182c */
[----:B------:R-:W-:Y:S04]  /*3680*/  LDSM.16.M88.4 R80, [R166+0x1000] ;  /* 0x00100000a650783b */ /* 0x000fe80000000200 */
[----:B----4-:R-:W2:Y:S01]  /*3690*/  LDSM.16.M88.4 R12, [R166] ;  /* 0x00000000a60c783b */ /* 0x010ea20000000200 */
[C---:B---3--:R-:W-:Y:S03]  /*36a0*/  HMMA.16816.F32 R32, R8.reuse, R40, R48 ;  /* 0x000000280820723c */ /* 0x048fe60000001830 */
[----:B-1----:R-:W-:Y:S04]  /*36b0*/  LDSM.16.M88.4 R16, [R175] ;  /* 0x00000000af10783b */ /* 0x002fe80000000200 */
[----:B------:R-:W0:Y:S01]  /*36c0*/  LDGDEPBAR ;  /* 0x00000000000079af */ /* 0x000e220000000000 */
[----:B------:R-:W-:Y:S01]  /*36d0*/  HMMA.16816.F32 R36, R8, R42, R52 ;  /* 0x0000002a0824723c */ /* 0x000fe20000001834 */
[----:B-----5:R-:W-:-:S05]  /*36e0*/  IADD3 R2, R103, 0x4000, RZ ;  /* 0x0000400067027810 */ /* 0x020fca0007ffe0ff */
[----:B------:R-:W-:Y:S02]  /*36f0*/  IMAD.IADD R165, R2, 0x1, R0 ;  /* 0x0000000102a57824 */ /* 0x000fe400078e0200 */
[C---:B------:R-:W-:Y:S01]  /*3700*/  HMMA.16816.F32 R40, R8.reuse, R72, R56 ;  /* 0x000000480828723c */ /* 0x040fe20000001838 */
[----:B------:R-:W1:Y:S04]  /*3710*/  LDSM.16.M88.4 R56, [R166+0x1800] ;  /* 0x00180000a638783b */ /* 0x000e680000000200 */
[----:B------:R-:W3:Y:S03]  /*3720*/  LDSM.16.M88.4 R84, [R165+-0x4000] ;  /* 0xffc00000a554783b */ /* 0x000ee60000000200 */
[C---:B------:R-:W-:Y:S01]  /*3730*/  HMMA.16816.F32 R48, R8.reuse, R74, R68 ;  /* 0x0000004a0830723c */ /* 0x040fe20000001844 */
[----:B------:R-:W4:Y:S04]  /*3740*/  LDSM.16.M88.4 R92, [R165+-0x3800] ;  /* 0xffc80000a55c783b */ /* 0x000f280000000200 */
[----:B------:R-:W5:Y:S03]  /*3750*/  LDSM.16.M88.4 R96, [R165+-0x3000] ;  /* 0xffd00000a560783b */ /* 0x000f660000000200 */
[C---:B------:R-:W-:Y:S01]  /*3760*/  HMMA.16816.F32 R52, R8.reuse, R88, R76 ;  /* 0x000000580834723c */ /* 0x040fe2000000184c */
[----:B------:R-:W-:Y:S04]  /*3770*/  LDSM.16.M88.4 R72, [R164+0x2800] ;  /* 0x00280000a448783b */ /* 0x000fe80000000200 */
[----:B------:R-:W-:Y:S03]  /*3780*/  LDSM.16.M88.4 R68, [R103+0x2000] ;  /* 0x002000006744783b */ /* 0x000fe60000000200 */
[----:B------:R-:W-:Y:S01]  /*3790*/  HMMA.16816.F32 R44, R8, R90, R64 ;  /* 0x0000005a082c723c */ /* 0x000fe20000001840 */
[----:B------:R-:W-:Y:S04]  /*37a0*/  LDSM.16.M88.4 R64, [R164+0x2000] ;  /* 0x00200000a440783b */ /* 0x000fe80000000200 */
[----:B------:R-:W-:Y:S03]  /*37b0*/  LDSM.16.M88.4 R88, [R164+0x3000] ;  /* 0x00300000a458783b */ /* 0x000fe60000000200 */
[C---:B--2---:R-:W-:Y:S01]  /*37c0*/  HMMA.16816.F32 R20, R4.reuse, R12, R28 ;  /* 0x0000000c0414723c */ /* 0x044fe2000000181c */
[----:B------:R-:W-:Y:S07]  /*37d0*/  LDSM.16.M88.4 R76, [R103+0x2800] ;  /* 0x00280000674c783b */ /* 0x000fee0000000200 */
[C---:B------:R-:W-:Y:S08]  /*37e0*/  HMMA.16816.F32 R28, R4.reuse, R60, R32 ;  /* 0x0000003c041c723c */ /* 0x040ff00000001820 */
[C---:B------:R-:W-:Y:S01]  /*37f0*/  HMMA.16816.F32 R32, R4.reuse, R62, R36 ;  /* 0x0000003e0420723c */ /* 0x040fe20000001824 */
[----:B------:R-:W2:Y:S07]  /*3800*/  LDSM.16.M88.4 R60, [R165+-0x2800] ;  /* 0xffd80000a53c783b */ /* 0x000eae0000000200 */
[C---:B------:R-:W-:Y:S01]  /*3810*/  HMMA.16816.F32 R8, R4.reuse, R14, R24 ;  /* 0x0000000e0408723c */ /* 0x040fe20000001818 */
[----:B------:R-:W2:Y:S07]  /*3820*/  LDSM.16.M88.4 R12, [R173+0x4000] ;  /* 0x00400000ad0c783b */ /* 0x000eae0000000200 */
[C---:B------:R-:W-:Y:S08]  /*3830*/  HMMA.16816.F32 R36, R4.reuse, R80, R40 ;  /* 0x000000500424723c */ /* 0x040ff00000001828 */
[C---:B------:R-:W-:Y:S01]  /*3840*/  HMMA.16816.F32 R48, R4.reuse, R82, R48 ;  /* 0x000000520430723c */ /* 0x040fe20000001830 */
[----:B------:R-:W-:Y:S07]  /*3850*/  LDSM.16.M88.4 R80, [R166+0x2800] ;  /* 0x00280000a650783b */ /* 0x000fee0000000200 */
[C---:B-1----:R-:W-:Y:S08]  /*3860*/  HMMA.16816.F32 R52, R4.reuse, R56, R52 ;  /* 0x000000380434723c */ /* 0x042ff00000001834 */
[----:B------:R-:W-:Y:S01]  /*3870*/  HMMA.16816.F32 R40, R4, R58, R44 ;  /* 0x0000003a0428723c */ /* 0x000fe2000000182c */
[----:B------:R-:W1:Y:S07]  /*3880*/  LDSM.16.M88.4 R56, [R164+0x3800] ;  /* 0x00380000a438783b */ /* 0x000e6e0000000200 */
[C---:B---3--:R-:W-:Y:S08]  /*3890*/  HMMA.16816.F32 R24, R16.reuse, R84, R20 ;  /* 0x000000541018723c */ /* 0x048ff00000001814 */
[C---:B------:R-:W-:Y:S01]  /*38a0*/  HMMA.16816.F32 R20, R16.reuse, R86, R8 ;  /* 0x000000561014723c */ /* 0x040fe20000001808 */
[----:B------:R-:W3:Y:S04]  /*38b0*/  LDSM.16.M88.4 R8, [R174+0x4000] ;  /* 0x00400000ae08783b */ /* 0x000ee80000000200 */
[----:B------:R-:W-:Y:S03]  /*38c0*/  LDSM.16.M88.4 R84, [R166+0x3000] ;  /* 0x00300000a654783b */ /* 0x000fe60000000200 */
[C---:B----4-:R-:W-:Y:S08]  /*38d0*/  HMMA.16816.F32 R4, R16.reuse, R92, R28 ;  /* 0x0000005c1004723c */ /* 0x050ff0000000181c */
[C---:B------:R-:W-:Y:S01]  /*38e0*/  HMMA.16816.F32 R32, R16.reuse, R94, R32 ;  /* 0x0000005e1020723c */ /* 0x040fe20000001820 */
[----:B------:R-:W4:Y:S07]  /*38f0*/  LDSM.16.M88.4 R92, [R103+0x3000] ;  /* 0x00300000675c783b */ /* 0x000f2e0000000200 */
[C---:B-----5:R-:W-:Y:S08]  /*3900*/  HMMA.16816.F32 R36, R16.reuse, R96, R36 ;  /* 0x000000601024723c */ /* 0x060ff00000001824 */
[C---:B------:R-:W-:Y:S08]  /*3910*/  HMMA.16816.F32 R44, R16.reuse, R98, R48 ;  /* 0x00000062102c723c */ /* 0x040ff00000001830 */
[C---:B--2---:R-:W-:Y:S08]  /*3920*/  HMMA.16816.F32 R52, R16.reuse, R60, R52 ;  /* 0x0000003c1034723c */ /* 0x044ff00000001834 */
[----:B------:R-:W-:Y:S01]  /*3930*/  HMMA.16816.F32 R40, R16, R62, R40 ;  /* 0x0000003e1028723c */ /* 0x000fe20000001828 */
[----:B------:R-:W2:Y:S07]  /*3940*/  LDSM.16.M88.4 R60, [R103+0x3800] ;  /* 0x00380000673c783b */ /* 0x000eae0000000200 */
[C---:B------:R-:W-:Y:S08]  /*3950*/  HMMA.16816.F32 R28, R12.reuse, R64, R24 ;  /* 0x000000400c1c723c */ /* 0x040ff00000001818 */
[C---:B------:R-:W-:Y:S01]  /*3960*/  HMMA.16816.F32 R24, R12.reuse, R66, R20 ;  /* 0x000000420c18723c */ /* 0x040fe20000001814 */
[----:B------:R-:W-:Y:S07]  /*3970*/  LDSM.16.M88.4 R64, [R166+0x3800] ;  /* 0x00380000a640783b */ /* 0x000fee0000000200 */
[C---:B------:R-:W-:Y:S01]  /*3980*/  HMMA.16816.F32 R20, R12.reuse, R72, R4 ;  /* 0x000000480c14723c */ /* 0x040fe20000001804 */
[----:B------:R-:W-:Y:S07]  /*3990*/  LDSM.16.M88.4 R4, [R176+0x4000] ;  /* 0x00400000b004783b */ /* 0x000fee0000000200 */
[C---:B------:R-:W-:Y:S01]  /*39a0*/  HMMA.16816.F32 R16, R12.reuse, R74, R32 ;  /* 0x0000004a0c10723c */ /* 0x040fe20000001820 */
[----:B------:R-:W5:Y:S07]  /*39b0*/  LDSM.16.M88.4 R72, [R166+0x2000] ;  /* 0x00200000a648783b */ /* 0x000f6e0000000200 */
[C---:B------:R-:W-:Y:S08]  /*39c0*/  HMMA.16816.F32 R36, R12.reuse, R88, R36 ;  /* 0x000000580c24723c */ /* 0x040ff00000001824 */
[C---:B------:R-:W-:Y:S08]  /*39d0*/  HMMA.16816.F32 R48, R12.reuse, R90, R44 ;  /* 0x0000005a0c30723c */ /* 0x040ff0000000182c */
[C---:B-1----:R-:W-:Y:S08]  /*39e0*/  HMMA.16816.F32 R44, R12.reuse, R56, R52 ;  /* 0x000000380c2c723c */ /* 0x042ff00000001834 */
[----:B------:R-:W-:Y:S08]  /*39f0*/  HMMA.16816.F32 R40, R12, R58, R40 ;  /* 0x0000003a0c28723c */ /* 0x000ff00000001828 */
[C---:B---3--:R-:W-:Y:S08]  /*3a00*/  HMMA.16816.F32 R32, R8.reuse, R68, R28 ;  /* 0x000000440820723c */ /* 0x048ff0000000181c */
[C---:B------:R-:W-:Y:S01]  /*3a10*/  HMMA.16816.F32 R28, R8.reuse, R70, R24 ;  /* 0x00000046081c723c */ /* 0x040fe20000001818 */
[----:B------:R-:W-:Y:S07]  /*3a20*/  LDSM.16.M88.4 R68, [R165+-0x2000] ;  /* 0xffe00000a544783b */ /* 0x000fee0000000200 */
[C---:B------:R-:W-:Y:S01]  /*3a30*/  HMMA.16816.F32 R24, R8.reuse, R76, R20 ;  /* 0x0000004c0818723c */ /* 0x040fe20000001814 */
[----:B------:R-:W1:Y:S07]  /*3a40*/  LDSM.16.M88.4 R20, [R175+0x4000] ;  /* 0x00400000af14783b */ /* 0x000e6e0000000200 */
[C---:B------:R-:W-:Y:S01]  /*3a50*/  HMMA.16816.F32 R16, R8.reuse, R78, R16 ;  /* 0x0000004e0810723c */ /* 0x040fe20000001810 */
[----:B------:R-:W3:Y:S07]  /*3a60*/  LDSM.16.M88.4 R76, [R165+-0x1800] ;  /* 0xffe80000a54c783b */ /* 0x000eee0000000200 */
[C---:B----4-:R-:W-:Y:S08]  /*3a70*/  HMMA.16816.F32 R12, R8.reuse, R92, R36 ;  /* 0x0000005c080c723c */ /* 0x050ff00000001824 */
[C---:B------:R-:W-:Y:S08]  /*3a80*/  HMMA.16816.F32 R56, R8.reuse, R94, R48 ;  /* 0x0000005e0838723c */ /* 0x040ff00000001830 */
[C---:B--2---:R-:W-:Y:S08]  /*3a90*/  HMMA.16816.F32 R48, R8.reuse, R60, R44 ;  /* 0x0000003c0830723c */ /* 0x044ff0000000182c */
[----:B------:R-:W-:Y:S01]  /*3aa0*/  HMMA.16816.F32 R44, R8, R62, R40 ;  /* 0x0000003e082c723c */ /* 0x000fe20000001828 */
[----:B------:R-:W-:Y:S04]  /*3ab0*/  LDSM.16.M88.4 R60, [R164+0x4000] ;  /* 0x00400000a43c783b */ /* 0x000fe80000000200 */
[----:B------:R-:W-:Y:S03]  /*3ac0*/  LDSM.16.M88.4 R40, [R165+-0x1000] ;  /* 0xfff00000a528783b */ /* 0x000fe60000000200 */
[C---:B-----5:R-:W-:Y:S08]  /*3ad0*/  HMMA.16816.F32 R36, R4.reuse, R72, R32 ;  /* 0x000000480424723c */ /* 0x060ff00000001820 */
[C---:B------:R-:W-:Y:S01]  /*3ae0*/  HMMA.16816.F32 R52, R4.reuse, R82, R16 ;  /* 0x000000520434723c */ /* 0x040fe20000001810 */
[----:B------:R-:W2:Y:S07]  /*3af0*/  LDSM.16.M88.4 R16, [R173+0x8000] ;  /* 0x00800000ad10783b */ /* 0x000eae0000000200 */
        /* <DEDUP_REMOVED lines=8> */
[C---:B------:R-:W-:Y:S08]  /*3b80*/  HMMA.16816.F32 R48, R4.reuse, R64, R48 ;  /* 0x000000400430723c */ /* 0x040ff00000001830 */
[----:B------:R-:W-:Y:S01]  /*3b90*/  HMMA.16816.F32 R92, R4, R66, R44 ;  /* 0x00000042045c723c */ /* 0x000fe2000000182c */
[----:B------:R-:W-:Y:S04]  /*3ba0*/  LDSM.16.M88.4 R64, [R103+0x4800] ;  /* 0x004800006740783b */ /* 0x000fe80000000200 */
[----:B------:R-:W-:Y:S03]  /*3bb0*/  LDSM.16.M88.4 R44, [R164+0x5000] ;  /* 0x00500000a42c783b */ /* 0x000fe60000000200 */
[C---:B-1----:R-:W-:Y:S01]  /*3bc0*/  HMMA.16816.F32 R4, R20.reuse, R68, R36 ;  /* 0x000000441404723c */ /* 0x042fe20000001824 */
[----:B------:R-:W1:Y:S07]  /*3bd0*/  LDSM.16.M88.4 R36, [R103+0x4000] ;  /* 0x004000006724783b */ /* 0x000e6e0000000200 */
[C---:B------:R-:W-:Y:S08]  /*3be0*/  HMMA.16816.F32 R28, R20.reuse, R70, R28 ;  /* 0x00000046141c723c */ /* 0x040ff0000000181c */
[----:B---3--:R-:W-:Y:S01]  /*3bf0*/  HMMA.16816.F32 R68, R20, R78, R52 ;  /* 0x0000004e1444723c */ /* 0x008fe20000001834 */
[----:B------:R-:W3:Y:S07]  /*3c00*/  LDSM.16.M88.4 R52, [R164+0x4800] ;  /* 0x00480000a434783b */ /* 0x000eee0000000200 */
[----:B--2---:R-:W-:Y:S08]  /*3c10*/  HMMA.16816.F32 R4, R16, R60, R4 ;  /* 0x0000003c1004723c */ /* 0x004ff00000001804 */
[C---:B------:R-:W-:Y:S08]  /*3c20*/  HMMA.16816.F32 R32, R20.reuse, R76, R32 ;  /* 0x0000004c1420723c */ /* 0x040ff00000001820 */
[C---:B------:R-:W-:Y:S01]  /*3c30*/  HMMA.16816.F32 R76, R20.reuse, R42, R8 ;  /* 0x0000002a144c723c */ /* 0x040fe20000001808 */
[----:B------:R-:W-:Y:S07]  /*3c40*/  LDSM.16.M88.4 R8, [R176+0x8000] ;  /* 0x00800000b008783b */ /* 0x000fee0000000200 */
[----:B----4-:R-:W-:Y:S01]  /*3c50*/  HMMA.16816.F32 R88, R20, R84, R48 ;  /* 0x000000541458723c */ /* 0x010fe20000001830 */
[----:B------:R-:W2:Y:S07]  /*3c60*/  LDSM.16.M88.4 R48, [R166+0x4000] ;  /* 0x00400000a630783b */ /* 0x000eae0000000200 */
[----:B------:R-:W-:Y:S01]  /*3c70*/  HMMA.16816.F32 R28, R16, R62, R28 ;  /* 0x0000003e101c723c */ /* 0x000fe2000000181c */
[----:B------:R-:W-:Y:S07]  /*3c80*/  LDSM.16.M88.4 R60, [R166+0x4800] ;  /* 0x00480000a63c783b */ /* 0x000fee0000000200 */
[----:B------:R-:W-:Y:S08]  /*3c90*/  HMMA.16816.F32 R80, R20, R40, R24 ;  /* 0x000000281450723c */ /* 0x000ff00000001818 */
[C---:B-1----:R-:W-:Y:S01]  /*3ca0*/  HMMA.16816.F32 R24, R12.reuse, R36, R4 ;  /* 0x000000240c18723c */ /* 0x042fe20000001804 */
[----:B------:R-:W1:Y:S07]  /*3cb0*/  LDSM.16.M88.4 R4, [R175+0x8000] ;  /* 0x00800000af04783b */ /* 0x000e6e0000000200 */
[----:B------:R-:W-:Y:S08]  /*3cc0*/  HMMA.16816.F32 R28, R12, R38, R28 ;  /* 0x000000260c1c723c */ /* 0x000ff0000000181c */
[----:B---3--:R-:W-:Y:S08]  /*3cd0*/  HMMA.16816.F32 R32, R16, R52, R32 ;  /* 0x000000341020723c */ /* 0x008ff00000001820 */
[----:B--2---:R-:W-:Y:S08]  /*3ce0*/  HMMA.16816.F32 R24, R8, R48, R24 ;  /* 0x000000300818723c */ /* 0x004ff00000001818 */
[----:B------:R-:W-:Y:S01]  /*3cf0*/  HMMA.16816.F32 R40, R16, R54, R68 ;  /* 0x000000361028723c */ /* 0x000fe20000001844 */
[----:B------:R-:W2:Y:S04]  /*3d00*/  LDSM.16.M88.4 R68, [R103+0x5000] ;  /* 0x005000006744783b */ /* 0x000ea80000000200 */
[----:B------:R-:W3:Y:S03]  /*3d10*/  LDSM.16.M88.4 R52, [R165+0x800] ;  /* 0x00080000a534783b */ /* 0x000ee60000000200 */
[----:B------:R-:W-:Y:S08]  /*3d20*/  HMMA.16816.F32 R28, R8, R50, R28 ;  /* 0x00000032081c723c */ /* 0x000ff0000000181c */
[----:B------:R-:W-:Y:S08]  /*3d30*/  HMMA.16816.F32 R36, R12, R64, R32 ;  /* 0x000000400c24723c */ /* 0x000ff00000001820 */
[----:B-1----:R-:W-:Y:S08]  /*3d40*/  HMMA.16816.F32 R48, R4, R56, R24 ;  /* 0x000000380430723c */ /* 0x002ff00000001818 */
[----:B------:R-:W-:Y:S08]  /*3d50*/  HMMA.16816.F32 R84, R20, R86, R92 ;  /* 0x000000561454723c */ /* 0x000ff0000000185c */
[----:B------:R-:W-:Y:S08]  /*3d60*/  HMMA.16816.F32 R20, R16, R44, R80 ;  /* 0x0000002c1014723c */ /* 0x000ff00000001850 */
[----:B------:R-:W-:Y:S01]  /*3d70*/  HMMA.16816.F32 R32, R12, R66, R40 ;  /* 0x000000420c20723c */ /* 0x000fe20000001828 */
[----:B------:R-:W-:-:S07]  /*3d80*/  FMUL.FTZ R0, R48, c[0x0][0x320] ;  /* 0x0000c80030007a20 */ /* 0x000fce0000410000 */
[----:B------:R-:W-:Y:S01]  /*3d90*/  HMMA.16816.F32 R28, R4, R58, R28 ;  /* 0x0000003a041c723c */ /* 0x000fe2000000181c */
[----:B------:R-:W1:Y:S07]  /*3da0*/  LDSM.16.M88.4 R56, [R166+0x5000] ;  /* 0x00500000a638783b */ /* 0x000e6e0000000200 */
[----:B------:R-:W-:Y:S08]  /*3db0*/  HMMA.16816.F32 R36, R8, R60, R36 ;  /* 0x0000003c0824723c */ /* 0x000ff00000001824 */
[----:B------:R-:W-:Y:S01]  /*3dc0*/  HMMA.16816.F32 R44, R16, R46, R76 ;  /* 0x0000002e102c723c */ /* 0x000fe2000000184c */
[----:B------:R4:W1:Y:S07]  /*3dd0*/  MUFU.TANH R76, R0 ;  /* 0x00000000004c7308 */ /* 0x00086e0000002400 */
[----:B--2---:R-:W-:Y:S08]  /*3de0*/  HMMA.16816.F32 R24, R12, R68, R20 ;  /* 0x000000440c18723c */ /* 0x004ff00000001814 */
[----:B------:R-:W-:Y:S01]  /*3df0*/  HMMA.16816.F32 R20, R8, R62, R32 ;  /* 0x0000003e0814723c */ /* 0x000fe20000001820 */
[----:B----4-:R-:W-:Y:S01]  /*3e00*/  FMUL.FTZ R0, R49, c[0x0][0x320] ;  /* 0x0000c80031007a20 */ /* 0x010fe20000410000 */
[----:B------:R-:W2:Y:S06]  /*3e10*/  LDSM.16.M88.4 R60, [R103+0x5800] ;  /* 0x00580000673c783b */ /* 0x000eac0000000200 */
[----:B------:R-:W-:Y:S01]  /*3e20*/  HMMA.16816.F32 R64, R16, R72, R88 ;  /* 0x000000481040723c */ /* 0x000fe20000001858 */
[----:B------:R4:W1:Y:S07]  /*3e30*/  MUFU.TANH R72, R0 ;  /* 0x0000000000487308 */ /* 0x00086e0000002400 */
[----:B---3--:R-:W-:Y:S08]  /*3e40*/  HMMA.16816.F32 R36, R4, R52, R36 ;  /* 0x000000340424723c */ /* 0x008ff00000001824 */
[----:B------:R-:W-:Y:S01]  /*3e50*/  HMMA.16816.F32 R40, R12, R70, R44 ;  /* 0x000000460c28723c */ /* 0x000fe2000000182c */
[----:B----4-:R-:W-:Y:S01]  /*3e60*/  FMUL.FTZ R0, R50, c[0x0][0x320] ;  /* 0x0000c80032007a20 */ /* 0x010fe20000410000 */
[----:B------:R-:W3:Y:S03]  /*3e70*/  LDSM.16.M88.4 R44, [R166+0x5800] ;  /* 0x00580000a62c783b */ /* 0x000ee60000000200 */
[----:B------:R4:W2:Y:S03]  /*3e80*/  MUFU.TANH R81, R0 ;  /* 0x0000000000517308 */ /* 0x0008a60000002400 */
[----:B-1----:R-:W-:Y:S08]  /*3e90*/  HMMA.16816.F32 R32, R8, R56, R24 ;  /* 0x000000380820723c */ /* 0x002ff00000001818 */
[----:B------:R-:W-:Y:S01]  /*3ea0*/  HMMA.16816.F32 R24, R4, R54, R20 ;  /* 0x000000360418723c */ /* 0x000fe20000001814 */
[----:B----4-:R-:W-:-:S02]  /*3eb0*/  FMUL.FTZ R0, R51, c[0x0][0x320] ;  /* 0x0000c80033007a20 */ /* 0x010fc40000410000 */
[----:B------:R-:W1:Y:S05]  /*3ec0*/  LDSM.16.M88.4 R48, [R165+0x1000] ;  /* 0x00100000a530783b */ /* 0x000e6a0000000200 */
[----:B------:R-:W-:Y:S01]  /*3ed0*/  HMMA.16816.F32 R16, R16, R74, R84 ;  /* 0x0000004a1010723c */ /* 0x000fe20000001854 */
[----:B------:R4:W1:Y:S07]  /*3ee0*/  MUFU.TANH R80, R0 ;  /* 0x0000000000507308 */ /* 0x00086e0000002400 */
[----:B--2---:R-:W-:Y:S01]  /*3ef0*/  HMMA.16816.F32 R20, R12, R60, R64 ;  /* 0x0000003c0c14723c */ /* 0x004fe20000001840 */
[----:B----4-:R-:W-:-:S04]  /*3f00*/  FMUL.FTZ R0, R28, c[0x0][0x320] ;  /* 0x0000c8001c007a20 */ /* 0x010fc80000410000 */
[----:B------:R2:W4:Y:S11]  /*3f10*/  MUFU.TANH R69, R0 ;  /* 0x0000000000457308 */ /* 0x0005360000002400 */
[----:B------:R-:W-:Y:S08]  /*3f20*/  HMMA.16816.F32 R12, R12, R62, R16 ;  /* 0x0000003e0c0c723c */ /* 0x000ff00000001810 */
[----:B---3--:R-:W-:Y:S01]  /*3f30*/  HMMA.16816.F32 R16, R8, R44, R20 ;  /* 0x0000002c0810723c */ /* 0x008fe20000001814 */
[----:B--2---:R-:W-:-:S07]  /*3f40*/  FMUL.FTZ R0, R29, c[0x0][0x320] ;  /* 0x0000c8001d007a20 */ /* 0x004fce0000410000 */
[----:B-1----:R-:W-:Y:S01]  /*3f50*/  HMMA.16816.F32 R32, R4, R48, R32 ;  /* 0x000000300420723c */ /* 0x002fe20000001820 */
        /* <DEDUP_REMOVED lines=90> */
.L_x_1223:
        /* <DEDUP_REMOVED lines=8> */
[----:B--2---:R-:W-:Y:S01]  /*4580*/  IMAD.X R7, R4, 0x1, R101, P0 ;  /* 0x0000000104077824 */ /* 0x004fe200000e0665 */
        /* <DEDUP_REMOVED lines=12> */
.L_x_1224:
        /* <DEDUP_REMOVED lines=21> */
.L_x_1125:
[----:B--234-:R-:W-:Y:S05]  /*47a0*/  BSYNC B0 ;  /* 0x0000000000007941 */ /* 0x01cfea0003800000 */
.L_x_1124:
[----:B-1----:R-:W-:Y:S01]  /*47b0*/  MOV R2, 0x1 ;  /* 0x0000000100027802 */ /* 0x002fe20000000f00 */
[----:B------:R-:W0:Y:S01]  /*47c0*/  LDGDEPBAR ;  /* 0x00000000000079af */ /* 0x000e220000000000 */
[----:B------:R-:W-:-:S02]  /*47d0*/  IADD3 R0, R212, R205, RZ ;  /* 0x000000cdd4007210 */ /* 0x000fc40007ffe0ff */
[----:B------:R-:W-:Y:S01]  /*47e0*/  IADD3 R6, -R206, R105, RZ ;  /* 0x00000069ce067210 */ /* 0x000fe20007ffe1ff */
[----:B------:R-:W-:Y:S02]  /*47f0*/  IMAD R2, R100, -0x40, R2 ;  /* 0xffffffc064027824 */ /* 0x000fe400078e0202 */
[----:B------:R-:W-:-:S04]  /*4800*/  @P4 IMAD.HI.U32 R3, R0, c[0x0][0x2c8], RZ ;  /* 0x0000b20000034a27 */ /* 0x000fc800078e00ff */
[----:B------:R-:W-:Y:S01]  /*4810*/  IMAD.MOV.U32 R4, RZ, RZ, R0 ;  /* 0x000000ffff047224 */ /* 0x000fe200078e0000 */
[----:B------:R-:W-:Y:S02]  /*4820*/  IADD3 R0, -R206, R2, R203 ;  /* 0x00000002ce007210 */ /* 0x000fe40007ffe1cb */
[----:B------:R-:W-:-:S03]  /*4830*/  @P4 SHF.R.U32.HI R4, RZ, c[0x0][0x2cc], R3 ;  /* 0x0000b300ff044a19 */ /* 0x000fc60000011603 */
[----:B------:R-:W-:Y:S01]  /*4840*/  IMAD.IADD R5, R0, 0x1, -R204 ;  /* 0x0000000100057824 */ /* 0x000fe200078e0acc */
[----:B------:R-:W-:Y:S05]  /*4850*/  BRA.DIV ~URZ, `(.L_x_1128) ;  /* 0x0000d5927f007947 */ /* 0x000fea000b800000 */
[----:B------:R1:W2:Y:S02]  /*4860*/  SHFL.IDX PT, R0, R4, RZ, 0x1c1f ;  /* 0x001c1fff04007589 */ /* 0x0002a400000e0000 */
.L_x_1225:
        /* <DEDUP_REMOVED lines=35> */
[----:B------:R-:W2:Y:S02]  /*4aa0*/  SHFL.IDX PT, R0, R4, 0x1, 0x1c1f ;  /* 0x003c1f0004007f89 */ /* 0x000ea400000e0000 */
[----:B--2---:R-:W-:-:S05]  /*4ab0*/  IMAD.IADD R0, R5, 0x1, R0 ;  /* 0x0000000105007824 */ /* 0x004fca00078e0200 */
[----:B------:R-:W-:Y:S02]  /*4ac0*/  IMNMX R3, R6, R0, PT ;  /* 0x0000000006037217 */ /* 0x000fe40003800200 */
[----:B------:R-:W-:Y:S02]  /*4ad0*/  FMNMX.FTZ R0, R9, R10, !PT ;  /* 0x0000000a09007209 */ /* 0x000fe40007810000 */
[C---:B------:R-:W-:Y:S02]  /*4ae0*/  ISETP.GT.AND P5, PT, R3.reuse, RZ, PT ;  /* 0x000000ff0300720c */ /* 0x040fe40003fa4270 */
[C---:B------:R-:W-:Y:S02]  /*4af0*/  ISETP.GT.AND P2, PT, R3.reuse, 0x1, PT ;  /* 0x000000010300780c */ /* 0x040fe40003f44270 */
[----:B------:R-:W-:Y:S02]  /*4b00*/  ISETP.GT.AND P0, PT, R3, 0x8, PT ;  /* 0x000000080300780c */ /* 0x000fe40003f04270 */
[----:B------:R-:W-:-:S02]  /*4b10*/  FSEL R6, R81, -INF , P5 ;  /* 0xff80000051067808 */ /* 0x000fc40002800000 */
        /* <DEDUP_REMOVED lines=55> */
[----:B------:R-:W-:Y:S01]  /*4e90*/  FMNMX.FTZ R2, R102, R2, !PT ;  /* 0x0000000266027209 */ /* 0x000fe20007810000 */
[----:B------:R-:W2:Y:S03]  /*4ea0*/  SHFL.BFLY PT, R3, R0, 0x2, 0x1f ;  /* 0x0c401f0000037f89 */ /* 0x000ea600000e0000 */
[----:B------:R-:W-:-:S05]  /*4eb0*/  FMNMX.FTZ R2, R101, R2, !PT ;  /* 0x0000000265027209 */ /* 0x000fca0007810000 */
[----:B-1----:R-:W1:Y:S01]  /*4ec0*/  SHFL.BFLY PT, R4, R2, 0x2, 0x1f ;  /* 0x0c401f0002047f89 */ /* 0x002e6200000e0000 */
[----:B--2---:R-:W-:-:S05]  /*4ed0*/  FMNMX.FTZ R0, R3, R0, !PT ;  /* 0x0000000003007209 */ /* 0x004fca0007810000 */
[----:B------:R-:W2:Y:S01]  /*4ee0*/  SHFL.BFLY PT, R3, R0, 0x1, 0x1f ;  /* 0x0c201f0000037f89 */ /* 0x000ea200000e0000 */
[----:B-1----:R-:W-:-:S05]  /*4ef0*/  FMNMX.FTZ R4, R2, R4, !PT ;  /* 0x0000000402047209 */ /* 0x002fca0007810000 */
[----:B------:R1:W3:Y:S01]  /*4f00*/  SHFL.BFLY PT, R5, R4, 0x1, 0x1f ;  /* 0x0c201f0004057f89 */ /* 0x0002e200000e0000 */
[----:B--2---:R-:W-:-:S05]  /*4f10*/  FMNMX.FTZ R100, R0, R3, !PT ;  /* 0x0000000300647209 */ /* 0x004fca0007810000 */
.L_x_1226:
[C---:B------:R-:W-:Y:S01]  /*4f20*/  FMUL.FTZ R0, R100.reuse, c[0x0][0x2d0] ;  /* 0x0000b40064007a20 */ /* 0x040fe20000410000 */
[----:B------:R-:W-:Y:S01]  /*4f30*/  FSETP.NEU.FTZ.AND P0, PT, R100, -INF , PT ;  /* 0xff8000006400780b */ /* 0x000fe20003f1d000 */
[----:B------:R-:W-:Y:S01]  /*4f40*/  WARPSYNC 0xffffffff ;  /* 0xffffffff00007948 */ /* 0x000fe20003800000 */
[----:B---3--:R-:W-:Y:S01]  /*4f50*/  FMNMX.FTZ R12, R5, R4, !PT ;  /* 0x00000004050c7209 */ /* 0x008fe20007810000 */
        /* <DEDUP_REMOVED lines=13> */
[----:B--2---:R-:W-:-:S04]  /*5030*/  FFMA.FTZ R2, R10, c[0x0][0x2d0], -R0 ;  /* 0x0000b4000a027a23 */ /* 0x004fc80000010800 */
[----:B------:R2:W-:Y:S01]  /*5040*/  MUFU.EX2 R152, R2 ;  /* 0x0000000200987308 */ /* 0x0005e20000000800 */
[--C-:B---3--:R-:W-:Y:S02]  /*5050*/  FFMA.FTZ R3, R14, c[0x0][0x2d0], -R0.reuse ;  /* 0x0000b4000e037a23 */ /* 0x108fe40000010800 */
[----:B------:R-:W-:-:S05]  /*5060*/  FFMA.FTZ R14, R78, c[0x0][0x2d0], -R0 ;  /* 0x0000b4004e0e7a23 */ /* 0x000fca0000010800 */
[----:B------:R-:W3:Y:S01]  /*5070*/  MUFU.EX2 R156, R3 ;  /* 0x00000003009c7308 */ /* 0x000ee20000000800 */
[----:B--2---:R-:W-:-:S07]  /*5080*/  FMUL.FTZ R2, R12, c[0x0][0x2d0] ;  /* 0x0000b4000c027a20 */ /* 0x004fce0000410000 */
[----:B------:R-:W-:Y:S01]  /*5090*/  MUFU.EX2 R14, R14 ;  /* 0x0000000e000e7308 */ /* 0x000fe20000000800 */
[----:B------:R-:W-:Y:S02]  /*50a0*/  FSEL R2, R2, RZ, P0 ;  /* 0x000000ff02027208 */ /* 0x000fe40000000000 */
[----:B---3--:R-:W-:-:S03]  /*50b0*/  F2FP.PACK_AB R10, R156, R13 ;  /* 0x0000000d9c0a723e */ /* 0x008fc600000000ff */
[----:B------:R-:W-:-:S04]  /*50c0*/  FFMA.FTZ R3, R6, c[0x0][0x2d0], -R2 ;  /* 0x0000b40006037a23 */ /* 0x000fc80000010802 */
[----:B------:R2:W-:Y:S02]  /*50d0*/  MUFU.EX2 R155, R3 ;  /* 0x00000003009b7308 */ /* 0x0005e40000000800 */
[--C-:B--2---:R-:W-:Y:S02]  /*50e0*/  FFMA.FTZ R3, R7, c[0x0][0x2d0], -R2.reuse ;  /* 0x0000b40007037a23 */ /* 0x104fe40000010802 */
[----:B-1----:R-:W1:Y:S04]  /*50f0*/  LDSM.16.MT88.4 R4, [R168] ;  /* 0x00000000a804783b */ /* 0x002e680000004200 */
[----:B------:R2:W3:Y:S02]  /*5100*/  MUFU.EX2 R153, R3 ;  /* 0x0000000300997308 */ /* 0x0004e40000000800 */
[----:B--2---:R-:W-:Y:S01]  /*5110*/  FFMA.FTZ R3, R8, c[0x0][0x2d0], -R2 ;  /* 0x0000b40008037a23 */ /* 0x004fe20000010802 */
[----:B------:R-:W-:-:S02]  /*5120*/  F2FP.PACK_AB R8, R152, R154 ;  /* 0x0000009a9808723e */ /* 0x000fc400000000ff */
[----:B---3--:R-:W-:-:S03]  /*5130*/  F2FP.PACK_AB R9, R153, R155 ;  /* 0x0000009b9909723e */ /* 0x008fc600000000ff */
        /* <DEDUP_REMOVED lines=12> */
[----:B-1----:R-:W-:Y:S01]  /*5200*/  FFMA.FTZ R3, R23, c[0x0][0x2d0], -R0 ;  /* 0x0000b40017037a23 */ /* 0x002fe20000010800 */
[----:B--2---:R-:W-:-:S03]  /*5210*/  F2FP.PACK_AB R4, R215, R183 ;  /* 0x000000b7d704723e */ /* 0x004fc600000000ff */
[----:B------:R1:W-:Y:S02]  /*5220*/  MUFU.EX2 R214, R3 ;  /* 0x0000000300d67308 */ /* 0x0003e40000000800 */
[----:B-1----:R-:W-:Y:S02]  /*5230*/  FFMA.FTZ R3, R24, c[0x0][0x2d0], -R0 ;  /* 0x0000b40018037a23 */ /* 0x002fe40000010800 */
[----:B------:R-:W-:Y:S04]  /*5240*/  HMMA.16816.F32 R24, R8, R6, RZ ;  /* 0x000000060818723c */ /* 0x000fe800000018ff */
[----:B------:R1:W2:Y:S02]  /*5250*/  MUFU.EX2 R219, R3 ;  /* 0x0000000300db7308 */ /* 0x0002a40000000800 */
[----:B-1----:R-:W-:Y:S01]  /*5260*/  FFMA.FTZ R3, R15, c[0x0][0x2d0], -R2 ;  /* 0x0000b4000f037a23 */ /* 0x002fe20000010802 */
[----:B--2---:R-:W-:Y:S01]  /*5270*/  F2FP.PACK_AB R6, R219, R214 ;  /* 0x000000d6db06723e */ /* 0x004fe200000000ff */
[----:B------:R-:W-:-:S04]  /*5280*/  FFMA.FTZ R15, R79, c[0x0][0x2d0], -R0 ;  /* 0x0000b4004f0f7a23 */ /* 0x000fc80000010800 */
[----:B------:R1:W-:Y:S08]  /*5290*/  MUFU.EX2 R213, R3 ;  /* 0x0000000300d57308 */ /* 0x0003f00000000800 */
[----:B------:R-:W-:Y:S01]  /*52a0*/  MUFU.EX2 R15, R15 ;  /* 0x0000000f000f7308 */ /* 0x000fe20000000800 */
[--C-:B-1----:R-:W-:Y:S02]  /*52b0*/  FFMA.FTZ R3, R22, c[0x0][0x2d0], -R2.reuse ;  /* 0x0000b40016037a23 */ /* 0x102fe40000010802 */
[----:B------:R-:W-:Y:S01]  /*52c0*/  HMMA.16816.F32 R20, R8, R40, RZ ;  /* 0x000000280814723c */ /* 0x000fe200000018ff */
[----:B------:R-:W-:Y:S04]  /*52d0*/  LDSM.16.MT88.4 R40, [R168+0x2800] ;  /* 0x00280000a828783b */ /* 0x000fe80000004200 */
        /* <DEDUP_REMOVED lines=16> */
[----:B------:R-:W-:Y:S01]  /*53e0*/  LDSM.16.MT88.4 R56, [R170+0x2000] ;  /* 0x00200000aa38783b */ /* 0x000fe20000004200 */
[----:B------:R2:W-:Y:S06]  /*53f0*/  MUFU.EX2 R172, R3 ;  /* 0x0000000300ac7308 */ /* 0x0005ec0000000800 */
[C---:B------:R-:W-:Y:S08]  /*5400*/  HMMA.16816.F32 R144, R4.reuse, R44, R20 ;  /* 0x0000002c0490723c */ /* 0x040ff00000001814 */
[----:B------:R-:W-:Y:S01]  /*5410*/  HMMA.16816.F32 R140, R4, R46, R16 ;  /* 0x0000002e048c723c */ /* 0x000fe20000001810 */
[----:B------:R-:W5:Y:S01]  /*5420*/  LDSM.16.MT88.4 R44, [R167+0x2800] ;  /* 0x00280000a72c783b */ /* 0x000f620000004200 */
[----:B--2---:R-:W-:-:S04]  /*5430*/  FFMA.FTZ R3, R73, c[0x0][0x2d0], -R0 ;  /* 0x0000b40049037a23 */ /* 0x004fc80000010800 */
[----:B------:R2:W-:Y:S02]  /*5440*/  MUFU.EX2 R177, R3 ;  /* 0x0000000300b17308 */ /* 0x0005e40000000800 */
[----:B-1----:R-:W-:Y:S08]  /*5450*/  HMMA.16816.F32 R20, R8, R52, RZ ;  /* 0x000000340814723c */ /* 0x002ff000000018ff */
[----:B------:R-:W-:Y:S01]  /*5460*/  HMMA.16816.F32 R124, R4, R38, R48 ;  /* 0x00000026047c723c */ /* 0x000fe20000001830 */
[----:B------:R-:W-:Y:S01]  /*5470*/  LDSM.16.MT88.4 R48, [R169+0x2800] ;  /* 0x00280000a930783b */ /* 0x000fe20000004200 */
[----:B--2---:R-:W-:-:S06]  /*5480*/  FFMA.FTZ R3, R72, c[0x0][0x2d0], -R0 ;  /* 0x0000b40048037a23 */ /* 0x004fcc0000010800 */
[C---:B------:R-:W-:Y:S01]  /*5490*/  HMMA.16816.F32 R16, R8.reuse, R54, RZ ;  /* 0x000000360810723c */ /* 0x040fe200000018ff */
[----:B------:R-:W1:Y:S01]  /*54a0*/  LDSM.16.MT88.4 R52, [R170+0x2800] ;  /* 0x00280000aa34783b */ /* 0x000e620000004200 */
[----:B------:R2:W1:Y:S06]  /*54b0*/  MUFU.EX2 R180, R3 ;  /* 0x0000000300b47308 */ /* 0x00046c0000000800 */
[----:B------:R-:W-:Y:S08]  /*54c0*/  HMMA.16816.F32 R36, R8, R64, RZ ;  /* 0x000000400824723c */ /* 0x000ff000000018ff */
[----:B---3--:R-:W-:Y:S01]  /*54d0*/  HMMA.16816.F32 R108, R4, R28, R20 ;  /* 0x0000001c046c723c */ /* 0x008fe20000001814 */
[----:B--2---:R-:W-:-:S04]  /*54e0*/  FFMA.FTZ R3, R70, c[0x0][0x2d0], -R2 ;  /* 0x0000b40046037a23 */ /* 0x004fc80000010802 */
[----:B------:R2:W-:Y:S03]  /*54f0*/  MUFU.EX2 R162, R3 ;  /* 0x0000000300a27308 */ /* 0x0005e60000000800 */
[C---:B------:R-:W-:Y:S01]  /*5500*/  HMMA.16816.F32 R32, R8.reuse, R66, RZ ;  /* 0x000000420820723c */ /* 0x040fe200000018ff */
[----:B------:R-:W3:Y:S07]  /*5510*/  LDSM.16.MT88.4 R64, [R167+0x4000] ;  /* 0x00400000a740783b */ /* 0x000eee0000004200 */
[----:B----4-:R-:W-:Y:S01]  /*5520*/  HMMA.16816.F32 R20, R8, R24, RZ ;  /* 0x000000180814723c */ /* 0x010fe200000018ff */
[----:B--2---:R-:W-:-:S07]  /*5530*/  FFMA.FTZ R3, R68, c[0x0][0x2d0], -R2 ;  /* 0x0000b40044037a23 */ /* 0x004fce0000010802 */
[C---:B------:R-:W-:Y:S08]  /*5540*/  HMMA.16816.F32 R136, R4.reuse, R30, R16 ;  /* 0x0000001e0488723c */ /* 0x040ff00000001810 */
[----:B-----5:R-:W-:Y:S01]  /*5550*/  HMMA.16816.F32 R128, R4, R44, R36 ;  /* 0x0000002c0480723c */ /* 0x020fe20000001824 */
[----:B------:R-:W2:Y:S07]  /*5560*/  LDSM.16.MT88.4 R36, [R168+0x4000] ;  /* 0x00400000a824783b */ /* 0x000eae0000004200 */
[C---:B------:R-:W-:Y:S08]  /*5570*/  HMMA.16816.F32 R28, R8.reuse, R58, RZ ;  /* 0x0000003a081c723c */ /* 0x040ff000000018ff */
[----:B------:R-:W-:Y:S08]  /*5580*/  HMMA.16816.F32 R16, R8, R26, RZ ;  /* 0x0000001a0810723c */ /* 0x000ff000000018ff */
[C---:B------:R-:W-:Y:S01]  /*5590*/  HMMA.16816.F32 R112, R4.reuse, R46, R32 ;  /* 0x0000002e0470723c */ /* 0x040fe20000001820 */
[----:B------:R-:W4:Y:S07]  /*55a0*/  LDSM.16.MT88.4 R44, [R167+0x4800] ;  /* 0x00480000a72c783b */ /* 0x000f2e0000004200 */
[----:B------:R-:W-:Y:S08]  /*55b0*/  HMMA.16816.F32 R120, R4, R40, R20 ;  /* 0x000000280478723c */ /* 0x000ff00000001814 */
[C---:B------:R-:W-:Y:S08]  /*55c0*/  HMMA.16816.F32 R20, R8.reuse, R62, RZ ;  /* 0x0000003e0814723c */ /* 0x040ff000000018ff */
[----:B------:R-:W-:Y:S08]  /*55d0*/  HMMA.16816.F32 R32, R8, R56, RZ ;  /* 0x000000380820723c */ /* 0x000ff000000018ff */
[C---:B-1----:R-:W-:Y:S01]  /*55e0*/  HMMA.16816.F32 R92, R4.reuse, R54, R28 ;  /* 0x00000036045c723c */ /* 0x042fe2000000181c */
[----:B------:R-:W1:Y:S07]  /*55f0*/  LDSM.16.MT88.4 R28, [R168+0x4800] ;  /* 0x00480000a81c783b */ /* 0x000e6e0000004200 */
[----:B------:R-:W-:Y:S08]  /*5600*/  HMMA.16816.F32 R104, R4, R42, R16 ;  /* 0x0000002a0468723c */ /* 0x000ff00000001810 */
[----:B---3--:R-:W-:Y:S08]  /*5610*/  HMMA.16816.F32 R16, R8, R64, RZ ;  /* 0x000000400810723c */ /* 0x008ff000000018ff */
[C---:B------:R-:W-:Y:S08]  /*5620*/  HMMA.16816.F32 R84, R4.reuse, R50, R20 ;  /* 0x000000320454723c */ /* 0x040ff00000001814 */
[----:B------:R-:W-:Y:S01]  /*5630*/  HMMA.16816.F32 R96, R4, R52, R32 ;  /* 0x000000340460723c */ /* 0x000fe20000001820 */
[----:B------:R-:W3:Y:S07]  /*5640*/  LDSM.16.MT88.4 R32, [R170+0x4000] ;  /* 0x00400000aa20783b */ /* 0x000eee0000004200 */
[C---:B--2---:R-:W-:Y:S08]  /*5650*/  HMMA.16816.F32 R20, R8.reuse, R36, RZ ;  /* 0x000000240814723c */ /* 0x044ff000000018ff */
[----:B------:R-:W-:Y:S08]  /*5660*/  HMMA.16816.F32 R24, R8, R60, RZ ;  /* 0x0000003c0818723c */ /* 0x000ff000000018ff */
[----:B----4-:R-:W-:Y:S08]  /*5670*/  HMMA.16816.F32 R80, R4, R44, R16 ;  /* 0x0000002c0450723c */ /* 0x010ff00000001810 */
[----:B------:R-:W-:Y:S08]  /*5680*/  HMMA.16816.F32 R16, R8, R38, RZ ;  /* 0x000000260810723c */ /* 0x000ff000000018ff */
[C---:B-1----:R-:W-:Y:S01]  /*5690*/  HMMA.16816.F32 R56, R4.reuse, R28, R20 ;  /* 0x0000001c0438723c */ /* 0x042fe20000001814 */
[----:B------:R-:W1:Y:S07]  /*56a0*/  LDSM.16.MT88.4 R20, [R170+0x4800] ;  /* 0x00480000aa14783b */ /* 0x000e6e0000004200 */
[----:B------:R-:W-:Y:S08]  /*56b0*/  HMMA.16816.F32 R88, R4, R48, R24 ;  /* 0x000000300458723c */ /* 0x000ff00000001818 */
[----:B------:R-:W-:Y:S08]  /*56c0*/  HMMA.16816.F32 R24, R8, R66, RZ ;  /* 0x000000420818723c */ /* 0x000ff000000018ff */
[----:B------:R-:W-:Y:S08]  /*56d0*/  HMMA.16816.F32 R48, R4, R30, R16 ;  /* 0x0000001e0430723c */ /* 0x000ff00000001810 */
[----:B---3--:R-:W-:Y:S08]  /*56e0*/  HMMA.16816.F32 R16, R8, R32, RZ ;  /* 0x000000200810723c */ /* 0x008ff000000018ff */
[C---:B------:R-:W-:Y:S11]  /*56f0*/  HMMA.16816.F32 R64, R4.reuse, R46, R24 ;  /* 0x0000002e0440723c */ /* 0x040ff60000001818 */
[----:B------:R-:W-:Y:S05]  /*5700*/  @!UPT UIADD3 URZ, URZ, URZ, URZ ;  /* 0x0000003f3f3ff290 */ /* 0x000fea000fffe03f */
[----:B-1----:R-:W-:Y:S08]  /*5710*/  HMMA.16816.F32 R44, R4, R20, R16 ;  /* 0x00000014042c723c */ /* 0x002ff00000001810 */
[----:B------:R-:W-:Y:S11]  /*5720*/  HMMA.16816.F32 R16, R8, R34, RZ ;  /* 0x000000220810723c */ /* 0x000ff600000018ff */
[----:B------:R-:W-:Y:S11]  /*5730*/  @!UPT UIADD3 URZ, URZ, URZ, URZ ;  /* 0x0000003f3f3ff290 */ /* 0x000ff6000fffe03f */
[----:B------:R-:W-:Y:S02]  /*5740*/  @!UPT UIADD3 URZ, URZ, URZ, URZ ;  /* 0x0000003f3f3ff290 */ /* 0x000fe4000fffe03f */
[----:B------:R-:W-:Y:S01]  /*5750*/  HMMA.16816.F32 R36, R4, R22, R16 ;  /* 0x000000160424723c */ /* 0x000fe20000001810 */
[----:B------:R-:W1:Y:S07]  /*5760*/  LDSM.16.MT88.4 R16, [R169+0x4000] ;  /* 0x00400000a910783b */ /* 0x000e6e0000004200 */
[C---:B-1----:R-:W-:Y:S08]  /*5770*/  HMMA.16816.F32 R20, R8.reuse, R16, RZ ;  /* 0x000000100814723c */ /* 0x042ff000000018ff */
[----:B------:R-:W-:Y:S01]  /*5780*/  HMMA.16816.F32 R8, R8, R18, RZ ;  /* 0x000000120808723c */ /* 0x000fe200000018ff */
[----:B------:R-:W1:Y:S11]  /*5790*/  LDSM.16.MT88.4 R16, [R169+0x4800] ;  /* 0x00480000a910783b */ /* 0x000e760000004200 */
[----:B------:R-:W-:Y:S04]  /*57a0*/  @!UPT UIADD3 URZ, URZ, URZ, URZ ;  /* 0x0000003f3f3ff290 */ /* 0x000fe8000fffe03f */
[C---:B-1----:R-:W-:Y:S01]  /*57b0*/  HMMA.16816.F32 R24, R4.reuse, R16, R20 ;  /* 0x000000100418723c */ /* 0x042fe20000001814 */
[----:B------:R1:W2:Y:S06]  /*57c0*/  MUFU.EX2 R22, R3 ;  /* 0x0000000300167308 */ /* 0x0002ac0000000800 */
[----:B------:R-:W-:Y:S01]  /*57d0*/  FADD.FTZ R21, R155, R153 ;  /* 0x000000999b157221 */ /* 0x000fe20000010000 */
[----:B------:R-:W-:Y:S01]  /*57e0*/  HMMA.16816.F32 R16, R4, R18, R8 ;  /* 0x000000120410723c */ /* 0x000fe20000001808 */
[----:B------:R-:W3:Y:S06]  /*57f0*/  LDSM.16.MT88.4 R8, [R167+0x1000] ;  /* 0x00100000a708783b */ /* 0x000eec0000004200 */
[----:B------:R-:W-:Y:S01]  /*5800*/  FADD.FTZ R4, R154, R152 ;  /* 0x000000989a047221 */ /* 0x000fe20000010000 */
[----:B------:R-:W-:Y:S01]  /*5810*/  F2FP.PACK_AB R6, R180, R177 ;  /* 0x000000b1b406723e */ /* 0x000fe200000000ff */
[----:B-1----:R-:W-:Y:S01]  /*5820*/  FFMA.FTZ R3, R71, c[0x0][0x2d0], -R2 ;  /* 0x0000b40047037a23 */ /* 0x002fe20000010802 */
[----:B--2---:R-:W-:-:S03]  /*5830*/  F2FP.PACK_AB R5, R22, R162 ;  /* 0x000000a21605723e */ /* 0x004fc600000000ff */
[----:B------:R1:W-:Y:S02]  /*5840*/  MUFU.EX2 R23, R3 ;  /* 0x0000000300177308 */ /* 0x0003e40000000800 */
[----:B-1----:R-:W-:-:S06]  /*5850*/  FFMA.FTZ R3, R69, c[0x0][0x2d0], -R2 ;  /* 0x0000b40045037a23 */ /* 0x002fcc0000010802 */
[----:B------:R1:W2:Y:S02]  /*5860*/  MUFU.EX2 R171, R3 ;  /* 0x0000000300ab7308 */ /* 0x0002a40000000800 */
[----:B-1----:R-:W-:Y:S01]  /*5870*/  FADD.FTZ R3, R13, R4 ;  /* 0x000000040d037221 */ /* 0x002fe20000010000 */
[----:B------:R-:W-:Y:S01]  /*5880*/  F2FP.PACK_AB R4, R172, R163 ;  /* 0x000000a3ac04723e */ /* 0x000fe200000000ff */
[--C-:B------:R-:W-:Y:S01]  /*5890*/  FFMA.FTZ R13, R77, c[0x0][0x2d0], -R0.reuse ;  /* 0x0000b4004d0d7a23 */ /* 0x100fe20000010800 */
[----:B--2---:R-:W-:Y:S01]  /*58a0*/  F2FP.PACK_AB R7, R171, R23 ;  /* 0x00000017ab07723e */ /* 0x004fe200000000ff */
[----:B------:R-:W-:Y:S02]  /*58b0*/  FFMA.FTZ R0, R76, c[0x0][0x2d0], -R0 ;  /* 0x0000b4004c007a23 */ /* 0x000fe40000010800 */
[----:B------:R-:W-:Y:S02]  /*58c0*/  FADD.FTZ R20, R156, R3 ;  /* 0x000000039c147221 */ /* 0x000fe40000010000 */
[----:B------:R1:W-:Y:S01]  /*58d0*/  MUFU.EX2 R185, R0 ;  /* 0x0000000000b97308 */ /* 0x0003e20000000800 */
[--C-:B------:R-:W-:Y:S01]  /*58e0*/  FFMA.FTZ R3, R102, c[0x0][0x2d0], -R2.reuse ;  /* 0x0000b40066037a23 */ /* 0x100fe20000010802 */
[C---:B---3--:R-:W-:Y:S06]  /*58f0*/  HMMA.16816.F32 R132, R4.reuse, R8, R132 ;  /* 0x000000080484723c */ /* 0x048fec0000001884 */
[----:B------:R-:W2:Y:S02]  /*5900*/  MUFU.EX2 R13, R13 ;  /* 0x0000000d000d7308 */ /* 0x000ea40000000800 */
[----:B------:R-:W-:Y:S01]  /*5910*/  HMMA.16816.F32 R28, R4, R10, R124 ;  /* 0x0000000a041c723c */ /* 0x000fe2000000187c */
[----:B------:R-:W3:Y:S01]  /*5920*/  LDSM.16.MT88.4 R8, [R168+0x1000] ;  /* 0x00100000a808783b */ /* 0x000ee20000004200 */
[----:B-1----:R-:W-:-:S06]  /*5930*/  FFMA.FTZ R0, R161, c[0x0][0x2d0], -R2 ;  /* 0x0000b400a1007a23 */ /* 0x002fcc0000010802 */
[C---:B---3--:R-:W-:Y:S08]  /*5940*/  HMMA.16816.F32 R124, R4.reuse, R8, R148 ;  /* 0x00000008047c723c */ /* 0x048ff00000001894 */
        /* <DEDUP_REMOVED lines=16> */
[----:B------:R-:W1:Y:S04]  /*5a50*/  LDSM.16.MT88.4 R8, [R170+0x3000] ;  /* 0x00300000aa08783b */ /* 0x000e680000004200 */
[----:B------:R-:W-:Y:S03]  /*5a60*/  LDSM.16.MT88.4 R104, [R169+0x1800] ;  /* 0x00180000a968783b */ /* 0x000fe60000004200 */
[C---:B-1----:R-:W-:Y:S07]  /*5a70*/  HMMA.16816.F32 R156, R4.reuse, R8, R96 ;  /* 0x00000008049c723c */ /* 0x042fee0000001860 */
[----:B------:R-:W-:Y:S01]  /*5a80*/  F2FP.PACK_AB R96, R14, R15 ;  /* 0x0000000f0e60723e */ /* 0x000fe200000000ff */
[----:B------:R-:W-:Y:S01]  /*5a90*/  HMMA.16816.F32 R148, R4, R10, R92 ;  /* 0x0000000a0494723c */ /* 0x000fe2000000185c */
[----:B------:R-:W1:Y:S01]  /*5aa0*/  LDSM.16.MT88.4 R8, [R169+0x3000] ;  /* 0x00300000a908783b */ /* 0x000e620000004200 */
[----:B--2---:R-:W-:-:S06]  /*5ab0*/  F2FP.PACK_AB R98, R185, R13 ;  /* 0x0000000db962723e */ /* 0x004fcc00000000ff */
        /* <DEDUP_REMOVED lines=18> */
[----:B------:R-:W-:Y:S06]  /*5be0*/  MUFU.EX2 R8, R3 ;  /* 0x0000000300087308 */ /* 0x000fec0000000800 */
[----:B------:R-:W-:-:S02]  /*5bf0*/  FADD.FTZ R4, R184, R21 ;  /* 0x00000015b8047221 */ /* 0x000fc40000010000 */
[--C-:B-1----:R-:W-:Y:S02]  /*5c00*/  FFMA.FTZ R0, R160, c[0x0][0x2d0], -R2.reuse ;  /* 0x0000b400a0007a23 */ /* 0x102fe40000010802 */
[----:B------:R-:W-:Y:S02]  /*5c10*/  FFMA.FTZ R2, R101, c[0x0][0x2d0], -R2 ;  /* 0x0000b40065027a23 */ /* 0x000fe40000010802 */
[----:B------:R-:W-:Y:S01]  /*5c20*/  FADD.FTZ R4, R186, R4 ;  /* 0x00000004ba047221 */ /* 0x000fe20000010000 */
[----:B------:R-:W1:Y:S08]  /*5c30*/  MUFU.EX2 R10, R0 ;  /* 0x00000000000a7308 */ /* 0x000e700000000800 */
[----:B------:R-:W2:Y:S01]  /*5c40*/  MUFU.EX2 R186, R2 ;  /* 0x0000000200ba7308 */ /* 0x000ea20000000800 */
[----:B-1----:R-:W-:Y:S01]  /*5c50*/  F2FP.PACK_AB R97, R10, R9 ;  /* 0x000000090a61723e */ /* 0x002fe200000000ff */
[----:B------:R-:W-:-:S04]  /*5c60*/  FADD.FTZ R0, R183, R20 ;  /* 0x00000014b7007221 */ /* 0x000fc80000010000 */
[----:B------:R-:W-:Y:S01]  /*5c70*/  FADD.FTZ R0, R215, R0 ;  /* 0x00000000d7007221 */ /* 0x000fe20000010000 */
[----:B--2---:R-:W-:Y:S01]  /*5c80*/  F2FP.PACK_AB R99, R186, R8 ;  /* 0x00000008ba63723e */ /* 0x004fe200000000ff */
[----:B------:R-:W-:Y:S02]  /*5c90*/  FADD.FTZ R2, R213, R4 ;  /* 0x00000004d5027221 */ /* 0x000fe40000010000 */
[----:B------:R-:W-:Y:S01]  /*5ca0*/  LDSM.16.MT88.4 R4, [R169+0x5800] ;  /* 0x00580000a904783b */ /* 0x000fe20000004200 */
[----:B------:R-:W-:Y:S02]  /*5cb0*/  FADD.FTZ R0, R214, R0 ;  /* 0x00000000d6007221 */ /* 0x000fe40000010000 */
[----:B------:R-:W-:Y:S01]  /*5cc0*/  FADD.FTZ R2, R192, R2 ;  /* 0x00000002c0027221 */ /* 0x000fe20000010000 */
[----:B------:R-:W-:Y:S01]  /*5cd0*/  HMMA.16816.F32 R116, R96, R112, R116 ;  /* 0x000000706074723c */ /* 0x000fe20000001874 */
[----:B------:R-:W-:Y:S02]  /*5ce0*/  FADD.FTZ R0, R219, R0 ;  /* 0x00000000db007221 */ /* 0x000fe40000010000 */
[----:B------:R-:W-:-:S04]  /*5cf0*/  FADD.FTZ R2, R217, R2 ;  /* 0x00000002d9027221 */ /* 0x000fc80000010000 */
[----:B------:R-:W-:Y:S01]  /*5d00*/  FADD.FTZ R3, R218, R2 ;  /* 0x00000002da037221 */ /* 0x000fe20000010000 */
[----:B------:R-:W-:Y:S01]  /*5d10*/  HMMA.16816.F32 R112, R96, R114, R40 ;  /* 0x000000726070723c */ /* 0x000fe20000001828 */
[----:B------:R-:W1:Y:S01]  /*5d20*/  LDSM.16.MT88.4 R40, [R167+0x3800] ;  /* 0x00380000a728783b */ /* 0x000e620000004200 */
[----:B------:R-:W-:-:S06]  /*5d30*/  @P4 IMAD.HI.U32 R2, R205, c[0x0][0x2c8], RZ ;  /* 0x0000b200cd024a27 */ /* 0x000fcc00078e00ff */
[C---:B------:R-:W-:Y:S01]  /*5d40*/  HMMA.16816.F32 R44, R96.reuse, R48, R72 ;  /* 0x00000030602c723c */ /* 0x040fe20000001848 */
[----:B------:R-:W2:Y:S07]  /*5d50*/  LDSM.16.MT88.4 R72, [R167+0x5800] ;  /* 0x00580000a748783b */ /* 0x000eae0000004200 */
[C---:B------:R-:W-:Y:S08]  /*5d60*/  HMMA.16816.F32 R108, R96.reuse, R104, R108 ;  /* 0x00000068606c723c */ /* 0x040ff0000000186c */
[C---:B------:R-:W-:Y:S08]  /*5d70*/  HMMA.16816.F32 R104, R96.reuse, R106, R52 ;  /* 0x0000006a6068723c */ /* 0x040ff00000001834 */
[C---:B------:R-:W-:Y:S08]  /*5d80*/  HMMA.16816.F32 R48, R96.reuse, R50, R76 ;  /* 0x000000326030723c */ /* 0x040ff0000000184c */
[C---:B------:R-:W-:Y:S08]  /*5d90*/  HMMA.16816.F32 R132, R96.reuse, R128, R132 ;  /* 0x000000806084723c */ /* 0x040ff00000001884 */
[C---:B-1----:R-:W-:Y:S08]  /*5da0*/  HMMA.16816.F32 R36, R96.reuse, R40, R60 ;  /* 0x000000286024723c */ /* 0x042ff0000000183c */
[C---:B------:R-:W-:Y:S08]  /*5db0*/  HMMA.16816.F32 R60, R96.reuse, R64, R140 ;  /* 0x00000040603c723c */ /* 0x040ff0000000188c */
[C---:B------:R-:W-:Y:S01]  /*5dc0*/  HMMA.16816.F32 R64, R96.reuse, R66, R88 ;  /* 0x000000426040723c */ /* 0x040fe20000001858 */
[----:B------:R-:W1:Y:S07]  /*5dd0*/  LDSM.16.MT88.4 R88, [R170+0x5800] ;  /* 0x00580000aa58783b */ /* 0x000e6e0000004200 */
[C---:B------:R-:W-:Y:S08]  /*5de0*/  HMMA.16816.F32 R40, R96.reuse, R42, R68 ;  /* 0x0000002a6028723c */ /* 0x040ff00000001844 */
[C---:B--2---:R-:W-:Y:S08]  /*5df0*/  HMMA.16816.F32 R68, R96.reuse, R72, R84 ;  /* 0x000000486044723c */ /* 0x044ff00000001854 */
[C---:B------:R-:W-:Y:S01]  /*5e00*/  HMMA.16816.F32 R72, R96.reuse, R74, R80 ;  /* 0x0000004a6048723c */ /* 0x040fe20000001850 */
[----:B------:R-:W2:Y:S07]  /*5e10*/  LDSM.16.MT88.4 R80, [R168+0x5800] ;  /* 0x00580000a850783b */ /* 0x000eae0000004200 */
[C---:B------:R-:W-:Y:S08]  /*5e20*/  HMMA.16816.F32 R124, R96.reuse, R120, R124 ;  /* 0x00000078607c723c */ /* 0x040ff0000000187c */
[C---:B------:R-:W-:Y:S08]  /*5e30*/  HMMA.16816.F32 R52, R96.reuse, R56, R156 ;  /* 0x000000386034723c */ /* 0x040ff0000000189c */
[C---:B-1----:R-:W-:Y:S08]  /*5e40*/  HMMA.16816.F32 R84, R96.reuse, R88, R136 ;  /* 0x000000586054723c */ /* 0x042ff00000001888 */
[C---:B------:R-:W-:Y:S08]  /*5e50*/  HMMA.16816.F32 R88, R96.reuse, R90, R92 ;  /* 0x0000005a6058723c */ /* 0x040ff0000000185c */
[C---:B------:R-:W-:Y:S07]  /*5e60*/  HMMA.16816.F32 R92, R96.reuse, R4, R24 ;  /* 0x00000004605c723c */ /* 0x040fee0000001818 */
[----:B------:R-:W-:Y:S01]  /*5e70*/  FADD.FTZ R4, R163, R0 ;  /* 0x00000000a3047221 */ /* 0x000fe20000010000 */
[----:B------:R-:W-:Y:S01]  /*5e80*/  MOV R0, R205 ;  /* 0x000000cd00007202 */ /* 0x000fe20000000f00 */
[----:B--2---:R-:W-:Y:S01]  /*5e90*/  HMMA.16816.F32 R76, R96, R80, R152 ;  /* 0x00000050604c723c */ /* 0x004fe20000001898 */
[----:B------:R-:W-:Y:S01]  /*5ea0*/  @P4 SHF.R.U32.HI R0, RZ, c[0x0][0x2cc], R2 ;  /* 0x0000b300ff004a19 */ /* 0x000fe20000011602 */
[----:B------:R-:W-:-:S02]  /*5eb0*/  FADD.FTZ R2, R162, R3 ;  /* 0x00000003a2027221 */ /* 0x000fc40000010000 */
[----:B------:R-:W-:Y:S01]  /*5ec0*/  FADD.FTZ R4, R172, R4 ;  /* 0x00000004ac047221 */ /* 0x000fe20000010000 */
[----:B------:R-:W-:Y:S01]  /*5ed0*/  IADD3 R0, R0, R203, -R204 ;  /* 0x000000cb00007210 */ /* 0x000fe20007ffe8cc */
[----:B------:R-:W-:Y:S02]  /*5ee0*/  FADD.FTZ R2, R22, R2 ;  /* 0x0000000216027221 */ /* 0x000fe40000010000 */
[----:B------:R-:W-:Y:S01]  /*5ef0*/  FADD.FTZ R4, R177, R4 ;  /* 0x00000004b1047221 */ /* 0x000fe20000010000 */
[----:B------:R-:W-:Y:S01]  /*5f00*/  SHF.R.S32.HI R5, RZ, 0x1f, R0 ;  /* 0x0000001fff057819 */ /* 0x000fe20000011400 */
[----:B------:R-:W-:Y:S01]  /*5f10*/  FADD.FTZ R3, R23, R2 ;  /* 0x0000000217037221 */ /* 0x000fe20000010000 */
[C---:B------:R-:W-:Y:S01]  /*5f20*/  HMMA.16816.F32 R128, R96.reuse, R130, R28 ;  /* 0x000000826080723c */ /* 0x040fe2000000181c */
[----:B------:R-:W-:Y:S01]  /*5f30*/  FADD.FTZ R2, R180, R4 ;  /* 0x00000004b4027221 */ /* 0x000fe20000010000 */
[----:B------:R-:W-:Y:S01]  /*5f40*/  LEA.HI R5, R5, R0, RZ, 0x6 ;  /* 0x0000000005057211 */ /* 0x000fe200078f30ff */
[----:B------:R-:W-:Y:S01]  /*5f50*/  FADD.FTZ R0, R171, R3 ;  /* 0x00000003ab007221 */ /* 0x000fe20000010000 */
[----:B------:R-:W-:Y:S01]  /*5f60*/  IADD3 R180, R209, -0x2, RZ ;  /* 0xfffffffed1b47810 */ /* 0x000fe20007ffe0ff */
[----:B------:R-:W-:Y:S01]  /*5f70*/  FADD.FTZ R2, R15, R2 ;  /* 0x000000020f027221 */ /* 0x000fe20000010000 */
[----:B------:R-:W-:Y:S01]  /*5f80*/  SHF.R.S32.HI R3, RZ, 0x6, R5 ;  /* 0x00000006ff037819 */ /* 0x000fe20000011405 */
[----:B------:R-:W-:Y:S01]  /*5f90*/  FADD.FTZ R0, R9, R0 ;  /* 0x0000000009007221 */ /* 0x000fe20000010000 */
[----:B------:R-:W-:Y:S01]  /*5fa0*/  HMMA.16816.F32 R120, R96, R122, R32 ;  /* 0x0000007a6078723c */ /* 0x000fe20000001820 */
[----:B------:R-:W-:Y:S01]  /*5fb0*/  FADD.FTZ R2, R14, R2 ;  /* 0x000000020e027221 */ /* 0x000fe20000010000 */
[----:B------:R-:W-:Y:S01]  /*5fc0*/  IMNMX R192, R189, R3, !PT ;  /* 0x00000003bdc07217 */ /* 0x000fe20007800200 */
[----:B------:R-:W-:-:S02]  /*5fd0*/  FADD.FTZ R0, R10, R0 ;  /* 0x000000000a007221 */ /* 0x000fc40000010000 */
[----:B------:R-:W-:Y:S01]  /*5fe0*/  FADD.FTZ R2, R13, R2 ;  /* 0x000000020d027221 */ /* 0x000fe20000010000 */
[----:B------:R-:W-:Y:S01]  /*5ff0*/  ISETP.GE.AND P0, PT, R180, R192, PT ;  /* 0x000000c0b400720c */ /* 0x000fe20003f06270 */
[----:B------:R-:W-:Y:S01]  /*6000*/  FADD.FTZ R0, R8, R0 ;  /* 0x0000000008007221 */ /* 0x000fe20000010000 */
[----:B------:R-:W-:Y:S01]  /*6010*/  HMMA.16816.F32 R56, R96, R58, R148 ;  /* 0x0000003a6038723c */ /* 0x000fe20000001894 */
[----:B------:R-:W-:Y:S02]  /*6020*/  FADD.FTZ R185, R185, R2 ;  /* 0x00000002b9b97221 */ /* 0x000fe40000010000 */
[----:B------:R-:W-:-:S05]  /*6030*/  FADD.FTZ R186, R186, R0 ;  /* 0x00000000baba7221 */ /* 0x000fca0000010000 */
[C---:B------:R-:W-:Y:S08]  /*6040*/  HMMA.16816.F32 R80, R96.reuse, R82, R144 ;  /* 0x000000526050723c */ /* 0x040ff00000001890 */
[----:B------:R-:W-:Y:S01]  /*6050*/  HMMA.16816.F32 R96, R96, R6, R16 ;  /* 0x000000066060723c */ /* 0x000fe20000001810 */
[----:B------:R-:W-:Y:S03]  /*6060*/  @!UPT UIADD3 URZ, URZ, URZ, URZ ;  /* 0x0000003f3f3ff290 */ /* 0x000fe6000fffe03f */
[----:B------:R-:W-:Y:S11]  /*6070*/  @!P0 BRA `(.L_x_1130) ;  /* 0x000036b000008947 */ /* 0x000ff60003800000 */
[----:B------:R-:W-:Y:S02]  /*6080*/  MOV R102, R12 ;  /* 0x0000000c00667202 */ /* 0x000fe40000000f00 */
[----:B------:R-:W-:-:S07]  /*6090*/  MOV R101, R100 ;  /* 0x0000006400657202 */ /* 0x000fce0000000f00 */
.L_x_1141:
        /* <DEDUP_REMOVED lines=16> */
[C---:B------:R-:W-:Y:S01]  /*61a0*/  IMAD.WIDE.U32 R2, R181.reuse, c[0x0][0x208], RZ ;  /* 0x00008200b5027a25 */ /* 0x040fe200078e00ff */
        /* <DEDUP_REMOVED lines=23> */
.L_x_1227:
[----:B------:R-:W-:-:S05]  /*6320*/  BRA.DIV ~URZ, `(.L_x_1134) ;  /* 0x0000c1327f007947 */ /* 0x000fca000b800000 */
[----:B------:R-:W5:Y:S01]  /*6330*/  SHFL.IDX PT, R0, R12, RZ, 0x181f ;  /* 0x00181fff0c007589 */ /* 0x000f6200000e0000 */
[----:B------:R-:W-:Y:S02]  /*6340*/  ISETP.GE.AND P5, PT, R182, c[0x0][0x1d4], PT ;  /* 0x00007500b6007a0c */ /* 0x000fe40003fa6270 */
[----:B------:R-:W-:Y:S02]  /*6350*/  ISETP.GE.AND P2, PT, R187, c[0x0][0x1d4], PT ;  /* 0x00007500bb007a0c */ /* 0x000fe40003f46270 */
[C---:B-----5:R-:W-:Y:S02]  /*6360*/  IADD3 R2, P0, R0.reuse, R20, RZ ;  /* 0x0000001400027210 */ /* 0x060fe40007f1e0ff */
[----:B------:R-:W-:Y:S03]  /*6370*/  IADD3 R6, P6, R0, R21, RZ ;  /* 0x0000001500067210 */ /* 0x000fe60007fde0ff */
[----:B---3--:R-:W-:Y:S01]  /*6380*/  IMAD.X R3, R4, 0x1, R13, P0 ;  /* 0x0000000104037824 */ /* 0x008fe200000e060d */
        /* <DEDUP_REMOVED lines=14> */
.L_x_1228:
[C---:B--23--:R-:W-:Y:S02]  /*6470*/  IADD3 R2, -R5.reuse, 0x10, RZ ;  /* 0x0000001005027810 */ /* 0x04cfe40007ffe1ff */
[----:B------:R-:W-:Y:S02]  /*6480*/  ISETP.NE.U32.AND P5, PT, R5, RZ, PT ;  /* 0x000000ff0500720c */ /* 0x000fe40003fa5070 */
[----:B------:R-:W-:Y:S02]  /*6490*/  LOP3.LUT R2, R2, 0xf, RZ, 0xc0, !PT ;  /* 0x0000000f02027812 */ /* 0x000fe400078ec0ff */
[----:B------:R-:W-:Y:S02]  /*64a0*/  ISETP.NE.U32.AND P6, PT, R6, RZ, PT ;  /* 0x000000ff0600720c */ /* 0x000fe40003fc5070 */
        /* <DEDUP_REMOVED lines=15> */
[----:B------:R-:W-:Y:S05]  /*65a0*/  IADD3.X R3, RZ, R4, R15, P2, P0 ;  /* 0x00000004ff037210 */ /* 0x000fea00017e040f */
[----:B------:R2:W-:Y:S04]  /*65b0*/  LDGSTS.E.BYPASS.LTC128B.128.ZFILL [R179+0x5100], [R2.64], P5 ;  /* 0x0510000002b37fae */ /* 0x0005e8000a941d46 */
.L_x_1132:
[----:B------:R-:W-:Y:S05]  /*65c0*/  BSYNC B0 ;  /* 0x0000000000007941 */ /* 0x000fea0003800000 */
.L_x_1131:
        /* <DEDUP_REMOVED lines=223> */
[----:B------:R-:W-:Y:S01]  /*73c0*/  IMAD.SHL.U32 R22, R188, 0x2, RZ ;  /* 0x00000002bc167824 */ /* 0x000fe200078e00ff */
[----:B------:R-:W-:Y:S01]  /*73d0*/  IADD3 R2, R2, -0x40, R190 ;  /* 0xffffffc002027810 */ /* 0x000fe20007ffe0be */
[C---:B------:R-:W-:Y:S01]  /*73e0*/  IMAD.SHL.U32 R21, R187.reuse, 0x2, RZ ;  /* 0x00000002bb157824 */ /* 0x040fe200078e00ff */
        /* <DEDUP_REMOVED lines=30> */
.L_x_1229:
[----:B------:R-:W-:-:S05]  /*75d0*/  BRA.DIV ~URZ, `(.L_x_1138) ;  /* 0x0000b1327f007947 */ /* 0x000fca000b800000 */
[----:B------:R-:W4:Y:S01]  /*75e0*/  SHFL.IDX PT, R0, R8, RZ, 0x181f ;  /* 0x00181fff08007589 */ /* 0x000f2200000e0000 */
[----:B------:R-:W-:Y:S02]  /*75f0*/  ISETP.GE.AND P5, PT, R182, c[0x0][0x1d4], PT ;  /* 0x00007500b6007a0c */ /* 0x000fe40003fa6270 */
[----:B------:R-:W-:Y:S02]  /*7600*/  ISETP.GE.AND P2, PT, R187, c[0x0][0x1d4], PT ;  /* 0x00007500bb007a0c */ /* 0x000fe40003f46270 */
[C---:B----4-:R-:W-:Y:S02]  /*7610*/  IADD3 R2, P0, R0.reuse, R20, RZ ;  /* 0x0000001400027210 */ /* 0x050fe40007f1e0ff */
        /* <DEDUP_REMOVED lines=10> */
[----:B----4-:R-:W-:Y:S01]  /*76c0*/  SEL R6, RZ, 0x10, P2 ;  /* 0x00000010ff067807 */ /* 0x010fe20001000000 */
[----:B------:R-:W-:Y:S01]  /*76d0*/  IMAD.X R3, R4, 0x1, R11, P6 ;  /* 0x0000000104037824 */ /* 0x000fe200030e060b */
[----:B------:R-:W-:Y:S01]  /*76e0*/  SEL R7, RZ, 0x10, P0 ;  /* 0x00000010ff077807 */ /* 0x000fe20000000000 */
[----:B------:R4:W2:Y:S04]  /*76f0*/  SHFL.IDX PT, R4, R5, 0x1, 0x181f ;  /* 0x00381f0005047f89 */ /* 0x0008a800000e0000 */
[----:B------:R1:W-:Y:S01]  /*7700*/  LDGSTS.E.BYPASS.LTC128B.128 [R179+0xa100], [R2.64], !P0 ;  /* 0x0a10000002b37fae */ /* 0x0003e2000c101d46 */
[----:B--2-4-:R-:W-:Y:S04]  /*7710*/  SEL R5, RZ, 0x10, P5 ;  /* 0x00000010ff057807 */ /* 0x014fe80002800000 */
.L_x_1230:
[C---:B-1-3--:R-:W-:Y:S02]  /*7720*/  IADD3 R2, -R5.reuse, 0x10, RZ ;  /* 0x0000001005027810 */ /* 0x04afe40007ffe1ff */
        /* <DEDUP_REMOVED lines=20> */
.L_x_1136:
[----:B---34-:R-:W-:Y:S05]  /*7870*/  BSYNC B0 ;  /* 0x0000000000007941 */ /* 0x018fea0003800000 */
.L_x_1135:
[----:B------:R-:W-:Y:S01]  /*7880*/  IADD3 R4, R212, R205, RZ ;  /* 0x000000cdd4047210 */ /* 0x000fe20007ffe0ff */
[----:B------:R-:W0:Y:S04]  /*7890*/  LDGDEPBAR ;  /* 0x00000000000079af */ /* 0x000e280000000000 */
[----:B--2---:R-:W-:Y:S05]  /*78a0*/  @P4 IMAD.HI.U32 R0, R4, c[0x0][0x2c8], RZ ;  /* 0x0000b20004004a27 */ /* 0x004fea00078e00ff */
[----:B------:R-:W-:Y:S02]  /*78b0*/  @P4 SHF.R.U32.HI R4, RZ, c[0x0][0x2cc], R0 ;  /* 0x0000b300ff044a19 */ /* 0x000fe40000011600 */
[----:B------:R-:W-:Y:S05]  /*78c0*/  MOV R0, 0x1 ;  /* 0x0000000100007802 */ /* 0x000fea0000000f00 */
[----:B------:R-:W-:Y:S05]  /*78d0*/  IMAD R0, R180, -0x40, R0 ;  /* 0xffffffc0b4007824 */ /* 0x000fea00078e0200 */
[----:B------:R-:W-:Y:S04]  /*78e0*/  IADD3 R0, R203, R0, -R206 ;  /* 0x00000000cb007210 */ /* 0x000fe80007ffe8ce */
[----:B------:R-:W-:Y:S01]  /*78f0*/  IADD3 R5, R0, -R204, RZ ;  /* 0x800000cc00057210 */ /* 0x000fe20007ffe0ff */
[----:B------:R-:W-:-:S05]  /*7900*/  BRA.DIV ~URZ, `(.L_x_1139) ;  /* 0x0000b0427f007947 */ /* 0x000fca000b800000 */
[----:B------:R2:W3:Y:S02]  /*7910*/  SHFL.IDX PT, R0, R4, RZ, 0x1c1f ;  /* 0x001c1fff04007589 */ /* 0x0004e400000e0000 */
.L_x_1231:
[----:B---3--:R-:W-:Y:S05]  /*7920*/  IMAD.IADD R0, R5, 0x1, R0 ;  /* 0x0000000105007824 */ /* 0x008fea00078e0200 */
        /* <DEDUP_REMOVED lines=8> */
[----:B-1----:R-:W-:Y:S02]  /*79b0*/  FSEL R35, R155, -INF , P2 ;  /* 0xff8000009b237808 */ /* 0x002fe40001000000 */
        /* <DEDUP_REMOVED lines=25> */
[----:B------:R-:W1:Y:S03]  /*7b50*/  SHFL.IDX PT, R0, R4, 0x1, 0x1c1f ;  /* 0x003c1f0004007f89 */ /* 0x000e6600000e0000 */
[----:B------:R-:W-:Y:S04]  /*7b60*/  FMNMX.FTZ R2, R136, R2, !PT ;  /* 0x0000000288027209 */ /* 0x000fe80007810000 */
[----:B------:R-:W-:Y:S04]  /*7b70*/  FMNMX.FTZ R2, R35, R2, !PT ;  /* 0x0000000223027209 */ /* 0x000fe80007810000 */
[----:B------:R-:W-:Y:S04]  /*7b80*/  FMNMX.FTZ R2, R34, R2, !PT ;  /* 0x0000000222027209 */ /* 0x000fe80007810000 */
[----:B------:R-:W-:Y:S04]  /*7b90*/  FMNMX.FTZ R2, R33, R2, !PT ;  /* 0x0000000221027209 */ /* 0x000fe80007810000 */
[----:B------:R-:W-:Y:S04]  /*7ba0*/  FMNMX.FTZ R2, R32, R2, !PT ;  /* 0x0000000220027209 */ /* 0x000fe80007810000 */
[----:B------:R-:W-:Y:S01]  /*7bb0*/  FMNMX.FTZ R2, R31, R2, !PT ;  /* 0x000000021f027209 */ /* 0x000fe20007810000 */
[----:B-1----:R-:W-:Y:S03]  /*7bc0*/  IMAD.IADD R0, R5, 0x1, R0 ;  /* 0x0000000105007824 */ /* 0x002fe600078e0200 */
[----:B------:R-:W-:Y:S02]  /*7bd0*/  FMNMX.FTZ R2, R30, R2, !PT ;  /* 0x000000021e027209 */ /* 0x000fe40007810000 */
[C---:B------:R-:W-:Y:S02]  /*7be0*/  ISETP.GT.AND P6, PT, R0.reuse, RZ, PT ;  /* 0x000000ff0000720c */ /* 0x040fe40003fc4270 */
[----:B------:R-:W-:Y:S02]  /*7bf0*/  FMNMX.FTZ R2, R29, R2, !PT ;  /* 0x000000021d027209 */ /* 0x000fe40007810000 */
[----:B------:R-:W-:Y:S02]  /*7c00*/  ISETP.GT.AND P5, PT, R0, 0x1, PT ;  /* 0x000000010000780c */ /* 0x000fe40003fa4270 */
[----:B------:R-:W-:Y:S02]  /*7c10*/  FMNMX.FTZ R2, R28, R2, !PT ;  /* 0x000000021c027209 */ /* 0x000fe40007810000 */
[C---:B------:R-:W-:Y:S02]  /*7c20*/  ISETP.GT.AND P2, PT, R0.reuse, 0x8, PT ;  /* 0x000000080000780c */ /* 0x040fe40003f44270 */
[----:B------:R-:W-:Y:S02]  /*7c30*/  FMNMX.FTZ R2, R27, R2, !PT ;  /* 0x000000021b027209 */ /* 0x000fe40007810000 */
[----:B------:R-:W-:Y:S02]  /*7c40*/  ISETP.GT.AND P0, PT, R0, 0x9, PT ;  /* 0x000000090000780c */ /* 0x000fe40003f04270 */
[----:B------:R-:W-:Y:S02]  /*7c50*/  FMNMX.FTZ R2, R26, R2, !PT ;  /* 0x000000021a027209 */ /* 0x000fe40007810000 */
[----:B------:R-:W-:Y:S02]  /*7c60*/  FSEL R9, R163, -INF , P6 ;  /* 0xff800000a3097808 */ /* 0x000fe40003000000 */
[----:B------:R-:W-:Y:S02]  /*7c70*/  FMNMX.FTZ R2, R14, R2, !PT ;  /* 0x000000020e027209 */ /* 0x000fe40007810000 */
[----:B------:R-:W-:Y:S02]  /*7c80*/  ISETP.GT.AND P6, PT, R0, 0x10, PT ;  /* 0x000000100000780c */ /* 0x000fe40003fc4270 */
[----:B------:R-:W-:Y:S02]  /*7c90*/  FMNMX.FTZ R2, R13, R2, !PT ;  /* 0x000000020d027209 */ /* 0x000fe40007810000 */
[----:B------:R-:W-:Y:S02]  /*7ca0*/  FSEL R25, R162, -INF , P5 ;  /* 0xff800000a2197808 */ /* 0x000fe40002800000 */
[C---:B------:R-:W-:Y:S02]  /*7cb0*/  ISETP.GT.AND P5, PT, R0.reuse, 0x11, PT ;  /* 0x000000110000780c */ /* 0x040fe40003fa4270 */
[----:B------:R-:W-:Y:S02]  /*7cc0*/  FSEL R24, R161, -INF , P2 ;  /* 0xff800000a1187808 */ /* 0x000fe40001000000 */
[----:B------:R-:W-:Y:S02]  /*7cd0*/  ISETP.GT.AND P2, PT, R0, 0x18, PT ;  /* 0x000000180000780c */ /* 0x000fe40003f44270 */
[----:B------:R-:W-:Y:S02]  /*7ce0*/  FSEL R23, R160, -INF , P0 ;  /* 0xff800000a0177808 */ /* 0x000fe40000000000 */
[----:B------:R-:W-:Y:S02]  /*7cf0*/  ISETP.GT.AND P0, PT, R0, 0x19, PT ;  /* 0x000000190000780c */ /* 0x000fe40003f04270 */
[----:B------:R-:W-:Y:S02]  /*7d00*/  FMNMX.FTZ R2, R12, R2, !PT ;  /* 0x000000020c027209 */ /* 0x000fe40007810000 */
[----:B------:R-:W-:Y:S02]  /*7d10*/  FSEL R22, R159, -INF , P6 ;  /* 0xff8000009f167808 */ /* 0x000fe40003000000 */
[----:B------:R-:W-:Y:S02]  /*7d20*/  ISETP.GT.AND P6, PT, R0, 0x20, PT ;  /* 0x000000200000780c */ /* 0x000fe40003fc4270 */
[----:B------:R-:W-:Y:S02]  /*7d30*/  FSEL R21, R158, -INF , P5 ;  /* 0xff8000009e157808 */ /* 0x000fe40002800000 */
[----:B------:R-:W-:Y:S02]  /*7d40*/  ISETP.GT.AND P5, PT, R0, 0x21, PT ;  /* 0x000000210000780c */ /* 0x000fe40003fa4270 */
[----:B------:R-:W-:Y:S02]  /*7d50*/  FSEL R20, R154, -INF , P2 ;  /* 0xff8000009a147808 */ /* 0x000fe40001000000 */
[C---:B------:R-:W-:Y:S02]  /*7d60*/  ISETP.GT.AND P2, PT, R0.reuse, 0x28, PT ;  /* 0x000000280000780c */ /* 0x040fe40003f44270 */
[----:B------:R-:W-:Y:S02]  /*7d70*/  FSEL R19, R153, -INF , P0 ;  /* 0xff80000099137808 */ /* 0x000fe40000000000 */
[C---:B------:R-:W-:Y:S02]  /*7d80*/  ISETP.GT.AND P0, PT, R0.reuse, 0x29, PT ;  /* 0x000000290000780c */ /* 0x040fe40003f04270 */
        /* <DEDUP_REMOVED lines=9> */
[----:B------:R-:W-:Y:S01]  /*7e20*/  FSEL R8, R140, -INF , P6 ;  /* 0xff8000008c087808 */ /* 0x000fe20003000000 */
[----:B------:R-:W1:Y:S01]  /*7e30*/  SHFL.BFLY PT, R0, R2, 0x2, 0x1f ;  /* 0x0c401f0002007f89 */ /* 0x000e6200000e0000 */
[----:B------:R-:W-:Y:S02]  /*7e40*/  FSEL R7, R139, -INF , P5 ;  /* 0xff8000008b077808 */ /* 0x000fe40002800000 */
[----:B------:R-:W-:Y:S02]  /*7e50*/  FSEL R6, R138, -INF , P2 ;  /* 0xff8000008a067808 */ /* 0x000fe40001000000 */
[----:B------:R-:W-:Y:S02]  /*7e60*/  FSEL R5, R137, -INF , P0 ;  /* 0xff80000089057808 */ /* 0x000fe40000000000 */
[----:B-1----:R-:W-:Y:S05]  /*7e70*/  FMNMX.FTZ R0, R0, R2, !PT ;  /* 0x0000000200007209 */ /* 0x002fea0007810000 */
[----:B------:R-:W1:Y:S02]  /*7e80*/  SHFL.BFLY PT, R2, R0, 0x1, 0x1f ;  /* 0x0c201f0000027f89 */ /* 0x000e6400000e0000 */
[----:B-1----:R-:W-:Y:S02]  /*7e90*/  FMNMX.FTZ R100, R0, R2, !PT ;  /* 0x0000000200647209 */ /* 0x002fe40007810000 */
[----:B------:R-:W-:Y:S04]  /*7ea0*/  FMNMX.FTZ R0, R9, R102, !PT ;  /* 0x0000006609007209 */ /* 0x000fe80007810000 */
        /* <DEDUP_REMOVED lines=14> */
[----:B------:R-:W-:Y:S05]  /*7f90*/  FMNMX.FTZ R0, R5, R0, !PT ;  /* 0x0000000005007209 */ /* 0x000fea0007810000 */
[----:B------:R-:W1:Y:S02]  /*7fa0*/  SHFL.BFLY PT, R2, R0, 0x2, 0x1f ;  /* 0x0c401f0000027f89 */ /* 0x000e6400000e0000 */
[----:B-12---:R-:W-:Y:S06]  /*7fb0*/  FMNMX.FTZ R4, R0, R2, !PT ;  /* 0x0000000200047209 */ /* 0x006fec0007810000 */
[----:B------:R1:W2:Y:S02]  /*7fc0*/  SHFL.BFLY PT, R0, R4, 0x1, 0x1f ;  /* 0x0c201f0004007f89 */ /* 0x0002a400000e0000 */
.L_x_1232:
[C---:B------:R-:W-:Y:S01]  /*7fd0*/  FMUL.FTZ R2, R100.reuse, c[0x0][0x2d0] ;  /* 0x0000b40064027a20 */ /* 0x040fe20000410000 */
[----:B------:R-:W-:Y:S01]  /*7fe0*/  FSETP.NEU.FTZ.AND P0, PT, R100, -INF , PT ;  /* 0xff8000006400780b */ /* 0x000fe20003f1d000 */
[----:B------:R-:W-:Y:S01]  /*7ff0*/  WARPSYNC 0xffffffff ;  /* 0xffffffff00007948 */ /* 0x000fe20003800000 */
[----:B--2---:R-:W-:Y:S02]  /*8000*/  FMNMX.FTZ R3, R0, R4, !PT ;  /* 0x0000000400037209 */ /* 0x004fe40007810000 */
[----:B------:R-:W-:Y:S02]  /*8010*/  FSEL R2, R2, RZ, P0 ;  /* 0x000000ff02027208 */ /* 0x000fe40000000000 */
[----:B------:R-:W-:Y:S02]  /*8020*/  FSEL R0, R100, RZ, P0 ;  /* 0x000000ff64007208 */ /* 0x000fe40000000000 */
[----:B------:R-:W-:Y:S01]  /*8030*/  FSETP.NEU.FTZ.AND P0, PT, R3, -INF , PT ;  /* 0xff8000000300780b */ /* 0x000fe20003f1d000 */
[--C-:B-1----:R-:W-:Y:S02]  /*8040*/  FFMA.FTZ R4, R35, c[0x0][0x2d0], -R2.reuse ;  /* 0x0000b40023047a23 */ /* 0x102fe40000010802 */
[----:B------:R-:W-:Y:S02]  /*8050*/  FADD.FTZ R0, -R0, R101 ;  /* 0x0000006500007221 */ /* 0x000fe40000010100 */
[----:B------:R1:W-:Y:S01]  /*8060*/  MUFU.EX2 R157, R4 ;  /* 0x00000004009d7308 */ /* 0x0003e20000000800 */
[--C-:B------:R-:W-:Y:S02]  /*8070*/  FFMA.FTZ R101, R10, c[0x0][0x2d0], -R2.reuse ;  /* 0x0000b4000a657a23 */ /* 0x100fe40000010802 */
[--C-:B------:R-:W-:Y:S02]  /*8080*/  FFMA.FTZ R10, R136, c[0x0][0x2d0], -R2.reuse ;  /* 0x0000b400880a7a23 */ /* 0x100fe40000010802 */
[----:B------:R-:W-:Y:S02]  /*8090*/  FMUL.FTZ R0, R0, c[0x0][0x2d0] ;  /* 0x0000b40000007a20 */ /* 0x000fe40000410000 */
[--C-:B------:R-:W-:Y:S02]  /*80a0*/  FFMA.FTZ R162, R11, c[0x0][0x2d0], -R2.reuse ;  /* 0x0000b4000ba27a23 */ /* 0x100fe40000010802 */
[--C-:B------:R-:W-:Y:S01]  /*80b0*/  FFMA.FTZ R34, R34, c[0x0][0x2d0], -R2.reuse ;  /* 0x0000b40022227a23 */ /* 0x100fe20000010802 */
[----:B------:R2:W-:Y:S01]  /*80c0*/  MUFU.EX2 R11, R10 ;  /* 0x0000000a000b7308 */ /* 0x0005e20000000800 */
[--C-:B------:R-:W-:Y:S02]  /*80d0*/  FFMA.FTZ R148, R33, c[0x0][0x2d0], -R2.reuse ;  /* 0x0000b40021947a23 */ /* 0x100fe40000010802 */
[--C-:B------:R-:W-:Y:S02]  /*80e0*/  FFMA.FTZ R147, R32, c[0x0][0x2d0], -R2.reuse ;  /* 0x0000b40020937a23 */ /* 0x100fe40000010802 */
[--C-:B------:R-:W-:Y:S02]  /*80f0*/  FFMA.FTZ R146, R31, c[0x0][0x2d0], -R2.reuse ;  /* 0x0000b4001f927a23 */ /* 0x100fe40000010802 */
[--C-:B------:R-:W-:Y:S02]  /*8100*/  FFMA.FTZ R145, R30, c[0x0][0x2d0], -R2.reuse ;  /* 0x0000b4001e917a23 */ /* 0x100fe40000010802 */
[--C-:B------:R-:W-:Y:S01]  /*8110*/  FFMA.FTZ R156, R29, c[0x0][0x2d0], -R2.reuse ;  /* 0x0000b4001d9c7a23 */ /* 0x100fe20000010802 */
[----:B------:R-:W3:Y:S01]  /*8120*/  MUFU.EX2 R0, R0 ;  /* 0x0000000000007308 */ /* 0x000ee20000000800 */
[--C-:B------:R-:W-:Y:S02]  /*8130*/  FFMA.FTZ R155, R28, c[0x0][0x2d0], -R2.reuse ;  /* 0x0000b4001c9b7a23 */ /* 0x100fe40000010802 */
[--C-:B------:R-:W-:Y:S02]  /*8140*/  FFMA.FTZ R154, R27, c[0x0][0x2d0], -R2.reuse ;  /* 0x0000b4001b9a7a23 */ /* 0x100fe40000010802 */
[--C-:B------:R-:W-:Y:S02]  /*8150*/  FFMA.FTZ R153, R26, c[0x0][0x2d0], -R2.reuse ;  /* 0x0000b4001a997a23 */ /* 0x100fe40000010802 */
[--C-:B------:R-:W-:Y:S02]  /*8160*/  FFMA.FTZ R172, R14, c[0x0][0x2d0], -R2.reuse ;  /* 0x0000b4000eac7a23 */ /* 0x100fe40000010802 */
[--C-:B------:R-:W-:Y:S01]  /*8170*/  FFMA.FTZ R171, R13, c[0x0][0x2d0], -R2.reuse ;  /* 0x0000b4000dab7a23 */ /* 0x100fe20000010802 */
[----:B------:R-:W-:Y:S01]  /*8180*/  MUFU.EX2 R158, R34 ;  /* 0x00000022009e7308 */ /* 0x000fe20000000800 */
[----:B------:R-:W-:Y:S01]  /*8190*/  FFMA.FTZ R163, R12, c[0x0][0x2d0], -R2 ;  /* 0x0000b4000ca37a23 */ /* 0x000fe20000010802 */
[C---:B------:R-:W-:Y:S01]  /*81a0*/  FSEL R2, R3.reuse, RZ, P0 ;  /* 0x000000ff03027208 */ /* 0x040fe20000000000 */
[----:B-1----:R-:W-:Y:S04]  /*81b0*/  FMUL.FTZ R4, R3, c[0x0][0x2d0] ;  /* 0x0000b40003047a20 */ /* 0x002fe80000410000 */
[----:B------:R-:W-:Y:S01]  /*81c0*/  FADD.FTZ R2, -R2, R102 ;  /* 0x0000006602027221 */ /* 0x000fe20000010100 */
[----:B------:R-:W-:Y:S02]  /*81d0*/  FSEL R4, R4, RZ, P0 ;  /* 0x000000ff04047208 */ /* 0x000fe40000000000 */
[----:B------:R1:W4:Y:S01]  /*81e0*/  MUFU.EX2 R12, R101 ;  /* 0x00000065000c7308 */ /* 0x0003220000000800 */
[----:B------:R-:W-:Y:S01]  /*81f0*/  FMUL.FTZ R2, R2, c[0x0][0x2d0] ;  /* 0x0000b40002027a20 */ /* 0x000fe20000410000 */
[C---:B------:R-:W-:Y:S01]  /*8200*/  ISETP.GT.AND P0, PT, R180.reuse, R192, PT ;  /* 0x000000c0b400720c */ /* 0x040fe20003f04270 */
[--C-:B------:R-:W-:Y:S01]  /*8210*/  FFMA.FTZ R9, R9, c[0x0][0x2d0], -R4.reuse ;  /* 0x0000b40009097a23 */ /* 0x100fe20000010804 */
[----:B------:R-:W-:Y:S01]  /*8220*/  IADD3 R180, R180, -0x1, RZ ;  /* 0xffffffffb4b47810 */ /* 0x000fe20007ffe0ff */
[--C-:B--2---:R-:W-:Y:S02]  /*8230*/  FFMA.FTZ R10, R25, c[0x0][0x2d0], -R4.reuse ;  /* 0x0000b400190a7a23 */ /* 0x104fe40000010804 */
        /* <DEDUP_REMOVED lines=11> */
[--C-:B-1----:R-:W-:Y:S02]  /*82f0*/  FFMA.FTZ R101, R24, c[0x0][0x2d0], -R4.reuse ;  /* 0x0000b40018657a23 */ /* 0x102fe40000010804 */
[--C-:B------:R-:W-:Y:S02]  /*8300*/  FFMA.FTZ R152, R15, c[0x0][0x2d0], -R4.reuse ;  /* 0x0000b4000f987a23 */ /* 0x100fe40000010804 */
[--C-:B------:R-:W-:Y:S01]  /*8310*/  FFMA.FTZ R160, R7, c[0x0][0x2d0], -R4.reuse ;  /* 0x0000b40007a07a23 */ /* 0x100fe20000010804 */
[----:B------:R-:W-:Y:S01]  /*8320*/  MUFU.EX2 R154, R154 ;  /* 0x0000009a009a7308 */ /* 0x000fe20000000800 */
[--C-:B------:R-:W-:Y:S02]  /*8330*/  FFMA.FTZ R161, R6, c[0x0][0x2d0], -R4.reuse ;  /* 0x0000b40006a17a23 */ /* 0x100fe40000010804 */
[----:B------:R-:W-:Y:S07]  /*8340*/  FFMA.FTZ R177, R5, c[0x0][0x2d0], -R4 ;  /* 0x0000b40005b17a23 */ /* 0x000fee0000010804 */
[----:B------:R-:W-:Y:S10]  /*8350*/  MUFU.EX2 R153, R153 ;  /* 0x0000009900997308 */ /* 0x000ff40000000800 */
[----:B------:R-:W-:Y:S10]  /*8360*/  MUFU.EX2 R149, R149 ;  /* 0x0000009500957308 */ /* 0x000ff40000000800 */
[----:B------:R-:W-:Y:S01]  /*8370*/  MUFU.EX2 R151, R151 ;  /* 0x0000009700977308 */ /* 0x000fe20000000800 */
[C---:B---3--:R-:W-:Y:S01]  /*8380*/  FMUL.FTZ R32, R0.reuse, R104 ;  /* 0x0000006800207220 */ /* 0x048fe20000410000 */
[C---:B----4-:R-:W-:Y:S01]  /*8390*/  F2FP.PACK_AB R136, R11.reuse, R12 ;  /* 0x0000000c0b88723e */ /* 0x050fe200000000ff */
[----:B------:R-:W-:Y:S01]  /*83a0*/  FFMA.FTZ R4, R0, R185, R12 ;  /* 0x000000b900047223 */ /* 0x000fe2000001000c */
[----:B------:R-:W-:Y:S01]  /*83b0*/  F2FP.PACK_AB R138, R158, R157 ;  /* 0x0000009d9e8a723e */ /* 0x000fe200000000ff */
[C---:B------:R-:W-:Y:S02]  /*83c0*/  FMUL.FTZ R8, R0.reuse, R128 ;  /* 0x0000008000087220 */ /* 0x040fe40000410000 */
[C---:B--2---:R-:W-:Y:S02]  /*83d0*/  FMUL.FTZ R9, R0.reuse, R129 ;  /* 0x0000008100097220 */ /* 0x044fe40000410000 */
[C---:B------:R-:W-:Y:S01]  /*83e0*/  FMUL.FTZ R17, R0.reuse, R121 ;  /* 0x0000007900117220 */ /* 0x040fe20000410000 */
[----:B------:R-:W-:Y:S01]  /*83f0*/  MUFU.EX2 R104, R10 ;  /* 0x0000000a00687308 */ /* 0x000fe20000000800 */
[C---:B------:R-:W-:Y:S02]  /*8400*/  FMUL.FTZ R25, R0.reuse, R113 ;  /* 0x0000007100197220 */ /* 0x040fe40000410000 */
[C---:B------:R-:W-:Y:S02]  /*8410*/  FMUL.FTZ R28, R0.reuse, R108 ;  /* 0x0000006c001c7220 */ /* 0x040fe40000410000 */
[C---:B------:R-:W-:Y:S02]  /*8420*/  FMUL.FTZ R29, R0.reuse, R109 ;  /* 0x0000006d001d7220 */ /* 0x040fe40000410000 */
[C---:B------:R-:W-:Y:S02]  /*8430*/  FMUL.FTZ R33, R0.reuse, R105 ;  /* 0x0000006900217220 */ /* 0x040fe40000410000 */
[----:B------:R-:W-:Y:S02]  /*8440*/  FADD.FTZ R140, R11, R4 ;  /* 0x000000040b8c7221 */ /* 0x000fe40000010000 */
        /* <DEDUP_REMOVED lines=28> */
[----:B------:R-:W-:Y:S01]  /*8610*/  FMUL.FTZ R65, R0, R65 ;  /* 0x0000004100417220 */ /* 0x000fe20000410000 */
[----:B-1----:R-:W-:Y:S01]  /*8620*/  F2FP.PACK_AB R139, R116, R112 ;  /* 0x00000070748b723e */ /* 0x002fe200000000ff */
        /* <DEDUP_REMOVED lines=18> */
[----:B------:R-:W-:Y:S02]  /*8750*/  FMUL.FTZ R97, R0, R97 ;  /* 0x0000006100617220 */ /* 0x000fe40000410000 */
[----:B------:R-:W-:Y:S01]  /*8760*/  FFMA.FTZ R0, R2, R186, R137 ;  /* 0x000000ba02007223 */ /* 0x000fe20000010089 */
[----:B------:R-:W-:Y:S01]  /*8770*/  F2FP.PACK_AB R137, R104, R137 ;  /* 0x000000896889723e */ /* 0x000fe200000000ff */
[C---:B------:R-:W-:Y:S01]  /*8780*/  FMUL.FTZ R34, R2.reuse, R106 ;  /* 0x0000006a02227220 */ /* 0x040fe20000410000 */
[----:B------:R-:W-:Y:S01]  /*8790*/  MUFU.EX2 R148, R155 ;  /* 0x0000009b00947308 */ /* 0x000fe20000000800 */
[----:B------:R-:W-:Y:S02]  /*87a0*/  FMUL.FTZ R35, R2, R107 ;  /* 0x0000006b02237220 */ /* 0x000fe40000410000 */
[----:B------:R-:W-:Y:S02]  /*87b0*/  FADD.FTZ R0, R104, R0 ;  /* 0x0000000068007221 */ /* 0x000fe40000010000 */
[----:B------:R-:W2:Y:S01]  /*87c0*/  LDSM.16.MT88.4 R104, [R167] ;  /* 0x00000000a768783b */ /* 0x000ea20000004200 */
[C---:B------:R-:W-:Y:S02]  /*87d0*/  FMUL.FTZ R6, R2.reuse, R134 ;  /* 0x0000008602067220 */ /* 0x040fe40000410000 */
[C---:B------:R-:W-:Y:S02]  /*87e0*/  FMUL.FTZ R7, R2.reuse, R135 ;  /* 0x0000008702077220 */ /* 0x040fe40000410000 */
[C---:B------:R-:W-:Y:S01]  /*87f0*/  FMUL.FTZ R10, R2.reuse, R130 ;  /* 0x00000082020a7220 */ /* 0x040fe20000410000 */
[----:B------:R-:W-:Y:S01]  /*8800*/  MUFU.EX2 R125, R150 ;  /* 0x00000096007d7308 */ /* 0x000fe20000000800 */
[C---:B------:R-:W-:Y:S02]  /*8810*/  FMUL.FTZ R11, R2.reuse, R131 ;  /* 0x00000083020b7220 */ /* 0x040fe40000410000 */
[----:B------:R-:W-:Y:S01]  /*8820*/  LDSM.16.MT88.4 R128, [R167+0x1800] ;  /* 0x00180000a780783b */ /* 0x000fe20000004200 */
        /* <DEDUP_REMOVED lines=8> */
[----:B------:R-:W-:Y:S01]  /*88b0*/  LDSM.16.MT88.4 R108, [R167+0x800] ;  /* 0x00080000a76c783b */ /* 0x000fe20000004200 */
[----:B------:R-:W-:Y:S02]  /*88c0*/  FADD.FTZ R0, R112, R0 ;  /* 0x0000000070007221 */ /* 0x000fe40000010000 */
[----:B------:R-:W-:Y:S01]  /*88d0*/  FMUL.FTZ R14, R2, R126 ;  /* 0x0000007e020e7220 */ /* 0x000fe20000410000 */
[----:B------:R-:W-:Y:S01]  /*88e0*/  MUFU.EX2 R145, R163 ;  /* 0x000000a300917308 */ /* 0x000fe20000000800 */
[----:B------:R-:W-:Y:S02]  /*88f0*/  FADD.FTZ R0, R116, R0 ;  /* 0x0000000074007221 */ /* 0x000fe40000010000 */
[C---:B------:R-:W-:Y:S01]  /*8900*/  FMUL.FTZ R15, R2.reuse, R127 ;  /* 0x0000007f020f7220 */ /* 0x040fe20000410000 */
[----:B------:R-:W-:Y:S01]  /*8910*/  LDSM.16.MT88.4 R112, [R168+0x800] ;  /* 0x00080000a870783b */ /* 0x000fe20000004200 */
[C---:B------:R-:W-:Y:S02]  /*8920*/  FMUL.FTZ R22, R2.reuse, R118 ;  /* 0x0000007602167220 */ /* 0x040fe40000410000 */
[C---:B------:R-:W-:Y:S02]  /*8930*/  FMUL.FTZ R38, R2.reuse, R38 ;  /* 0x0000002602267220 */ /* 0x040fe40000410000 */
[C---:B------:R-:W-:Y:S01]  /*8940*/  FMUL.FTZ R39, R2.reuse, R39 ;  /* 0x0000002702277220 */ /* 0x040fe20000410000 */
[----:B------:R-:W-:Y:S01]  /*8950*/  MUFU.EX2 R118, R147 ;  /* 0x0000009300767308 */ /* 0x000fe20000000800 */
[C---:B------:R-:W-:Y:S01]  /*8960*/  FMUL.FTZ R42, R2.reuse, R42 ;  /* 0x0000002a022a7220 */ /* 0x040fe20000410000 */
[C---:B--2---:R-:W-:Y:S05]  /*8970*/  HMMA.16816.F32 R4, R136.reuse, R104, R4 ;  /* 0x000000688804723c */ /* 0x044fea0000001804 */
[C---:B------:R-:W-:Y:S02]  /*8980*/  FMUL.FTZ R43, R2.reuse, R43 ;  /* 0x0000002b022b7220 */ /* 0x040fe40000410000 */
[C---:B------:R-:W-:Y:S01]  /*8990*/  FMUL.FTZ R46, R2.reuse, R46 ;  /* 0x0000002e022e7220 */ /* 0x040fe20000410000 */
[C---:B------:R-:W-:Y:S01]  /*89a0*/  HMMA.16816.F32 R8, R136.reuse, R106, R8 ;  /* 0x0000006a8808723c */ /* 0x040fe20000001808 */
[----:B------:R-:W2:Y:S01]  /*89b0*/  LDSM.16.MT88.4 R104, [R168] ;  /* 0x00000000a868783b */ /* 0x000ea20000004200 */
[----:B------:R-:W3:Y:S02]  /*89c0*/  MUFU.EX2 R126, R143 ;  /* 0x0000008f007e7308 */ /* 0x000ee40000000800 */
[C---:B------:R-:W-:Y:S02]  /*89d0*/  FMUL.FTZ R47, R2.reuse, R47 ;  /* 0x0000002f022f7220 */ /* 0x040fe40000410000 */
[C---:B------:R-:W-:Y:S02]  /*89e0*/  FMUL.FTZ R50, R2.reuse, R50 ;  /* 0x0000003202327220 */ /* 0x040fe40000410000 */
[C---:B------:R-:W-:Y:S04]  /*89f0*/  FMUL.FTZ R51, R2.reuse, R51 ;  /* 0x0000003302337220 */ /* 0x040fe80000410000 */
[C---:B------:R-:W-:Y:S01]  /*8a00*/  FMUL.FTZ R54, R2.reuse, R54 ;  /* 0x0000003602367220 */ /* 0x040fe20000410000 */
[----:B------:R-:W4:Y:S01]  /*8a10*/  MUFU.EX2 R127, R144 ;  /* 0x00000090007f7308 */ /* 0x000f220000000800 */
        /* <DEDUP_REMOVED lines=11> */
[----:B------:R-:W5:Y:S01]  /*8ad0*/  MUFU.EX2 R144, R171 ;  /* 0x000000ab00907308 */ /* 0x000f620000000800 */
[C---:B------:R-:W-:Y:S02]  /*8ae0*/  FMUL.FTZ R75, R2.reuse, R75 ;  /* 0x0000004b024b7220 */ /* 0x040fe40000410000 */
[C---:B------:R-:W-:Y:S02]  /*8af0*/  FMUL.FTZ R78, R2.reuse, R78 ;  /* 0x0000004e024e7220 */ /* 0x040fe40000410000 */
[C---:B------:R-:W-:Y:S02]  /*8b00*/  FMUL.FTZ R79, R2.reuse, R79 ;  /* 0x0000004f024f7220 */ /* 0x040fe40000410000 */
[C---:B------:R-:W-:Y:S01]  /*8b10*/  FMUL.FTZ R82, R2.reuse, R82 ;  /* 0x0000005202527220 */ /* 0x040fe20000410000 */
[C---:B--2---:R-:W-:Y:S02]  /*8b20*/  HMMA.16816.F32 R12, R136.reuse, R104, R12 ;  /* 0x00000068880c723c */ /* 0x044fe4000000180c */
[----:B------:R-:W2:Y:S01]  /*8b30*/  MUFU.EX2 R146, R162 ;  /* 0x000000a200927308 */ /* 0x000ea20000000800 */
[C---:B------:R-:W-:Y:S02]  /*8b40*/  FMUL.FTZ R83, R2.reuse, R83 ;  /* 0x0000005302537220 */ /* 0x040fe40000410000 */
[C---:B------:R-:W-:Y:S02]  /*8b50*/  FMUL.FTZ R86, R2.reuse, R86 ;  /* 0x0000005602567220 */ /* 0x040fe40000410000 */
[C---:B------:R-:W-:Y:S01]  /*8b60*/  FMUL.FTZ R87, R2.reuse, R87 ;  /* 0x0000005702577220 */ /* 0x040fe20000410000 */
[C---:B------:R-:W-:Y:S01]  /*8b70*/  HMMA.16816.F32 R16, R136.reuse, R106, R16 ;  /* 0x0000006a8810723c */ /* 0x040fe20000001810 */
[----:B------:R-:W2:Y:S03]  /*8b80*/  LDSM.16.MT88.4 R104, [R170] ;  /* 0x00000000aa68783b */ /* 0x000ea60000004200 */
[C---:B------:R-:W-:Y:S01]  /*8b90*/  FMUL.FTZ R90, R2.reuse, R90 ;  /* 0x0000005a025a7220 */ /* 0x040fe20000410000 */
[----:B------:R-:W-:Y:S01]  /*8ba0*/  MUFU.EX2 R143, R159 ;  /* 0x0000009f008f7308 */ /* 0x000fe20000000800 */
[C---:B------:R-:W-:Y:S02]  /*8bb0*/  FMUL.FTZ R91, R2.reuse, R91 ;  /* 0x0000005b025b7220 */ /* 0x040fe40000410000 */
[----:B-1----:R-:W-:Y:S04]  /*8bc0*/  FADD.FTZ R0, R101, R0 ;  /* 0x0000000065007221 */ /* 0x002fe80000010000 */
[----:B------:R-:W-:Y:S02]  /*8bd0*/  FADD.FTZ R0, R117, R0 ;  /* 0x0000000075007221 */ /* 0x000fe40000010000 */
[----:B------:R-:W-:Y:S01]  /*8be0*/  FMUL.FTZ R94, R2, R94 ;  /* 0x0000005e025e7220 */ /* 0x000fe20000410000 */
[----:B------:R-:W1:Y:S01]  /*8bf0*/  MUFU.EX2 R141, R160 ;  /* 0x000000a0008d7308 */ /* 0x000e620000000800 */
[----:B---3--:R-:W-:Y:S02]  /*8c00*/  FADD.FTZ R0, R126, R0 ;  /* 0x000000007e007221 */ /* 0x008fe40000010000 */
[C---:B------:R-:W-:Y:S02]  /*8c10*/  FMUL.FTZ R95, R2.reuse, R95 ;  /* 0x0000005f025f7220 */ /* 0x040fe40000410000 */
[----:B----4-:R-:W-:Y:S02]  /*8c20*/  FADD.FTZ R0, R127, R0 ;  /* 0x000000007f007221 */ /* 0x010fe40000010000 */
[C---:B------:R-:W-:Y:S02]  /*8c30*/  FMUL.FTZ R98, R2.reuse, R98 ;  /* 0x0000006202627220 */ /* 0x040fe40000410000 */
[----:B------:R-:W-:Y:S02]  /*8c40*/  FMUL.FTZ R99, R2, R99 ;  /* 0x0000006302637220 */ /* 0x000fe40000410000 */
[----:B------:R-:W-:Y:S02]  /*8c50*/  FADD.FTZ R2, R157, R140 ;  /* 0x0000008c9d027221 */ /* 0x000fe40000010000 */
[----:B------:R-:W-:Y:S02]  /*8c60*/  MUFU.EX2 R140, R161 ;  /* 0x000000a1008c7308 */ /* 0x000fe40000000800 */
[----:B------:R-:W-:Y:S04]  /*8c70*/  FADD.FTZ R2, R158, R2 ;  /* 0x000000029e027221 */ /* 0x000fe80000010000 */
[----:B------:R-:W-:Y:S04]  /*8c80*/  FADD.FTZ R2, R102, R2 ;  /* 0x0000000266027221 */ /* 0x000fe80000010000 */
[----:B------:R-:W-:Y:S01]  /*8c90*/  FADD.FTZ R2, R118, R2 ;  /* 0x0000000276027221 */ /* 0x000fe20000010000 */
[C---:B--2---:R-:W-:Y:S03]  /*8ca0*/  HMMA.16816.F32 R20, R136.reuse, R104, R20 ;  /* 0x000000688814723c */ /* 0x044fe60000001814 */
[----:B------:R-:W-:Y:S04]  /*8cb0*/  FADD.FTZ R2, R120, R2 ;  /* 0x0000000278027221 */ /* 0x000fe80000010000 */
[----:B------:R-:W-:Y:S01]  /*8cc0*/  FADD.FTZ R2, R132, R2 ;  /* 0x0000000284027221 */ /* 0x000fe20000010000 */
[C---:B------:R-:W-:Y:S01]  /*8cd0*/  HMMA.16816.F32 R24, R136.reuse, R106, R24 ;  /* 0x0000006a8818723c */ /* 0x040fe20000001818 */
[----:B------:R-:W2:Y:S07]  /*8ce0*/  LDSM.16.MT88.4 R104, [R169] ;  /* 0x00000000a968783b */ /* 0x000eae0000004200 */
        /* <DEDUP_REMOVED lines=28> */
[----:B------:R-:W-:Y:S01]  /*8eb0*/  F2FP.PACK_AB R105, R117, R101 ;  /* 0x000000657569723e */ /* 0x000fe200000000ff */
[----:B------:R-:W-:Y:S01]  /*8ec0*/  FADD.FTZ R101, R124, R2 ;  /* 0x000000027c657221 */ /* 0x000fe20000010000 */
[----:B------:R-:W-:Y:S01]  /*8ed0*/  LDSM.16.MT88.4 R116, [R168+0x1000] ;  /* 0x00100000a874783b */ /* 0x000fe20000004200 */
[----:B------:R-:W-:Y:S01]  /*8ee0*/  F2FP.PACK_AB R106, R132, R120 ;  /* 0x00000078846a723e */ /* 0x000fe200000000ff */
[----:B------:R-:W-:Y:S01]  /*8ef0*/  FADD.FTZ R2, R125, R0 ;  /* 0x000000007d027221 */ /* 0x000fe20000010000 */
[----:B------:R-:W-:Y:S03]  /*8f00*/  F2FP.PACK_AB R107, R127, R126 ;  /* 0x0000007e7f6b723e */ /* 0x000fe600000000ff */
[----:B-----5:R-:W-:Y:S01]  /*8f10*/  F2FP.PACK_AB R136, R144, R142 ;  /* 0x0000008e9088723e */ /* 0x020fe200000000ff */
[----:B------:R-:W-:Y:S01]  /*8f20*/  FADD.FTZ R0, R148, R101 ;  /* 0x0000006594007221 */ /* 0x000fe20000010000 */
[----:B------:R-:W-:Y:S01]  /*8f30*/  LDSM.16.MT88.4 R120, [R168+0x1800] ;  /* 0x00180000a878783b */ /* 0x000fe20000004200 */
[----:B------:R-:W-:Y:S01]  /*8f40*/  F2FP.PACK_AB R138, R146, R145 ;  /* 0x00000091928a723e */ /* 0x000fe200000000ff */
[C---:B------:R-:W-:Y:S05]  /*8f50*/  HMMA.16816.F32 R4, R104.reuse, R108, R4 ;  /* 0x0000006c6804723c */ /* 0x040fea0000001804 */
[----:B-1----:R-:W-:Y:S01]  /*8f60*/  F2FP.PACK_AB R137, R141, R143 ;  /* 0x0000008f8d89723e */ /* 0x002fe200000000ff */
[----:B------:R-:W-:Y:S01]  /*8f70*/  FADD.FTZ R2, R149, R2 ;  /* 0x0000000295027221 */ /* 0x000fe20000010000 */
[----:B------:R-:W-:Y:S01]  /*8f80*/  MOV R101, R100 ;  /* 0x0000006400657202 */ /* 0x000fe20000000f00 */
[C---:B------:R-:W-:Y:S01]  /*8f90*/  HMMA.16816.F32 R8, R104.reuse, R110, R8 ;  /* 0x0000006e6808723c */ /* 0x040fe20000001808 */
[----:B------:R-:W1:Y:S03]  /*8fa0*/  LDSM.16.MT88.4 R108, [R170+0x800] ;  /* 0x00080000aa6c783b */ /* 0x000e660000004200 */
[----:B--2---:R-:W-:Y:S01]  /*8fb0*/  F2FP.PACK_AB R139, R102, R140 ;  /* 0x0000008c668b723e */ /* 0x004fe200000000ff */
[----:B------:R-:W-:Y:S02]  /*8fc0*/  FADD.FTZ R0, R154, R0 ;  /* 0x000000009a007221 */ /* 0x000fe40000010000 */
[----:B------:R-:W-:Y:S01]  /*8fd0*/  FADD.FTZ R2, R151, R2 ;  /* 0x0000000297027221 */ /* 0x000fe20000010000 */
[C---:B------:R-:W-:Y:S04]  /*8fe0*/  HMMA.16816.F32 R12, R104.reuse, R112, R12 ;  /* 0x00000070680c723c */ /* 0x040fe8000000180c */
[C---:B------:R-:W-:Y:S04]  /*8ff0*/  FADD.FTZ R0, R153.reuse, R0 ;  /* 0x0000000099007221 */ /* 0x040fe80000010000 */
        /* <DEDUP_REMOVED lines=31> */
[----:B------:R-:W-:Y:S06]  /*91f0*/  LDSM.16.MT88.4 R112, [R169+0x1000] ;  /* 0x00100000a970783b */ /* 0x000fec0000004200 */
[----:B------:R-:W-:Y:S02]  /*9200*/  F2FP.PACK_AB R104, R148, R124 ;  /* 0x0000007c9468723e */ /* 0x000fe400000000ff */
[----:B------:R-:W-:Y:S03]  /*9210*/  F2FP.PACK_AB R106, R153, R154 ;  /* 0x0000009a996a723e */ /* 0x000fe600000000ff */
[----:B------:R-:W-:Y:S02]  /*9220*/  F2FP.PACK_AB R105, R149, R125 ;  /* 0x0000007d9569723e */ /* 0x000fe400000000ff */
[C---:B------:R-:W-:Y:S07]  /*9230*/  F2FP.PACK_AB R107, R147.reuse, R151 ;  /* 0x00000097936b723e */ /* 0x040fee00000000ff */
        /* <DEDUP_REMOVED lines=79> */
.L_x_1130:
[----:B------:R-:W-:-:S13]  /*9730*/  ISETP.GE.AND P0, PT, R180, R189, PT ;  /* 0x000000bdb400720c */ /* 0x000fda0003f06270 */
[----:B------:R-:W-:Y:S05]  /*9740*/  @!P0 BRA `(.L_x_1142) ;  /* 0x000030e000008947 */ /* 0x000fea0003800000 */
[----:B------:R-:W-:Y:S02]  /*9750*/  MOV R102, R12 ;  /* 0x0000000c00667202 */ /* 0x000fe40000000f00 */
[----:B------:R-:W-:Y:S02]  /*9760*/  MOV R101, R100 ;  /* 0x0000006400657202 */ /* 0x000fe40000000f00 */
.L_x_1149:
[----:B------:R-:W-:Y:S04]  /*9770*/  DEPBAR.LE SB0, 0x0 ;  /* 0x000080000000791a */ /* 0x000fe80000000000 */
[----:B------:R-:W-:Y:S01]  /*9780*/  WARPSYNC 0xffffffff ;  /* 0xffffffff00007948 */ /* 0x000fe20003800000 */
[----:B------:R-:W-:Y:S01]  /*9790*/  BAR.SYNC.DEFER_BLOCKING 0x0 ;  /* 0x0000000000007b1d */ /* 0x000fe20000010000 */
[----:B------:R-:W-:Y:S01]  /*97a0*/  SHF.R.S32.HI R0, RZ, 0x1f, R181 ;  /* 0x0000001fff007819 */ /* 0x000fe200000114b5 */
[C---:B------:R-:W-:Y:S01]  /*97b0*/  IMAD.WIDE.U32 R2, R181.reuse, c[0x0][0x208], RZ ;  /* 0x00008200b5027a25 */ /* 0x040fe200078e00ff */
        /* <DEDUP_REMOVED lines=9> */
[----:B------:R-:W-:Y:S01]  /*9850*/  IADD3 R172, R103, 0x5800, RZ ;  /* 0x0000580067ac7810 */ /* 0x000fe20007ffe0ff */
[----:B------:R-:W-:Y:S01]  /*9860*/  IMAD.IADD R3, R3, 0x1, R0 ;  /* 0x0000000103037824 */ /* 0x000fe200078e0200 */
[C---:B------:R-:W-:Y:S01]  /*9870*/  IADD3 R171, R103.reuse, 0x5000, RZ ;  /* 0x0000500067ab7810 */ /* 0x040fe20007ffe0ff */
[----:B------:R-:W-:Y:S01]  /*9880*/  IMAD.SHL.U32 R28, R188, 0x2, RZ ;  /* 0x00000002bc1c7824 */ /* 0x000fe200078e00ff */
[C---:B------:R-:W-:Y:S01]  /*9890*/  IADD3 R163, R103.reuse, 0x4800, RZ ;  /* 0x0000480067a37810 */ /* 0x040fe20007ffe0ff */
[----:B------:R-:W-:Y:S01]  /*98a0*/  IMAD.WIDE.U32 R2, R178, c[0x0][0x218], R2 ;  /* 0x00008600b2027a25 */ /* 0x000fe200078e0002 */
[C---:B------:R-:W-:Y:S02]  /*98b0*/  IADD3 R162, R103.reuse, 0x4000, RZ ;  /* 0x0000400067a27810 */ /* 0x040fe40007ffe0ff */
[----:B------:R-:W-:Y:S01]  /*98c0*/  IADD3 R161, R103, 0x3800, RZ ;  /* 0x0000380067a17810 */ /* 0x000fe20007ffe0ff */
[----:B------:R-:W-:Y:S01]  /*98d0*/  IMAD.SHL.U32 R15, R187, 0x2, RZ ;  /* 0x00000002bb0f7824 */ /* 0x000fe200078e00ff */
[----:B------:R-:W-:Y:S01]  /*98e0*/  IADD3 R0, P0, R198, R2, RZ ;  /* 0x00000002c6007210 */ /* 0x000fe20007f1e0ff */
[----:B------:R1:W2:Y:S01]  /*98f0*/  LDSM.16.M88.4 R32, [R173] ;  /* 0x00000000ad20783b */ /* 0x0002a20000000200 */
[C---:B------:R-:W-:Y:S02]  /*9900*/  IADD3 R160, R103.reuse, 0x3000, RZ ;  /* 0x0000300067a07810 */ /* 0x040fe40007ffe0ff */
        /* <DEDUP_REMOVED lines=8> */
[----:B------:R-:W-:Y:S01]  /*9990*/  SHF.L.U64.HI R14, R187, 0x1, R12 ;  /* 0x00000001bb0e7819 */ /* 0x000fe2000001020c */
[C---:B------:R-:W-:Y:S01]  /*99a0*/  IMAD.SHL.U32 R12, R182.reuse, 0x2, RZ ;  /* 0x00000002b60c7824 */ /* 0x040fe200078e00ff */
        /* <DEDUP_REMOVED lines=9> */
.L_x_1233:
[----:B------:R-:W5:Y:S01]  /*9a40*/  SHFL.IDX PT, R3, R6, RZ, 0x181f ;  /* 0x00181fff06037589 */ /* 0x000f6200000e0000 */
[----:B------:R-:W-:Y:S01]  /*9a50*/  ISETP.GE.AND P0, PT, R182, c[0x0][0x1d4], PT ;  /* 0x00007500b6007a0c */ /* 0x000fe20003f06270 */
[----:B------:R-:W-:Y:S01]  /*9a60*/  BSSY B0, `(.L_x_1144) ;  /* 0x0000141000007945 */ /* 0x000fe20003800000 */
[----:B------:R-:W-:Y:S02]  /*9a70*/  ISETP.GE.AND P4, PT, R187, c[0x0][0x1d4], PT ;  /* 0x00007500bb007a0c */ /* 0x000fe40003f86270 */
[----:B------:R-:W-:Y:S03]  /*9a80*/  SEL R177, RZ, 0x10, P0 ;  /* 0x00000010ffb17807 */ /* 0x000fe60000000000 */
[----:B------:R-:W4:Y:S08]  /*9a90*/  SHFL.IDX PT, R20, R6, 0x1, 0x181f ;  /* 0x00381f0006147f89 */ /* 0x000f3000000e0000 */
[----:B------:R-:W3:Y:S01]  /*9aa0*/  SHFL.IDX PT, R21, R7, 0x1, 0x181f ;  /* 0x00381f0007157f89 */ /* 0x000ee200000e0000 */
[C---:B-----5:R-:W-:Y:S04]  /*9ab0*/  IADD3 R4, P2, R3.reuse, R12, RZ ;  /* 0x0000000c03047210 */ /* 0x060fe80007f5e0ff */
[C---:B---3--:R-:W-:Y:S05]  /*9ac0*/  IADD3.X R5, R2.reuse, R13, RZ, P2, !PT ;  /* 0x0000000d02057210 */ /* 0x048fea00017fe4ff */
[----:B------:R3:W-:Y:S02]  /*9ad0*/  LDGSTS.E.BYPASS.LTC128B.128 [R179+0x100], [R4.64], !P0 ;  /* 0x0010000004b37fae */ /* 0x0007e4000c101d46 */
[----:B---3--:R-:W-:Y:S04]  /*9ae0*/  IADD3 R4, P2, R3, R15, RZ ;  /* 0x0000000f03047210 */ /* 0x008fe80007f5e0ff */
[----:B------:R-:W-:Y:S02]  /*9af0*/  IADD3.X R5, R2, R14, RZ, P2, !PT ;  /* 0x0000000e02057210 */ /* 0x000fe400017fe4ff */
[----:B------:R-:W-:Y:S03]  /*9b00*/  ISETP.GE.AND P2, PT, R188, c[0x0][0x1d4], PT ;  /* 0x00007500bc007a0c */ /* 0x000fe60003f46270 */
[----:B------:R3:W-:Y:S02]  /*9b10*/  LDGSTS.E.BYPASS.LTC128B.128 [R179+0x2100], [R4.64], !P4 ;  /* 0x0210000004b37fae */ /* 0x0007e4000e101d46 */
[----:B---3--:R-:W-:Y:S02]  /*9b20*/  IADD3 R5, -R177, 0x10, RZ ;  /* 0x00000010b1057810 */ /* 0x008fe40007ffe1ff */
[----:B------:R-:W-:Y:S02]  /*9b30*/  IADD3 R4, P5, R3, R28, RZ ;  /* 0x0000001c03047210 */ /* 0x000fe40007fbe0ff */
[----:B------:R-:W-:Y:S04]  /*9b40*/  LOP3.LUT R5, R5, 0xf, RZ, 0xc0, !PT ;  /* 0x0000000f05057812 */ /* 0x000fe800078ec0ff */
[----:B----4-:R-:W-:Y:S02]  /*9b50*/  IADD3 R12, P6, P0, R5, R20, R12 ;  /* 0x00000014050c7210 */ /* 0x010fe400078de00c */
[----:B------:R-:W-:Y:S02]  /*9b60*/  IADD3.X R5, R2, R22, RZ, P5, !PT ;  /* 0x0000001602057210 */ /* 0x000fe40002ffe4ff */
[----:B------:R-:W-:Y:S02]  /*9b70*/  ISETP.NE.U32.AND P5, PT, R177, RZ, PT ;  /* 0x000000ffb100720c */ /* 0x000fe40003fa5070 */
[----:B------:R-:W-:Y:S01]  /*9b80*/  SEL R2, RZ, 0x10, P4 ;  /* 0x00000010ff027807 */ /* 0x000fe20002000000 */
[----:B------:R3:W-:Y:S01]  /*9b90*/  LDGSTS.E.BYPASS.LTC128B.128 [R179+0x4100], [R4.64], !P2 ;  /* 0x0410000004b37fae */ /* 0x0007e2000d101d46 */
[-C--:B------:R-:W-:Y:S02]  /*9ba0*/  IADD3.X R13, RZ, R21.reuse, R13, P6, P0 ;  /* 0x00000015ff0d7210 */ /* 0x080fe400037e040d */
[C---:B------:R-:W-:Y:S02]  /*9bb0*/  ISETP.NE.U32.AND P0, PT, R2.reuse, RZ, PT ;  /* 0x000000ff0200720c */ /* 0x040fe40003f05070 */
[----:B------:R-:W-:Y:S04]  /*9bc0*/  IADD3 R2, -R2, 0x10, RZ ;  /* 0x0000001002027810 */ /* 0x000fe80007ffe1ff */
[----:B------:R-:W-:Y:S01]  /*9bd0*/  LOP3.LUT R2, R2, 0xf, RZ, 0xc0, !PT ;  /* 0x0000000f02027812 */ /* 0x000fe200078ec0ff */
[----:B------:R4:W-:Y:S03]  /*9be0*/  LDGSTS.E.BYPASS.LTC128B.128.ZFILL [R179+0x1100], [R12.64], P5 ;  /* 0x011000000cb37fae */ /* 0x0009e6000a941d46 */
[-C--:B------:R-:W-:Y:S04]  /*9bf0*/  IADD3 R2, P6, P5, R2, R20.reuse, R15 ;  /* 0x0000001402027210 */ /* 0x080fe80007dde00f */
[-C--:B------:R-:W-:Y:S05]  /*9c00*/  IADD3.X R3, RZ, R21.reuse, R14, P6, P5 ;  /* 0x00000015ff037210 */ /* 0x080fea00037ea40e */
[----:B------:R5:W-:Y:S01]  /*9c10*/  LDGSTS.E.BYPASS.LTC128B.128.ZFILL [R179+0x3100], [R2.64], P0 ;  /* 0x0310000002b37fae */ /* 0x000be20008141d46 */
[C---:B--23--:R-:W-:Y:S08]  /*9c20*/  HMMA.16816.F32 R4, R32.reuse, R8, RZ ;  /* 0x000000082004723c */ /* 0x04cff000000018ff */
[C---:B------:R-:W-:Y:S01]  /*9c30*/  HMMA.16816.F32 R8, R32.reuse, R10, RZ ;  /* 0x0000000a2008723c */ /* 0x040fe200000018ff */
[----:B----4-:R-:W-:Y:S04]  /*9c40*/  SEL R12, RZ, 0x10, P2 ;  /* 0x00000010ff0c7807 */ /* 0x010fe80001000000 */
[C---:B------:R-:W-:Y:S02]  /*9c50*/  ISETP.NE.U32.AND P6, PT, R12.reuse, RZ, PT ;  /* 0x000000ff0c00720c */ /* 0x040fe40003fc5070 */
[----:B------:R-:W-:Y:S02]  /*9c60*/  IADD3 R23, -R12, 0x10, RZ ;  /* 0x000000100c177810 */ /* 0x000fe40007ffe1ff */
[C---:B------:R-:W-:Y:S03]  /*9c70*/  HMMA.16816.F32 R12, R32.reuse, R16, RZ ;  /* 0x00000010200c723c */ /* 0x040fe600000018ff */
[----:B-----5:R-:W-:Y:S04]  /*9c80*/  LOP3.LUT R2, R23, 0xf, RZ, 0xc0, !PT ;  /* 0x0000000f17027812 */ /* 0x020fe800078ec0ff */
[----:B------:R-:W-:Y:S01]  /*9c90*/  IADD3 R2, P5, P0, R2, R20, R28 ;  /* 0x0000001402027210 */ /* 0x000fe200078be01c */
[C---:B------:R-:W-:Y:S04]  /*9ca0*/  HMMA.16816.F32 R16, R32.reuse, R18, RZ ;  /* 0x000000122010723c */ /* 0x040fe800000018ff */
[----:B------:R-:W-:Y:S02]  /*9cb0*/  IADD3.X R3, RZ, R21, R22, P5, P0 ;  /* 0x00000015ff037210 */ /* 0x000fe40002fe0416 */
[----:B------:R-:W-:Y:S02]  /*9cc0*/  ISETP.GT.AND P0, PT, R180, R189, PT ;  /* 0x000000bdb400720c */ /* 0x000fe40003f04270 */
[C---:B-1----:R-:W-:Y:S01]  /*9cd0*/  HMMA.16816.F32 R20, R32.reuse, R24, RZ ;  /* 0x000000182014723c */ /* 0x042fe200000018ff */
        /* <DEDUP_REMOVED lines=18> */
[C---:B--2---:R-:W-:Y:S01]  /*9e00*/  HMMA.16816.F32 R4, R136.reuse, R144, R4 ;  /* 0x000000908804723c */ /* 0x044fe20000001804 */
[----:B------:R-:W-:Y:S07]  /*9e10*/  LDSM.16.M88.4 R156, [R160] ;  /* 0x00000000a09c783b */ /* 0x000fee0000000200 */
[C---:B------:R-:W-:Y:S01]  /*9e20*/  HMMA.16816.F32 R8, R136.reuse, R146, R8 ;  /* 0x000000928808723c */ /* 0x040fe20000001808 */
[----:B------:R-:W-:Y:S07]  /*9e30*/  LDSM.16.M88.4 R144, [R165+-0x4000] ;  /* 0xffc00000a590783b */ /* 0x000fee0000000200 */
[C---:B---3--:R-:W-:Y:S08]  /*9e40*/  HMMA.16816.F32 R12, R136.reuse, R148, R12 ;  /* 0x00000094880c723c */ /* 0x048ff0000000180c */
[C---:B------:R-:W-:Y:S01]  /*9e50*/  HMMA.16816.F32 R16, R136.reuse, R150, R16 ;  /* 0x000000968810723c */ /* 0x040fe20000001810 */
[----:B------:R-:W-:Y:S07]  /*9e60*/  LDSM.16.M88.4 R148, [R165+-0x3800] ;  /* 0xffc80000a594783b */ /* 0x000fee0000000200 */
[C---:B----4-:R-:W-:Y:S08]  /*9e70*/  HMMA.16816.F32 R20, R136.reuse, R140, R20 ;  /* 0x0000008c8814723c */ /* 0x050ff00000001814 */
[C---:B------:R-:W-:Y:S01]  /*9e80*/  HMMA.16816.F32 R24, R136.reuse, R142, R24 ;  /* 0x0000008e8818723c */ /* 0x040fe20000001818 */
[----:B------:R-:W2:Y:S07]  /*9e90*/  LDSM.16.M88.4 R140, [R175] ;  /* 0x00000000af8c783b */ /* 0x000eae0000000200 */
[C---:B------:R-:W-:Y:S08]  /*9ea0*/  HMMA.16816.F32 R28, R136.reuse, R152, R28 ;  /* 0x00000098881c723c */ /* 0x040ff0000000181c */
[----:B------:R-:W-:Y:S01]  /*9eb0*/  HMMA.16816.F32 R32, R136, R154, R32 ;  /* 0x0000009a8820723c */ /* 0x000fe20000001820 */
[----:B------:R-:W3:Y:S08]  /*9ec0*/  LDSM.16.M88.4 R136, [R165+-0x3000] ;  /* 0xffd00000a588783b */ /* 0x000ef00000000200 */
[----:B------:R-:W4:Y:S01]  /*9ed0*/  LDSM.16.M88.4 R152, [R165+-0x2800] ;  /* 0xffd80000a598783b */ /* 0x000f220000000200 */
[C---:B--2---:R-:W-:Y:S08]  /*9ee0*/  HMMA.16816.F32 R4, R140.reuse, R144, R4 ;  /* 0x000000908c04723c */ /* 0x044ff00000001804 */
[C---:B------:R-:W-:Y:S01]  /*9ef0*/  HMMA.16816.F32 R8, R140.reuse, R146, R8 ;  /* 0x000000928c08723c */ /* 0x040fe20000001808 */
[----:B------:R-:W-:Y:S07]  /*9f00*/  LDSM.16.M88.4 R144, [R164+0x2000] ;  /* 0x00200000a490783b */ /* 0x000fee0000000200 */
[C---:B------:R-:W-:Y:S08]  /*9f10*/  HMMA.16816.F32 R12, R140.reuse, R148, R12 ;  /* 0x000000948c0c723c */ /* 0x040ff0000000180c */
[C---:B------:R-:W-:Y:S01]  /*9f20*/  HMMA.16816.F32 R16, R140.reuse, R150, R16 ;  /* 0x000000968c10723c */ /* 0x040fe20000001810 */
[----:B------:R-:W-:Y:S07]  /*9f30*/  LDSM.16.M88.4 R148, [R164+0x2800] ;  /* 0x00280000a494783b */ /* 0x000fee0000000200 */
[C---:B---3--:R-:W-:Y:S08]  /*9f40*/  HMMA.16816.F32 R20, R140.reuse, R136, R20 ;  /* 0x000000888c14723c */ /* 0x048ff00000001814 */
[C---:B------:R-:W-:Y:S01]  /*9f50*/  HMMA.16816.F32 R24, R140.reuse, R138, R24 ;  /* 0x0000008a8c18723c */ /* 0x040fe20000001818 */
[----:B------:R-:W2:Y:S07]  /*9f60*/  LDSM.16.M88.4 R136, [R173+0x4000] ;  /* 0x00400000ad88783b */ /* 0x000eae0000000200 */
[C---:B----4-:R-:W-:Y:S08]  /*9f70*/  HMMA.16816.F32 R28, R140.reuse, R152, R28 ;  /* 0x000000988c1c723c */ /* 0x050ff0000000181c */
[----:B------:R-:W-:Y:S01]  /*9f80*/  HMMA.16816.F32 R32, R140, R154, R32 ;  /* 0x0000009a8c20723c */ /* 0x000fe20000001820 */
[----:B------:R-:W3:Y:S08]  /*9f90*/  LDSM.16.M88.4 R140, [R164+0x3000] ;  /* 0x00300000a48c783b */ /* 0x000ef00000000200 */
[----:B------:R-:W4:Y:S01]  /*9fa0*/  LDSM.16.M88.4 R152, [R164+0x3800] ;  /* 0x00380000a498783b */ /* 0x000f220000000200 */
[C---:B--2---:R-:W-:Y:S08]  /*9fb0*/  HMMA.16816.F32 R4, R136.reuse, R144, R4 ;  /* 0x000000908804723c */ /* 0x044ff00000001804 */
[C---:B------:R-:W-:Y:S01]  /*9fc0*/  HMMA.16816.F32 R8, R136.reuse, R146, R8 ;  /* 0x000000928808723c */ /* 0x040fe20000001808 */
[----:B------:R-:W-:Y:S07]  /*9fd0*/  LDSM.16.M88.4 R144, [R0] ;  /* 0x000000000090783b */ /* 0x000fee0000000200 */
[C---:B------:R-:W-:Y:S08]  /*9fe0*/  HMMA.16816.F32 R12, R136.reuse, R148, R12 ;  /* 0x00000094880c723c */ /* 0x040ff0000000180c */
[C---:B------:R-:W-:Y:S01]  /*9ff0*/  HMMA.16816.F32 R16, R136.reuse, R150, R16 ;  /* 0x000000968810723c */ /* 0x040fe20000001810 */
[----:B------:R-:W-:Y:S07]  /*a000*/  LDSM.16.M88.4 R148, [R100] ;  /* 0x000000006494783b */ /* 0x000fee0000000200 */
[C---:B---3--:R-:W-:Y:S08]  /*a010*/  HMMA.16816.F32 R20, R136.reuse, R140, R20 ;  /* 0x0000008c8814723c */ /* 0x048ff00000001814 */
[C---:B------:R-:W-:Y:S01]  /*a020*/  HMMA.16816.F32 R24, R136.reuse, R142, R24 ;  /* 0x0000008e8818723c */ /* 0x040fe20000001818 */
[----:B------:R-:W2:Y:S07]  /*a030*/  LDSM.16.M88.4 R140, [R174+0x4000] ;  /* 0x00400000ae8c783b */ /* 0x000eae0000000200 */
[C---:B----4-:R-:W-:Y:S08]  /*a040*/  HMMA.16816.F32 R28, R136.reuse, R152, R28 ;  /* 0x00000098881c723c */ /* 0x050ff0000000181c */
[----:B------:R-:W-:Y:S01]  /*a050*/  HMMA.16816.F32 R32, R136, R154, R32 ;  /* 0x0000009a8820723c */ /* 0x000fe20000001820 */
[----:B------:R-:W3:Y:S08]  /*a060*/  LDSM.16.M88.4 R136, [R161] ;  /* 0x00000000a188783b */ /* 0x000ef00000000200 */
[----:B------:R-:W-:Y:S01]  /*a070*/  LDSM.16.M88.4 R152, [R166+0x2800] ;  /* 0x00280000a698783b */ /* 0x000fe20000000200 */
[C---:B--2---:R-:W-:Y:S08]  /*a080*/  HMMA.16816.F32 R4, R140.reuse, R144, R4 ;  /* 0x000000908c04723c */ /* 0x044ff00000001804 */
[C---:B------:R-:W-:Y:S01]  /*a090*/  HMMA.16816.F32 R8, R140.reuse, R146, R8 ;  /* 0x000000928c08723c */ /* 0x040fe20000001808 */
[----:B------:R-:W-:Y:S07]  /*a0a0*/  LDSM.16.M88.4 R144, [R176+0x4000] ;  /* 0x00400000b090783b */ /* 0x000fee0000000200 */
[C---:B------:R-:W-:Y:S08]  /*a0b0*/  HMMA.16816.F32 R12, R140.reuse, R148, R12 ;  /* 0x000000948c0c723c */ /* 0x040ff0000000180c */
[C---:B------:R-:W-:Y:S01]  /*a0c0*/  HMMA.16816.F32 R16, R140.reuse, R150, R16 ;  /* 0x000000968c10723c */ /* 0x040fe20000001810 */
[----:B------:R-:W2:Y:S07]  /*a0d0*/  LDSM.16.M88.4 R148, [R166+0x2000] ;  /* 0x00200000a694783b */ /* 0x000eae0000000200 */
[C---:B------:R-:W-:Y:S08]  /*a0e0*/  HMMA.16816.F32 R20, R140.reuse, R156, R20 ;  /* 0x0000009c8c14723c */ /* 0x040ff00000001814 */
[C---:B------:R-:W-:Y:S01]  /*a0f0*/  HMMA.16816.F32 R24, R140.reuse, R158, R24 ;  /* 0x0000009e8c18723c */ /* 0x040fe20000001818 */
[----:B------:R-:W4:Y:S07]  /*a100*/  LDSM.16.M88.4 R156, [R166+0x3000] ;  /* 0x00300000a69c783b */ /* 0x000f2e0000000200 */
[C---:B---3--:R-:W-:Y:S08]  /*a110*/  HMMA.16816.F32 R28, R140.reuse, R136, R28 ;  /* 0x000000888c1c723c */ /* 0x048ff0000000181c */
[----:B------:R-:W-:Y:S01]  /*a120*/  HMMA.16816.F32 R32, R140, R138, R32 ;  /* 0x0000008a8c20723c */ /* 0x000fe20000001820 */
[----:B------:R-:W3:Y:S07]  /*a130*/  LDSM.16.M88.4 R136, [R166+0x3800] ;  /* 0x00380000a688783b */ /* 0x000eee0000000200 */
[C---:B--2---:R-:W-:Y:S01]  /*a140*/  HMMA.16816.F32 R4, R144.reuse, R148, R4 ;  /* 0x000000949004723c */ /* 0x044fe20000001804 */
[----:B------:R-:W-:Y:S07]  /*a150*/  LDSM.16.M88.4 R140, [R175+0x4000] ;  /* 0x00400000af8c783b */ /* 0x000fee0000000200 */
[C---:B------:R-:W-:Y:S01]  /*a160*/  HMMA.16816.F32 R8, R144.reuse, R150, R8 ;  /* 0x000000969008723c */ /* 0x040fe20000001808 */
[----:B------:R-:W2:Y:S07]  /*a170*/  LDSM.16.M88.4 R148, [R165+-0x2000] ;  /* 0xffe00000a594783b */ /* 0x000eae0000000200 */
[C---:B------:R-:W-:Y:S08]  /*a180*/  HMMA.16816.F32 R12, R144.reuse, R152, R12 ;  /* 0x00000098900c723c */ /* 0x040ff0000000180c */
[C---:B------:R-:W-:Y:S01]  /*a190*/  HMMA.16816.F32 R16, R144.reuse, R154, R16 ;  /* 0x0000009a9010723c */ /* 0x040fe20000001810 */
[----:B------:R-:W5:Y:S07]  /*a1a0*/  LDSM.16.M88.4 R152, [R165+-0x1800] ;  /* 0xffe80000a598783b */ /* 0x000f6e0000000200 */
[C---:B----4-:R-:W-:Y:S08]  /*a1b0*/  HMMA.16816.F32 R20, R144.reuse, R156, R20 ;  /* 0x0000009c9014723c */ /* 0x050ff00000001814 */
[C---:B------:R-:W-:Y:S01]  /*a1c0*/  HMMA.16816.F32 R24, R144.reuse, R158, R24 ;  /* 0x0000009e9018723c */ /* 0x040fe20000001818 */
[----:B------:R-:W4:Y:S07]  /*a1d0*/  LDSM.16.M88.4 R156, [R165+-0x1000] ;  /* 0xfff00000a59c783b */ /* 0x000f2e0000000200 */
[C---:B---3--:R-:W-:Y:S08]  /*a1e0*/  HMMA.16816.F32 R28, R144.reuse, R136, R28 ;  /* 0x00000088901c723c */ /* 0x048ff0000000181c */
[----:B------:R-:W-:Y:S01]  /*a1f0*/  HMMA.16816.F32 R32, R144, R138, R32 ;  /* 0x0000008a9020723c */ /* 0x000fe20000001820 */
[----:B------:R-:W3:Y:S07]  /*a200*/  LDSM.16.M88.4 R136, [R165+-0x800] ;  /* 0xfff80000a588783b */ /* 0x000eee0000000200 */
[C---:B--2---:R-:W-:Y:S01]  /*a210*/  HMMA.16816.F32 R4, R140.reuse, R148, R4 ;  /* 0x000000948c04723c */ /* 0x044fe20000001804 */
[----:B------:R-:W-:Y:S07]  /*a220*/  LDSM.16.M88.4 R144, [R173+0x8000] ;  /* 0x00800000ad90783b */ /* 0x000fee0000000200 */
[C---:B------:R-:W-:Y:S01]  /*a230*/  HMMA.16816.F32 R8, R140.reuse, R150, R8 ;  /* 0x000000968c08723c */ /* 0x040fe20000001808 */
[----:B------:R-:W2:Y:S07]  /*a240*/  LDSM.16.M88.4 R148, [R164+0x4000] ;  /* 0x00400000a494783b */ /* 0x000eae0000000200 */
[C---:B-----5:R-:W-:Y:S08]  /*a250*/  HMMA.16816.F32 R12, R140.reuse, R152, R12 ;  /* 0x000000988c0c723c */ /* 0x060ff0000000180c */
[C---:B------:R-:W-:Y:S01]  /*a260*/  HMMA.16816.F32 R16, R140.reuse, R154, R16 ;  /* 0x0000009a8c10723c */ /* 0x040fe20000001810 */
[----:B------:R-:W5:Y:S07]  /*a270*/  LDSM.16.M88.4 R152, [R164+0x4800] ;  /* 0x00480000a498783b */ /* 0x000f6e0000000200 */
[C---:B----4-:R-:W-:Y:S08]  /*a280*/  HMMA.16816.F32 R20, R140.reuse, R156, R20 ;  /* 0x0000009c8c14723c */ /* 0x050ff00000001814 */
        /* <DEDUP_REMOVED lines=8> */
[----:B------:R-:W2:Y:S07]  /*a310*/  LDSM.16.M88.4 R148, [R162] ;  /* 0x00000000a294783b */ /* 0x000eae0000000200 */
[C---:B-----5:R-:W-:Y:S08]  /*a320*/  HMMA.16816.F32 R12, R144.reuse, R152, R12 ;  /* 0x00000098900c723c */ /* 0x060ff0000000180c */
[C---:B------:R-:W-:Y:S01]  /*a330*/  HMMA.16816.F32 R16, R144.reuse, R154, R16 ;  /* 0x0000009a9010723c */ /* 0x040fe20000001810 */
[----:B------:R-:W5:Y:S07]  /*a340*/  LDSM.16.M88.4 R152, [R163] ;  /* 0x00000000a398783b */ /* 0x000f6e0000000200 */
[C---:B----4-:R-:W-:Y:S01]  /*a350*/  HMMA.16816.F32 R20, R144.reuse, R156, R20 ;  /* 0x0000009c9014723c */ /* 0x050fe20000001814 */
[----:B------:R-:W-:Y:S07]  /*a360*/  LDSM.16.M88.4 R160, [R172] ;  /* 0x00000000aca0783b */ /* 0x000fee0000000200 */
[C---:B------:R-:W-:Y:S01]  /*a370*/  HMMA.16816.F32 R24, R144.reuse, R158, R24 ;  /* 0x0000009e9018723c */ /* 0x040fe20000001818 */
[----:B------:R-:W4:Y:S07]  /*a380*/  LDSM.16.M88.4 R156, [R171] ;  /* 0x00000000ab9c783b */ /* 0x000f2e0000000200 */
[C---:B---3--:R-:W-:Y:S08]  /*a390*/  HMMA.16816.F32 R28, R144.reuse, R136, R28 ;  /* 0x00000088901c723c */ /* 0x048ff0000000181c */
[----:B------:R-:W-:Y:S01]  /*a3a0*/  HMMA.16816.F32 R32, R144, R138, R32 ;  /* 0x0000008a9020723c */ /* 0x000fe20000001820 */
[----:B------:R-:W-:Y:S07]  /*a3b0*/  LDSM.16.M88.4 R136, [R176+0x8000] ;  /* 0x00800000b088783b */ /* 0x000fee0000000200 */
[C---:B--2---:R-:W-:Y:S01]  /*a3c0*/  HMMA.16816.F32 R4, R140.reuse, R148, R4 ;  /* 0x000000948c04723c */ /* 0x044fe20000001804 */
[----:B------:R-:W2:Y:S07]  /*a3d0*/  LDSM.16.M88.4 R144, [R166+0x4000] ;  /* 0x00400000a690783b */ /* 0x000eae0000000200 */
[C---:B------:R-:W-:Y:S01]  /*a3e0*/  HMMA.16816.F32 R8, R140.reuse, R150, R8 ;  /* 0x000000968c08723c */ /* 0x040fe20000001808 */
[----:B------:R-:W3:Y:S07]  /*a3f0*/  LDSM.16.M88.4 R148, [R166+0x4800] ;  /* 0x00480000a694783b */ /* 0x000eee0000000200 */
[C---:B-----5:R-:W-:Y:S08]  /*a400*/  HMMA.16816.F32 R12, R140.reuse, R152, R12 ;  /* 0x000000988c0c723c */ /* 0x060ff0000000180c */
[C---:B------:R-:W-:Y:S01]  /*a410*/  HMMA.16816.F32 R16, R140.reuse, R154, R16 ;  /* 0x0000009a8c10723c */ /* 0x040fe20000001810 */
[----:B------:R-:W5:Y:S07]  /*a420*/  LDSM.16.M88.4 R152, [R166+0x5000] ;  /* 0x00500000a698783b */ /* 0x000f6e0000000200 */
[C---:B----4-:R-:W-:Y:S08]  /*a430*/  HMMA.16816.F32 R20, R140.reuse, R156, R20 ;  /* 0x0000009c8c14723c */ /* 0x050ff00000001814 */
[C---:B------:R-:W-:Y:S01]  /*a440*/  HMMA.16816.F32 R24, R140.reuse, R158, R24 ;  /* 0x0000009e8c18723c */ /* 0x040fe20000001818 */
[----:B------:R-:W-:Y:S07]  /*a450*/  LDSM.16.M88.4 R156, [R175+0x8000] ;  /* 0x00800000af9c783b */ /* 0x000fee0000000200 */
[C---:B------:R-:W-:Y:S08]  /*a460*/  HMMA.16816.F32 R28, R140.reuse, R160, R28 ;  /* 0x000000a08c1c723c */ /* 0x040ff0000000181c */
[----:B------:R-:W-:Y:S01]  /*a470*/  HMMA.16816.F32 R32, R140, R162, R32 ;  /* 0x000000a28c20723c */ /* 0x000fe20000001820 */
[----:B------:R-:W4:Y:S07]  /*a480*/  LDSM.16.M88.4 R140, [R166+0x5800] ;  /* 0x00580000a68c783b */ /* 0x000f2e0000000200 */
[C---:B--2---:R-:W-:Y:S01]  /*a490*/  HMMA.16816.F32 R4, R136.reuse, R144, R4 ;  /* 0x000000908804723c */ /* 0x044fe20000001804 */
[----:B------:R-:W2:Y:S07]  /*a4a0*/  LDSM.16.M88.4 R160, [R165] ;  /* 0x00000000a5a0783b */ /* 0x000eae0000000200 */
[C---:B------:R-:W-:Y:S08]  /*a4b0*/  HMMA.16816.F32 R8, R136.reuse, R146, R8 ;  /* 0x000000928808723c */ /* 0x040ff00000001808 */
[C---:B---3--:R-:W-:Y:S08]  /*a4c0*/  HMMA.16816.F32 R12, R136.reuse, R148, R12 ;  /* 0x00000094880c723c */ /* 0x048ff0000000180c */
[C---:B------:R-:W-:Y:S08]  /*a4d0*/  HMMA.16816.F32 R16, R136.reuse, R150, R16 ;  /* 0x000000968810723c */ /* 0x040ff00000001810 */
[C---:B-----5:R-:W-:Y:S08]  /*a4e0*/  HMMA.16816.F32 R20, R136.reuse, R152, R20 ;  /* 0x000000988814723c */ /* 0x060ff00000001814 */
[C---:B------:R-:W-:Y:S08]  /*a4f0*/  HMMA.16816.F32 R24, R136.reuse, R154, R24 ;  /* 0x0000009a8818723c */ /* 0x040ff00000001818 */
[C---:B----4-:R-:W-:Y:S08]  /*a500*/  HMMA.16816.F32 R28, R136.reuse, R140, R28 ;  /* 0x0000008c881c723c */ /* 0x050ff0000000181c */
[----:B------:R-:W-:Y:S01]  /*a510*/  HMMA.16816.F32 R32, R136, R142, R32 ;  /* 0x0000008e8820723c */ /* 0x000fe20000001820 */
[----:B------:R-:W3:Y:S07]  /*a520*/  LDSM.16.M88.4 R136, [R165+0x800] ;  /* 0x00080000a588783b */ /* 0x000eee0000000200 */
[C---:B--2---:R-:W-:Y:S08]  /*a530*/  HMMA.16816.F32 R4, R156.reuse, R160, R4 ;  /* 0x000000a09c04723c */ /* 0x044ff00000001804 */
[C---:B------:R-:W-:Y:S11]  /*a540*/  HMMA.16816.F32 R8, R156.reuse, R162, R8 ;  /* 0x000000a29c08723c */ /* 0x040ff60000001808 */
[----:B------:R-:W-:Y:S05]  /*a550*/  @!UPT UIADD3 URZ, URZ, URZ, URZ ;  /* 0x0000003f3f3ff290 */ /* 0x000fea000fffe03f */
[----:B------:R-:W-:Y:S04]  /*a560*/  FMUL.FTZ R0, R4, c[0x0][0x320] ;  /* 0x0000c80004007a20 */ /* 0x000fe80000410000 */
[----:B------:R2:W4:Y:S04]  /*a570*/  MUFU.TANH R141, R0 ;  /* 0x00000000008d7308 */ /* 0x0005280000002400 */
[----:B-1----:R-:W-:Y:S01]  /*a580*/  FMUL.FTZ R3, R11, c[0x0][0x320] ;  /* 0x0000c8000b037a20 */ /* 0x002fe20000410000 */
[C---:B---3--:R-:W-:Y:S03]  /*a590*/  HMMA.16816.F32 R12, R156.reuse, R136, R12 ;  /* 0x000000889c0c723c */ /* 0x048fe6000000180c */
[----:B------:R-:W-:Y:S02]  /*a5a0*/  FMUL.FTZ R10, R10, c[0x0][0x320] ;  /* 0x0000c8000a0a7a20 */ /* 0x000fe40000410000 */
[----:B------:R1:W3:Y:S03]  /*a5b0*/  MUFU.TANH R147, R3 ;  /* 0x0000000300937308 */ /* 0x0002e60000002400 */
[C---:B------:R-:W-:Y:S07]  /*a5c0*/  HMMA.16816.F32 R16, R156.reuse, R138, R16 ;  /* 0x0000008a9c10723c */ /* 0x040fee0000001810 */
[----:B------:R-:W3:Y:S01]  /*a5d0*/  MUFU.TANH R146, R10 ;  /* 0x0000000a00927308 */ /* 0x000ee20000002400 */
[----:B--2---:R-:W-:Y:S08]  /*a5e0*/  FMUL.FTZ R0, R5, c[0x0][0x320] ;  /* 0x0000c80005007a20 */ /* 0x004ff00000410000 */
[----:B------:R-:W-:Y:S01]  /*a5f0*/  FMUL.FTZ R2, R12, c[0x0][0x320] ;  /* 0x0000c8000c027a20 */ /* 0x000fe20000410000 */
[----:B------:R2:W2:Y:S07]  /*a600*/  MUFU.TANH R144, R0 ;  /* 0x0000000000907308 */ /* 0x0004ae0000002400 */
[----:B-1----:R-:W-:Y:S03]  /*a610*/  FMUL.FTZ R3, R18, c[0x0][0x320] ;  /* 0x0000c80012037a20 */ /* 0x002fe60000410000 */
[----:B------:R1:W1:Y:S10]  /*a620*/  MUFU.TANH R139, R2 ;  /* 0x00000002008b7308 */ /* 0x0002740000002400 */
[----:B------:R-:W3:Y:S01]  /*a630*/  MUFU.TANH R161, R3 ;  /* 0x0000000300a17308 */ /* 0x000ee20000002400 */
[----:B--2---:R-:W-:Y:S09]  /*a640*/  FMUL.FTZ R0, R6, c[0x0][0x320] ;  /* 0x0000c80006007a20 */ /* 0x004ff20000410000 */
[----:B------:R2:W2:Y:S01]  /*a650*/  MUFU.TANH R143, R0 ;  /* 0x00000000008f7308 */ /* 0x0004a20000002400 */
[----:B-1----:R-:W-:Y:S09]  /*a660*/  FMUL.FTZ R2, R19, c[0x0][0x320] ;  /* 0x0000c80013027a20 */ /* 0x002ff20000410000 */
        /* <DEDUP_REMOVED lines=95> */
.L_x_1234:
        /* <DEDUP_REMOVED lines=18> */
.L_x_1235:
[C---:B----4-:R-:W-:Y:S02]  /*ad80*/  IADD3 R2, -R177.reuse, 0x10, RZ ;  /* 0x00000010b1027810 */ /* 0x050fe40007ffe1ff */
[----:B------:R-:W-:Y:S02]  /*ad90*/  ISETP.NE.U32.AND P0, PT, R177, RZ, PT ;  /* 0x000000ffb100720c */ /* 0x000fe40003f05070 */
[----:B------:R-:W-:Y:S04]  /*ada0*/  LOP3.LUT R2, R2, 0xf, RZ, 0xc0, !PT ;  /* 0x0000000f02027812 */ /* 0x000fe800078ec0ff */
[----:B---3--:R-:W-:Y:S04]  /*adb0*/  IADD3 R2, P6, P5, R2, R0, R20 ;  /* 0x0000000002027210 */ /* 0x008fe80007dde014 */
[----:B--2---:R-:W-:Y:S02]  /*adc0*/  IADD3.X R3, RZ, R4, R9, P6, P5 ;  /* 0x00000004ff037210 */ /* 0x004fe400037ea409 */
        /* <DEDUP_REMOVED lines=10> */
.L_x_1145:
[----:B---34-:R-:W-:Y:S05]  /*ae70*/  BSYNC B0 ;  /* 0x0000000000007941 */ /* 0x018fea0003800000 */
.L_x_1144:
[----:B------:R-:W-:Y:S01]  /*ae80*/  FMNMX.FTZ R2, R141, R101, !PT ;  /* 0x000000658d027209 */ /* 0x000fe20007810000 */
[----:B------:R-:W0:Y:S01]  /*ae90*/  LDGDEPBAR ;  /* 0x00000000000079af */ /* 0x000e220000000000 */
[----:B--2---:R-:W-:Y:S02]  /*aea0*/  FMNMX.FTZ R0, R143, R102, !PT ;  /* 0x000000668f007209 */ /* 0x004fe40007810000 */
        /* <DEDUP_REMOVED lines=38> */
.L_x_1236:
[C---:B------:R-:W-:Y:S01]  /*b110*/  FMUL.FTZ R5, R100.reuse, c[0x0][0x2d0] ;  /* 0x0000b40064057a20 */ /* 0x040fe20000410000 */
[----:B------:R-:W-:Y:S01]  /*b120*/  WARPSYNC 0xffffffff ;  /* 0xffffffff00007948 */ /* 0x000fe20003800000 */
[----:B------:R-:W-:Y:S01]  /*b130*/  FADD.FTZ R2, -R100, R101 ;  /* 0x0000006564027221 */ /* 0x000fe20000010100 */
[----:B------:R-:W-:Y:S01]  /*b140*/  ISETP.GT.AND P0, PT, R180, R189, PT ;  /* 0x000000bdb400720c */ /* 0x000fe20003f04270 */
[--C-:B------:R-:W-:Y:S02]  /*b150*/  FFMA.FTZ R3, R141, c[0x0][0x2d0], -R5.reuse ;  /* 0x0000b4008d037a23 */ /* 0x100fe40000010805 */
[----:B------:R-:W-:Y:S02]  /*b160*/  FMUL.FTZ R2, R2, c[0x0][0x2d0] ;  /* 0x0000b40002027a20 */ /* 0x000fe40000410000 */
[----:B------:R1:W-:Y:S01]  /*b170*/  MUFU.EX2 R141, R3 ;  /* 0x00000003008d7308 */ /* 0x0003e20000000800 */
[--C-:B------:R-:W-:Y:S02]  /*b180*/  FFMA.FTZ R139, R139, c[0x0][0x2d0], -R5.reuse ;  /* 0x0000b4008b8b7a23 */ /* 0x100fe40000010805 */
[--C-:B------:R-:W-:Y:S02]  /*b190*/  FFMA.FTZ R138, R138, c[0x0][0x2d0], -R5.reuse ;  /* 0x0000b4008a8a7a23 */ /* 0x100fe40000010805 */
[--C-:B------:R-:W-:Y:S02]  /*b1a0*/  FFMA.FTZ R137, R137, c[0x0][0x2d0], -R5.reuse ;  /* 0x0000b40089897a23 */ /* 0x100fe40000010805 */
[--C-:B------:R-:W-:Y:S02]  /*b1b0*/  FFMA.FTZ R136, R136, c[0x0][0x2d0], -R5.reuse ;  /* 0x0000b40088887a23 */ /* 0x100fe40000010805 */
[--C-:B------:R-:W-:Y:S01]  /*b1c0*/  FFMA.FTZ R156, R19, c[0x0][0x2d0], -R5.reuse ;  /* 0x0000b400139c7a23 */ /* 0x100fe20000010805 */
[----:B------:R-:W4:Y:S01]  /*b1d0*/  MUFU.EX2 R2, R2 ;  /* 0x0000000200027308 */ /* 0x000f220000000800 */
[--C-:B------:R-:W-:Y:S02]  /*b1e0*/  FFMA.FTZ R171, R15, c[0x0][0x2d0], -R5.reuse ;  /* 0x0000b4000fab7a23 */ /* 0x100fe40000010805 */
[--C-:B------:R-:W-:Y:S02]  /*b1f0*/  FFMA.FTZ R159, R14, c[0x0][0x2d0], -R5.reuse ;  /* 0x0000b4000e9f7a23 */ /* 0x100fe40000010805 */
[--C-:B------:R-:W-:Y:S05]  /*b200*/  FFMA.FTZ R158, R13, c[0x0][0x2d0], -R5.reuse ;  /* 0x0000b4000d9e7a23 */ /* 0x100fea0000010805 */
[----:B------:R-:W-:Y:S01]  /*b210*/  MUFU.EX2 R136, R136 ;  /* 0x0000008800887308 */ /* 0x000fe20000000800 */
[--C-:B-1----:R-:W-:Y:S02]  /*b220*/  FFMA.FTZ R3, R144, c[0x0][0x2d0], -R5.reuse ;  /* 0x0000b40090037a23 */ /* 0x102fe40000010805 */
[--C-:B------:R-:W-:Y:S07]  /*b230*/  FFMA.FTZ R144, R18, c[0x0][0x2d0], -R5.reuse ;  /* 0x0000b40012907a23 */ /* 0x100fee0000010805 */
[----:B------:R1:W5:Y:S02]  /*b240*/  MUFU.EX2 R157, R3 ;  /* 0x00000003009d7308 */ /* 0x0003640000000800 */
[----:B-1----:R-:W-:Y:S02]  /*b250*/  FFMA.FTZ R3, R142, c[0x0][0x2d0], -R5 ;  /* 0x0000b4008e037a23 */ /* 0x002fe40000010805 */
        /* <DEDUP_REMOVED lines=11> */
[C---:B------:R-:W-:Y:S01]  /*b310*/  FMUL.FTZ R32, R2.reuse, R104 ;  /* 0x0000006802207220 */ /* 0x040fe20000410000 */
[----:B-----5:R-:W-:Y:S01]  /*b320*/  F2FP.PACK_AB R104, R157, R141 ;  /* 0x0000008d9d68723e */ /* 0x020fe200000000ff */
[C---:B------:R-:W-:Y:S02]  /*b330*/  FMUL.FTZ R33, R2.reuse, R105 ;  /* 0x0000006902217220 */ /* 0x040fe40000410000 */
[----:B------:R-:W-:Y:S01]  /*b340*/  FMUL.FTZ R36, R2, R36 ;  /* 0x0000002402247220 */ /* 0x000fe20000410000 */
[----:B-1-3--:R-:W-:Y:S01]  /*b350*/  FMNMX.FTZ R3, R0, R4, !PT ;  /* 0x0000000400037209 */ /* 0x00afe20007810000 */
[--C-:B------:R-:W-:Y:S02]  /*b360*/  FFMA.FTZ R0, R140, c[0x0][0x2d0], -R5.reuse ;  /* 0x0000b4008c007a23 */ /* 0x100fe40000010805 */
[--C-:B------:R-:W-:Y:S02]  /*b370*/  FFMA.FTZ R140, R16, c[0x0][0x2d0], -R5.reuse ;  /* 0x0000b400108c7a23 */ /* 0x100fe40000010805 */
        /* <DEDUP_REMOVED lines=13> */
[C---:B-1----:R-:W-:Y:S02]  /*b450*/  FADD.FTZ R0, -R3.reuse, R102 ;  /* 0x0000006603007221 */ /* 0x042fe40000010100 */
[----:B------:R-:W-:Y:S02]  /*b460*/  FMUL.FTZ R102, R3, c[0x0][0x2d0] ;  /* 0x0000b40003667a20 */ /* 0x000fe40000410000 */
[----:B------:R-:W-:Y:S02]  /*b470*/  FMUL.FTZ R0, R0, c[0x0][0x2d0] ;  /* 0x0000b40000007a20 */ /* 0x000fe40000410000 */
[--C-:B--2---:R-:W-:Y:S02]  /*b480*/  FFMA.FTZ R4, R143, c[0x0][0x2d0], -R102.reuse ;  /* 0x0000b4008f047a23 */ /* 0x104fe40000010866 */
[--C-:B------:R-:W-:Y:S02]  /*b490*/  FFMA.FTZ R6, R145, c[0x0][0x2d0], -R102.reuse ;  /* 0x0000b40091067a23 */ /* 0x100fe40000010866 */
[----:B------:R-:W1:Y:S01]  /*b4a0*/  MUFU.EX2 R0, R0 ;  /* 0x0000000000007308 */ /* 0x000e620000000800 */
[----:B------:R-:W-:Y:S02]  /*b4b0*/  FFMA.FTZ R143, R12, c[0x0][0x2d0], -R5 ;  /* 0x0000b4000c8f7a23 */ /* 0x000fe40000010805 */
[C---:B------:R-:W-:Y:S02]  /*b4c0*/  FMUL.FTZ R12, R2.reuse, R124 ;  /* 0x0000007c020c7220 */ /* 0x040fe40000410000 */
        /* <DEDUP_REMOVED lines=8> */
[C---:B------:R-:W-:Y:S01]  /*b550*/  FMUL.FTZ R73, R2.reuse, R73 ;  /* 0x0000004902497220 */ /* 0x040fe20000410000 */
[----:B------:R-:W3:Y:S01]  /*b560*/  MUFU.EX2 R124, R6 ;  /* 0x00000006007c7308 */ /* 0x000ee20000000800 */
        /* <DEDUP_REMOVED lines=9> */
[----:B------:R-:W-:Y:S01]  /*b600*/  FMUL.FTZ R27, R0, R115 ;  /* 0x00000073001b7220 */ /* 0x000fe20000410000 */
[----:B------:R-:W-:Y:S01]  /*b610*/  LDSM.16.MT88.4 R128, [R167+0x1800] ;  /* 0x00180000a780783b */ /* 0x000fe20000004200 */
[C---:B--2---:R-:W-:Y:S02]  /*b620*/  FMUL.FTZ R4, R2.reuse, R132 ;  /* 0x0000008402047220 */ /* 0x044fe40000410000 */
[C---:B------:R-:W-:Y:S02]  /*b630*/  FMUL.FTZ R80, R2.reuse, R80 ;  /* 0x0000005002507220 */ /* 0x040fe40000410000 */
[C---:B------:R-:W-:Y:S02]  /*b640*/  FMUL.FTZ R81, R2.reuse, R81 ;  /* 0x0000005102517220 */ /* 0x040fe40000410000 */
[----:B------:R-:W-:Y:S01]  /*b650*/  FMUL.FTZ R84, R2, R84 ;  /* 0x0000005402547220 */ /* 0x000fe20000410000 */
        /* <DEDUP_REMOVED lines=17> */
[C---:B------:R-:W-:Y:S02]  /*b770*/  FFMA.FTZ R118, R0.reuse, R186, R101 ;  /* 0x000000ba00767223 */ /* 0x040fe40000010065 */
[C---:B------:R-:W-:Y:S02]  /*b780*/  FMUL.FTZ R23, R0.reuse, R119 ;  /* 0x0000007700177220 */ /* 0x040fe40000410000 */
[C---:B------:R-:W-:Y:S01]  /*b790*/  FMUL.FTZ R34, R0.reuse, R106 ;  /* 0x0000006a00227220 */ /* 0x040fe20000410000 */
[----:B------:R-:W-:Y:S01]  /*b7a0*/  F2FP.PACK_AB R106, R177, R172 ;  /* 0x000000acb16a723e */ /* 0x000fe200000000ff */
[C---:B------:R-:W-:Y:S02]  /*b7b0*/  FMUL.FTZ R35, R0.reuse, R107 ;  /* 0x0000006b00237220 */ /* 0x040fe40000410000 */
[C---:B------:R-:W-:Y:S01]  /*b7c0*/  FMUL.FTZ R38, R0.reuse, R38 ;  /* 0x0000002600267220 */ /* 0x040fe20000410000 */
[----:B------:R-:W-:Y:S01]  /*b7d0*/  MUFU.EX2 R119, R139 ;  /* 0x0000008b00777308 */ /* 0x000fe20000000800 */
        /* <DEDUP_REMOVED lines=32> */
[----:B------:R-:W-:Y:S02]  /*b9e0*/  FFMA.FTZ R142, R17, c[0x0][0x2d0], -R5 ;  /* 0x0000b400118e7a23 */ /* 0x000fe40000010805 */
[C---:B------:R-:W-:Y:S01]  /*b9f0*/  FMUL.FTZ R5, R2.reuse, R133 ;  /* 0x0000008502057220 */ /* 0x040fe20000410000 */
[----:B------:R2:W-:Y:S01]  /*ba00*/  MUFU.EX2 R126, R0 ;  /* 0x00000000007e7308 */ /* 0x0005e20000000800 */
[----:B------:R-:W-:Y:S02]  /*ba10*/  FMUL.FTZ R17, R2, R121 ;  /* 0x0000007902117220 */ /* 0x000fe40000410000 */
        /* <DEDUP_REMOVED lines=8> */
[--C-:B------:R-:W-:Y:S03]  /*baa0*/  FFMA.FTZ R123, R149, c[0x0][0x2d0], -R102.reuse ;  /* 0x0000b400957b7a23 */ /* 0x100fe60000010866 */
[----:B------:R4:W-:Y:S01]  /*bab0*/  MUFU.EX2 R155, R101 ;  /* 0x00000065009b7308 */ /* 0x0009e20000000800 */
[--C-:B--2---:R-:W-:Y:S09]  /*bac0*/  FFMA.FTZ R0, R163, c[0x0][0x2d0], -R102.reuse ;  /* 0x0000b400a3007a23 */ /* 0x104ff20000010866 */
[----:B------:R2:W5:Y:S01]  /*bad0*/  MUFU.EX2 R133, R0 ;  /* 0x0000000000857308 */ /* 0x0005620000000800 */
[----:B---3--:R-:W-:Y:S01]  /*bae0*/  F2FP.PACK_AB R107, R126, R125 ;  /* 0x0000007d7e6b723e */ /* 0x008fe200000000ff */
[----:B------:R-:W-:Y:S08]  /*baf0*/  FFMA.FTZ R2, R162, c[0x0][0x2d0], -R102 ;  /* 0x0000b400a2027a23 */ /* 0x000ff00000010866 */
[----:B------:R-:W-:Y:S01]  /*bb00*/  MUFU.EX2 R150, R116 ;  /* 0x0000007400967308 */ /* 0x000fe20000000800 */
[C---:B-1----:R-:W-:Y:S05]  /*bb10*/  HMMA.16816.F32 R4, R104.reuse, R108, R4 ;  /* 0x0000006c6804723c */ /* 0x042fea0000001804 */
[----:B----4-:R-:W-:Y:S03]  /*bb20*/  FADD.FTZ R101, R124, R118 ;  /* 0x000000767c657221 */ /* 0x010fe60000010000 */
[C---:B------:R-:W-:Y:S01]  /*bb30*/  HMMA.16816.F32 R8, R104.reuse, R110, R8 ;  /* 0x0000006e6808723c */ /* 0x040fe20000001808 */
[----:B------:R-:W1:Y:S01]  /*bb40*/  LDSM.16.MT88.4 R108, [R168] ;  /* 0x00000000a86c783b */ /* 0x000e620000004200 */
[----:B------:R-:W-:Y:S02]  /*bb50*/  MUFU.EX2 R147, R120 ;  /* 0x0000007800937308 */ /* 0x000fe40000000800 */
[----:B--2---:R-:W-:Y:S08]  /*bb60*/  FFMA.FTZ R0, R161, c[0x0][0x2d0], -R102 ;  /* 0x0000b400a1007a23 */ /* 0x004ff00000010866 */
[----:B------:R-:W-:Y:S10]  /*bb70*/  MUFU.EX2 R141, R122 ;  /* 0x0000007a008d7308 */ /* 0x000ff40000000800 */
[----:B------:R2:W-:Y:S10]  /*bb80*/  MUFU.EX2 R127, R0 ;  /* 0x00000000007f7308 */ /* 0x0005f40000000800 */
[----:B------:R3:W4:Y:S01]  /*bb90*/  MUFU.EX2 R132, R2 ;  /* 0x0000000200847308 */ /* 0x0007220000000800 */
[C---:B-1----:R-:W-:Y:S09]  /*bba0*/  HMMA.16816.F32 R12, R104.reuse, R108, R12 ;  /* 0x0000006c680c723c */ /* 0x042ff2000000180c */
[----:B------:R-:W1:Y:S03]  /*bbb0*/  MUFU.EX2 R149, R156 ;  /* 0x0000009c00957308 */ /* 0x000e660000000800 */
[----:B--2---:R-:W-:Y:S02]  /*bbc0*/  FADD.FTZ R0, R157, R112 ;  /* 0x000000709d007221 */ /* 0x004fe40000010000 */
[----:B------:R-:W-:Y:S01]  /*bbd0*/  LDSM.16.MT88.4 R112, [R168+0x800] ;  /* 0x00080000a870783b */ /* 0x000fe20000004200 */
[C---:B------:R-:W-:Y:S04]  /*bbe0*/  HMMA.16816.F32 R16, R104.reuse, R110, R16 ;  /* 0x0000006e6810723c */ /* 0x040fe80000001810 */
[----:B------:R-:W2:Y:S01]  /*bbf0*/  MUFU.EX2 R152, R144 ;  /* 0x0000009000987308 */ /* 0x000ea20000000800 */
[----:B------:R-:W-:Y:S02]  /*bc00*/  FADD.FTZ R0, R172, R0 ;  /* 0x00000000ac007221 */ /* 0x000fe40000010000 */
[----:B------:R-:W1:Y:S02]  /*bc10*/  LDSM.16.MT88.4 R108, [R170] ;  /* 0x00000000aa6c783b */ /* 0x000e640000004200 */
[----:B------:R-:W-:Y:S03]  /*bc20*/  FADD.FTZ R0, R177, R0 ;  /* 0x00000000b1007221 */ /* 0x000fe60000010000 */
[--C-:B---3--:R-:W-:Y:S02]  /*bc30*/  FFMA.FTZ R2, R154, c[0x0][0x2d0], -R102.reuse ;  /* 0x0000b4009a027a23 */ /* 0x108fe40000010866 */
[----:B------:R-:W-:Y:S01]  /*bc40*/  MUFU.EX2 R153, R142 ;  /* 0x0000008e00997308 */ /* 0x000fe20000000800 */
[----:B------:R-:W-:Y:S09]  /*bc50*/  FFMA.FTZ R102, R148, c[0x0][0x2d0], -R102 ;  /* 0x0000b40094667a23 */ /* 0x000ff20000010866 */
[----:B------:R-:W-:Y:S10]  /*bc60*/  MUFU.EX2 R148, R117 ;  /* 0x0000007500947308 */ /* 0x000ff40000000800 */
[----:B------:R3:W-:Y:S10]  /*bc70*/  MUFU.EX2 R151, R2 ;  /* 0x0000000200977308 */ /* 0x0007f40000000800 */
[----:B------:R-:W-:Y:S01]  /*bc80*/  MUFU.EX2 R154, R140 ;  /* 0x0000008c009a7308 */ /* 0x000fe20000000800 */
[C---:B-1----:R-:W-:Y:S09]  /*bc90*/  HMMA.16816.F32 R20, R104.reuse, R108, R20 ;  /* 0x0000006c6814723c */ /* 0x042ff20000001814 */
[----:B------:R-:W-:Y:S01]  /*bca0*/  MUFU.EX2 R140, R123 ;  /* 0x0000007b008c7308 */ /* 0x000fe20000000800 */
[C---:B------:R-:W-:Y:S01]  /*bcb0*/  HMMA.16816.F32 R24, R104.reuse, R110, R24 ;  /* 0x0000006e6818723c */ /* 0x040fe20000001818 */
[----:B------:R-:W1:Y:S02]  /*bcc0*/  LDSM.16.MT88.4 R108, [R169] ;  /* 0x00000000a96c783b */ /* 0x000e640000004200 */
[----:B---3--:R-:W-:Y:S04]  /*bcd0*/  FADD.FTZ R2, R125, R101 ;  /* 0x000000657d027221 */ /* 0x008fe80000010000 */
[----:B------:R-:W-:Y:S02]  /*bce0*/  FADD.FTZ R101, R126, R2 ;  /* 0x000000027e657221 */ /* 0x000fe40000010000 */
[----:B------:R-:W3:Y:S03]  /*bcf0*/  MUFU.EX2 R146, R143 ;  /* 0x0000008f00927308 */ /* 0x000ee60000000800 */
[----:B------:R-:W-:Y:S02]  /*bd00*/  FADD.FTZ R2, R119, R0 ;  /* 0x0000000077027221 */ /* 0x000fe40000010000 */
[----:B-----5:R-:W-:Y:S02]  /*bd10*/  FADD.FTZ R0, R133, R101 ;  /* 0x0000006585007221 */ /* 0x020fe40000010000 */
[----:B------:R-:W-:Y:S02]  /*bd20*/  FADD.FTZ R101, R134, R2 ;  /* 0x0000000286657221 */ /* 0x000fe40000010000 */
[----:B----4-:R-:W-:Y:S01]  /*bd30*/  FADD.FTZ R2, R132, R0 ;  /* 0x0000000084027221 */ /* 0x010fe20000010000 */
[----:B------:R4:W5:Y:S01]  /*bd40*/  MUFU.EX2 R143, R121 ;  /* 0x00000079008f7308 */ /* 0x0009620000000800 */
[----:B------:R-:W-:Y:S01]  /*bd50*/  FADD.FTZ R0, R135, R101 ;  /* 0x0000006587007221 */ /* 0x000fe20000010000 */
[----:B------:R-:W-:Y:S01]  /*bd60*/  MOV R101, R100 ;  /* 0x0000006400657202 */ /* 0x000fe20000000f00 */
[----:B------:R-:W-:Y:S02]  /*bd70*/  FADD.FTZ R2, R127, R2 ;  /* 0x000000027f027221 */ /* 0x000fe40000010000 */
[----:B------:R-:W-:Y:S02]  /*bd80*/  FADD.FTZ R0, R136, R0 ;  /* 0x0000000088007221 */ /* 0x000fe40000010000 */
[----:B------:R-:W-:Y:S02]  /*bd90*/  FADD.FTZ R2, R155, R2 ;  /* 0x000000029b027221 */ /* 0x000fe40000010000 */
[----:B------:R-:W-:Y:S01]  /*bda0*/  FADD.FTZ R0, R149, R0 ;  /* 0x0000000095007221 */ /* 0x000fe20000010000 */
[----:B------:R-:W-:Y:S01]  /*bdb0*/  MUFU.EX2 R142, R171 ;  /* 0x000000ab008e7308 */ /* 0x000fe20000000800 */
[----:B------:R-:W-:Y:S02]  /*bdc0*/  FADD.FTZ R2, R150, R2 ;  /* 0x0000000296027221 */ /* 0x000fe40000010000 */
[----:B--2---:R-:W-:Y:S01]  /*bdd0*/  FADD.FTZ R0, R152, R0 ;  /* 0x0000000098007221 */ /* 0x004fe20000010000 */
[----:B---3--:R-:W-:Y:S01]  /*bde0*/  F2FP.PACK_AB R138, R146, R145 ;  /* 0x00000091928a723e */ /* 0x008fe200000000ff */
[----:B------:R-:W-:Y:S02]  /*bdf0*/  FADD.FTZ R2, R151, R2 ;  /* 0x0000000297027221 */ /* 0x000fe40000010000 */
[----:B------:R-:W-:Y:S02]  /*be00*/  FADD.FTZ R0, R153, R0 ;  /* 0x0000000099007221 */ /* 0x000fe40000010000 */
[----:B------:R-:W-:Y:S01]  /*be10*/  FADD.FTZ R2, R148, R2 ;  /* 0x0000000294027221 */ /* 0x000fe20000010000 */
[----:B------:R-:W-:Y:S01]  /*be20*/  MUFU.EX2 R144, R159 ;  /* 0x0000009f00907308 */ /* 0x000fe20000000800 */
[----:B------:R-:W-:Y:S01]  /*be30*/  FADD.FTZ R0, R154, R0 ;  /* 0x000000009a007221 */ /* 0x000fe20000010000 */
[C---:B-1----:R-:W-:Y:S01]  /*be40*/  HMMA.16816.F32 R28, R104.reuse, R108, R28 ;  /* 0x0000006c681c723c */ /* 0x042fe2000000181c */
[----:B----4-:R-:W-:Y:S02]  /*be50*/  LDSM.16.MT88.4 R120, [R168+0x1800] ;  /* 0x00180000a878783b */ /* 0x010fe40000004200 */
[----:B-----5:R-:W-:Y:S05]  /*be60*/  F2FP.PACK_AB R137, R141, R143 ;  /* 0x0000008f8d89723e */ /* 0x020fea00000000ff */
[C---:B------:R-:W-:Y:S01]  /*be70*/  HMMA.16816.F32 R32, R104.reuse, R110, R32 ;  /* 0x0000006e6820723c */ /* 0x040fe20000001820 */
[----:B------:R-:W1:Y:S01]  /*be80*/  MUFU.EX2 R102, R102 ;  /* 0x0000006600667308 */ /* 0x000e620000000800 */
[----:B------:R-:W2:Y:S02]  /*be90*/  LDSM.16.MT88.4 R108, [R167+0x2000] ;  /* 0x00200000a76c783b */ /* 0x000ea40000004200 */
[----:B-1----:R-:W-:Y:S04]  /*bea0*/  F2FP.PACK_AB R139, R102, R140 ;  /* 0x0000008c668b723e */ /* 0x002fe800000000ff */
[C---:B--2---:R-:W-:Y:S08]  /*beb0*/  HMMA.16816.F32 R36, R104.reuse, R108, R36 ;  /* 0x0000006c6824723c */ /* 0x044ff00000001824 */
        /* <DEDUP_REMOVED lines=21> */
[----:B------:R-:W-:Y:S01]  /*c010*/  HMMA.16816.F32 R96, R104, R110, R96 ;  /* 0x0000006e6860723c */ /* 0x000fe20000001860 */
[----:B------:R-:W1:Y:S06]  /*c020*/  LDSM.16.MT88.4 R108, [R167+0x800] ;  /* 0x00080000a76c783b */ /* 0x000e6c0000004200 */
[----:B------:R-:W-:Y:S02]  /*c030*/  F2FP.PACK_AB R104, R134, R119 ;  /* 0x000000778668723e */ /* 0x000fe400000000ff */
[----:B------:R-:W-:Y:S01]  /*c040*/  F2FP.PACK_AB R106, R136, R135 ;  /* 0x00000087886a723e */ /* 0x000fe200000000ff */
[----:B------:R-:W-:Y:S02]  /*c050*/  LDSM.16.MT88.4 R116, [R168+0x1000] ;  /* 0x00100000a874783b */ /* 0x000fe40000004200 */
[----:B------:R-:W-:Y:S02]  /*c060*/  F2FP.PACK_AB R105, R132, R133 ;  /* 0x000000858469723e */ /* 0x000fe400000000ff */
[----:B------:R-:W-:Y:S02]  /*c070*/  F2FP.PACK_AB R107, R155, R127 ;  /* 0x0000007f9b6b723e */ /* 0x000fe400000000ff */
[----:B------:R-:W-:Y:S05]  /*c080*/  F2FP.PACK_AB R136, R144, R142 ;  /* 0x0000008e9088723e */ /* 0x000fea00000000ff */
[C---:B-1----:R-:W-:Y:S08]  /*c090*/  HMMA.16816.F32 R4, R104.reuse, R108, R4 ;  /* 0x0000006c6804723c */ /* 0x042ff00000001804 */
[C---:B------:R-:W-:Y:S01]  /*c0a0*/  HMMA.16816.F32 R8, R104.reuse, R110, R8 ;  /* 0x0000006e6808723c */ /* 0x040fe20000001808 */
[----:B------:R-:W1:Y:S07]  /*c0b0*/  LDSM.16.MT88.4 R108, [R170+0x800] ;  /* 0x00080000aa6c783b */ /* 0x000e6e0000004200 */
[C---:B------:R-:W-:Y:S08]  /*c0c0*/  HMMA.16816.F32 R12, R104.reuse, R112, R12 ;  /* 0x00000070680c723c */ /* 0x040ff0000000180c */
        /* <DEDUP_REMOVED lines=105> */
[----:B------:R-:W-:Y:S01]  /*c760*/  FADD.FTZ R2, R140, R0 ;  /* 0x000000008c027221 */ /* 0x000fe20000010000 */
[----:B------:R-:W-:Y:S01]  /*c770*/  IADD3 R0, R180, -0x1, RZ ;  /* 0xffffffffb4007810 */ /* 0x000fe20007ffe0ff */
[C---:B----4-:R-:W-:Y:S04]  /*c780*/  HMMA.16816.F32 R84, R136.reuse, R12, R84 ;  /* 0x0000000c8854723c */ /* 0x050fe80000001854 */
[----:B------:R-:W-:Y:S01]  /*c790*/  FADD.FTZ R185, R146, R4 ;  /* 0x0000000492b97221 */ /* 0x000fe20000010000 */
[----:B------:R-:W-:Y:S01]  /*c7a0*/  MOV R180, R0 ;  /* 0x0000000000b47202 */ /* 0x000fe20000000f00 */
[----:B------:R-:W-:Y:S01]  /*c7b0*/  FADD.FTZ R186, R102, R2 ;  /* 0x0000000266ba7221 */ /* 0x000fe20000010000 */
[-C--:B------:R-:W-:Y:S01]  /*c7c0*/  MOV R12, R3.reuse ;  /* 0x00000003000c7202 */ /* 0x080fe20000000f00 */
[C---:B------:R-:W-:Y:S04]  /*c7d0*/  HMMA.16816.F32 R88, R136.reuse, R14, R88 ;  /* 0x0000000e8858723c */ /* 0x040fe80000001858 */
[----:B------:R-:W-:Y:S04]  /*c7e0*/  MOV R102, R3 ;  /* 0x0000000300667202 */ /* 0x000fe80000000f00 */
[C---:B-1----:R-:W-:Y:S08]  /*c7f0*/  HMMA.16816.F32 R92, R136.reuse, R16, R92 ;  /* 0x00000010885c723c */ /* 0x042ff0000000185c */
[----:B------:R-:W-:Y:S01]  /*c800*/  HMMA.16816.F32 R96, R136, R18, R96 ;  /* 0x000000128860723c */ /* 0x000fe20000001860 */
[----:B------:R-:W-:Y:S07]  /*c810*/  @!UPT UIADD3 URZ, URZ, URZ, URZ ;  /* 0x0000003f3f3ff290 */ /* 0x000fee000fffe03f */
[----:B------:R-:W-:-:S11]  /*c820*/  @P0 BRA `(.L_x_1149) ;  /* 0xffffcf4000000947 */ /* 0x000fd6000383ffff */
.L_x_1142:
[----:B------:R-:W-:Y:S05]  /*c830*/  BRA.DIV ~URZ, `(.L_x_1150) ;  /* 0x00006af27f007947 */ /* 0x000fea000b800000 */
[----:B------:R1:W2:Y:S02]  /*c840*/  SHFL.BFLY PT, R0, R185, 0x2, 0x1f ;  /* 0x0c401f00b9007f89 */ /* 0x0002a400000e0000 */
.L_x_1237:
[----:B--2---:R-:W-:Y:S01]  /*c850*/  FADD.FTZ R5, R0, R185 ;  /* 0x000000b900057221 */ /* 0x004fe20000010000 */
[----:B------:R-:W-:Y:S05]  /*c860*/  BRA.DIV ~URZ, `(.L_x_1151) ;  /* 0x00006b127f007947 */ /* 0x000fea000b800000 */
[----:B------:R-:W2:Y:S04]  /*c870*/  SHFL.BFLY PT, R0, R186, 0x2, 0x1f ;  /* 0x0c401f00ba007f89 */ /* 0x000ea800000e0000 */
[----:B------:R-:W3:Y:S01]  /*c880*/  SHFL.BFLY PT, R2, R5, 0x1, 0x1f ;  /* 0x0c201f0005027f89 */ /* 0x000ee200000e0000 */
[----:B--2---:R-:W-:-:S02]  /*c890*/  FADD.FTZ R4, R0, R186 ;  /* 0x000000ba00047221 */ /* 0x004fc40000010000 */
[----:B---3--:R-:W-:-:S03]  /*c8a0*/  FADD.FTZ R5, R5, R2 ;  /* 0x0000000205057221 */ /* 0x008fc60000010000 */
[----:B------:R2:W3:Y:S04]  /*c8b0*/  SHFL.BFLY PT, R3, R4, 0x1, 0x1f ;  /* 0x0c201f0004037f89 */ /* 0x0004e800000e0000 */
.L_x_1238:
[----:B------:R-:W-:Y:S01]  /*c8c0*/  FSETP.NE.FTZ.AND P1, PT, R5, RZ, PT ;  /* 0x000000ff0500720b */ /* 0x000fe20003f35000 */
[----:B---3--:R-:W-:Y:S01]  /*c8d0*/  FADD.FTZ R3, R3, R4 ;  /* 0x0000000403037221 */ /* 0x008fe20000010000 */
[----:B------:R-:W-:Y:S02]  /*c8e0*/  MOV R2, RZ ;  /* 0x000000ff00027202 */ /* 0x000fe40000000f00 */
[----:B------:R-:W-:Y:S02]  /*c8f0*/  MOV R0, RZ ;  /* 0x000000ff00007202 */ /* 0x000fe40000000f00 */
[----:B------:R-:W-:Y:S02]  /*c900*/  FSETP.NE.FTZ.AND P0, PT, R3, RZ, PT ;  /* 0x000000ff0300720b */ /* 0x000fe40003f15000 */
[----:B------:R-:W-:Y:S02]  /*c910*/  MOV R23, 0xff800000 ;  /* 0xff80000000177802 */ /* 0x000fe40000000f00 */
        /* <DEDUP_REMOVED lines=111> */
.L_x_1111:
        /* <DEDUP_REMOVED lines=17> */
.L_x_1153:
[----:B------:R-:W-:Y:S05]  /*d120*/  BSYNC B0 ;  /* 0x0000000000007941 */ /* 0x000fea0003800000 */
.L_x_1152:
[----:B------:R-:W-:Y:S01]  /*d130*/  PRMT R0, R0, 0x9910, RZ ;  /* 0x0000991000007816 */ /* 0x000fe200000000ff */
[----:B------:R-:W-:Y:S01]  /*d140*/  BSSY B1, `(.L_x_1154) ;  /* 0x000032c000017945 */ /* 0x000fe20003800000 */
[----:B------:R-:W-:Y:S02]  /*d150*/  IMAD.MOV.U32 R78, RZ, RZ, R208 ;  /* 0x000000ffff4e7224 */ /* 0x000fe400078e00d0 */
[----:B------:R-:W-:-:S13]  /*d160*/  ISETP.NE.AND P0, PT, R0, RZ, PT ;  /* 0x000000ff0000720c */ /* 0x000fda0003f05270 */
[----:B------:R-:W-:Y:S05]  /*d170*/  @!P0 BRA `(.L_x_1155) ;  /* 0x0000260000008947 */ /* 0x000fea0003800000 */
[----:B------:R-:W2:Y:S04]  /*d180*/  LDL R7, [R1+0x8] ;  /* 0x0000080001077983 */ /* 0x000ea80000100800 */
[----:B------:R-:W3:Y:S04]  /*d190*/  LDL R5, [R1] ;  /* 0x0000000001057983 */ /* 0x000ee80000100800 */
[----:B------:R-:W4:Y:S01]  /*d1a0*/  LDL R6, [R1+0x4] ;  /* 0x0000040001067983 */ /* 0x000f220000100800 */
        /* <DEDUP_REMOVED lines=99> */
[----:B----4-:R-:W-:Y:S02]  /*d7e0*/  F2FP.PACK_AB R2, R43, R42 ;  /* 0x0000002a2b02723e */ /* 0x010fe400000000ff */
[----:B------:R-:W-:-:S03]  /*d7f0*/  @P3 IADD3.X R5, R221, c[0x0][0x50c], RZ, P0, !PT ;  /* 0x00014300dd053a10 */ /* 0x000fc600007fe4ff */
        /* <DEDUP_REMOVED lines=17> */
.L_x_1156:
[----:B------:R-:W3:Y:S01]  /*d910*/  LDL R82, [R1+0x10] ;  /* 0x0000100001527983 */ /* 0x000ee20000100800 */
[----:B------:R-:W-:Y:S01]  /*d920*/  IMAD.MOV.U32 R9, RZ, RZ, 0x368 ;  /* 0x00000368ff097424 */ /* 0x000fe200078e00ff */
[----:B------:R-:W-:Y:S01]  /*d930*/  ISETP.GT.AND P3, PT, R5, 0x1, PT ;  /* 0x000000010500780c */ /* 0x000fe20003f64270 */
[----:B--2---:R-:W-:Y:S01]  /*d940*/  IMAD.MOV.U32 R2, RZ, RZ, c[0x0][0x4e8] ;  /* 0x00013a00ff027624 */ /* 0x004fe200078e00ff */
[----:B------:R-:W-:Y:S01]  /*d950*/  ISETP.NE.U32.AND P0, PT, RZ, c[0x0][0x500], PT ;  /* 0x00014000ff007a0c */ /* 0x000fe20003f05070 */
[----:B------:R-:W1:Y:S01]  /*d960*/  S2R R83, SR_TID.X ;  /* 0x0000000000537919 */ /* 0x000e620000002100 */
[----:B------:R-:W-:-:S02]  /*d970*/  SEL R9, R9, 0x328, P3 ;  /* 0x0000032809097807 */ /* 0x000fc40001800000 */
[----:B------:R-:W-:Y:S02]  /*d980*/  ISETP.NE.AND.EX P0, PT, RZ, c[0x0][0x504], PT, P0 ;  /* 0x00014100ff007a0c */ /* 0x000fe40003f05300 */
[----:B------:R2:W4:Y:S01]  /*d990*/  LDC.64 R4, c[0x0][R9+0x170] ;  /* 0x00005c0009047b82 */ /* 0x0005220000000a00 */
[----:B------:R-:W-:Y:S02]  /*d9a0*/  ISETP.NE.AND P2, PT, R2, 0x1, PT ;  /* 0x000000010200780c */ /* 0x000fe40003f45270 */
[----:B------:R-:W-:Y:S02]  /*d9b0*/  SEL R8, R216, RZ, !P0 ;  /* 0x000000ffd8087207 */ /* 0x000fe40004000000 */
[----:B------:R-:W-:Y:S02]  /*d9c0*/  SEL R3, R224, RZ, !P0 ;  /* 0x000000ffe0037207 */ /* 0x000fe40004000000 */
[----:B------:R-:W-:Y:S01]  /*d9d0*/  LOP3.LUT R10, R210, 0xffff, RZ, 0xc0, !PT ;  /* 0x0000ffffd20a7812 */ /* 0x000fe200078ec0ff */
[----:B------:R2:W4:Y:S08]  /*d9e0*/  LDC.64 R16, c[0x0][R9+0x168] ;  /* 0x00005a0009107b82 */ /* 0x0005300000000a00 */
[----:B------:R2:W4:Y:S01]  /*d9f0*/  LDC.64 R18, c[0x0][R9+0x178] ;  /* 0x00005e0009127b82 */ /* 0x0005220000000a00 */
[----:B-1----:R-:W-:-:S04]  /*da00*/  SHF.R.S32.HI R79, RZ, 0x1f, R83 ;  /* 0x0000001fff4f7819 */ /* 0x002fc80000011453 */
[----:B------:R-:W-:-:S03]  /*da10*/  LEA.HI R79, R79, R83, RZ, 0x5 ;  /* 0x000000534f4f7211 */ /* 0x000fc600078f28ff */
[----:B------:R2:W1:Y:S01]  /*da20*/  LDC.64 R20, c[0x0][R9+0x160] ;  /* 0x0000580009147b82 */ /* 0x0004620000000a00 */
[----:B------:R-:W-:-:S05]  /*da30*/  LOP3.LUT R79, R79, 0xffffffe0, RZ, 0xc0, !PT ;  /* 0xffffffe04f4f7812 */ /* 0x000fca00078ec0ff */
[----:B------:R-:W-:Y:S02]  /*da40*/  IMAD.IADD R79, R83, 0x1, -R79 ;  /* 0x00000001534f7824 */ /* 0x000fe400078e0a4f */
[----:B--2---:R-:W-:Y:S02]  /*da50*/  IMAD.IADD R9, R212, 0x1, R205 ;  /* 0x00000001d4097824 */ /* 0x004fe400078e02cd */
[----:B----4-:R-:W-:-:S04]  /*da60*/  IMAD R2, R5, R8, RZ ;  /* 0x0000000805027224 */ /* 0x010fc800078e02ff */
[----:B------:R-:W-:Y:S02]  /*da70*/  IMAD R12, R4, R3, R2 ;  /* 0x00000003040c7224 */ /* 0x000fe400078e0202 */
[----:B------:R-:W-:-:S04]  /*da80*/  @P2 IMAD.HI.U32 R3, R9, c[0x0][0x4ec], RZ ;  /* 0x00013b0009032a27 */ /* 0x000fc800078e00ff */
[----:B------:R-:W-:-:S04]  /*da90*/  IMAD.WIDE.U32 R4, R4, R8, RZ ;  /* 0x0000000804047225 */ /* 0x000fc800078e00ff */
[----:B------:R-:W-:-:S04]  /*daa0*/  IMAD.WIDE.U32 R6, R16, R10, RZ ;  /* 0x0000000a10067225 */ /* 0x000fc800078e00ff */
[----:B------:R-:W-:Y:S01]  /*dab0*/  IMAD.MOV.U32 R2, RZ, RZ, R9 ;  /* 0x000000ffff027224 */ /* 0x000fe200078e0009 */
[----:B------:R-:W-:Y:S01]  /*dac0*/  @P2 SHF.R.U32.HI R2, RZ, c[0x0][0x4f0], R3 ;  /* 0x00013c00ff022a19 */ /* 0x000fe20000011603 */
[----:B------:R-:W-:Y:S01]  /*dad0*/  IMAD R11, R17, R10, RZ ;  /* 0x0000000a110b7224 */ /* 0x000fe200078e02ff */
        /* <DEDUP_REMOVED lines=13> */
[----:B-1----:R-:W-:Y:S01]  /*dbb0*/  IMAD R2, R21, R3, RZ ;  /* 0x0000000315027224 */ /* 0x002fe200078e02ff */
        /* <DEDUP_REMOVED lines=69> */
.L_x_1239:
[----:B------:R-:W-:Y:S05]  /*e010*/  BRA.DIV ~URZ, `(.L_x_1159) ;  /* 0x000054c27f007947 */ /* 0x000fea000b800000 */
[----:B------:R4:W2:Y:S02]  /*e020*/  SHFL.IDX PT, R0, R11, RZ, 0x181f ;  /* 0x00181fff0b007589 */ /* 0x0008a400000e0000 */
.L_x_1240:
        /* <DEDUP_REMOVED lines=19> */
.L_x_1161:
[----:B------:R-:W-:Y:S05]  /*e160*/  BSYNC B0 ;  /* 0x0000000000007941 */ /* 0x000fea0003800000 */
.L_x_1160:
[----:B------:R-:W-:Y:S05]  /*e170*/  BRA.DIV ~URZ, `(.L_x_1162) ;  /* 0x000053d27f007947 */ /* 0x000fea000b800000 */
[----:B---3--:R3:W4:Y:S04]  /*e180*/  SHFL.IDX PT, R8, R9, 0x1, 0x181f ;  /* 0x00381f0009087f89 */ /* 0x00872800000e0000 */
[----:B--2---:R3:W2:Y:S02]  /*e190*/  SHFL.IDX PT, R0, R11, 0x1, 0x181f ;  /* 0x00381f000b007f89 */ /* 0x0046a400000e0000 */
.L_x_1241:
        /* <DEDUP_REMOVED lines=19> */
.L_x_1164:
[----:B------:R-:W-:Y:S05]  /*e2d0*/  BSYNC B0 ;  /* 0x0000000000007941 */ /* 0x000fea0003800000 */
.L_x_1163:
[----:B------:R-:W-:Y:S05]  /*e2e0*/  BRA.DIV ~URZ, `(.L_x_1165) ;  /* 0x000053327f007947 */ /* 0x000fea000b800000 */
[----:B----4-:R4:W3:Y:S02]  /*e2f0*/  SHFL.IDX PT, R8, R9, 0x2, 0x181f ;  /* 0x00581f0009087f89 */ /* 0x0108e400000e0000 */
.L_x_1242:
[----:B------:R-:W-:Y:S05]  /*e300*/  BRA.DIV ~URZ, `(.L_x_1166) ;  /* 0x000053827f007947 */ /* 0x000fea000b800000 */
[----:B--2---:R2:W4:Y:S02]  /*e310*/  SHFL.IDX PT, R0, R11, 0x2, 0x181f ;  /* 0x00581f000b007f89 */ /* 0x00452400000e0000 */
.L_x_1243:
        /* <DEDUP_REMOVED lines=19> */
.L_x_1168:
[----:B------:R-:W-:Y:S05]  /*e450*/  BSYNC B0 ;  /* 0x0000000000007941 */ /* 0x000fea0003800000 */
.L_x_1167:
[----:B------:R-:W-:Y:S05]  /*e460*/  BRA.DIV ~URZ, `(.L_x_1169) ;  /* 0x000052927f007947 */ /* 0x000fea000b800000 */
[----:B---3--:R3:W2:Y:S04]  /*e470*/  SHFL.IDX PT, R6, R9, 0x3, 0x181f ;  /* 0x00781f0009067f89 */ /* 0x0086a800000e0000 */
[----:B----4-:R3:W4:Y:S02]  /*e480*/  SHFL.IDX PT, R0, R11, 0x3, 0x181f ;  /* 0x00781f000b007f89 */ /* 0x01072400000e0000 */
.L_x_1244:
        /* <DEDUP_REMOVED lines=20> */
.L_x_1157:
[----:B------:R-:W-:Y:S02]  /*e5d0*/  IMAD R11, R11, c[0x0][0x408], RZ ;  /* 0x000102000b0b7a24 */ /* 0x000fe400078e02ff */
[----:B------:R-:W-:-:S04]  /*e5e0*/  IMAD.WIDE.U32 R2, R0, c[0x0][0x408], RZ ;  /* 0x0001020000027a25 */ /* 0x000fc800078e00ff */
[----:B------:R-:W-:Y:S02]  /*e5f0*/  IMAD R0, R0, c[0x0][0x40c], R11 ;  /* 0x0001030000007a24 */ /* 0x000fe400078e020b */
[----:B-1----:R-:W-:-:S03]  /*e600*/  @P2 IMAD.HI.U32 R5, R9, c[0x0][0x4ec], RZ ;  /* 0x00013b0009052a27 */ /* 0x002fc600078e00ff */
        /* <DEDUP_REMOVED lines=28> */
.L_x_1245:
[----:B------:R-:W-:Y:S05]  /*e7d0*/  BRA.DIV ~URZ, `(.L_x_1172) ;  /* 0x000050627f007947 */ /* 0x000fea000b800000 */
[----:B------:R3:W4:Y:S02]  /*e7e0*/  SHFL.IDX PT, R0, R12, RZ, 0x1c1f ;  /* 0x001c1fff0c007589 */ /* 0x00072400000e0000 */
.L_x_1246:
        /* <DEDUP_REMOVED lines=122> */
.L_x_1174:
[----:B------:R-:W-:Y:S05]  /*ef90*/  BSYNC B0 ;  /* 0x0000000000007941 */ /* 0x000fea0003800000 */
.L_x_1173:
[----:B------:R-:W-:Y:S05]  /*efa0*/  BRA.DIV ~URZ, `(.L_x_1175) ;  /* 0x000049027f007947 */ /* 0x000fea000b800000 */
[----:B--2---:R2:W1:Y:S04]  /*efb0*/  SHFL.IDX PT, R4, R5, 0x1, 0x1c1f ;  /* 0x003c1f0005047f89 */ /* 0x00446800000e0000 */
[----:B----4-:R2:W4:Y:S02]  /*efc0*/  SHFL.IDX PT, R0, R12, 0x1, 0x1c1f ;  /* 0x003c1f000c007f89 */ /* 0x01052400000e0000 */
.L_x_1247:
        /* <DEDUP_REMOVED lines=123> */
.L_x_1155:
        /* <DEDUP_REMOVED lines=19> */
.L_x_1176:
        /* <DEDUP_REMOVED lines=55> */
.L_x_1178:
[----:B------:R-:W-:Y:S05]  /*fc20*/  BSYNC B0 ;  /* 0x0000000000007941 */ /* 0x000fea0003800000 */
.L_x_1177:
        /* <DEDUP_REMOVED lines=34> */
.L_x_1248:
[----:B------:R-:W-:Y:S05]  /*fe50*/  BRA.DIV ~URZ, `(.L_x_1180) ;  /* 0x00003b927f007947 */ /* 0x000fea000b800000 */
[----:B------:R3:W4:Y:S02]  /*fe60*/  SHFL.IDX PT, R0, R12, RZ, 0x181f ;  /* 0x00181fff0c007589 */ /* 0x00072400000e0000 */
.L_x_1249:
        /* <DEDUP_REMOVED lines=20> */
.L_x_1182:
[----:B------:R-:W-:Y:S05]  /*ffb0*/  BSYNC B0 ;  /* 0x0000000000007941 */ /* 0x000fea0003800000 */
.L_x_1181:
[----:B------:R-:W-:Y:S05]  /*ffc0*/  BRA.DIV ~URZ, `(.L_x_1183) ;  /* 0x00003a927f007947 */ /* 0x000fea000b800000 */
[----:B--2---:R2:W1:Y:S04]  /*ffd0*/  SHFL.IDX PT, R8, R9, 0x1, 0x181f ;  /* 0x00381f0009087f89 */ /* 0x00446800000e0000 */
[----:B----4-:R2:W4:Y:S02]  /*ffe0*/  SHFL.IDX PT, R0, R12, 0x1, 0x181f ;  /* 0x00381f000c007f89 */ /* 0x01052400000e0000 */
.L_x_1250:
        /* <DEDUP_REMOVED lines=19> */
.L_x_1185:
[----:B------:R-:W-:Y:S05]  /*10120*/  BSYNC B0 ;  /* 0x0000000000007941 */ /* 0x000fea0003800000 */
.L_x_1184:
[----:B------:R-:W-:Y:S05]  /*10130*/  BRA.DIV ~URZ, `(.L_x_1186) ;  /* 0x000039f27f007947 */ /* 0x000fea000b800000 */
[----:B-1----:R1:W2:Y:S02]  /*10140*/  SHFL.IDX PT, R8, R9, 0x2, 0x181f ;  /* 0x00581f0009087f89 */ /* 0x0022a400000e0000 */
.L_x_1251:
[----:B------:R-:W-:Y:S05]  /*10150*/  BRA.DIV ~URZ, `(.L_x_1187) ;  /* 0x00003a427f007947 */ /* 0x000fea000b800000 */
[----:B----4-:R4:W1:Y:S02]  /*10160*/  SHFL.IDX PT, R0, R12, 0x2, 0x181f ;  /* 0x00581f000c007f89 */ /* 0x01086400000e0000 */
.L_x_1252:
        /* <DEDUP_REMOVED lines=19> */
.L_x_1189:
[----:B------:R-:W-:Y:S05]  /*102a0*/  BSYNC B0 ;  /* 0x0000000000007941 */ /* 0x000fea0003800000 */
.L_x_1188:
[----:B------:R-:W-:Y:S05]  /*102b0*/  BRA.DIV ~URZ, `(.L_x_1190) ;  /* 0x000039527f007947 */ /* 0x000fea000b800000 */
[----:B--2---:R2:W3:Y:S04]  /*102c0*/  SHFL.IDX PT, R8, R9, 0x3, 0x181f ;  /* 0x00781f0009087f89 */ /* 0x0044e800000e0000 */
[----:B-1----:R2:W1:Y:S02]  /*102d0*/  SHFL.IDX PT, R0, R12, 0x3, 0x181f ;  /* 0x00781f000c007f89 */ /* 0x00246400000e0000 */
.L_x_1253:
        /* <DEDUP_REMOVED lines=18> */
.L_x_1170:
[----:B------:R-:W-:Y:S05]  /*10400*/  BSYNC B1 ;  /* 0x0000000000017941 */ /* 0x000fea0003800000 */
.L_x_1154:
        /* <DEDUP_REMOVED lines=9> */
[----:B--2-4-:R-:W-:-:S04]  /*104a0*/  LOP3.LUT R12, R0, 0x1f, RZ, 0xc0, !PT ;  /* 0x0000001f000c7812 */ /* 0x014fc800078ec0ff */
[----:B------:R-:W-:Y:S01]  /*104b0*/  ISETP.NE.AND P5, PT, R12, 0x1f, PT ;  /* 0x0000001f0c00780c */ /* 0x000fe20003fa5270 */
[----:B------:R-:W-:Y:S10]  /*104c0*/  BRA.DIV ~URZ, `(.L_x_1192) ;  /* 0x000038127f007947 */ /* 0x000ff4000b800000 */
[----:B------:R2:W3:Y:S02]  /*104d0*/  SHFL.IDX PT, R9, R78, RZ, 0x1f ;  /* 0x00001fff4e097589 */ /* 0x0004e400000e0000 */
.L_x_1254:
[----:B------:R-:W-:Y:S05]  /*104e0*/  BRA.DIV ~URZ, `(.L_x_1193) ;  /* 0x000038627f007947 */ /* 0x000fea000b800000 */
[----:B------:R4:W2:Y:S02]  /*104f0*/  SHFL.IDX PT, R8, R78, 0x1, 0x1f ;  /* 0x00201f004e087f89 */ /* 0x0008a400000e0000 */
.L_x_1255:
        /* <DEDUP_REMOVED lines=18> */
.L_x_1256:
        /* <DEDUP_REMOVED lines=16> */
.L_x_1257:
[----:B----4-:R-:W-:Y:S01]  /*10720*/  IMAD R0, R0, c[0x0][0x538], RZ ;  /* 0x00014e0000007a24 */ /* 0x010fe200078e02ff */
[----:B------:R-:W-:Y:S04]  /*10730*/  BSSY B1, `(.L_x_1196) ;  /* 0x00000c5000017945 */ /* 0x000fe80003800000 */
[----:B--2---:R-:W-:-:S04]  /*10740*/  IADD3 R8, R0, R8, RZ ;  /* 0x0000000800087210 */ /* 0x004fc80007ffe0ff */
[----:B---3--:R-:W-:-:S13]  /*10750*/  ISETP.GT.AND P6, PT, R8, R9, PT ;  /* 0x000000090800720c */ /* 0x008fda0003fc4270 */
[----:B------:R-:W-:Y:S05]  /*10760*/  @P6 BRA `(.L_x_1197) ;  /* 0x0000024000006947 */ /* 0x000fea0003800000 */
.L_x_1201:
        /* <DEDUP_REMOVED lines=16> */
.L_x_1258:
        /* <DEDUP_REMOVED lines=16> */
.L_x_1259:
[----:B--2---:R-:W-:-:S05]  /*10970*/  IMAD R0, R0, c[0x0][0x538], RZ ;  /* 0x00014e0000007a24 */ /* 0x004fca00078e02ff */
[----:B------:R-:W-:-:S04]  /*10980*/  IADD3 R8, R0, R8, RZ ;  /* 0x0000000800087210 */ /* 0x000fc80007ffe0ff */
[----:B------:R-:W-:-:S13]  /*10990*/  ISETP.GT.AND P6, PT, R8, R9, PT ;  /* 0x000000090800720c */ /* 0x000fda0003fc4270 */
[----:B-1----:R-:W-:Y:S05]  /*109a0*/  @!P6 BRA `(.L_x_1201) ;  /* 0xfffffdc00000e947 */ /* 0x002fea000383ffff */
.L_x_1197:
[----:B------:R-:W-:-:S05]  /*109b0*/  IADD3 R8, -R0, R8, RZ ;  /* 0x0000000800087210 */ /* 0x000fca0007ffe1ff */
[----:B------:R-:W-:-:S05]  /*109c0*/  IMAD R0, R4, c[0x0][0x538], R8 ;  /* 0x00014e0004007a24 */ /* 0x000fca00078e0208 */
[----:B------:R-:W-:Y:S01]  /*109d0*/  ISETP.GT.AND P0, PT, R0, R9, PT ;  /* 0x000000090000720c */ /* 0x000fe20003f04270 */
[----:B------:R-:W-:-:S12]  /*109e0*/  BRA.DIV ~URZ, `(.L_x_1202) ;  /* 0x000037c27f007947 */ /* 0x000fd8000b800000 */
[----:B------:R-:W-:-:S04]  /*109f0*/  VOTE.ANY R5, PT, !P0 ;  /* 0x0000000000057806 */ /* 0x000fc800040e0100 */
.L_x_1260:
[----:B------:R-:W2:Y:S02]  /*10a00*/  POPC R0, R5 ;  /* 0x0000000500007309 */ /* 0x000ea40000000000 */
[----:B--2---:R-:W-:Y:S01]  /*10a10*/  IADD3 R211, R0, R211, RZ ;  /* 0x000000d300d37210 */ /* 0x004fe20007ffe0ff */
[----:B------:R-:W-:Y:S05]  /*10a20*/  BRA.DIV ~URZ, `(.L_x_1203) ;  /* 0x000037d27f007947 */ /* 0x000fea000b800000 */
[----:B------:R2:W3:Y:S04]  /*10a30*/  SHFL.IDX PT, R10, R6, R0, 0x1f ;  /* 0x00001f00060a7589 */ /* 0x0004e800000e0000 */
[----:B------:R2:W4:Y:S02]  /*10a40*/  SHFL.IDX PT, R7, R7, R0, 0x1f ;  /* 0x00001f0007077589 */ /* 0x00052400000e0000 */
.L_x_1261:
[----:B------:R-:W-:Y:S01]  /*10a50*/  ISETP.NE.AND P0, PT, R5, RZ, PT ;  /* 0x000000ff0500720c */ /* 0x000fe20003f05270 */
[----:B------:R-:W-:-:S12]  /*10a60*/  BSSY B0, `(.L_x_1204) ;  /* 0x0000005000007945 */ /* 0x000fd80003800000 */
[----:B------:R-:W-:Y:S05]  /*10a70*/  @!P0 BRA `(.L_x_1205) ;  /* 0x0000003000008947 */ /* 0x000fea0003800000 */
[----:B--2---:R-:W-:Y:S01]  /*10a80*/  IADD3 R0, R0, -0x1, RZ ;  /* 0xffffffff00007810 */ /* 0x004fe20007ffe0ff */
[----:B------:R-:W-:Y:S05]  /*10a90*/  BRA.DIV ~URZ, `(.L_x_1206) ;  /* 0x000038327f007947 */ /* 0x000fea000b800000 */
[----:B------:R2:W1:Y:S02]  /*10aa0*/  SHFL.IDX PT, R11, R4, R0, 0x1f ;  /* 0x00001f00040b7589 */ /* 0x00046400000e0000 */
.L_x_1205:
[----:B------:R-:W-:Y:S05]  /*10ab0*/  BSYNC B0 ;  /* 0x0000000000007941 */ /* 0x000fea0003800000 */
.L_x_1204:
        /* <DEDUP_REMOVED lines=66> */
.L_x_1208:
        /* <DEDUP_REMOVED lines=66> */
.L_x_1209:
[----:B------:R-:W-:Y:S05]  /*11300*/  BSYNC B0 ;  /* 0x0000000000007941 */ /* 0x000fea0003800000 */
.L_x_1207:
[----:B------:R-:W-:-:S04]  /*11310*/  LOP3.LUT R0, RZ, R0, RZ, 0x33, !PT ;  /* 0x00000000ff007212 */ /* 0x000fc800078e33ff */
[----:B------:R-:W-:Y:S01]  /*11320*/  IADD3 R209, R0, R10, RZ ;  /* 0x0000000a00d17210 */ /* 0x000fe20007ffe0ff */
[----:B------:R-:W-:Y:S05]  /*11330*/  BRA `(.L_x_1210) ;  /* 0x0000004000007947 */ /* 0x000fea0003800000 */
.L_x_1198:
[----:B------:R-:W-:Y:S01]  /*11340*/  IMAD.MOV.U32 R208, RZ, RZ, R9 ;  /* 0x000000ffffd07224 */ /* 0x000fe200078e0009 */
[----:B------:R-:W-:Y:S01]  /*11350*/  MOV R210, RZ ;  /* 0x000000ff00d27202 */ /* 0x000fe20000000f00 */
[----:B------:R-:W-:Y:S01]  /*11360*/  IMAD.MOV.U32 R209, RZ, RZ, RZ ;  /* 0x000000ffffd17224 */ /* 0x000fe200078e00ff */
[----:B------:R-:W-:Y:S02]  /*11370*/  MOV R211, c[0x0][0x53c] ;  /* 0x00014f0000d37a02 */ /* 0x000fe40000000f00 */
.L_x_1210:
[----:B------:R-:W-:Y:S05]  /*11380*/  BSYNC B1 ;  /* 0x0000000000017941 */ /* 0x000fea0003800000 */
.L_x_1196:
[----:B------:R-:W-:Y:S01]  /*11390*/  WARPSYNC 0xffffffff ;  /* 0xffffffff00007948 */ /* 0x000fe20003800000 */
[----:B------:R-:W-:Y:S01]  /*113a0*/  BAR.SYNC.DEFER_BLOCKING 0x4, 0x100 ;  /* 0x0104000000007b1d */ /* 0x000fe20000010000 */
[----:B------:R-:W-:-:S13]  /*113b0*/  ISETP.NE.AND P0, PT, R12, RZ, PT ;  /* 0x000000ff0c00720c */ /* 0x000fda0003f05270 */
[----:B------:R2:W-:Y:S04]  /*113c0*/  @!P0 STS.128 [0x18100], R208 ;  /* 0x018100d0ff008388 */ /* 0x0005e80000000c00 */
[----:B------:R-:W-:Y:S06]  /*113d0*/  BAR.ARV 0x5, 0x100 ;  /* 0x0144000000007b1d */ /* 0x000fec0000002000 */
.L_x_1191:
[----:B-1----:R-:W-:-:S13]  /*113e0*/  ISETP.GE.AND P0, PT, R211, c[0x0][0x53c], PT ;  /* 0x00014f00d3007a0c */ /* 0x002fda0003f06270 */
[----:B--23--:R-:W-:Y:S01]  /*113f0*/  @P0 CALL.REL.NOINC `(.L_x_1211) ;  /* 0x0000001000000944 */ /* 0x00cfe20003c00000 */
[----:B------:R-:W-:Y:S05]  /*11400*/  BRA `(.L_x_1212) ;  /* 0xffff062000007947 */ /* 0x000fea000383ffff */
.L_x_1211:
[----:B------:R-:W-:Y:S05]  /*11410*/  EXIT ;  /* 0x000000000000794d */ /* 0x000fea0003800000 */
.L_x_1094:
[----:B------:R-:W-:Y:S01]  /*11420*/  IMAD.MOV.U32 R0, RZ, RZ, R5 ;  /* 0x000000ffff007224 */ /* 0x000fe200078e0005 */
[----:B------:R-:W-:Y:S02]  /*11430*/  MOV R2, 0x1 ;  /* 0x0000000100027802 */ /* 0x000fe40000000f00 */
[----:B------:R-:W-:Y:S02]  /*11440*/  MOV R3, 0x11460 ;  /* 0x0001146000037802 */ /* 0x000fe40000000f00 */
[----:B--2---:R-:W-:Y:S05]  /*11450*/  CALL.REL.NOINC `($__internal_20_$__cuda_sm70_shflsync_up_p) ;  /* 0x00002fa000007944 */ /* 0x004fea0003c00000 */
[----:B------:R-:W-:Y:S01]  /*11460*/  MOV R0, R4 ;  /* 0x0000000400007202 */ /* 0x000fe20000000f00 */
[----:B------:R-:W-:Y:S05]  /*11470*/  BRA `(.L_x_1213) ;  /* 0xfffeefc000007947 */ /* 0x000fea000383ffff */
.L_x_1095:
[----:B------:R-:W-:Y:S01]  /*11480*/  IMAD.MOV.U32 R0, RZ, RZ, R5 ;  /* 0x000000ffff007224 */ /* 0x000fe200078e0005 */
[----:B------:R-:W-:Y:S02]  /*11490*/  MOV R2, 0x2 ;  /* 0x0000000200027802 */ /* 0x000fe40000000f00 */
[----:B------:R-:W-:Y:S02]  /*114a0*/  MOV R3, 0x114c0 ;  /* 0x000114c000037802 */ /* 0x000fe40000000f00 */
[----:B--2---:R-:W-:Y:S05]  /*114b0*/  CALL.REL.NOINC `($__internal_20_$__cuda_sm70_shflsync_up_p) ;  /* 0x00002f4000007944 */ /* 0x004fea0003c00000 */
[----:B------:R-:W-:Y:S01]  /*114c0*/  SEL R0, R4, RZ, P4 ;  /* 0x000000ff04007207 */ /* 0x000fe20002000000 */
[----:B------:R-:W-:Y:S01]  /*114d0*/  IMAD.MOV.U32 R2, RZ, RZ, 0x4 ;  /* 0x00000004ff027424 */ /* 0x000fe200078e00ff */
[----:B------:R-:W-:-:S03]  /*114e0*/  MOV R3, 0x11510 ;  /* 0x0001151000037802 */ /* 0x000fc60000000f00 */
[----:B------:R-:W-:Y:S02]  /*114f0*/  IMAD.IADD R0, R5, 0x1, R0 ;  /* 0x0000000105007824 */ /* 0x000fe400078e0200 */
[----:B------:R-:W-:Y:S05]  /*11500*/  CALL.REL.NOINC `($__internal_20_$__cuda_sm70_shflsync_up_p) ;  /* 0x00002ef000007944 */ /* 0x000fea0003c00000 */
        /* <DEDUP_REMOVED lines=12> */
[----:B------:R-:W-:Y:S02]  /*115d0*/  MOV R184, 0x1f ;  /* 0x0000001f00b87802 */ /* 0x000fe40000000f00 */
[----:B------:R-:W-:Y:S01]  /*115e0*/  MOV R3, 0x11620 ;  /* 0x0001162000037802 */ /* 0x000fe20000000f00 */
[----:B------:R-:W-:-:S04]  /*115f0*/  IMAD.IADD R4, R0, 0x1, R4 ;  /* 0x0000000100047824 */ /* 0x000fc800078e0204 */
[----:B------:R-:W-:Y:S02]  /*11600*/  IMAD.MOV.U32 R183, RZ, RZ, R4 ;  /* 0x000000ffffb77224 */ /* 0x000fe400078e0004 */
[----:B------:R-:W-:Y:S05]  /*11610*/  CALL.REL.NOINC `($__internal_19_$__cuda_sm70_shflsync_idx_p) ;  /* 0x00002d8000007944 */ /* 0x000fea0003c00000 */
[----:B------:R-:W-:Y:S01]  /*11620*/  MOV R0, R183 ;  /* 0x000000b700007202 */ /* 0x000fe20000000f00 */
[----:B------:R-:W-:Y:S05]  /*11630*/  BRA `(.L_x_1214) ;  /* 0xfffeef0000007947 */ /* 0x000fea000383ffff */
.L_x_1097:
[----:B------:R-:W-:Y:S02]  /*11640*/  SEL R0, RZ, 0x1, P0 ;  /* 0x00000001ff007807 */ /* 0x000fe40000000000 */
[----:B------:R-:W-:Y:S02]  /*11650*/  MOV R2, 0x11670 ;  /* 0x0001167000027802 */ /* 0x000fe40000000f00 */
[----:B--2---:R-:W-:Y:S05]  /*11660*/  CALL.REL.NOINC `($__internal_21_$__cuda_sm70_votesync_ballot) ;  /* 0x00002e0000007944 */ /* 0x004fea0003c00000 */
[----:B------:R-:W-:Y:S01]  /*11670*/  MOV R6, R0 ;  /* 0x0000000000067202 */ /* 0x000fe20000000f00 */
[----:B------:R-:W-:Y:S05]  /*11680*/  BRA `(.L_x_1215) ;  /* 0xfffeef4000007947 */ /* 0x000fea000383ffff */
.L_x_1098:
[----:B------:R-:W-:Y:S01]  /*11690*/  IMAD.MOV.U32 R183, RZ, RZ, R9 ;  /* 0x000000ffffb77224 */ /* 0x000fe200078e0009 */
[----:B------:R-:W-:Y:S01]  /*116a0*/  MOV R2, R0 ;  /* 0x0000000000027202 */ /* 0x000fe20000000f00 */
[----:B------:R-:W-:Y:S01]  /*116b0*/  IMAD.MOV.U32 R184, RZ, RZ, 0x1f ;  /* 0x0000001fffb87424 */ /* 0x000fe200078e00ff */
[----:B------:R-:W-:Y:S02]  /*116c0*/  MOV R3, 0x116e0 ;  /* 0x000116e000037802 */ /* 0x000fe40000000f00 */
[----:B------:R-:W-:Y:S05]  /*116d0*/  CALL.REL.NOINC `($__internal_19_$__cuda_sm70_shflsync_idx_p) ;  /* 0x00002cc000007944 */ /* 0x000fea0003c00000 */
[----:B------:R-:W-:Y:S01]  /*116e0*/  IMAD.MOV.U32 R209, RZ, RZ, R183 ;  /* 0x000000ffffd17224 */ /* 0x000fe200078e00b7 */
[----:B------:R-:W-:Y:S01]  /*116f0*/  MOV R183, R8 ;  /* 0x0000000800b77202 */ /* 0x000fe20000000f00 */
[----:B------:R-:W-:Y:S01]  /*11700*/  IMAD.MOV.U32 R5, RZ, RZ, RZ ;  /* 0x000000ffff057224 */ /* 0x000fe200078e00ff */
[----:B------:R-:W-:Y:S01]  /*11710*/  MOV R2, R0 ;  /* 0x0000000000027202 */ /* 0x000fe20000000f00 */
[----:B------:R-:W-:Y:S01]  /*11720*/  IMAD.MOV.U32 R184, RZ, RZ, 0x1f ;  /* 0x0000001fffb87424 */ /* 0x000fe200078e00ff */
[----:B------:R-:W-:-:S02]  /*11730*/  MOV R3, 0x11750 ;  /* 0x0001175000037802 */ /* 0x000fc40000000f00 */
[----:B------:R-:W-:Y:S05]  /*11740*/  CALL.REL.NOINC `($__internal_19_$__cuda_sm70_shflsync_idx_p) ;  /* 0x00002c5000007944 */ /* 0x000fea0003c00000 */
[----:B------:R-:W-:Y:S01]  /*11750*/  MOV R9, R183 ;  /* 0x000000b700097202 */ /* 0x000fe20000000f00 */
[----:B------:R-:W-:Y:S05]  /*11760*/  BRA `(.L_x_1216) ;  /* 0xfffeeec000007947 */ /* 0x000fea000383ffff */
.L_x_1101:
[----:B------:R-:W-:Y:S01]  /*11770*/  IMAD.MOV.U32 R183, RZ, RZ, R4 ;  /* 0x000000ffffb77224 */ /* 0x000fe200078e0004 */
[----:B------:R-:W-:Y:S01]  /*11780*/  MOV R2, R0 ;  /* 0x0000000000027202 */ /* 0x000fe20000000f00 */
[----:B------:R-:W-:Y:S01]  /*11790*/  IMAD.MOV.U32 R184, RZ, RZ, 0x1f ;  /* 0x0000001fffb87424 */ /* 0x000fe200078e00ff */
[----:B------:R-:W-:-:S02]  /*117a0*/  MOV R3, 0x117c0 ;  /* 0x000117c000037802 */ /* 0x000fc40000000f00 */
[----:B--23--:R-:W-:Y:S05]  /*117b0*/  CALL.REL.NOINC `($__internal_19_$__cuda_sm70_shflsync_idx_p) ;  /* 0x00002be000007944 */ /* 0x00cfea0003c00000 */
[----:B------:R-:W-:Y:S01]  /*117c0*/  MOV R5, R183 ;  /* 0x000000b700057202 */ /* 0x000fe20000000f00 */
[----:B------:R-:W-:Y:S05]  /*117d0*/  BRA `(.L_x_1100) ;  /* 0xfffeeeb000007947 */ /* 0x000fea000383ffff */
.L_x_1112:
[----:B------:R-:W-:Y:S01]  /*117e0*/  IMAD.MOV.U32 R183, RZ, RZ, R9 ;  /* 0x000000ffffb77224 */ /* 0x000fe200078e0009 */
[----:B------:R-:W-:Y:S01]  /*117f0*/  MOV R2, RZ ;  /* 0x000000ff00027202 */ /* 0x000fe20000000f00 */
[----:B------:R-:W-:Y:S01]  /*11800*/  IMAD.MOV.U32 R184, RZ, RZ, 0x181f ;  /* 0x0000181fffb87424 */ /* 0x000fe200078e00ff */
[----:B------:R-:W-:-:S02]  /*11810*/  MOV R3, 0x11830 ;  /* 0x0001183000037802 */ /* 0x000fc40000000f00 */
[----:B-----5:R-:W-:Y:S05]  /*11820*/  CALL.REL.NOINC `($__internal_19_$__cuda_sm70_shflsync_idx_p) ;  /* 0x00002b7000007944 */ /* 0x020fea0003c00000 */
[----:B------:R-:W-:Y:S01]  /*11830*/  MOV R8, R183 ;  /* 0x000000b700087202 */ /* 0x000fe20000000f00 */
[----:B------:R-:W-:Y:S05]  /*11840*/  BRA `(.L_x_1217) ;  /* 0xffff0e9000007947 */ /* 0x000fea000383ffff */
.L_x_1113:
[----:B------:R-:W-:Y:S01]  /*11850*/  IMAD.MOV.U32 R183, RZ, RZ, R12 ;  /* 0x000000ffffb77224 */ /* 0x000fe200078e000c */
[----:B------:R-:W-:Y:S01]  /*11860*/  MOV R2, RZ ;  /* 0x000000ff00027202 */ /* 0x000fe20000000f00 */
[----:B------:R-:W-:Y:S01]  /*11870*/  IMAD.MOV.U32 R184, RZ, RZ, 0x181f ;  /* 0x0000181fffb87424 */ /* 0x000fe200078e00ff */
[----:B------:R-:W-:-:S02]  /*11880*/  MOV R3, 0x118a0 ;  /* 0x000118a000037802 */ /* 0x000fc40000000f00 */
[----:B-12--5:R-:W-:Y:S05]  /*11890*/  CALL.REL.NOINC `($__internal_19_$__cuda_sm70_shflsync_idx_p) ;  /* 0x00002b0000007944 */ /* 0x026fea0003c00000 */
[----:B------:R-:W-:Y:S01]  /*118a0*/  MOV R0, R183 ;  /* 0x000000b700007202 */ /* 0x000fe20000000f00 */
[----:B------:R-:W-:Y:S05]  /*118b0*/  BRA `(.L_x_1218) ;  /* 0xffff0e4000007947 */ /* 0x000fea000383ffff */
.L_x_1116:
[----:B------:R-:W-:Y:S01]  /*118c0*/  IMAD.MOV.U32 R183, RZ, RZ, R9 ;  /* 0x000000ffffb77224 */ /* 0x000fe200078e0009 */
[----:B--2---:R-:W-:Y:S01]  /*118d0*/  MOV R2, 0x1 ;  /* 0x0000000100027802 */ /* 0x004fe20000000f00 */
[----:B------:R-:W-:Y:S01]  /*118e0*/  IMAD.MOV.U32 R184, RZ, RZ, 0x181f ;  /* 0x0000181fffb87424 */ /* 0x000fe200078e00ff */
[----:B------:R-:W-:-:S02]  /*118f0*/  MOV R3, 0x11910 ;  /* 0x0001191000037802 */ /* 0x000fc40000000f00 */
[----:B-1-345:R-:W-:Y:S05]  /*11900*/  CALL.REL.NOINC `($__internal_19_$__cuda_sm70_shflsync_idx_p) ;  /* 0x00002a9000007944 */ /* 0x03afea0003c00000 */
[----:B------:R-:W-:Y:S01]  /*11910*/  IMAD.MOV.U32 R8, RZ, RZ, R183 ;  /* 0x000000ffff087224 */ /* 0x000fe200078e00b7 */
[----:B------:R-:W-:Y:S01]  /*11920*/  MOV R2, 0x1 ;  /* 0x0000000100027802 */ /* 0x000fe20000000f00 */
[----:B------:R-:W-:Y:S01]  /*11930*/  IMAD.MOV.U32 R183, RZ, RZ, R12 ;  /* 0x000000ffffb77224 */ /* 0x000fe200078e000c */
[----:B------:R-:W-:-:S02]  /*11940*/  MOV R184, 0x181f ;  /* 0x0000181f00b87802 */ /* 0x000fc40000000f00 */
[----:B------:R-:W-:Y:S02]  /*11950*/  MOV R3, 0x11970 ;  /* 0x0001197000037802 */ /* 0x000fe40000000f00 */
[----:B------:R-:W-:Y:S05]  /*11960*/  CALL.REL.NOINC `($__internal_19_$__cuda_sm70_shflsync_idx_p) ;  /* 0x00002a3000007944 */ /* 0x000fea0003c00000 */
[----:B------:R-:W-:Y:S01]  /*11970*/  MOV R0, R183 ;  /* 0x000000b700007202 */ /* 0x000fe20000000f00 */
[----:B------:R-:W-:Y:S05]  /*11980*/  BRA `(.L_x_1219) ;  /* 0xffff0ef000007947 */ /* 0x000fea000383ffff */
.L_x_1119:
[----:B------:R-:W-:Y:S01]  /*11990*/  IMAD.MOV.U32 R183, RZ, RZ, R9 ;  /* 0x000000ffffb77224 */ /* 0x000fe200078e0009 */
[----:B-1----:R-:W-:Y:S01]  /*119a0*/  MOV R2, 0x2 ;  /* 0x0000000200027802 */ /* 0x002fe20000000f00 */
[----:B------:R-:W-:Y:S01]  /*119b0*/  IMAD.MOV.U32 R184, RZ, RZ, 0x181f ;  /* 0x0000181fffb87424 */ /* 0x000fe200078e00ff */
[----:B------:R-:W-:Y:S02]  /*119c0*/  MOV R3, 0x119e0 ;  /* 0x000119e000037802 */ /* 0x000fe40000000f00 */
[----:B--2345:R-:W-:Y:S05]  /*119d0*/  CALL.REL.NOINC `($__internal_19_$__cuda_sm70_shflsync_idx_p) ;  /* 0x000029c000007944 */ /* 0x03cfea0003c00000 */
[----:B------:R-:W-:Y:S01]  /*119e0*/  MOV R8, R183 ;  /* 0x000000b700087202 */ /* 0x000fe20000000f00 */
[----:B------:R-:W-:Y:S05]  /*119f0*/  BRA `(.L_x_1220) ;  /* 0xffff0fe000007947 */ /* 0x000fea000383ffff */
.L_x_1120:
[----:B------:R-:W-:Y:S01]  /*11a00*/  IMAD.MOV.U32 R183, RZ, RZ, R12 ;  /* 0x000000ffffb77224 */ /* 0x000fe200078e000c */
[----:B------:R-:W-:Y:S01]  /*11a10*/  MOV R2, 0x2 ;  /* 0x0000000200027802 */ /* 0x000fe20000000f00 */
[----:B------:R-:W-:Y:S01]  /*11a20*/  IMAD.MOV.U32 R184, RZ, RZ, 0x181f ;  /* 0x0000181fffb87424 */ /* 0x000fe200078e00ff */
[----:B------:R-:W-:Y:S02]  /*11a30*/  MOV R3, 0x11a50 ;  /* 0x00011a5000037802 */ /* 0x000fe40000000f00 */
[----:B-12345:R-:W-:Y:S05]  /*11a40*/  CALL.REL.NOINC `($__internal_19_$__cuda_sm70_shflsync_idx_p) ;  /* 0x0000295000007944 */ /* 0x03efea0003c00000 */
[----:B------:R-:W-:Y:S01]  /*11a50*/  MOV R0, R183 ;  /* 0x000000b700007202 */ /* 0x000fe20000000f00 */
[----:B------:R-:W-:Y:S05]  /*11a60*/  BRA `(.L_x_1221) ;  /* 0xffff0f9000007947 */ /* 0x000fea000383ffff */
.L_x_1123:
[----:B------:R-:W-:Y:S01]  /*11a70*/  IMAD.MOV.U32 R183, RZ, RZ, R9 ;  /* 0x000000ffffb77224 */ /* 0x000fe200078e0009 */
[----:B-1----:R-:W-:Y:S01]  /*11a80*/  MOV R2, 0x3 ;  /* 0x0000000300027802 */ /* 0x002fe20000000f00 */
[----:B------:R-:W-:Y:S01]  /*11a90*/  IMAD.MOV.U32 R184, RZ, RZ, 0x181f ;  /* 0x0000181fffb87424 */ /* 0x000fe200078e00ff */
[----:B------:R-:W-:-:S02]  /*11aa0*/  MOV R3, 0x11ac0 ;  /* 0x00011ac000037802 */ /* 0x000fc40000000f00 */
[----:B--2345:R-:W-:Y:S05]  /*11ab0*/  CALL.REL.NOINC `($__internal_19_$__cuda_sm70_shflsync_idx_p) ;  /* 0x000028e000007944 */ /* 0x03cfea0003c00000 */
        /* <DEDUP_REMOVED lines=8> */
.L_x_1126:
[----:B------:R-:W-:Y:S01]  /*11b40*/  IMAD.MOV.U32 R183, RZ, RZ, R5 ;  /* 0x000000ffffb77224 */ /* 0x000fe200078e0005 */
[----:B------:R-:W-:Y:S01]  /*11b50*/  MOV R2, RZ ;  /* 0x000000ff00027202 */ /* 0x000fe20000000f00 */
[----:B------:R-:W-:Y:S01]  /*11b60*/  IMAD.MOV.U32 R184, RZ, RZ, 0x181f ;  /* 0x0000181fffb87424 */ /* 0x000fe200078e00ff */
[----:B------:R-:W-:Y:S02]  /*11b70*/  MOV R3, 0x11b90 ;  /* 0x00011b9000037802 */ /* 0x000fe40000000f00 */
[----:B------:R-:W-:Y:S05]  /*11b80*/  CALL.REL.NOINC `($__internal_19_$__cuda_sm70_shflsync_idx_p) ;  /* 0x0000281000007944 */ /* 0x000fea0003c00000 */
[----:B------:R-:W-:Y:S01]  /*11b90*/  MOV R4, R183 ;  /* 0x000000b700047202 */ /* 0x000fe20000000f00 */
[----:B------:R-:W-:Y:S05]  /*11ba0*/  BRA `(.L_x_1223) ;  /* 0xffff295000007947 */ /* 0x000fea000383ffff */
.L_x_1127:
[----:B------:R-:W-:Y:S01]  /*11bb0*/  IMAD.MOV.U32 R183, RZ, RZ, R12 ;  /* 0x000000ffffb77224 */ /* 0x000fe200078e000c */
[----:B------:R-:W-:Y:S01]  /*11bc0*/  MOV R2, RZ ;  /* 0x000000ff00027202 */ /* 0x000fe20000000f00 */
[----:B------:R-:W-:Y:S01]  /*11bd0*/  IMAD.MOV.U32 R184, RZ, RZ, 0x181f ;  /* 0x0000181fffb87424 */ /* 0x000fe200078e00ff */
[----:B------:R-:W-:Y:S02]  /*11be0*/  MOV R3, 0x11c00 ;  /* 0x00011c0000037802 */ /* 0x000fe40000000f00 */
[----:B-12---:R-:W-:Y:S05]  /*11bf0*/  CALL.REL.NOINC `($__internal_19_$__cuda_sm70_shflsync_idx_p) ;  /* 0x000027a000007944 */ /* 0x006fea0003c00000 */
[C---:B------:R-:W-:Y:S01]  /*11c00*/  IADD3 R8, P0, R183.reuse, R106, RZ ;  /* 0x0000006ab7087210 */ /* 0x040fe20007f1e0ff */
[----:B------:R-:W-:Y:S01]  /*11c10*/  IMAD.MOV.U32 R184, RZ, RZ, 0x181f ;  /* 0x0000181fffb87424 */ /* 0x000fe200078e00ff */
[----:B------:R-:W-:-:S02]  /*11c20*/  IADD3 R6, P6, R183, R107, RZ ;  /* 0x0000006bb7067210 */ /* 0x000fc40007fde0ff */
[----:B------:R-:W-:Y:S01]  /*11c30*/  ISETP.GE.AND P5, PT, R182, c[0x0][0x1d4], PT ;  /* 0x00007500b6007a0c */ /* 0x000fe20003fa6270 */
[C---:B------:R-:W-:Y:S01]  /*11c40*/  IMAD.X R9, R4.reuse, 0x1, R101, P0 ;  /* 0x0000000104097824 */ /* 0x040fe200000e0665 */
[----:B------:R-:W-:Y:S01]  /*11c50*/  ISETP.GE.AND P2, PT, R187, c[0x0][0x1d4], PT ;  /* 0x00007500bb007a0c */ /* 0x000fe20003f46270 */
[----:B------:R-:W-:Y:S01]  /*11c60*/  IMAD.X R7, R4, 0x1, R102, P6 ;  /* 0x0000000104077824 */ /* 0x000fe200030e0666 */
[----:B------:R-:W-:Y:S02]  /*11c70*/  ISETP.GE.AND P0, PT, R188, c[0x0][0x1d4], PT ;  /* 0x00007500bc007a0c */ /* 0x000fe40003f06270 */
[----:B------:R-:W-:Y:S01]  /*11c80*/  IADD3 R2, P6, R183, R108, RZ ;  /* 0x0000006cb7027210 */ /* 0x000fe20007fde0ff */
[----:B------:R-:W-:Y:S01]  /*11c90*/  IMAD.MOV.U32 R183, RZ, RZ, R5 ;  /* 0x000000ffffb77224 */ /* 0x000fe200078e0005 */
        /* <DEDUP_REMOVED lines=12> */
[----:B-1----:R-:W-:Y:S05]  /*11d60*/  CALL.REL.NOINC `($__internal_19_$__cuda_sm70_shflsync_idx_p) ;  /* 0x0000263000007944 */ /* 0x002fea0003c00000 */
        /* <DEDUP_REMOVED lines=8> */
.L_x_1128:
[----:B------:R-:W-:Y:S01]  /*11df0*/  IMAD.MOV.U32 R183, RZ, RZ, R4 ;  /* 0x000000ffffb77224 */ /* 0x000fe200078e0004 */
[----:B------:R-:W-:Y:S01]  /*11e00*/  MOV R2, RZ ;  /* 0x000000ff00027202 */ /* 0x000fe20000000f00 */
[----:B------:R-:W-:Y:S01]  /*11e10*/  IMAD.MOV.U32 R184, RZ, RZ, 0x1c1f ;  /* 0x00001c1fffb87424 */ /* 0x000fe200078e00ff */
[----:B------:R-:W-:Y:S02]  /*11e20*/  MOV R3, 0x11e40 ;  /* 0x00011e4000037802 */ /* 0x000fe40000000f00 */
[----:B------:R-:W-:Y:S05]  /*11e30*/  CALL.REL.NOINC `($__internal_19_$__cuda_sm70_shflsync_idx_p) ;  /* 0x0000256000007944 */ /* 0x000fea0003c00000 */
[----:B------:R-:W-:Y:S01]  /*11e40*/  MOV R0, R183 ;  /* 0x000000b700007202 */ /* 0x000fe20000000f00 */
[----:B------:R-:W-:Y:S05]  /*11e50*/  BRA `(.L_x_1225) ;  /* 0xffff2a1000007947 */ /* 0x000fea000383ffff */
.L_x_1129:
[----:B------:R-:W-:Y:S01]  /*11e60*/  IMAD.MOV.U32 R183, RZ, RZ, R4 ;  /* 0x000000ffffb77224 */ /* 0x000fe200078e0004 */
[----:B------:R-:W-:Y:S01]  /*11e70*/  MOV R2, 0x1 ;  /* 0x0000000100027802 */ /* 0x000fe20000000f00 */
[----:B------:R-:W-:Y:S01]  /*11e80*/  IMAD.MOV.U32 R184, RZ, RZ, 0x1c1f ;  /* 0x00001c1fffb87424 */ /* 0x000fe200078e00ff */
[----:B------:R-:W-:Y:S02]  /*11e90*/  MOV R3, 0x11eb0 ;  /* 0x00011eb000037802 */ /* 0x000fe40000000f00 */
[----:B-1----:R-:W-:Y:S05]  /*11ea0*/  CALL.REL.NOINC `($__internal_19_$__cuda_sm70_shflsync_idx_p) ;  /* 0x000024f000007944 */ /* 0x002fea0003c00000 */
        /* <DEDUP_REMOVED lines=21> */
[C---:B------:R-:W-:Y:S02]  /*12000*/  ISETP.GT.AND P0, PT, R0.reuse, 0x18, PT ;  /* 0x000000180000780c */ /* 0x040fe40003f04270 */
        /* <DEDUP_REMOVED lines=45> */
[----:B------:R-:W-:Y:S05]  /*122e0*/  CALL.REL.NOINC `($__internal_18_$__cuda_sm70_shflsync_bfly_p) ;  /* 0x0000205000007944 */ /* 0x000fea0003c00000 */
[----:B------:R-:W-:Y:S01]  /*122f0*/  FMNMX.FTZ R100, R100, R0, !PT ;  /* 0x0000000064647209 */ /* 0x000fe20007810000 */
[----:B------:R-:W-:Y:S01]  /*12300*/  IMAD.MOV.U32 R0, RZ, RZ, 0x1 ;  /* 0x00000001ff007424 */ /* 0x000fe200078e00ff */
[----:B------:R-:W-:-:S03]  /*12310*/  MOV R2, 0x12340 ;  /* 0x0001234000027802 */ /* 0x000fc60000000f00 */
[----:B------:R-:W-:Y:S02]  /*12320*/  IMAD.MOV.U32 R4, RZ, RZ, R100 ;  /* 0x000000ffff047224 */ /* 0x000fe400078e0064 */
[----:B------:R-:W-:Y:S05]  /*12330*/  CALL.REL.NOINC `($__internal_18_$__cuda_sm70_shflsync_bfly_p) ;  /* 0x0000200000007944 */ /* 0x000fea0003c00000 */
[----:B------:R-:W-:Y:S01]  /*12340*/  FMNMX.FTZ R100, R100, R0, !PT ;  /* 0x0000000064647209 */ /* 0x000fe20007810000 */
[----:B------:R-:W-:Y:S01]  /*12350*/  IMAD.MOV.U32 R4, RZ, RZ, R5 ;  /* 0x000000ffff047224 */ /* 0x000fe200078e0005 */
[----:B------:R-:W-:Y:S01]  /*12360*/  MOV R2, 0x12390 ;  /* 0x0001239000027802 */ /* 0x000fe20000000f00 */
[----:B------:R-:W-:Y:S02]  /*12370*/  IMAD.MOV.U32 R0, RZ, RZ, 0x2 ;  /* 0x00000002ff007424 */ /* 0x000fe400078e00ff */
[----:B------:R-:W-:Y:S05]  /*12380*/  CALL.REL.NOINC `($__internal_18_$__cuda_sm70_shflsync_bfly_p) ;  /* 0x00001fb000007944 */ /* 0x000fea0003c00000 */
[----:B------:R-:W-:Y:S01]  /*12390*/  FMNMX.FTZ R4, R5, R0, !PT ;  /* 0x0000000005047209 */ /* 0x000fe20007810000 */
[----:B------:R-:W-:Y:S01]  /*123a0*/  IMAD.MOV.U32 R0, RZ, RZ, 0x1 ;  /* 0x00000001ff007424 */ /* 0x000fe200078e00ff */
[----:B------:R-:W-:Y:S02]  /*123b0*/  MOV R2, 0x123d0 ;  /* 0x000123d000027802 */ /* 0x000fe40000000f00 */
[----:B------:R-:W-:Y:S05]  /*123c0*/  CALL.REL.NOINC `($__internal_18_$__cuda_sm70_shflsync_bfly_p) ;  /* 0x00001f7000007944 */ /* 0x000fea0003c00000 */
[----:B------:R-:W-:Y:S01]  /*123d0*/  MOV R5, R0 ;  /* 0x0000000000057202 */ /* 0x000fe20000000f00 */
[----:B------:R-:W-:Y:S05]  /*123e0*/  BRA `(.L_x_1226) ;  /* 0xffff2b3000007947 */ /* 0x000fea000383ffff */
.L_x_1133:
[----:B------:R-:W-:Y:S01]  /*123f0*/  MOV R2, RZ ;  /* 0x000000ff00027202 */ /* 0x000fe20000000f00 */
[----:B------:R-:W-:Y:S01]  /*12400*/  IMAD.MOV.U32 R183, RZ, RZ, R5 ;  /* 0x000000ffffb77224 */ /* 0x000fe200078e0005 */
[----:B------:R-:W-:Y:S01]  /*12410*/  MOV R3, 0x12440 ;  /* 0x0001244000037802 */ /* 0x000fe20000000f00 */
[----:B------:R-:W-:Y:S02]  /*12420*/  IMAD.MOV.U32 R184, RZ, RZ, 0x181f ;  /* 0x0000181fffb87424 */ /* 0x000fe400078e00ff */
[----:B-1234-:R-:W-:Y:S05]  /*12430*/  CALL.REL.NOINC `($__internal_19_$__cuda_sm70_shflsync_idx_p) ;  /* 0x00001f6000007944 */ /* 0x01efea0003c00000 */
[----:B------:R-:W-:Y:S01]  /*12440*/  MOV R4, R183 ;  /* 0x000000b700047202 */ /* 0x000fe20000000f00 */
[----:B------:R-:W-:-:S05]  /*12450*/  BRA `(.L_x_1227) ;  /* 0xffff3ec000007947 */ /* 0x000fca000383ffff */
.L_x_1134:
[----:B------:R-:W-:Y:S01]  /*12460*/  MOV R2, RZ ;  /* 0x000000ff00027202 */ /* 0x000fe20000000f00 */
[----:B------:R-:W-:Y:S01]  /*12470*/  IMAD.MOV.U32 R183, RZ, RZ, R12 ;  /* 0x000000ffffb77224 */ /* 0x000fe200078e000c */
[----:B------:R-:W-:Y:S01]  /*12480*/  MOV R3, 0x124b0 ;  /* 0x000124b000037802 */ /* 0x000fe20000000f00 */
[----:B------:R-:W-:Y:S02]  /*12490*/  IMAD.MOV.U32 R184, RZ, RZ, 0x181f ;  /* 0x0000181fffb87424 */ /* 0x000fe400078e00ff */
[----:B-1234-:R-:W-:Y:S05]  /*124a0*/  CALL.REL.NOINC `($__internal_19_$__cuda_sm70_shflsync_idx_p) ;  /* 0x00001ef000007944 */ /* 0x01efea0003c00000 */
[----:B------:R-:W-:Y:S01]  /*124b0*/  ISETP.GE.AND P6, PT, R182, c[0x0][0x1d4], PT ;  /* 0x00007500b6007a0c */ /* 0x000fe20003fc6270 */
[----:B------:R-:W-:Y:S01]  /*124c0*/  IMAD.MOV.U32 R184, RZ, RZ, 0x181f ;  /* 0x0000181fffb87424 */ /* 0x000fe200078e00ff */
[----:B------:R-:W-:Y:S02]  /*124d0*/  IADD3 R2, P0, R183, R20, RZ ;  /* 0x00000014b7027210 */ /* 0x000fe40007f1e0ff */
[----:B------:R-:W-:Y:S02]  /*124e0*/  ISETP.GE.AND P5, PT, R187, c[0x0][0x1d4], PT ;  /* 0x00007500bb007a0c */ /* 0x000fe40003fa6270 */
[C---:B------:R-:W-:Y:S01]  /*124f0*/  IADD3 R6, P2, R183.reuse, R21, RZ ;  /* 0x00000015b7067210 */ /* 0x040fe20007f5e0ff */
[----:B------:R-:W-:Y:S01]  /*12500*/  IMAD.X R3, R4, 0x1, R13, P0 ;  /* 0x0000000104037824 */ /* 0x000fe200000e060d */
[----:B------:R-:W-:Y:S03]  /*12510*/  ISETP.GE.AND P0, PT, R188, c[0x0][0x1d4], PT ;  /* 0x00007500bc007a0c */ /* 0x000fe60003f06270 */
[C---:B------:R-:W-:Y:S02]  /*12520*/  IMAD.X R7, R4.reuse, 0x1, R14, P2 ;  /* 0x0000000104077824 */ /* 0x040fe400010e060e */
[----:B------:R-:W-:Y:S01]  /*12530*/  @!PT LDS RZ, [RZ] ;  /* 0x00000000fffff984 */ /* 0x000fe20000000800 */
[----:B------:R-:W-:Y:S01]  /*12540*/  @!PT LDS RZ, [RZ] ;  /* 0x00000000fffff984 */ /* 0x000fe20000000800 */
[----:B------:R-:W-:Y:S01]  /*12550*/  @!PT LDS RZ, [RZ] ;  /* 0x00000000fffff984 */ /* 0x000fe20000000800 */
[----:B------:R1:W-:Y:S04]  /*12560*/  LDGSTS.E.BYPASS.LTC128B.128 [R179+0x100], [R2.64], !P6 ;  /* 0x0010000002b37fae */ /* 0x0003e8000f101d46 */
[----:B------:R2:W-:Y:S01]  /*12570*/  LDGSTS.E.BYPASS.LTC128B.128 [R179+0x2100], [R6.64], !P5 ;  /* 0x0210000006b37fae */ /* 0x0005e2000e901d46 */
[----:B-1----:R-:W-:Y:S01]  /*12580*/  IADD3 R2, P2, R183, R22, RZ ;  /* 0x00000016b7027210 */ /* 0x002fe20007f5e0ff */
[----:B------:R-:W-:Y:S01]  /*12590*/  IMAD.MOV.U32 R183, RZ, RZ, R5 ;  /* 0x000000ffffb77224 */ /* 0x000fe200078e0005 */
[----:B------:R-:W-:Y:S02]  /*125a0*/  SEL R5, RZ, 0x10, P6 ;  /* 0x00000010ff057807 */ /* 0x000fe40003000000 */
[----:B--2---:R-:W-:Y:S01]  /*125b0*/  SEL R6, RZ, 0x10, P5 ;  /* 0x00000010ff067807 */ /* 0x004fe20002800000 */
[----:B------:R-:W-:Y:S01]  /*125c0*/  IMAD.X R3, R4, 0x1, R15, P2 ;  /* 0x0000000104037824 */ /* 0x000fe200010e060f */
[----:B------:R-:W-:Y:S04]  /*125d0*/  SEL R7, RZ, 0x10, P0 ;  /* 0x00000010ff077807 */ /* 0x000fe80000000000 */
[----:B------:R1:W-:Y:S02]  /*125e0*/  LDGSTS.E.BYPASS.LTC128B.128 [R179+0x4100], [R2.64], !P0 ;  /* 0x0410000002b37fae */ /* 0x0003e4000c101d46 */
[----:B-1----:R-:W-:Y:S01]  /*125f0*/  MOV R3, 0x12620 ;  /* 0x0001262000037802 */ /* 0x002fe20000000f00 */
[----:B------:R-:W-:Y:S02]  /*12600*/  IMAD.MOV.U32 R2, RZ, RZ, 0x1 ;  /* 0x00000001ff027424 */ /* 0x000fe400078e00ff */
[----:B------:R-:W-:Y:S05]  /*12610*/  CALL.REL.NOINC `($__internal_19_$__cuda_sm70_shflsync_idx_p) ;  /* 0x00001d8000007944 */ /* 0x000fea0003c00000 */
[----:B------:R-:W-:Y:S01]  /*12620*/  MOV R2, 0x1 ;  /* 0x0000000100027802 */ /* 0x000fe20000000f00 */
[----:B------:R-:W-:Y:S01]  /*12630*/  IMAD.MOV.U32 R4, RZ, RZ, R183 ;  /* 0x000000ffff047224 */ /* 0x000fe200078e00b7 */
[----:B------:R-:W-:Y:S01]  /*12640*/  MOV R184, 0x181f ;  /* 0x0000181f00b87802 */ /* 0x000fe20000000f00 */
[----:B------:R-:W-:Y:S01]  /*12650*/  IMAD.MOV.U32 R183, RZ, RZ, R12 ;  /* 0x000000ffffb77224 */ /* 0x000fe200078e000c */
[----:B------:R-:W-:Y:S02]  /*12660*/  MOV R3, 0x12680 ;  /* 0x0001268000037802 */ /* 0x000fe40000000f00 */
[----:B------:R-:W-:Y:S05]  /*12670*/  CALL.REL.NOINC `($__internal_19_$__cuda_sm70_shflsync_idx_p) ;  /* 0x00001d2000007944 */ /* 0x000fea0003c00000 */
[----:B------:R-:W-:Y:S01]  /*12680*/  MOV R0, R183 ;  /* 0x000000b700007202 */ /* 0x000fe20000000f00 */
[----:B------:R-:W-:-:S05]  /*12690*/  BRA `(.L_x_1228) ;  /* 0xffff3dd000007947 */ /* 0x000fca000383ffff */
.L_x_1137:
[----:B------:R-:W-:Y:S01]  /*126a0*/  MOV R2, RZ ;  /* 0x000000ff00027202 */ /* 0x000fe20000000f00 */
[----:B------:R-:W-:Y:S01]  /*126b0*/  IMAD.MOV.U32 R183, RZ, RZ, R5 ;  /* 0x000000ffffb77224 */ /* 0x000fe200078e0005 */
[----:B------:R-:W-:Y:S01]  /*126c0*/  MOV R3, 0x126f0 ;  /* 0x000126f000037802 */ /* 0x000fe20000000f00 */
[----:B------:R-:W-:Y:S02]  /*126d0*/  IMAD.MOV.U32 R184, RZ, RZ, 0x181f ;  /* 0x0000181fffb87424 */ /* 0x000fe400078e00ff */
[----:B-1----:R-:W-:Y:S05]  /*126e0*/  CALL.REL.NOINC `($__internal_19_$__cuda_sm70_shflsync_idx_p) ;  /* 0x00001cb000007944 */ /* 0x002fea0003c00000 */
[----:B------:R-:W-:Y:S01]  /*126f0*/  MOV R4, R183 ;  /* 0x000000b700047202 */ /* 0x000fe20000000f00 */
[----:B------:R-:W-:-:S05]  /*12700*/  BRA `(.L_x_1229) ;  /* 0xffff4ec000007947 */ /* 0x000fca000383ffff */
.L_x_1138:
[----:B------:R-:W-:Y:S01]  /*12710*/  MOV R2, RZ ;  /* 0x000000ff00027202 */ /* 0x000fe20000000f00 */
[----:B------:R-:W-:Y:S01]  /*12720*/  IMAD.MOV.U32 R183, RZ, RZ, R8 ;  /* 0x000000ffffb77224 */ /* 0x000fe200078e0008 */
[----:B------:R-:W-:Y:S01]  /*12730*/  MOV R3, 0x12760 ;  /* 0x0001276000037802 */ /* 0x000fe20000000f00 */
[----:B------:R-:W-:Y:S02]  /*12740*/  IMAD.MOV.U32 R184, RZ, RZ, 0x181f ;  /* 0x0000181fffb87424 */ /* 0x000fe400078e00ff */
[----:B-123--:R-:W-:Y:S05]  /*12750*/  CALL.REL.NOINC `($__internal_19_$__cuda_sm70_shflsync_idx_p) ;  /* 0x00001c4000007944 */ /* 0x00efea0003c00000 */
        /* <DEDUP_REMOVED lines=31> */
.L_x_1139:
[----:B-1----:R-:W-:Y:S01]  /*12950*/  MOV R2, RZ ;  /* 0x000000ff00027202 */ /* 0x002fe20000000f00 */
[----:B------:R-:W-:Y:S01]  /*12960*/  IMAD.MOV.U32 R183, RZ, RZ, R4 ;  /* 0x000000ffffb77224 */ /* 0x000fe200078e0004 */
[----:B------:R-:W-:Y:S01]  /*12970*/  MOV R3, 0x129a0 ;  /* 0x000129a000037802 */ /* 0x000fe20000000f00 */
[----:B------:R-:W-:Y:S02]  /*12980*/  IMAD.MOV.U32 R184, RZ, RZ, 0x1c1f ;  /* 0x00001c1fffb87424 */ /* 0x000fe400078e00ff */
[----:B------:R-:W-:Y:S05]  /*12990*/  CALL.REL.NOINC `($__internal_19_$__cuda_sm70_shflsync_idx_p) ;  /* 0x00001a0000007944 */ /* 0x000fea0003c00000 */
[----:B------:R-:W-:Y:S01]  /*129a0*/  MOV R0, R183 ;  /* 0x000000b700007202 */ /* 0x000fe20000000f00 */
[----:B------:R-:W-:-:S05]  /*129b0*/  BRA `(.L_x_1231) ;  /* 0xffff4f6000007947 */ /* 0x000fca000383ffff */
.L_x_1140:
[----:B------:R-:W-:Y:S01]  /*129c0*/  MOV R2, 0x1 ;  /* 0x0000000100027802 */ /* 0x000fe20000000f00 */
[----:B------:R-:W-:Y:S01]  /*129d0*/  IMAD.MOV.U32 R183, RZ, RZ, R4 ;  /* 0x000000ffffb77224 */ /* 0x000fe200078e0004 */
[----:B------:R-:W-:Y:S01]  /*129e0*/  MOV R3, 0x12a10 ;  /* 0x00012a1000037802 */ /* 0x000fe20000000f00 */
[----:B------:R-:W-:Y:S02]  /*129f0*/  IMAD.MOV.U32 R184, RZ, RZ, 0x1c1f ;  /* 0x00001c1fffb87424 */ /* 0x000fe400078e00ff */
[----:B--2---:R-:W-:Y:S05]  /*12a00*/  CALL.REL.NOINC `($__internal_19_$__cuda_sm70_shflsync_idx_p) ;  /* 0x0000199000007944 */ /* 0x004fea0003c00000 */
[----:B------:R-:W-:Y:S01]  /*12a10*/  FMNMX.FTZ R0, R10, R101, !PT ;  /* 0x000000650a007209 */ /* 0x000fe20007810000 */
[----:B------:R-:W-:Y:S03]  /*12a20*/  IMAD.IADD R5, R5, 0x1, R183 ;  /* 0x0000000105057824 */ /* 0x000fe600078e02b7 */
[----:B------:R-:W-:Y:S02]  /*12a30*/  FMNMX.FTZ R0, R136, R0, !PT ;  /* 0x0000000088007209 */ /* 0x000fe40007810000 */
[C---:B------:R-:W-:Y:S02]  /*12a40*/  ISETP.GT.AND P6, PT, R5.reuse, RZ, PT ;  /* 0x000000ff0500720c */ /* 0x040fe40003fc4270 */
[----:B------:R-:W-:Y:S02]  /*12a50*/  ISETP.GT.AND P5, PT, R5, 0x1, PT ;  /* 0x000000010500780c */ /* 0x000fe40003fa4270 */
[----:B------:R-:W-:Y:S02]  /*12a60*/  FSEL R9, R163, -INF , P6 ;  /* 0xff800000a3097808 */ /* 0x000fe40003000000 */
[----:B------:R-:W-:Y:S02]  /*12a70*/  ISETP.GT.AND P2, PT, R5, 0x8, PT ;  /* 0x000000080500780c */ /* 0x000fe40003f44270 */
[----:B------:R-:W-:Y:S02]  /*12a80*/  FSEL R25, R162, -INF , P5 ;  /* 0xff800000a2197808 */ /* 0x000fe40002800000 */
[----:B------:R-:W-:Y:S02]  /*12a90*/  FMNMX.FTZ R2, R9, R102, !PT ;  /* 0x0000006609027209 */ /* 0x000fe40007810000 */
[----:B------:R-:W-:Y:S02]  /*12aa0*/  ISETP.GT.AND P0, PT, R5, 0x9, PT ;  /* 0x000000090500780c */ /* 0x000fe40003f04270 */
[----:B------:R-:W-:Y:S02]  /*12ab0*/  FSEL R24, R161, -INF , P2 ;  /* 0xff800000a1187808 */ /* 0x000fe40001000000 */
[----:B------:R-:W-:Y:S02]  /*12ac0*/  FMNMX.FTZ R0, R35, R0, !PT ;  /* 0x0000000023007209 */ /* 0x000fe40007810000 */
[----:B------:R-:W-:Y:S02]  /*12ad0*/  FMNMX.FTZ R2, R25, R2, !PT ;  /* 0x0000000219027209 */ /* 0x000fe40007810000 */
[C---:B------:R-:W-:Y:S02]  /*12ae0*/  ISETP.GT.AND P6, PT, R5.reuse, 0x10, PT ;  /* 0x000000100500780c */ /* 0x040fe40003fc4270 */
[----:B------:R-:W-:Y:S02]  /*12af0*/  FSEL R23, R160, -INF , P0 ;  /* 0xff800000a0177808 */ /* 0x000fe40000000000 */
[----:B------:R-:W-:Y:S02]  /*12b00*/  FMNMX.FTZ R0, R34, R0, !PT ;  /* 0x0000000022007209 */ /* 0x000fe40007810000 */
        /* <DEDUP_REMOVED lines=40> */
[----:B------:R-:W-:Y:S02]  /*12d90*/  ISETP.GT.AND P0, PT, R5, 0x39, PT ;  /* 0x000000390500780c */ /* 0x000fe40003f04270 */
[----:B------:R-:W-:Y:S02]  /*12da0*/  FMNMX.FTZ R4, R13, R4, !PT ;  /* 0x000000040d047209 */ /* 0x000fe40007810000 */
[----:B------:R-:W-:Y:S02]  /*12db0*/  FSEL R6, R138, -INF , P2 ;  /* 0xff8000008a067808 */ /* 0x000fe40001000000 */
[----:B------:R-:W-:Y:S02]  /*12dc0*/  FMNMX.FTZ R0, R7, R0, !PT ;  /* 0x0000000007007209 */ /* 0x000fe40007810000 */
[----:B------:R-:W-:Y:S02]  /*12dd0*/  FMNMX.FTZ R4, R12, R4, !PT ;  /* 0x000000040c047209 */ /* 0x000fe40007810000 */
[----:B------:R-:W-:Y:S02]  /*12de0*/  FSEL R5, R137, -INF , P0 ;  /* 0xff80000089057808 */ /* 0x000fe40000000000 */
[----:B------:R-:W-:Y:S01]  /*12df0*/  FMNMX.FTZ R137, R6, R0, !PT ;  /* 0x0000000006897209 */ /* 0x000fe20007810000 */
[----:B------:R-:W-:Y:S01]  /*12e00*/  IMAD.MOV.U32 R0, RZ, RZ, 0x2 ;  /* 0x00000002ff007424 */ /* 0x000fe200078e00ff */
[----:B------:R-:W-:Y:S02]  /*12e10*/  FMNMX.FTZ R4, R11, R4, !PT ;  /* 0x000000040b047209 */ /* 0x000fe40007810000 */
[----:B------:R-:W-:Y:S02]  /*12e20*/  FMNMX.FTZ R137, R5, R137, !PT ;  /* 0x0000008905897209 */ /* 0x000fe40007810000 */
[----:B------:R-:W-:Y:S02]  /*12e30*/  MOV R2, 0x12e50 ;  /* 0x00012e5000027802 */ /* 0x000fe40000000f00 */
[----:B------:R-:W-:Y:S05]  /*12e40*/  CALL.REL.NOINC `($__internal_18_$__cuda_sm70_shflsync_bfly_p) ;  /* 0x000014f000007944 */ /* 0x000fea0003c00000 */
[----:B------:R-:W-:Y:S01]  /*12e50*/  FMNMX.FTZ R4, R4, R0, !PT ;  /* 0x0000000004047209 */ /* 0x000fe20007810000 */
[----:B------:R-:W-:Y:S01]  /*12e60*/  IMAD.MOV.U32 R0, RZ, RZ, 0x1 ;  /* 0x00000001ff007424 */ /* 0x000fe200078e00ff */
[----:B------:R-:W-:Y:S02]  /*12e70*/  MOV R2, 0x12e90 ;  /* 0x00012e9000027802 */ /* 0x000fe40000000f00 */
        /* <DEDUP_REMOVED lines=10> */
[----:B------:R-:W-:-:S05]  /*12f20*/  BRA `(.L_x_1232) ;  /* 0xffff50a000007947 */ /* 0x000fca000383ffff */
.L_x_1143:
[----:B------:R-:W-:Y:S01]  /*12f30*/  MOV R2, RZ ;  /* 0x000000ff00027202 */ /* 0x000fe20000000f00 */
[----:B------:R-:W-:Y:S01]  /*12f40*/  IMAD.MOV.U32 R183, RZ, RZ, R7 ;  /* 0x000000ffffb77224 */ /* 0x000fe200078e0007 */
[----:B------:R-:W-:Y:S01]  /*12f50*/  MOV R3, 0x12f80 ;  /* 0x00012f8000037802 */ /* 0x000fe20000000f00 */
[----:B------:R-:W-:Y:S02]  /*12f60*/  IMAD.MOV.U32 R184, RZ, RZ, 0x181f ;  /* 0x0000181fffb87424 */ /* 0x000fe400078e00ff */
[----:B-1234-:R-:W-:Y:S05]  /*12f70*/  CALL.REL.NOINC `($__internal_19_$__cuda_sm70_shflsync_idx_p) ;  /* 0x0000142000007944 */ /* 0x01efea0003c00000 */
[----:B------:R-:W-:Y:S01]  /*12f80*/  MOV R2, R183 ;  /* 0x000000b700027202 */ /* 0x000fe20000000f00 */
[----:B------:R-:W-:-:S05]  /*12f90*/  BRA `(.L_x_1233) ;  /* 0xffff6aa000007947 */ /* 0x000fca000383ffff */
.L_x_1146:
[----:B------:R-:W-:Y:S01]  /*12fa0*/  MOV R2, RZ ;  /* 0x000000ff00027202 */ /* 0x000fe20000000f00 */
[----:B------:R-:W-:Y:S01]  /*12fb0*/  IMAD.MOV.U32 R183, RZ, RZ, R5 ;  /* 0x000000ffffb77224 */ /* 0x000fe200078e0005 */
[----:B------:R-:W-:Y:S01]  /*12fc0*/  MOV R3, 0x12ff0 ;  /* 0x00012ff000037802 */ /* 0x000fe20000000f00 */
[----:B------:R-:W-:Y:S02]  /*12fd0*/  IMAD.MOV.U32 R184, RZ, RZ, 0x181f ;  /* 0x0000181fffb87424 */ /* 0x000fe400078e00ff */
[----:B-1----:R-:W-:Y:S05]  /*12fe0*/  CALL.REL.NOINC `($__internal_19_$__cuda_sm70_shflsync_idx_p) ;  /* 0x000013b000007944 */ /* 0x002fea0003c00000 */
[----:B------:R-:W-:Y:S01]  /*12ff0*/  MOV R4, R183 ;  /* 0x000000b700047202 */ /* 0x000fe20000000f00 */
[----:B------:R-:W-:-:S05]  /*13000*/  BRA `(.L_x_1234) ;  /* 0xffff7c5000007947 */ /* 0x000fca000383ffff */
.L_x_1147:
[----:B------:R-:W-:Y:S01]  /*13010*/  MOV R2, RZ ;  /* 0x000000ff00027202 */ /* 0x000fe20000000f00 */
[----:B------:R-:W-:Y:S01]  /*13020*/  IMAD.MOV.U32 R183, RZ, RZ, R8 ;  /* 0x000000ffffb77224 */ /* 0x000fe200078e0008 */
[----:B------:R-:W-:Y:S01]  /*13030*/  MOV R3, 0x13060 ;  /* 0x0001306000037802 */ /* 0x000fe20000000f00 */
[----:B------:R-:W-:Y:S02]  /*13040*/  IMAD.MOV.U32 R184, RZ, RZ, 0x181f ;  /* 0x0000181fffb87424 */ /* 0x000fe400078e00ff */
[----:B-123--:R-:W-:Y:S05]  /*13050*/  CALL.REL.NOINC `($__internal_19_$__cuda_sm70_shflsync_idx_p) ;  /* 0x0000134000007944 */ /* 0x00efea0003c00000 */
        /* <DEDUP_REMOVED lines=19> */
[----:B--2---:R-:W-:Y:S05]  /*13190*/  CALL.REL.NOINC `($__internal_19_$__cuda_sm70_shflsync_idx_p) ;  /* 0x0000120000007944 */ /* 0x004fea0003c00000 */
        /* <DEDUP_REMOVED lines=8> */
.L_x_1148:
[----:B------:R-:W-:Y:S02]  /*13220*/  MOV R0, 0x2 ;  /* 0x0000000200007802 */ /* 0x000fe40000000f00 */
        /* <DEDUP_REMOVED lines=16> */
.L_x_1150:
[----:B------:R-:W-:Y:S01]  /*13330*/  IMAD.MOV.U32 R4, RZ, RZ, R185 ;  /* 0x000000ffff047224 */ /* 0x000fe200078e00b9 */
[----:B------:R-:W-:-:S02]  /*13340*/  MOV R0, 0x2 ;  /* 0x0000000200007802 */ /* 0x000fc40000000f00 */
[----:B------:R-:W-:Y:S02]  /*13350*/  MOV R2, 0x13370 ;  /* 0x0001337000027802 */ /* 0x000fe40000000f00 */
[----:B------:R-:W-:Y:S05]  /*13360*/  CALL.REL.NOINC `($__internal_18_$__cuda_sm70_shflsync_bfly_p) ;  /* 0x00000fd000007944 */ /* 0x000fea0003c00000 */
[----:B------:R-:W-:Y:S05]  /*13370*/  BRA `(.L_x_1237) ;  /* 0xffff94d000007947 */ /* 0x000fea000383ffff */
.L_x_1151:
[----:B------:R-:W-:Y:S01]  /*13380*/  IMAD.MOV.U32 R4, RZ, RZ, R5 ;  /* 0x000000ffff047224 */ /* 0x000fe200078e0005 */
[----:B------:R-:W-:Y:S02]  /*13390*/  MOV R0, 0x1 ;  /* 0x0000000100007802 */ /* 0x000fe40000000f00 */
[----:B------:R-:W-:Y:S02]  /*133a0*/  MOV R2, 0x133c0 ;  /* 0x000133c000027802 */ /* 0x000fe40000000f00 */
[----:B-1----:R-:W-:Y:S05]  /*133b0*/  CALL.REL.NOINC `($__internal_18_$__cuda_sm70_shflsync_bfly_p) ;  /* 0x00000f8000007944 */ /* 0x002fea0003c00000 */
[----:B------:R-:W-:Y:S01]  /*133c0*/  FADD.FTZ R5, R5, R0 ;  /* 0x0000000005057221 */ /* 0x000fe20000010000 */
[----:B------:R-:W-:Y:S02]  /*133d0*/  MOV R4, R186 ;  /* 0x000000ba00047202 */ /* 0x000fe40000000f00 */
[----:B------:R-:W-:Y:S02]  /*133e0*/  MOV R0, 0x2 ;  /* 0x0000000200007802 */ /* 0x000fe40000000f00 */
[----:B------:R-:W-:Y:S02]  /*133f0*/  MOV R2, 0x13410 ;  /* 0x0001341000027802 */ /* 0x000fe40000000f00 */
[----:B------:R-:W-:Y:S05]  /*13400*/  CALL.REL.NOINC `($__internal_18_$__cuda_sm70_shflsync_bfly_p) ;  /* 0x00000f3000007944 */ /* 0x000fea0003c00000 */
[----:B------:R-:W-:Y:S01]  /*13410*/  FADD.FTZ R4, R186, R0 ;  /* 0x00000000ba047221 */ /* 0x000fe20000010000 */
[----:B------:R-:W-:Y:S02]  /*13420*/  MOV R0, 0x1 ;  /* 0x0000000100007802 */ /* 0x000fe40000000f00 */
[----:B------:R-:W-:-:S02]  /*13430*/  MOV R2, 0x13450 ;  /* 0x0001345000027802 */ /* 0x000fc40000000f00 */
[----:B------:R-:W-:Y:S05]  /*13440*/  CALL.REL.NOINC `($__internal_18_$__cuda_sm70_shflsync_bfly_p) ;  /* 0x00000ef000007944 */ /* 0x000fea0003c00000 */
[----:B------:R-:W-:Y:S01]  /*13450*/  MOV R3, R0 ;  /* 0x0000000000037202 */ /* 0x000fe20000000f00 */
[----:B------:R-:W-:Y:S05]  /*13460*/  BRA `(.L_x_1238) ;  /* 0xffff945000007947 */ /* 0x000fea000383ffff */
.L_x_1158:
[----:B--234-:R-:W-:Y:S01]  /*13470*/  IMAD.MOV.U32 R183, RZ, RZ, R9 ;  /* 0x000000ffffb77224 */ /* 0x01cfe200078e0009 */
[----:B------:R-:W-:Y:S01]  /*13480*/  MOV R2, RZ ;  /* 0x000000ff00027202 */ /* 0x000fe20000000f00 */
[----:B------:R-:W-:Y:S01]  /*13490*/  IMAD.MOV.U32 R184, RZ, RZ, 0x181f ;  /* 0x0000181fffb87424 */ /* 0x000fe200078e00ff */
[----:B------:R-:W-:-:S02]  /*134a0*/  MOV R3, 0x134c0 ;  /* 0x000134c000037802 */ /* 0x000fc40000000f00 */
[----:B-1----:R-:W-:Y:S05]  /*134b0*/  CALL.REL.NOINC `($__internal_19_$__cuda_sm70_shflsync_idx_p) ;  /* 0x00000ee000007944 */ /* 0x002fea0003c00000 */
[----:B------:R-:W-:Y:S01]  /*134c0*/  MOV R8, R183 ;  /* 0x000000b700087202 */ /* 0x000fe20000000f00 */
[----:B------:R-:W-:Y:S05]  /*134d0*/  BRA `(.L_x_1239) ;  /* 0xffffab3000007947 */ /* 0x000fea000383ffff */
.L_x_1159:
[----:B------:R-:W-:Y:S01]  /*134e0*/  IMAD.MOV.U32 R183, RZ, RZ, R11 ;  /* 0x000000ffffb77224 */ /* 0x000fe200078e000b */
[----:B------:R-:W-:Y:S01]  /*134f0*/  MOV R2, RZ ;  /* 0x000000ff00027202 */ /* 0x000fe20000000f00 */
[----:B------:R-:W-:Y:S01]  /*13500*/  IMAD.MOV.U32 R184, RZ, RZ, 0x181f ;  /* 0x0000181fffb87424 */ /* 0x000fe200078e00ff */
[----:B------:R-:W-:-:S02]  /*13510*/  MOV R3, 0x13530 ;  /* 0x0001353000037802 */ /* 0x000fc40000000f00 */
[----:B-123--:R-:W-:Y:S05]  /*13520*/  CALL.REL.NOINC `($__internal_19_$__cuda_sm70_shflsync_idx_p) ;  /* 0x00000e7000007944 */ /* 0x00efea0003c00000 */
[----:B------:R-:W-:Y:S01]  /*13530*/  MOV R0, R183 ;  /* 0x000000b700007202 */ /* 0x000fe20000000f00 */
[----:B------:R-:W-:Y:S05]  /*13540*/  BRA `(.L_x_1240) ;  /* 0xffffaae000007947 */ /* 0x000fea000383ffff */
.L_x_1162:
[----:B------:R-:W-:Y:S01]  /*13550*/  IMAD.MOV.U32 R183, RZ, RZ, R9 ;  /* 0x000000ffffb77224 */ /* 0x000fe200078e0009 */
[----:B--2---:R-:W-:Y:S01]  /*13560*/  MOV R2, 0x1 ;  /* 0x0000000100027802 */ /* 0x004fe20000000f00 */
[----:B------:R-:W-:Y:S01]  /*13570*/  IMAD.MOV.U32 R184, RZ, RZ, 0x181f ;  /* 0x0000181fffb87424 */ /* 0x000fe200078e00ff */
[----:B------:R-:W-:-:S02]  /*13580*/  MOV R3, 0x135a0 ;  /* 0x000135a000037802 */ /* 0x000fc40000000f00 */
[----:B-1-34-:R-:W-:Y:S05]  /*13590*/  CALL.REL.NOINC `($__internal_19_$__cuda_sm70_shflsync_idx_p) ;  /* 0x00000e0000007944 */ /* 0x01afea0003c00000 */
        /* <DEDUP_REMOVED lines=8> */
.L_x_1165:
[----:B------:R-:W-:Y:S01]  /*13620*/  IMAD.MOV.U32 R183, RZ, RZ, R9 ;  /* 0x000000ffffb77224 */ /* 0x000fe200078e0009 */
[----:B--2---:R-:W-:Y:S01]  /*13630*/  MOV R2, 0x2 ;  /* 0x0000000200027802 */ /* 0x004fe20000000f00 */
[----:B------:R-:W-:Y:S01]  /*13640*/  IMAD.MOV.U32 R184, RZ, RZ, 0x181f ;  /* 0x0000181fffb87424 */ /* 0x000fe200078e00ff */
[----:B------:R-:W-:Y:S02]  /*13650*/  MOV R3, 0x13670 ;  /* 0x0001367000037802 */ /* 0x000fe40000000f00 */
[----:B-1-34-:R-:W-:Y:S05]  /*13660*/  CALL.REL.NOINC `($__internal_19_$__cuda_sm70_shflsync_idx_p) ;  /* 0x00000d3000007944 */ /* 0x01afea0003c00000 */
[----:B------:R-:W-:Y:S01]  /*13670*/  MOV R8, R183 ;  /* 0x000000b700087202 */ /* 0x000fe20000000f00 */
[----:B------:R-:W-:Y:S05]  /*13680*/  BRA `(.L_x_1242) ;  /* 0xffffac7000007947 */ /* 0x000fea000383ffff */
.L_x_1166:
[----:B------:R-:W-:Y:S01]  /*13690*/  IMAD.MOV.U32 R183, RZ, RZ, R11 ;  /* 0x000000ffffb77224 */ /* 0x000fe200078e000b */
[----:B--2---:R-:W-:Y:S01]  /*136a0*/  MOV R2, 0x2 ;  /* 0x0000000200027802 */ /* 0x004fe20000000f00 */
[----:B------:R-:W-:Y:S01]  /*136b0*/  IMAD.MOV.U32 R184, RZ, RZ, 0x181f ;  /* 0x0000181fffb87424 */ /* 0x000fe200078e00ff */
[----:B------:R-:W-:Y:S02]  /*136c0*/  MOV R3, 0x136e0 ;  /* 0x000136e000037802 */ /* 0x000fe40000000f00 */
[----:B-1-34-:R-:W-:Y:S05]  /*136d0*/  CALL.REL.NOINC `($__internal_19_$__cuda_sm70_shflsync_idx_p) ;  /* 0x00000cc000007944 */ /* 0x01afea0003c00000 */
[----:B------:R-:W-:Y:S01]  /*136e0*/  MOV R0, R183 ;  /* 0x000000b700007202 */ /* 0x000fe20000000f00 */
[----:B------:R-:W-:Y:S05]  /*136f0*/  BRA `(.L_x_1243) ;  /* 0xffffac2000007947 */ /* 0x000fea000383ffff */
.L_x_1169:
[----:B------:R-:W-:Y:S01]  /*13700*/  IMAD.MOV.U32 R183, RZ, RZ, R9 ;  /* 0x000000ffffb77224 */ /* 0x000fe200078e0009 */
[----:B---3--:R-:W-:Y:S01]  /*13710*/  MOV R2, 0x3 ;  /* 0x0000000300027802 */ /* 0x008fe20000000f00 */
        /* <DEDUP_REMOVED lines=11> */
.L_x_1171:
[----:B------:R-:W-:Y:S01]  /*137d0*/  IMAD.MOV.U32 R183, RZ, RZ, R5 ;  /* 0x000000ffffb77224 */ /* 0x000fe200078e0005 */
[----:B------:R-:W-:Y:S01]  /*137e0*/  MOV R2, RZ ;  /* 0x000000ff00027202 */ /* 0x000fe20000000f00 */
[----:B------:R-:W-:Y:S01]  /*137f0*/  IMAD.MOV.U32 R184, RZ, RZ, 0x1c1f ;  /* 0x00001c1fffb87424 */ /* 0x000fe200078e00ff */
[----:B------:R-:W-:Y:S02]  /*13800*/  MOV R3, 0x13820 ;  /* 0x0001382000037802 */ /* 0x000fe40000000f00 */
[----:B------:R-:W-:Y:S05]  /*13810*/  CALL.REL.NOINC `($__internal_19_$__cuda_sm70_shflsync_idx_p) ;  /* 0x00000b8000007944 */ /* 0x000fea0003c00000 */
[----:B------:R-:W-:Y:S01]  /*13820*/  MOV R4, R183 ;  /* 0x000000b700047202 */ /* 0x000fe20000000f00 */
[----:B------:R-:W-:Y:S05]  /*13830*/  BRA `(.L_x_1245) ;  /* 0xffffaf9000007947 */ /* 0x000fea000383ffff */
.L_x_1172:
[----:B------:R-:W-:Y:S01]  /*13840*/  IMAD.MOV.U32 R183, RZ, RZ, R12 ;  /* 0x000000ffffb77224 */ /* 0x000fe200078e000c */
[----:B------:R-:W-:Y:S01]  /*13850*/  MOV R2, RZ ;  /* 0x000000ff00027202 */ /* 0x000fe20000000f00 */
[----:B------:R-:W-:Y:S01]  /*13860*/  IMAD.MOV.U32 R184, RZ, RZ, 0x1c1f ;  /* 0x00001c1fffb87424 */ /* 0x000fe200078e00ff */
[----:B------:R-:W-:Y:S02]  /*13870*/  MOV R3, 0x13890 ;  /* 0x0001389000037802 */ /* 0x000fe40000000f00 */
[----:B-12---:R-:W-:Y:S05]  /*13880*/  CALL.REL.NOINC `($__internal_19_$__cuda_sm70_shflsync_idx_p) ;  /* 0x00000b1000007944 */ /* 0x006fea0003c00000 */
[----:B------:R-:W-:Y:S01]  /*13890*/  MOV R0, R183 ;  /* 0x000000b700007202 */ /* 0x000fe20000000f00 */
[----:B------:R-:W-:Y:S05]  /*138a0*/  BRA `(.L_x_1246) ;  /* 0xffffaf4000007947 */ /* 0x000fea000383ffff */
.L_x_1175:
[----:B------:R-:W-:Y:S01]  /*138b0*/  IMAD.MOV.U32 R183, RZ, RZ, R5 ;  /* 0x000000ffffb77224 */ /* 0x000fe200078e0005 */
[----:B----4-:R-:W-:Y:S01]  /*138c0*/  MOV R2, 0x1 ;  /* 0x0000000100027802 */ /* 0x010fe20000000f00 */
[----:B------:R-:W-:Y:S01]  /*138d0*/  IMAD.MOV.U32 R184, RZ, RZ, 0x1c1f ;  /* 0x00001c1fffb87424 */ /* 0x000fe200078e00ff */
[----:B------:R-:W-:-:S02]  /*138e0*/  MOV R3, 0x13900 ;  /* 0x0001390000037802 */ /* 0x000fc40000000f00 */
[----:B-123--:R-:W-:Y:S05]  /*138f0*/  CALL.REL.NOINC `($__internal_19_$__cuda_sm70_shflsync_idx_p) ;  /* 0x00000aa000007944 */ /* 0x00efea0003c00000 */
        /* <DEDUP_REMOVED lines=8> */
.L_x_1179:
[----:B------:R-:W-:Y:S01]  /*13980*/  IMAD.MOV.U32 R183, RZ, RZ, R9 ;  /* 0x000000ffffb77224 */ /* 0x000fe200078e0009 */
[----:B------:R-:W-:Y:S01]  /*13990*/  MOV R2, RZ ;  /* 0x000000ff00027202 */ /* 0x000fe20000000f00 */
[----:B------:R-:W-:Y:S01]  /*139a0*/  IMAD.MOV.U32 R184, RZ, RZ, 0x181f ;  /* 0x0000181fffb87424 */ /* 0x000fe200078e00ff */
[----:B------:R-:W-:Y:S02]  /*139b0*/  MOV R3, 0x139d0 ;  /* 0x000139d000037802 */ /* 0x000fe40000000f00 */
[----:B------:R-:W-:Y:S05]  /*139c0*/  CALL.REL.NOINC `($__internal_19_$__cuda_sm70_shflsync_idx_p) ;  /* 0x000009d000007944 */ /* 0x000fea0003c00000 */
[----:B------:R-:W-:Y:S01]  /*139d0*/  MOV R8, R183 ;  /* 0x000000b700087202 */ /* 0x000fe20000000f00 */
[----:B------:R-:W-:Y:S05]  /*139e0*/  BRA `(.L_x_1248) ;  /* 0xffffc46000007947 */ /* 0x000fea000383ffff */
.L_x_1180:
[----:B------:R-:W-:Y:S01]  /*139f0*/  IMAD.MOV.U32 R183, RZ, RZ, R12 ;  /* 0x000000ffffb77224 */ /* 0x000fe200078e000c */
[----:B------:R-:W-:Y:S01]  /*13a00*/  MOV R2, RZ ;  /* 0x000000ff00027202 */ /* 0x000fe20000000f00 */
[----:B------:R-:W-:Y:S01]  /*13a10*/  IMAD.MOV.U32 R184, RZ, RZ, 0x181f ;  /* 0x0000181fffb87424 */ /* 0x000fe200078e00ff */
[----:B------:R-:W-:Y:S02]  /*13a20*/  MOV R3, 0x13a40 ;  /* 0x00013a4000037802 */ /* 0x000fe40000000f00 */
[----:B-12---:R-:W-:Y:S05]  /*13a30*/  CALL.REL.NOINC `($__internal_19_$__cuda_sm70_shflsync_idx_p) ;  /* 0x0000096000007944 */ /* 0x006fea0003c00000 */
[----:B------:R-:W-:Y:S01]  /*13a40*/  MOV R0, R183 ;  /* 0x000000b700007202 */ /* 0x000fe20000000f00 */
[----:B------:R-:W-:Y:S05]  /*13a50*/  BRA `(.L_x_1249) ;  /* 0xffffc41000007947 */ /* 0x000fea000383ffff */
.L_x_1183:
        /* <DEDUP_REMOVED lines=13> */
.L_x_1186:
[----:B------:R-:W-:Y:S01]  /*13b30*/  IMAD.MOV.U32 R183, RZ, RZ, R9 ;  /* 0x000000ffffb77224 */ /* 0x000fe200078e0009 */
[----:B-1----:R-:W-:Y:S01]  /*13b40*/  MOV R2, 0x2 ;  /* 0x0000000200027802 */ /* 0x002fe20000000f00 */
[----:B------:R-:W-:Y:S01]  /*13b50*/  IMAD.MOV.U32 R184, RZ, RZ, 0x181f ;  /* 0x0000181fffb87424 */ /* 0x000fe200078e00ff */
[----:B------:R-:W-:Y:S02]  /*13b60*/  MOV R3, 0x13b80 ;  /* 0x00013b8000037802 */ /* 0x000fe40000000f00 */
[----:B--234-:R-:W-:Y:S05]  /*13b70*/  CALL.REL.NOINC `($__internal_19_$__cuda_sm70_shflsync_idx_p) ;  /* 0x0000082000007944 */ /* 0x01cfea0003c00000 */
[----:B------:R-:W-:Y:S01]  /*13b80*/  MOV R8, R183 ;  /* 0x000000b700087202 */ /* 0x000fe20000000f00 */
[----:B------:R-:W-:Y:S05]  /*13b90*/  BRA `(.L_x_1251) ;  /* 0xffffc5b000007947 */ /* 0x000fea000383ffff */
.L_x_1187:
[----:B------:R-:W-:Y:S01]  /*13ba0*/  IMAD.MOV.U32 R183, RZ, RZ, R12 ;  /* 0x000000ffffb77224 */ /* 0x000fe200078e000c */
[----:B------:R-:W-:Y:S01]  /*13bb0*/  MOV R2, 0x2 ;  /* 0x0000000200027802 */ /* 0x000fe20000000f00 */
[----:B------:R-:W-:Y:S01]  /*13bc0*/  IMAD.MOV.U32 R184, RZ, RZ, 0x181f ;  /* 0x0000181fffb87424 */ /* 0x000fe200078e00ff */
[----:B------:R-:W-:Y:S02]  /*13bd0*/  MOV R3, 0x13bf0 ;  /* 0x00013bf000037802 */ /* 0x000fe40000000f00 */
[----:B-1234-:R-:W-:Y:S05]  /*13be0*/  CALL.REL.NOINC `($__internal_19_$__cuda_sm70_shflsync_idx_p) ;  /* 0x000007b000007944 */ /* 0x01efea0003c00000 */
[----:B------:R-:W-:Y:S01]  /*13bf0*/  MOV R0, R183 ;  /* 0x000000b700007202 */ /* 0x000fe20000000f00 */
[----:B------:R-:W-:Y:S05]  /*13c00*/  BRA `(.L_x_1252) ;  /* 0xffffc56000007947 */ /* 0x000fea000383ffff */
.L_x_1190:
[----:B------:R-:W-:Y:S01]  /*13c10*/  IMAD.MOV.U32 R183, RZ, RZ, R9 ;  /* 0x000000ffffb77224 */ /* 0x000fe200078e0009 */
[----:B-1----:R-:W-:Y:S01]  /*13c20*/  MOV R2, 0x3 ;  /* 0x0000000300027802 */ /* 0x002fe20000000f00 */
[----:B------:R-:W-:Y:S01]  /*13c30*/  IMAD.MOV.U32 R184, RZ, RZ, 0x181f ;  /* 0x0000181fffb87424 */ /* 0x000fe200078e00ff */
[----:B------:R-:W-:-:S02]  /*13c40*/  MOV R3, 0x13c60 ;  /* 0x00013c6000037802 */ /* 0x000fc40000000f00 */
[----:B--234-:R-:W-:Y:S05]  /*13c50*/  CALL.REL.NOINC `($__internal_19_$__cuda_sm70_shflsync_idx_p) ;  /* 0x0000074000007944 */ /* 0x01cfea0003c00000 */
        /* <DEDUP_REMOVED lines=8> */
.L_x_1192:
[----:B------:R-:W-:Y:S01]  /*13ce0*/  IMAD.MOV.U32 R183, RZ, RZ, R78 ;  /* 0x000000ffffb77224 */ /* 0x000fe200078e004e */
[----:B------:R-:W-:Y:S01]  /*13cf0*/  MOV R2, RZ ;  /* 0x000000ff00027202 */ /* 0x000fe20000000f00 */
[----:B------:R-:W-:Y:S01]  /*13d00*/  IMAD.MOV.U32 R184, RZ, RZ, 0x1f ;  /* 0x0000001fffb87424 */ /* 0x000fe200078e00ff */
[----:B------:R-:W-:Y:S02]  /*13d10*/  MOV R3, 0x13d30 ;  /* 0x00013d3000037802 */ /* 0x000fe40000000f00 */
[----:B-1----:R-:W-:Y:S05]  /*13d20*/  CALL.REL.NOINC `($__internal_19_$__cuda_sm70_shflsync_idx_p) ;  /* 0x0000067000007944 */ /* 0x002fea0003c00000 */
[----:B------:R-:W-:Y:S01]  /*13d30*/  MOV R9, R183 ;  /* 0x000000b700097202 */ /* 0x000fe20000000f00 */
[----:B------:R-:W-:Y:S05]  /*13d40*/  BRA `(.L_x_1254) ;  /* 0xffffc79000007947 */ /* 0x000fea000383ffff */
.L_x_1193:
[----:B------:R-:W-:Y:S01]  /*13d50*/  IMAD.MOV.U32 R183, RZ, RZ, R78 ;  /* 0x000000ffffb77224 */ /* 0x000fe200078e004e */
[----:B------:R-:W-:Y:S01]  /*13d60*/  MOV R2, 0x1 ;  /* 0x0000000100027802 */ /* 0x000fe20000000f00 */
[----:B------:R-:W-:Y:S01]  /*13d70*/  IMAD.MOV.U32 R184, RZ, RZ, 0x1f ;  /* 0x0000001fffb87424 */ /* 0x000fe200078e00ff */
[----:B------:R-:W-:Y:S02]  /*13d80*/  MOV R3, 0x13da0 ;  /* 0x00013da000037802 */ /* 0x000fe40000000f00 */
[----:B-123--:R-:W-:Y:S05]  /*13d90*/  CALL.REL.NOINC `($__internal_19_$__cuda_sm70_shflsync_idx_p) ;  /* 0x0000060000007944 */ /* 0x00efea0003c00000 */
[----:B------:R-:W-:Y:S01]  /*13da0*/  MOV R8, R183 ;  /* 0x000000b700087202 */ /* 0x000fe20000000f00 */
[----:B------:R-:W-:Y:S05]  /*13db0*/  BRA `(.L_x_1255) ;  /* 0xffffc74000007947 */ /* 0x000fea000383ffff */
.L_x_1194:
[----:B------:R-:W-:Y:S02]  /*13dc0*/  MOV R2, 0x1 ;  /* 0x0000000100027802 */ /* 0x000fe40000000f00 */
[----:B------:R-:W-:-:S02]  /*13dd0*/  MOV R3, 0x13df0 ;  /* 0x00013df000037802 */ /* 0x000fc40000000f00 */
[----:B--234-:R-:W-:Y:S05]  /*13de0*/  CALL.REL.NOINC `($__internal_20_$__cuda_sm70_shflsync_up_p) ;  /* 0x0000061000007944 */ /* 0x01cfea0003c00000 */
[----:B------:R-:W-:Y:S05]  /*13df0*/  BRA `(.L_x_1256) ;  /* 0xffffc82000007947 */ /* 0x000fea000383ffff */
.L_x_1195:
[----:B------:R-:W-:Y:S02]  /*13e00*/  MOV R2, 0x2 ;  /* 0x0000000200027802 */ /* 0x000fe40000000f00 */
[----:B------:R-:W-:-:S02]  /*13e10*/  MOV R3, 0x13e30 ;  /* 0x00013e3000037802 */ /* 0x000fc40000000f00 */
[----:B--23--:R-:W-:Y:S05]  /*13e20*/  CALL.REL.NOINC `($__internal_20_$__cuda_sm70_shflsync_up_p) ;  /* 0x000005d000007944 */ /* 0x00cfea0003c00000 */
        /* <DEDUP_REMOVED lines=24> */
.L_x_1199:
[----:B------:R-:W-:Y:S02]  /*13fb0*/  MOV R2, 0x1 ;  /* 0x0000000100027802 */ /* 0x000fe40000000f00 */
[----:B------:R-:W-:Y:S02]  /*13fc0*/  MOV R3, 0x13fe0 ;  /* 0x00013fe000037802 */ /* 0x000fe40000000f00 */
[----:B------:R-:W-:Y:S05]  /*13fd0*/  CALL.REL.NOINC `($__internal_20_$__cuda_sm70_shflsync_up_p) ;  /* 0x0000042000007944 */ /* 0x000fea0003c00000 */
[----:B------:R-:W-:Y:S01]  /*13fe0*/  MOV R2, R4 ;  /* 0x0000000400027202 */ /* 0x000fe20000000f00 */
[----:B------:R-:W-:Y:S05]  /*13ff0*/  BRA `(.L_x_1258) ;  /* 0xffffc87000007947 */ /* 0x000fea000383ffff */
.L_x_1200:
[----:B------:R-:W-:Y:S02]  /*14000*/  MOV R2, 0x2 ;  /* 0x0000000200027802 */ /* 0x000fe40000000f00 */
[----:B------:R-:W-:Y:S02]  /*14010*/  MOV R3, 0x14030 ;  /* 0x0001403000037802 */ /* 0x000fe40000000f00 */
        /* <DEDUP_REMOVED lines=25> */
.L_x_1202:
[----:B------:R-:W-:Y:S02]  /*141b0*/  SEL R0, RZ, 0x1, P0 ;  /* 0x00000001ff007807 */ /* 0x000fe40000000000 */
[----:B------:R-:W-:Y:S02]  /*141c0*/  MOV R2, 0x141e0 ;  /* 0x000141e000027802 */ /* 0x000fe40000000f00 */
[----:B-1----:R-:W-:Y:S05]  /*141d0*/  CALL.REL.NOINC `($__internal_21_$__cuda_sm70_votesync_ballot) ;  /* 0x0000029000007944 */ /* 0x002fea0003c00000 */
[----:B------:R-:W-:Y:S01]  /*141e0*/  MOV R5, R0 ;  /* 0x0000000000057202 */ /* 0x000fe20000000f00 */
[----:B------:R-:W-:Y:S05]  /*141f0*/  BRA `(.L_x_1260) ;  /* 0xffffc80000007947 */ /* 0x000fea000383ffff */
.L_x_1203:
[----:B------:R-:W-:Y:S01]  /*14200*/  IMAD.MOV.U32 R183, RZ, RZ, R6 ;  /* 0x000000ffffb77224 */ /* 0x000fe200078e0006 */
[----:B------:R-:W-:Y:S01]  /*14210*/  MOV R2, R0 ;  /* 0x0000000000027202 */ /* 0x000fe20000000f00 */
[----:B------:R-:W-:Y:S01]  /*14220*/  IMAD.MOV.U32 R184, RZ, RZ, 0x1f ;  /* 0x0000001fffb87424 */ /* 0x000fe200078e00ff */
[----:B------:R-:W-:Y:S02]  /*14230*/  MOV R3, 0x14250 ;  /* 0x0001425000037802 */ /* 0x000fe40000000f00 */
[----:B-1----:R-:W-:Y:S05]  /*14240*/  CALL.REL.NOINC `($__internal_19_$__cuda_sm70_shflsync_idx_p) ;  /* 0x0000015000007944 */ /* 0x002fea0003c00000 */
[----:B------:R-:W-:Y:S01]  /*14250*/  IMAD.MOV.U32 R10, RZ, RZ, R183 ;  /* 0x000000ffff0a7224 */ /* 0x000fe200078e00b7 */
[----:B------:R-:W-:Y:S01]  /*14260*/  MOV R2, R0 ;  /* 0x0000000000027202 */ /* 0x000fe20000000f00 */
[----:B------:R-:W-:Y:S01]  /*14270*/  IMAD.MOV.U32 R183, RZ, RZ, R7 ;  /* 0x000000ffffb77224 */ /* 0x000fe200078e0007 */
[----:B------:R-:W-:-:S02]  /*14280*/  MOV R184, 0x1f ;  /* 0x0000001f00b87802 */ /* 0x000fc40000000f00 */
[----:B------:R-:W-:Y:S02]  /*14290*/  MOV R3, 0x142b0 ;  /* 0x000142b000037802 */ /* 0x000fe40000000f00 */
[----:B------:R-:W-:Y:S05]  /*142a0*/  CALL.REL.NOINC `($__internal_19_$__cuda_sm70_shflsync_idx_p) ;  /* 0x000000f000007944 */ /* 0x000fea0003c00000 */
[----:B------:R-:W-:Y:S01]  /*142b0*/  MOV R7, R183 ;  /* 0x000000b700077202 */ /* 0x000fe20000000f00 */
[----:B------:R-:W-:Y:S05]  /*142c0*/  BRA `(.L_x_1261) ;  /* 0xffffc78000007947 */ /* 0x000fea000383ffff */
.L_x_1206:
[----:B------:R-:W-:Y:S01]  /*142d0*/  IMAD.MOV.U32 R183, RZ, RZ, R4 ;  /* 0x000000ffffb77224 */ /* 0x000fe200078e0004 */
[----:B------:R-:W-:Y:S01]  /*142e0*/  MOV R2, R0 ;  /* 0x0000000000027202 */ /* 0x000fe20000000f00 */
[----:B------:R-:W-:Y:S01]  /*142f0*/  IMAD.MOV.U32 R184, RZ, RZ, 0x1f ;  /* 0x0000001fffb87424 */ /* 0x000fe200078e00ff */
[----:B------:R-:W-:Y:S02]  /*14300*/  MOV R3, 0x14320 ;  /* 0x0001432000037802 */ /* 0x000fe40000000f00 */
[----:B-1-34-:R-:W-:Y:S05]  /*14310*/  CALL.REL.NOINC `($__internal_19_$__cuda_sm70_shflsync_idx_p) ;  /* 0x0000008000007944 */ /* 0x01afea0003c00000 */
[----:B------:R-:W-:Y:S01]  /*14320*/  MOV R11, R183 ;  /* 0x000000b7000b7202 */ /* 0x000fe20000000f00 */
[----:B------:R-:W-:Y:S05]  /*14330*/  BRA `(.L_x_1205) ;  /* 0xffffc77000007947 */ /* 0x000fea000383ffff */
        .weak           $__internal_18_$__cuda_sm70_shflsync_bfly_p
        .type           $__internal_18_$__cuda_sm70_shflsync_bfly_p,@function
        .size           $__internal_18_$__cuda_sm70_shflsync_bfly_p,($__internal_19_$__cuda_sm70_shflsync_idx_p - $__internal_18_$__cuda_sm70_shflsync_bfly_p)
$__internal_18_$__cuda_sm70_shflsync_bfly_p:
[----:B------:R-:W-:Y:S02]  /*14340*/  MOV R156, 0xffffffff ;  /* 0xffffffff009c7802 */ /* 0x000fe40000000f00 */
[----:B------:R-:W-:Y:S02]  /*14350*/  MOV R3, 0x1f ;  /* 0x0000001f00037802 */ /* 0x000fe40000000f00 */
[----:B------:R-:W-:Y:S04]  /*14360*/  WARPSYNC R156 ;  /* 0x0000009c00007348 */ /* 0x000fe80003800000 */
[----:B------:R1:W2:Y:S02]  /*14370*/  SHFL.BFLY PT, R0, R4, R0, R3 ;  /* 0x0c00000004007389 */ /* 0x0002a400000e0003 */
[----:B-1----:R-:W-:-:S04]  /*14380*/  MOV R3, 0x0 ;  /* 0x0000000000037802 */ /* 0x002fc80000000f00 */
[----:B--2---:R-:W-:Y:S05]  /*14390*/  RET.REL.NODEC R2 `(_ZN7cutlass13device_kernelIN5flash19enable_sm80_to_sm89INS1_16FlashAttnFwdSm80INS1_25CollectiveMainloopFwdSm80ILi8ELi1ELb0EN4cute5tupleIJNS5_1CILi128EEENS7_ILi64EEENS7_ILi192EEEEEELi192ENS_6half_tEfNS_4arch4Sm80ELb1ELb0ELb1ELb1ELb1ELb0ELb1ELb1EEENS1_21CollectiveEpilogueFwdINS6_IJS8_SA_S9_EEENS6_IJNS7_ILi1EEESI_SI_EEESC_SE_Li256ELb1ELb1ELb1ELb0EEENS1_36VarlenDynamicPersistentTileSchedulerILi128ELi64ELi256ELi256ELb1ELb1ELb0ELb1ELb1ELb1EEEEEEEEEvNT_6ParamsE) ;  /* 0xfffebc6002007950 */ /* 0x004fea0003c3ffff */
        .weak           $__internal_19_$__cuda_sm70_shflsync_idx_p
        .type           $__internal_19_$__cuda_sm70_shflsync_idx_p,@function
        .size           $__internal_19_$__cuda_sm70_shflsync_idx_p,($__internal_20_$__cuda_sm70_shflsync_up_p - $__internal_19_$__cuda_sm70_shflsync_idx_p)
$__internal_19_$__cuda_sm70_shflsync_idx_p:
[----:B------:R-:W-:-:S04]  /*143a0*/  MOV R213, 0xffffffff ;  /* 0xffffffff00d57802 */ /* 0x000fc80000000f00 */
[----:B------:R-:W-:Y:S04]  /*143b0*/  WARPSYNC R213 ;  /* 0x000000d500007348 */ /* 0x000fe80003800000 */
[----:B------:R1:W2:Y:S02]  /*143c0*/  SHFL.IDX PT, R183, R183, R2, R184 ;  /* 0x00000002b7b77389 */ /* 0x0002a400000e00b8 */
[----:B-1----:R-:W-:Y:S02]  /*143d0*/  MOV R2, R3 ;  /* 0x0000000300027202 */ /* 0x002fe40000000f00 */
[----:B------:R-:W-:-:S04]  /*143e0*/  MOV R3, 0x0 ;  /* 0x0000000000037802 */ /* 0x000fc80000000f00 */
[----:B--2---:R-:W-:Y:S05]  /*143f0*/  RET.REL.NODEC R2 `(_ZN7cutlass13device_kernelIN5flash19enable_sm80_to_sm89INS1_16FlashAttnFwdSm80INS1_25CollectiveMainloopFwdSm80ILi8ELi1ELb0EN4cute5tupleIJNS5_1CILi128EEENS7_ILi64EEENS7_ILi192EEEEEELi192ENS_6half_tEfNS_4arch4Sm80ELb1ELb0ELb1ELb1ELb1ELb0ELb1ELb1EEENS1_21CollectiveEpilogueFwdINS6_IJS8_SA_S9_EEENS6_IJNS7_ILi1EEESI_SI_EEESC_SE_Li256ELb1ELb1ELb1ELb0EEENS1_36VarlenDynamicPersistentTileSchedulerILi128ELi64ELi256ELi256ELb1ELb1ELb0ELb1ELb1ELb1EEEEEEEEEvNT_6ParamsE) ;  /* 0xfffebc0002007950 */ /* 0x004fea0003c3ffff */
        .weak           $__internal_20_$__cuda_sm70_shflsync_up_p
        .type           $__internal_20_$__cuda_sm70_shflsync_up_p,@function
        .size           $__internal_20_$__cuda_sm70_shflsync_up_p,($__internal_21_$__cuda_sm70_votesync_ballot - $__internal_20_$__cuda_sm70_shflsync_up_p)
$__internal_20_$__cuda_sm70_shflsync_up_p:
[----:B------:R-:W-:Y:S02]  /*14400*/  IMAD.MOV.U32 R4, RZ, RZ, RZ ;  /* 0x000000ffff047224 */ /* 0x000fe400078e00ff */
[----:B------:R-:W-:-:S04]  /*14410*/  IMAD.MOV.U32 R10, RZ, RZ, -0x1 ;  /* 0xffffffffff0a7424 */ /* 0x000fc800078e00ff */
[----:B------:R-:W-:Y:S04]  /*14420*/  WARPSYNC R10 ;  /* 0x0000000a00007348 */ /* 0x000fe80003800000 */
[----:B------:R1:W2:Y:S02]  /*14430*/  SHFL.UP PT, R4, R0, R2, R4 ;  /* 0x0400000200047389 */ /* 0x0002a400000e0004 */
[----:B-1----:R-:W-:Y:S02]  /*14440*/  MOV R2, R3 ;  /* 0x0000000300027202 */ /* 0x002fe40000000f00 */
[----:B------:R-:W-:-:S04]  /*14450*/  MOV R3, 0x0 ;  /* 0x0000000000037802 */ /* 0x000fc80000000f00 */
[----:B--2---:R-:W-:Y:S05]  /*14460*/  RET.REL.NODEC R2 `(_ZN7cutlass13device_kernelIN5flash19enable_sm80_to_sm89INS1_16FlashAttnFwdSm80INS1_25CollectiveMainloopFwdSm80ILi8ELi1ELb0EN4cute5tupleIJNS5_1CILi128EEENS7_ILi64EEENS7_ILi192EEEEEELi192ENS_6half_tEfNS_4arch4Sm80ELb1ELb0ELb1ELb1ELb1ELb0ELb1ELb1EEENS1_21CollectiveEpilogueFwdINS6_IJS8_SA_S9_EEENS6_IJNS7_ILi1EEESI_SI_EEESC_SE_Li256ELb1ELb1ELb1ELb0EEENS1_36VarlenDynamicPersistentTileSchedulerILi128ELi64ELi256ELi256ELb1ELb1ELb0ELb1ELb1ELb1EEEEEEEEEvNT_6ParamsE) ;  /* 0xfffebb9002007950 */ /* 0x004fea0003c3ffff */
        .weak           $__internal_21_$__cuda_sm70_votesync_ballot
        .type           $__internal_21_$__cuda_sm70_votesync_ballot,@function
        .size           $__internal_21_$__cuda_sm70_votesync_ballot,(.L_x_3110 - $__internal_21_$__cuda_sm70_votesync_ballot)
$__internal_21_$__cuda_sm70_votesync_ballot:
[----:B------:R-:W-:Y:S01]  /*14470*/  ISETP.NE.U32.AND P0, PT, R0, 0x1, PT ;  /* 0x000000010000780c */ /* 0x000fe20003f05070 */
[----:B------:R-:W-:-:S04]  /*14480*/  IMAD.MOV.U32 R3, RZ, RZ, -0x1 ;  /* 0xffffffffff037424 */ /* 0x000fc800078e00ff */
[----:B------:R-:W-:Y:S08]  /*14490*/  WARPSYNC R3 ;  /* 0x0000000300007348 */ /* 0x000ff00003800000 */
[----:B------:R-:W-:-:S04]  /*144a0*/  VOTE.ANY R0, PT, !P0 ;  /* 0x0000000000007806 */ /* 0x000fc800040e0100 */
[----:B------:R-:W-:Y:S01]  /*144b0*/  LOP3.LUT R0, R0, R3, RZ, 0xc0, !PT ;  /* 0x0000000300007212 */ /* 0x000fe200078ec0ff */
[----:B------:R-:W-:-:S04]  /*144c0*/  IMAD.MOV.U32 R3, RZ, RZ, 0x0 ;  /* 0x00000000ff037424 */ /* 0x000fc800078e00ff */
[----:B------:R-:W-:Y:S05]  /*144d0*/  RET.REL.NODEC R2 `(_ZN7cutlass13device_kernelIN5flash19enable_sm80_to_sm89INS1_16FlashAttnFwdSm80INS1_25CollectiveMainloopFwdSm80ILi8ELi1ELb0EN4cute5tupleIJNS5_1CILi128EEENS7_ILi64EEENS7_ILi192EEEEEELi192ENS_6half_tEfNS_4arch4Sm80ELb1ELb0ELb1ELb1ELb1ELb0ELb1ELb1EEENS1_21CollectiveEpilogueFwdINS6_IJS8_SA_S9_EEENS6_IJNS7_ILi1EEESI_SI_EEESC_SE_Li256ELb1ELb1ELb1ELb0EEENS1_36VarlenDynamicPersistentTileSchedulerILi128ELi64ELi256ELi256ELb1ELb1ELb0ELb1ELb1ELb1EEEEEEEEEvNT_6ParamsE) ;  /* 0xfffebb2002007950 */ /* 0x000fea0003c3ffff */
.L_x_1262:
        /* <DEDUP_REMOVED lines=10> */
.L_x_3110:


//--------------------- .text._ZN7cutlass13device_kernelIN5flash19enable_sm80_to_sm89INS1_16FlashAttnFwdSm80INS1_25CollectiveMainloopFwdSm80ILi8ELi1ELb0EN4cute5tupleIJNS5_1CILi128EEENS7_ILi64EEENS7_ILi192EEEEEELi192ENS_6half_tEfNS_4arch4Sm80ELb1ELb0ELb1ELb1ELb1ELb1ELb1ELb1EEENS1_21CollectiveEpilogueFwdINS6_IJS8_SA_S9_EEENS6_IJNS7_ILi1EEESI_SI_EEESC_SE_Li256ELb1ELb1ELb1ELb0EEENS1_36VarlenDynamicPersistentTileSchedulerILi128ELi64ELi256ELi256ELb1ELb1ELb0ELb1ELb1ELb1EEEEEEEEEvNT_6ParamsE --------------------------
	.section	.text._ZN7cutlass13device_kernelIN5flash19enable_sm80_to_sm89INS1_16FlashAttnFwdSm80INS1_25CollectiveMainloopFwdSm80ILi8ELi1ELb0EN4cute5tupleIJNS5_1CILi128EEENS7_ILi64EEENS7_ILi192EEEEEELi192ENS_6half_tEfNS_4arch4Sm80ELb1ELb0ELb1ELb1ELb1ELb1ELb1ELb1EEENS1_21CollectiveEpilogueFwdINS6_IJS8_SA_S9_EEENS6_IJNS7_ILi1EEESI_SI_EEESC_SE_Li256ELb1ELb1ELb1ELb0EEENS1_36VarlenDynamicPersistentTileSchedulerILi128ELi64ELi256ELi256ELb1ELb1ELb0ELb1ELb1ELb1EEEEEEEEEvNT_6ParamsE,"ax",@progbits
	.sectioninfo	@"SHI_REGISTERS=255"
	.align	128
.text._ZN7cutlass13device_kernelIN5flash19enable_sm80_to_sm89INS1_16FlashAttnFwdSm80INS1_25CollectiveMainloopFwdSm80ILi8ELi1ELb0EN4cute5tupleIJNS5_1CILi128EEENS7_ILi64EEENS7_ILi192EEEEEELi192ENS_6half_tEfNS_4arch4Sm80ELb1ELb0ELb1ELb1ELb1ELb1ELb1ELb1EEENS1_21CollectiveEpilogueFwdINS6_IJS8_SA_S9_EEENS6_IJNS7_ILi1EEESI_SI_EEESC_SE_Li256ELb1ELb1ELb1ELb0EEENS1_36VarlenDynamicPersistentTileSchedulerILi128ELi64ELi256ELi256ELb1ELb1ELb0ELb1ELb1ELb1EEEEEEEEEvNT_6ParamsE:
        .type           _ZN7cutlass13device_kernelIN5flash19enable_sm80_to_sm89INS1_16FlashAttnFwdSm80INS1_25CollectiveMainloopFwdSm80ILi8ELi1ELb0EN4cute5tupleIJNS5_1CILi128EEENS7_ILi64EEENS7_ILi192EEEEEELi192ENS_6half_tEfNS_4arch4Sm80ELb1ELb0ELb1ELb1ELb1ELb1ELb1ELb1EEENS1_21CollectiveEpilogueFwdINS6_IJS8_SA_S9_EEENS6_IJNS7_ILi1EEESI_SI_EEESC_SE_Li256ELb1ELb1ELb1ELb0EEENS1_36VarlenDynamicPersistentTileSchedulerILi128ELi64ELi256ELi256ELb1ELb1ELb0ELb1ELb1ELb1EEEEEEEEEvNT_6ParamsE,@function
        .size           _ZN7cutlass13device_kernelIN5flash19enable_sm80_to_sm89INS1_16FlashAttnFwdSm80INS1_25CollectiveMainloopFwdSm80ILi8ELi1ELb0EN4cute5tupleIJNS5_1CILi128EEENS7_ILi64EEENS7_ILi192EEEEEELi192ENS_6half_tEfNS_4arch4Sm80ELb1ELb0ELb1ELb1ELb1ELb1ELb1ELb1EEENS1_21CollectiveEpilogueFwdINS6_IJS8_SA_S9_EEENS6_IJNS7_ILi1EEESI_SI_EEESC_SE_Li256ELb1ELb1ELb1ELb0EEENS1_36VarlenDynamicPersistentTileSchedulerILi128ELi64ELi256ELi256ELb1ELb1ELb0ELb1ELb1ELb1EEEEEEEEEvNT_6ParamsE,(.L_x_3115 - _ZN7cutlass13device_kernelIN5flash19enable_sm80_to_sm89INS1_16FlashAttnFwdSm80INS1_25CollectiveMainloopFwdSm80ILi8ELi1ELb0EN4cute5tupleIJNS5_1CILi128EEENS7_ILi64EEENS7_ILi192EEEEEELi192ENS_6half_tEfNS_4arch4Sm80ELb1ELb0ELb1ELb1ELb1ELb1ELb1ELb1EEENS1_21CollectiveEpilogueFwdINS6_IJS8_SA_S9_EEENS6_IJNS7_ILi1EEESI_SI_EEESC_SE_Li256ELb1ELb1ELb1ELb0EEENS1_36VarlenDynamicPersistentTileSchedulerILi128ELi64ELi256ELi256ELb1ELb1ELb0ELb1ELb1ELb1EEEEEEEEEvNT_6ParamsE)
        .other          _ZN7cutlass13device_kernelIN5flash19enable_sm80_to_sm89INS1_16FlashAttnFwdSm80INS1_25CollectiveMainloopFwdSm80ILi8ELi1ELb0EN4cute5tupleIJNS5_1CILi128EEENS7_ILi64EEENS7_ILi192EEEEEELi192ENS_6half_tEfNS_4arch4Sm80ELb1ELb0ELb1ELb1ELb1ELb1ELb1ELb1EEENS1_21CollectiveEpilogueFwdINS6_IJS8_SA_S9_EEENS6_IJNS7_ILi1EEESI_SI_EEESC_SE_Li256ELb1ELb1ELb1ELb0EEENS1_36VarlenDynamicPersistentTileSchedulerILi128ELi64ELi256ELi256ELb1ELb1ELb0ELb1ELb1ELb1EEEEEEEEEvNT_6ParamsE,@"STO_CUDA_ENTRY STV_DEFAULT"
_ZN7cutlass13device_kernelIN5flash19enable_sm80_to_sm89INS1_16FlashAttnFwdSm80INS1_25CollectiveMainloopFwdSm80ILi8ELi1ELb0EN4cute5tupleIJNS5_1CILi128EEENS7_ILi64EEENS7_ILi192EEEEEELi192ENS_6half_tEfNS_4arch4Sm80ELb1ELb0ELb1ELb1ELb1ELb1ELb1ELb1EEENS1_21CollectiveEpilogueFwdINS6_IJS8_SA_S9_EEENS6_IJNS7_ILi1EEESI_SI_EEESC_SE_Li256ELb1ELb1ELb1ELb0EEENS1_36VarlenDynamicPersistentTileSchedulerILi128ELi64ELi256ELi256ELb1ELb1ELb0ELb1ELb1ELb1EEEEEEEEEvNT_6ParamsE:
        /* <DEDUP_REMOVED lines=52> */
.L_x_1268:
        /* <DEDUP_REMOVED lines=16> */
.L_x_1457:
        /* <DEDUP_REMOVED lines=16> */
.L_x_1458:
[----:B---3--:R-:W-:-:S05]  /*0540*/  IMAD R0, R0, c[0x0][0x538], RZ ;  /* 0x00014e0000007a24 */ /* 0x008fca00078e02ff */
[----:B------:R-:W-:-:S04]  /*0550*/  IADD3 R6, R0, R6, RZ ;  /* 0x0000000600067210 */ /* 0x000fc80007ffe0ff */
[----:B------:R-:W-:-:S13]  /*0560*/  ISETP.GT.AND P0, PT, R6, UR4, PT ;  /* 0x0000000406007c0c */ /* 0x000fda000bf04270 */
[----:B-12---:R-:W-:Y:S05]  /*0570*/  @!P0 BRA `(.L_x_1268) ;  /* 0xfffffdc000008947 */ /* 0x006fea000383ffff */
.L_x_1264:
[----:B------:R-:W-:-:S05]  /*0580*/  IADD3 R11, -R0, R6, RZ ;  /* 0x00000006000b7210 */ /* 0x000fca0007ffe1ff */
[----:B------:R-:W-:-:S05]  /*0590*/  IMAD R0, R4, c[0x0][0x538], R11 ;  /* 0x00014e0004007a24 */ /* 0x000fca00078e020b */
[----:B------:R-:W-:Y:S01]  /*05a0*/  ISETP.GT.AND P0, PT, R0, UR4, PT ;  /* 0x0000000400007c0c */ /* 0x000fe2000bf04270 */
[----:B------:R-:W-:-:S12]  /*05b0*/  BRA.DIV ~URZ, `(.L_x_1269) ;  /* 0x0001db127f007947 */ /* 0x000fd8000b800000 */
[----:B------:R-:W-:-:S04]  /*05c0*/  VOTE.ANY R10, PT, !P0 ;  /* 0x00000000000a7806 */ /* 0x000fc800040e0100 */
.L_x_1459:
[----:B------:R-:W1:Y:S02]  /*05d0*/  POPC R5, R10 ;  /* 0x0000000a00057309 */ /* 0x000e640000000000 */
[----:B-12---:R-:W-:Y:S01]  /*05e0*/  IADD3 R247, R5, R7, RZ ;  /* 0x0000000705f77210 */ /* 0x006fe20007ffe0ff */
[----:B------:R-:W-:Y:S05]  /*05f0*/  BRA.DIV ~URZ, `(.L_x_1270) ;  /* 0x0001db227f007947 */ /* 0x000fea000b800000 */
[----:B------:R1:W2:Y:S01]  /*0600*/  SHFL.IDX PT, R12, R9, R5, 0x1f ;  /* 0x00001f05090c7589 */ /* 0x0002a200000e0000 */
[----:B------:R-:W-:-:S03]  /*0610*/  MOV R6, RZ ;  /* 0x000000ff00067202 */ /* 0x000fc60000000f00 */
[----:B------:R1:W3:Y:S04]  /*0620*/  SHFL.IDX PT, R9, R8, R5, 0x1f ;  /* 0x00001f0508097589 */ /* 0x0002e800000e0000 */
.L_x_1460:
[----:B------:R-:W-:Y:S01]  /*0630*/  ISETP.NE.AND P0, PT, R10, RZ, PT ;  /* 0x000000ff0a00720c */ /* 0x000fe20003f05270 */
[----:B------:R-:W-:-:S12]  /*0640*/  BSSY B0, `(.L_x_1271) ;  /* 0x0000005000007945 */ /* 0x000fd80003800000 */
[----:B------:R-:W-:Y:S05]  /*0650*/  @!P0 BRA `(.L_x_1272) ;  /* 0x0000003000008947 */ /* 0x000fea0003800000 */
[----:B------:R-:W-:Y:S01]  /*0660*/  IADD3 R0, R5, -0x1, RZ ;  /* 0xffffffff05007810 */ /* 0x000fe20007ffe0ff */
[----:B------:R-:W-:Y:S05]  /*0670*/  BRA.DIV ~URZ, `(.L_x_1273) ;  /* 0x0001db827f007947 */ /* 0x000fea000b800000 */
[----:B------:R4:W1:Y:S02]  /*0680*/  SHFL.IDX PT, R6, R4, R0, 0x1f ;  /* 0x00001f0004067589 */ /* 0x00086400000e0000 */
.L_x_1272:
[----:B------:R-:W-:Y:S05]  /*0690*/  BSYNC B0 ;  /* 0x0000000000007941 */ /* 0x000fea0003800000 */
.L_x_1271:
        /* <DEDUP_REMOVED lines=67> */
.L_x_1275:
        /* <DEDUP_REMOVED lines=68> */
.L_x_1276:
[----:B------:R-:W-:Y:S05]  /*0f10*/  BSYNC B0 ;  /* 0x0000000000007941 */ /* 0x000fea0003800000 */
.L_x_1274:
[----:B------:R-:W-:-:S04]  /*0f20*/  LOP3.LUT R0, RZ, R0, RZ, 0x33, !PT ;  /* 0x00000000ff007212 */ /* 0x000fc800078e33ff */
[----:B------:R-:W-:Y:S01]  /*0f30*/  IADD3 R245, R0, R12, RZ ;  /* 0x0000000c00f57210 */ /* 0x000fe20007ffe0ff */
[----:B------:R-:W-:Y:S05]  /*0f40*/  BRA `(.L_x_1277) ;  /* 0x0000004000007947 */ /* 0x000fea0003800000 */
.L_x_1265:
[----:B--2---:R-:W-:Y:S01]  /*0f50*/  IMAD.MOV.U32 R245, RZ, RZ, RZ ;  /* 0x000000fffff57224 */ /* 0x004fe200078e00ff */
[----:B------:R-:W-:Y:S01]  /*0f60*/  MOV R246, RZ ;  /* 0x000000ff00f67202 */ /* 0x000fe20000000f00 */
[----:B------:R-:W-:Y:S01]  /*0f70*/  IMAD.U32 R244, RZ, RZ, UR4 ;  /* 0x00000004fff47e24 */ /* 0x000fe2000f8e00ff */
[----:B------:R-:W-:Y:S02]  /*0f80*/  MOV R247, c[0x0][0x53c] ;  /* 0x00014f0000f77a02 */ /* 0x000fe40000000f00 */
.L_x_1277:
[----:B------:R-:W-:Y:S01]  /*0f90*/  ISETP.NE.AND P0, PT, R13, RZ, PT ;  /* 0x000000ff0d00720c */ /* 0x000fe20003f05270 */
[----:B------:R-:W-:-:S12]  /*0fa0*/  WARPSYNC 0xffffffff ;  /* 0xffffffff00007948 */ /* 0x000fd80003800000 */
[----:B------:R1:W-:Y:S04]  /*0fb0*/  @!P0 STS.128 [0x18100], R244 ;  /* 0x018100f4ff008388 */ /* 0x0003e80000000c00 */
[----:B------:R-:W-:Y:S06]  /*0fc0*/  BAR.ARV 0x5, 0x100 ;  /* 0x0144000000007b1d */ /* 0x000fec0000002000 */
.L_x_1263:
        /* <DEDUP_REMOVED lines=11> */
[----:B------:R-:W-:Y:S02]  /*1080*/  SHF.R.S32.HI R25, RZ, 0x3, R6 ;  /* 0x00000003ff197819 */ /* 0x000fe40000011406 */
[----:B------:R-:W-:Y:S02]  /*1090*/  LOP3.LUT R3, R6, 0xfffffff8, RZ, 0xc0, !PT ;  /* 0xfffffff806037812 */ /* 0x000fe400078ec0ff */
[C---:B------:R-:W-:Y:S01]  /*10a0*/  LEA.HI R0, R2.reuse, R4, RZ, 0x1 ;  /* 0x0000000402007211 */ /* 0x040fe200078f08ff */
[----:B------:R-:W-:Y:S01]  /*10b0*/  IMAD.SHL.U32 R5, R25, 0x40, RZ ;  /* 0x0000004019057824 */ /* 0x000fe200078e00ff */
[----:B------:R-:W-:Y:S01]  /*10c0*/  LOP3.LUT R2, R2, 0xfffffff0, RZ, 0xc0, !PT ;  /* 0xfffffff002027812 */ /* 0x000fe200078ec0ff */
[----:B------:R-:W-:Y:S01]  /*10d0*/  IMAD.IADD R8, R16, 0x1, -R3 ;  /* 0x0000000110087824 */ /* 0x000fe200078e0a03 */
[----:B------:R-:W-:-:S02]  /*10e0*/  LOP3.LUT R3, R0, 0xfffffffe, RZ, 0xc0, !PT ;  /* 0xfffffffe00037812 */ /* 0x000fc400078ec0ff */
[----:B------:R-:W-:Y:S01]  /*10f0*/  LOP3.LUT R0, R5, 0x1c0, RZ, 0xc0, !PT ;  /* 0x000001c005007812 */ /* 0x000fe200078ec0ff */
[----:B------:R-:W-:Y:S01]  /*1100*/  IMAD.SHL.U32 R202, R8, 0x8, RZ ;  /* 0x0000000808ca7824 */ /* 0x000fe200078e00ff */
[-C--:B------:R-:W-:Y:S01]  /*1110*/  LEA.HI R14, R12, R16.reuse, RZ, 0x2 ;  /* 0x000000100c0e7211 */ /* 0x080fe200078f10ff */
[----:B------:R-:W-:Y:S01]  /*1120*/  IMAD.IADD R2, R16, 0x1, -R2 ;  /* 0x0000000110027824 */ /* 0x000fe200078e0a02 */
[----:B------:R-:W-:Y:S01]  /*1130*/  LEA.HI R13, R12, R16, RZ, 0x5 ;  /* 0x000000100c0d7211 */ /* 0x000fe200078f28ff */
[----:B------:R-:W-:Y:S01]  /*1140*/  IMAD.IADD R10, R4, 0x1, -R3 ;  /* 0x00000001040a7824 */ /* 0x000fe200078e0a03 */
[----:B------:R-:W-:Y:S01]  /*1150*/  LOP3.LUT R3, R0, 0x38, R202, 0xf8, !PT ;  /* 0x0000003800037812 */ /* 0x000fe200078ef8ca */
[C---:B------:R-:W-:Y:S01]  /*1160*/  IMAD.SHL.U32 R4, R8.reuse, 0x40, RZ ;  /* 0x0000004008047824 */ /* 0x040fe200078e00ff */
[----:B------:R-:W-:Y:S01]  /*1170*/  SHF.R.U32.HI R0, RZ, 0x3, R0 ;  /* 0x00000003ff007819 */ /* 0x000fe20000011600 */
[----:B------:R-:W-:Y:S01]  /*1180*/  IMAD R220, R8, 0x20, R25 ;  /* 0x0000002008dc7824 */ /* 0x000fe200078e0219 */
[----:B------:R-:W-:-:S02]  /*1190*/  SHF.R.S32.HI R5, RZ, 0x1f, R2 ;  /* 0x0000001fff057819 */ /* 0x000fc40000011402 */
[----:B------:R-:W-:Y:S02]  /*11a0*/  LOP3.LUT R9, R3, R0, RZ, 0x3c, !PT ;  /* 0x0000000003097212 */ /* 0x000fe400078e3cff */
[----:B------:R-:W-:Y:S02]  /*11b0*/  LOP3.LUT R0, R4, 0x1c0, RZ, 0xc0, !PT ;  /* 0x000001c004007812 */ /* 0x000fe400078ec0ff */
[--C-:B------:R-:W-:Y:S02]  /*11c0*/  SHF.R.S32.HI R215, RZ, 0x2, R14.reuse ;  /* 0x00000002ffd77819 */ /* 0x100fe4000001140e */
[----:B------:R-:W-:Y:S02]  /*11d0*/  SHF.R.S32.HI R7, RZ, 0x1f, R14 ;  /* 0x0000001fff077819 */ /* 0x000fe4000001140e */
[----:B------:R-:W-:Y:S02]  /*11e0*/  LEA.HI R11, R5, R2, RZ, 0x3 ;  /* 0x00000002050b7211 */ /* 0x000fe400078f18ff */
[----:B------:R-:W-:-:S02]  /*11f0*/  LOP3.LUT R5, R0, 0x8, R6, 0xf8, !PT ;  /* 0x0000000800057812 */ /* 0x000fc400078ef806 */
[----:B------:R-:W-:Y:S02]  /*1200*/  SHF.R.U32.HI R3, RZ, 0x3, R0 ;  /* 0x00000003ff037819 */ /* 0x000fe40000011600 */
[----:B------:R-:W-:Y:S02]  /*1210*/  LEA.HI R0, R7, R215, RZ, 0x3 ;  /* 0x000000d707007211 */ /* 0x000fe400078f18ff */
[----:B------:R-:W-:Y:S02]  /*1220*/  LOP3.LUT R4, R11, 0xfffffff8, RZ, 0xc0, !PT ;  /* 0xfffffff80b047812 */ /* 0x000fe400078ec0ff */
[----:B------:R-:W-:Y:S02]  /*1230*/  LOP3.LUT R0, R0, 0xfffffff8, RZ, 0xc0, !PT ;  /* 0xfffffff800007812 */ /* 0x000fe400078ec0ff */
[----:B------:R-:W-:Y:S01]  /*1240*/  LOP3.LUT R7, R5, R3, RZ, 0x3c, !PT ;  /* 0x0000000305077212 */ /* 0x000fe200078e3cff */
[----:B------:R-:W-:Y:S01]  /*1250*/  IMAD.IADD R6, R2, 0x1, -R4 ;  /* 0x0000000102067824 */ /* 0x000fe200078e0a04 */
[----:B------:R-:W-:Y:S01]  /*1260*/  LOP3.LUT R2, R13, 0xffffffe0, RZ, 0xc0, !PT ;  /* 0xffffffe00d027812 */ /* 0x000fe200078ec0ff */
[----:B------:R-:W-:Y:S01]  /*1270*/  IMAD.IADD R0, R215, 0x1, -R0 ;  /* 0x00000001d7007824 */ /* 0x000fe200078e0a00 */
[----:B------:R-:W-:-:S02]  /*1280*/  SHF.R.S32.HI R5, RZ, 0x5, R13 ;  /* 0x00000005ff057819 */ /* 0x000fc4000001140d */
[----:B------:R-:W-:Y:S01]  /*1290*/  SHF.R.S32.HI R3, RZ, 0x1f, R13 ;  /* 0x0000001fff037819 */ /* 0x000fe2000001140d */
[----:B------:R-:W-:Y:S01]  /*12a0*/  IMAD.IADD R23, R16, 0x1, -R2 ;  /* 0x0000000110177824 */ /* 0x000fe200078e0a02 */
[----:B------:R-:W-:Y:S01]  /*12b0*/  LEA.HI R4, R12, R16, RZ, 0x6 ;  /* 0x000000100c047211 */ /* 0x000fe200078f30ff */
[----:B------:R-:W-:Y:S01]  /*12c0*/  IMAD.SHL.U32 R228, R5, 0x200, RZ ;  /* 0x0000020005e47824 */ /* 0x000fe200078e00ff */
[----:B------:R-:W-:Y:S01]  /*12d0*/  LEA.HI R2, R3, R5, RZ, 0x3 ;  /* 0x0000000503027211 */ /* 0x000fe200078f18ff */
[----:B------:R-:W-:Y:S01]  /*12e0*/  IMAD.SHL.U32 R13, R11, 0x40, RZ ;  /* 0x000000400b0d7824 */ /* 0x000fe200078e00ff */
[----:B------:R-:W-:Y:S01]  /*12f0*/  LOP3.LUT R3, R0, 0x1, RZ, 0xc0, !PT ;  /* 0x0000000100037812 */ /* 0x000fe200078ec0ff */
[----:B------:R-:W-:Y:S01]  /*1300*/  IMAD.SHL.U32 R4, R4, 0x8, RZ ;  /* 0x0000000804047824 */ /* 0x000fe200078e00ff */
[----:B------:R-:W-:Y:S02]  /*1310*/  SHF.R.S32.HI R12, RZ, 0x1f, R23 ;  /* 0x0000001fff0c7819 */ /* 0x000fe40000011417 */
[----:B------:R-:W-:-:S02]  /*1320*/  ISETP.NE.U32.AND P0, PT, R3, 0x1, PT ;  /* 0x000000010300780c */ /* 0x000fc40003f05070 */
[----:B------:R-:W-:Y:S02]  /*1330*/  LOP3.LUT R2, R2, 0xffffff8, RZ, 0xc0, !PT ;  /* 0x0ffffff802027812 */ /* 0x000fe400078ec0ff */
[C---:B------:R-:W-:Y:S01]  /*1340*/  R2P PR, R0.reuse, 0x6 ;  /* 0x0000000600007804 */ /* 0x040fe20000000000 */
[----:B------:R-:W-:Y:S01]  /*1350*/  IMAD.SHL.U32 R0, R0, 0x40, RZ ;  /* 0x0000004000007824 */ /* 0x000fe200078e00ff */
[----:B------:R-:W-:Y:S01]  /*1360*/  LEA.HI R15, R12, R23, RZ, 0x2 ;  /* 0x000000170c0f7211 */ /* 0x000fe200078f10ff */
[----:B------:R-:W-:Y:S01]  /*1370*/  IMAD.IADD R3, R5, 0x1, -R2 ;  /* 0x0000000105037824 */ /* 0x000fe200078e0a02 */
[----:B------:R-:W-:Y:S02]  /*1380*/  LOP3.LUT R193, R9, 0x7ffffe00, R4, 0xf8, !PT ;  /* 0x7ffffe0009c17812 */ /* 0x000fe400078ef804 */
[----:B------:R-:W-:Y:S02]  /*1390*/  SHF.R.S32.HI R2, RZ, 0x2, R15 ;  /* 0x00000002ff027819 */ /* 0x000fe4000001140f */
[----:B------:R-:W-:Y:S01]  /*13a0*/  LOP3.LUT R226, R0, 0x1c0, RZ, 0xc0, !PT ;  /* 0x000001c000e27812 */ /* 0x000fe200078ec0ff */
[----:B------:R-:W-:Y:S01]  /*13b0*/  IMAD.SHL.U32 R0, R6, 0x40, RZ ;  /* 0x0000004006007824 */ /* 0x000fe200078e00ff */
[----:B------:R-:W-:Y:S01]  /*13c0*/  LOP3.LUT R4, R14, 0xfffffffc, RZ, 0xc0, !PT ;  /* 0xfffffffc0e047812 */ /* 0x000fe200078ec0ff */
[----:B------:R-:W-:Y:S01]  /*13d0*/  IMAD R22, R3, 0x10, R2 ;  /* 0x0000001003167824 */ /* 0x000fe200078e0202 */
[----:B------:R-:W-:Y:S01]  /*13e0*/  IADD3 R9, R215, 0x40, RZ ;  /* 0x00000040d7097810 */ /* 0x000fe20007ffe0ff */
[----:B------:R-:W-:Y:S01]  /*13f0*/  IMAD.SHL.U32 R2, R10, 0x8, RZ ;  /* 0x000000080a027824 */ /* 0x000fe200078e00ff */
[----:B------:R-:W-:Y:S01]  /*1400*/  LOP3.LUT R0, R0, 0x1c0, RZ, 0xc0, !PT ;  /* 0x000001c000007812 */ /* 0x000fe200078ec0ff */
[----:B------:R-:W-:Y:S01]  /*1410*/  IMAD.IADD R243, R16, 0x1, -R4 ;  /* 0x0000000110f37824 */ /* 0x000fe200078e0a04 */
[----:B------:R-:W-:Y:S01]  /*1420*/  SHF.R.U32.HI R227, RZ, 0x3, R226 ;  /* 0x00000003ffe37819 */ /* 0x000fe200000116e2 */
[----:B------:R-:W-:Y:S01]  /*1430*/  IMAD.SHL.U32 R14, R5, 0x400, RZ ;  /* 0x00000400050e7824 */ /* 0x000fe200078e00ff */
[----:B------:R-:W-:Y:S01]  /*1440*/  LOP3.LUT R3, R0, 0x8, R2, 0xf8, !PT ;  /* 0x0000000800037812 */ /* 0x000fe200078ef802 */
[C---:B------:R-:W-:Y:S01]  /*1450*/  IMAD.SHL.U32 R140, R243.reuse, 0x4, RZ ;  /* 0x00000004f38c7824 */ /* 0x040fe200078e00ff */
[----:B------:R-:W-:Y:S01]  /*1460*/  SHF.R.U32.HI R0, RZ, 0x3, R0 ;  /* 0x00000003ff007819 */ /* 0x000fe20000011600 */
[----:B------:R-:W-:Y:S01]  /*1470*/  IMAD R2, R10, 0x200, R7 ;  /* 0x000002000a027824 */ /* 0x000fe200078e0207 */
[----:B------:R-:W-:Y:S01]  /*1480*/  LOP3.LUT P6, RZ, R6, 0x2, RZ, 0xc0, !PT ;  /* 0x0000000206ff7812 */ /* 0x000fe200078cc0ff */
[----:B------:R-:W-:Y:S01]  /*1490*/  IMAD.SHL.U32 R102, R243, 0x8, RZ ;  /* 0x00000008f3667824 */ /* 0x000fe200078e00ff */
[----:B------:R-:W-:Y:S01]  /*14a0*/  LOP3.LUT R7, R3, R0, RZ, 0x3c, !PT ;  /* 0x0000000003077212 */ /* 0x000fe200078e3cff */
[----:B------:R-:W-:Y:S01]  /*14b0*/  IMAD.SHL.U32 R3, R9, 0x40, RZ ;  /* 0x0000004009037824 */ /* 0x000fe200078e00ff */
[----:B------:R-:W-:Y:S01]  /*14c0*/  SHF.R.S32.HI R0, RZ, 0x1f, R9 ;  /* 0x0000001fff007819 */ /* 0x000fe20000011409 */
[----:B------:R-:W-:Y:S01]  /*14d0*/  STL [R1+0x58], R22 ;  /* 0x0000581601007387 */ /* 0x000fe20000100800 */
[----:B------:R-:W-:Y:S01]  /*14e0*/  IADD3 R142, R140, 0x20, RZ ;  /* 0x000000208c8e7810 */ /* 0x000fe20007ffe0ff */
[----:B------:R-:W-:Y:S01]  /*14f0*/  IMAD.SHL.U32 R193, R193, 0x2, RZ ;  /* 0x00000002c1c17824 */ /* 0x000fe200078e00ff */
[----:B------:R-:W-:Y:S01]  /*1500*/  LOP3.LUT P5, RZ, R6, 0x4, RZ, 0xc0, !PT ;  /* 0x0000000406ff7812 */ /* 0x000fe200078ac0ff */
[----:B------:R-:W-:Y:S01]  /*1510*/  IMAD R6, R243, 0x2, R14 ;  /* 0x00000002f3067824 */ /* 0x000fe200078e020e */
[----:B------:R-:W-:Y:S01]  /*1520*/  LOP3.LUT R4, R227, R226, RZ, 0xfc, !PT ;  /* 0x000000e2e3047212 */ /* 0x000fe200078efcff */
[C---:B------:R-:W-:Y:S01]  /*1530*/  IMAD.IADD R106, R140.reuse, 0x1, R142 ;  /* 0x000000018c6a7824 */ /* 0x040fe200078e028e */
[----:B------:R-:W-:-:S02]  /*1540*/  IADD3 R107, R140, 0x40, RZ ;  /* 0x000000408c6b7810 */ /* 0x000fc40007ffe0ff */
[----:B------:R-:W-:Y:S01]  /*1550*/  LEA.HI R0, R0, R9, RZ, 0x3 ;  /* 0x0000000900007211 */ /* 0x000fe200078f18ff */
[----:B------:R-:W-:Y:S01]  /*1560*/  IMAD.IADD R18, R6, 0x1, R4 ;  /* 0x0000000106127824 */ /* 0x000fe200078e0204 */
[----:B------:R-:W-:Y:S01]  /*1570*/  LOP3.LUT R24, R3, 0x1c0, RZ, 0xc0, !PT ;  /* 0x000001c003187812 */ /* 0x000fe200078ec0ff */
[----:B------:R-:W-:Y:S01]  /*1580*/  IMAD.IADD R105, R140, 0x1, R107 ;  /* 0x000000018c697824 */ /* 0x000fe200078e026b */
[----:B------:R-:W-:Y:S01]  /*1590*/  SHF.R.S32.HI R3, RZ, 0x1f, R106 ;  /* 0x0000001fff037819 */ /* 0x000fe2000001146a */
[----:B------:R-:W-:Y:S01]  /*15a0*/  IMAD.SHL.U32 R4, R0, 0x40, RZ ;  /* 0x0000004000047824 */ /* 0x000fe200078e00ff */
[----:B------:R-:W-:Y:S02]  /*15b0*/  SHF.R.U32.HI R21, RZ, 0x3, R24 ;  /* 0x00000003ff157819 */ /* 0x000fe40000011618 */
[----:B------:R-:W-:Y:S02]  /*15c0*/  SHF.R.S32.HI R0, RZ, 0x1f, R105 ;  /* 0x0000001fff007819 */ /* 0x000fe40000011469 */
[----:B------:R-:W-:-:S02]  /*15d0*/  LOP3.LUT R20, R4, 0xfffffe00, RZ, 0xc0, !PT ;  /* 0xfffffe0004147812 */ /* 0x000fc400078ec0ff */
[CC--:B------:R-:W-:Y:S02]  /*15e0*/  LEA.HI R4, R3.reuse, R106.reuse, RZ, 0x6 ;  /* 0x0000006a03047211 */ /* 0x0c0fe400078f30ff */
[-C--:B------:R-:W-:Y:S01]  /*15f0*/  LEA.HI R5, R0, R105.reuse, RZ, 0x6 ;  /* 0x0000006900057211 */ /* 0x080fe200078f30ff */
[----:B------:R-:W-:Y:S01]  /*1600*/  STL [R1+0x24], R20 ;  /* 0x0000241401007387 */ /* 0x000fe20000100800 */
[----:B------:R-:W-:Y:S01]  /*1610*/  LEA.HI R12, R3, R106, RZ, 0x3 ;  /* 0x0000006a030c7211 */ /* 0x000fe200078f18ff */
[----:B------:R-:W-:Y:S01]  /*1620*/  IMAD.SHL.U32 R3, R4, 0x80, RZ ;  /* 0x0000008004037824 */ /* 0x000fe200078e00ff */
[----:B------:R-:W-:Y:S01]  /*1630*/  LEA.HI R11, R0, R105, RZ, 0x3 ;  /* 0x00000069000b7211 */ /* 0x000fe200078f18ff */
[----:B------:R-:W-:Y:S01]  /*1640*/  IMAD.SHL.U32 R5, R5, 0x80, RZ ;  /* 0x0000008005057824 */ /* 0x000fe200078e00ff */
[--C-:B------:R-:W-:Y:S02]  /*1650*/  LOP3.LUT R4, R226, 0x38, R12.reuse, 0xf8, !PT ;  /* 0x00000038e2047812 */ /* 0x100fe400078ef80c */
[----:B------:R-:W-:-:S02]  /*1660*/  LOP3.LUT R0, R24, 0x38, R12, 0xf8, !PT ;  /* 0x0000003818007812 */ /* 0x000fc400078ef80c */
[--C-:B------:R-:W-:Y:S02]  /*1670*/  LOP3.LUT R6, R226, 0x38, R11.reuse, 0xf8, !PT ;  /* 0x00000038e2067812 */ /* 0x100fe400078ef80b */
[----:B------:R-:W-:Y:S02]  /*1680*/  LOP3.LUT R10, R24, 0x38, R11, 0xf8, !PT ;  /* 0x00000038180a7812 */ /* 0x000fe400078ef80b */
[----:B------:R-:W-:Y:S02]  /*1690*/  LOP3.LUT R9, R4, R227, RZ, 0x3c, !PT ;  /* 0x000000e304097212 */ /* 0x000fe400078e3cff */
[----:B------:R-:W-:Y:S02]  /*16a0*/  LOP3.LUT R3, R3, 0xffffe000, RZ, 0xc0, !PT ;  /* 0xffffe00003037812 */ /* 0x000fe400078ec0ff */
[----:B------:R-:W-:Y:S02]  /*16b0*/  LOP3.LUT R4, R0, R21, RZ, 0x3c, !PT ;  /* 0x0000001500047212 */ /* 0x000fe400078e3cff */
[----:B------:R-:W-:-:S02]  /*16c0*/  LOP3.LUT R0, R5, 0xffffe000, RZ, 0xc0, !PT ;  /* 0xffffe00005007812 */ /* 0x000fc400078ec0ff */
[----:B------:R-:W-:Y:S02]  /*16d0*/  LOP3.LUT R6, R6, R227, RZ, 0x3c, !PT ;  /* 0x000000e306067212 */ /* 0x000fe400078e3cff */
[----:B------:R-:W-:Y:S02]  /*16e0*/  LOP3.LUT R5, R10, R21, RZ, 0x3c, !PT ;  /* 0x000000150a057212 */ /* 0x000fe400078e3cff */
[-C--:B------:R-:W-:Y:S02]  /*16f0*/  IADD3 R17, R9, R3.reuse, R228 ;  /* 0x0000000309117210 */ /* 0x080fe40007ffe0e4 */
[----:B------:R-:W-:Y:S02]  /*1700*/  IADD3 R16, R4, R3, R20 ;  /* 0x0000000304107210 */ /* 0x000fe40007ffe014 */
[----:B------:R-:W-:Y:S02]  /*1710*/  LOP3.LUT R3, R13, 0xfffffe00, RZ, 0xc0, !PT ;  /* 0xfffffe000d037812 */ /* 0x000fe400078ec0ff */
[----:B------:R-:W-:-:S02]  /*1720*/  IADD3 R13, R6, R0, R228 ;  /* 0x00000000060d7210 */ /* 0x000fc40007ffe0e4 */
[----:B------:R-:W-:Y:S02]  /*1730*/  IADD3 R10, R5, R0, R20 ;  /* 0x00000000050a7210 */ /* 0x000fe40007ffe014 */
[----:B------:R-:W-:Y:S02]  /*1740*/  LEA.HI R0, R243, R243, RZ, 0x1 ;  /* 0x000000f3f3007211 */ /* 0x000fe400078f08ff */
[CC--:B------:R-:W-:Y:S01]  /*1750*/  IADD3 R4, R7.reuse, R3.reuse, R14 ;  /* 0x0000000307047210 */ /* 0x0c0fe20007ffe00e */
[----:B------:R-:W-:Y:S01]  /*1760*/  IMAD.MOV.U32 R14, RZ, RZ, 0x40 ;  /* 0x00000040ff0e7424 */ /* 0x000fe200078e00ff */
[----:B------:R-:W-:Y:S02]  /*1770*/  LOP3.LUT R5, R7, R3, RZ, 0xfc, !PT ;  /* 0x0000000307057212 */ /* 0x000fe400078efcff */
[----:B------:R-:W-:Y:S02]  /*1780*/  LOP3.LUT R3, R0, 0x1ffffffe, RZ, 0xc0, !PT ;  /* 0x1ffffffe00037812 */ /* 0x000fe400078ec0ff */
[----:B------:R-:W-:-:S02]  /*1790*/  IADD3 R145, R140, 0x10, RZ ;  /* 0x000000108c917810 */ /* 0x000fc40007ffe0ff */
[C---:B------:R-:W-:Y:S02]  /*17a0*/  LOP3.LUT P4, RZ, R8.reuse, 0x2, RZ, 0xc0, !PT ;  /* 0x0000000208ff7812 */ /* 0x040fe4000788c0ff */
[----:B------:R-:W-:Y:S01]  /*17b0*/  LOP3.LUT P3, RZ, R8, 0x4, RZ, 0xc0, !PT ;  /* 0x0000000408ff7812 */ /* 0x000fe2000786c0ff */
[----:B------:R-:W-:Y:S01]  /*17c0*/  IMAD.IADD R8, R243, 0x1, -R3 ;  /* 0x00000001f3087824 */ /* 0x000fe200078e0a03 */
[----:B------:R-:W-:Y:S02]  /*17d0*/  SHF.R.S32.HI R9, RZ, 0x1f, R145 ;  /* 0x0000001fff097819 */ /* 0x000fe40000011491 */
[----:B------:R-:W-:Y:S01]  /*17e0*/  IADD3 R144, R140, 0x30, RZ ;  /* 0x000000308c907810 */ /* 0x000fe20007ffe0ff */
[----:B------:R-:W-:Y:S01]  /*17f0*/  IMAD R248, R8, 0x8, R22 ;  /* 0x0000000808f87824 */ /* 0x000fe200078e0216 */
[----:B------:R-:W-:Y:S01]  /*1800*/  SHF.R.S32.HI R3, RZ, 0x1f, R142 ;  /* 0x0000001fff037819 */ /* 0x000fe2000001148e */
[----:B------:R1:W-:Y:S01]  /*1810*/  STL [R1+0x38], R9 ;  /* 0x0000380901007387 */ /* 0x0003e20000100800 */
[----:B------:R-:W-:-:S02]  /*1820*/  IADD3 R143, R140, 0x50, RZ ;  /* 0x000000508c8f7810 */ /* 0x000fc40007ffe0ff */
[----:B------:R-:W-:Y:S01]  /*1830*/  LOP3.LUT R6, R15, 0x7ffffffc, RZ, 0xc0, !PT ;  /* 0x7ffffffc0f067812 */ /* 0x000fe200078ec0ff */
[----:B------:R2:W-:Y:S01]  /*1840*/  STL [R1+0x34], R3 ;  /* 0x0000340301007387 */ /* 0x0005e20000100800 */
[----:B------:R-:W-:Y:S02]  /*1850*/  SHF.R.S32.HI R15, RZ, 0x1f, R144 ;  /* 0x0000001fff0f7819 */ /* 0x000fe40000011490 */
[--C-:B------:R-:W-:Y:S02]  /*1860*/  LOP3.LUT R7, R24, 0x38, R102.reuse, 0xf8, !PT ;  /* 0x0000003818077812 */ /* 0x100fe400078ef866 */
[----:B------:R-:W-:Y:S01]  /*1870*/  SHF.R.S32.HI R224, RZ, 0x3, R11 ;  /* 0x00000003ffe07819 */ /* 0x000fe2000001140b */
[----:B------:R-:W-:Y:S01]  /*1880*/  STL [R1+0x30], R15 ;  /* 0x0000300f01007387 */ /* 0x000fe20000100800 */
[----:B------:R-:W-:Y:S02]  /*1890*/  LOP3.LUT R8, R20, R7, R21, 0xf6, !PT ;  /* 0x0000000714087212 */ /* 0x000fe400078ef615 */
[----:B------:R-:W-:-:S02]  /*18a0*/  LOP3.LUT R7, R226, 0x38, R102, 0xf8, !PT ;  /* 0x00000038e2077812 */ /* 0x000fc400078ef866 */
[----:B------:R-:W-:Y:S02]  /*18b0*/  LEA R8, R8, 0xc100, 0x1 ;  /* 0x0000c10008087811 */ /* 0x000fe400078e08ff */
[----:B------:R-:W-:Y:S02]  /*18c0*/  LOP3.LUT R7, R228, R7, R227, 0xf6, !PT ;  /* 0x00000007e4077212 */ /* 0x000fe400078ef6e3 */
[----:B------:R-:W-:Y:S02]  /*18d0*/  SHF.R.S32.HI R225, RZ, 0x3, R12 ;  /* 0x00000003ffe17819 */ /* 0x000fe4000001140c */
[----:B------:R-:W-:Y:S02]  /*18e0*/  LEA R7, R7, 0xc100, 0x1 ;  /* 0x0000c10007077811 */ /* 0x000fe400078e08ff */
[----:B------:R-:W-:Y:S02]  /*18f0*/  LEA R146, R2, 0x6100, 0x1 ;  /* 0x0000610002927811 */ /* 0x000fe400078e08ff */
[----:B-1----:R-:W-:-:S02]  /*1900*/  SHF.R.S32.HI R9, RZ, 0x1f, R107 ;  /* 0x0000001fff097819 */ /* 0x002fc4000001146b */
[----:B------:R-:W-:Y:S02]  /*1910*/  IADD3 R181, R146, 0x20, RZ ;  /* 0x0000002092b57810 */ /* 0x000fe40007ffe0ff */
[----:B--2---:R-:W-:Y:S01]  /*1920*/  SHF.R.S32.HI R3, RZ, 0x1f, R143 ;  /* 0x0000001fff037819 */ /* 0x004fe2000001148f */
[----:B------:R1:W-:Y:S01]  /*1930*/  STL [R1+0x2c], R9 ;  /* 0x00002c0901007387 */ /* 0x0003e20000100800 */
[----:B------:R-:W-:Y:S02]  /*1940*/  SEL R0, R14, 0xffffffc0, !P3 ;  /* 0xffffffc00e007807 */ /* 0x000fe40005800000 */
[----:B------:R-:W-:Y:S01]  /*1950*/  @P4 IADD3 R181, R146, -0x20, RZ ;  /* 0xffffffe092b54810 */ /* 0x000fe20007ffe0ff */
[----:B------:R2:W-:Y:S01]  /*1960*/  STL [R1+0x28], R3 ;  /* 0x0000280301007387 */ /* 0x0005e20000100800 */
[----:B------:R-:W-:Y:S01]  /*1970*/  LEA R177, R4, 0xc100, 0x1 ;  /* 0x0000c10004b17811 */ /* 0x000fe200078e08ff */
[----:B------:R-:W-:Y:S01]  /*1980*/  IMAD.IADD R176, R146, 0x1, R0 ;  /* 0x0000000192b07824 */ /* 0x000fe200078e0200 */
[----:B------:R-:W-:Y:S01]  /*1990*/  LEA R147, R5, 0x100, 0x1 ;  /* 0x0000010005937811 */ /* 0x000fe200078e08ff */
[----:B------:R-:W-:Y:S01]  /*19a0*/  STL [R1+0x50], R8 ;  /* 0x0000500801007387 */ /* 0x000fe20000100800 */
[----:B------:R-:W-:Y:S01]  /*19b0*/  IMAD.IADD R173, R0, 0x1, R181 ;  /* 0x0000000100ad7824 */ /* 0x000fe200078e02b5 */
[----:B------:R-:W-:-:S02]  /*19c0*/  LOP3.LUT R209, R226, 0x18, R102, 0xf8, !PT ;  /* 0x00000018e2d17812 */ /* 0x000fc400078ef866 */
[----:B------:R3:W-:Y:S01]  /*19d0*/  STL [R1+0x4c], R7 ;  /* 0x00004c0701007387 */ /* 0x0007e20000100800 */
[----:B------:R-:W-:Y:S02]  /*19e0*/  SEL R2, R14, 0xffffffc0, !P5 ;  /* 0xffffffc00e027807 */ /* 0x000fe40006800000 */
[----:B------:R-:W-:Y:S02]  /*19f0*/  LOP3.LUT R209, R228, R209, R227, 0xf6, !PT ;  /* 0x000000d1e4d17212 */ /* 0x000fe400078ef6e3 */
[----:B------:R-:W-:Y:S01]  /*1a00*/  IADD3 R205, R202, 0x40, RZ ;  /* 0x00000040cacd7810 */ /* 0x000fe20007ffe0ff */
[----:B------:R-:W-:Y:S01]  /*1a10*/  IMAD.IADD R180, R177, 0x1, R2 ;  /* 0x00000001b1b47824 */ /* 0x000fe200078e0202 */
[----:B------:R-:W-:Y:S01]  /*1a20*/  LEA R209, R209, 0x100, 0x1 ;  /* 0x00000100d1d17811 */ /* 0x000fe200078e08ff */
[----:B------:R-:W-:Y:S01]  /*1a30*/  IMAD.IADD R175, R2, 0x1, R147 ;  /* 0x0000000102af7824 */ /* 0x000fe200078e0293 */
[----:B------:R-:W-:Y:S02]  /*1a40*/  IADD3 R206, R202, 0x80, RZ ;  /* 0x00000080cace7810 */ /* 0x000fe40007ffe0ff */
[----:B------:R-:W-:-:S02]  /*1a50*/  IADD3 R213, R102, 0x60, RZ ;  /* 0x0000006066d57810 */ /* 0x000fc40007ffe0ff */
[----:B-1----:R-:W-:Y:S02]  /*1a60*/  SEL R9, R19, 0xffffffe0, !P1 ;  /* 0xffffffe013097807 */ /* 0x002fe40004800000 */
[----:B------:R-:W-:Y:S01]  /*1a70*/  IADD3 R212, R102, 0x80, RZ ;  /* 0x0000008066d47810 */ /* 0x000fe20007ffe0ff */
[----:B--2---:R-:W-:Y:S01]  /*1a80*/  IMAD.IADD R3, R23, 0x1, -R6 ;  /* 0x0000000117037824 */ /* 0x004fe200078e0a06 */
[----:B------:R-:W-:Y:S02]  /*1a90*/  SEL R6, R14, 0xffffffc0, !P2 ;  /* 0xffffffc00e067807 */ /* 0x000fe40005000000 */
[----:B------:R-:W-:Y:S01]  /*1aa0*/  IADD3 R211, R102, 0xa0, RZ ;  /* 0x000000a066d37810 */ /* 0x000fe20007ffe0ff */
[----:B------:R-:W-:Y:S01]  /*1ab0*/  IMAD.SHL.U32 R242, R3, 0x2, RZ ;  /* 0x0000000203f27824 */ /* 0x000fe200078e00ff */
[----:B------:R-:W-:Y:S01]  /*1ac0*/  SEL R3, R19, 0xffffffe0, !P6 ;  /* 0xffffffe013037807 */ /* 0x000fe20007000000 */
[----:B------:R-:W-:Y:S01]  /*1ad0*/  IMAD.IADD R210, R209, 0x1, R6 ;  /* 0x00000001d1d27824 */ /* 0x000fe200078e0206 */
[----:B------:R-:W-:-:S02]  /*1ae0*/  SHF.R.S32.HI R203, RZ, 0x1f, R202 ;  /* 0x0000001fffcb7819 */ /* 0x000fc400000114ca */
[C---:B------:R-:W-:Y:S01]  /*1af0*/  IADD3 R36, R242.reuse, 0x10, RZ ;  /* 0x00000010f2247810 */ /* 0x040fe20007ffe0ff */
[----:B------:R-:W-:Y:S01]  /*1b00*/  IMAD.IADD R178, R177, 0x1, R3 ;  /* 0x00000001b1b27824 */ /* 0x000fe200078e0203 */
[C---:B------:R-:W-:Y:S01]  /*1b10*/  IADD3 R33, R242.reuse, 0x28, RZ ;  /* 0x00000028f2217810 */ /* 0x040fe20007ffe0ff */
[----:B------:R-:W-:Y:S01]  /*1b20*/  IMAD.IADD R172, R3, 0x1, R147 ;  /* 0x0000000103ac7824 */ /* 0x000fe200078e0293 */
[----:B------:R-:W-:Y:S01]  /*1b30*/  IADD3 R30, R242, 0x40, RZ ;  /* 0x00000040f21e7810 */ /* 0x000fe20007ffe0ff */
[----:B------:R-:W-:Y:S01]  /*1b40*/  IMAD.IADD R179, R178, 0x1, R2 ;  /* 0x00000001b2b37824 */ /* 0x000fe200078e0202 */
[----:B------:R-:W-:Y:S01]  /*1b50*/  IADD3 R27, R242, 0x58, RZ ;  /* 0x00000058f21b7810 */ /* 0x000fe20007ffe0ff */
[----:B------:R-:W-:Y:S01]  /*1b60*/  IMAD.IADD R174, R2, 0x1, R172 ;  /* 0x0000000102ae7824 */ /* 0x000fe200078e02ac */
[----:B------:R-:W-:Y:S02]  /*1b70*/  IADD3 R24, R242, 0x70, RZ ;  /* 0x00000070f2187810 */ /* 0x000fe40007ffe0ff */
[----:B---3--:R-:W-:-:S02]  /*1b80*/  SHF.R.S32.HI R7, RZ, 0x1f, R36 ;  /* 0x0000001fff077819 */ /* 0x008fc40000011424 */
[C---:B------:R-:W-:Y:S02]  /*1b90*/  IADD3 R21, R242.reuse, 0x88, RZ ;  /* 0x00000088f2157810 */ /* 0x040fe40007ffe0ff */
[----:B------:R-:W-:Y:S02]  /*1ba0*/  SHF.R.S32.HI R7, RZ, 0x1f, R33 ;  /* 0x0000001fff077819 */ /* 0x000fe40000011421 */
[C---:B------:R-:W-:Y:S02]  /*1bb0*/  IADD3 R37, R242.reuse, 0x8, RZ ;  /* 0x00000008f2257810 */ /* 0x040fe40007ffe0ff */
[C---:B------:R-:W-:Y:S02]  /*1bc0*/  IADD3 R15, R242.reuse, 0xa0, RZ ;  /* 0x000000a0f20f7810 */ /* 0x040fe40007ffe0ff */
[----:B------:R-:W-:Y:S02]  /*1bd0*/  SHF.R.S32.HI R7, RZ, 0x1f, R30 ;  /* 0x0000001fff077819 */ /* 0x000fe4000001141e */
[----:B------:R-:W-:-:S02]  /*1be0*/  IADD3 R34, R242, 0x20, RZ ;  /* 0x00000020f2227810 */ /* 0x000fc40007ffe0ff */
        /* <DEDUP_REMOVED lines=8> */
[----:B------:R-:W-:Y:S02]  /*1c70*/  SHF.R.S32.HI R7, RZ, 0x1f, R15 ;  /* 0x0000001fff077819 */ /* 0x000fe4000001140f */
[----:B------:R-:W-:Y:S02]  /*1c80*/  IADD3 R22, R242, 0x80, RZ ;  /* 0x00000080f2167810 */ /* 0x000fe40007ffe0ff */
[----:B------:R-:W-:Y:S02]  /*1c90*/  SHF.R.S32.HI R8, RZ, 0x1f, R34 ;  /* 0x0000001fff087819 */ /* 0x000fe40000011422 */
[----:B------:R-:W-:-:S02]  /*1ca0*/  SHF.R.S32.HI R7, RZ, 0x1f, R11 ;  /* 0x0000001fff077819 */ /* 0x000fc4000001140b */
[----:B------:R-:W-:Y:S02]  /*1cb0*/  IADD3 R19, R242, 0x98, RZ ;  /* 0x00000098f2137810 */ /* 0x000fe40007ffe0ff */
[----:B------:R-:W-:Y:S02]  /*1cc0*/  SHF.R.S32.HI R8, RZ, 0x1f, R31 ;  /* 0x0000001fff087819 */ /* 0x000fe4000001141f */
[----:B------:R-:W-:Y:S02]  /*1cd0*/  LEA R11, R18, 0x80, 0x1 ;  /* 0x00000080120b7811 */ /* 0x000fe400078e08ff */
[----:B------:R-:W-:Y:S02]  /*1ce0*/  IADD3 R12, R242, 0xb0, RZ ;  /* 0x000000b0f20c7810 */ /* 0x000fe40007ffe0ff */
[----:B------:R-:W-:Y:S01]  /*1cf0*/  SHF.R.S32.HI R8, RZ, 0x1f, R28 ;  /* 0x0000001fff087819 */ /* 0x000fe2000001141c */
[----:B------:R-:W-:Y:S01]  /*1d00*/  STL [R1+0x4], R11 ;  /* 0x0000040b01007387 */ /* 0x000fe20000100800 */
[----:B------:R-:W-:Y:S01]  /*1d10*/  LEA R7, R17, 0xc100, 0x1 ;  /* 0x0000c10011077811 */ /* 0x000fe200078e08ff */
[----:B------:R-:W-:Y:S01]  /*1d20*/  IMAD.IADD R0, R11, 0x1, R6 ;  /* 0x000000010b007824 */ /* 0x000fe200078e0206 */
[----:B------:R-:W-:-:S02]  /*1d30*/  SHF.R.S32.HI R8, RZ, 0x1f, R25 ;  /* 0x0000001fff087819 */ /* 0x000fc40000011419 */
[----:B------:R-:W-:Y:S01]  /*1d40*/  SHF.R.S32.HI R8, RZ, 0x1f, R22 ;  /* 0x0000001fff087819 */ /* 0x000fe20000011416 */
[----:B------:R1:W-:Y:S01]  /*1d50*/  STL [R1+0x48], R7 ;  /* 0x0000480701007387 */ /* 0x0003e20000100800 */
[----:B------:R-:W-:Y:S02]  /*1d60*/  SHF.R.S32.HI R8, RZ, 0x1f, R19 ;  /* 0x0000001fff087819 */ /* 0x000fe40000011413 */
[----:B------:R-:W-:Y:S02]  /*1d70*/  SHF.R.S32.HI R8, RZ, 0x1f, R12 ;  /* 0x0000001fff087819 */ /* 0x000fe4000001140c */
[----:B------:R-:W-:Y:S02]  /*1d80*/  LEA R12, R16, 0xc100, 0x1 ;  /* 0x0000c100100c7811 */ /* 0x000fe400078e08ff */
[----:B------:R-:W-:Y:S02]  /*1d90*/  LEA R8, R10, 0xc100, 0x1 ;  /* 0x0000c1000a087811 */ /* 0x000fe400078e08ff */
        /* <DEDUP_REMOVED lines=9> */
[----:B-1----:R-:W-:Y:S02]  /*1e30*/  LEA R7, R13, 0xc100, 0x1 ;  /* 0x0000c1000d077811 */ /* 0x002fe400078e08ff */
[----:B------:R-:W-:Y:S02]  /*1e40*/  SHF.R.S32.HI R235, RZ, 0x1f, R213 ;  /* 0x0000001fffeb7819 */ /* 0x000fe400000114d5 */
[----:B------:R-:W-:Y:S01]  /*1e50*/  SHF.R.S32.HI R234, RZ, 0x1f, R212 ;  /* 0x0000001fffea7819 */ /* 0x000fe200000114d4 */
[----:B------:R1:W-:Y:S01]  /*1e60*/  STL [R1+0x40], R7 ;  /* 0x0000400701007387 */ /* 0x0003e20000100800 */
[----:B------:R-:W-:Y:S02]  /*1e70*/  SHF.R.S32.HI R229, RZ, 0x1f, R211 ;  /* 0x0000001fffe57819 */ /* 0x000fe400000114d3 */
[----:B------:R-:W-:Y:S01]  /*1e80*/  SHF.R.S32.HI R219, RZ, 0x1f, R205 ;  /* 0x0000001fffdb7819 */ /* 0x000fe200000114cd */
[----:B------:R2:W-:Y:S01]  /*1e90*/  STL [R1+0x3c], R8 ;  /* 0x00003c0801007387 */ /* 0x0005e20000100800 */
[----:B------:R-:W-:-:S02]  /*1ea0*/  SHF.R.S32.HI R218, RZ, 0x1f, R206 ;  /* 0x0000001fffda7819 */ /* 0x000fc400000114ce */
[----:B------:R-:W-:Y:S01]  /*1eb0*/  SHF.R.S32.HI R35, RZ, 0x1f, R35 ;  /* 0x0000001fff237819 */ /* 0x000fe20000011423 */
[----:B------:R3:W-:Y:S01]  /*1ec0*/  STL [R1+0x20], R0 ;  /* 0x0000200001007387 */ /* 0x0007e20000100800 */
[----:B------:R-:W-:Y:S02]  /*1ed0*/  SHF.R.S32.HI R32, RZ, 0x1f, R32 ;  /* 0x0000001fff207819 */ /* 0x000fe40000011420 */
[----:B------:R-:W-:Y:S02]  /*1ee0*/  SHF.R.S32.HI R29, RZ, 0x1f, R29 ;  /* 0x0000001fff1d7819 */ /* 0x000fe4000001141d */
[----:B------:R-:W-:Y:S02]  /*1ef0*/  SHF.R.S32.HI R26, RZ, 0x1f, R26 ;  /* 0x0000001fff1a7819 */ /* 0x000fe4000001141a */
[----:B------:R-:W-:Y:S02]  /*1f00*/  SHF.R.S32.HI R23, RZ, 0x1f, R23 ;  /* 0x0000001fff177819 */ /* 0x000fe40000011417 */
[----:B------:R-:W-:-:S02]  /*1f10*/  SHF.R.S32.HI R20, RZ, 0x1f, R20 ;  /* 0x0000001fff147819 */ /* 0x000fc40000011414 */
[----:B------:R-:W-:Y:S02]  /*1f20*/  SHF.R.S32.HI R14, RZ, 0x1f, R14 ;  /* 0x0000001fff0e7819 */ /* 0x000fe4000001140e */
[C---:B------:R-:W-:Y:S02]  /*1f30*/  IADD3 R192, R181.reuse, 0x800, RZ ;  /* 0x00000800b5c07810 */ /* 0x040fe40007ffe0ff */
[----:B------:R-:W-:Y:S02]  /*1f40*/  IADD3 R191, R181, 0x1000, RZ ;  /* 0x00001000b5bf7810 */ /* 0x000fe40007ffe0ff */
[C---:B-1----:R-:W-:Y:S02]  /*1f50*/  IADD3 R7, R11.reuse, -0x10, RZ ;  /* 0xfffffff00b077810 */ /* 0x042fe40007ffe0ff */
[C---:B------:R-:W-:Y:S01]  /*1f60*/  @P0 IADD3 R7, R11.reuse, 0x10, RZ ;  /* 0x000000100b070810 */ /* 0x040fe20007ffe0ff */
[----:B--2---:R-:W-:Y:S01]  /*1f70*/  IMAD.IADD R8, R11, 0x1, R9 ;  /* 0x000000010b087824 */ /* 0x004fe200078e0209 */
[----:B------:R-:W-:-:S03]  /*1f80*/  IADD3 R190, R181, 0x1800, RZ ;  /* 0x00001800b5be7810 */ /* 0x000fc60007ffe0ff */
[C---:B------:R-:W-:Y:S01]  /*1f90*/  IMAD.IADD R3, R6.reuse, 0x1, R7 ;  /* 0x0000000106037824 */ /* 0x040fe200078e0207 */
[C---:B------:R-:W-:Y:S01]  /*1fa0*/  IADD3 R189, R181.reuse, 0x2000, RZ ;  /* 0x00002000b5bd7810 */ /* 0x040fe20007ffe0ff */
[----:B---3--:R-:W-:Y:S01]  /*1fb0*/  IMAD.IADD R0, R6, 0x1, R8 ;  /* 0x0000000106007824 */ /* 0x008fe200078e0208 */
[----:B------:R-:W-:Y:S01]  /*1fc0*/  STL [R1+0x10], R8 ;  /* 0x0000100801007387 */ /* 0x000fe20000100800 */
[C---:B------:R-:W-:Y:S02]  /*1fd0*/  IADD3 R188, R181.reuse, 0x2800, RZ ;  /* 0x00002800b5bc7810 */ /* 0x040fe40007ffe0ff */
[C---:B------:R-:W-:Y:S01]  /*1fe0*/  IADD3 R187, R181.reuse, 0x3000, RZ ;  /* 0x00003000b5bb7810 */ /* 0x040fe20007ffe0ff */
[----:B------:R1:W-:Y:S01]  /*1ff0*/  STL [R1+0x1c], R0 ;  /* 0x00001c0001007387 */ /* 0x0003e20000100800 */
[C---:B------:R-:W-:Y:S02]  /*2000*/  IADD3 R186, R181.reuse, 0x3800, RZ ;  /* 0x00003800b5ba7810 */ /* 0x040fe40007ffe0ff */
[C---:B------:R-:W-:Y:S01]  /*2010*/  IADD3 R185, R181.reuse, 0x4000, RZ ;  /* 0x00004000b5b97810 */ /* 0x040fe20007ffe0ff */
[----:B------:R-:W-:Y:S01]  /*2020*/  STL [R1+0x8], R7 ;  /* 0x0000080701007387 */ /* 0x000fe20000100800 */
[----:B------:R-:W-:-:S02]  /*2030*/  IADD3 R184, R181, 0x4800, RZ ;  /* 0x00004800b5b87810 */ /* 0x000fc40007ffe0ff */
[C---:B------:R-:W-:Y:S02]  /*2040*/  IADD3 R183, R181.reuse, 0x5000, RZ ;  /* 0x00005000b5b77810 */ /* 0x040fe40007ffe0ff */
[----:B------:R-:W-:Y:S01]  /*2050*/  IADD3 R182, R181, 0x5800, RZ ;  /* 0x00005800b5b67810 */ /* 0x000fe20007ffe0ff */
[----:B-1----:R-:W-:-:S05]  /*2060*/  IMAD.IADD R0, R9, 0x1, R7 ;  /* 0x0000000109007824 */ /* 0x002fca00078e0207 */
[----:B------:R1:W-:Y:S04]  /*2070*/  STL [R1+0xc], R0 ;  /* 0x00000c0001007387 */ /* 0x0003e80000100800 */
[----:B------:R2:W-:Y:S01]  /*2080*/  STL [R1+0x18], R3 ;  /* 0x0000180301007387 */ /* 0x0005e20000100800 */
[----:B-1----:R-:W-:-:S05]  /*2090*/  IMAD.IADD R0, R6, 0x1, R0 ;  /* 0x0000000106007824 */ /* 0x002fca00078e0200 */
[----:B------:R2:W-:Y:S02]  /*20a0*/  STL [R1+0x14], R0 ;  /* 0x0000140001007387 */ /* 0x0005e40000100800 */
.L_x_1456:
[----:B------:R-:W-:-:S04]  /*20b0*/  IMAD.MOV.U32 R2, RZ, RZ, 0x4 ;  /* 0x00000004ff027424 */ /* 0x000fc800078e00ff */
[----:B--2---:R-:W-:-:S05]  /*20c0*/  IMAD.WIDE R2, R247, R2, c[0x0][0x588] ;  /* 0x00016200f7027625 */ /* 0x004fca00078e0202 */
        /* <DEDUP_REMOVED lines=12> */
[----:B------:R-:W-:Y:S01]  /*2190*/  IMAD.MOV.U32 R129, RZ, RZ, RZ ;  /* 0x000000ffff817224 */ /* 0x000fe200078e00ff */
[----:B------:R-:W-:Y:S01]  /*21a0*/  CS2R R12, SRZ ;  /* 0x00000000000c7805 */ /* 0x000fe2000001ff00 */
        /* <DEDUP_REMOVED lines=25> */
.L_x_1278:
[----:B------:R-:W-:-:S04]  /*2340*/  ISETP.NE.U32.AND P0, PT, RZ, c[0x0][0x368], PT ;  /* 0x0000da00ff007a0c */ /* 0x000fc80003f05070 */
[----:B------:R-:W-:-:S13]  /*2350*/  ISETP.NE.AND.EX P0, PT, RZ, c[0x0][0x36c], PT, P0 ;  /* 0x0000db00ff007a0c */ /* 0x000fda0003f05300 */
[----:B------:R-:W-:Y:S05]  /*2360*/  @!P0 BRA `(.L_x_1279) ;  /* 0x0000004000008947 */ /* 0x000fea0003800000 */
[----:B---3--:R-:W-:-:S04]  /*2370*/  IADD3 R4, P0, R249, c[0x0][0x368], RZ ;  /* 0x0000da00f9047a10 */ /* 0x008fc80007f1e0ff */
[----:B------:R-:W-:-:S05]  /*2380*/  IADD3.X R5, R250, c[0x0][0x36c], RZ, P0, !PT ;  /* 0x0000db00fa057a10 */ /* 0x000fca00007fe4ff */
[----:B------:R1:W5:Y:S01]  /*2390*/  LDG.E R8, [R4.64] ;  /* 0x0000000804087981 */ /* 0x000362000c1e1900 */
[----:B------:R-:W-:Y:S05]  /*23a0*/  BRA `(.L_x_1280) ;  /* 0x0000005000007947 */ /* 0x000fea0003800000 */
.L_x_1279:
[----:B------:R-:W-:Y:S01]  /*23b0*/  MOV R8, UR6 ;  /* 0x0000000600087c02 */ /* 0x000fe20008000f00 */
[----:B------:R-:W-:Y:S05]  /*23c0*/  @!P5 BRA `(.L_x_1280) ;  /* 0x000000300000d947 */ /* 0x000fea0003800000 */
[----:B---3--:R-:W2:Y:S04]  /*23d0*/  LDG.E R6, [R4.64] ;  /* 0x0000000804067981 */ /* 0x008ea8000c1e1900 */
[----:B------:R-:W2:Y:S02]  /*23e0*/  LDG.E R0, [R4.64+0x4] ;  /* 0x0000040804007981 */ /* 0x000ea4000c1e1900 */
[----:B--2---:R-:W-:Y:S02]  /*23f0*/  IADD3 R8, -R6, R0, RZ ;  /* 0x0000000006087210 */ /* 0x004fe40007ffe1ff */
.L_x_1280:
[----:B-1-3--:R1:W2:Y:S04]  /*2400*/  @P6 LDG.E R5, [R2.64] ;  /* 0x0000000802056981 */ /* 0x00a2a8000c1e1900 */
[----:B------:R1:W2:Y:S01]  /*2410*/  @P6 LDG.E R4, [R2.64+0x4] ;  /* 0x0000040802046981 */ /* 0x0002a2000c1e1900 */
[----:B------:R-:W-:Y:S01]  /*2420*/  ISETP.NE.U32.AND P0, PT, RZ, c[0x0][0x378], PT ;  /* 0x0000de00ff007a0c */ /* 0x000fe20003f05070 */
[----:B-----5:R-:W-:-:S03]  /*2430*/  IMAD.MOV.U32 R128, RZ, RZ, R8 ;  /* 0x000000ffff807224 */ /* 0x020fc600078e0008 */
[----:B------:R-:W-:Y:S01]  /*2440*/  ISETP.NE.AND.EX P1, PT, RZ, c[0x0][0x37c], PT, P0 ;  /* 0x0000df00ff007a0c */ /* 0x000fe20003f25300 */
[----:B------:R-:W-:Y:S02]  /*2450*/  IMAD.MOV.U32 R0, RZ, RZ, c[0x0][0x2c4] ;  /* 0x0000b100ff007624 */ /* 0x000fe400078e00ff */
[----:B------:R-:W-:-:S03]  /*2460*/  IMAD.SHL.U32 R239, R245, 0x80, RZ ;  /* 0x00000080f5ef7824 */ /* 0x000fc600078e00ff */
[----:B------:R-:W-:Y:S01]  /*2470*/  ISETP.NE.AND P2, PT, R0, 0x1, PT ;  /* 0x000000010000780c */ /* 0x000fe20003f45270 */
[----:B------:R-:W-:Y:S01]  /*2480*/  IMAD.MOV.U32 R67, RZ, RZ, c[0x0][0x228] ;  /* 0x00008a00ff437624 */ /* 0x000fe200078e00ff */
[----:B------:R-:W-:Y:S01]  /*2490*/  IADD3 R0, R239, 0x7f, RZ ;  /* 0x0000007fef007810 */ /* 0x000fe20007ffe0ff */
[----:B------:R-:W-:-:S04]  /*24a0*/  IMAD.IADD R7, R8, 0x1, -R238 ;  /* 0x0000000108077824 */ /* 0x000fc800078e0aee */
[----:B-1----:R-:W-:-:S04]  /*24b0*/  @P1 IADD3 R2, P0, R249, c[0x0][0x378], RZ ;  /* 0x0000de00f9021a10 */ /* 0x002fc80007f1e0ff */
[----:B------:R-:W-:-:S05]  /*24c0*/  @P1 IADD3.X R3, R250, c[0x0][0x37c], RZ, P0, !PT ;  /* 0x0000df00fa031a10 */ /* 0x000fca00007fe4ff */
[----:B------:R1:W5:Y:S01]  /*24d0*/  @P1 LDG.E R128, [R2.64] ;  /* 0x0000000802801981 */ /* 0x000362000c1e1900 */
[----:B------:R-:W-:Y:S01]  /*24e0*/  LOP3.LUT R9, R246, 0xff0000, RZ, 0xc0, !PT ;  /* 0x00ff0000f6097812 */ /* 0x000fe200078ec0ff */
[----:B------:R-:W-:Y:S01]  /*24f0*/  BSSY B0, `(.L_x_1281) ;  /* 0x0000038000007945 */ /* 0x000fe20003800000 */
[----:B------:R-:W-:-:S04]  /*2500*/  LOP3.LUT R217, R217, 0xffffffdf, RZ, 0xc0, !PT ;  /* 0xffffffdfd9d97812 */ /* 0x000fc800078ec0ff */
[----:B------:R-:W-:Y:S01]  /*2510*/  @P2 LOP3.LUT R217, R217, 0x20, RZ, 0xfc, !PT ;  /* 0x00000020d9d92812 */ /* 0x000fe200078efcff */
[----:B-1----:R-:W-:Y:S01]  /*2520*/  @P2 IMAD.HI.U32 R2, R0, c[0x0][0x2c8], RZ ;  /* 0x0000b20000022a27 */ /* 0x002fe200078e00ff */
[----:B------:R-:W-:-:S04]  /*2530*/  LOP3.LUT R3, R246, 0xff000000, RZ, 0xc0, !PT ;  /* 0xff000000f6037812 */ /* 0x000fc800078ec0ff */
[----:B------:R-:W-:Y:S02]  /*2540*/  @P2 SHF.R.U32.HI R0, RZ, c[0x0][0x2cc], R2 ;  /* 0x0000b300ff002a19 */ /* 0x000fe40000011602 */
[----:B------:R-:W-:Y:S01]  /*2550*/  SHF.R.U32.HI R6, RZ, 0x8, R3 ;  /* 0x00000008ff067819 */ /* 0x000fe20000011603 */
[----:B--2---:R-:W-:-:S04]  /*2560*/  @P6 IMAD.IADD R67, R4, 0x1, -R5 ;  /* 0x0000000104436824 */ /* 0x004fc800078e0a05 */
[----:B------:R-:W-:-:S05]  /*2570*/  IMAD.IADD R240, R7, 0x1, R67 ;  /* 0x0000000107f07824 */ /* 0x000fca00078e0243 */
[C---:B------:R-:W-:Y:S02]  /*2580*/  IADD3 R122, R240.reuse, 0x40, -R241 ;  /* 0x00000040f07a7810 */ /* 0x040fe40007ffe8f1 */
[----:B------:R-:W-:-:S03]  /*2590*/  IADD3 R2, R240, 0x3f, RZ ;  /* 0x0000003ff0027810 */ /* 0x000fc60007ffe0ff */
[----:B------:R-:W-:Y:S01]  /*25a0*/  IMAD.IADD R0, R122, 0x1, R0 ;  /* 0x000000017a007824 */ /* 0x000fe200078e0200 */
[----:B------:R-:W-:-:S04]  /*25b0*/  SHF.R.S32.HI R4, RZ, 0x1f, R2 ;  /* 0x0000001fff047819 */ /* 0x000fc80000011402 */
[----:B------:R-:W-:Y:S02]  /*25c0*/  SHF.R.S32.HI R5, RZ, 0x1f, R0 ;  /* 0x0000001fff057819 */ /* 0x000fe40000011400 */
[----:B------:R-:W-:Y:S02]  /*25d0*/  LEA.HI R3, R4, R2, RZ, 0x6 ;  /* 0x0000000204037211 */ /* 0x000fe400078f30ff */
[----:B------:R-:W-:Y:S02]  /*25e0*/  LEA.HI R2, R9, R6, RZ, 0x10 ;  /* 0x0000000609027211 */ /* 0x000fe400078f80ff */
[----:B------:R-:W-:Y:S02]  /*25f0*/  LEA.HI R0, R5, R0, RZ, 0x6 ;  /* 0x0000000005007211 */ /* 0x000fe400078f30ff */
[----:B------:R-:W-:Y:S02]  /*2600*/  LOP3.LUT R14, R2, 0xff, RZ, 0xc0, !PT ;  /* 0x000000ff020e7812 */ /* 0x000fe400078ec0ff */
[----:B------:R-:W-:-:S02]  /*2610*/  SHF.R.S32.HI R121, RZ, 0x6, R3 ;  /* 0x00000006ff797819 */ /* 0x000fc40000011403 */
[----:B------:R-:W-:Y:S01]  /*2620*/  SHF.R.S32.HI R0, RZ, 0x6, R0 ;  /* 0x00000006ff007819 */ /* 0x000fe20000011400 */
[----:B------:R1:W-:Y:S01]  /*2630*/  STL [R1], R14 ;  /* 0x0000000e01007387 */ /* 0x0003e20000100800 */
[----:B------:R-:W-:Y:S02]  /*2640*/  SHF.R.U32.HI R245, RZ, 0x10, R2 ;  /* 0x00000010fff57819 */ /* 0x000fe40000011602 */
[----:B------:R-:W-:Y:S01]  /*2650*/  IMNMX R6, R121, R0, PT ;  /* 0x0000000079067217 */ /* 0x000fe20003800200 */
[----:B------:R-:W-:Y:S01]  /*2660*/  IMAD.MOV.U32 R0, RZ, RZ, RZ ;  /* 0x000000ffff007224 */ /* 0x000fe200078e00ff */
[C---:B------:R-:W-:Y:S02]  /*2670*/  ISETP.NE.AND P1, PT, R245.reuse, RZ, PT ;  /* 0x000000fff500720c */ /* 0x040fe40003f25270 */
[----:B------:R-:W-:Y:S02]  /*2680*/  ISETP.GE.AND P0, PT, R6, 0x1, PT ;  /* 0x000000010600780c */ /* 0x000fe40003f06270 */
[----:B------:R-:W-:-:S11]  /*2690*/  SEL R119, R245, c[0x0][0x338], P1 ;  /* 0x0000ce00f5777a07 */ /* 0x000fd60000800000 */
[----:B------:R-:W-:Y:S05]  /*26a0*/  @!P0 BRA `(.L_x_1282) ;  /* 0x000001c000008947 */ /* 0x000fea0003800000 */
[----:B------:R-:W-:Y:S01]  /*26b0*/  IABS R2, R119 ;  /* 0x0000007700027213 */ /* 0x000fe20000000000 */
[----:B------:R-:W-:Y:S01]  /*26c0*/  IMAD.MOV.U32 R4, RZ, RZ, RZ ;  /* 0x000000ffff047224 */ /* 0x000fe200078e00ff */
[----:B------:R-:W-:Y:S02]  /*26d0*/  IADD3 R9, R119, -0x1, R6 ;  /* 0xffffffff77097810 */ /* 0x000fe40007ffe006 */
[----:B------:R-:W2:Y:S02]  /*26e0*/  I2F.RP R0, R2 ;  /* 0x0000000200007306 */ /* 0x000ea40000209400 */
[----:B------:R-:W-:-:S06]  /*26f0*/  IABS R11, R9 ;  /* 0x00000009000b7213 */ /* 0x000fcc0000000000 */
[----:B--2---:R-:W2:Y:S02]  /*2700*/  MUFU.RCP R0, R0 ;  /* 0x0000000000007308 */ /* 0x004ea40000001000 */
[----:B--2---:R-:W-:-:S06]  /*2710*/  IADD3 R0, R0, 0xffffffe, RZ ;  /* 0x0ffffffe00007810 */ /* 0x004fcc0007ffe0ff */
[----:B------:R-:W2:Y:S02]  /*2720*/  F2I.FTZ.U32.TRUNC.NTZ R5, R0 ;  /* 0x0000000000057305 */ /* 0x000ea4000021f000 */
[----:B--2---:R-:W-:-:S04]  /*2730*/  IMAD.MOV R0, RZ, RZ, -R5 ;  /* 0x000000ffff007224 */ /* 0x004fc800078e0a05 */
        /* <DEDUP_REMOVED lines=19> */
.L_x_1282:
[----:B------:R-:W-:Y:S05]  /*2870*/  BSYNC B0 ;  /* 0x0000000000007941 */ /* 0x000fea0003800000 */
.L_x_1281:
        /* <DEDUP_REMOVED lines=16> */
[----:B------:R-:W2:Y:S01]  /*2980*/  S2R R4, SR_TID.X ;  /* 0x0000000000047919 */ /* 0x000ea20000002100 */
[----:B------:R-:W-:Y:S01]  /*2990*/  SHF.R.S32.HI R2, RZ, 0x1f, R12 ;  /* 0x0000001fff027819 */ /* 0x000fe2000001140c */
[----:B------:R-:W-:Y:S01]  /*29a0*/  IMAD.MOV.U32 R5, RZ, RZ, c[0x0][0x238] ;  /* 0x00008e00ff057624 */ /* 0x000fe200078e00ff */
[----:B------:R-:W-:Y:S01]  /*29b0*/  LOP3.LUT R23, R246, 0xffff, RZ, 0xc0, !PT ;  /* 0x0000fffff6177812 */ /* 0x000fe200078ec0ff */
[----:B------:R-:W-:Y:S01]  /*29c0*/  IMAD.MOV.U32 R124, RZ, RZ, 0x6 ;  /* 0x00000006ff7c7424 */ /* 0x000fe200078e00ff */
[----:B------:R-:W-:Y:S01]  /*29d0*/  IADD3 R57, R0, -0x1, RZ ;  /* 0xffffffff00397810 */ /* 0x000fe20007ffe0ff */
[C---:B------:R-:W-:Y:S01]  /*29e0*/  IMAD.SHL.U32 R127, R5.reuse, 0x40, RZ ;  /* 0x00000040057f7824 */ /* 0x040fe200078e00ff */
[----:B------:R-:W-:Y:S01]  /*29f0*/  SEL R9, R252, RZ, !P6 ;  /* 0x000000fffc097207 */ /* 0x000fe20007000000 */
[----:B------:R-:W-:Y:S01]  /*2a00*/  IMAD.MOV.U32 R125, RZ, RZ, 0x5 ;  /* 0x00000005ff7d7424 */ /* 0x000fe200078e00ff */
[C---:B------:R-:W-:Y:S01]  /*2a10*/  SHF.L.U64.HI R126, R5.reuse, R124, c[0x0][0x23c] ;  /* 0x00008f00057e7619 */ /* 0x040fe2000001027c */
[----:B------:R-:W-:Y:S01]  /*2a20*/  IMAD.SHL.U32 R132, R5, 0x20, RZ ;  /* 0x0000002005847824 */ /* 0x000fe200078e00ff */
[----:B------:R-:W-:-:S02]  /*2a30*/  ISETP.NE.U32.AND P2, PT, RZ, c[0x0][0x340], PT ;  /* 0x0000d000ff007a0c */ /* 0x000fc40003f45070 */
[----:B------:R-:W-:Y:S02]  /*2a40*/  SHF.L.U64.HI R125, R5, R125, c[0x0][0x23c] ;  /* 0x00008f00057d7619 */ /* 0x000fe4000001027d */
[----:B------:R-:W-:Y:S02]  /*2a50*/  ISETP.NE.AND.EX P4, PT, RZ, c[0x0][0x344], PT, P2 ;  /* 0x0000d100ff007a0c */ /* 0x000fe40003f85320 */
[----:B------:R-:W-:Y:S02]  /*2a60*/  ISETP.GE.AND P5, PT, R205, c[0x0][0x1d4], PT ;  /* 0x00007500cd007a0c */ /* 0x000fe40003fa6270 */
[----:B------:R-:W-:Y:S02]  /*2a70*/  P2R R11, PR, RZ, 0x10 ;  /* 0x00000010ff0b7803 */ /* 0x000fe40000000000 */
[----:B--2---:R-:W-:-:S04]  /*2a80*/  SHF.R.S32.HI R10, RZ, 0x1f, R4 ;  /* 0x0000001fff0a7819 */ /* 0x004fc80000011404 */
[----:B------:R-:W-:-:S04]  /*2a90*/  LEA.HI R10, R10, R4, RZ, 0x3 ;  /* 0x000000040a0a7211 */ /* 0x000fc800078f18ff */
[----:B------:R-:W-:-:S04]  /*2aa0*/  SHF.R.S32.HI R10, RZ, 0x3, R10 ;  /* 0x00000003ff0a7819 */ /* 0x000fc8000001140a */
[----:B------:R-:W-:Y:S01]  /*2ab0*/  IADD3 R68, P0, R10, R12, RZ ;  /* 0x0000000c0a447210 */ /* 0x000fe20007f1e0ff */
[----:B------:R-:W-:-:S03]  /*2ac0*/  IMAD.IADD R116, R67, 0x1, -R10 ;  /* 0x0000000143747824 */ /* 0x000fc600078e0a0a */
[----:B------:R-:W-:Y:S01]  /*2ad0*/  LEA.HI.X.SX32 R69, R10, R2, 0x1, P0 ;  /* 0x000000020a457211 */ /* 0x000fe200000f0eff */
[----:B------:R-:W-:Y:S01]  /*2ae0*/  IMAD.WIDE.U32 R2, R68, c[0x0][0x238], R202 ;  /* 0x00008e0044027a25 */ /* 0x000fe200078e00ca */
[----:B------:R-:W-:Y:S02]  /*2af0*/  SEL R10, R251, RZ, !P6 ;  /* 0x000000fffb0a7207 */ /* 0x000fe40007000000 */
[----:B------:R-:W-:Y:S01]  /*2b00*/  ISETP.GE.AND P6, PT, R202, c[0x0][0x1d4], PT ;  /* 0x00007500ca007a0c */ /* 0x000fe20003fc6270 */
[----:B------:R-:W-:Y:S02]  /*2b10*/  IMAD R4, R69, c[0x0][0x238], RZ ;  /* 0x00008e0045047a24 */ /* 0x000fe400078e02ff */
[----:B------:R-:W-:Y:S02]  /*2b20*/  IMAD R0, R57, -0x40, R116 ;  /* 0xffffffc039007824 */ /* 0x000fe400078e0274 */
[----:B------:R-:W-:-:S03]  /*2b30*/  IMAD R4, R68, c[0x0][0x23c], R4 ;  /* 0x00008f0044047a24 */ /* 0x000fc600078e0204 */
[C---:B------:R-:W-:Y:S01]  /*2b40*/  ISETP.GT.AND P0, PT, R0.reuse, 0x20, PT ;  /* 0x000000200000780c */ /* 0x040fe20003f04270 */
[----:B------:R-:W-:Y:S01]  /*2b50*/  IMAD.IADD R3, R3, 0x1, R4 ;  /* 0x0000000103037824 */ /* 0x000fe200078e0204 */
[----:B------:R-:W-:Y:S01]  /*2b60*/  ISETP.GE.AND P1, PT, R0, 0x1, PT ;  /* 0x000000010000780c */ /* 0x000fe20003f26270 */
[----:B------:R-:W-:Y:S02]  /*2b70*/  IMAD R4, R9, c[0x0][0x248], RZ ;  /* 0x0000920009047a24 */ /* 0x000fe400078e02ff */
[----:B------:R-:W-:-:S04]  /*2b80*/  IMAD.WIDE.U32 R2, R23, c[0x0][0x240], R2 ;  /* 0x0000900017027a25 */ /* 0x000fc800078e0002 */
[----:B------:R-:W-:Y:S02]  /*2b90*/  IMAD R3, R23, c[0x0][0x244], R3 ;  /* 0x0000910017037a24 */ /* 0x000fe400078e0203 */
[C---:B------:R-:W-:Y:S02]  /*2ba0*/  IMAD R4, R10.reuse, c[0x0][0x24c], R4 ;  /* 0x000093000a047a24 */ /* 0x040fe400078e0204 */
[----:B------:R-:W-:Y:S01]  /*2bb0*/  IMAD.WIDE.U32 R78, R10, c[0x0][0x248], R2 ;  /* 0x000092000a4e7a25 */ /* 0x000fe200078e0002 */
[----:B------:R-:W-:-:S03]  /*2bc0*/  SHF.R.S32.HI R3, RZ, 0x1f, R57 ;  /* 0x0000001fff037819 */ /* 0x000fc60000011439 */
[----:B------:R-:W-:Y:S02]  /*2bd0*/  IMAD.IADD R77, R79, 0x1, R4 ;  /* 0x000000014f4d7824 */ /* 0x000fe400078e0204 */
[----:B------:R-:W-:Y:S02]  /*2be0*/  IMAD.MOV.U32 R76, RZ, RZ, R78 ;  /* 0x000000ffff4c7224 */ /* 0x000fe400078e004e */
[----:B------:R-:W-:Y:S02]  /*2bf0*/  IMAD R2, R126, R57, RZ ;  /* 0x000000397e027224 */ /* 0x000fe400078e02ff */
[----:B------:R-:W-:-:S04]  /*2c00*/  IMAD.WIDE.U32 R6, R57, R127, R76 ;  /* 0x0000007f39067225 */ /* 0x000fc800078e004c */
[----:B------:R-:W-:Y:S01]  /*2c10*/  IMAD R0, R3, R127, R2 ;  /* 0x0000007f03007224 */ /* 0x000fe200078e0202 */
[----:B------:R-:W-:Y:S02]  /*2c20*/  @P0 IADD3 R3, P2, R132, R6, RZ ;  /* 0x0000000684030210 */ /* 0x000fe40007f5e0ff */
[----:B------:R-:W-:Y:S01]  /*2c30*/  @P1 LEA R4, P3, R6, c[0x0][0x220], 0x1 ;  /* 0x0000880006041a11 */ /* 0x000fe200078608ff */
[----:B------:R-:W-:-:S04]  /*2c40*/  IMAD.IADD R0, R7, 0x1, R0 ;  /* 0x0000000107007824 */ /* 0x000fc800078e0200 */
[----:B------:R-:W-:Y:S01]  /*2c50*/  @P0 IMAD.X R7, R0, 0x1, R125, P2 ;  /* 0x0000000100070824 */ /* 0x000fe200010e067d */
[----:B------:R-:W-:Y:S02]  /*2c60*/  @P0 LEA R2, P2, R3, c[0x0][0x220], 0x1 ;  /* 0x0000880003020a11 */ /* 0x000fe400078408ff */
[----:B------:R-:W-:Y:S02]  /*2c70*/  @P1 LEA.HI.X R5, R6, c[0x0][0x224], R0, 0x1, P3 ;  /* 0x0000890006051a11 */ /* 0x000fe400018f0c00 */
[----:B------:R-:W-:Y:S02]  /*2c80*/  @P4 IADD3 R6, P3, R249, c[0x0][0x340], RZ ;  /* 0x0000d000f9064a10 */ /* 0x000fe40007f7e0ff */
[----:B------:R-:W-:Y:S01]  /*2c90*/  @P0 LEA.HI.X R3, R3, c[0x0][0x224], R7, 0x1, P2 ;  /* 0x0000890003030a11 */ /* 0x000fe200010f0c07 */
[----:B------:R-:W-:Y:S01]  /*2ca0*/  @!PT LDS RZ, [RZ] ;  /* 0x00000000fffff984 */ /* 0x000fe20000000800 */
[----:B------:R-:W-:Y:S01]  /*2cb0*/  @!PT LDS RZ, [RZ] ;  /* 0x00000000fffff984 */ /* 0x000fe20000000800 */
[----:B------:R-:W-:Y:S01]  /*2cc0*/  @!PT LDS RZ, [RZ] ;  /* 0x00000000fffff984 */ /* 0x000fe20000000800 */
[----:B------:R2:W-:Y:S01]  /*2cd0*/  @P1 LDGSTS.E.BYPASS.LTC128B.128 [R193+0x6100], [R4.64], !P6 ;  /* 0x0610000004c11fae */ /* 0x0005e2000f101d48 */
[----:B------:R-:W-:Y:S02]  /*2ce0*/  @P4 IADD3.X R7, R250, c[0x0][0x344], RZ, P3, !PT ;  /* 0x0000d100fa074a10 */ /* 0x000fe40001ffe4ff */
[----:B------:R-:W-:Y:S01]  /*2cf0*/  ISETP.NE.AND P3, PT, R11, RZ, PT ;  /* 0x000000ff0b00720c */ /* 0x000fe20003f65270 */
[----:B------:R2:W-:Y:S01]  /*2d00*/  @P1 LDGSTS.E.BYPASS.LTC128B.128 [R193+0x8100], [R4.64+0x80], !P5 ;  /* 0x0810008004c11fae */ /* 0x0005e2000e901d48 */
[----:B------:R-:W-:-:S11]  /*2d10*/  ISETP.GE.AND P4, PT, R206, c[0x0][0x1d4], PT ;  /* 0x00007500ce007a0c */ /* 0x000fd60003f86270 */
[----:B------:R-:W3:Y:S01]  /*2d20*/  @P3 LDG.E R0, [R6.64] ;  /* 0x0000000806003981 */ /* 0x000ee2000c1e1900 */
[----:B------:R-:W-:-:S03]  /*2d30*/  ISETP.GE.AND P2, PT, R102, c[0x0][0x27c], PT ;  /* 0x00009f0066007a0c */ /* 0x000fc60003f46270 */
[----:B------:R2:W-:Y:S01]  /*2d40*/  @P1 LDGSTS.E.BYPASS.LTC128B.128 [R193+0xa100], [R4.64+0x100], !P4 ;  /* 0x0a10010004c11fae */ /* 0x0005e2000e101d48 */
[----:B------:R-:W-:Y:S01]  /*2d50*/  IMAD.MOV.U32 R120, RZ, RZ, c[0x0][0x27c] ;  /* 0x00009f00ff787624 */ /* 0x000fe200078e00ff */
[----:B------:R-:W-:Y:S02]  /*2d60*/  LOP3.LUT R217, R217, 0xfffffffd, RZ, 0xc0, !PT ;  /* 0xfffffffdd9d97812 */ /* 0x000fe400078ec0ff */
[----:B------:R2:W-:Y:S04]  /*2d70*/  @P0 LDGSTS.E.BYPASS.LTC128B.128 [R193+0x7100], [R2.64], !P6 ;  /* 0x0710000002c10fae */ /* 0x0005e8000f101d48 */
[----:B------:R2:W-:Y:S04]  /*2d80*/  @P0 LDGSTS.E.BYPASS.LTC128B.128 [R193+0x9100], [R2.64+0x80], !P5 ;  /* 0x0910008002c10fae */ /* 0x0005e8000e901d48 */
[----:B------:R2:W-:Y:S01]  /*2d90*/  @P0 LDGSTS.E.BYPASS.LTC128B.128 [R193+0xb100], [R2.64+0x100], !P4 ;  /* 0x0b10010002c10fae */ /* 0x0005e2000e101d48 */
[----:B------:R-:W-:-:S03]  /*2da0*/  SHF.R.S32.HI R141, RZ, 0x1f, R140 ;  /* 0x0000001fff8d7819 */ /* 0x000fc6000001148c */
[----:B------:R-:W0:Y:S01]  /*2db0*/  LDGDEPBAR ;  /* 0x00000000000079af */ /* 0x000e220000000000 */
[----:B------:R-:W-:Y:S01]  /*2dc0*/  WARPSYNC 0xffffffff ;  /* 0xffffffff00007948 */ /* 0x000fe20003800000 */
[----:B------:R-:W-:Y:S01]  /*2dd0*/  SHF.R.S32.HI R11, RZ, 0x1f, R215 ;  /* 0x0000001fff0b7819 */ /* 0x000fe200000114d7 */
[----:B------:R-:W-:Y:S01]  /*2de0*/  IMAD.SHL.U32 R120, R120, 0x2, RZ ;  /* 0x0000000278787824 */ /* 0x000fe200078e00ff */
[----:B------:R-:W-:Y:S02]  /*2df0*/  @P2 LOP3.LUT R217, R217, 0x2, RZ, 0xfc, !PT ;  /* 0x00000002d9d92812 */ /* 0x000fe400078efcff */
[----:B-----5:R-:W-:Y:S02]  /*2e00*/  SHF.R.S32.HI R17, RZ, 0x1f, R128 ;  /* 0x0000001fff117819 */ /* 0x020fe40000011480 */
[----:B---3--:R-:W-:Y:S01]  /*2e10*/  @P3 SHF.R.S32.HI R16, RZ, 0x1f, R0 ;  /* 0x0000001fff103819 */ /* 0x008fe20000011400 */
[----:B------:R-:W-:Y:S02]  /*2e20*/  @!P3 IMAD.MOV.U32 R0, RZ, RZ, R251 ;  /* 0x000000ffff00b224 */ /* 0x000fe400078e00fb */
[----:B------:R-:W-:-:S02]  /*2e30*/  @!P3 IMAD.MOV.U32 R16, RZ, RZ, R252 ;  /* 0x000000ffff10b224 */ /* 0x000fc400078e00fc */
[----:B--2---:R-:W-:Y:S01]  /*2e40*/  IMAD R6, R11, c[0x0][0x280], RZ ;  /* 0x0000a0000b067a24 */ /* 0x004fe200078e02ff */
[----:B------:R-:W-:Y:S01]  /*2e50*/  ISETP.GE.AND P1, PT, R106, c[0x0][0x27c], PT ;  /* 0x00009f006a007a0c */ /* 0x000fe20003f26270 */
[----:B------:R-:W-:Y:S01]  /*2e60*/  IMAD.WIDE.U32 R4, R215, c[0x0][0x280], R140 ;  /* 0x0000a000d7047a25 */ /* 0x000fe200078e008c */
[----:B------:R-:W-:Y:S01]  /*2e70*/  ISETP.GE.AND P0, PT, R105, c[0x0][0x27c], PT ;  /* 0x00009f0069007a0c */ /* 0x000fe20003f06270 */
[----:B------:R-:W-:Y:S01]  /*2e80*/  BAR.SYNC.DEFER_BLOCKING 0x0 ;  /* 0x0000000000007b1d */ /* 0x000fe20000010000 */
[----:B------:R-:W-:Y:S01]  /*2e90*/  LOP3.LUT R217, R217, 0xfffffffe, RZ, 0xc0, !PT ;  /* 0xfffffffed9d97812 */ /* 0x000fe200078ec0ff */
[----:B------:R-:W-:Y:S01]  /*2ea0*/  IMAD R6, R215, c[0x0][0x284], R6 ;  /* 0x0000a100d7067a24 */ /* 0x000fe200078e0206 */
[----:B------:R-:W-:Y:S01]  /*2eb0*/  MOV R131, c[0x0][0x290] ;  /* 0x0000a40000837a02 */ /* 0x000fe20000000f00 */
[----:B------:R-:W-:-:S02]  /*2ec0*/  IMAD.WIDE.U32 R2, R23, c[0x0][0x260], R202 ;  /* 0x0000980017027a25 */ /* 0x000fc400078e00ca */
[----:B------:R-:W-:Y:S02]  /*2ed0*/  ULDC.U8 UR5, c[0x0][0x298] ;  /* 0x0000a60000057ab9 */ /* 0x000fe40000000000 */
[----:B------:R-:W-:Y:S02]  /*2ee0*/  IMAD R7, R9, c[0x0][0x268], RZ ;  /* 0x00009a0009077a24 */ /* 0x000fe400078e02ff */
[----:B------:R-:W-:Y:S01]  /*2ef0*/  IMAD.IADD R9, R5, 0x1, R6 ;  /* 0x0000000105097824 */ /* 0x000fe200078e0206 */
[----:B------:R-:W-:Y:S01]  /*2f00*/  @P1 LOP3.LUT R217, R217, 0x1, RZ, 0xfc, !PT ;  /* 0x00000001d9d91812 */ /* 0x000fe200078efcff */
[----:B------:R-:W-:Y:S01]  /*2f10*/  IMAD R5, R11, c[0x0][0x290], RZ ;  /* 0x0000a4000b057a24 */ /* 0x000fe200078e02ff */
[----:B------:R-:W-:Y:S01]  /*2f20*/  SEL R11, RZ, c[0x0][0x27c], !P1 ;  /* 0x00009f00ff0b7a07 */ /* 0x000fe20004800000 */
[----:B------:R-:W-:Y:S01]  /*2f30*/  IMAD R3, R23, c[0x0][0x264], R3 ;  /* 0x0000990017037a24 */ /* 0x000fe200078e0203 */
[----:B------:R-:W-:Y:S01]  /*2f40*/  LOP3.LUT R217, R217, 0xfffffffb, RZ, 0xc0, !PT ;  /* 0xfffffffbd9d97812 */ /* 0x000fe200078ec0ff */
[----:B------:R-:W-:Y:S01]  /*2f50*/  IMAD.IADD R117, R8, 0x1, R13 ;  /* 0x0000000108757824 */ /* 0x000fe200078e020d */
[----:B------:R-:W-:Y:S01]  /*2f60*/  SEL R13, RZ, c[0x0][0x27c], !P0 ;  /* 0x00009f00ff0d7a07 */ /* 0x000fe20004000000 */
[----:B------:R-:W-:Y:S01]  /*2f70*/  IMAD.MOV.U32 R8, RZ, RZ, R4 ;  /* 0x000000ffff087224 */ /* 0x000fe200078e0004 */
[----:B------:R-:W-:Y:S01]  /*2f80*/  @P0 LOP3.LUT R217, R217, 0x4, RZ, 0xfc, !PT ;  /* 0x00000004d9d90812 */ /* 0x000fe200078efcff */
[----:B-1----:R-:W-:-:S02]  /*2f90*/  IMAD R14, R215, c[0x0][0x294], R5 ;  /* 0x0000a500d70e7a24 */ /* 0x002fc400078e0205 */
[----:B------:R-:W-:Y:S01]  /*2fa0*/  IMAD.WIDE.U32 R70, R10, c[0x0][0x268], R2 ;  /* 0x00009a000a467a25 */ /* 0x000fe200078e0002 */
[----:B------:R-:W-:-:S03]  /*2fb0*/  LOP3.LUT R217, R217, 0xffffffef, RZ, 0xc0, !PT ;  /* 0xffffffefd9d97812 */ /* 0x000fc600078ec0ff */
[----:B------:R-:W-:Y:S01]  /*2fc0*/  IMAD.WIDE.U32 R4, R215, c[0x0][0x280], R102 ;  /* 0x0000a000d7047a25 */ /* 0x000fe200078e0066 */
[----:B------:R-:W-:-:S03]  /*2fd0*/  LOP3.LUT R217, R217, 0xfffffff7, RZ, 0xc0, !PT ;  /* 0xfffffff7d9d97812 */ /* 0x000fc600078ec0ff */
[----:B------:R-:W-:Y:S01]  /*2fe0*/  IMAD R24, R10, c[0x0][0x26c], R7 ;  /* 0x00009b000a187a24 */ /* 0x000fe200078e0207 */
[----:B------:R-:W-:Y:S01]  /*2ff0*/  SEL R10, RZ, c[0x0][0x27c], !P2 ;  /* 0x00009f00ff0a7a07 */ /* 0x000fe20005000000 */
[----:B------:R-:W-:-:S04]  /*3000*/  IMAD.WIDE.U32 R2, R215, c[0x0][0x290], R140 ;  /* 0x0000a400d7027a25 */ /* 0x000fc800078e008c */
[----:B------:R-:W-:Y:S02]  /*3010*/  IMAD.IADD R5, R6, 0x1, R5 ;  /* 0x0000000106057824 */ /* 0x000fe400078e0205 */
[----:B------:R-:W-:Y:S01]  /*3020*/  IMAD.IADD R7, R3, 0x1, R14 ;  /* 0x0000000103077824 */ /* 0x000fe200078e020e */
[----:B------:R-:W-:Y:S01]  /*3030*/  IADD3 R3, R102, R10, RZ ;  /* 0x0000000a66037210 */ /* 0x000fe20007ffe0ff */
[----:B------:R-:W-:Y:S02]  /*3040*/  IMAD.MOV.U32 R6, RZ, RZ, R2 ;  /* 0x000000ffff067224 */ /* 0x000fe400078e0002 */
[----:B------:R-:W-:Y:S01]  /*3050*/  IMAD.IADD R2, R106, 0x1, R11 ;  /* 0x000000016a027824 */ /* 0x000fe200078e020b */
[----:B------:R-:W-:Y:S01]  /*3060*/  SHF.R.S32.HI R11, RZ, 0x1f, R3 ;  /* 0x0000001fff0b7819 */ /* 0x000fe20000011403 */
[----:B------:R-:W-:Y:S02]  /*3070*/  IMAD.IADD R13, R105, 0x1, R13 ;  /* 0x00000001690d7824 */ /* 0x000fe400078e020d */
[----:B------:R-:W-:Y:S01]  /*3080*/  IMAD.MOV.U32 R135, RZ, RZ, c[0x0][0x2b8] ;  /* 0x0000ae00ff877624 */ /* 0x000fe200078e00ff */
[----:B------:R-:W-:Y:S01]  /*3090*/  SHF.R.S32.HI R10, RZ, 0x1f, R2 ;  /* 0x0000001fff0a7819 */ /* 0x000fe20000011402 */
[----:B------:R-:W-:Y:S01]  /*30a0*/  IMAD.MOV.U32 R134, RZ, RZ, c[0x0][0x27c] ;  /* 0x00009f00ff867624 */ /* 0x000fe200078e00ff */
[----:B------:R-:W-:Y:S01]  /*30b0*/  SHF.R.S32.HI R15, RZ, 0x1f, R13 ;  /* 0x0000001fff0f7819 */ /* 0x000fe2000001140d */
[----:B------:R-:W-:Y:S01]  /*30c0*/  IMAD.MOV.U32 R130, RZ, RZ, c[0x0][0x280] ;  /* 0x0000a000ff827624 */ /* 0x000fe200078e00ff */
[CC--:B------:R-:W-:Y:S01]  /*30d0*/  LEA.HI R12, R11.reuse, R3.reuse, RZ, 0x3 ;  /* 0x000000030b0c7211 */ /* 0x0c0fe200078f18ff */
[----:B------:R-:W-:Y:S01]  /*30e0*/  IMAD.WIDE.U32 R92, R0, c[0x0][0x2b0], RZ ;  /* 0x0000ac00005c7a25 */ /* 0x000fe200078e00ff */
[----:B------:R-:W-:-:S02]  /*30f0*/  LEA.HI R18, R11, R3, RZ, 0x6 ;  /* 0x000000030b127211 */ /* 0x000fc400078f30ff */
[-C--:B------:R-:W-:Y:S01]  /*3100*/  LEA.HI R11, R10, R2.reuse, RZ, 0x3 ;  /* 0x000000020a0b7211 */ /* 0x080fe200078f18ff */
[----:B------:R-:W-:Y:S01]  /*3110*/  IMAD.WIDE.U32 R84, R128, c[0x0][0x290], R6 ;  /* 0x0000a40080547a25 */ /* 0x000fe200078e0006 */
[----:B------:R-:W-:Y:S02]  /*3120*/  LEA.HI R20, R10, R2, RZ, 0x6 ;  /* 0x000000020a147211 */ /* 0x000fe400078f30ff */
[-C--:B------:R-:W-:Y:S01]  /*3130*/  LEA.HI R10, R15, R13.reuse, RZ, 0x3 ;  /* 0x0000000d0f0a7211 */ /* 0x080fe200078f18ff */
[----:B------:R-:W-:Y:S01]  /*3140*/  IMAD.WIDE.U32 R2, R215, c[0x0][0x290], R102 ;  /* 0x0000a400d7027a25 */ /* 0x000fe200078e0066 */
[----:B------:R-:W-:Y:S02]  /*3150*/  LEA.HI R13, R15, R13, RZ, 0x6 ;  /* 0x0000000d0f0d7211 */ /* 0x000fe400078f30ff */
[----:B------:R-:W-:Y:S01]  /*3160*/  SHF.L.U32 R18, R18, 0x6, RZ ;  /* 0x0000000612127819 */ /* 0x000fe200000006ff */
[----:B------:R-:W-:Y:S01]  /*3170*/  IMAD.IADD R3, R14, 0x1, R3 ;  /* 0x000000010e037824 */ /* 0x000fe200078e0203 */
[----:B------:R-:W-:Y:S01]  /*3180*/  LOP3.LUT R19, R226, 0x38, R12, 0xf8, !PT ;  /* 0x00000038e2137812 */ /* 0x000fe200078ef80c */
[----:B------:R-:W-:Y:S01]  /*3190*/  IMAD.SHL.U32 R14, R20, 0x40, RZ ;  /* 0x00000040140e7824 */ /* 0x000fe200078e00ff */
[----:B------:R-:W-:Y:S01]  /*31a0*/  LOP3.LUT R22, R18, 0x7ffff000, RZ, 0xc0, !PT ;  /* 0x7ffff00012167812 */ /* 0x000fe200078ec0ff */
[----:B------:R-:W-:Y:S01]  /*31b0*/  IMAD.SHL.U32 R13, R13, 0x40, RZ ;  /* 0x000000400d0d7824 */ /* 0x000fe200078e00ff */
[----:B------:R-:W-:Y:S01]  /*31c0*/  LOP3.LUT R18, R226, 0x38, R10, 0xf8, !PT ;  /* 0x00000038e2127812 */ /* 0x000fe200078ef80a */
[----:B------:R-:W-:Y:S01]  /*31d0*/  IMAD.WIDE.U32 R90, R23, c[0x0][0x1e8], RZ ;  /* 0x00007a00175a7a25 */ /* 0x000fe200078e00ff */
[----:B------:R-:W-:-:S02]  /*31e0*/  LOP3.LUT R21, R19, R227, RZ, 0x3c, !PT ;  /* 0x000000e313157212 */ /* 0x000fc400078e3cff */
[----:B------:R-:W-:Y:S01]  /*31f0*/  LOP3.LUT R15, R226, 0x38, R11, 0xf8, !PT ;  /* 0x00000038e20f7812 */ /* 0x000fe200078ef80b */
[----:B------:R-:W-:Y:S01]  /*3200*/  IMAD.WIDE.U32 R88, R23, c[0x0][0x210], RZ ;  /* 0x0000840017587a25 */ /* 0x000fe200078e00ff */
[----:B------:R-:W-:Y:S02]  /*3210*/  LOP3.LUT R19, R14, 0x7ffff000, RZ, 0xc0, !PT ;  /* 0x7ffff0000e137812 */ /* 0x000fe400078ec0ff */
[----:B------:R-:W-:Y:S01]  /*3220*/  ISETP.NE.AND P1, PT, R135, 0x1, PT ;  /* 0x000000018700780c */ /* 0x000fe20003f25270 */
[----:B------:R-:W-:Y:S01]  /*3230*/  IMAD.WIDE.U32 R86, R128, c[0x0][0x280], R8 ;  /* 0x0000a00080567a25 */ /* 0x000fe200078e0008 */
[----:B------:R-:W-:Y:S02]  /*3240*/  LOP3.LUT R14, R13, 0x7ffff000, RZ, 0xc0, !PT ;  /* 0x7ffff0000d0e7812 */ /* 0x000fe400078ec0ff */
[-C--:B------:R-:W-:Y:S01]  /*3250*/  LOP3.LUT R13, R18, R227.reuse, RZ, 0x3c, !PT ;  /* 0x000000e3120d7212 */ /* 0x080fe200078e3cff */
[----:B------:R-:W-:Y:S01]  /*3260*/  IMAD.WIDE.U32 R82, R128, c[0x0][0x280], R4 ;  /* 0x0000a00080527a25 */ /* 0x000fe200078e0004 */
[----:B------:R-:W-:-:S02]  /*3270*/  LOP3.LUT R15, R15, R227, RZ, 0x3c, !PT ;  /* 0x000000e30f0f7212 */ /* 0x000fc400078e3cff */
[----:B------:R-:W-:Y:S01]  /*3280*/  ISETP.GE.AND P0, PT, R134, 0x1, PT ;  /* 0x000000018600780c */ /* 0x000fe20003f06270 */
[----:B------:R-:W-:Y:S01]  /*3290*/  IMAD.WIDE.U32 R80, R128, c[0x0][0x290], R2 ;  /* 0x0000a40080507a25 */ /* 0x000fe200078e0002 */
[--C-:B------:R-:W-:Y:S02]  /*32a0*/  IADD3 R18, R13, R14, R228.reuse ;  /* 0x0000000e0d127210 */ /* 0x100fe40007ffe0e4 */
[--C-:B------:R-:W-:Y:S01]  /*32b0*/  IADD3 R19, R15, R19, R228.reuse ;  /* 0x000000130f137210 */ /* 0x100fe20007ffe0e4 */
[----:B------:R-:W-:Y:S01]  /*32c0*/  IMAD R13, R16, c[0x0][0x2b0], RZ ;  /* 0x0000ac00100d7a24 */ /* 0x000fe200078e02ff */
[----:B------:R-:W-:Y:S01]  /*32d0*/  IADD3 R21, R21, R22, R228 ;  /* 0x0000001615157210 */ /* 0x000fe20007ffe0e4 */
[C---:B------:R-:W-:Y:S01]  /*32e0*/  IMAD R15, R17.reuse, c[0x0][0x290], RZ ;  /* 0x0000a400110f7a24 */ /* 0x040fe200078e02ff */
[----:B------:R-:W-:Y:S01]  /*32f0*/  LOP3.LUT R75, R12, 0xfffffff8, RZ, 0xc0, !PT ;  /* 0xfffffff80c4b7812 */ /* 0x000fe200078ec0ff */
[----:B------:R-:W-:Y:S01]  /*3300*/  IMAD R16, R17, c[0x0][0x280], RZ ;  /* 0x0000a00011107a24 */ /* 0x000fe200078e02ff */
[----:B------:R-:W-:Y:S01]  /*3310*/  LOP3.LUT R74, R11, 0xfffffff8, RZ, 0xc0, !PT ;  /* 0xfffffff80b4a7812 */ /* 0x000fe200078ec0ff */
[----:B------:R-:W-:Y:S01]  /*3320*/  IMAD R14, R0, c[0x0][0x2b4], R13 ;  /* 0x0000ad00000e7a24 */ /* 0x000fe200078e020d */
[----:B------:R-:W-:Y:S01]  /*3330*/  LOP3.LUT R73, R10, 0xfffffff8, RZ, 0xc0, !PT ;  /* 0xfffffff80a497812 */ /* 0x000fe200078ec0ff */
[C---:B------:R-:W-:Y:S01]  /*3340*/  IMAD R0, R128.reuse, c[0x0][0x294], R15 ;  /* 0x0000a50080007a24 */ /* 0x040fe200078e020f */
[----:B------:R-:W-:Y:S01]  /*3350*/  @P1 LOP3.LUT R217, R217, 0x8, RZ, 0xfc, !PT ;  /* 0x00000008d9d91812 */ /* 0x000fe200078efcff */
[----:B------:R-:W-:Y:S01]  /*3360*/  IMAD R13, R128, c[0x0][0x284], R16 ;  /* 0x0000a100800d7a24 */ /* 0x000fe200078e0210 */
[CC--:B------:R-:W-:Y:S01]  /*3370*/  SHF.L.U64.HI R123, R130.reuse, R124.reuse, c[0x0][0x284] ;  /* 0x0000a100827b7619 */ /* 0x0c0fe2000001027c */
[----:B------:R-:W-:Y:S01]  /*3380*/  IMAD R133, R243, 0x40, R215 ;  /* 0x00000040f3857824 */ /* 0x000fe200078e02d7 */
[----:B------:R-:W-:Y:S01]  /*3390*/  SHF.L.U64.HI R124, R131, R124, c[0x0][0x294] ;  /* 0x0000a500837c7619 */ /* 0x000fe2000001027c */
[----:B------:R-:W-:Y:S01]  /*33a0*/  IMAD.SHL.U32 R130, R130, 0x40, RZ ;  /* 0x0000004082827824 */ /* 0x000fe200078e00ff */
[----:B------:R-:W-:Y:S01]  /*33b0*/  IADD3 R113, R93, R14, RZ ;  /* 0x0000000e5d717210 */ /* 0x000fe20007ffe0ff */
[----:B------:R-:W-:Y:S01]  /*33c0*/  IMAD.SHL.U32 R131, R131, 0x40, RZ ;  /* 0x0000004083837824 */ /* 0x000fe200078e00ff */
[----:B------:R-:W-:Y:S01]  /*33d0*/  SHF.R.S32.HI R112, RZ, 0x3, R12 ;  /* 0x00000003ff707819 */ /* 0x000fe2000001140c */
[C---:B------:R-:W-:Y:S01]  /*33e0*/  IMAD R115, R23.reuse, c[0x0][0x1ec], R91 ;  /* 0x00007b0017737a24 */ /* 0x040fe200078e025b */
[----:B------:R-:W-:Y:S01]  /*33f0*/  SHF.R.S32.HI R111, RZ, 0x3, R11 ;  /* 0x00000003ff6f7819 */ /* 0x000fe2000001140b */
[----:B------:R-:W-:Y:S01]  /*3400*/  IMAD R114, R23, c[0x0][0x214], R89 ;  /* 0x0000850017727a24 */ /* 0x000fe200078e0259 */
[----:B------:R-:W-:Y:S01]  /*3410*/  SHF.R.S32.HI R110, RZ, 0x3, R10 ;  /* 0x00000003ff6e7819 */ /* 0x000fe2000001140a */
[----:B------:R-:W-:Y:S01]  /*3420*/  IMAD.IADD R72, R71, 0x1, R24 ;  /* 0x0000000147487824 */ /* 0x000fe200078e0218 */
[----:B------:R-:W-:Y:S01]  /*3430*/  IADD3 R108, R85, R0, RZ ;  /* 0x00000000556c7210 */ /* 0x000fe20007ffe0ff */
[----:B------:R-:W-:Y:S01]  /*3440*/  IMAD.IADD R109, R87, 0x1, R13 ;  /* 0x00000001576d7824 */ /* 0x000fe200078e020d */
[----:B------:R-:W-:Y:S01]  /*3450*/  SHF.R.S32.HI R101, RZ, 0x1f, R75 ;  /* 0x0000001fff657819 */ /* 0x000fe2000001144b */
[----:B------:R-:W-:Y:S01]  /*3460*/  IMAD.IADD R104, R13, 0x1, R83 ;  /* 0x000000010d687824 */ /* 0x000fe200078e0253 */
[----:B------:R-:W-:Y:S01]  /*3470*/  SHF.R.S32.HI R100, RZ, 0x1f, R74 ;  /* 0x0000001fff647819 */ /* 0x000fe2000001144a */
[----:B------:R-:W-:Y:S01]  /*3480*/  IMAD.IADD R98, R0, 0x1, R81 ;  /* 0x0000000100627824 */ /* 0x000fe200078e0251 */
[----:B------:R-:W-:Y:S01]  /*3490*/  SHF.R.S32.HI R99, RZ, 0x1f, R73 ;  /* 0x0000001fff637819 */ /* 0x000fe20000011449 */
[----:B------:R-:W-:Y:S01]  /*34a0*/  IMAD.SHL.U32 R97, R21, 0x2, RZ ;  /* 0x0000000215617824 */ /* 0x000fe200078e00ff */
[----:B------:R-:W-:Y:S01]  /*34b0*/  SHF.L.U32 R95, R18, 0x1, RZ ;  /* 0x00000001125f7819 */ /* 0x000fe200000006ff */
[----:B------:R-:W-:Y:S01]  /*34c0*/  IMAD.SHL.U32 R96, R19, 0x2, RZ ;  /* 0x0000000213607824 */ /* 0x000fe200078e00ff */
[----:B------:R-:W-:-:S02]  /*34d0*/  @P0 LOP3.LUT R217, R217, 0x10, RZ, 0xfc, !PT ;  /* 0x00000010d9d90812 */ /* 0x000fc400078efcff */
.L_x_1308:
        /* <DEDUP_REMOVED lines=108> */
.L_x_1288:
[----:B------:R-:W-:Y:S05]  /*3ba0*/  BSYNC B0 ;  /* 0x0000000000007941 */ /* 0x000fea0003800000 */
.L_x_1287:
        /* <DEDUP_REMOVED lines=96> */
.L_x_1291:
[----:B------:R-:W-:Y:S05]  /*41b0*/  BSYNC B0 ;  /* 0x0000000000007941 */ /* 0x000fea0003800000 */
.L_x_1290:
        /* <DEDUP_REMOVED lines=59> */
.L_x_1293:
[----:B------:R-:W-:Y:S05]  /*4570*/  BSYNC B0 ;  /* 0x0000000000007941 */ /* 0x000fea0003800000 */
.L_x_1292:
        /* <DEDUP_REMOVED lines=8> */
[--C-:B------:R-:W-:Y:S01]  /*4600*/  @!P0 SHF.R.U64 R6, R32, 0x10, R33.reuse ;  /* 0x0000001020068819 */ /* 0x100fe20000001221 */
[----:B------:R-:W-:Y:S01]  /*4610*/  @!P0 HADD2.F32 R4, -RZ, R40.H0_H0 ;  /* 0x20000028ff048230 */ /* 0x000fe20000004100 */
[----:B------:R-:W-:Y:S03]  /*4620*/  @!P0 SHF.R.U32.HI R12, RZ, 0x10, R33 ;  /* 0x00000010ff0c8819 */ /* 0x000fe60000011621 */
[----:B------:R-:W-:Y:S01]  /*4630*/  @!P0 HADD2.F32 R6, -RZ, R6.H0_H0 ;  /* 0x20000006ff068230 */ /* 0x000fe20000004100 */
[----:B-1----:R-:W-:Y:S05]  /*4640*/  @!P0 MOV R0, R8 ;  /* 0x0000000800008202 */ /* 0x002fea0000000f00 */
[--C-:B------:R-:W-:Y:S02]  /*4650*/  @!P0 HADD2.F32 R3, -RZ, R0.reuse.H1_H1 ;  /* 0x30000000ff038230 */ /* 0x100fe40000004100 */
[----:B------:R-:W-:Y:S03]  /*4660*/  @!P0 HADD2.F32 R0, -RZ, R0.H0_H0 ;  /* 0x20000000ff008230 */ /* 0x000fe60000004100 */
[C---:B------:R-:W-:Y:S04]  /*4670*/  @!P0 FMUL.FTZ R5, R3.reuse, R2 ;  /* 0x0000000203058220 */ /* 0x040fe80000410000 */
[C---:B------:R-:W-:Y:S01]  /*4680*/  @!P0 FFMA.FTZ R22, R0.reuse, R4, -R5 ;  /* 0x0000000400168223 */ /* 0x040fe20000010805 */
[--C-:B------:R-:W-:Y:S01]  /*4690*/  @!P0 SHF.R.U32.HI R5, RZ, 0x10, R15.reuse ;  /* 0x00000010ff058819 */ /* 0x100fe2000001160f */
[----:B------:R-:W-:Y:S01]  /*46a0*/  @!P0 FMUL.FTZ R0, R0, R2 ;  /* 0x0000000200008220 */ /* 0x000fe20000410000 */
[----:B------:R-:W-:Y:S03]  /*46b0*/  @!P0 MOV R2, R9 ;  /* 0x0000000900028202 */ /* 0x000fe60000000f00 */
[----:B------:R-:W-:Y:S01]  /*46c0*/  @!P0 FFMA.FTZ R0, R3, R4, R0 ;  /* 0x0000000403008223 */ /* 0x000fe20000010000 */
[----:B------:R-:W-:Y:S01]  /*46d0*/  @!P0 SHF.R.U64 R3, R14, 0x10, R15 ;  /* 0x000000100e038819 */ /* 0x000fe2000000120f */
[--C-:B------:R-:W-:Y:S02]  /*46e0*/  @!P0 HADD2.F32 R4, -RZ, R2.reuse.H1_H1 ;  /* 0x30000002ff048230 */ /* 0x100fe40000004100 */
[----:B------:R-:W-:Y:S02]  /*46f0*/  @!P0 HADD2.F32 R2, -RZ, R2.H0_H0 ;  /* 0x20000002ff028230 */ /* 0x000fe40000004100 */
[----:B------:R-:W-:Y:S02]  /*4700*/  @!P0 HADD2.F32 R3, -RZ, R3.H0_H0 ;  /* 0x20000003ff038230 */ /* 0x000fe40000004100 */
[----:B------:R-:W-:Y:S03]  /*4710*/  @!P0 HADD2.F32 R5, -RZ, R5.H0_H0 ;  /* 0x20000005ff058230 */ /* 0x000fe60000004100 */
[-C--:B------:R-:W-:Y:S04]  /*4720*/  @!P0 FMUL.FTZ R7, R4, R3.reuse ;  /* 0x0000000304078220 */ /* 0x080fe80000410000 */
[CC--:B------:R-:W-:Y:S01]  /*4730*/  @!P0 FFMA.FTZ R15, R2.reuse, R6.reuse, -R7 ;  /* 0x00000006020f8223 */ /* 0x0c0fe20000010807 */
[----:B------:R-:W-:Y:S01]  /*4740*/  @!P0 HADD2.F32 R7, -RZ, R40.H1_H1 ;  /* 0x30000028ff078230 */ /* 0x000fe20000004100 */
[----:B------:R-:W-:Y:S02]  /*4750*/  @!P0 FMUL.FTZ R2, R2, R3 ;  /* 0x0000000302028220 */ /* 0x000fe40000410000 */
        /* <DEDUP_REMOVED lines=8> */
[C---:B------:R-:W-:Y:S02]  /*47e0*/  @!P0 FFMA.FTZ R13, R3.reuse, R7, -R13 ;  /* 0x00000007030d8223 */ /* 0x040fe4000001080d */
[----:B------:R-:W-:Y:S01]  /*47f0*/  @!P0 FMUL.FTZ R3, R3, R4 ;  /* 0x0000000403038220 */ /* 0x000fe20000410000 */
[----:B------:R-:W-:Y:S03]  /*4800*/  @!P0 MOV R4, R11 ;  /* 0x0000000b00048202 */ /* 0x000fe60000000f00 */
[----:B------:R-:W-:Y:S01]  /*4810*/  @!P0 FFMA.FTZ R3, R6, R7, R3 ;  /* 0x0000000706038223 */ /* 0x000fe20000010003 */
[----:B------:R-:W-:Y:S02]  /*4820*/  @!P0 HADD2.F32 R7, -RZ, R12.H0_H0 ;  /* 0x2000000cff078230 */ /* 0x000fe40000004100 */
[--C-:B------:R-:W-:Y:S02]  /*4830*/  @!P0 HADD2.F32 R6, -RZ, R4.reuse.H1_H1 ;  /* 0x30000004ff068230 */ /* 0x100fe40000004100 */
[----:B------:R-:W-:Y:S01]  /*4840*/  @!P0 F2FP.PACK_AB R3, R3, R13 ;  /* 0x0000000d0303823e */ /* 0x000fe200000000ff */
[----:B------:R-:W-:Y:S02]  /*4850*/  @!P0 HADD2.F32 R4, -RZ, R4.H0_H0 ;  /* 0x20000004ff048230 */ /* 0x000fe40000004100 */
[----:B------:R-:W-:Y:S01]  /*4860*/  @!P0 FMUL.FTZ R12, R6, R5 ;  /* 0x00000005060c8220 */ /* 0x000fe20000410000 */
[----:B------:R-:W-:Y:S03]  /*4870*/  @!P0 MOV R10, R3 ;  /* 0x00000003000a8202 */ /* 0x000fe60000000f00 */
[----:B------:R-:W-:Y:S01]  /*4880*/  @!P0 FFMA.FTZ R14, R4, R7, -R12 ;  /* 0x00000007040e8223 */ /* 0x000fe2000001080c */
[----:B------:R-:W-:Y:S01]  /*4890*/  @!P0 F2FP.PACK_AB R12, R0, R22 ;  /* 0x00000016000c823e */ /* 0x000fe200000000ff */
[----:B------:R-:W-:Y:S01]  /*48a0*/  @!P0 FMUL.FTZ R4, R4, R5 ;  /* 0x0000000504048220 */ /* 0x000fe20000410000 */
[----:B------:R-:W-:Y:S02]  /*48b0*/  SHF.L.U32 R5, R224, 0x3, RZ ;  /* 0x00000003e0057819 */ /* 0x000fe400000006ff */
[----:B------:R-:W-:Y:S01]  /*48c0*/  @!P0 MOV R8, R12 ;  /* 0x0000000c00088202 */ /* 0x000fe20000000f00 */
[----:B------:R-:W-:Y:S01]  /*48d0*/  @!P0 FFMA.FTZ R4, R6, R7, R4 ;  /* 0x0000000706048223 */ /* 0x000fe20000010004 */
[----:B---3--:R-:W-:Y:S01]  /*48e0*/  MOV R7, R45 ;  /* 0x0000002d00077202 */ /* 0x008fe20000000f00 */
[----:B----4-:R-:W-:Y:S03]  /*48f0*/  IMAD.MOV.U32 R6, RZ, RZ, R44 ;  /* 0x000000ffff067224 */ /* 0x010fe600078e002c */
[----:B------:R-:W-:Y:S02]  /*4900*/  @!P0 F2FP.PACK_AB R0, R4, R14 ;  /* 0x0000000e0400823e */ /* 0x000fe400000000ff */
[C---:B------:R-:W-:Y:S02]  /*4910*/  LEA R6, P1, R5.reuse, R6, 0x1 ;  /* 0x0000000605067211 */ /* 0x040fe400078208ff */
[----:B------:R-:W-:Y:S02]  /*4920*/  @!P0 MOV R11, R0 ;  /* 0x00000000000b8202 */ /* 0x000fe40000000f00 */
[----:B------:R-:W-:Y:S05]  /*4930*/  LEA.HI.X.SX32 R7, R5, R7, 0x1, P1 ;  /* 0x0000000705077211 */ /* 0x000fea00008f0eff */
[----:B------:R1:W-:Y:S04]  /*4940*/  ST.E.128 [R6.64], R8 ;  /* 0x0000000806007985 */ /* 0x0003e8000c101d08 */
.L_x_1295:
[----:B------:R-:W-:Y:S05]  /*4950*/  BSYNC B0 ;  /* 0x0000000000007941 */ /* 0x000fea0003800000 */
.L_x_1294:
        /* <DEDUP_REMOVED lines=13> */
[----:B------:R-:W-:Y:S01]  /*4a30*/  @!P0 SHF.R.U32.HI R7, RZ, 0x10, R17 ;  /* 0x00000010ff078819 */ /* 0x000fe20000011611 */
[----:B------:R-:W-:Y:S01]  /*4a40*/  @!P0 HADD2.F32 R4, -RZ, R4.H0_H0 ;  /* 0x20000004ff048230 */ /* 0x000fe20000004100 */
[----:B------:R-:W-:Y:S03]  /*4a50*/  @!P0 SHF.R.U32.HI R15, RZ, 0x10, R35 ;  /* 0x00000010ff0f8819 */ /* 0x000fe60000011623 */
[----:B------:R-:W-:Y:S01]  /*4a60*/  @!P0 HADD2.F32 R7, -RZ, R7.H0_H0 ;  /* 0x20000007ff078230 */ /* 0x000fe20000004100 */
[----:B-1----:R-:W-:Y:S02]  /*4a70*/  @!P0 MOV R2, R8 ;  /* 0x0000000800028202 */ /* 0x002fe40000000f00 */
[----:B------:R-:W-:Y:S03]  /*4a80*/  @!P0 MOV R3, R9 ;  /* 0x0000000900038202 */ /* 0x000fe60000000f00 */
[--C-:B------:R-:W-:Y:S02]  /*4a90*/  @!P0 HADD2.F32 R6, -RZ, R2.reuse.H1_H1 ;  /* 0x30000002ff068230 */ /* 0x100fe40000004100 */
[----:B------:R-:W-:Y:S02]  /*4aa0*/  @!P0 HADD2.F32 R2, -RZ, R2.H0_H0 ;  /* 0x20000002ff028230 */ /* 0x000fe40000004100 */
[--C-:B------:R-:W-:Y:S01]  /*4ab0*/  @!P0 HADD2.F32 R13, -RZ, R3.reuse.H1_H1 ;  /* 0x30000003ff0d8230 */ /* 0x100fe20000004100 */
[-C--:B------:R-:W-:Y:S01]  /*4ac0*/  @!P0 FMUL.FTZ R14, R6, R0.reuse ;  /* 0x00000000060e8220 */ /* 0x080fe20000410000 */
[----:B------:R-:W-:Y:S01]  /*4ad0*/  @!P0 HADD2.F32 R3, -RZ, R3.H0_H0 ;  /* 0x20000003ff038230 */ /* 0x000fe20000004100 */
[C---:B------:R-:W-:Y:S02]  /*4ae0*/  @!P0 FMUL.FTZ R0, R2.reuse, R0 ;  /* 0x0000000002008220 */ /* 0x040fe40000410000 */
[----:B------:R-:W-:Y:S01]  /*4af0*/  @!P0 FFMA.FTZ R27, R2, R12, -R14 ;  /* 0x0000000c021b8223 */ /* 0x000fe2000001080e */
[----:B------:R-:W-:Y:S01]  /*4b00*/  @!P0 HADD2.F32 R14, -RZ, R5.H0_H0 ;  /* 0x20000005ff0e8230 */ /* 0x000fe20000004100 */
[----:B------:R-:W-:Y:S01]  /*4b10*/  @!P0 FMUL.FTZ R16, R13, R4 ;  /* 0x000000040d108220 */ /* 0x000fe20000410000 */
[----:B------:R-:W-:Y:S01]  /*4b20*/  @!P0 MOV R5, R10 ;  /* 0x0000000a00058202 */ /* 0x000fe20000000f00 */
[C---:B------:R-:W-:Y:S01]  /*4b30*/  @!P0 FMUL.FTZ R2, R3.reuse, R4 ;  /* 0x0000000403028220 */ /* 0x040fe20000410000 */
[----:B------:R-:W-:Y:S01]  /*4b40*/  @!P0 MOV R4, R11 ;  /* 0x0000000b00048202 */ /* 0x000fe20000000f00 */
[----:B------:R-:W-:Y:S02]  /*4b50*/  @!P0 FFMA.FTZ R0, R6, R12, R0 ;  /* 0x0000000c06008223 */ /* 0x000fe40000010000 */
[-C--:B------:R-:W-:Y:S01]  /*4b60*/  @!P0 FFMA.FTZ R17, R3, R14.reuse, -R16 ;  /* 0x0000000e03118223 */ /* 0x080fe20000010810 */
[--C-:B------:R-:W-:Y:S01]  /*4b70*/  @!P0 HADD2.F32 R12, -RZ, R5.reuse.H1_H1 ;  /* 0x30000005ff0c8230 */ /* 0x100fe20000004100 */
[----:B------:R-:W-:Y:S01]  /*4b80*/  @!P0 FFMA.FTZ R2, R13, R14, R2 ;  /* 0x0000000e0d028223 */ /* 0x000fe20000010002 */
[----:B------:R-:W-:Y:S02]  /*4b90*/  @!P0 HADD2.F32 R3, -RZ, R24.H1_H1 ;  /* 0x30000018ff038230 */ /* 0x000fe40000004100 */
[----:B------:R-:W-:Y:S02]  /*4ba0*/  @!P0 HADD2.F32 R6, -RZ, R5.H0_H0 ;  /* 0x20000005ff068230 */ /* 0x000fe40000004100 */
[----:B------:R-:W-:Y:S01]  /*4bb0*/  @!P0 F2FP.PACK_AB R2, R2, R17 ;  /* 0x000000110202823e */ /* 0x000fe200000000ff */
[-C--:B------:R-:W-:Y:S01]  /*4bc0*/  @!P0 FMUL.FTZ R16, R12, R3.reuse ;  /* 0x000000030c108220 */ /* 0x080fe20000410000 */
[----:B------:R-:W-:Y:S01]  /*4bd0*/  @!P0 HADD2.F32 R13, -RZ, R41.H1_H1 ;  /* 0x30000029ff0d8230 */ /* 0x000fe20000004100 */
[C---:B------:R-:W-:Y:S01]  /*4be0*/  @!P0 FMUL.FTZ R3, R6.reuse, R3 ;  /* 0x0000000306038220 */ /* 0x040fe20000410000 */
[----:B------:R-:W-:Y:S01]  /*4bf0*/  @!P0 MOV R9, R2 ;  /* 0x0000000200098202 */ /* 0x000fe20000000f00 */
[--C-:B------:R-:W-:Y:S02]  /*4c00*/  @!P0 HADD2.F32 R5, -RZ, R4.reuse.H0_H0 ;  /* 0x20000004ff058230 */ /* 0x100fe40000004100 */
[----:B------:R-:W-:Y:S01]  /*4c10*/  @!P0 HADD2.F32 R14, -RZ, R4.H1_H1 ;  /* 0x30000004ff0e8230 */ /* 0x000fe20000004100 */
[----:B------:R-:W-:Y:S01]  /*4c20*/  @!P0 FFMA.FTZ R16, R6, R13, -R16 ;  /* 0x0000000d06108223 */ /* 0x000fe20000010810 */
[----:B------:R-:W-:Y:S01]  /*4c30*/  @!P0 HADD2.F32 R6, -RZ, R15.H0_H0 ;  /* 0x2000000fff068230 */ /* 0x000fe20000004100 */
        /* <DEDUP_REMOVED lines=12> */
.L_x_1297:
[----:B------:R-:W-:Y:S05]  /*4d00*/  BSYNC B0 ;  /* 0x0000000000007941 */ /* 0x000fea0003800000 */
.L_x_1296:
        /* <DEDUP_REMOVED lines=58> */
.L_x_1299:
[----:B------:R-:W-:Y:S05]  /*50b0*/  BSYNC B0 ;  /* 0x0000000000007941 */ /* 0x000fea0003800000 */
.L_x_1298:
        /* <DEDUP_REMOVED lines=58> */
.L_x_1286:
        /* <DEDUP_REMOVED lines=47> */
.L_x_1301:
[----:B------:R-:W-:Y:S05]  /*5750*/  BSYNC B0 ;  /* 0x0000000000007941 */ /* 0x000fea0003800000 */
.L_x_1300:
        /* <DEDUP_REMOVED lines=159> */
.L_x_1303:
[----:B------:R-:W-:Y:S05]  /*6150*/  BSYNC B0 ;  /* 0x0000000000007941 */ /* 0x000fea0003800000 */
.L_x_1302:
        /* <DEDUP_REMOVED lines=123> */
.L_x_1305:
[----:B------:R-:W-:Y:S05]  /*6910*/  BSYNC B0 ;  /* 0x0000000000007941 */ /* 0x000fea0003800000 */
.L_x_1304:
        /* <DEDUP_REMOVED lines=20> */
[--C-:B------:R-:W-:Y:S02]  /*6a60*/  @!P0 SHF.R.U32.HI R16, RZ, 0x10, R45.reuse ;  /* 0x00000010ff108819 */ /* 0x100fe4000001162d */
[----:B------:R-:W-:Y:S01]  /*6a70*/  IADD3 R0, R2, R0, R228 ;  /* 0x0000000002007210 */ /* 0x000fe20007ffe0e4 */
[----:B------:R-:W-:Y:S01]  /*6a80*/  @!P0 HADD2.F32 R2, -RZ, R25.H0_H0 ;  /* 0x20000019ff028230 */ /* 0x000fe20000004100 */
[----:B------:R-:W-:Y:S01]  /*6a90*/  @!P0 SHF.R.U64 R18, R44, 0x10, R45 ;  /* 0x000000102c128819 */ /* 0x000fe2000000122d */
[----:B------:R-:W-:Y:S01]  /*6aa0*/  @!P0 HADD2.F32 R16, -RZ, R16.H0_H0 ;  /* 0x20000010ff108230 */ /* 0x000fe20000004100 */
[----:B------:R-:W-:Y:S01]  /*6ab0*/  @!P0 SHF.R.U64 R7, R20, 0x10, R21 ;  /* 0x0000001014078819 */ /* 0x000fe20000001215 */
[----:B------:R-:W-:Y:S01]  /*6ac0*/  IMAD.SHL.U32 R0, R0, 0x2, RZ ;  /* 0x0000000200007824 */ /* 0x000fe200078e00ff */
[----:B-1----:R-:W-:Y:S02]  /*6ad0*/  @!P0 MOV R5, R12 ;  /* 0x0000000c00058202 */ /* 0x002fe40000000f00 */
[--C-:B------:R-:W-:Y:S02]  /*6ae0*/  @!P0 SHF.R.U32.HI R20, RZ, 0x10, R47.reuse ;  /* 0x00000010ff148819 */ /* 0x100fe4000001162f */
[----:B------:R1:W2:Y:S01]  /*6af0*/  LDS.128 R28, [R0+0x6100] ;  /* 0x00610000001c7984 */ /* 0x0002a20000000c00 */
[----:B------:R-:W-:Y:S01]  /*6b00*/  @!P0 HADD2.F32 R3, -RZ, R5.H0_H0 ;  /* 0x20000005ff038230 */ /* 0x000fe20000004100 */
[----:B------:R-:W-:Y:S01]  /*6b10*/  @!P0 SHF.R.U64 R24, R46, 0x10, R47 ;  /* 0x000000102e188819 */ /* 0x000fe2000000122f */
[----:B------:R-:W-:Y:S03]  /*6b20*/  @!P0 HADD2.F32 R20, -RZ, R20.H0_H0 ;  /* 0x20000014ff148230 */ /* 0x000fe60000004100 */
        /* <DEDUP_REMOVED lines=20> */
[----:B------:R-:W-:Y:S01]  /*6c70*/  @!P0 FMUL.FTZ R4, R11, R8 ;  /* 0x000000080b048220 */ /* 0x000fe20000410000 */
[----:B------:R-:W-:Y:S03]  /*6c80*/  @!P0 MOV R19, R31 ;  /* 0x0000001f00138202 */ /* 0x000fe60000000f00 */
[C---:B------:R-:W-:Y:S02]  /*6c90*/  @!P0 FFMA.FTZ R17, R2.reuse, R16, -R4 ;  /* 0x0000001002118223 */ /* 0x040fe40000010804 */
[----:B------:R-:W-:Y:S01]  /*6ca0*/  @!P0 FMUL.FTZ R4, R2, R8 ;  /* 0x0000000802048220 */ /* 0x000fe20000410000 */
[----:B------:R-:W-:Y:S02]  /*6cb0*/  @!P0 HADD2.F32 R8, -RZ, R18.H0_H0 ;  /* 0x20000012ff088230 */ /* 0x000fe40000004100 */
[----:B------:R-:W-:Y:S01]  /*6cc0*/  @!P0 HADD2.F32 R2, -RZ, R5.H1_H1 ;  /* 0x30000005ff028230 */ /* 0x000fe20000004100 */
[----:B------:R-:W-:Y:S01]  /*6cd0*/  @!P0 FMUL.FTZ R5, R7, R6 ;  /* 0x0000000607058220 */ /* 0x000fe20000410000 */
[----:B------:R-:W-:Y:S01]  /*6ce0*/  @!P0 F2FP.PACK_AB R32, R17, R25 ;  /* 0x000000191120823e */ /* 0x000fe200000000ff */
[--C-:B------:R-:W-:Y:S02]  /*6cf0*/  @!P0 HADD2.F32 R17, -RZ, R19.reuse.H0_H0 ;  /* 0x20000013ff118230 */ /* 0x100fe40000004100 */
[C---:B------:R-:W-:Y:S01]  /*6d00*/  @!P0 FFMA.FTZ R18, R2.reuse, R8, -R5 ;  /* 0x0000000802128223 */ /* 0x040fe20000010805 */
[----:B------:R-:W-:Y:S01]  /*6d10*/  @!P0 HADD2.F32 R5, -RZ, R26.H0_H0 ;  /* 0x2000001aff058230 */ /* 0x000fe20000004100 */
[----:B------:R-:W-:Y:S01]  /*6d20*/  @!P0 FMUL.FTZ R2, R2, R6 ;  /* 0x0000000602028220 */ /* 0x000fe20000410000 */
[----:B------:R-:W-:Y:S01]  /*6d30*/  @!P0 HADD2.F32 R19, -RZ, R19.H1_H1 ;  /* 0x30000013ff138230 */ /* 0x000fe20000004100 */
        /* <DEDUP_REMOVED lines=10> */
[----:B------:R-:W-:Y:S01]  /*6de0*/  @!P0 HADD2.F32 R18, -RZ, R51.H1_H1 ;  /* 0x30000033ff128230 */ /* 0x000fe20000004100 */
[----:B------:R-:W-:Y:S01]  /*6df0*/  @!P0 SHF.R.U64 R11, R22, 0x10, R23 ;  /* 0x00000010160b8819 */ /* 0x000fe20000001217 */
[C---:B------:R-:W-:Y:S01]  /*6e00*/  @!P0 FMUL.FTZ R16, R7.reuse, R5 ;  /* 0x0000000507108220 */ /* 0x040fe20000410000 */
[----:B------:R-:W-:Y:S01]  /*6e10*/  @!P0 HADD2.F32 R6, -RZ, R9.H0_H0 ;  /* 0x20000009ff068230 */ /* 0x000fe20000004100 */
[----:B------:R-:W-:Y:S04]  /*6e20*/  @!P0 F2FP.PACK_AB R3, R4, R3 ;  /* 0x000000030403823e */ /* 0x000fe800000000ff */
[C---:B------:R-:W-:Y:S02]  /*6e30*/  @!P0 FMUL.FTZ R5, R6.reuse, R5 ;  /* 0x0000000506058220 */ /* 0x040fe40000410000 */
[-C--:B------:R-:W-:Y:S01]  /*6e40*/  @!P0 FFMA.FTZ R33, R6, R8.reuse, -R16 ;  /* 0x0000000806218223 */ /* 0x080fe20000010810 */
[----:B------:R-:W-:Y:S01]  /*6e50*/  @!P0 HADD2.F32 R16, -RZ, R10.H0_H0 ;  /* 0x2000000aff108230 */ /* 0x000fe20000004100 */
[----:B------:R-:W-:Y:S01]  /*6e60*/  @!P0 FFMA.FTZ R5, R7, R8, R5 ;  /* 0x0000000807058223 */ /* 0x000fe20000010005 */
[----:B------:R-:W-:Y:S01]  /*6e70*/  @!P0 HADD2.F32 R7, -RZ, R26.H1_H1 ;  /* 0x3000001aff078230 */ /* 0x000fe20000004100 */
[----:B------:R-:W-:Y:S01]  /*6e80*/  @!P0 IMAD.MOV.U32 R8, RZ, RZ, R15 ;  /* 0x000000ffff088224 */ /* 0x000fe200078e000f */
[----:B------:R-:W-:Y:S01]  /*6e90*/  @!P0 HADD2.F32 R10, -RZ, R11.H0_H0 ;  /* 0x2000000bff0a8230 */ /* 0x000fe20000004100 */
[----:B------:R-:W-:Y:S01]  /*6ea0*/  @!P0 IMAD.MOV.U32 R29, RZ, RZ, R3 ;  /* 0x000000ffff1d8224 */ /* 0x000fe200078e0003 */
[----:B------:R-:W-:Y:S01]  /*6eb0*/  @!P0 HADD2.F32 R11, -RZ, R21.H1_H1 ;  /* 0x30000015ff0b8230 */ /* 0x000fe20000004100 */
[-C--:B------:R-:W-:Y:S01]  /*6ec0*/  @!P0 FMUL.FTZ R22, R17, R7.reuse ;  /* 0x0000000711168220 */ /* 0x080fe20000410000 */
[--C-:B------:R-:W-:Y:S05]  /*6ed0*/  @!P0 HADD2.F32 R6, -RZ, R8.reuse.H0_H0 ;  /* 0x20000008ff068230 */ /* 0x100fea0000004100 */
[C---:B------:R-:W-:Y:S01]  /*6ee0*/  @!P0 FFMA.FTZ R26, R6.reuse, R18, -R22 ;  /* 0x00000012061a8223 */ /* 0x040fe20000010816 */
[----:B----4-:R-:W-:Y:S01]  /*6ef0*/  LEA R22, P1, R73, R52, 0x1 ;  /* 0x0000003449167211 */ /* 0x010fe200078208ff */
[----:B------:R-:W-:Y:S01]  /*6f00*/  @!P0 FMUL.FTZ R7, R6, R7 ;  /* 0x0000000706078220 */ /* 0x000fe20000410000 */
[----:B------:R-:W-:Y:S01]  /*6f10*/  @!P0 HADD2.F32 R6, -RZ, R8.H1_H1 ;  /* 0x30000008ff068230 */ /* 0x000fe20000004100 */
[----:B------:R-:W-:Y:S01]  /*6f20*/  @!P0 FMUL.FTZ R8, R19, R16 ;  /* 0x0000001013088220 */ /* 0x000fe20000410000 */
[----:B---3--:R-:W-:Y:S03]  /*6f30*/  LEA.HI.X R23, R73, R53, R99, 0x1, P1 ;  /* 0x0000003549177211 */ /* 0x008fe600008f0c63 */
[C---:B------:R-:W-:Y:S02]  /*6f40*/  @!P0 FFMA.FTZ R21, R6.reuse, R20, -R8 ;  /* 0x0000001406158223 */ /* 0x040fe40000010808 */
[----:B------:R-:W-:Y:S01]  /*6f50*/  @!P0 FMUL.FTZ R8, R6, R16 ;  /* 0x0000001006088220 */ /* 0x000fe20000410000 */
[----:B------:R-:W-:Y:S02]  /*6f60*/  @!P0 HADD2.F32 R16, -RZ, R24.H0_H0 ;  /* 0x20000018ff108230 */ /* 0x000fe40000004100 */
        /* <DEDUP_REMOVED lines=25> */
.L_x_1285:
        /* <DEDUP_REMOVED lines=39> */
.L_x_1289:
[----:B------:R-:W-:Y:S05]  /*7370*/  BSYNC B1 ;  /* 0x0000000000017941 */ /* 0x000fea0003800000 */
.L_x_1284:
        /* <DEDUP_REMOVED lines=56> */
[CC--:B--2---:R-:W-:Y:S04]  /*7700*/  @!P1 LEA R4, P0, R102.reuse, R2.reuse, 0x1 ;  /* 0x0000000266049211 */ /* 0x0c4fe800078008ff */
[-C--:B---3--:R-:W-:Y:S02]  /*7710*/  @!P1 LEA.HI.X R5, R102, R3.reuse, R103, 0x1, P0 ;  /* 0x0000000366059211 */ /* 0x088fe400000f0c67 */
[CC--:B------:R-:W-:Y:S04]  /*7720*/  @!P3 LEA R8, P0, R213.reuse, R2.reuse, 0x1 ;  /* 0x00000002d508b211 */ /* 0x0c0fe800078008ff */
[-C--:B------:R-:W-:Y:S02]  /*7730*/  @!P3 LEA.HI.X R9, R213, R3.reuse, R235, 0x1, P0 ;  /* 0x00000003d509b211 */ /* 0x080fe400000f0ceb */
[CC--:B-1----:R-:W-:Y:S04]  /*7740*/  @!P2 LEA R6, P0, R212.reuse, R2.reuse, 0x1 ;  /* 0x00000002d406a211 */ /* 0x0c2fe800078008ff */
        /* <DEDUP_REMOVED lines=23> */
.L_x_1307:
[----:B------:R-:W-:Y:S05]  /*78c0*/  BSYNC B0 ;  /* 0x0000000000007941 */ /* 0x000fea0003800000 */
.L_x_1306:
        /* <DEDUP_REMOVED lines=26> */
.L_x_1283:
[----:B------:R-:W-:Y:S01]  /*7a70*/  IMAD.MOV.U32 R0, RZ, RZ, c[0x0][0x2c4] ;  /* 0x0000b100ff007624 */ /* 0x000fe200078e00ff */
[----:B------:R-:W-:Y:S04]  /*7a80*/  BSSY B0, `(.L_x_1309) ;  /* 0x0000029000007945 */ /* 0x000fe80003800000 */
[----:B------:R-:W-:-:S02]  /*7a90*/  ISETP.NE.AND P3, PT, R0, 0x1, PT ;  /* 0x000000010000780c */ /* 0x000fc40003f65270 */
[----:B------:R-:W-:-:S11]  /*7aa0*/  IADD3 R0, R239, 0x7f, RZ ;  /* 0x0000007fef007810 */ /* 0x000fd60007ffe0ff */
[----:B-1----:R-:W-:-:S05]  /*7ab0*/  @P3 IMAD.HI.U32 R2, R0, c[0x0][0x2c8], RZ ;  /* 0x0000b20000023a27 */ /* 0x002fca00078e00ff */
[----:B------:R-:W-:-:S05]  /*7ac0*/  @P3 SHF.R.U32.HI R0, RZ, c[0x0][0x2cc], R2 ;  /* 0x0000b300ff003a19 */ /* 0x000fca0000011602 */
[----:B------:R-:W-:-:S05]  /*7ad0*/  IMAD.IADD R0, R122, 0x1, R0 ;  /* 0x000000017a007824 */ /* 0x000fca00078e0200 */
[----:B------:R-:W-:-:S04]  /*7ae0*/  SHF.R.S32.HI R2, RZ, 0x1f, R0 ;  /* 0x0000001fff027819 */ /* 0x000fc80000011400 */
[----:B------:R-:W-:-:S04]  /*7af0*/  LEA.HI R0, R2, R0, RZ, 0x6 ;  /* 0x0000000002007211 */ /* 0x000fc800078f30ff */
[----:B------:R-:W-:-:S04]  /*7b00*/  SHF.R.S32.HI R0, RZ, 0x6, R0 ;  /* 0x00000006ff007819 */ /* 0x000fc80000011400 */
[----:B------:R-:W-:Y:S01]  /*7b10*/  IMNMX R6, R121, R0, PT ;  /* 0x0000000079067217 */ /* 0x000fe20003800200 */
[----:B------:R-:W-:-:S03]  /*7b20*/  IMAD.MOV.U32 R0, RZ, RZ, RZ ;  /* 0x000000ffff007224 */ /* 0x000fc600078e00ff */
[----:B------:R-:W-:-:S13]  /*7b30*/  ISETP.GE.AND P0, PT, R6, 0x1, PT ;  /* 0x000000010600780c */ /* 0x000fda0003f06270 */
        /* <DEDUP_REMOVED lines=29> */
.L_x_1310:
[----:B------:R-:W-:Y:S05]  /*7d10*/  BSYNC B0 ;  /* 0x0000000000007941 */ /* 0x000fea0003800000 */
.L_x_1309:
[----:B------:R-:W2:Y:S01]  /*7d20*/  LDL R2, [R1] ;  /* 0x0000000001027983 */ /* 0x000ea20000100800 */
[----:B------:R-:W-:Y:S01]  /*7d30*/  MOV R18, RZ ;  /* 0x000000ff00127202 */ /* 0x000fe20000000f00 */
[----:B------:R-:W-:Y:S01]  /*7d40*/  IMAD.MOV.U32 R15, RZ, RZ, RZ ;  /* 0x000000ffff0f7224 */ /* 0x000fe200078e00ff */
        /* <DEDUP_REMOVED lines=48> */
[----:B--2---:R-:W-:-:S04]  /*8050*/  IMAD R214, R2, R0, RZ ;  /* 0x0000000002d67224 */ /* 0x004fc800078e02ff */
[--C-:B------:R-:W-:Y:S01]  /*8060*/  IMAD.IADD R2, R214, 0x1, R0.reuse ;  /* 0x00000001d6027824 */ /* 0x100fe200078e0200 */
[----:B------:R-:W-:-:S04]  /*8070*/  PRMT R0, RZ, 0x7610, R0 ;  /* 0x00007610ff007816 */ /* 0x000fc80000000000 */
[----:B------:R-:W-:-:S04]  /*8080*/  IMNMX R194, R6, R2, PT ;  /* 0x0000000206c27217 */ /* 0x000fc80003800200 */
[----:B------:R-:W-:-:S13]  /*8090*/  ISETP.GT.AND P0, PT, R194, R214, PT ;  /* 0x000000d6c200720c */ /* 0x000fda0003f04270 */
        /* <DEDUP_REMOVED lines=8> */
[----:B------:R-:W-:Y:S01]  /*8120*/  ISETP.NE.U32.AND P0, PT, RZ, c[0x0][0x348], PT ;  /* 0x0000d200ff007a0c */ /* 0x000fe20003f05070 */
[----:B------:R-:W2:Y:S01]  /*8130*/  S2R R9, SR_TID.X ;  /* 0x0000000000097919 */ /* 0x000ea20000002100 */
[----:B------:R-:W-:Y:S01]  /*8140*/  LOP3.LUT R85, R246, 0xffff, RZ, 0xc0, !PT ;  /* 0x0000fffff6557812 */ /* 0x000fe200078ec0ff */
[----:B------:R-:W-:Y:S01]  /*8150*/  IMAD R0, R0, c[0x0][0x178], RZ ;  /* 0x00005e0000007a24 */ /* 0x000fe200078e02ff */
[----:B------:R-:W-:Y:S01]  /*8160*/  ISETP.NE.AND.EX P0, PT, RZ, c[0x0][0x34c], PT, P0 ;  /* 0x0000d300ff007a0c */ /* 0x000fe20003f05300 */
[----:B------:R-:W-:Y:S01]  /*8170*/  @P3 IMAD.HI.U32 R7, R4, c[0x0][0x2c8], RZ ;  /* 0x0000b20004073a27 */ /* 0x000fe200078e00ff */
[----:B------:R-:W-:Y:S02]  /*8180*/  ISETP.GE.AND P5, PT, R202, c[0x0][0x198], PT ;  /* 0x00006600ca007a0c */ /* 0x000fe40003fa6270 */
[----:B------:R-:W-:Y:S01]  /*8190*/  SEL R6, R252, RZ, !P0 ;  /* 0x000000fffc067207 */ /* 0x000fe20004000000 */
[----:B------:R-:W-:Y:S01]  /*81a0*/  IMAD R0, R129, c[0x0][0x17c], R0 ;  /* 0x00005f0081007a24 */ /* 0x000fe200078e0200 */
[----:B------:R-:W-:-:S02]  /*81b0*/  SEL R5, R251, RZ, !P0 ;  /* 0x000000fffb057207 */ /* 0x000fc40004000000 */
[----:B------:R-:W-:Y:S01]  /*81c0*/  ISETP.GE.AND P4, PT, R205, c[0x0][0x198], PT ;  /* 0x00006600cd007a0c */ /* 0x000fe20003f86270 */
[----:B------:R-:W-:Y:S01]  /*81d0*/  IMAD R6, R6, c[0x0][0x1c0], RZ ;  /* 0x0000700006067a24 */ /* 0x000fe200078e02ff */
[----:B------:R-:W-:-:S03]  /*81e0*/  IADD3 R95, R194, -0x1, RZ ;  /* 0xffffffffc25f7810 */ /* 0x000fc60007ffe0ff */
[----:B------:R-:W-:Y:S02]  /*81f0*/  IMAD R6, R5, c[0x0][0x1c4], R6 ;  /* 0x0000710005067a24 */ /* 0x000fe400078e0206 */
[----:B-1----:R-:W-:Y:S01]  /*8200*/  IMAD.WIDE.U32 R2, R129, c[0x0][0x178], RZ ;  /* 0x00005e0081027a25 */ /* 0x002fe200078e00ff */
[----:B--2---:R-:W-:-:S03]  /*8210*/  SHF.R.S32.HI R8, RZ, 0x1f, R9 ;  /* 0x0000001fff087819 */ /* 0x004fc60000011409 */
[----:B------:R-:W-:Y:S02]  /*8220*/  IMAD.IADD R3, R3, 0x1, R0 ;  /* 0x0000000103037824 */ /* 0x000fe400078e0200 */
[----:B------:R-:W-:Y:S01]  /*8230*/  IMAD.MOV.U32 R0, RZ, RZ, R4 ;  /* 0x000000ffff007224 */ /* 0x000fe200078e0004 */
[----:B------:R-:W-:Y:S01]  /*8240*/  @P3 SHF.R.U32.HI R0, RZ, c[0x0][0x2cc], R7 ;  /* 0x0000b300ff003a19 */ /* 0x000fe20000011607 */
[C---:B------:R-:W-:Y:S01]  /*8250*/  IMAD.WIDE.U32 R2, R85.reuse, c[0x0][0x1b8], R2 ;  /* 0x00006e0055027a25 */ /* 0x040fe200078e0002 */
[----:B------:R-:W-:Y:S02]  /*8260*/  LEA.HI R8, R8, R9, RZ, 0x3 ;  /* 0x0000000908087211 */ /* 0x000fe400078f18ff */
[----:B------:R-:W-:Y:S01]  /*8270*/  SHF.R.S32.HI R7, RZ, 0x1f, R0 ;  /* 0x0000001fff077819 */ /* 0x000fe20000011400 */
[----:B------:R-:W-:Y:S01]  /*8280*/  IMAD R3, R85, c[0x0][0x1bc], R3 ;  /* 0x00006f0055037a24 */ /* 0x000fe200078e0203 */
[----:B------:R-:W-:Y:S02]  /*8290*/  SHF.R.S32.HI R8, RZ, 0x3, R8 ;  /* 0x00000003ff087819 */ /* 0x000fe40000011408 */
[----:B------:R-:W-:Y:S01]  /*82a0*/  ISETP.GE.AND P3, PT, R206, c[0x0][0x198], PT ;  /* 0x00006600ce007a0c */ /* 0x000fe20003f66270 */
[----:B------:R-:W-:Y:S01]  /*82b0*/  IMAD.WIDE.U32 R2, R5, c[0x0][0x1c0], R2 ;  /* 0x0000700005027a25 */ /* 0x000fe200078e0002 */
[----:B------:R-:W-:-:S03]  /*82c0*/  IADD3 R5, -R0, RZ, RZ ;  /* 0x000000ff00057210 */ /* 0x000fc60007ffe1ff */
[----:B------:R-:W-:Y:S02]  /*82d0*/  IMAD.IADD R3, R3, 0x1, R6 ;  /* 0x0000000103037824 */ /* 0x000fe400078e0206 */
        /* <DEDUP_REMOVED lines=10> */
[----:B------:R-:W-:-:S03]  /*8380*/  IMAD.IADD R4, R8, 0x1, R239 ;  /* 0x0000000108047824 */ /* 0x000fc600078e02ef */
[----:B------:R-:W-:-:S04]  /*8390*/  IADD3 R0, R3, R0, RZ ;  /* 0x0000000003007210 */ /* 0x000fc80007ffe0ff */
[----:B------:R-:W-:Y:S02]  /*83a0*/  LEA.HI.X R5, R2, c[0x0][0x164], R0, 0x1, P0 ;  /* 0x0000590002057a11 */ /* 0x000fe400000f0c00 */
[----:B------:R-:W-:Y:S01]  /*83b0*/  @!P1 MOV R12, R251 ;  /* 0x000000fb000c9202 */ /* 0x000fe20000000f00 */
[----:B------:R-:W-:Y:S05]  /*83c0*/  BRA.DIV ~URZ, `(.L_x_1312) ;  /* 0x00015e927f007947 */ /* 0x000fea000b800000 */
[----:B------:R1:W2:Y:S02]  /*83d0*/  SHFL.IDX PT, R6, R5, RZ, 0x181f ;  /* 0x00181fff05067589 */ /* 0x0002a400000e0000 */
.L_x_1461:
[----:B------:R-:W-:Y:S05]  /*83e0*/  BRA.DIV ~URZ, `(.L_x_1313) ;  /* 0x00015ee27f007947 */ /* 0x000fea000b800000 */
[----:B------:R3:W4:Y:S02]  /*83f0*/  SHFL.IDX PT, R0, R7, RZ, 0x181f ;  /* 0x00181fff07007589 */ /* 0x00072400000e0000 */
.L_x_1462:
        /* <DEDUP_REMOVED lines=16> */
.L_x_1315:
[----:B------:R-:W-:Y:S05]  /*8500*/  BSYNC B0 ;  /* 0x0000000000007941 */ /* 0x000fea0003800000 */
.L_x_1314:
[----:B------:R-:W-:Y:S05]  /*8510*/  BRA.DIV ~URZ, `(.L_x_1316) ;  /* 0x00015e127f007947 */ /* 0x000fea000b800000 */
[----:B--2---:R2:W1:Y:S04]  /*8520*/  SHFL.IDX PT, R6, R5, 0x1, 0x181f ;  /* 0x00381f0005067f89 */ /* 0x00446800000e0000 */
[----:B----4-:R2:W4:Y:S02]  /*8530*/  SHFL.IDX PT, R0, R7, 0x1, 0x181f ;  /* 0x00381f0007007f89 */ /* 0x01052400000e0000 */
.L_x_1463:
        /* <DEDUP_REMOVED lines=16> */
.L_x_1318:
[----:B------:R-:W-:Y:S05]  /*8640*/  BSYNC B0 ;  /* 0x0000000000007941 */ /* 0x000fea0003800000 */
.L_x_1317:
[----:B------:R-:W-:Y:S05]  /*8650*/  BRA.DIV ~URZ, `(.L_x_1319) ;  /* 0x00015d927f007947 */ /* 0x000fea000b800000 */
[----:B-1----:R1:W2:Y:S02]  /*8660*/  SHFL.IDX PT, R6, R5, 0x2, 0x181f ;  /* 0x00581f0005067f89 */ /* 0x0022a400000e0000 */
.L_x_1464:
[----:B------:R-:W-:Y:S05]  /*8670*/  BRA.DIV ~URZ, `(.L_x_1320) ;  /* 0x00015de27f007947 */ /* 0x000fea000b800000 */
[----:B----4-:R4:W1:Y:S02]  /*8680*/  SHFL.IDX PT, R0, R7, 0x2, 0x181f ;  /* 0x00581f0007007f89 */ /* 0x01086400000e0000 */
.L_x_1465:
        /* <DEDUP_REMOVED lines=16> */
.L_x_1322:
[----:B------:R-:W-:Y:S05]  /*8790*/  BSYNC B0 ;  /* 0x0000000000007941 */ /* 0x000fea0003800000 */
.L_x_1321:
[----:B------:R-:W-:Y:S05]  /*87a0*/  BRA.DIV ~URZ, `(.L_x_1323) ;  /* 0x00015d127f007947 */ /* 0x000fea000b800000 */
[----:B-12---:R-:W1:Y:S04]  /*87b0*/  SHFL.IDX PT, R5, R5, 0x3, 0x181f ;  /* 0x00781f0005057f89 */ /* 0x006e6800000e0000 */
[----:B------:R2:W3:Y:S02]  /*87c0*/  SHFL.IDX PT, R0, R7, 0x3, 0x181f ;  /* 0x00781f0007007f89 */ /* 0x0004e400000e0000 */
.L_x_1466:
[----:B------:R-:W-:Y:S01]  /*87d0*/  IADD3 R2, R4, 0x60, RZ ;  /* 0x0000006004027810 */ /* 0x000fe20007ffe0ff */
[----:B-----5:R-:W-:-:S03]  /*87e0*/  IMAD.WIDE.U32 R232, R12, c[0x0][0x2b0], RZ ;  /* 0x0000ac000ce87a25 */ /* 0x020fc600078e00ff */
[----:B------:R-:W-:-:S13]  /*87f0*/  ISETP.GE.AND P0, PT, R2, R36, PT ;  /* 0x000000240200720c */ /* 0x000fda0003f06270 */
[CC--:B---3--:R-:W-:Y:S02]  /*8800*/  @!P0 LEA R8, P1, R202.reuse, R0.reuse, 0x1 ;  /* 0x00000000ca088211 */ /* 0x0c8fe400078208ff */
[CC--:B------:R-:W-:Y:S02]  /*8810*/  @!P0 LEA R6, P2, R205.reuse, R0.reuse, 0x1 ;  /* 0x00000000cd068211 */ /* 0x0c0fe400078408ff */
[-C--:B-1----:R-:W-:Y:S02]  /*8820*/  @!P0 LEA.HI.X R9, R202, R5.reuse, R203, 0x1, P1 ;  /* 0x00000005ca098211 */ /* 0x082fe400008f0ccb */
[----:B------:R-:W-:Y:S02]  /*8830*/  @!P0 LEA R2, P1, R206, R0, 0x1 ;  /* 0x00000000ce028211 */ /* 0x000fe400078208ff */
[----:B------:R-:W-:Y:S01]  /*8840*/  SHF.R.S32.HI R0, RZ, 0x1f, R12 ;  /* 0x0000001fff007819 */ /* 0x000fe2000001140c */
[----:B------:R-:W-:Y:S01]  /*8850*/  @!PT LDS RZ, [RZ] ;  /* 0x00000000fffff984 */ /* 0x000fe20000000800 */
[----:B------:R-:W-:Y:S01]  /*8860*/  @!PT LDS RZ, [RZ] ;  /* 0x00000000fffff984 */ /* 0x000fe20000000800 */
[----:B------:R-:W-:Y:S01]  /*8870*/  @!PT LDS RZ, [RZ] ;  /* 0x00000000fffff984 */ /* 0x000fe20000000800 */
[----:B------:R1:W-:Y:S01]  /*8880*/  @!P0 LDGSTS.E.BYPASS.LTC128B.128 [R193+0xf100], [R8.64], !P5 ;  /* 0x0f10000008c18fae */ /* 0x0003e2000e901d48 */
[----:B--2-4-:R-:W-:-:S02]  /*8890*/  @!P0 LEA.HI.X R7, R205, R5, R219, 0x1, P2 ;  /* 0x00000005cd078211 */ /* 0x014fc400010f0cdb */
        /* <DEDUP_REMOVED lines=10> */
[----:B-1----:R-:W-:Y:S01]  /*8940*/  IMAD R2, R95, 0x40, R220 ;  /* 0x000000405f027824 */ /* 0x002fe200078e02dc */
[----:B------:R-:W-:Y:S01]  /*8950*/  LOP3.LUT R217, R217, 0xfffffffd, RZ, 0xc0, !PT ;  /* 0xfffffffdd9d97812 */ /* 0x000fe200078ec0ff */
[----:B------:R-:W-:Y:S01]  /*8960*/  IMAD.MOV.U32 R195, RZ, RZ, RZ ;  /* 0x000000ffffc37224 */ /* 0x000fe200078e00ff */
[----:B------:R-:W-:-:S02]  /*8970*/  ISETP.NE.AND P1, PT, R99, 0x1, PT ;  /* 0x000000016300780c */ /* 0x000fc40003f25270 */
[C---:B------:R-:W-:Y:S01]  /*8980*/  ISETP.GE.AND P0, PT, R2.reuse, R240, PT ;  /* 0x000000f00200720c */ /* 0x040fe20003f06270 */
[----:B------:R-:W-:-:S03]  /*8990*/  IMAD.IADD R2, R2, 0x1, R238 ;  /* 0x0000000102027824 */ /* 0x000fc600078e02ee */
[----:B------:R-:W-:Y:S01]  /*89a0*/  ISETP.GT.OR P0, PT, R220, 0x3f, P0 ;  /* 0x0000003fdc00780c */ /* 0x000fe20000704670 */
[----:B------:R-:W-:-:S06]  /*89b0*/  IMAD.MOV.U32 R0, RZ, RZ, R2 ;  /* 0x000000ffff007224 */ /* 0x000fcc00078e0002 */
[----:B------:R-:W-:Y:S01]  /*89c0*/  @P1 IMAD.HI.U32 R3, R2, c[0x0][0x2bc], RZ ;  /* 0x0000af0002031a27 */ /* 0x000fe200078e00ff */
[----:B------:R-:W-:-:S04]  /*89d0*/  @P1 LOP3.LUT R217, R217, 0x2, RZ, 0xfc, !PT ;  /* 0x00000002d9d91812 */ /* 0x000fc800078efcff */
[----:B------:R-:W-:-:S04]  /*89e0*/  @P1 SHF.R.U32.HI R0, RZ, c[0x0][0x2c0], R3 ;  /* 0x0000b000ff001a19 */ /* 0x000fc80000011603 */
[----:B------:R-:W-:-:S04]  /*89f0*/  @!P0 IADD3 R3, P1, R0, R232, RZ ;  /* 0x000000e800038210 */ /* 0x000fc80007f3e0ff */
[----:B------:R-:W-:Y:S02]  /*8a00*/  @!P0 LEA.HI.X.SX32 R5, R0, R237, 0x1, P1 ;  /* 0x000000ed00058211 */ /* 0x000fe400008f0eff */
[----:B------:R-:W-:-:S04]  /*8a10*/  @!P0 LEA R4, P1, R3, c[0x0][0x2a0], 0x2 ;  /* 0x0000a80003048a11 */ /* 0x000fc800078210ff */
[----:B------:R-:W-:-:S05]  /*8a20*/  @!P0 LEA.HI.X R5, R3, c[0x0][0x2a4], R5, 0x2, P1 ;  /* 0x0000a90003058a11 */ /* 0x000fca00008f1405 */
[----:B------:R-:W2:Y:S01]  /*8a30*/  @!P0 LDG.E R195, [R4.64] ;  /* 0x0000000804c38981 */ /* 0x000ea2000c1e1900 */
[----:B------:R-:W-:Y:S01]  /*8a40*/  IMAD.MOV R0, RZ, RZ, -R0 ;  /* 0x000000ffff007224 */ /* 0x000fe200078e0a00 */
[----:B------:R-:W-:Y:S01]  /*8a50*/  ISETP.GT.AND P6, PT, R220, 0x3f, PT ;  /* 0x0000003fdc00780c */ /* 0x000fe20003fc4270 */
[----:B------:R-:W-:Y:S01]  /*8a60*/  IMAD.WIDE.U32 R230, R85, c[0x0][0x1e8], RZ ;  /* 0x00007a0055e67a25 */ /* 0x000fe200078e00ff */
[----:B------:R-:W1:Y:S01]  /*8a70*/  S2R R11, SR_TID.X ;  /* 0x00000000000b7919 */ /* 0x000e620000002100 */
[----:B------:R-:W-:Y:S02]  /*8a80*/  LOP3.LUT R217, R217, 0xfffffffe, RZ, 0xc0, !PT ;  /* 0xfffffffed9d97812 */ /* 0x000fe400078ec0ff */
[----:B------:R-:W-:Y:S02]  /*8a90*/  IMAD R197, R0, c[0x0][0x2b8], R2 ;  /* 0x0000ae0000c57a24 */ /* 0x000fe400078e0202 */
[----:B------:R-:W-:Y:S02]  /*8aa0*/  IMAD R236, R85, c[0x0][0x1ec], R231 ;  /* 0x00007b0055ec7a24 */ /* 0x000fe400078e02e7 */
[----:B------:R-:W-:Y:S01]  /*8ab0*/  IMAD.WIDE.U32 R2, R197, c[0x0][0x1e0], RZ ;  /* 0x00007800c5027a25 */ /* 0x000fe200078e00ff */
[----:B------:R-:W-:-:S03]  /*8ac0*/  SHF.R.S32.HI R96, RZ, 0x1f, R197 ;  /* 0x0000001fff607819 */ /* 0x000fc600000114c5 */
[----:B------:R-:W-:Y:S01]  /*8ad0*/  IMAD R98, R95, -0x40, R240 ;  /* 0xffffffc05f627824 */ /* 0x000fe200078e02f0 */
[----:B------:R-:W-:Y:S01]  /*8ae0*/  @P6 LOP3.LUT R217, R217, 0x1, RZ, 0xfc, !PT ;  /* 0x00000001d9d96812 */ /* 0x000fe200078efcff */
[----:B------:R-:W-:-:S04]  /*8af0*/  IMAD R0, R96, c[0x0][0x1e0], RZ ;  /* 0x0000780060007a24 */ /* 0x000fc800078e02ff */
[----:B------:R-:W-:-:S04]  /*8b00*/  IMAD R0, R197, c[0x0][0x1e4], R0 ;  /* 0x00007900c5007a24 */ /* 0x000fc800078e0200 */
[----:B------:R-:W-:Y:S01]  /*8b10*/  IMAD.IADD R3, R3, 0x1, R0 ;  /* 0x0000000103037824 */ /* 0x000fe200078e0200 */
[----:B-1----:R-:W-:-:S04]  /*8b20*/  SHF.R.S32.HI R10, RZ, 0x1f, R11 ;  /* 0x0000001fff0a7819 */ /* 0x002fc8000001140b */
[----:B------:R-:W-:-:S04]  /*8b30*/  LEA.HI R10, R10, R11, RZ, 0x3 ;  /* 0x0000000b0a0a7211 */ /* 0x000fc800078f18ff */
[----:B------:R-:W-:-:S05]  /*8b40*/  SHF.R.S32.HI R10, RZ, 0x3, R10 ;  /* 0x00000003ff0a7819 */ /* 0x000fca000001140a */
[----:B------:R-:W-:-:S05]  /*8b50*/  IMAD.IADD R76, R98, 0x1, -R10 ;  /* 0x00000001624c7824 */ /* 0x000fca00078e0a0a */
[----:B------:R-:W-:-:S13]  /*8b60*/  ISETP.GE.AND P1, PT, R76, 0x1, PT ;  /* 0x000000014c00780c */ /* 0x000fda0003f26270 */
        /* <DEDUP_REMOVED lines=14> */
[----:B-1----:R-:W-:-:S02]  /*8c50*/  @P1 LEA R6, P0, R202, R3, 0x1 ;  /* 0x00000003ca061211 */ /* 0x002fc400078008ff */
[C---:B------:R-:W-:Y:S02]  /*8c60*/  @P1 LEA R8, P3, R205.reuse, R3, 0x1 ;  /* 0x00000003cd081211 */ /* 0x040fe400078608ff */
[-C--:B--2---:R-:W-:Y:S02]  /*8c70*/  @P1 LEA.HI.X R7, R202, R4.reuse, R203, 0x1, P0 ;  /* 0x00000004ca071211 */ /* 0x084fe400000f0ccb */
[----:B------:R-:W-:Y:S02]  /*8c80*/  ISETP.GE.AND P0, PT, R76, 0x21, PT ;  /* 0x000000214c00780c */ /* 0x000fe40003f06270 */
[----:B------:R-:W-:Y:S01]  /*8c90*/  @P1 LEA.HI.X R9, R205, R4, R219, 0x1, P3 ;  /* 0x00000004cd091211 */ /* 0x000fe200018f0cdb */
[----:B------:R1:W-:Y:S01]  /*8ca0*/  @P1 LDGSTS.E.BYPASS.LTC128B.128 [R193+0x6100], [R6.64], !P2 ;  /* 0x0610000006c11fae */ /* 0x0003e2000d101d48 */
[----:B------:R-:W-:-:S03]  /*8cb0*/  @P1 ISETP.GE.AND P2, PT, R206, c[0x0][0x1d4], PT ;  /* 0x00007500ce001a0c */ /* 0x000fc60003f46270 */
[----:B------:R3:W-:Y:S06]  /*8cc0*/  @P1 LDGSTS.E.BYPASS.LTC128B.128 [R193+0x8100], [R8.64], !P4 ;  /* 0x0810000008c11fae */ /* 0x0007ec000e101d48 */
[----:B------:R-:W-:Y:S02]  /*8cd0*/  @P0 ISETP.GE.AND P4, PT, R202, c[0x0][0x1d4], PT ;  /* 0x00007500ca000a0c */ /* 0x000fe40003f86270 */
[----:B-1----:R-:W-:-:S04]  /*8ce0*/  @P1 LEA R6, P3, R206, R3, 0x1 ;  /* 0x00000003ce061211 */ /* 0x002fc800078608ff */
[----:B------:R-:W-:Y:S02]  /*8cf0*/  @P1 LEA.HI.X R7, R206, R4, R218, 0x1, P3 ;  /* 0x00000004ce071211 */ /* 0x000fe400018f0cda */
[----:B------:R-:W-:Y:S02]  /*8d00*/  @P0 ISETP.GE.AND P3, PT, R205, c[0x0][0x1d4], PT ;  /* 0x00007500cd000a0c */ /* 0x000fe40003f66270 */
[----:B---3--:R-:W-:Y:S01]  /*8d10*/  @P0 LEA R8, P5, R202, R0, 0x1 ;  /* 0x00000000ca080211 */ /* 0x008fe200078a08ff */
[----:B------:R1:W-:Y:S01]  /*8d20*/  @P1 LDGSTS.E.BYPASS.LTC128B.128 [R193+0xa100], [R6.64], !P2 ;  /* 0x0a10000006c11fae */ /* 0x0003e2000d101d48 */
[----:B------:R-:W-:Y:S02]  /*8d30*/  @P0 ISETP.GE.AND P2, PT, R206, c[0x0][0x1d4], PT ;  /* 0x00007500ce000a0c */ /* 0x000fe40003f46270 */
[----:B----4-:R-:W-:-:S05]  /*8d40*/  @P0 LEA.HI.X R9, R202, R2, R203, 0x1, P5 ;  /* 0x00000002ca090211 */ /* 0x010fca00028f0ccb */
        /* <DEDUP_REMOVED lines=12> */
.L_x_1324:
        /* <DEDUP_REMOVED lines=9> */
[C---:B------:R-:W-:Y:S01]  /*8ea0*/  IMAD R6, R128.reuse, c[0x0][0x294], R0 ;  /* 0x0000a50080067a24 */ /* 0x040fe200078e0200 */
        /* <DEDUP_REMOVED lines=52> */
[----:B------:R-:W-:-:S11]  /*91f0*/  ISETP.GE.AND P2, PT, R142, c[0x0][0x27c], PT ;  /* 0x00009f008e007a0c */ /* 0x000fd60003f46270 */
[C---:B------:R-:W-:Y:S01]  /*9200*/  @!P0 IMAD.SHL.U32 R0, R145.reuse, 0x2, RZ ;  /* 0x0000000291008824 */ /* 0x040fe200078e00ff */
[----:B-----5:R-:W-:Y:S01]  /*9210*/  @!P0 SHF.L.U64.HI R8, R145, 0x1, R82 ;  /* 0x0000000191088819 */ /* 0x020fe20000010252 */
[----:B------:R-:W-:Y:S01]  /*9220*/  CS2R R24, SRZ ;  /* 0x0000000000187805 */ /* 0x000fe2000001ff00 */
[----:B------:R-:W-:Y:S02]  /*9230*/  @!P2 IMAD.SHL.U32 R12, R142, 0x2, RZ ;  /* 0x000000028e0ca824 */ /* 0x000fe400078e00ff */
[-C--:B---3--:R-:W-:Y:S02]  /*9240*/  @!P0 IADD3 R6, P3, R4, R0.reuse, RZ ;  /* 0x0000000004068210 */ /* 0x088fe40007f7e0ff */
[----:B------:R-:W-:-:S03]  /*9250*/  @!P0 IADD3 R10, P1, R2, R0, RZ ;  /* 0x00000000020a8210 */ /* 0x000fc60007f3e0ff */
[--C-:B----4-:R-:W-:Y:S01]  /*9260*/  @!P0 IMAD.X R7, R5, 0x1, R8.reuse, P3 ;  /* 0x0000000105078824 */ /* 0x110fe200018e0608 */
[----:B------:R-:W-:Y:S01]  /*9270*/  ISETP.GE.AND P3, PT, R144, c[0x0][0x27c], PT ;  /* 0x00009f0090007a0c */ /* 0x000fe20003f66270 */
[----:B-1----:R-:W-:Y:S01]  /*9280*/  @!P0 IMAD.X R11, R3, 0x1, R8, P1 ;  /* 0x00000001030b8824 */ /* 0x002fe200008e0608 */
[----:B------:R-:W-:Y:S02]  /*9290*/  ISETP.GE.AND P1, PT, R107, c[0x0][0x27c], PT ;  /* 0x00009f006b007a0c */ /* 0x000fe40003f26270 */
[----:B------:R1:W5:Y:S01]  /*92a0*/  @!P0 LD.E.64 R26, [R6.64] ;  /* 0x00000008061a8980 */ /* 0x000362000c101b00 */
[----:B------:R-:W-:Y:S02]  /*92b0*/  @!P2 SHF.L.U64.HI R0, R142, 0x1, R81 ;  /* 0x000000018e00a819 */ /* 0x000fe40000010251 */
[----:B------:R-:W-:Y:S01]  /*92c0*/  @!P2 IADD3 R8, P4, R4, R12, RZ ;  /* 0x0000000c0408a210 */ /* 0x000fe20007f9e0ff */
[----:B------:R2:W5:Y:S01]  /*92d0*/  @!P0 LD.E.64 R24, [R10.64] ;  /* 0x000000080a188980 */ /* 0x000562000c101b00 */
[----:B------:R-:W-:Y:S01]  /*92e0*/  CS2R R30, SRZ ;  /* 0x00000000001e7805 */ /* 0x000fe2000001ff00 */
[----:B------:R-:W-:-:S02]  /*92f0*/  CS2R R28, SRZ ;  /* 0x00000000001c7805 */ /* 0x000fc4000001ff00 */
[----:B------:R-:W-:-:S05]  /*9300*/  @!P2 IMAD.X R9, R5, 0x1, R0, P4 ;  /* 0x000000010509a824 */ /* 0x000fca00020e0600 */
[----:B------:R3:W5:Y:S01]  /*9310*/  @!P2 LD.E.64 R28, [R8.64] ;  /* 0x00000008081ca980 */ /* 0x000762000c101b00 */
[----:B-1----:R-:W-:-:S05]  /*9320*/  @!P2 IADD3 R6, P0, R2, R12, RZ ;  /* 0x0000000c0206a210 */ /* 0x002fca0007f1e0ff */
[----:B------:R-:W-:Y:S02]  /*9330*/  @!P2 IMAD.X R7, R3, 0x1, R0, P0 ;  /* 0x000000010307a824 */ /* 0x000fe400000e0600 */
[----:B------:R-:W-:-:S03]  /*9340*/  @!P3 IMAD.SHL.U32 R0, R144, 0x2, RZ ;  /* 0x000000029000b824 */ /* 0x000fc600078e00ff */
[----:B------:R1:W5:Y:S02]  /*9350*/  @!P2 LD.E.64 R30, [R6.64] ;  /* 0x00000008061ea980 */ /* 0x000364000c101b00 */
[-C--:B------:R-:W-:Y:S02]  /*9360*/  @!P3 IADD3 R16, P0, R4, R0.reuse, RZ ;  /* 0x000000000410b210 */ /* 0x080fe40007f1e0ff */
[C---:B---3--:R-:W-:Y:S02]  /*9370*/  @!P1 SHF.L.U64.HI R8, R107.reuse, 0x1, R79 ;  /* 0x000000016b089819 */ /* 0x048fe4000001024f */
[----:B------:R-:W-:Y:S02]  /*9380*/  @!P3 IADD3 R14, P2, R2, R0, RZ ;  /* 0x00000000020eb210 */ /* 0x000fe40007f5e0ff */
[----:B-1----:R-:W-:Y:S01]  /*9390*/  @!P3 SHF.L.U64.HI R6, R144, 0x1, R80 ;  /* 0x000000019006b819 */ /* 0x002fe20000010250 */
[----:B------:R-:W-:-:S04]  /*93a0*/  @!P1 IMAD.SHL.U32 R7, R107, 0x2, RZ ;  /* 0x000000026b079824 */ /* 0x000fc800078e00ff */
[----:B------:R-:W-:Y:S01]  /*93b0*/  @!P3 IMAD.X R17, R5, 0x1, R6, P0 ;  /* 0x000000010511b824 */ /* 0x000fe200000e0606 */
[----:B------:R-:W-:-:S05]  /*93c0*/  @!P1 IADD3 R12, P0, R4, R7, RZ ;  /* 0x00000007040c9210 */ /* 0x000fca0007f1e0ff */
[----:B------:R-:W-:Y:S01]  /*93d0*/  @!P1 IMAD.X R13, R5, 0x1, R8, P0 ;  /* 0x00000001050d9824 */ /* 0x000fe200000e0608 */
[----:B--2---:R-:W-:Y:S01]  /*93e0*/  @!P1 IADD3 R10, P0, R2, R7, RZ ;  /* 0x00000007020a9210 */ /* 0x004fe20007f1e0ff */
[----:B------:R-:W-:Y:S01]  /*93f0*/  @!P3 IMAD.X R15, R3, 0x1, R6, P2 ;  /* 0x00000001030fb824 */ /* 0x000fe200010e0606 */
[----:B------:R-:W-:-:S03]  /*9400*/  ISETP.GE.AND P2, PT, R140, c[0x0][0x27c], PT ;  /* 0x00009f008c007a0c */ /* 0x000fc60003f46270 */
[----:B------:R-:W-:Y:S01]  /*9410*/  @!P1 IMAD.X R11, R3, 0x1, R8, P0 ;  /* 0x00000001030b9824 */ /* 0x000fe200000e0608 */
[----:B------:R-:W-:Y:S01]  /*9420*/  ISETP.GE.AND P0, PT, R143, c[0x0][0x27c], PT ;  /* 0x00009f008f007a0c */ /* 0x000fe20003f06270 */
[----:B------:R-:W-:Y:S01]  /*9430*/  CS2R R8, SRZ ;  /* 0x0000000000087805 */ /* 0x000fe2000001ff00 */
[----:B------:R-:W-:-:S07]  /*9440*/  CS2R R6, SRZ ;  /* 0x0000000000067805 */ /* 0x000fce000001ff00 */
[----:B------:R-:W-:-:S04]  /*9450*/  @!P2 IMAD.WIDE R22, R140, 0x2, R4 ;  /* 0x000000028c16a825 */ /* 0x000fc800078e0204 */
[----:B------:R-:W-:Y:S01]  /*9460*/  @!P2 IMAD.WIDE R20, R140, 0x2, R2 ;  /* 0x000000028c14a825 */ /* 0x000fe200078e0202 */
[----:B------:R1:W5:Y:S03]  /*9470*/  @!P2 LD.E.64 R8, [R22.64] ;  /* 0x000000081608a980 */ /* 0x000366000c101b00 */
[C---:B------:R-:W-:Y:S01]  /*9480*/  @!P0 IMAD.SHL.U32 R0, R143.reuse, 0x2, RZ ;  /* 0x000000028f008824 */ /* 0x040fe200078e00ff */
[----:B------:R2:W5:Y:S01]  /*9490*/  @!P2 LD.E.64 R6, [R20.64] ;  /* 0x000000081406a980 */ /* 0x000562000c101b00 */
[----:B------:R-:W-:-:S03]  /*94a0*/  @!P0 SHF.L.U64.HI R19, R143, 0x1, R74 ;  /* 0x000000018f138819 */ /* 0x000fc6000001024a */
[----:B------:R-:W-:-:S05]  /*94b0*/  @!P0 IADD3 R4, P2, R4, R0, RZ ;  /* 0x0000000004048210 */ /* 0x000fca0007f5e0ff */
[--C-:B------:R-:W-:Y:S01]  /*94c0*/  @!P0 IMAD.X R5, R5, 0x1, R19.reuse, P2 ;  /* 0x0000000105058824 */ /* 0x100fe200010e0613 */
[----:B------:R-:W-:Y:S01]  /*94d0*/  @!P0 IADD3 R2, P2, R2, R0, RZ ;  /* 0x0000000002028210 */ /* 0x000fe20007f5e0ff */
[----:B------:R-:W-:Y:S01]  /*94e0*/  CS2R R32, SRZ ;  /* 0x0000000000207805 */ /* 0x000fe2000001ff00 */
[----:B------:R-:W-:Y:S01]  /*94f0*/  CS2R R38, SRZ ;  /* 0x0000000000267805 */ /* 0x000fe2000001ff00 */
[----:B------:R-:W-:Y:S01]  /*9500*/  CS2R R40, SRZ ;  /* 0x0000000000287805 */ /* 0x000fe2000001ff00 */
[----:B------:R-:W-:Y:S01]  /*9510*/  CS2R R44, SRZ ;  /* 0x00000000002c7805 */ /* 0x000fe2000001ff00 */
[----:B------:R-:W-:Y:S01]  /*9520*/  CS2R R46, SRZ ;  /* 0x00000000002e7805 */ /* 0x000fe2000001ff00 */
[----:B------:R-:W-:Y:S01]  /*9530*/  @!P0 IMAD.X R3, R3, 0x1, R19, P2 ;  /* 0x0000000103038824 */ /* 0x000fe200010e0613 */
[----:B------:R2:W5:Y:S01]  /*9540*/  @!P3 LD.E.64 R32, [R14.64] ;  /* 0x000000080e20b980 */ /* 0x000562000c101b00 */
[----:B-1----:R-:W-:-:S03]  /*9550*/  CS2R R22, SRZ ;  /* 0x0000000000167805 */ /* 0x002fc6000001ff00 */
[----:B------:R2:W5:Y:S04]  /*9560*/  @!P1 LD.E.64 R38, [R12.64] ;  /* 0x000000080c269980 */ /* 0x000568000c101b00 */
[----:B------:R2:W5:Y:S04]  /*9570*/  @!P1 LD.E.64 R40, [R10.64] ;  /* 0x000000080a289980 */ /* 0x000568000c101b00 */
[----:B------:R2:W5:Y:S04]  /*9580*/  @!P3 LD.E.64 R22, [R16.64] ;  /* 0x000000081016b980 */ /* 0x000568000c101b00 */
[----:B------:R2:W5:Y:S04]  /*9590*/  @!P0 LD.E.64 R44, [R4.64] ;  /* 0x00000008042c8980 */ /* 0x000568000c101b00 */
[----:B------:R2:W5:Y:S02]  /*95a0*/  @!P0 LD.E.64 R46, [R2.64] ;  /* 0x00000008022e8980 */ /* 0x000564000c101b00 */
.L_x_1328:
[----:B--2---:R-:W-:Y:S05]  /*95b0*/  BSYNC B0 ;  /* 0x0000000000007941 */ /* 0x004fea0003800000 */
.L_x_1327:
[----:B------:R-:W-:Y:S01]  /*95c0*/  IADD3 R0, R18, 0x40, RZ ;  /* 0x0000004012007810 */ /* 0x000fe20007ffe0ff */
[----:B-----5:R-:W-:Y:S01]  /*95d0*/  IMAD.MOV.U32 R2, RZ, RZ, R38 ;  /* 0x000000ffff027224 */ /* 0x020fe200078e0026 */
[----:B------:R-:W-:Y:S01]  /*95e0*/  MOV R11, R25 ;  /* 0x00000019000b7202 */ /* 0x000fe20000000f00 */
[----:B-1----:R-:W-:Y:S01]  /*95f0*/  IMAD.MOV.U32 R3, RZ, RZ, R45 ;  /* 0x000000ffff037224 */ /* 0x002fe200078e002d */
[----:B------:R-:W-:Y:S01]  /*9600*/  ISETP.GE.AND P0, PT, R0, R36, PT ;  /* 0x000000240000720c */ /* 0x000fe20003f06270 */
[----:B------:R-:W-:Y:S01]  /*9610*/  IMAD.MOV.U32 R0, RZ, RZ, R39 ;  /* 0x000000ffff007224 */ /* 0x000fe200078e0027 */
[----:B------:R-:W-:Y:S01]  /*9620*/  PRMT R72, R72, 0x5410, R2 ;  /* 0x0000541048487816 */ /* 0x000fe20000000002 */
        /* <DEDUP_REMOVED lines=13> */
[----:B------:R-:W-:Y:S01]  /*9700*/  MOV R3, R27 ;  /* 0x0000001b00037202 */ /* 0x000fe20000000f00 */
[----:B------:R-:W-:Y:S01]  /*9710*/  IMAD.MOV.U32 R4, RZ, RZ, R26 ;  /* 0x000000ffff047224 */ /* 0x000fe200078e001a */
[----:B----4-:R-:W1:Y:S01]  /*9720*/  SHFL.IDX PT, R5, R35, 0x1, 0x1c1f ;  /* 0x003c1f0023057f89 */ /* 0x010e6200000e0000 */
        /* <DEDUP_REMOVED lines=26> */
[----:B------:R-:W-:Y:S01]  /*98d0*/  CS2R R18, SRZ ;  /* 0x0000000000127805 */ /* 0x000fe2000001ff00 */
[----:B------:R-:W-:Y:S01]  /*98e0*/  CS2R R54, SRZ ;  /* 0x0000000000367805 */ /* 0x000fe2000001ff00 */
[----:B------:R-:W-:Y:S01]  /*98f0*/  CS2R R48, SRZ ;  /* 0x0000000000307805 */ /* 0x000fe2000001ff00 */
[----:B------:R1:W3:Y:S01]  /*9900*/  SHFL.IDX PT, R3, R34, 0x1, 0x1c1f ;  /* 0x003c1f0022037f89 */ /* 0x0002e200000e0000 */
[----:B--2---:R-:W-:Y:S01]  /*9910*/  CS2R R42, SRZ ;  /* 0x00000000002a7805 */ /* 0x004fe2000001ff00 */
[----:B----4-:R-:W-:Y:S01]  /*9920*/  PRMT R37, R10, 0x5410, R0 ;  /* 0x000054100a257816 */ /* 0x010fe20000000000 */
[----:B-1----:R-:W-:Y:S01]  /*9930*/  CS2R R34, SRZ ;  /* 0x0000000000227805 */ /* 0x002fe2000001ff00 */
[----:B------:R-:W-:Y:S05]  /*9940*/  @P0 BRA `(.L_x_1330) ;  /* 0x000003e000000947 */ /* 0x000fea0003800000 */
[----:B---3--:R-:W-:Y:S01]  /*9950*/  ISETP.GE.AND P0, PT, R145, c[0x0][0x27c], PT ;  /* 0x00009f0091007a0c */ /* 0x008fe20003f06270 */
[----:B------:R-:W-:Y:S01]  /*9960*/  CS2R R50, SRZ ;  /* 0x0000000000327805 */ /* 0x000fe2000001ff00 */
[----:B------:R-:W-:-:S11]  /*9970*/  ISETP.GE.AND P2, PT, R142, c[0x0][0x27c], PT ;  /* 0x00009f008e007a0c */ /* 0x000fd60003f46270 */
[C---:B------:R-:W-:Y:S01]  /*9980*/  @!P0 IMAD.SHL.U32 R0, R145.reuse, 0x2, RZ ;  /* 0x0000000291008824 */ /* 0x040fe200078e00ff */
[----:B------:R-:W-:Y:S01]  /*9990*/  @!P0 SHF.L.U64.HI R12, R145, 0x1, R82 ;  /* 0x00000001910c8819 */ /* 0x000fe20000010252 */
[----:B------:R-:W-:Y:S01]  /*99a0*/  CS2R R48, SRZ ;  /* 0x0000000000307805 */ /* 0x000fe2000001ff00 */
[----:B------:R-:W-:Y:S02]  /*99b0*/  @!P2 IMAD.SHL.U32 R16, R142, 0x2, RZ ;  /* 0x000000028e10a824 */ /* 0x000fe400078e00ff */
[-C--:B------:R-:W-:Y:S02]  /*99c0*/  @!P0 IADD3 R10, P3, R4, R0.reuse, RZ ;  /* 0x00000000040a8210 */ /* 0x080fe40007f7e0ff */
[----:B------:R-:W-:-:S03]  /*99d0*/  @!P0 IADD3 R14, P1, R2, R0, RZ ;  /* 0x00000000020e8210 */ /* 0x000fc60007f3e0ff */
[--C-:B------:R-:W-:Y:S01]  /*99e0*/  @!P0 IMAD.X R11, R5, 0x1, R12.reuse, P3 ;  /* 0x00000001050b8824 */ /* 0x100fe200018e060c */
[----:B------:R-:W-:Y:S01]  /*99f0*/  ISETP.GE.AND P3, PT, R144, c[0x0][0x27c], PT ;  /* 0x00009f0090007a0c */ /* 0x000fe20003f66270 */
[----:B------:R-:W-:Y:S01]  /*9a00*/  @!P0 IMAD.X R15, R3, 0x1, R12, P1 ;  /* 0x00000001030f8824 */ /* 0x000fe200008e060c */
[----:B------:R-:W-:Y:S02]  /*9a10*/  ISETP.GE.AND P1, PT, R107, c[0x0][0x27c], PT ;  /* 0x00009f006b007a0c */ /* 0x000fe40003f26270 */
[----:B------:R1:W5:Y:S01]  /*9a20*/  @!P0 LD.E.64 R50, [R10.64] ;  /* 0x000000080a328980 */ /* 0x000362000c101b00 */
[----:B------:R-:W-:Y:S02]  /*9a30*/  @!P2 SHF.L.U64.HI R0, R142, 0x1, R81 ;  /* 0x000000018e00a819 */ /* 0x000fe40000010251 */
[----:B------:R-:W-:Y:S01]  /*9a40*/  @!P2 IADD3 R12, P4, R4, R16, RZ ;  /* 0x00000010040ca210 */ /* 0x000fe20007f9e0ff */
[----:B------:R2:W5:Y:S01]  /*9a50*/  @!P0 LD.E.64 R48, [R14.64] ;  /* 0x000000080e308980 */ /* 0x000562000c101b00 */
[----:B------:R-:W-:Y:S01]  /*9a60*/  CS2R R54, SRZ ;  /* 0x0000000000367805 */ /* 0x000fe2000001ff00 */
[----:B------:R-:W-:-:S02]  /*9a70*/  CS2R R52, SRZ ;  /* 0x0000000000347805 */ /* 0x000fc4000001ff00 */
[----:B------:R-:W-:-:S03]  /*9a80*/  @!P2 IMAD.X R13, R5, 0x1, R0, P4 ;  /* 0x00000001050da824 */ /* 0x000fc600020e0600 */
[----:B------:R-:W-:Y:S02]  /*9a90*/  @!P1 SHF.L.U64.HI R18, R107, 0x1, R79 ;  /* 0x000000016b129819 */ /* 0x000fe4000001024f */
[----:B------:R3:W5:Y:S01]  /*9aa0*/  @!P2 LD.E.64 R52, [R12.64] ;  /* 0x000000080c34a980 */ /* 0x000762000c101b00 */
[----:B-1----:R-:W-:-:S05]  /*9ab0*/  @!P2 IADD3 R10, P0, R2, R16, RZ ;  /* 0x00000010020aa210 */ /* 0x002fca0007f1e0ff */
[----:B------:R-:W-:Y:S02]  /*9ac0*/  @!P2 IMAD.X R11, R3, 0x1, R0, P0 ;  /* 0x00000001030ba824 */ /* 0x000fe400000e0600 */
[----:B------:R-:W-:-:S03]  /*9ad0*/  @!P3 IMAD.SHL.U32 R0, R144, 0x2, RZ ;  /* 0x000000029000b824 */ /* 0x000fc600078e00ff */
[----:B------:R1:W5:Y:S02]  /*9ae0*/  @!P2 LD.E.64 R54, [R10.64] ;  /* 0x000000080a36a980 */ /* 0x000364000c101b00 */
[-C--:B------:R-:W-:Y:S02]  /*9af0*/  @!P3 IADD3 R16, P0, R4, R0.reuse, RZ ;  /* 0x000000000410b210 */ /* 0x080fe40007f1e0ff */
[----:B--2---:R-:W-:Y:S02]  /*9b00*/  @!P3 IADD3 R14, P2, R2, R0, RZ ;  /* 0x00000000020eb210 */ /* 0x004fe40007f5e0ff */
[----:B-1----:R-:W-:Y:S01]  /*9b10*/  @!P3 SHF.L.U64.HI R11, R144, 0x1, R80 ;  /* 0x00000001900bb819 */ /* 0x002fe20000010250 */
[----:B------:R-:W-:-:S04]  /*9b20*/  @!P1 IMAD.SHL.U32 R10, R107, 0x2, RZ ;  /* 0x000000026b0a9824 */ /* 0x000fc800078e00ff */
[----:B------:R-:W-:Y:S01]  /*9b30*/  @!P3 IMAD.X R17, R5, 0x1, R11, P0 ;  /* 0x000000010511b824 */ /* 0x000fe200000e060b */
[----:B---3--:R-:W-:-:S05]  /*9b40*/  @!P1 IADD3 R12, P0, R4, R10, RZ ;  /* 0x0000000a040c9210 */ /* 0x008fca0007f1e0ff */
[----:B------:R-:W-:Y:S01]  /*9b50*/  @!P1 IMAD.X R13, R5, 0x1, R18, P0 ;  /* 0x00000001050d9824 */ /* 0x000fe200000e0612 */
[----:B------:R-:W-:Y:S01]  /*9b60*/  @!P1 IADD3 R10, P0, R2, R10, RZ ;  /* 0x0000000a020a9210 */ /* 0x000fe20007f1e0ff */
        /* <DEDUP_REMOVED lines=20> */
[----:B------:R-:W-:Y:S01]  /*9cb0*/  @!P0 IADD3 R2, P2, R2, R0, RZ ;  /* 0x0000000002028210 */ /* 0x000fe20007f5e0ff */
[----:B-1----:R-:W-:-:S03]  /*9cc0*/  CS2R R20, SRZ ;  /* 0x0000000000147805 */ /* 0x002fc6000001ff00 */
[----:B------:R3:W5:Y:S01]  /*9cd0*/  @!P0 LD.E.64 R62, [R4.64] ;  /* 0x00000008043e8980 */ /* 0x000762000c101b00 */
[----:B------:R-:W-:Y:S02]  /*9ce0*/  @!P0 IMAD.X R3, R3, 0x1, R18, P2 ;  /* 0x0000000103038824 */ /* 0x000fe400010e0612 */
[----:B------:R-:W-:Y:S01]  /*9cf0*/  CS2R R18, SRZ ;  /* 0x0000000000127805 */ /* 0x000fe2000001ff00 */
[----:B------:R3:W5:Y:S04]  /*9d00*/  @!P3 LD.E.64 R20, [R16.64] ;  /* 0x000000081014b980 */ /* 0x000768000c101b00 */
[----:B------:R3:W5:Y:S04]  /*9d10*/  @!P0 LD.E.64 R60, [R2.64] ;  /* 0x00000008023c8980 */ /* 0x000768000c101b00 */
[----:B------:R3:W5:Y:S02]  /*9d20*/  @!P3 LD.E.64 R18, [R14.64] ;  /* 0x000000080e12b980 */ /* 0x000764000c101b00 */
.L_x_1330:
[----:B---3--:R-:W-:Y:S05]  /*9d30*/  BSYNC B0 ;  /* 0x0000000000007941 */ /* 0x008fea0003800000 */
.L_x_1329:
[----:B-----5:R-:W-:Y:S01]  /*9d40*/  IMAD.MOV.U32 R2, RZ, RZ, R56 ;  /* 0x000000ffff027224 */ /* 0x020fe200078e0038 */
[----:B------:R-:W-:-:S04]  /*9d50*/  DEPBAR.LE SB0, 0x1 ;  /* 0x000080400000791a */ /* 0x000fc80000000000 */
        /* <DEDUP_REMOVED lines=9> */
[----:B------:R-:W-:-:S02]  /*9df0*/  MOV R4, R20 ;  /* 0x0000001400047202 */ /* 0x000fc40000000f00 */
        /* <DEDUP_REMOVED lines=10> */
[----:B------:R-:W-:Y:S01]  /*9ea0*/  IMAD.IADD R3, R36, 0x1, -R239 ;  /* 0x0000000124037824 */ /* 0x000fe200078e0aef */
[----:B------:R-:W-:Y:S01]  /*9eb0*/  PRMT R87, R2, 0x5410, R0 ;  /* 0x0000541002577816 */ /* 0x000fe20000000000 */
[----:B------:R-:W-:Y:S02]  /*9ec0*/  IMAD.MOV.U32 R2, RZ, RZ, R58 ;  /* 0x000000ffff027224 */ /* 0x000fe400078e003a */
[----:B------:R-:W-:Y:S01]  /*9ed0*/  IMAD.MOV.U32 R0, RZ, RZ, R59 ;  /* 0x000000ffff007224 */ /* 0x000fe200078e003b */
[----:B------:R-:W-:-:S04]  /*9ee0*/  IMNMX R36, R3, 0x80, PT ;  /* 0x0000008003247817 */ /* 0x000fc80003800200 */
[----:B------:R-:W-:Y:S01]  /*9ef0*/  PRMT R84, R2, 0x5410, R0 ;  /* 0x0000541002547816 */ /* 0x000fe20000000000 */
[----:B------:R-:W-:Y:S01]  /*9f00*/  IMAD.MOV.U32 R0, RZ, RZ, R19 ;  /* 0x000000ffff007224 */ /* 0x000fe200078e0013 */
[----:B------:R-:W-:Y:S01]  /*9f10*/  MOV R2, R18 ;  /* 0x0000001200027202 */ /* 0x000fe20000000f00 */
[----:B------:R-:W-:Y:S01]  /*9f20*/  BAR.SYNC.DEFER_BLOCKING 0x0 ;  /* 0x0000000000007b1d */ /* 0x000fe20000010000 */
[----:B------:R-:W-:Y:S02]  /*9f30*/  ISETP.GE.AND P0, PT, R215, R36, PT ;  /* 0x00000024d700720c */ /* 0x000fe40003f06270 */
[----:B------:R-:W-:Y:S01]  /*9f40*/  PRMT R82, R2, 0x5410, R0 ;  /* 0x0000541002527816 */ /* 0x000fe20000000000 */
[----:B------:R-:W-:Y:S01]  /*9f50*/  IMAD.MOV.U32 R2, RZ, RZ, R54 ;  /* 0x000000ffff027224 */ /* 0x000fe200078e0036 */
[----:B------:R-:W-:-:S04]  /*9f60*/  MOV R0, R55 ;  /* 0x0000003700007202 */ /* 0x000fc80000000f00 */
[----:B------:R-:W-:Y:S01]  /*9f70*/  PRMT R80, R2, 0x5410, R0 ;  /* 0x0000541002507816 */ /* 0x000fe20000000000 */
[----:B------:R-:W-:Y:S02]  /*9f80*/  IMAD.MOV.U32 R0, RZ, RZ, R49 ;  /* 0x000000ffff007224 */ /* 0x000fe400078e0031 */
[----:B------:R-:W-:-:S03]  /*9f90*/  IMAD.MOV.U32 R2, RZ, RZ, R48 ;  /* 0x000000ffff027224 */ /* 0x000fc600078e0030 */
[----:B------:R-:W-:Y:S01]  /*9fa0*/  PRMT R78, R0, 0x7610, R78 ;  /* 0x00007610004e7816 */ /* 0x000fe2000000004e */
[----:B------:R-:W-:Y:S01]  /*9fb0*/  IMAD.MOV.U32 R0, RZ, RZ, R43 ;  /* 0x000000ffff007224 */ /* 0x000fe200078e002b */
[----:B------:R-:W-:Y:S02]  /*9fc0*/  PRMT R77, R2, 0x7610, R77 ;  /* 0x00007610024d7816 */ /* 0x000fe4000000004d */
[----:B------:R-:W-:Y:S02]  /*9fd0*/  MOV R2, R42 ;  /* 0x0000002a00027202 */ /* 0x000fe40000000f00 */
[----:B------:R-:W-:Y:S02]  /*9fe0*/  PRMT R73, R0, 0x7610, R73 ;  /* 0x0000761000497816 */ /* 0x000fe40000000049 */
        /* <DEDUP_REMOVED lines=47> */
.L_x_1334:
[----:B------:R-:W-:Y:S05]  /*a2e0*/  BSYNC B0 ;  /* 0x0000000000007941 */ /* 0x000fea0003800000 */
.L_x_1333:
        /* <DEDUP_REMOVED lines=42> */
[----:B------:R-:W-:-:S05]  /*a590*/  FFMA.FTZ R3, R0, R9, R3 ;  /* 0x0000000900037223 */ /* 0x000fca0000010003 */
[----:B------:R-:W-:-:S05]  /*a5a0*/  F2FP.PACK_AB R5, R3, R2 ;  /* 0x000000020305723e */ /* 0x000fca00000000ff */
[----:B------:R1:W-:Y:S02]  /*a5b0*/  STS.128 [R210+0xc000], R4 ;  /* 0x00c00004d2007388 */ /* 0x0003e40000000c00 */
.L_x_1336:
[----:B------:R-:W-:Y:S05]  /*a5c0*/  BSYNC B0 ;  /* 0x0000000000007941 */ /* 0x000fea0003800000 */
.L_x_1335:
[----:B------:R-:W-:Y:S01]  /*a5d0*/  ISETP.GE.AND P0, PT, R142, c[0x0][0x27c], PT ;  /* 0x00009f008e007a0c */ /* 0x000fe20003f06270 */
[----:B------:R-:W-:-:S12]  /*a5e0*/  BSSY B0, `(.L_x_1337) ;  /* 0x000002c000007945 */ /* 0x000fd80003800000 */
[----:B------:R-:W-:Y:S05]  /*a5f0*/  @P0 BRA `(.L_x_1338) ;  /* 0x000002a000000947 */ /* 0x000fea0003800000 */
[----:B------:R-:W2:Y:S01]  /*a600*/  LDS.128 R8, [R209+0x10000] ;  /* 0x01000000d1087984 */ /* 0x000ea20000000c00 */
[----:B------:R-:W-:Y:S02]  /*a610*/  SHF.R.U32.HI R0, RZ, 0x10, R31 ;  /* 0x00000010ff007819 */ /* 0x000fe4000001161f */
[----:B------:R-:W-:Y:S02]  /*a620*/  SHF.R.U32.HI R2, RZ, 0x10, R29 ;  /* 0x00000010ff027819 */ /* 0x000fe4000001161d */
[----:B-1----:R-:W-:Y:S01]  /*a630*/  SHF.R.U64 R7, R30, 0x10, R31 ;  /* 0x000000101e077819 */ /* 0x002fe2000000121f */
[----:B------:R-:W-:Y:S01]  /*a640*/  HADD2.F32 R0, -RZ, R0.H0_H0 ;  /* 0x20000000ff007230 */ /* 0x000fe20000004100 */
[----:B------:R-:W-:Y:S01]  /*a650*/  SHF.R.U64 R12, R28, 0x10, R29 ;  /* 0x000000101c0c7819 */ /* 0x000fe2000000121d */
[----:B------:R-:W-:Y:S02]  /*a660*/  HADD2.F32 R2, -RZ, R2.H0_H0 ;  /* 0x20000002ff027230 */ /* 0x000fe40000004100 */
[----:B--2---:R-:W-:-:S02]  /*a670*/  HADD2.F32 R3, -RZ, R11.H1_H1 ;  /* 0x3000000bff037230 */ /* 0x004fc40000004100 */
[----:B------:R-:W-:Y:S02]  /*a680*/  HADD2.F32 R4, -RZ, R11.H0_H0 ;  /* 0x2000000bff047230 */ /* 0x000fe40000004100 */
[----:B------:R-:W-:Y:S01]  /*a690*/  HADD2.F32 R6, -RZ, R10.H1_H1 ;  /* 0x3000000aff067230 */ /* 0x000fe20000004100 */
[CC--:B------:R-:W-:Y:S02]  /*a6a0*/  FMUL.FTZ R5, R3.reuse, R0.reuse ;  /* 0x0000000003057220 */ /* 0x0c0fe40000410000 */
[C---:B------:R-:W-:Y:S02]  /*a6b0*/  FMUL.FTZ R0, R4.reuse, R0 ;  /* 0x0000000004007220 */ /* 0x040fe40000410000 */
[-C--:B------:R-:W-:Y:S01]  /*a6c0*/  FFMA.FTZ R15, R4, R2.reuse, -R5 ;  /* 0x00000002040f7223 */ /* 0x080fe20000010805 */
[----:B------:R-:W-:Y:S01]  /*a6d0*/  HADD2.F32 R4, -RZ, R8.H0_H0 ;  /* 0x20000008ff047230 */ /* 0x000fe20000004100 */
[----:B------:R-:W-:Y:S01]  /*a6e0*/  FFMA.FTZ R14, R3, R2, R0 ;  /* 0x00000002030e7223 */ /* 0x000fe20000010000 */
[----:B------:R-:W-:-:S02]  /*a6f0*/  HADD2.F32 R0, -RZ, R67.H0_H0 ;  /* 0x20000043ff007230 */ /* 0x000fc40000004100 */
[----:B------:R-:W-:Y:S02]  /*a700*/  HADD2.F32 R3, -RZ, R8.H1_H1 ;  /* 0x30000008ff037230 */ /* 0x000fe40000004100 */
[----:B------:R-:W-:-:S03]  /*a710*/  HADD2.F32 R2, -RZ, R68.H0_H0 ;  /* 0x20000044ff027230 */ /* 0x000fc60000004100 */
[CC--:B------:R-:W-:Y:S02]  /*a720*/  FMUL.FTZ R5, R3.reuse, R0.reuse ;  /* 0x0000000003057220 */ /* 0x0c0fe40000410000 */
[C---:B------:R-:W-:Y:S02]  /*a730*/  FMUL.FTZ R0, R4.reuse, R0 ;  /* 0x0000000004007220 */ /* 0x040fe40000410000 */
[-C--:B------:R-:W-:Y:S01]  /*a740*/  FFMA.FTZ R13, R4, R2.reuse, -R5 ;  /* 0x00000002040d7223 */ /* 0x080fe20000010805 */
[----:B------:R-:W-:Y:S01]  /*a750*/  HADD2.F32 R5, -RZ, R67.H1_H1 ;  /* 0x30000043ff057230 */ /* 0x000fe20000004100 */
[----:B------:R-:W-:Y:S01]  /*a760*/  FFMA.FTZ R11, R3, R2, R0 ;  /* 0x00000002030b7223 */ /* 0x000fe20000010000 */
[----:B------:R-:W-:Y:S02]  /*a770*/  HADD2.F32 R2, -RZ, R10.H0_H0 ;  /* 0x2000000aff027230 */ /* 0x000fe40000004100 */
[----:B------:R-:W-:Y:S02]  /*a780*/  HADD2.F32 R0, -RZ, R68.H1_H1 ;  /* 0x30000044ff007230 */ /* 0x000fe40000004100 */
[----:B------:R-:W-:Y:S01]  /*a790*/  HADD2.F32 R10, -RZ, R7.H0_H0 ;  /* 0x20000007ff0a7230 */ /* 0x000fe20000004100 */
[-C--:B------:R-:W-:Y:S01]  /*a7a0*/  FMUL.FTZ R7, R6, R5.reuse ;  /* 0x0000000506077220 */ /* 0x080fe20000410000 */
[--C-:B------:R-:W-:Y:S01]  /*a7b0*/  HADD2.F32 R3, -RZ, R9.reuse.H1_H1 ;  /* 0x30000009ff037230 */ /* 0x100fe20000004100 */
[C---:B------:R-:W-:Y:S01]  /*a7c0*/  FMUL.FTZ R5, R2.reuse, R5 ;  /* 0x0000000502057220 */ /* 0x040fe20000410000 */
[----:B------:R-:W-:Y:S01]  /*a7d0*/  HADD2.F32 R4, -RZ, R9.H0_H0 ;  /* 0x20000009ff047230 */ /* 0x000fe20000004100 */
[----:B------:R-:W-:Y:S01]  /*a7e0*/  FFMA.FTZ R8, R2, R0, -R7 ;  /* 0x0000000002087223 */ /* 0x000fe20000010807 */
[----:B------:R-:W-:Y:S01]  /*a7f0*/  HADD2.F32 R9, -RZ, R12.H0_H0 ;  /* 0x2000000cff097230 */ /* 0x000fe20000004100 */
[----:B------:R-:W-:-:S02]  /*a800*/  FMUL.FTZ R2, R3, R10 ;  /* 0x0000000a03027220 */ /* 0x000fc40000410000 */
[----:B------:R-:W-:Y:S02]  /*a810*/  FMUL.FTZ R7, R4, R10 ;  /* 0x0000000a04077220 */ /* 0x000fe40000410000 */
[----:B------:R-:W-:Y:S02]  /*a820*/  FFMA.FTZ R0, R6, R0, R5 ;  /* 0x0000000006007223 */ /* 0x000fe40000010005 */
[----:B------:R-:W-:Y:S01]  /*a830*/  FFMA.FTZ R2, R4, R9, -R2 ;  /* 0x0000000904027223 */ /* 0x000fe20000010802 */
[----:B------:R-:W-:Y:S01]  /*a840*/  F2FP.PACK_AB R4, R11, R13 ;  /* 0x0000000d0b04723e */ /* 0x000fe200000000ff */
[----:B------:R-:W-:Y:S01]  /*a850*/  FFMA.FTZ R3, R3, R9, R7 ;  /* 0x0000000903037223 */ /* 0x000fe20000010007 */
[----:B------:R-:W-:Y:S02]  /*a860*/  F2FP.PACK_AB R7, R14, R15 ;  /* 0x0000000f0e07723e */ /* 0x000fe400000000ff */
[----:B------:R-:W-:Y:S02]  /*a870*/  F2FP.PACK_AB R6, R0, R8 ;  /* 0x000000080006723e */ /* 0x000fe400000000ff */
[----:B------:R-:W-:-:S05]  /*a880*/  F2FP.PACK_AB R5, R3, R2 ;  /* 0x000000020305723e */ /* 0x000fca00000000ff */
[----:B------:R1:W-:Y:S02]  /*a890*/  STS.128 [R209+0x10000], R4 ;  /* 0x01000004d1007388 */ /* 0x0003e40000000c00 */
.L_x_1338:
[----:B------:R-:W-:Y:S05]  /*a8a0*/  BSYNC B0 ;  /* 0x0000000000007941 */ /* 0x000fea0003800000 */
.L_x_1337:
        /* <DEDUP_REMOVED lines=45> */
.L_x_1340:
[----:B------:R-:W-:Y:S05]  /*ab80*/  BSYNC B0 ;  /* 0x0000000000007941 */ /* 0x000fea0003800000 */
.L_x_1339:
        /* <DEDUP_REMOVED lines=45> */
.L_x_1342:
[----:B------:R-:W-:Y:S05]  /*ae60*/  BSYNC B0 ;  /* 0x0000000000007941 */ /* 0x000fea0003800000 */
.L_x_1341:
        /* <DEDUP_REMOVED lines=44> */
.L_x_1332:
[----:B------:R-:W-:Y:S05]  /*b130*/  BSYNC B1 ;  /* 0x0000000000017941 */ /* 0x000fea0003800000 */
.L_x_1331:
        /* <DEDUP_REMOVED lines=48> */
.L_x_1345:
[----:B------:R-:W-:Y:S05]  /*b440*/  BSYNC B0 ;  /* 0x0000000000007941 */ /* 0x000fea0003800000 */
.L_x_1344:
        /* <DEDUP_REMOVED lines=45> */
.L_x_1347:
[----:B------:R-:W-:Y:S05]  /*b720*/  BSYNC B0 ;  /* 0x0000000000007941 */ /* 0x000fea0003800000 */
.L_x_1346:
        /* <DEDUP_REMOVED lines=45> */
.L_x_1349:
[----:B------:R-:W-:Y:S05]  /*ba00*/  BSYNC B0 ;  /* 0x0000000000007941 */ /* 0x000fea0003800000 */
.L_x_1348:
        /* <DEDUP_REMOVED lines=45> */
.L_x_1351:
[----:B------:R-:W-:Y:S05]  /*bce0*/  BSYNC B0 ;  /* 0x0000000000007941 */ /* 0x000fea0003800000 */
.L_x_1350:
        /* <DEDUP_REMOVED lines=45> */
.L_x_1353:
[----:B------:R-:W-:Y:S05]  /*bfc0*/  BSYNC B0 ;  /* 0x0000000000007941 */ /* 0x000fea0003800000 */
.L_x_1352:
        /* <DEDUP_REMOVED lines=45> */
.L_x_1326:
        /* <DEDUP_REMOVED lines=44> */
[----:B------:R-:W-:Y:S01]  /*c560*/  ISETP.GE.AND P2, PT, R106, c[0x0][0x27c], PT ;  /* 0x00009f006a007a0c */ /* 0x000fe20003f46270 */
[----:B------:R-:W-:Y:S01]  /*c570*/  CS2R R30, SRZ ;  /* 0x00000000001e7805 */ /* 0x000fe2000001ff00 */
[----:B------:R-:W-:Y:S01]  /*c580*/  CS2R R28, SRZ ;  /* 0x00000000001c7805 */ /* 0x000fe2000001ff00 */
[----:B------:R-:W-:Y:S01]  /*c590*/  CS2R R46, SRZ ;  /* 0x00000000002e7805 */ /* 0x000fe2000001ff00 */
[----:B------:R-:W-:-:S05]  /*c5a0*/  CS2R R44, SRZ ;  /* 0x00000000002c7805 */ /* 0x000fca000001ff00 */
[C---:B------:R-:W-:Y:S01]  /*c5b0*/  @!P0 IMAD.SHL.U32 R0, R102.reuse, 0x2, RZ ;  /* 0x0000000266008824 */ /* 0x040fe200078e00ff */
[----:B------:R-:W-:-:S03]  /*c5c0*/  @!P0 SHF.L.U64.HI R5, R102, 0x1, R103 ;  /* 0x0000000166058819 */ /* 0x000fc60000010267 */
[----:B------:R-:W-:Y:S01]  /*c5d0*/  @!P2 IMAD.SHL.U32 R4, R225, 0x8, RZ ;  /* 0x00000008e104a824 */ /* 0x000fe200078e00ff */
[----:B------:R-:W-:-:S03]  /*c5e0*/  @!P0 IADD3 R16, P3, R12, R0, RZ ;  /* 0x000000000c108210 */ /* 0x000fc60007f7e0ff */
[----:B----4-:R-:W-:Y:S01]  /*c5f0*/  @!P2 IMAD.WIDE R10, R4, 0x2, R12 ;  /* 0x00000002040aa825 */ /* 0x010fe200078e020c */
[----:B------:R-:W-:Y:S02]  /*c600*/  @!P0 IADD3.X R17, R13, R5, RZ, P3, !PT ;  /* 0x000000050d118210 */ /* 0x000fe40001ffe4ff */
[----:B---3--:R-:W-:Y:S01]  /*c610*/  @!P0 IADD3 R14, P3, R2, R0, RZ ;  /* 0x00000000020e8210 */ /* 0x008fe20007f7e0ff */
[----:B-1----:R-:W-:Y:S01]  /*c620*/  @!P2 IMAD.WIDE R8, R4, 0x2, R2 ;  /* 0x000000020408a825 */ /* 0x002fe200078e0202 */
[----:B------:R-:W-:Y:S01]  /*c630*/  @!P1 SHF.L.U32 R0, R224, 0x3, RZ ;  /* 0x00000003e0009819 */ /* 0x000fe200000006ff */
[----:B------:R1:W5:Y:S01]  /*c640*/  @!P2 LD.E.128 R32, [R10.64] ;  /* 0x000000080a20a980 */ /* 0x000362000c101d00 */
[----:B------:R-:W-:Y:S01]  /*c650*/  CS2R R42, SRZ ;  /* 0x00000000002a7805 */ /* 0x000fe2000001ff00 */
[----:B------:R-:W-:Y:S02]  /*c660*/  @!P0 IMAD.X R15, R3, 0x1, R5, P3 ;  /* 0x00000001030f8824 */ /* 0x000fe400018e0605 */
[C---:B------:R-:W-:Y:S01]  /*c670*/  @!P1 IMAD.WIDE R6, R0.reuse, 0x2, R12 ;  /* 0x0000000200069825 */ /* 0x040fe200078e020c */
[----:B------:R2:W5:Y:S01]  /*c680*/  @!P2 LD.E.128 R28, [R8.64] ;  /* 0x00000008081ca980 */ /* 0x000562000c101d00 */
[----:B------:R-:W-:Y:S01]  /*c690*/  CS2R R40, SRZ ;  /* 0x0000000000287805 */ /* 0x000fe2000001ff00 */
[----:B------:R-:W-:Y:S01]  /*c6a0*/  CS2R R4, SRZ ;  /* 0x0000000000047805 */ /* 0x000fe2000001ff00 */
[----:B------:R-:W-:Y:S01]  /*c6b0*/  @!P1 IMAD.WIDE R12, R0, 0x2, R2 ;  /* 0x00000002000c9825 */ /* 0x000fe200078e0202 */
[----:B------:R3:W5:Y:S04]  /*c6c0*/  @!P1 LD.E.128 R44, [R6.64] ;  /* 0x00000008062c9980 */ /* 0x000768000c101d00 */
[----:B------:R4:W5:Y:S01]  /*c6d0*/  @!P1 LD.E.128 R40, [R12.64] ;  /* 0x000000080c289980 */ /* 0x000962000c101d00 */
[----:B-1----:R-:W-:Y:S01]  /*c6e0*/  CS2R R10, SRZ ;  /* 0x00000000000a7805 */ /* 0x002fe2000001ff00 */
[----:B--2---:R-:W-:Y:S01]  /*c6f0*/  CS2R R8, SRZ ;  /* 0x0000000000087805 */ /* 0x004fe2000001ff00 */
[----:B---3--:R-:W-:-:S05]  /*c700*/  CS2R R6, SRZ ;  /* 0x0000000000067805 */ /* 0x008fca000001ff00 */
[----:B------:R4:W5:Y:S04]  /*c710*/  @!P0 LD.E.128 R8, [R16.64] ;  /* 0x0000000810088980 */ /* 0x000968000c101d00 */
[----:B------:R4:W5:Y:S02]  /*c720*/  @!P0 LD.E.128 R4, [R14.64] ;  /* 0x000000080e048980 */ /* 0x000964000c101d00 */
.L_x_1355:
[----:B--2---:R-:W-:Y:S05]  /*c730*/  BSYNC B0 ;  /* 0x0000000000007941 */ /* 0x004fea0003800000 */
.L_x_1354:
[----:B------:R-:W-:Y:S01]  /*c740*/  IADD3 R0, R18, 0x40, RZ ;  /* 0x0000004012007810 */ /* 0x000fe20007ffe0ff */
[----:B---3-5:R-:W-:Y:S01]  /*c750*/  IMAD.MOV.U32 R2, RZ, RZ, R44 ;  /* 0x000000ffff027224 */ /* 0x028fe200078e002c */
[----:B----4-:R-:W-:Y:S01]  /*c760*/  MOV R16, R6 ;  /* 0x0000000600107202 */ /* 0x010fe20000000f00 */
[----:B------:R-:W-:Y:S01]  /*c770*/  IMAD.MOV.U32 R12, RZ, RZ, R46 ;  /* 0x000000ffff0c7224 */ /* 0x000fe200078e002e */
[----:B------:R-:W-:Y:S01]  /*c780*/  ISETP.GE.AND P0, PT, R0, R36, PT ;  /* 0x000000240000720c */ /* 0x000fe20003f06270 */
[----:B------:R-:W-:Y:S01]  /*c790*/  IMAD.MOV.U32 R0, RZ, RZ, R45 ;  /* 0x000000ffff007224 */ /* 0x000fe200078e002d */
[----:B------:R-:W-:Y:S01]  /*c7a0*/  PRMT R80, R80, 0x5410, R2 ;  /* 0x0000541050507816 */ /* 0x000fe20000000002 */
[----:B-1----:R-:W-:Y:S01]  /*c7b0*/  IMAD.MOV.U32 R3, RZ, RZ, R47 ;  /* 0x000000ffff037224 */ /* 0x002fe200078e002f */
[----:B------:R1:W2:Y:S01]  /*c7c0*/  SHFL.IDX PT, R13, R20, 0x1, 0x1c1f ;  /* 0x003c1f00140d7f89 */ /* 0x0002a200000e0000 */
        /* <DEDUP_REMOVED lines=9> */
[----:B------:R-:W-:Y:S01]  /*c860*/  BSSY B0, `(.L_x_1356) ;  /* 0x000004c000007945 */ /* 0x000fe20003800000 */
        /* <DEDUP_REMOVED lines=52> */
[----:B------:R-:W-:Y:S01]  /*cbb0*/  @!P0 SHF.L.U64.HI R18, R102, 0x1, R103 ;  /* 0x0000000166128819 */ /* 0x000fe20000010267 */
[----:B------:R-:W-:-:S03]  /*cbc0*/  @!P2 IMAD.SHL.U32 R15, R225, 0x8, RZ ;  /* 0x00000008e10fa824 */ /* 0x000fc600078e00ff */
[----:B----4-:R-:W-:Y:S01]  /*cbd0*/  @!P0 IADD3 R16, P3, R12, R0, RZ ;  /* 0x000000000c108210 */ /* 0x010fe20007f7e0ff */
[----:B------:R-:W-:-:S03]  /*cbe0*/  @!P2 IMAD.WIDE R24, R15, 0x2, R12 ;  /* 0x000000020f18a825 */ /* 0x000fc600078e020c */
[----:B------:R-:W-:Y:S01]  /*cbf0*/  @!P0 IADD3.X R17, R13, R18, RZ, P3, !PT ;  /* 0x000000120d118210 */ /* 0x000fe20001ffe4ff */
[----:B-1-3--:R-:W-:Y:S01]  /*cc00*/  @!P2 IMAD.WIDE R22, R15, 0x2, R2 ;  /* 0x000000020f16a825 */ /* 0x00afe200078e0202 */
[----:B------:R-:W-:Y:S01]  /*cc10*/  @!P0 IADD3 R14, P3, R2, R0, RZ ;  /* 0x00000000020e8210 */ /* 0x000fe20007f7e0ff */
[----:B------:R1:W5:Y:S01]  /*cc20*/  @!P2 LD.E.128 R52, [R24.64] ;  /* 0x000000081834a980 */ /* 0x000362000c101d00 */
[----:B------:R-:W-:Y:S01]  /*cc30*/  @!P1 SHF.L.U32 R0, R224, 0x3, RZ ;  /* 0x00000003e0009819 */ /* 0x000fe200000006ff */
[----:B------:R-:W-:Y:S01]  /*cc40*/  CS2R R66, SRZ ;  /* 0x0000000000427805 */ /* 0x000fe2000001ff00 */
[----:B------:R-:W-:Y:S01]  /*cc50*/  CS2R R64, SRZ ;  /* 0x0000000000407805 */ /* 0x000fe2000001ff00 */
[----:B------:R-:W-:Y:S01]  /*cc60*/  CS2R R26, SRZ ;  /* 0x00000000001a7805 */ /* 0x000fe2000001ff00 */
[----:B------:R-:W-:Y:S01]  /*cc70*/  CS2R R50, SRZ ;  /* 0x0000000000327805 */ /* 0x000fe2000001ff00 */
[C---:B------:R-:W-:Y:S01]  /*cc80*/  @!P1 IMAD.WIDE R20, R0.reuse, 0x2, R12 ;  /* 0x0000000200149825 */ /* 0x040fe200078e020c */
[----:B------:R-:W-:Y:S01]  /*cc90*/  CS2R R48, SRZ ;  /* 0x0000000000307805 */ /* 0x000fe2000001ff00 */
[----:B------:R2:W5:Y:S02]  /*cca0*/  @!P2 LD.E.128 R56, [R22.64] ;  /* 0x000000081638a980 */ /* 0x000564000c101d00 */
[----:B------:R-:W-:-:S02]  /*ccb0*/  @!P1 IMAD.WIDE R12, R0, 0x2, R2 ;  /* 0x00000002000c9825 */ /* 0x000fc400078e0202 */
[----:B------:R2:W5:Y:S02]  /*ccc0*/  @!P1 LD.E.128 R68, [R20.64] ;  /* 0x0000000814449980 */ /* 0x000564000c101d00 */
[----:B------:R-:W-:Y:S02]  /*ccd0*/  @!P0 IMAD.X R15, R3, 0x1, R18, P3 ;  /* 0x00000001030f8824 */ /* 0x000fe400018e0612 */
[----:B------:R2:W5:Y:S04]  /*cce0*/  @!P1 LD.E.128 R64, [R12.64] ;  /* 0x000000080c409980 */ /* 0x000568000c101d00 */
[----:B------:R2:W5:Y:S01]  /*ccf0*/  @!P0 LD.E.128 R48, [R14.64] ;  /* 0x000000080e308980 */ /* 0x000562000c101d00 */
[----:B-1----:R-:W-:-:S06]  /*cd00*/  CS2R R24, SRZ ;  /* 0x0000000000187805 */ /* 0x002fcc000001ff00 */
[----:B------:R2:W5:Y:S02]  /*cd10*/  @!P0 LD.E.128 R24, [R16.64] ;  /* 0x0000000810188980 */ /* 0x000564000c101d00 */
.L_x_1357:
[----:B--2---:R-:W-:Y:S05]  /*cd20*/  BSYNC B0 ;  /* 0x0000000000007941 */ /* 0x004fea0003800000 */
.L_x_1356:
[----:B-1---5:R-:W-:Y:S01]  /*cd30*/  IMAD.MOV.U32 R2, RZ, RZ, R68 ;  /* 0x000000ffff027224 */ /* 0x022fe200078e0044 */
[----:B------:R-:W-:-:S04]  /*cd40*/  DEPBAR.LE SB0, 0x1 ;  /* 0x000080400000791a */ /* 0x000fc80000000000 */
[----:B------:R-:W-:Y:S01]  /*cd50*/  IMAD.MOV.U32 R0, RZ, RZ, R69 ;  /* 0x000000ffff007224 */ /* 0x000fe200078e0045 */
[----:B------:R-:W-:Y:S01]  /*cd60*/  PRMT R93, R93, 0x5410, R2 ;  /* 0x000054105d5d7816 */ /* 0x000fe20000000002 */
[----:B----4-:R-:W-:Y:S01]  /*cd70*/  IMAD.MOV.U32 R12, RZ, RZ, R70 ;  /* 0x000000ffff0c7224 */ /* 0x010fe200078e0046 */
[----:B------:R-:W-:Y:S01]  /*cd80*/  MOV R2, R52 ;  /* 0x0000003400027202 */ /* 0x000fe20000000f00 */
[----:B---3--:R-:W-:Y:S01]  /*cd90*/  IMAD.MOV.U32 R3, RZ, RZ, R71 ;  /* 0x000000ffff037224 */ /* 0x008fe200078e0047 */
        /* <DEDUP_REMOVED lines=9> */
[----:B------:R-:W-:Y:S01]  /*ce30*/  BSSY B1, `(.L_x_1358) ;  /* 0x000014b000017945 */ /* 0x000fe20003800000 */
        /* <DEDUP_REMOVED lines=19> */
[----:B------:R-:W-:Y:S01]  /*cf70*/  PRMT R89, R0, 0x7610, R89 ;  /* 0x0000761000597816 */ /* 0x000fe20000000059 */
[----:B------:R-:W-:Y:S01]  /*cf80*/  IMAD.MOV.U32 R0, RZ, RZ, R57 ;  /* 0x000000ffff007224 */ /* 0x000fe200078e0039 */
[----:B------:R-:W-:Y:S01]  /*cf90*/  BAR.SYNC.DEFER_BLOCKING 0x0 ;  /* 0x0000000000007b1d */ /* 0x000fe20000010000 */
[----:B------:R-:W-:-:S03]  /*cfa0*/  ISETP.GE.AND P0, PT, R215, R72, PT ;  /* 0x00000048d700720c */ /* 0x000fc60003f06270 */
[----:B------:R-:W-:Y:S01]  /*cfb0*/  PRMT R87, R0, 0x5410, R2 ;  /* 0x0000541000577816 */ /* 0x000fe20000000002 */
[----:B------:R-:W-:Y:S01]  /*cfc0*/  IMAD.MOV.U32 R0, RZ, RZ, R51 ;  /* 0x000000ffff007224 */ /* 0x000fe200078e0033 */
[----:B------:R-:W-:-:S04]  /*cfd0*/  MOV R2, R50 ;  /* 0x0000003200027202 */ /* 0x000fc80000000f00 */
[----:B------:R-:W-:Y:S01]  /*cfe0*/  PRMT R83, R83, 0x5410, R2 ;  /* 0x0000541053537816 */ /* 0x000fe20000000002 */
[----:B------:R-:W-:Y:S01]  /*cff0*/  IMAD.MOV.U32 R2, RZ, RZ, R48 ;  /* 0x000000ffff027224 */ /* 0x000fe200078e0030 */
[----:B------:R-:W-:Y:S01]  /*d000*/  PRMT R84, R0, 0x7610, R84 ;  /* 0x0000761000547816 */ /* 0x000fe20000000054 */
[----:B------:R-:W-:-:S05]  /*d010*/  IMAD.MOV.U32 R0, RZ, RZ, R49 ;  /* 0x000000ffff007224 */ /* 0x000fca00078e0031 */
[----:B------:R-:W-:Y:S01]  /*d020*/  PRMT R82, R0, 0x5410, R2 ;  /* 0x0000541000527816 */ /* 0x000fe20000000002 */
[----:B------:R-:W-:Y:S05]  /*d030*/  @P0 BRA `(.L_x_1359) ;  /* 0x000012a000000947 */ /* 0x000fea0003800000 */
[----:B------:R-:W-:Y:S01]  /*d040*/  ISETP.GE.AND P0, PT, R102, c[0x0][0x27c], PT ;  /* 0x00009f0066007a0c */ /* 0x000fe20003f06270 */
[----:B------:R-:W-:-:S12]  /*d050*/  BSSY B0, `(.L_x_1360) ;  /* 0x0000062000007945 */ /* 0x000fd80003800000 */
[----:B------:R-:W-:Y:S05]  /*d060*/  @P0 BRA `(.L_x_1361) ;  /* 0x0000060000000947 */ /* 0x000fea0003800000 */
[----:B------:R-:W2:Y:S01]  /*d070*/  LDL R100, [R1+0x4c] ;  /* 0x00004c0001647983 */ /* 0x000ea20000100800 */
[----:B------:R-:W-:Y:S02]  /*d080*/  MOV R2, c[0x0][0x27c] ;  /* 0x00009f0000027a02 */ /* 0x000fe40000000f00 */
[----:B------:R-:W-:Y:S02]  /*d090*/  SHF.R.U64 R36, R8, 0x10, R9 ;  /* 0x0000001008247819 */ /* 0x000fe40000001209 */
[----:B------:R-:W-:Y:S02]  /*d0a0*/  LEA.HI R2, R2, R243, RZ, 0x1d ;  /* 0x000000f302027211 */ /* 0x000fe400078fe8ff */
[----:B------:R-:W-:Y:S02]  /*d0b0*/  SHF.R.U64 R8, R4, 0x10, R5 ;  /* 0x0000001004087819 */ /* 0x000fe40000001205 */
        /* <DEDUP_REMOVED lines=10> */
[----:B------:R-:W-:-:S04]  /*d160*/  HADD2.F32 R0, -RZ, R37.H0_H0 ;  /* 0x20000025ff007230 */ /* 0x000fc80000004100 */
[----:B------:R-:W1:Y:S02]  /*d170*/  LDS.128 R20, [R14+0xc100] ;  /* 0x00c100000e147984 */ /* 0x000e640000000c00 */
        /* <DEDUP_REMOVED lines=8> */
[----:B------:R-:W-:Y:S01]  /*d200*/  HADD2.F32 R2, -RZ, R17.H1_H1 ;  /* 0x30000011ff027230 */ /* 0x000fe20000004100 */
[----:B------:R-:W-:Y:S02]  /*d210*/  SHF.R.U32.HI R3, RZ, 0x10, R9 ;  /* 0x00000010ff037819 */ /* 0x000fe40000011609 */
[----:B------:R-:W-:Y:S01]  /*d220*/  SHF.R.U64 R9, R10, 0x10, R11 ;  /* 0x000000100a097819 */ /* 0x000fe2000000120b */
[----:B------:R-:W-:-:S02]  /*d230*/  HADD2.F32 R4, -RZ, R0.H0_H0 ;  /* 0x20000000ff047230 */ /* 0x000fc40000004100 */
[----:B------:R-:W-:Y:S02]  /*d240*/  HADD2.F32 R0, -RZ, R21.H1_H1 ;  /* 0x30000015ff007230 */ /* 0x000fe40000004100 */
[----:B------:R-:W-:Y:S01]  /*d250*/  HADD2.F32 R5, -RZ, R3.H0_H0 ;  /* 0x20000003ff057230 */ /* 0x000fe20000004100 */
[-C--:B------:R-:W-:Y:S01]  /*d260*/  FMUL.FTZ R3, R2, R4.reuse ;  /* 0x0000000402037220 */ /* 0x080fe20000410000 */
[----:B------:R-:W-:Y:S01]  /*d270*/  HADD2.F32 R9, -RZ, R9.H0_H0 ;  /* 0x20000009ff097230 */ /* 0x000fe20000004100 */
[C---:B------:R-:W-:Y:S02]  /*d280*/  FMUL.FTZ R4, R0.reuse, R4 ;  /* 0x0000000400047220 */ /* 0x040fe40000410000 */
[-C--:B------:R-:W-:Y:S01]  /*d290*/  FFMA.FTZ R37, R0, R5.reuse, R3 ;  /* 0x0000000500257223 */ /* 0x080fe20000010003 */
[----:B------:R-:W-:Y:S01]  /*d2a0*/  HADD2.F32 R0, -RZ, R39.H0_H0 ;  /* 0x20000027ff007230 */ /* 0x000fe20000004100 */
[----:B------:R-:W-:Y:S01]  /*d2b0*/  FFMA.FTZ R38, R2, R5, -R4 ;  /* 0x0000000502267223 */ /* 0x000fe20000010804 */
[----:B------:R-:W-:-:S02]  /*d2c0*/  HADD2.F32 R3, -RZ, R20.H0_H0 ;  /* 0x20000014ff037230 */ /* 0x000fc40000004100 */
        /* <DEDUP_REMOVED lines=8> */
[----:B------:R-:W-:Y:S02]  /*d350*/  HADD2.F32 R3, -RZ, R22.H0_H0 ;  /* 0x20000016ff037230 */ /* 0x000fe40000004100 */
[----:B------:R-:W-:-:S03]  /*d360*/  HADD2.F32 R2, -RZ, R63.H0_H0 ;  /* 0x2000003fff027230 */ /* 0x000fc60000004100 */
[CC--:B------:R-:W-:Y:S02]  /*d370*/  FMUL.FTZ R5, R3.reuse, R0.reuse ;  /* 0x0000000003057220 */ /* 0x0c0fe40000410000 */
[C---:B------:R-:W-:Y:S02]  /*d380*/  FMUL.FTZ R0, R4.reuse, R0 ;  /* 0x0000000004007220 */ /* 0x040fe40000410000 */
[-C--:B------:R-:W-:Y:S01]  /*d390*/  FFMA.FTZ R21, R4, R2.reuse, -R5 ;  /* 0x0000000204157223 */ /* 0x080fe20000010805 */
[----:B------:R-:W-:Y:S01]  /*d3a0*/  HADD2.F32 R4, -RZ, R19.H0_H0 ;  /* 0x20000013ff047230 */ /* 0x000fe20000004100 */
[----:B------:R-:W-:Y:S01]  /*d3b0*/  FFMA.FTZ R15, R3, R2, R0 ;  /* 0x00000002030f7223 */ /* 0x000fe20000010000 */
[----:B------:R-:W-:Y:S02]  /*d3c0*/  HADD2.F32 R0, -RZ, R62.H1_H1 ;  /* 0x3000003eff007230 */ /* 0x000fe40000004100 */
[----:B------:R-:W-:Y:S02]  /*d3d0*/  HADD2.F32 R3, -RZ, R23.H0_H0 ;  /* 0x20000017ff037230 */ /* 0x000fe40000004100 */
        /* <DEDUP_REMOVED lines=12> */
[----:B------:R-:W-:-:S03]  /*d4a0*/  HADD2.F32 R7, -RZ, R3.H0_H0 ;  /* 0x20000003ff077230 */ /* 0x000fc60000004100 */
[----:B------:R-:W-:-:S04]  /*d4b0*/  FMUL.FTZ R3, R0, R4 ;  /* 0x0000000400037220 */ /* 0x000fc80000410000 */
[CC--:B------:R-:W-:Y:S02]  /*d4c0*/  FFMA.FTZ R11, R2.reuse, R7.reuse, -R3 ;  /* 0x00000007020b7223 */ /* 0x0c0fe40000010803 */
[----:B------:R-:W-:Y:S01]  /*d4d0*/  FMUL.FTZ R2, R2, R4 ;  /* 0x0000000402027220 */ /* 0x000fe20000410000 */
[----:B------:R-:W-:Y:S02]  /*d4e0*/  HADD2.F32 R4, -RZ, R8.H0_H0 ;  /* 0x20000008ff047230 */ /* 0x000fe40000004100 */
[----:B------:R-:W-:Y:S01]  /*d4f0*/  HADD2.F32 R8, -RZ, R36.H0_H0 ;  /* 0x20000024ff087230 */ /* 0x000fe20000004100 */
[----:B------:R-:W-:Y:S01]  /*d500*/  FFMA.FTZ R7, R0, R7, R2 ;  /* 0x0000000700077223 */ /* 0x000fe20000010002 */
[----:B------:R-:W-:Y:S01]  /*d510*/  HADD2.F32 R2, -RZ, R16.H1_H1 ;  /* 0x30000010ff027230 */ /* 0x000fe20000004100 */
[----:B------:R-:W-:Y:S01]  /*d520*/  F2FP.PACK_AB R11, R11, R13 ;  /* 0x0000000d0b0b723e */ /* 0x000fe200000000ff */
[----:B------:R-:W-:Y:S02]  /*d530*/  HADD2.F32 R0, -RZ, R20.H1_H1 ;  /* 0x30000014ff007230 */ /* 0x000fe40000004100 */
[----:B------:R-:W-:Y:S01]  /*d540*/  F2FP.PACK_AB R7, R7, R12 ;  /* 0x0000000c0707723e */ /* 0x000fe200000000ff */
[----:B------:R-:W-:-:S02]  /*d550*/  FMUL.FTZ R3, R2, R4 ;  /* 0x0000000402037220 */ /* 0x000fc40000410000 */
[C---:B------:R-:W-:Y:S02]  /*d560*/  FMUL.FTZ R4, R0.reuse, R4 ;  /* 0x0000000400047220 */ /* 0x040fe40000410000 */
[-C--:B------:R-:W-:Y:S01]  /*d570*/  FFMA.FTZ R6, R0, R8.reuse, R3 ;  /* 0x0000000800067223 */ /* 0x080fe20000010003 */
[----:B------:R-:W-:Y:S01]  /*d580*/  HADD2.F32 R0, -RZ, R22.H1_H1 ;  /* 0x30000016ff007230 */ /* 0x000fe20000004100 */
[----:B------:R-:W-:Y:S01]  /*d590*/  FFMA.FTZ R8, R2, R8, -R4 ;  /* 0x0000000802087223 */ /* 0x000fe20000010804 */
[----:B------:R-:W-:-:S03]  /*d5a0*/  HADD2.F32 R2, -RZ, R18.H1_H1 ;  /* 0x30000012ff027230 */ /* 0x000fc60000004100 */
[----:B------:R-:W-:Y:S01]  /*d5b0*/  FMUL.FTZ R4, R0, R5 ;  /* 0x0000000500047220 */ /* 0x000fe20000410000 */
[----:B------:R-:W-:Y:S01]  /*d5c0*/  F2FP.PACK_AB R8, R8, R39 ;  /* 0x000000270808723e */ /* 0x000fe200000000ff */
[C---:B------:R-:W-:Y:S01]  /*d5d0*/  FMUL.FTZ R3, R2.reuse, R5 ;  /* 0x0000000502037220 */ /* 0x040fe20000410000 */
        /* <DEDUP_REMOVED lines=9> */
.L_x_1361:
[----:B------:R-:W-:Y:S05]  /*d670*/  BSYNC B0 ;  /* 0x0000000000007941 */ /* 0x000fea0003800000 */
.L_x_1360:
[----:B------:R-:W-:Y:S01]  /*d680*/  ISETP.GE.AND P0, PT, R106, c[0x0][0x27c], PT ;  /* 0x00009f006a007a0c */ /* 0x000fe20003f06270 */
[----:B------:R-:W-:-:S12]  /*d690*/  BSSY B0, `(.L_x_1362) ;  /* 0x0000062000007945 */ /* 0x000fd80003800000 */
[----:B------:R-:W-:Y:S05]  /*d6a0*/  @P0 BRA `(.L_x_1363) ;  /* 0x0000060000000947 */ /* 0x000fea0003800000 */
[----:B------:R-:W2:Y:S01]  /*d6b0*/  LDL R37, [R1+0x48] ;  /* 0x0000480001257983 */ /* 0x000ea20000100800 */
[----:B------:R-:W-:-:S04]  /*d6c0*/  MOV R0, c[0x0][0x27c] ;  /* 0x00009f0000007a02 */ /* 0x000fc80000000f00 */
        /* <DEDUP_REMOVED lines=12> */
[----:B-1----:R-:W1:Y:S02]  /*d790*/  LDS.128 R12, [R16+0xc100] ;  /* 0x00c10000100c7984 */ /* 0x002e640000000c00 */
        /* <DEDUP_REMOVED lines=47> */
[-C--:B------:R-:W-:Y:S02]  /*da90*/  FMUL.FTZ R5, R4, R0.reuse ;  /* 0x0000000004057220 */ /* 0x080fe40000410000 */
[C---:B------:R-:W-:Y:S02]  /*daa0*/  FMUL.FTZ R0, R3.reuse, R0 ;  /* 0x0000000003007220 */ /* 0x040fe40000410000 */
[-C--:B------:R-:W-:Y:S01]  /*dab0*/  FFMA.FTZ R7, R3, R2.reuse, R5 ;  /* 0x0000000203077223 */ /* 0x080fe20000010005 */
[----:B------:R-:W-:Y:S01]  /*dac0*/  SHF.R.U64 R3, R32, 0x10, R33 ;  /* 0x0000001020037819 */ /* 0x000fe20000001221 */
[----:B------:R-:W-:Y:S01]  /*dad0*/  FFMA.FTZ R11, R4, R2, -R0 ;  /* 0x00000002040b7223 */ /* 0x000fe20000010800 */
[----:B------:R-:W-:Y:S01]  /*dae0*/  SHF.R.U64 R0, R28, 0x10, R29 ;  /* 0x000000101c007819 */ /* 0x000fe2000000121d */
[----:B------:R-:W-:Y:S01]  /*daf0*/  HADD2.F32 R2, -RZ, R8.H1_H1 ;  /* 0x30000008ff027230 */ /* 0x000fe20000004100 */
[----:B------:R-:W-:Y:S01]  /*db00*/  SHF.R.U64 R5, R30, 0x10, R31 ;  /* 0x000000101e057819 */ /* 0x000fe2000000121f */
[----:B------:R-:W-:Y:S01]  /*db10*/  HADD2.F32 R8, -RZ, R3.H0_H0 ;  /* 0x20000003ff087230 */ /* 0x000fe20000004100 */
[----:B------:R-:W-:Y:S01]  /*db20*/  F2FP.PACK_AB R7, R7, R9 ;  /* 0x000000090707723e */ /* 0x000fe200000000ff */
[----:B------:R-:W-:Y:S01]  /*db30*/  HADD2.F32 R4, -RZ, R0.H0_H0 ;  /* 0x20000000ff047230 */ /* 0x000fe20000004100 */
[----:B------:R-:W-:Y:S01]  /*db40*/  F2FP.PACK_AB R11, R11, R13 ;  /* 0x0000000d0b0b723e */ /* 0x000fe200000000ff */
[----:B------:R-:W-:Y:S01]  /*db50*/  HADD2.F32 R0, -RZ, R12.H1_H1 ;  /* 0x3000000cff007230 */ /* 0x000fe20000004100 */
[----:B------:R-:W-:Y:S01]  /*db60*/  F2FP.PACK_AB R9, R22, R36 ;  /* 0x000000241609723e */ /* 0x000fe200000000ff */
[----:B------:R-:W-:Y:S01]  /*db70*/  HADD2.F32 R5, -RZ, R5.H0_H0 ;  /* 0x20000005ff057230 */ /* 0x000fe20000004100 */
[----:B------:R-:W-:-:S02]  /*db80*/  FMUL.FTZ R3, R2, R4 ;  /* 0x0000000402037220 */ /* 0x000fc40000410000 */
[C---:B------:R-:W-:Y:S02]  /*db90*/  FMUL.FTZ R4, R0.reuse, R4 ;  /* 0x0000000400047220 */ /* 0x040fe40000410000 */
[-C--:B------:R-:W-:Y:S01]  /*dba0*/  FFMA.FTZ R6, R0, R8.reuse, R3 ;  /* 0x0000000800067223 */ /* 0x080fe20000010003 */
[----:B------:R-:W-:Y:S01]  /*dbb0*/  SHF.R.U64 R3, R34, 0x10, R35 ;  /* 0x0000001022037819 */ /* 0x000fe20000001223 */
[----:B------:R-:W-:Y:S01]  /*dbc0*/  FFMA.FTZ R8, R2, R8, -R4 ;  /* 0x0000000802087223 */ /* 0x000fe20000010804 */
[----:B------:R-:W-:Y:S02]  /*dbd0*/  HADD2.F32 R0, -RZ, R14.H1_H1 ;  /* 0x3000000eff007230 */ /* 0x000fe40000004100 */
[----:B------:R-:W-:Y:S02]  /*dbe0*/  HADD2.F32 R2, -RZ, R10.H1_H1 ;  /* 0x3000000aff027230 */ /* 0x000fe40000004100 */
[----:B------:R-:W-:Y:S01]  /*dbf0*/  HADD2.F32 R10, -RZ, R3.H0_H0 ;  /* 0x20000003ff0a7230 */ /* 0x000fe20000004100 */
[-C--:B------:R-:W-:Y:S01]  /*dc00*/  FMUL.FTZ R4, R0, R5.reuse ;  /* 0x0000000500047220 */ /* 0x080fe20000410000 */
[----:B------:R-:W-:Y:S01]  /*dc10*/  F2FP.PACK_AB R8, R8, R20 ;  /* 0x000000140808723e */ /* 0x000fe200000000ff */
[C---:B------:R-:W-:Y:S01]  /*dc20*/  FMUL.FTZ R3, R2.reuse, R5 ;  /* 0x0000000502037220 */ /* 0x040fe20000410000 */
[----:B------:R-:W-:Y:S01]  /*dc30*/  F2FP.PACK_AB R5, R21, R23 ;  /* 0x000000171505723e */ /* 0x000fe200000000ff */
[-C--:B------:R-:W-:Y:S01]  /*dc40*/  FFMA.FTZ R2, R2, R10.reuse, -R4 ;  /* 0x0000000a02027223 */ /* 0x080fe20000010804 */
[----:B------:R-:W-:Y:S01]  /*dc50*/  F2FP.PACK_AB R4, R6, R19 ;  /* 0x000000130604723e */ /* 0x000fe200000000ff */
[----:B------:R-:W-:-:S03]  /*dc60*/  FFMA.FTZ R3, R0, R10, R3 ;  /* 0x0000000a00037223 */ /* 0x000fc60000010003 */
[----:B------:R-:W-:Y:S02]  /*dc70*/  F2FP.PACK_AB R10, R2, R17 ;  /* 0x00000011020a723e */ /* 0x000fe400000000ff */
[----:B------:R-:W-:-:S03]  /*dc80*/  F2FP.PACK_AB R6, R3, R18 ;  /* 0x000000120306723e */ /* 0x000fc600000000ff */
[----:B------:R1:W-:Y:S04]  /*dc90*/  STS.128 [R37], R8 ;  /* 0x0000000825007388 */ /* 0x0003e80000000c00 */
[----:B------:R1:W-:Y:S02]  /*dca0*/  STS.128 [R16+0xc100], R4 ;  /* 0x00c1000410007388 */ /* 0x0003e40000000c00 */
.L_x_1363:
[----:B------:R-:W-:Y:S05]  /*dcb0*/  BSYNC B0 ;  /* 0x0000000000007941 */ /* 0x000fea0003800000 */
.L_x_1362:
[----:B------:R-:W-:-:S13]  /*dcc0*/  ISETP.GE.AND P0, PT, R105, c[0x0][0x27c], PT ;  /* 0x00009f0069007a0c */ /* 0x000fda0003f06270 */
[----:B------:R-:W-:Y:S05]  /*dcd0*/  @P0 BRA `(.L_x_1359) ;  /* 0x0000060000000947 */ /* 0x000fea0003800000 */
[----:B------:R-:W2:Y:S01]  /*dce0*/  LDL R60, [R1+0x40] ;  /* 0x00004000013c7983 */ /* 0x000ea20000100800 */
[----:B------:R-:W-:Y:S01]  /*dcf0*/  MOV R0, c[0x0][0x27c] ;  /* 0x00009f0000007a02 */ /* 0x000fe20000000f00 */
[----:B-1----:R-:W-:Y:S01]  /*dd00*/  HADD2.F32 R4, -RZ, R79.H0_H0 ;  /* 0x2000004fff047230 */ /* 0x002fe20000004100 */
[----:B------:R-:W-:Y:S02]  /*dd10*/  SHF.R.U32.HI R7, RZ, 0x10, R45 ;  /* 0x00000010ff077819 */ /* 0x000fe4000001162d */
[----:B------:R-:W-:Y:S02]  /*dd20*/  LEA.HI R0, R0, R224, RZ, 0x1d ;  /* 0x000000e000007211 */ /* 0x000fe400078fe8ff */
[----:B------:R-:W-:Y:S02]  /*dd30*/  SHF.R.U64 R31, R40, 0x10, R41 ;  /* 0x00000010281f7819 */ /* 0x000fe40000001229 */
[----:B------:R-:W-:Y:S02]  /*dd40*/  SHF.R.S32.HI R2, RZ, 0x1f, R0 ;  /* 0x0000001fff027819 */ /* 0x000fe40000011400 */
[----:B------:R-:W-:-:S02]  /*dd50*/  SHF.L.U32 R3, R0, 0x3, RZ ;  /* 0x0000000300037819 */ /* 0x000fc400000006ff */
[----:B------:R-:W-:Y:S02]  /*dd60*/  LEA.HI R0, R2, R0, RZ, 0x3 ;  /* 0x0000000002007211 */ /* 0x000fe400078f18ff */
[----:B------:R-:W-:Y:S02]  /*dd70*/  LOP3.LUT R2, R226, 0x38, R3, 0xf8, !PT ;  /* 0x00000038e2027812 */ /* 0x000fe400078ef803 */
[----:B------:R-:W-:Y:S02]  /*dd80*/  SHF.L.U32 R0, R0, 0xa, RZ ;  /* 0x0000000a00007819 */ /* 0x000fe400000006ff */
[----:B------:R-:W-:Y:S02]  /*dd90*/  LOP3.LUT R2, R2, R227, RZ, 0x3c, !PT ;  /* 0x000000e302027212 */ /* 0x000fe400078e3cff */
[----:B------:R-:W-:Y:S02]  /*dda0*/  LOP3.LUT R0, R0, 0x7fffe000, RZ, 0xc0, !PT ;  /* 0x7fffe00000007812 */ /* 0x000fe400078ec0ff */
[----:B------:R-:W-:Y:S01]  /*ddb0*/  SHF.R.U32.HI R3, RZ, 0x10, R41 ;  /* 0x00000010ff037819 */ /* 0x000fe20000011629 */
[----:B------:R-:W-:Y:S01]  /*ddc0*/  HADD2.F32 R41, -RZ, R7.H0_H0 ;  /* 0x20000007ff297230 */ /* 0x000fe20000004100 */
[----:B------:R-:W-:-:S02]  /*ddd0*/  IADD3 R0, R2, R0, R228 ;  /* 0x0000000002007210 */ /* 0x000fc40007ffe0e4 */
[----:B------:R-:W-:Y:S02]  /*dde0*/  SHF.R.U32.HI R20, RZ, 0x10, R43 ;  /* 0x00000010ff147819 */ /* 0x000fe4000001162b */
[----:B------:R-:W-:Y:S01]  /*ddf0*/  SHF.L.U32 R19, R0, 0x1, RZ ;  /* 0x0000000100137819 */ /* 0x000fe200000006ff */
[----:B------:R-:W-:Y:S01]  /*de00*/  HADD2.F32 R0, -RZ, R78.H0_H0 ;  /* 0x2000004eff007230 */ /* 0x000fe20000004100 */
[----:B------:R-:W-:Y:S02]  /*de10*/  SHF.R.U32.HI R28, RZ, 0x10, R47 ;  /* 0x00000010ff1c7819 */ /* 0x000fe4000001162f */
[----:B------:R-:W-:Y:S01]  /*de20*/  SHF.R.U64 R37, R44, 0x10, R45 ;  /* 0x000000102c257819 */ /* 0x000fe2000000122d */
[----:B------:R-:W1:Y:S01]  /*de30*/  LDS.128 R8, [R19+0xc100] ;  /* 0x00c1000013087984 */ /* 0x000e620000000c00 */
[----:B------:R-:W-:Y:S01]  /*de40*/  SHF.R.U64 R32, R42, 0x10, R43 ;  /* 0x000000102a207819 */ /* 0x000fe2000000122b */
[----:B------:R-:W-:Y:S01]  /*de50*/  HADD2.F32 R40, -RZ, R28.H0_H0 ;  /* 0x2000001cff287230 */ /* 0x000fe20000004100 */
[----:B------:R-:W-:-:S05]  /*de60*/  SHF.R.U64 R38, R46, 0x10, R47 ;  /* 0x000000102e267819 */ /* 0x000fca000000122f */
[----:B------:R-:W-:Y:S02]  /*de70*/  HADD2.F32 R28, -RZ, R38.H0_H0 ;  /* 0x20000026ff1c7230 */ /* 0x000fe40000004100 */
[----:B-1----:R-:W-:-:S05]  /*de80*/  HADD2.F32 R2, -RZ, R9.H0_H0 ;  /* 0x20000009ff027230 */ /* 0x002fca0000004100 */
[CC--:B------:R-:W-:Y:S01]  /*de90*/  FMUL.FTZ R18, R2.reuse, R0.reuse ;  /* 0x0000000002127220 */ /* 0x0c0fe20000410000 */
[----:B--2---:R-:W1:Y:S02]  /*dea0*/  LDS.128 R12, [R60] ;  /* 0x000000003c0c7984 */ /* 0x004e640000000c00 */
[--C-:B-1----:R-:W-:Y:S02]  /*deb0*/  HADD2.F32 R5, -RZ, R13.reuse.H0_H0 ;  /* 0x2000000dff057230 */ /* 0x102fe40000004100 */
[----:B------:R-:W-:Y:S02]  /*dec0*/  HADD2.F32 R17, -RZ, R13.H1_H1 ;  /* 0x3000000dff117230 */ /* 0x000fe40000004100 */
[----:B------:R-:W-:Y:S01]  /*ded0*/  HADD2.F32 R13, -RZ, R3.H0_H0 ;  /* 0x20000003ff0d7230 */ /* 0x000fe20000004100 */
[C---:B------:R-:W-:Y:S01]  /*dee0*/  FMUL.FTZ R6, R5.reuse, R0 ;  /* 0x0000000005067220 */ /* 0x040fe20000410000 */
[----:B------:R-:W-:Y:S01]  /*def0*/  HADD2.F32 R0, -RZ, R9.H1_H1 ;  /* 0x30000009ff007230 */ /* 0x000fe20000004100 */
[-C--:B------:R-:W-:Y:S01]  /*df00*/  FFMA.FTZ R34, R5, R4.reuse, -R18 ;  /* 0x0000000405227223 */ /* 0x080fe20000010812 */
[----:B------:R-:W-:Y:S01]  /*df10*/  HADD2.F32 R16, -RZ, R12.H0_H0 ;  /* 0x2000000cff107230 */ /* 0x000fe20000004100 */
[----:B------:R-:W-:Y:S01]  /*df20*/  FFMA.FTZ R39, R2, R4, R6 ;  /* 0x0000000402277223 */ /* 0x000fe20000010006 */
[----:B------:R-:W-:Y:S01]  /*df30*/  HADD2.F32 R2, -RZ, R78.H1_H1 ;  /* 0x3000004eff027230 */ /* 0x000fe20000004100 */
[-C--:B------:R-:W-:Y:S01]  /*df40*/  FMUL.FTZ R3, R17, R13.reuse ;  /* 0x0000000d11037220 */ /* 0x080fe20000410000 */
[----:B------:R-:W-:Y:S01]  /*df50*/  HADD2.F32 R9, -RZ, R80.H1_H1 ;  /* 0x30000050ff097230 */ /* 0x000fe20000004100 */
[C---:B------:R-:W-:Y:S01]  /*df60*/  FMUL.FTZ R30, R0.reuse, R13 ;  /* 0x0000000d001e7220 */ /* 0x040fe20000410000 */
[----:B------:R-:W-:Y:S01]  /*df70*/  HADD2.F32 R13, -RZ, R14.H0_H0 ;  /* 0x2000000eff0d7230 */ /* 0x000fe20000004100 */
[----:B------:R-:W-:Y:S01]  /*df80*/  FFMA.FTZ R36, R0, R41, R3 ;  /* 0x0000002900247223 */ /* 0x000fe20000010003 */
[----:B------:R-:W-:Y:S01]  /*df90*/  HADD2.F32 R0, -RZ, R8.H0_H0 ;  /* 0x20000008ff007230 */ /* 0x000fe20000004100 */
[----:B------:R-:W-:Y:S01]  /*dfa0*/  FMUL.FTZ R6, R16, R2 ;  /* 0x0000000210067220 */ /* 0x000fe20000410000 */
[----:B------:R-:W-:-:S02]  /*dfb0*/  HADD2.F32 R3, -RZ, R79.H1_H1 ;  /* 0x3000004fff037230 */ /* 0x000fc40000004100 */
[----:B------:R-:W-:Y:S01]  /*dfc0*/  HADD2.F32 R7, -RZ, R15.H0_H0 ;  /* 0x2000000fff077230 */ /* 0x000fe20000004100 */
[C---:B------:R-:W-:Y:S01]  /*dfd0*/  FMUL.FTZ R29, R0.reuse, R2 ;  /* 0x00000002001d7220 */ /* 0x040fe20000410000 */
[----:B------:R-:W-:Y:S01]  /*dfe0*/  HADD2.F32 R2, -RZ, R80.H0_H0 ;  /* 0x20000050ff027230 */ /* 0x000fe20000004100 */
[----:B------:R-:W-:Y:S01]  /*dff0*/  FFMA.FTZ R35, R0, R9, R6 ;  /* 0x0000000900237223 */ /* 0x000fe20000010006 */
[----:B------:R-:W-:Y:S01]  /*e000*/  HADD2.F32 R0, -RZ, R10.H0_H0 ;  /* 0x2000000aff007230 */ /* 0x000fe20000004100 */
[-C--:B------:R-:W-:Y:S01]  /*e010*/  FMUL.FTZ R4, R13, R3.reuse ;  /* 0x000000030d047220 */ /* 0x080fe20000410000 */
[----:B------:R-:W-:Y:S02]  /*e020*/  HADD2.F32 R6, -RZ, R81.H0_H0 ;  /* 0x20000051ff067230 */ /* 0x000fe40000004100 */
[----:B------:R-:W-:Y:S01]  /*e030*/  HADD2.F32 R5, -RZ, R15.H1_H1 ;  /* 0x3000000fff057230 */ /* 0x000fe20000004100 */
[C---:B------:R-:W-:Y:S01]  /*e040*/  FMUL.FTZ R23, R0.reuse, R3 ;  /* 0x0000000300177220 */ /* 0x040fe20000410000 */
[----:B------:R-:W-:Y:S01]  /*e050*/  HADD2.F32 R15, -RZ, R20.H0_H0 ;  /* 0x20000014ff0f7230 */ /* 0x000fe20000004100 */
[----:B------:R-:W-:Y:S01]  /*e060*/  FFMA.FTZ R33, R0, R6, R4 ;  /* 0x0000000600217223 */ /* 0x000fe20000010004 */
[----:B------:R-:W-:Y:S01]  /*e070*/  HADD2.F32 R0, -RZ, R11.H0_H0 ;  /* 0x2000000bff007230 */ /* 0x000fe20000004100 */
[----:B------:R-:W-:Y:S01]  /*e080*/  FMUL.FTZ R3, R7, R2 ;  /* 0x0000000207037220 */ /* 0x000fe20000410000 */
[----:B------:R-:W-:Y:S01]  /*e090*/  HADD2.F32 R4, -RZ, R81.H1_H1 ;  /* 0x30000051ff047230 */ /* 0x000fe20000004100 */
[----:B------:R-:W-:-:S02]  /*e0a0*/  FFMA.FTZ R13, R13, R6, -R23 ;  /* 0x000000060d0d7223 */ /* 0x000fc40000010817 */
[C---:B------:R-:W-:Y:S02]  /*e0b0*/  FMUL.FTZ R21, R0.reuse, R2 ;  /* 0x0000000200157220 */ /* 0x040fe40000410000 */
[-C--:B------:R-:W-:Y:S01]  /*e0c0*/  FFMA.FTZ R22, R0, R4.reuse, R3 ;  /* 0x0000000400167223 */ /* 0x080fe20000010003 */
[----:B------:R-:W-:Y:S01]  /*e0d0*/  HADD2.F32 R0, -RZ, R11.H1_H1 ;  /* 0x3000000bff007230 */ /* 0x000fe20000004100 */
[-C--:B------:R-:W-:Y:S01]  /*e0e0*/  FMUL.FTZ R2, R5, R15.reuse ;  /* 0x0000000f05027220 */ /* 0x080fe20000410000 */
[----:B------:R-:W-:Y:S01]  /*e0f0*/  HADD2.F32 R3, -RZ, R12.H1_H1 ;  /* 0x3000000cff037230 */ /* 0x000fe20000004100 */
[----:B------:R-:W-:Y:S01]  /*e100*/  FFMA.FTZ R6, R7, R4, -R21 ;  /* 0x0000000407067223 */ /* 0x000fe20000010815 */
[----:B------:R-:W-:Y:S01]  /*e110*/  HADD2.F32 R11, -RZ, R31.H0_H0 ;  /* 0x2000001fff0b7230 */ /* 0x000fe20000004100 */
[C---:B------:R-:W-:Y:S01]  /*e120*/  FMUL.FTZ R15, R0.reuse, R15 ;  /* 0x0000000f000f7220 */ /* 0x040fe20000410000 */
[----:B------:R-:W-:Y:S01]  /*e130*/  HADD2.F32 R31, -RZ, R37.H0_H0 ;  /* 0x20000025ff1f7230 */ /* 0x000fe20000004100 */
[----:B------:R-:W-:Y:S01]  /*e140*/  FFMA.FTZ R18, R0, R40, R2 ;  /* 0x0000002800127223 */ /* 0x000fe20000010002 */
[----:B------:R-:W-:Y:S01]  /*e150*/  HADD2.F32 R0, -RZ, R8.H1_H1 ;  /* 0x30000008ff007230 */ /* 0x000fe20000004100 */
[----:B------:R-:W-:Y:S01]  /*e160*/  FMUL.FTZ R8, R3, R11 ;  /* 0x0000000b03087220 */ /* 0x000fe20000410000 */
[----:B------:R-:W-:-:S02]  /*e170*/  HADD2.F32 R2, -RZ, R14.H1_H1 ;  /* 0x3000000eff027230 */ /* 0x000fc40000004100 */
[----:B------:R-:W-:Y:S01]  /*e180*/  HADD2.F32 R12, -RZ, R32.H0_H0 ;  /* 0x20000020ff0c7230 */ /* 0x000fe20000004100 */
[----:B------:R-:W-:Y:S01]  /*e190*/  FMUL.FTZ R11, R0, R11 ;  /* 0x0000000b000b7220 */ /* 0x000fe20000410000 */
[----:B------:R-:W-:Y:S01]  /*e1a0*/  F2FP.PACK_AB R7, R18, R22 ;  /* 0x000000161207723e */ /* 0x000fe200000000ff */
[-C--:B------:R-:W-:Y:S01]  /*e1b0*/  FFMA.FTZ R14, R0, R31.reuse, R8 ;  /* 0x0000001f000e7223 */ /* 0x080fe20000010008 */
[----:B------:R-:W-:Y:S01]  /*e1c0*/  HADD2.F32 R0, -RZ, R10.H1_H1 ;  /* 0x3000000aff007230 */ /* 0x000fe20000004100 */
[-C--:B------:R-:W-:Y:S02]  /*e1d0*/  FMUL.FTZ R8, R2, R12.reuse ;  /* 0x0000000c02087220 */ /* 0x080fe40000410000 */
[----:B------:R-:W-:Y:S01]  /*e1e0*/  FFMA.FTZ R3, R3, R31, -R11 ;  /* 0x0000001f03037223 */ /* 0x000fe2000001080b */
[----:B------:R-:W-:Y:S01]  /*e1f0*/  F2FP.PACK_AB R4, R14, R35 ;  /* 0x000000230e04723e */ /* 0x000fe200000000ff */
[C---:B------:R-:W-:Y:S02]  /*e200*/  FMUL.FTZ R10, R0.reuse, R12 ;  /* 0x0000000c000a7220 */ /* 0x040fe40000410000 */
[----:B------:R-:W-:-:S02]  /*e210*/  FFMA.FTZ R20, R0, R28, R8 ;  /* 0x0000001c00147223 */ /* 0x000fc40000010008 */
[----:B------:R-:W-:Y:S02]  /*e220*/  FFMA.FTZ R12, R17, R41, -R30 ;  /* 0x00000029110c7223 */ /* 0x000fe4000001081e */
[----:B------:R-:W-:Y:S02]  /*e230*/  FFMA.FTZ R8, R16, R9, -R29 ;  /* 0x0000000910087223 */ /* 0x000fe4000001081d */
        /* <DEDUP_REMOVED lines=10> */
.L_x_1359:
[----:B------:R-:W-:Y:S05]  /*e2e0*/  BSYNC B1 ;  /* 0x0000000000017941 */ /* 0x000fea0003800000 */
.L_x_1358:
[----:B------:R-:W-:-:S04]  /*e2f0*/  IADD3 R0, R215, 0x40, RZ ;  /* 0x00000040d7007810 */ /* 0x000fc80007ffe0ff */
[----:B------:R-:W-:-:S13]  /*e300*/  ISETP.GE.AND P0, PT, R0, R72, PT ;  /* 0x000000480000720c */ /* 0x000fda0003f06270 */
[----:B------:R-:W-:Y:S05]  /*e310*/  @P0 BRA `(.L_x_1343) ;  /* 0x0000132000000947 */ /* 0x000fea0003800000 */
[----:B------:R2:W5:Y:S01]  /*e320*/  LDL R42, [R1+0x24] ;  /* 0x00002400012a7983 */ /* 0x0005620000100800 */
        /* <DEDUP_REMOVED lines=14> */
[----:B------:R-:W-:Y:S02]  /*e410*/  SHF.R.U64 R38, R24, 0x10, R25 ;  /* 0x0000001018267819 */ /* 0x000fe40000001219 */
        /* <DEDUP_REMOVED lines=10> */
[----:B------:R-:W-:Y:S01]  /*e4c0*/  SHF.R.U32.HI R25, RZ, 0x10, R51 ;  /* 0x00000010ff197819 */ /* 0x000fe20000011633 */
[----:B------:R-:W-:Y:S01]  /*e4d0*/  HADD2.F32 R40, -RZ, R24.H0_H0 ;  /* 0x20000018ff287230 */ /* 0x000fe20000004100 */
[----:B------:R-:W-:Y:S01]  /*e4e0*/  SHF.L.U32 R22, R0, 0x1, RZ ;  /* 0x0000000100167819 */ /* 0x000fe200000006ff */
[----:B------:R-:W-:Y:S01]  /*e4f0*/  HADD2.F32 R0, -RZ, R82.H0_H0 ;  /* 0x20000052ff007230 */ /* 0x000fe20000004100 */
[----:B------:R-:W-:-:S02]  /*e500*/  SHF.R.U64 R36, R48, 0x10, R49 ;  /* 0x0000001030247819 */ /* 0x000fc40000001231 */
[--C-:B-1----:R-:W-:Y:S01]  /*e510*/  SHF.R.U64 R37, R26, 0x10, R27.reuse ;  /* 0x000000101a257819 */ /* 0x102fe2000000121b */
[----:B------:R-:W1:Y:S01]  /*e520*/  LDS.128 R8, [R22+0xc100] ;  /* 0x00c1000016087984 */ /* 0x000e620000000c00 */
[----:B------:R-:W-:Y:S02]  /*e530*/  SHF.R.U32.HI R27, RZ, 0x10, R27 ;  /* 0x00000010ff1b7819 */ /* 0x000fe4000001161b */
[----:B------:R-:W-:-:S03]  /*e540*/  SHF.R.U64 R33, R50, 0x10, R51 ;  /* 0x0000001032217819 */ /* 0x000fc60000001233 */
[----:B------:R-:W-:Y:S02]  /*e550*/  HADD2.F32 R39, -RZ, R27.H0_H0 ;  /* 0x2000001bff277230 */ /* 0x000fe40000004100 */
[--C-:B-1----:R-:W-:Y:S02]  /*e560*/  HADD2.F32 R3, -RZ, R9.reuse.H0_H0 ;  /* 0x20000009ff037230 */ /* 0x102fe40000004100 */
[----:B------:R-:W-:Y:S02]  /*e570*/  HADD2.F32 R2, -RZ, R9.H1_H1 ;  /* 0x30000009ff027230 */ /* 0x000fe40000004100 */
[--C-:B------:R-:W-:Y:S01]  /*e580*/  HADD2.F32 R9, -RZ, R8.reuse.H0_H0 ;  /* 0x20000008ff097230 */ /* 0x100fe20000004100 */
[----:B------:R-:W-:Y:S01]  /*e590*/  FMUL.FTZ R30, R3, R0 ;  /* 0x00000000031e7220 */ /* 0x000fe20000410000 */
[----:B------:R-:W-:Y:S02]  /*e5a0*/  HADD2.F32 R13, -RZ, R8.H1_H1 ;  /* 0x30000008ff0d7230 */ /* 0x000fe40000004100 */
[----:B------:R-:W-:-:S02]  /*e5b0*/  HADD2.F32 R8, -RZ, R11.H0_H0 ;  /* 0x2000000bff087230 */ /* 0x000fc40000004100 */
[--C-:B------:R-:W-:Y:S02]  /*e5c0*/  HADD2.F32 R12, -RZ, R10.reuse.H0_H0 ;  /* 0x2000000aff0c7230 */ /* 0x100fe40000004100 */
[----:B------:R-:W-:Y:S01]  /*e5d0*/  HADD2.F32 R10, -RZ, R10.H1_H1 ;  /* 0x3000000aff0a7230 */ /* 0x000fe20000004100 */
[----:B---3--:R-:W1:Y:S02]  /*e5e0*/  LDS.128 R4, [R41] ;  /* 0x0000000029047984 */ /* 0x008e640000000c00 */
[----:B-1----:R-:W-:Y:S02]  /*e5f0*/  HADD2.F32 R20, -RZ, R5.H0_H0 ;  /* 0x20000005ff147230 */ /* 0x002fe40000004100 */
[--C-:B------:R-:W-:Y:S02]  /*e600*/  HADD2.F32 R15, -RZ, R7.reuse.H0_H0 ;  /* 0x20000007ff0f7230 */ /* 0x100fe40000004100 */
[----:B------:R-:W-:Y:S02]  /*e610*/  HADD2.F32 R14, -RZ, R7.H1_H1 ;  /* 0x30000007ff0e7230 */ /* 0x000fe40000004100 */
[----:B------:R-:W-:-:S02]  /*e620*/  HADD2.F32 R7, -RZ, R11.H1_H1 ;  /* 0x3000000bff077230 */ /* 0x000fc40000004100 */
        /* <DEDUP_REMOVED lines=58> */
.L_x_1365:
[----:B------:R-:W-:Y:S05]  /*e9d0*/  BSYNC B0 ;  /* 0x0000000000007941 */ /* 0x000fea0003800000 */
.L_x_1364:
        /* <DEDUP_REMOVED lines=99> */
.L_x_1367:
[----:B------:R-:W-:Y:S05]  /*f010*/  BSYNC B0 ;  /* 0x0000000000007941 */ /* 0x000fea0003800000 */
.L_x_1366:
        /* <DEDUP_REMOVED lines=98> */
.L_x_1343:
[----:B------:R-:W-:Y:S05]  /*f640*/  BSYNC B2 ;  /* 0x0000000000027941 */ /* 0x000fea0003800000 */
.L_x_1325:
[----:B------:R-:W-:Y:S01]  /*f650*/  IMAD R0, R96, c[0x0][0x208], RZ ;  /* 0x0000820060007a24 */ /* 0x000fe200078e02ff */
[----:B------:R-:W-:-:S04]  /*f660*/  DEPBAR.LE SB0, 0x0 ;  /* 0x000080000000791a */ /* 0x000fc80000000000 */
[C---:B------:R-:W-:Y:S01]  /*f670*/  IMAD.WIDE.U32 R2, R197.reuse, c[0x0][0x208], RZ ;  /* 0x00008200c5027a25 */ /* 0x040fe200078e00ff */
[----:B------:R-:W-:Y:S01]  /*f680*/  BAR.SYNC.DEFER_BLOCKING 0x0 ;  /* 0x0000000000007b1d */ /* 0x000fe20000010000 */
[C---:B------:R-:W-:Y:S02]  /*f690*/  SHF.L.U32 R84, R202.reuse, 0x1, RZ ;  /* 0x00000001ca547819 */ /* 0x040fe400000006ff */
[----:B------:R-:W-:Y:S01]  /*f6a0*/  IMAD R0, R197, c[0x0][0x20c], R0 ;  /* 0x00008300c5007a24 */ /* 0x000fe200078e0200 */
[----:B------:R-:W-:Y:S01]  /*f6b0*/  SHF.L.U64.HI R87, R202, 0x1, R203 ;  /* 0x00000001ca577819 */ /* 0x000fe200000102cb */
[----:B------:R-:W-:Y:S01]  /*f6c0*/  IMAD.WIDE.U32 R222, R85, c[0x0][0x210], RZ ;  /* 0x0000840055de7a25 */ /* 0x000fe200078e00ff */
[----:B------:R-:W-:Y:S01]  /*f6d0*/  SHF.L.U64.HI R88, R205, 0x1, R219 ;  /* 0x00000001cd587819 */ /* 0x000fe200000102db */
[----:B------:R-:W-:Y:S01]  /*f6e0*/  BSSY B0, `(.L_x_1368) ;  /* 0x0000157000007945 */ /* 0x000fe20003800000 */
[----:B------:R-:W-:Y:S01]  /*f6f0*/  IADD3 R3, R3, R0, RZ ;  /* 0x0000000003037210 */ /* 0x000fe20007ffe0ff */
[----:B------:R-:W-:Y:S01]  /*f700*/  IMAD R0, R97, c[0x0][0x218], RZ ;  /* 0x0000860061007a24 */ /* 0x000fe200078e02ff */
[----:B------:R-:W-:Y:S01]  /*f710*/  SHF.L.U32 R86, R206, 0x1, RZ ;  /* 0x00000001ce567819 */ /* 0x000fe200000006ff */
[----:B------:R-:W-:Y:S01]  /*f720*/  IMAD R221, R85, c[0x0][0x214], R223 ;  /* 0x0000850055dd7a24 */ /* 0x000fe200078e02df */
[----:B------:R-:W-:Y:S01]  /*f730*/  SHF.L.U32 R85, R205, 0x1, RZ ;  /* 0x00000001cd557819 */ /* 0x000fe200000006ff */
[----:B------:R-:W-:Y:S01]  /*f740*/  IMAD.WIDE.U32 R2, R195, c[0x0][0x218], R2 ;  /* 0x00008600c3027a25 */ /* 0x000fe200078e0002 */
[----:B------:R-:W-:-:S02]  /*f750*/  ISETP.GE.AND P4, PT, R202, c[0x0][0x1d4], PT ;  /* 0x00007500ca007a0c */ /* 0x000fc40003f86270 */
[----:B------:R-:W-:Y:S01]  /*f760*/  SHF.L.U64.HI R89, R206, 0x1, R218 ;  /* 0x00000001ce597819 */ /* 0x000fe200000102da */
[----:B-12---:R-:W-:Y:S01]  /*f770*/  IMAD R8, R195, c[0x0][0x21c], R0 ;  /* 0x00008700c3087a24 */ /* 0x006fe200078e0200 */
[----:B------:R-:W-:Y:S02]  /*f780*/  IADD3 R0, P0, R2, R222, RZ ;  /* 0x000000de02007210 */ /* 0x000fe40007f1e0ff */
[----:B------:R-:W-:Y:S02]  /*f790*/  ISETP.LT.OR P3, PT, R76, 0x1, P4 ;  /* 0x000000014c00780c */ /* 0x000fe40002761670 */
[----:B------:R-:W-:Y:S02]  /*f7a0*/  IADD3.X R3, R221, R3, R8, P0, !PT ;  /* 0x00000003dd037210 */ /* 0x000fe400007fe408 */
[C---:B------:R-:W-:Y:S01]  /*f7b0*/  LEA R2, P0, R0.reuse, c[0x0][0x1f8], 0x1 ;  /* 0x00007e0000027a11 */ /* 0x040fe200078008ff */
[----:B------:R-:W-:Y:S03]  /*f7c0*/  LDSM.16.M88.4 R4, [R177] ;  /* 0x00000000b104783b */ /* 0x000fe60000000200 */
[----:B------:R-:W-:Y:S01]  /*f7d0*/  LEA.HI.X R9, R0, c[0x0][0x1fc], R3, 0x1, P0 ;  /* 0x00007f0000097a11 */ /* 0x000fe200000f0c03 */
[----:B------:R-:W-:Y:S04]  /*f7e0*/  LDSM.16.M88.4 R12, [R146] ;  /* 0x00000000920c783b */ /* 0x000fe80000000200 */
[----:B------:R-:W1:Y:S04]  /*f7f0*/  SHFL.IDX PT, R3, R2, RZ, 0x181f ;  /* 0x00181fff02037589 */ /* 0x000e6800000e0000 */
[----:B------:R-:W2:Y:S04]  /*f800*/  SHFL.IDX PT, R8, R9, RZ, 0x181f ;  /* 0x00181fff09087589 */ /* 0x000ea800000e0000 */
[----:B------:R-:W3:Y:S04]  /*f810*/  SHFL.IDX PT, R0, R2, 0x1, 0x181f ;  /* 0x00381f0002007f89 */ /* 0x000ee800000e0000 */
[----:B------:R-:W4:Y:S04]  /*f820*/  SHFL.IDX PT, R2, R9, 0x1, 0x181f ;  /* 0x00381f0009027f89 */ /* 0x000f2800000e0000 */
[----:B------:R-:W4:Y:S04]  /*f830*/  LDSM.16.M88.4 R28, [R146+0x800] ;  /* 0x00080000921c783b */ /* 0x000f280000000200 */
[----:B------:R-:W4:Y:S01]  /*f840*/  LDSM.16.M88.4 R24, [R146+0x1000] ;  /* 0x001000009218783b */ /* 0x000f220000000200 */
[----:B-1----:R-:W-:-:S03]  /*f850*/  IADD3 R22, P1, R3, R84, RZ ;  /* 0x0000005403167210 */ /* 0x002fc60007f3e0ff */
[----:B------:R-:W1:Y:S01]  /*f860*/  LDSM.16.M88.4 R44, [R146+0x1800] ;  /* 0x00180000922c783b */ /* 0x000e620000000200 */
[C---:B------:R-:W-:Y:S02]  /*f870*/  IADD3 R20, P0, R3.reuse, R85, RZ ;  /* 0x0000005503147210 */ /* 0x040fe40007f1e0ff */
[----:B--2---:R-:W-:Y:S01]  /*f880*/  IADD3.X R23, R8, R87, RZ, P1, !PT ;  /* 0x0000005708177210 */ /* 0x004fe20000ffe4ff */
[----:B------:R-:W-:Y:S01]  /*f890*/  LDSM.16.M88.4 R36, [R181] ;  /* 0x00000000b524783b */ /* 0x000fe20000000200 */
[----:B------:R-:W-:Y:S02]  /*f8a0*/  IADD3 R18, P2, R3, R86, RZ ;  /* 0x0000005603127210 */ /* 0x000fe40007f5e0ff */
[----:B---3--:R-:W-:Y:S01]  /*f8b0*/  IADD3 R10, P1, R0, R85, RZ ;  /* 0x00000055000a7210 */ /* 0x008fe20007f3e0ff */
[----:B------:R-:W-:Y:S01]  /*f8c0*/  LDSM.16.M88.4 R32, [R192] ;  /* 0x00000000c020783b */ /* 0x000fe20000000200 */
[-C--:B------:R-:W-:Y:S02]  /*f8d0*/  IADD3.X R21, R8, R88.reuse, RZ, P0, !PT ;  /* 0x0000005808157210 */ /* 0x080fe400007fe4ff */
[----:B----4-:R-:W-:Y:S01]  /*f8e0*/  IADD3.X R11, R2, R88, RZ, P1, !PT ;  /* 0x00000058020b7210 */ /* 0x010fe20000ffe4ff */
[----:B------:R-:W-:Y:S01]  /*f8f0*/  HMMA.16816.F32 R56, R4, R12, RZ ;  /* 0x0000000c0438723c */ /* 0x000fe200000018ff */
[----:B------:R-:W-:Y:S01]  /*f900*/  ISETP.GE.AND P1, PT, R205, c[0x0][0x1d4], PT ;  /* 0x00007500cd007a0c */ /* 0x000fe20003f26270 */
[----:B------:R-:W-:Y:S01]  /*f910*/  LDSM.16.M88.4 R60, [R191] ;  /* 0x00000000bf3c783b */ /* 0x000fe20000000200 */
[----:B------:R-:W-:-:S02]  /*f920*/  IADD3 R16, P0, R0, R84, RZ ;  /* 0x0000005400107210 */ /* 0x000fc40007f1e0ff */
[----:B------:R-:W-:Y:S01]  /*f930*/  IADD3.X R19, R8, R89, RZ, P2, !PT ;  /* 0x0000005908137210 */ /* 0x000fe200017fe4ff */
[----:B------:R-:W-:Y:S01]  /*f940*/  LDSM.16.M88.4 R68, [R190] ;  /* 0x00000000be44783b */ /* 0x000fe20000000200 */
[----:B------:R-:W-:Y:S01]  /*f950*/  ISETP.LT.OR P2, PT, R76, 0x1, P1 ;  /* 0x000000014c00780c */ /* 0x000fe20000f41670 */
[----:B------:R-:W-:Y:S01]  /*f960*/  HMMA.16816.F32 R52, R4, R14, RZ ;  /* 0x0000000e0434723c */ /* 0x000fe200000018ff */
[----:B------:R-:W-:Y:S01]  /*f970*/  IADD3.X R17, R2, R87, RZ, P0, !PT ;  /* 0x0000005702117210 */ /* 0x000fe200007fe4ff */
[----:B------:R-:W2:Y:S01]  /*f980*/  LDSM.16.M88.4 R12, [R178] ;  /* 0x00000000b20c783b */ /* 0x000ea20000000200 */
[----:B------:R-:W-:Y:S02]  /*f990*/  IADD3 R8, P0, R0, R86, RZ ;  /* 0x0000005600087210 */ /* 0x000fe40007f1e0ff */
[----:B------:R-:W-:Y:S01]  /*f9a0*/  ISETP.LT.OR P1, PT, R76, 0x21, P1 ;  /* 0x000000214c00780c */ /* 0x000fe20000f21670 */
[----:B------:R-:W-:Y:S01]  /*f9b0*/  @!PT LDS RZ, [RZ] ;  /* 0x00000000fffff984 */ /* 0x000fe20000000800 */
[----:B------:R-:W-:Y:S01]  /*f9c0*/  @!PT LDS RZ, [RZ] ;  /* 0x00000000fffff984 */ /* 0x000fe20000000800 */
[----:B------:R-:W-:Y:S01]  /*f9d0*/  @!PT LDS RZ, [RZ] ;  /* 0x00000000fffff984 */ /* 0x000fe20000000800 */
[----:B------:R1:W-:Y:S01]  /*f9e0*/  LDGSTS.E.BYPASS.LTC128B.128 [R193+0x100], [R22.64], !P3 ;  /* 0x0010000016c17fae */ /* 0x0003e2000d901d48 */
[----:B------:R-:W-:-:S02]  /*f9f0*/  IADD3.X R9, R2, R89, RZ, P0, !PT ;  /* 0x0000005902097210 */ /* 0x000fc400007fe4ff */
[----:B------:R-:W-:Y:S01]  /*fa00*/  ISETP.GE.AND P0, PT, R206, c[0x0][0x1d4], PT ;  /* 0x00007500ce007a0c */ /* 0x000fe20003f06270 */
[C---:B------:R-:W-:Y:S02]  /*fa10*/  HMMA.16816.F32 R48, R4.reuse, R28, RZ ;  /* 0x0000001c0430723c */ /* 0x040fe400000018ff */
[----:B------:R1:W-:Y:S01]  /*fa20*/  LDGSTS.E.BYPASS.LTC128B.128 [R193+0x2100], [R20.64], !P2 ;  /* 0x0210000014c17fae */ /* 0x0003e2000d101d48 */
[C---:B------:R-:W-:Y:S02]  /*fa30*/  ISETP.LT.OR P3, PT, R76.reuse, 0x1, P0 ;  /* 0x000000014c00780c */ /* 0x040fe40000761670 */
[C---:B------:R-:W-:Y:S02]  /*fa40*/  ISETP.LT.OR P2, PT, R76.reuse, 0x21, P4 ;  /* 0x000000214c00780c */ /* 0x040fe40002741670 */
[----:B------:R-:W-:Y:S01]  /*fa50*/  ISETP.LT.OR P0, PT, R76, 0x21, P0 ;  /* 0x000000214c00780c */ /* 0x000fe20000701670 */
[C---:B-----5:R-:W-:Y:S08]  /*fa60*/  HMMA.16816.F32 R40, R4.reuse, R30, RZ ;  /* 0x0000001e0428723c */ /* 0x060ff000000018ff */
[----:B------:R3:W-:Y:S01]  /*fa70*/  LDGSTS.E.BYPASS.LTC128B.128 [R193+0x4100], [R18.64], !P3 ;  /* 0x0410000012c17fae */ /* 0x0007e2000d901d48 */
[C---:B------:R-:W-:Y:S03]  /*fa80*/  HMMA.16816.F32 R28, R4.reuse, R24, RZ ;  /* 0x00000018041c723c */ /* 0x040fe600000018ff */
[----:B------:R3:W-:Y:S04]  /*fa90*/  LDGSTS.E.BYPASS.LTC128B.128 [R193+0x1100], [R16.64], !P2 ;  /* 0x0110000010c17fae */ /* 0x0007e8000d101d48 */
[----:B------:R4:W-:Y:S01]  /*faa0*/  LDGSTS.E.BYPASS.LTC128B.128 [R193+0x3100], [R10.64], !P1 ;  /* 0x031000000ac17fae */ /* 0x0009e2000c901d48 */
[----:B------:R-:W-:Y:S03]  /*fab0*/  HMMA.16816.F32 R24, R4, R26, RZ ;  /* 0x0000001a0418723c */ /* 0x000fe600000018ff */
[----:B------:R4:W-:Y:S01]  /*fac0*/  LDGSTS.E.BYPASS.LTC128B.128 [R193+0x5100], [R8.64], !P0 ;  /* 0x0510000008c17fae */ /* 0x0009e2000c101d48 */
[----:B------:R-:W-:-:S03]  /*fad0*/  ISETP.GT.AND P0, PT, R95, R214, PT ;  /* 0x000000d65f00720c */ /* 0x000fc60003f04270 */
[----:B------:R-:W-:Y:S01]  /*fae0*/  LDSM.16.M88.4 R72, [R176] ;  /* 0x00000000b048783b */ /* 0x000fe20000000200 */
[C---:B-1----:R-:W-:Y:S03]  /*faf0*/  HMMA.16816.F32 R20, R4.reuse, R44, RZ ;  /* 0x0000002c0414723c */ /* 0x042fe600000018ff */
[----:B------:R-:W-:Y:S04]  /*fb00*/  LDSM.16.M88.4 R76, [R176+0x800] ;  /* 0x00080000b04c783b */ /* 0x000fe80000000200 */
[----:B------:R-:W-:Y:S01]  /*fb10*/  LDSM.16.M88.4 R80, [R146+0x3800] ;  /* 0x003800009250783b */ /* 0x000fe20000000200 */
[----:B------:R-:W-:Y:S03]  /*fb20*/  HMMA.16816.F32 R4, R4, R46, RZ ;  /* 0x0000002e0404723c */ /* 0x000fe600000018ff */
[----:B------:R-:W0:Y:S05]  /*fb30*/  LDGDEPBAR ;  /* 0x00000000000079af */ /* 0x000e2a0000000000 */
[C---:B--2---:R-:W-:Y:S01]  /*fb40*/  HMMA.16816.F32 R64, R12.reuse, R36, R56 ;  /* 0x000000240c40723c */ /* 0x044fe20000001838 */
[----:B----4-:R-:W1:Y:S07]  /*fb50*/  LDSM.16.M88.4 R8, [R180] ;  /* 0x00000000b408783b */ /* 0x010e6e0000000200 */
[C---:B---3--:R-:W-:Y:S08]  /*fb60*/  HMMA.16816.F32 R16, R12.reuse, R38, R52 ;  /* 0x000000260c10723c */ /* 0x048ff00000001834 */
[C---:B------:R-:W-:Y:S08]  /*fb70*/  HMMA.16816.F32 R56, R12.reuse, R32, R48 ;  /* 0x000000200c38723c */ /* 0x040ff00000001830 */
[C---:B------:R-:W-:Y:S01]  /*fb80*/  HMMA.16816.F32 R52, R12.reuse, R34, R40 ;  /* 0x000000220c34723c */ /* 0x040fe20000001828 */
[----:B------:R-:W2:Y:S04]  /*fb90*/  LDSM.16.M88.4 R40, [R176+0x1000] ;  /* 0x00100000b028783b */ /* 0x000ea80000000200 */
[----:B------:R-:W-:Y:S03]  /*fba0*/  LDSM.16.M88.4 R32, [R176+0x1800] ;  /* 0x00180000b020783b */ /* 0x000fe60000000200 */
[C---:B------:R-:W-:Y:S08]  /*fbb0*/  HMMA.16816.F32 R48, R12.reuse, R60, R28 ;  /* 0x0000003c0c30723c */ /* 0x040ff0000000181c */
[C---:B------:R-:W-:Y:S01]  /*fbc0*/  HMMA.16816.F32 R44, R12.reuse, R62, R24 ;  /* 0x0000003e0c2c723c */ /* 0x040fe20000001818 */
[----:B------:R-:W-:Y:S07]  /*fbd0*/  LDSM.16.M88.4 R24, [R173] ;  /* 0x00000000ad18783b */ /* 0x000fee0000000200 */
[C---:B------:R-:W-:Y:S01]  /*fbe0*/  HMMA.16816.F32 R28, R12.reuse, R70, R4 ;  /* 0x000000460c1c723c */ /* 0x040fe20000001804 */
[----:B------:R-:W3:Y:S07]  /*fbf0*/  LDSM.16.M88.4 R4, [R179] ;  /* 0x00000000b304783b */ /* 0x000eee0000000200 */
[----:B------:R-:W-:Y:S01]  /*fc00*/  HMMA.16816.F32 R36, R12, R68, R20 ;  /* 0x000000440c24723c */ /* 0x000fe20000001814 */
[----:B------:R-:W4:Y:S07]  /*fc10*/  LDSM.16.M88.4 R68, [R173+0x800] ;  /* 0x00080000ad44783b */ /* 0x000f2e0000000200 */
[C---:B-1----:R-:W-:Y:S08]  /*fc20*/  HMMA.16816.F32 R20, R8.reuse, R72, R64 ;  /* 0x000000480814723c */ /* 0x042ff00000001840 */
[C---:B------:R-:W-:Y:S01]  /*fc30*/  HMMA.16816.F32 R16, R8.reuse, R74, R16 ;  /* 0x0000004a0810723c */ /* 0x040fe20000001810 */
[----:B------:R-:W1:Y:S07]  /*fc40*/  LDSM.16.M88.4 R72, [R173+0x1000] ;  /* 0x00100000ad48783b */ /* 0x000e6e0000000200 */
[C---:B------:R-:W-:Y:S08]  /*fc50*/  HMMA.16816.F32 R12, R8.reuse, R76, R56 ;  /* 0x0000004c080c723c */ /* 0x040ff00000001838 */
[C---:B------:R-:W-:Y:S01]  /*fc60*/  HMMA.16816.F32 R64, R8.reuse, R78, R52 ;  /* 0x0000004e0840723c */ /* 0x040fe20000001834 */
[----:B------:R-:W1:Y:S07]  /*fc70*/  LDSM.16.M88.4 R76, [R173+0x1800] ;  /* 0x00180000ad4c783b */ /* 0x000e6e0000000200 */
[C---:B--2---:R-:W-:Y:S08]  /*fc80*/  HMMA.16816.F32 R60, R8.reuse, R40, R48 ;  /* 0x00000028083c723c */ /* 0x044ff00000001830 */
[----:B------:R-:W-:Y:S08]  /*fc90*/  HMMA.16816.F32 R56, R8, R42, R44 ;  /* 0x0000002a0838723c */ /* 0x000ff0000000182c */
[C---:B---3--:R-:W-:Y:S08]  /*fca0*/  HMMA.16816.F32 R44, R4.reuse, R24, R20 ;  /* 0x00000018042c723c */ /* 0x048ff00000001814 */
[----:B------:R-:W-:Y:S08]  /*fcb0*/  HMMA.16816.F32 R40, R4, R26, R16 ;  /* 0x0000001a0428723c */ /* 0x000ff00000001810 */
[----:B------:R-:W-:Y:S01]  /*fcc0*/  HMMA.16816.F32 R52, R8, R32, R36 ;  /* 0x000000200834723c */ /* 0x000fe20000001824 */
[----:B------:R-:W-:Y:S07]  /*fcd0*/  LDSM.16.M88.4 R36, [R146+0x2000] ;  /* 0x002000009224783b */ /* 0x000fee0000000200 */
[----:B----4-:R-:W-:Y:S01]  /*fce0*/  HMMA.16816.F32 R24, R4, R68, R12 ;  /* 0x000000440418723c */ /* 0x010fe2000000180c */
[----:B------:R-:W2:Y:S07]  /*fcf0*/  LDSM.16.M88.4 R12, [R177+0x4000] ;  /* 0x00400000b10c783b */ /* 0x000eae0000000200 */
[----:B------:R-:W-:Y:S01]  /*fd00*/  HMMA.16816.F32 R48, R8, R34, R28 ;  /* 0x000000220830723c */ /* 0x000fe2000000181c */
[----:B------:R-:W3:Y:S04]  /*fd10*/  LDSM.16.M88.4 R32, [R146+0x2800] ;  /* 0x002800009220783b */ /* 0x000ee80000000200 */
[----:B------:R-:W4:Y:S03]  /*fd20*/  LDSM.16.M88.4 R28, [R146+0x3000] ;  /* 0x00300000921c783b */ /* 0x000f260000000200 */
[C---:B------:R-:W-:Y:S01]  /*fd30*/  HMMA.16816.F32 R20, R4.reuse, R70, R64 ;  /* 0x000000460414723c */ /* 0x040fe20000001840 */
[----:B------:R-:W-:Y:S04]  /*fd40*/  LDSM.16.M88.4 R64, [R189] ;  /* 0x00000000bd40783b */ /* 0x000fe80000000200 */
[----:B------:R-:W-:Y:S03]  /*fd50*/  LDSM.16.M88.4 R68, [R188] ;  /* 0x00000000bc44783b */ /* 0x000fe60000000200 */
[C---:B-1----:R-:W-:Y:S08]  /*fd60*/  HMMA.16816.F32 R16, R4.reuse, R72, R60 ;  /* 0x000000480410723c */ /* 0x042ff0000000183c */
[C---:B------:R-:W-:Y:S01]  /*fd70*/  HMMA.16816.F32 R8, R4.reuse, R74, R56 ;  /* 0x0000004a0408723c */ /* 0x040fe20000001838 */
[----:B------:R-:W-:Y:S07]  /*fd80*/  LDSM.16.M88.4 R72, [R176+0x3000] ;  /* 0x00300000b048783b */ /* 0x000fee0000000200 */
[C---:B------:R-:W-:Y:S08]  /*fd90*/  HMMA.16816.F32 R52, R4.reuse, R76, R52 ;  /* 0x0000004c0434723c */ /* 0x040ff00000001834 */
[----:B------:R-:W-:Y:S01]  /*fda0*/  HMMA.16816.F32 R60, R4, R78, R48 ;  /* 0x0000004e043c723c */ /* 0x000fe20000001830 */
[----:B------:R-:W1:Y:S04]  /*fdb0*/  LDSM.16.M88.4 R4, [R178+0x4000] ;  /* 0x00400000b204783b */ /* 0x000e680000000200 */
[----:B------:R-:W-:Y:S03]  /*fdc0*/  LDSM.16.M88.4 R76, [R176+0x2000] ;  /* 0x00200000b04c783b */ /* 0x000fe60000000200 */
[C---:B--2---:R-:W-:Y:S08]  /*fdd0*/  HMMA.16816.F32 R56, R12.reuse, R36, R44 ;  /* 0x000000240c38723c */ /* 0x044ff0000000182c */
[C---:B------:R-:W-:Y:S08]  /*fde0*/  HMMA.16816.F32 R48, R12.reuse, R38, R40 ;  /* 0x000000260c30723c */ /* 0x040ff00000001828 */
[C---:B---3--:R-:W-:Y:S08]  /*fdf0*/  HMMA.16816.F32 R44, R12.reuse, R32, R24 ;  /* 0x000000200c2c723c */ /* 0x048ff00000001818 */
[C---:B------:R-:W-:Y:S01]  /*fe00*/  HMMA.16816.F32 R40, R12.reuse, R34, R20 ;  /* 0x000000220c28723c */ /* 0x040fe20000001814 */
[----:B------:R-:W2:Y:S07]  /*fe10*/  LDSM.16.M88.4 R32, [R187] ;  /* 0x00000000bb20783b */ /* 0x000eae0000000200 */
[C---:B----4-:R-:W-:Y:S08]  /*fe20*/  HMMA.16816.F32 R36, R12.reuse, R28, R16 ;  /* 0x0000001c0c24723c */ /* 0x050ff00000001810 */
[C---:B------:R-:W-:Y:S01]  /*fe30*/  HMMA.16816.F32 R24, R12.reuse, R30, R8 ;  /* 0x0000001e0c18723c */ /* 0x040fe20000001808 */
[----:B------:R-:W3:Y:S04]  /*fe40*/  LDSM.16.M88.4 R28, [R186] ;  /* 0x00000000ba1c783b */ /* 0x000ee80000000200 */
[----:B------:R-:W4:Y:S03]  /*fe50*/  LDSM.16.M88.4 R8, [R180+0x4000] ;  /* 0x00400000b408783b */ /* 0x000f260000000200 */
[C---:B------:R-:W-:Y:S08]  /*fe60*/  HMMA.16816.F32 R20, R12.reuse, R80, R52 ;  /* 0x000000500c14723c */ /* 0x040ff00000001834 */
[----:B------:R-:W-:Y:S01]  /*fe70*/  HMMA.16816.F32 R16, R12, R82, R60 ;  /* 0x000000520c10723c */ /* 0x000fe2000000183c */
[----:B------:R-:W-:Y:S07]  /*fe80*/  LDSM.16.M88.4 R80, [R176+0x3800] ;  /* 0x00380000b050783b */ /* 0x000fee0000000200 */
[C---:B-1----:R-:W-:Y:S08]  /*fe90*/  HMMA.16816.F32 R12, R4.reuse, R64, R56 ;  /* 0x00000040040c723c */ /* 0x042ff00000001838 */
[C---:B------:R-:W-:Y:S01]  /*fea0*/  HMMA.16816.F32 R60, R4.reuse, R66, R48 ;  /* 0x00000042043c723c */ /* 0x040fe20000001830 */
[----:B------:R-:W1:Y:S07]  /*feb0*/  LDSM.16.M88.4 R64, [R176+0x2800] ;  /* 0x00280000b040783b */ /* 0x000e6e0000000200 */
[C---:B------:R-:W-:Y:S08]  /*fec0*/  HMMA.16816.F32 R56, R4.reuse, R68, R44 ;  /* 0x000000440438723c */ /* 0x040ff0000000182c */
[C---:B------:R-:W-:Y:S01]  /*fed0*/  HMMA.16816.F32 R48, R4.reuse, R70, R40 ;  /* 0x000000460430723c */ /* 0x040fe20000001828 */
[----:B------:R-:W-:Y:S07]  /*fee0*/  LDSM.16.M88.4 R68, [R173+0x2800] ;  /* 0x00280000ad44783b */ /* 0x000fee0000000200 */
[C---:B--2---:R-:W-:Y:S08]  /*fef0*/  HMMA.16816.F32 R52, R4.reuse, R32, R36 ;  /* 0x000000200434723c */ /* 0x044ff00000001824 */
[C---:B------:R-:W-:Y:S01]  /*ff00*/  HMMA.16816.F32 R44, R4.reuse, R34, R24 ;  /* 0x00000022042c723c */ /* 0x040fe20000001818 */
[----:B------:R-:W-:Y:S07]  /*ff10*/  LDSM.16.M88.4 R24, [R173+0x2000] ;  /* 0x00200000ad18783b */ /* 0x000fee0000000200 */
[C---:B---3--:R-:W-:Y:S08]  /*ff20*/  HMMA.16816.F32 R40, R4.reuse, R28, R20 ;  /* 0x0000001c0428723c */ /* 0x048ff00000001814 */
[----:B------:R-:W-:Y:S01]  /*ff30*/  HMMA.16816.F32 R36, R4, R30, R16 ;  /* 0x0000001e0424723c */ /* 0x000fe20000001810 */
[----:B------:R-:W2:Y:S04]  /*ff40*/  LDSM.16.M88.4 R4, [R179+0x4000] ;  /* 0x00400000b304783b */ /* 0x000ea80000000200 */
[----:B------:R-:W-:Y:S03]  /*ff50*/  LDSM.16.M88.4 R16, [R177+0x8000] ;  /* 0x00800000b110783b */ /* 0x000fe60000000200 */
[C---:B----4-:R-:W-:Y:S08]  /*ff60*/  HMMA.16816.F32 R20, R8.reuse, R76, R12 ;  /* 0x0000004c0814723c */ /* 0x050ff0000000180c */
[C---:B------:R-:W-:Y:S01]  /*ff70*/  HMMA.16816.F32 R12, R8.reuse, R78, R60 ;  /* 0x0000004e080c723c */ /* 0x040fe2000000183c */
[----:B------:R-:W3:Y:S04]  /*ff80*/  LDSM.16.M88.4 R76, [R173+0x3000] ;  /* 0x00300000ad4c783b */ /* 0x000ee80000000200 */
[----:B------:R-:W-:Y:S03]  /*ff90*/  LDSM.16.M88.4 R60, [R173+0x3800] ;  /* 0x00380000ad3c783b */ /* 0x000fe60000000200 */
[C---:B-1----:R-:W-:Y:S08]  /*ffa0*/  HMMA.16816.F32 R32, R8.reuse, R64, R56 ;  /* 0x000000400820723c */ /* 0x042ff00000001838 */
[C---:B------:R-:W-:Y:S01]  /*ffb0*/  HMMA.16816.F32 R28, R8.reuse, R66, R48 ;  /* 0x00000042081c723c */ /* 0x040fe20000001830 */
[----:B------:R-:W1:Y:S07]  /*ffc0*/  LDSM.16.M88.4 R64, [R146+0x4000] ;  /* 0x004000009240783b */ /* 0x000e6e0000000200 */
[C---:B------:R-:W-:Y:S08]  /*ffd0*/  HMMA.16816.F32 R52, R8.reuse, R72, R52 ;  /* 0x000000480834723c */ /* 0x040ff00000001834 */
[----:B------:R-:W-:Y:S08]  /*ffe0*/  HMMA.16816.F32 R48, R8, R82, R36 ;  /* 0x000000520830723c */ /* 0x000ff00000001824 */
[----:B--2---:R-:W-:Y:S08]  /*fff0*/  HMMA.16816.F32 R36, R4, R24, R20 ;  /* 0x000000180424723c */ /* 0x004ff00000001814 */
[C---:B------:R-:W-:Y:S08]  /*10000*/  HMMA.16816.F32 R72, R8.reuse, R74, R44 ;  /* 0x0000004a0848723c */ /* 0x040ff0000000182c */
[----:B------:R-:W-:Y:S01]  /*10010*/  HMMA.16816.F32 R56, R8, R80, R40 ;  /* 0x000000500838723c */ /* 0x000fe20000001828 */
[----:B------:R-:W-:Y:S07]  /*10020*/  LDSM.16.M88.4 R40, [R185] ;  /* 0x00000000b928783b */ /* 0x000fee0000000200 */
[C---:B------:R-:W-:Y:S01]  /*10030*/  HMMA.16816.F32 R44, R4.reuse, R68, R32 ;  /* 0x00000044042c723c */ /* 0x040fe20000001820 */
[----:B------:R-:W2:Y:S07]  /*10040*/  LDSM.16.M88.4 R32, [R146+0x4800] ;  /* 0x004800009220783b */ /* 0x000eae0000000200 */
[C---:B------:R-:W-:Y:S01]  /*10050*/  HMMA.16816.F32 R8, R4.reuse, R26, R12 ;  /* 0x0000001a0408723c */ /* 0x040fe2000000180c */
[----:B------:R-:W4:Y:S07]  /*10060*/  LDSM.16.M88.4 R12, [R178+0x8000] ;  /* 0x00800000b20c783b */ /* 0x000f2e0000000200 */
[C---:B---3--:R-:W-:Y:S01]  /*10070*/  HMMA.16816.F32 R20, R4.reuse, R76, R52 ;  /* 0x0000004c0414723c */ /* 0x048fe20000001834 */
[----:B------:R-:W3:Y:S07]  /*10080*/  LDSM.16.M88.4 R52, [R146+0x5000] ;  /* 0x005000009234783b */ /* 0x000eee0000000200 */
[----:B------:R-:W-:Y:S08]  /*10090*/  HMMA.16816.F32 R28, R4, R70, R28 ;  /* 0x00000046041c723c */ /* 0x000ff0000000181c */
[----:B-1----:R-:W-:Y:S01]  /*100a0*/  HMMA.16816.F32 R24, R16, R64, R36 ;  /* 0x000000401018723c */ /* 0x002fe20000001824 */
[----:B------:R-:W-:Y:S07]  /*100b0*/  LDSM.16.M88.4 R36, [R176+0x4000] ;  /* 0x00400000b024783b */ /* 0x000fee0000000200 */
[C---:B------:R-:W-:Y:S08]  /*100c0*/  HMMA.16816.F32 R72, R4.reuse, R78, R72 ;  /* 0x0000004e0448723c */ /* 0x040ff00000001848 */
[C---:B------:R-:W-:Y:S08]  /*100d0*/  HMMA.16816.F32 R76, R4.reuse, R60, R56 ;  /* 0x0000003c044c723c */ /* 0x040ff00000001838 */
[----:B------:R-:W-:Y:S01]  /*100e0*/  HMMA.16816.F32 R80, R4, R62, R48 ;  /* 0x0000003e0450723c */ /* 0x000fe20000001830 */
[----:B------:R-:W-:Y:S04]  /*100f0*/  LDSM.16.M88.4 R48, [R183] ;  /* 0x00000000b730783b */ /* 0x000fe80000000200 */
[----:B------:R-:W-:Y:S03]  /*10100*/  LDSM.16.M88.4 R60, [R146+0x5800] ;  /* 0x00580000923c783b */ /* 0x000fe60000000200 */
[C---:B------:R-:W-:Y:S01]  /*10110*/  HMMA.16816.F32 R4, R16.reuse, R66, R8 ;  /* 0x000000421004723c */ /* 0x040fe20000001808 */
[----:B------:R-:W1:Y:S07]  /*10120*/  LDSM.16.M88.4 R8, [R180+0x8000] ;  /* 0x00800000b408783b */ /* 0x000e6e0000000200 */
[C---:B--2---:R-:W-:Y:S08]  /*10130*/  HMMA.16816.F32 R44, R16.reuse, R32, R44 ;  /* 0x00000020102c723c */ /* 0x044ff0000000182c */
[----:B------:R-:W-:Y:S01]  /*10140*/  HMMA.16816.F32 R56, R16, R34, R28 ;  /* 0x000000221038723c */ /* 0x000fe2000000181c */
[----:B------:R-:W2:Y:S07]  /*10150*/  LDSM.16.M88.4 R32, [R184] ;  /* 0x00000000b820783b */ /* 0x000eae0000000200 */
[----:B----4-:R-:W-:Y:S08]  /*10160*/  HMMA.16816.F32 R24, R12, R40, R24 ;  /* 0x000000280c18723c */ /* 0x010ff00000001818 */
[----:B---3--:R-:W-:Y:S08]  /*10170*/  HMMA.16816.F32 R68, R16, R52, R20 ;  /* 0x000000341044723c */ /* 0x008ff00000001814 */
[----:B------:R-:W-:Y:S01]  /*10180*/  HMMA.16816.F32 R20, R12, R42, R4 ;  /* 0x0000002a0c14723c */ /* 0x000fe20000001804 */
[----:B------:R-:W-:Y:S04]  /*10190*/  LDSM.16.M88.4 R4, [R179+0x8000] ;  /* 0x00800000b304783b */ /* 0x000fe80000000200 */
[----:B------:R-:W3:Y:S03]  /*101a0*/  LDSM.16.M88.4 R40, [R173+0x4000] ;  /* 0x00400000ad28783b */ /* 0x000ee60000000200 */
[----:B------:R-:W-:Y:S01]  /*101b0*/  HMMA.16816.F32 R64, R16, R54, R72 ;  /* 0x000000361040723c */ /* 0x000fe20000001848 */
[----:B------:R-:W4:Y:S07]  /*101c0*/  LDSM.16.M88.4 R52, [R176+0x4800] ;  /* 0x00480000b034783b */ /* 0x000f2e0000000200 */
[----:B-1----:R-:W-:Y:S08]  /*101d0*/  HMMA.16816.F32 R24, R8, R36, R24 ;  /* 0x000000240818723c */ /* 0x002ff00000001818 */
[----:B--2---:R-:W-:Y:S01]  /*101e0*/  HMMA.16816.F32 R28, R12, R32, R44 ;  /* 0x000000200c1c723c */ /* 0x004fe2000000182c */
[----:B------:R-:W1:Y:S07]  /*101f0*/  LDSM.16.M88.4 R44, [R173+0x4800] ;  /* 0x00480000ad2c783b */ /* 0x000e6e0000000200 */
[----:B------:R-:W-:Y:S08]  /*10200*/  HMMA.16816.F32 R20, R8, R38, R20 ;  /* 0x000000260814723c */ /* 0x000ff00000001814 */
[----:B------:R-:W-:Y:S08]  /*10210*/  HMMA.16816.F32 R76, R16, R60, R76 ;  /* 0x0000003c104c723c */ /* 0x000ff0000000184c */
[----:B---3--:R-:W-:Y:S08]  /*10220*/  HMMA.16816.F32 R36, R4, R40, R24 ;  /* 0x000000280424723c */ /* 0x008ff00000001818 */
[----:B------:R-:W-:Y:S01]  /*10230*/  HMMA.16816.F32 R24, R12, R34, R56 ;  /* 0x000000220c18723c */ /* 0x000fe20000001838 */
[----:B------:R-:W2:Y:S07]  /*10240*/  LDSM.16.M88.4 R56, [R176+0x5000] ;  /* 0x00500000b038783b */ /* 0x000eae0000000200 */
[----:B----4-:R-:W-:Y:S08]  /*10250*/  HMMA.16816.F32 R32, R8, R52, R28 ;  /* 0x000000340820723c */ /* 0x010ff0000000181c */
[----:B------:R-:W-:Y:S01]  /*10260*/  HMMA.16816.F32 R20, R4, R42, R20 ;  /* 0x0000002a0414723c */ /* 0x000fe20000001814 */
[----:B------:R-:W-:-:S04]  /*10270*/  FMUL.FTZ R0, R36, c[0x0][0x320] ;  /* 0x0000c80024007a20 */ /* 0x000fc80000410000 */
[----:B------:R3:W4:Y:S03]  /*10280*/  MUFU.TANH R73, R0 ;  /* 0x0000000000497308 */ /* 0x0007260000002400 */
[----:B------:R-:W-:Y:S08]  /*10290*/  HMMA.16816.F32 R28, R12, R48, R68 ;  /* 0x000000300c1c723c */ /* 0x000ff00000001844 */
[----:B------:R-:W-:Y:S01]  /*102a0*/  HMMA.16816.F32 R24, R8, R54, R24 ;  /* 0x000000360818723c */ /* 0x000fe20000001818 */
[----:B------:R-:W2:Y:S01]  /*102b0*/  LDSM.16.M88.4 R52, [R182] ;  /* 0x00000000b634783b */ /* 0x000ea20000000200 */
[----:B---3--:R-:W-:-:S06]  /*102c0*/  FMUL.FTZ R0, R37, c[0x0][0x320] ;  /* 0x0000c80025007a20 */ /* 0x008fcc0000410000 */
[----:B------:R-:W-:Y:S01]  /*102d0*/  HMMA.16816.F32 R40, R12, R50, R64 ;  /* 0x000000320c28723c */ /* 0x000fe20000001840 */
[----:B------:R3:W2:Y:S01]  /*102e0*/  MUFU.TANH R72, R0 ;  /* 0x0000000000487308 */ /* 0x0006a20000002400 */
[----:B------:R-:W-:Y:S06]  /*102f0*/  LDSM.16.M88.4 R48, [R173+0x5000] ;  /* 0x00500000ad30783b */ /* 0x000fec0000000200 */
[C---:B-1----:R-:W-:Y:S08]  /*10300*/  HMMA.16816.F32 R32, R4.reuse, R44, R32 ;  /* 0x0000002c0420723c */ /* 0x042ff00000001820 */
[----:B------:R-:W-:Y:S01]  /*10310*/  HMMA.16816.F32 R24, R4, R46, R24 ;  /* 0x0000002e0418723c */ /* 0x000fe20000001818 */
[----:B---3--:R-:W-:Y:S01]  /*10320*/  FMUL.FTZ R0, R38, c[0x0][0x320] ;  /* 0x0000c80026007a20 */ /* 0x008fe20000410000 */
[----:B------:R-:W1:Y:S03]  /*10330*/  LDSM.16.M88.4 R44, [R176+0x5800] ;  /* 0x00580000b02c783b */ /* 0x000e660000000200 */
[----:B------:R3:W1:Y:S03]  /*10340*/  MUFU.TANH R70, R0 ;  /* 0x0000000000467308 */ /* 0x0006660000002400 */
[----:B------:R-:W-:Y:S01]  /*10350*/  HMMA.16816.F32 R16, R16, R62, R80 ;  /* 0x0000003e1010723c */ /* 0x000fe20000001850 */
[----:B---3--:R-:W-:-:S07]  /*10360*/  FMUL.FTZ R0, R39, c[0x0][0x320] ;  /* 0x0000c80027007a20 */ /* 0x008fce0000410000 */
[C---:B--2---:R-:W-:Y:S01]  /*10370*/  HMMA.16816.F32 R36, R8.reuse, R56, R28 ;  /* 0x000000380824723c */ /* 0x044fe2000000181c */
[----:B------:R2:W3:Y:S07]  /*10380*/  MUFU.TANH R69, R0 ;  /* 0x0000000000457308 */ /* 0x0004ee0000002400 */
[----:B------:R-:W-:Y:S01]  /*10390*/  HMMA.16816.F32 R28, R8, R58, R40 ;  /* 0x0000003a081c723c */ /* 0x000fe20000001828 */
[----:B--2---:R-:W-:-:S04]  /*103a0*/  FMUL.FTZ R0, R20, c[0x0][0x320] ;  /* 0x0000c80014007a20 */ /* 0x004fc80000410000 */
[----:B------:R2:W1:Y:S02]  /*103b0*/  MUFU.TANH R68, R0 ;  /* 0x0000000000447308 */ /* 0x0004640000002400 */
[----:B--2---:R-:W-:-:S06]  /*103c0*/  FMUL.FTZ R0, R21, c[0x0][0x320] ;  /* 0x0000c80015007a20 */ /* 0x004fcc0000410000 */
[----:B------:R2:W1:Y:S02]  /*103d0*/  MUFU.TANH R60, R0 ;  /* 0x00000000003c7308 */ /* 0x0004640000002400 */
[----:B--2---:R-:W-:-:S06]  /*103e0*/  FMUL.FTZ R0, R22, c[0x0][0x320] ;  /* 0x0000c80016007a20 */ /* 0x004fcc0000410000 */
[----:B------:R2:W1:Y:S02]  /*103f0*/  MUFU.TANH R64, R0 ;  /* 0x0000000000407308 */ /* 0x0004640000002400 */
[----:B--2---:R-:W-:Y:S02]  /*10400*/  FMUL.FTZ R0, R23, c[0x0][0x320] ;  /* 0x0000c80017007a20 */ /* 0x004fe40000410000 */
[C---:B------:R-:W-:Y:S04]  /*10410*/  HMMA.16816.F32 R20, R12.reuse, R52, R76 ;  /* 0x000000340c14723c */ /* 0x040fe8000000184c */
[----:B------:R2:W1:Y:S04]  /*10420*/  MUFU.TANH R61, R0 ;  /* 0x00000000003d7308 */ /* 0x0004680000002400 */
[----:B------:R-:W-:Y:S01]  /*10430*/  HMMA.16816.F32 R12, R12, R54, R16 ;  /* 0x000000360c0c723c */ /* 0x000fe20000001810 */
[----:B--2---:R-:W-:-:S04]  /*10440*/  FMUL.FTZ R0, R32, c[0x0][0x320] ;  /* 0x0000c80020007a20 */ /* 0x004fc80000410000 */
[----:B------:R2:W2:Y:S11]  /*10450*/  MUFU.TANH R57, R0 ;  /* 0x0000000000397308 */ /* 0x0004b60000002400 */
[----:B-1----:R-:W-:Y:S08]  /*10460*/  HMMA.16816.F32 R16, R8, R44, R20 ;  /* 0x0000002c0810723c */ /* 0x002ff00000001814 */
[----:B------:R-:W-:Y:S01]  /*10470*/  HMMA.16816.F32 R20, R4, R50, R28 ;  /* 0x000000320414723c */ /* 0x000fe2000000181c */
[----:B--2---:R-:W-:-:S07]  /*10480*/  FMUL.FTZ R0, R33, c[0x0][0x320] ;  /* 0x0000c80021007a20 */ /* 0x004fce0000410000 */
[----:B------:R-:W-:Y:S01]  /*10490*/  HMMA.16816.F32 R8, R8, R46, R12 ;  /* 0x0000002e0808723c */ /* 0x000fe2000000180c */
        /* <DEDUP_REMOVED lines=8> */
[----:B--2---:R-:W-:-:S04]  /*10520*/  FMUL.FTZ R0, R24, c[0x0][0x320] ;  /* 0x0000c80018007a20 */ /* 0x004fc80000410000 */
[----:B------:R2:W1:Y:S02]  /*10530*/  MUFU.TANH R41, R0 ;  /* 0x0000000000297308 */ /* 0x0004640000002400 */
[----:B--2---:R-:W-:Y:S01]  /*10540*/  FMUL.FTZ R0, R25, c[0x0][0x320] ;  /* 0x0000c80019007a20 */ /* 0x004fe20000410000 */
[C---:B-1----:R-:W-:Y:S05]  /*10550*/  HMMA.16816.F32 R12, R4.reuse, R36, R16 ;  /* 0x00000024040c723c */ /* 0x042fea0000001810 */
[----:B------:R1:W2:Y:S03]  /*10560*/  MUFU.TANH R40, R0 ;  /* 0x0000000000287308 */ /* 0x0002a60000002400 */
        /* <DEDUP_REMOVED lines=39> */
[----:B--234-:R-:W-:Y:S01]  /*107e0*/  ISETP.NE.AND P5, PT, R99, 0x1, PT ;  /* 0x000000016300780c */ /* 0x01cfe20003fa5270 */
[----:B------:R-:W-:Y:S02]  /*107f0*/  IMAD R2, R95, 0x40, R238 ;  /* 0x000000405f027824 */ /* 0x000fe400078e02ee */
[----:B------:R-:W-:-:S03]  /*10800*/  IMAD.MOV.U32 R195, RZ, RZ, RZ ;  /* 0x000000ffffc37224 */ /* 0x000fc600078e00ff */
[----:B------:R-:W-:-:S05]  /*10810*/  IADD3 R2, R2, -0x40, R220 ;  /* 0xffffffc002027810 */ /* 0x000fca0007ffe0dc */
[----:B-1----:R-:W-:Y:S02]  /*10820*/  IMAD.MOV.U32 R0, RZ, RZ, R2 ;  /* 0x000000ffff007224 */ /* 0x002fe400078e0002 */
[----:B------:R-:W-:-:S05]  /*10830*/  @P5 IMAD.HI.U32 R3, R2, c[0x0][0x2bc], RZ ;  /* 0x0000af0002035a27 */ /* 0x000fca00078e00ff */
        /* <DEDUP_REMOVED lines=23> */
.L_x_1467:
        /* <DEDUP_REMOVED lines=21> */
.L_x_1468:
        /* <DEDUP_REMOVED lines=21> */
.L_x_1369:
[----:B--234-:R-:W-:Y:S05]  /*10c50*/  BSYNC B0 ;  /* 0x0000000000007941 */ /* 0x01cfea0003800000 */
.L_x_1368:
[----:B-1----:R-:W-:Y:S01]  /*10c60*/  IMAD.MOV.U32 R0, RZ, RZ, c[0x0][0x2c4] ;  /* 0x0000b100ff007624 */ /* 0x002fe200078e00ff */
[----:B------:R-:W0:Y:S01]  /*10c70*/  LDGDEPBAR ;  /* 0x00000000000079af */ /* 0x000e220000000000 */
[----:B------:R-:W-:Y:S01]  /*10c80*/  IMAD.MOV.U32 R2, RZ, RZ, 0x1 ;  /* 0x00000001ff027424 */ /* 0x000fe200078e00ff */
[----:B------:R-:W-:-:S02]  /*10c90*/  IADD3 R6, -R242, R98, RZ ;  /* 0x00000062f2067210 */ /* 0x000fc40007ffe1ff */
[----:B------:R-:W-:Y:S01]  /*10ca0*/  ISETP.NE.AND P0, PT, R0, 0x1, PT ;  /* 0x000000010000780c */ /* 0x000fe20003f05270 */
[----:B------:R-:W-:Y:S01]  /*10cb0*/  IMAD R2, R95, -0x40, R2 ;  /* 0xffffffc05f027824 */ /* 0x000fe200078e0202 */
[----:B------:R-:W-:-:S05]  /*10cc0*/  IADD3 R0, R248, R239, RZ ;  /* 0x000000eff8007210 */ /* 0x000fca0007ffe0ff */
[----:B------:R-:W-:-:S06]  /*10cd0*/  IMAD.MOV.U32 R4, RZ, RZ, R0 ;  /* 0x000000ffff047224 */ /* 0x000fcc00078e0000 */
[----:B------:R-:W-:Y:S01]  /*10ce0*/  @P0 IMAD.HI.U32 R3, R0, c[0x0][0x2c8], RZ ;  /* 0x0000b20000030a27 */ /* 0x000fe200078e00ff */
[----:B------:R-:W-:-:S04]  /*10cf0*/  IADD3 R0, -R242, R2, R240 ;  /* 0x00000002f2007210 */ /* 0x000fc80007ffe1f0 */
[----:B------:R-:W-:Y:S02]  /*10d00*/  @P0 SHF.R.U32.HI R4, RZ, c[0x0][0x2cc], R3 ;  /* 0x0000b300ff040a19 */ /* 0x000fe40000011603 */
[----:B------:R-:W-:Y:S01]  /*10d10*/  IADD3 R5, R0, -R241, RZ ;  /* 0x800000f100057210 */ /* 0x000fe20007ffe0ff */
[----:B------:R-:W-:Y:S05]  /*10d20*/  BRA.DIV ~URZ, `(.L_x_1372) ;  /* 0x0000daf27f007947 */ /* 0x000fea000b800000 */
[----:B------:R1:W2:Y:S02]  /*10d30*/  SHFL.IDX PT, R0, R4, RZ, 0x1c1f ;  /* 0x001c1fff04007589 */ /* 0x0002a400000e0000 */
.L_x_1469:
[----:B--2---:R-:W-:-:S05]  /*10d40*/  IMAD.IADD R0, R5, 0x1, R0 ;  /* 0x0000000105007824 */ /* 0x004fca00078e0200 */
[----:B------:R-:W-:-:S04]  /*10d50*/  IMNMX R0, R6, R0, PT ;  /* 0x0000000006007217 */ /* 0x000fc80003800200 */
[C---:B------:R-:W-:Y:S02]  /*10d60*/  ISETP.GT.AND P0, PT, R0.reuse, RZ, PT ;  /* 0x000000ff0000720c */ /* 0x040fe40003f04270 */
[C---:B------:R-:W-:Y:S02]  /*10d70*/  ISETP.GT.AND P2, PT, R0.reuse, 0x1, PT ;  /* 0x000000010000780c */ /* 0x040fe40003f44270 */
[----:B------:R-:W-:Y:S02]  /*10d80*/  FSEL R8, R73, -INF , P0 ;  /* 0xff80000049087808 */ /* 0x000fe40000000000 */
[C---:B------:R-:W-:Y:S02]  /*10d90*/  ISETP.GT.AND P3, PT, R0.reuse, 0x8, PT ;  /* 0x000000080000780c */ /* 0x040fe40003f64270 */
[C---:B------:R-:W-:Y:S02]  /*10da0*/  ISETP.GT.AND P4, PT, R0.reuse, 0x9, PT ;  /* 0x000000090000780c */ /* 0x040fe40003f84270 */
[----:B------:R-:W-:-:S02]  /*10db0*/  ISETP.GT.AND P1, PT, R0, 0x10, PT ;  /* 0x000000100000780c */ /* 0x000fc40003f24270 */
[----:B------:R-:W-:Y:S02]  /*10dc0*/  ISETP.GT.AND P0, PT, R0, 0x11, PT ;  /* 0x000000110000780c */ /* 0x000fe40003f04270 */
[----:B------:R-:W-:Y:S02]  /*10dd0*/  FSEL R9, R72, -INF , P2 ;  /* 0xff80000048097808 */ /* 0x000fe40001000000 */
[----:B------:R-:W-:Y:S02]  /*10de0*/  FSEL R10, R68, -INF , P3 ;  /* 0xff800000440a7808 */ /* 0x000fe40001800000 */
[----:B------:R-:W-:Y:S02]  /*10df0*/  FSEL R11, R60, -INF , P4 ;  /* 0xff8000003c0b7808 */ /* 0x000fe40002000000 */
[----:B------:R-:W-:Y:S02]  /*10e00*/  FSEL R14, R57, -INF , P1 ;  /* 0xff800000390e7808 */ /* 0x000fe40000800000 */
[----:B------:R-:W-:-:S02]  /*10e10*/  FSEL R15, R56, -INF , P0 ;  /* 0xff800000380f7808 */ /* 0x000fc40000000000 */
[C---:B------:R-:W-:Y:S02]  /*10e20*/  ISETP.GT.AND P3, PT, R0.reuse, 0x18, PT ;  /* 0x000000180000780c */ /* 0x040fe40003f64270 */
[C---:B------:R-:W-:Y:S02]  /*10e30*/  ISETP.GT.AND P4, PT, R0.reuse, 0x19, PT ;  /* 0x000000190000780c */ /* 0x040fe40003f84270 */
[C---:B------:R-:W-:Y:S02]  /*10e40*/  ISETP.GT.AND P2, PT, R0.reuse, 0x20, PT ;  /* 0x000000200000780c */ /* 0x040fe40003f44270 */
[C---:B------:R-:W-:Y:S02]  /*10e50*/  ISETP.GT.AND P1, PT, R0.reuse, 0x21, PT ;  /* 0x000000210000780c */ /* 0x040fe40003f24270 */
[----:B------:R-:W-:Y:S02]  /*10e60*/  ISETP.GT.AND P0, PT, R0, 0x28, PT ;  /* 0x000000280000780c */ /* 0x000fe40003f04270 */
[----:B------:R-:W-:-:S02]  /*10e70*/  FSEL R19, R41, -INF , P3 ;  /* 0xff80000029137808 */ /* 0x000fc40001800000 */
[----:B------:R-:W-:Y:S02]  /*10e80*/  FSEL R21, R40, -INF , P4 ;  /* 0xff80000028157808 */ /* 0x000fe40002000000 */
[----:B------:R-:W-:Y:S02]  /*10e90*/  FSEL R83, R28, -INF , P2 ;  /* 0xff8000001c537808 */ /* 0x000fe40001000000 */
[----:B------:R-:W-:Y:S02]  /*10ea0*/  FSEL R82, R27, -INF , P1 ;  /* 0xff8000001b527808 */ /* 0x000fe40000800000 */
[----:B------:R-:W-:Y:S02]  /*10eb0*/  FSEL R81, R24, -INF , P0 ;  /* 0xff80000018517808 */ /* 0x000fe40000000000 */
[C---:B------:R-:W-:Y:S02]  /*10ec0*/  ISETP.GT.AND P4, PT, R0.reuse, 0x29, PT ;  /* 0x000000290000780c */ /* 0x040fe40003f84270 */
[----:B------:R-:W-:-:S02]  /*10ed0*/  ISETP.GT.AND P3, PT, R0, 0x30, PT ;  /* 0x000000300000780c */ /* 0x000fc40003f64270 */
[C---:B------:R-:W-:Y:S02]  /*10ee0*/  ISETP.GT.AND P2, PT, R0.reuse, 0x31, PT ;  /* 0x000000310000780c */ /* 0x040fe40003f44270 */
[C---:B------:R-:W-:Y:S02]  /*10ef0*/  ISETP.GT.AND P1, PT, R0.reuse, 0x38, PT ;  /* 0x000000380000780c */ /* 0x040fe40003f24270 */
[----:B------:R-:W-:Y:S02]  /*10f00*/  ISETP.GT.AND P0, PT, R0, 0x39, PT ;  /* 0x000000390000780c */ /* 0x000fe40003f04270 */
[----:B------:R-:W-:Y:S02]  /*10f10*/  FSEL R80, R20, -INF , P4 ;  /* 0xff80000014507808 */ /* 0x000fe40002000000 */
        /* <DEDUP_REMOVED lines=27> */
[C---:B------:R-:W-:Y:S02]  /*110d0*/  ISETP.GT.AND P0, PT, R0.reuse, 0x11, PT ;  /* 0x000000110000780c */ /* 0x040fe40003f04270 */
        /* <DEDUP_REMOVED lines=43> */
[----:B-1----:R-:W1:Y:S01]  /*11390*/  SHFL.BFLY PT, R4, R2, 0x2, 0x1f ;  /* 0x0c401f0002047f89 */ /* 0x002e6200000e0000 */
[----:B--2---:R-:W-:-:S05]  /*113a0*/  FMNMX.FTZ R0, R3, R0, !PT ;  /* 0x0000000003007209 */ /* 0x004fca0007810000 */
[----:B------:R-:W2:Y:S01]  /*113b0*/  SHFL.BFLY PT, R3, R0, 0x1, 0x1f ;  /* 0x0c201f0000037f89 */ /* 0x000ea200000e0000 */
[----:B-1----:R-:W-:-:S05]  /*113c0*/  FMNMX.FTZ R4, R2, R4, !PT ;  /* 0x0000000402047209 */ /* 0x002fca0007810000 */
[----:B------:R1:W3:Y:S01]  /*113d0*/  SHFL.BFLY PT, R5, R4, 0x1, 0x1f ;  /* 0x0c201f0004057f89 */ /* 0x0002e200000e0000 */
[----:B--2---:R-:W-:-:S05]  /*113e0*/  FMNMX.FTZ R100, R0, R3, !PT ;  /* 0x0000000300647209 */ /* 0x004fca0007810000 */
.L_x_1470:
[C---:B------:R-:W-:Y:S01]  /*113f0*/  FMUL.FTZ R2, R100.reuse, c[0x0][0x2d0] ;  /* 0x0000b40064027a20 */ /* 0x040fe20000410000 */
[----:B------:R-:W-:Y:S01]  /*11400*/  FSETP.NEU.FTZ.AND P0, PT, R100, -INF , PT ;  /* 0xff8000006400780b */ /* 0x000fe20003f1d000 */
[----:B------:R-:W-:Y:S01]  /*11410*/  WARPSYNC 0xffffffff ;  /* 0xffffffff00007948 */ /* 0x000fe20003800000 */
[----:B---3--:R-:W-:Y:S01]  /*11420*/  FMNMX.FTZ R16, R5, R4, !PT ;  /* 0x0000000405107209 */ /* 0x008fe20007810000 */
        /* <DEDUP_REMOVED lines=11> */
[----:B------:R-:W-:Y:S04]  /*114e0*/  LDSM.16.MT88.4 R32, [R147+0x800] ;  /* 0x000800009320783b */ /* 0x000fe80000004200 */
        /* <DEDUP_REMOVED lines=39> */
[----:B------:R-:W-:-:S04]  /*11760*/  FFMA.FTZ R18, R81, c[0x0][0x2d0], -R2 ;  /* 0x0000b40051127a23 */ /* 0x000fc80000010802 */
[----:B------:R1:W-:Y:S02]  /*11770*/  MUFU.EX2 R94, R3 ;  /* 0x00000003005e7308 */ /* 0x0003e40000000800 */
[----:B-1----:R-:W-:Y:S02]  /*11780*/  FFMA.FTZ R3, R17, c[0x0][0x2d0], -R0 ;  /* 0x0000b40011037a23 */ /* 0x002fe40000010800 */
[----:B------:R-:W-:-:S04]  /*11790*/  FADD.FTZ R17, R87, R85 ;  /* 0x0000005557117221 */ /* 0x000fc80000010000 */
[----:B------:R1:W2:Y:S01]  /*117a0*/  MUFU.EX2 R97, R3 ;  /* 0x0000000300617308 */ /* 0x0002a20000000800 */
[----:B------:R-:W-:Y:S02]  /*117b0*/  FADD.FTZ R17, R89, R17 ;  /* 0x0000001159117221 */ /* 0x000fe40000010000 */
[--C-:B-1----:R-:W-:Y:S01]  /*117c0*/  FFMA.FTZ R3, R20, c[0x0][0x2d0], -R0.reuse ;  /* 0x0000b40014037a23 */ /* 0x102fe20000010800 */
[----:B--2---:R-:W-:Y:S01]  /*117d0*/  F2FP.PACK_AB R9, R97, R94 ;  /* 0x0000005e6109723e */ /* 0x004fe200000000ff */
[C---:B------:R-:W-:Y:S03]  /*117e0*/  HMMA.16816.F32 R20, R12.reuse, R6, RZ ;  /* 0x000000060c14723c */ /* 0x040fe600000018ff */
[----:B------:R1:W-:Y:S05]  /*117f0*/  MUFU.EX2 R98, R3 ;  /* 0x0000000300627308 */ /* 0x0003ea0000000800 */
        /* <DEDUP_REMOVED lines=10> */
[----:B------:R-:W-:Y:S02]  /*118a0*/  HMMA.16816.F32 R120, R8, R30, R20 ;  /* 0x0000001e0878723c */ /* 0x000fe40000001814 */
[----:B------:R-:W-:-:S06]  /*118b0*/  FADD.FTZ R3, R93, R3 ;  /* 0x000000035d037221 */ /* 0x000fcc0000010000 */
[C---:B------:R-:W-:Y:S08]  /*118c0*/  HMMA.16816.F32 R24, R12.reuse, R40, RZ ;  /* 0x000000280c18723c */ /* 0x040ff000000018ff */
[----:B------:R-:W-:Y:S01]  /*118d0*/  HMMA.16816.F32 R20, R12, R42, RZ ;  /* 0x0000002a0c14723c */ /* 0x000fe200000018ff */
[----:B------:R-:W2:Y:S07]  /*118e0*/  LDSM.16.MT88.4 R40, [R172+0x2000] ;  /* 0x00200000ac28783b */ /* 0x000eae0000004200 */
[C---:B------:R-:W-:Y:S01]  /*118f0*/  HMMA.16816.F32 R136, R8.reuse, R32, R44 ;  /* 0x000000200888723c */ /* 0x040fe2000000182c */
[----:B------:R-:W3:Y:S07]  /*11900*/  LDSM.16.MT88.4 R44, [R175+0x2000] ;  /* 0x00200000af2c783b */ /* 0x000eee0000004200 */
[C---:B------:R-:W-:Y:S01]  /*11910*/  HMMA.16816.F32 R128, R8.reuse, R34, R36 ;  /* 0x000000220880723c */ /* 0x040fe20000001824 */
[----:B------:R-:W4:Y:S04]  /*11920*/  LDSM.16.MT88.4 R32, [R172+0x2800] ;  /* 0x00280000ac20783b */ /* 0x000f280000004200 */
[----:B------:R-:W5:Y:S03]  /*11930*/  LDSM.16.MT88.4 R36, [R175+0x2800] ;  /* 0x00280000af24783b */ /* 0x000f660000004200 */
[----:B------:R-:W-:Y:S08]  /*11940*/  HMMA.16816.F32 R160, R8, R56, R4 ;  /* 0x0000003808a0723c */ /* 0x000ff00000001804 */
[C---:B------:R-:W-:Y:S08]  /*11950*/  HMMA.16816.F32 R4, R12.reuse, R60, RZ ;  /* 0x0000003c0c04723c */ /* 0x040ff000000018ff */
        /* <DEDUP_REMOVED lines=9> */
[----:B----4-:R-:W-:Y:S01]  /*119f0*/  HMMA.16816.F32 R56, R8, R32, R24 ;  /* 0x000000200838723c */ /* 0x010fe20000001818 */
[----:B------:R-:W2:Y:S06]  /*11a00*/  LDSM.16.MT88.4 R24, [R174+0x2800] ;  /* 0x00280000ae18783b */ /* 0x000eac0000004200 */
[--C-:B------:R-:W-:Y:S01]  /*11a10*/  FFMA.FTZ R32, R70, c[0x0][0x2d0], -R0.reuse ;  /* 0x0000b40046207a23 */ /* 0x100fe20000010800 */
[----:B------:R-:W-:Y:S01]  /*11a20*/  HMMA.16816.F32 R28, R12, R62, RZ ;  /* 0x0000003e0c1c723c */ /* 0x000fe200000018ff */
[----:B------:R-:W-:-:S07]  /*11a30*/  FFMA.FTZ R33, R68, c[0x0][0x2d0], -R0 ;  /* 0x0000b40044217a23 */ /* 0x000fce0000010800 */
[----:B-----5:R-:W-:Y:S07]  /*11a40*/  HMMA.16816.F32 R124, R8, R36, R4 ;  /* 0x00000024087c723c */ /* 0x020fee0000001804 */
        /* <DEDUP_REMOVED lines=93> */
[----:B------:R-:W-:-:S04]  /*12020*/  @P1 SHF.R.U32.HI R0, RZ, c[0x0][0x2cc], R2 ;  /* 0x0000b300ff001a19 */ /* 0x000fc80000011602 */
[----:B------:R-:W-:Y:S01]  /*12030*/  IADD3 R0, R0, R240, -R241 ;  /* 0x000000f000007210 */ /* 0x000fe20007ffe8f1 */
[----:B----4-:R-:W-:Y:S03]  /*12040*/  HMMA.16816.F32 R24, R12, R20, RZ ;  /* 0x000000140c18723c */ /* 0x010fe600000018ff */
[----:B------:R-:W-:-:S04]  /*12050*/  SHF.R.S32.HI R2, RZ, 0x1f, R0 ;  /* 0x0000001fff027819 */ /* 0x000fc80000011400 */
[----:B------:R-:W-:Y:S01]  /*12060*/  LEA.HI R0, R2, R0, RZ, 0x6 ;  /* 0x0000000002007211 */ /* 0x000fe200078f30ff */
[----:B------:R-:W-:Y:S01]  /*12070*/  HMMA.16816.F32 R12, R12, R22, RZ ;  /* 0x000000160c0c723c */ /* 0x000fe200000018ff */
[----:B------:R-:W1:Y:S02]  /*12080*/  LDSM.16.MT88.4 R20, [R174+0x4800] ;  /* 0x00480000ae14783b */ /* 0x000e640000004200 */
[----:B------:R-:W-:-:S04]  /*12090*/  SHF.R.S32.HI R0, RZ, 0x6, R0 ;  /* 0x00000006ff007819 */ /* 0x000fc80000011400 */
[----:B------:R-:W-:-:S04]  /*120a0*/  IMNMX R216, R214, R0, !PT ;  /* 0x00000000d6d87217 */ /* 0x000fc80007800200 */
[----:B------:R-:W-:-:S05]  /*120b0*/  ISETP.GE.AND P0, PT, R194, R216, PT ;  /* 0x000000d8c200720c */ /* 0x000fca0003f06270 */
        /* <DEDUP_REMOVED lines=74> */
[----:B------:R-:W-:Y:S01]  /*12560*/  @!UPT UIADD3 URZ, URZ, URZ, URZ ;  /* 0x0000003f3f3ff290 */ /* 0x000fe2000fffe03f */
[----:B------:R-:W-:Y:S11]  /*12570*/  @!P0 BRA `(.L_x_1374) ;  /* 0x000036b000008947 */ /* 0x000ff60003800000 */
[----:B------:R-:W-:Y:S02]  /*12580*/  MOV R104, R16 ;  /* 0x0000001000687202 */ /* 0x000fe40000000f00 */
[----:B------:R-:W-:-:S02]  /*12590*/  MOV R101, R100 ;  /* 0x0000006400657202 */ /* 0x000fc40000000f00 */
[----:B------:R-:W-:-:S07]  /*125a0*/  MOV R196, R194 ;  /* 0x000000c200c47202 */ /* 0x000fce0000000f00 */
.L_x_1385:
        /* <DEDUP_REMOVED lines=22> */
[C---:B------:R-:W-:Y:S01]  /*12710*/  SHF.L.U64.HI R21, R205.reuse, 0x1, R219 ;  /* 0x00000001cd157819 */ /* 0x040fe200000102db */
[----:B------:R-:W-:Y:S01]  /*12720*/  IMAD R4, R4, c[0x0][0x218], RZ ;  /* 0x0000860004047a24 */ /* 0x000fe200078e02ff */
[----:B------:R-:W-:Y:S01]  /*12730*/  SHF.L.U32 R20, R205, 0x1, RZ ;  /* 0x00000001cd147819 */ /* 0x000fe200000006ff */
[----:B------:R-:W-:Y:S01]  /*12740*/  IMAD R0, R197, c[0x0][0x20c], R0 ;  /* 0x00008300c5007a24 */ /* 0x000fe200078e0200 */
[C---:B------:R-:W-:Y:S01]  /*12750*/  SHF.L.U64.HI R15, R202.reuse, 0x1, R203 ;  /* 0x00000001ca0f7819 */ /* 0x040fe200000102cb */
        /* <DEDUP_REMOVED lines=10> */
.L_x_1471:
[----:B------:R-:W-:-:S05]  /*12800*/  BRA.DIV ~URZ, `(.L_x_1378) ;  /* 0x0000c6727f007947 */ /* 0x000fca000b800000 */
[----:B------:R-:W5:Y:S01]  /*12810*/  SHFL.IDX PT, R0, R13, RZ, 0x181f ;  /* 0x00181fff0d007589 */ /* 0x000f6200000e0000 */
[----:B------:R-:W-:Y:S02]  /*12820*/  ISETP.GE.AND P3, PT, R202, c[0x0][0x1d4], PT ;  /* 0x00007500ca007a0c */ /* 0x000fe40003f66270 */
[----:B------:R-:W-:Y:S04]  /*12830*/  ISETP.GE.AND P1, PT, R205, c[0x0][0x1d4], PT ;  /* 0x00007500cd007a0c */ /* 0x000fe80003f26270 */
[----:B------:R-:W-:Y:S02]  /*12840*/  SEL R12, RZ, 0x10, P1 ;  /* 0x00000010ff0c7807 */ /* 0x000fe40000800000 */
[----:B-----5:R-:W-:Y:S05]  /*12850*/  IADD3 R2, P0, R0, R14, RZ ;  /* 0x0000000e00027210 */ /* 0x020fea0007f1e0ff */
[----:B---3--:R-:W-:Y:S01]  /*12860*/  IMAD.X R3, R4, 0x1, R15, P0 ;  /* 0x0000000104037824 */ /* 0x008fe200000e060f */
[----:B------:R-:W-:Y:S04]  /*12870*/  ISETP.GE.AND P0, PT, R206, c[0x0][0x1d4], PT ;  /* 0x00007500ce007a0c */ /* 0x000fe80003f06270 */
[----:B------:R-:W-:Y:S01]  /*12880*/  @!PT LDS RZ, [RZ] ;  /* 0x00000000fffff984 */ /* 0x000fe20000000800 */
[----:B------:R-:W-:Y:S01]  /*12890*/  @!PT LDS RZ, [RZ] ;  /* 0x00000000fffff984 */ /* 0x000fe20000000800 */
[----:B------:R3:W-:Y:S02]  /*128a0*/  LDGSTS.E.BYPASS.LTC128B.128 [R193+0x100], [R2.64], !P3 ;  /* 0x0010000002c17fae */ /* 0x0007e4000d901d48 */
[----:B---3--:R-:W-:Y:S05]  /*128b0*/  IADD3 R2, P2, R0, R20, RZ ;  /* 0x0000001400027210 */ /* 0x008fea0007f5e0ff */
[----:B------:R-:W-:Y:S01]  /*128c0*/  IMAD.X R3, R4, 0x1, R21, P2 ;  /* 0x0000000104037824 */ /* 0x000fe200010e0615 */
[----:B------:R-:W-:Y:S02]  /*128d0*/  IADD3 R6, P2, R0, R22, RZ ;  /* 0x0000001600067210 */ /* 0x000fe40007f5e0ff */
[----:B------:R-:W3:Y:S03]  /*128e0*/  SHFL.IDX PT, R0, R13, 0x1, 0x181f ;  /* 0x00381f000d007f89 */ /* 0x000ee600000e0000 */
[----:B------:R-:W-:Y:S01]  /*128f0*/  IMAD.X R7, R4, 0x1, R23, P2 ;  /* 0x0000000104077824 */ /* 0x000fe200010e0617 */
[----:B------:R4:W-:Y:S04]  /*12900*/  LDGSTS.E.BYPASS.LTC128B.128 [R193+0x2100], [R2.64], !P1 ;  /* 0x0210000002c17fae */ /* 0x0009e8000c901d48 */
[----:B------:R5:W-:Y:S04]  /*12910*/  LDGSTS.E.BYPASS.LTC128B.128 [R193+0x4100], [R6.64], !P0 ;  /* 0x0410000006c17fae */ /* 0x000be8000c101d48 */
[----:B------:R2:W1:Y:S02]  /*12920*/  SHFL.IDX PT, R4, R5, 0x1, 0x181f ;  /* 0x00381f0005047f89 */ /* 0x00046400000e0000 */
[----:B--2-4-:R-:W-:Y:S02]  /*12930*/  SEL R5, RZ, 0x10, P3 ;  /* 0x00000010ff057807 */ /* 0x014fe40001800000 */
[----:B-----5:R-:W-:Y:S02]  /*12940*/  SEL R7, RZ, 0x10, P0 ;  /* 0x00000010ff077807 */ /* 0x020fe40000000000 */
.L_x_1472:
        /* <DEDUP_REMOVED lines=21> */
.L_x_1376:
[----:B------:R-:W-:Y:S05]  /*12aa0*/  BSYNC B0 ;  /* 0x0000000000007941 */ /* 0x000fea0003800000 */
.L_x_1375:
        /* <DEDUP_REMOVED lines=217> */
[----:B--2-4-:R-:W-:Y:S01]  /*13840*/  IMAD.MOV.U32 R198, RZ, RZ, c[0x0][0x2b8] ;  /* 0x0000ae00ffc67624 */ /* 0x014fe200078e00ff */
[----:B------:R-:W-:Y:S01]  /*13850*/  ISETP.GT.AND P1, PT, R220, 0x3f, PT ;  /* 0x0000003fdc00780c */ /* 0x000fe20003f24270 */
[----:B------:R-:W-:Y:S01]  /*13860*/  IMAD R2, R196, 0x40, R238 ;  /* 0x00000040c4027824 */ /* 0x000fe200078e02ee */
[----:B------:R-:W-:Y:S01]  /*13870*/  SHF.L.U64.HI R14, R206, 0x1, R218 ;  /* 0x00000001ce0e7819 */ /* 0x000fe200000102da */
[----:B------:R-:W-:Y:S01]  /*13880*/  IMAD.MOV.U32 R195, RZ, RZ, RZ ;  /* 0x000000ffffc37224 */ /* 0x000fe200078e00ff */
[----:B------:R-:W-:Y:S01]  /*13890*/  ISETP.NE.AND P2, PT, R198, 0x1, PT ;  /* 0x00000001c600780c */ /* 0x000fe20003f45270 */
[----:B------:R-:W-:Y:S01]  /*138a0*/  IMAD.SHL.U32 R13, R206, 0x2, RZ ;  /* 0x00000002ce0d7824 */ /* 0x000fe200078e00ff */
[----:B------:R-:W-:Y:S01]  /*138b0*/  IADD3 R2, R2, -0x40, R220 ;  /* 0xffffffc002027810 */ /* 0x000fe20007ffe0dc */
[C---:B------:R-:W-:Y:S01]  /*138c0*/  IMAD.SHL.U32 R11, R205.reuse, 0x2, RZ ;  /* 0x00000002cd0b7824 */ /* 0x040fe200078e00ff */
[----:B------:R-:W-:Y:S01]  /*138d0*/  SHF.L.U64.HI R12, R205, 0x1, R219 ;  /* 0x00000001cd0c7819 */ /* 0x000fe200000102db */
[C---:B------:R-:W-:Y:S01]  /*138e0*/  IMAD.SHL.U32 R9, R202.reuse, 0x2, RZ ;  /* 0x00000002ca097824 */ /* 0x040fe200078e00ff */
[----:B------:R-:W-:Y:S01]  /*138f0*/  SHF.L.U64.HI R10, R202, 0x1, R203 ;  /* 0x00000001ca0a7819 */ /* 0x000fe200000102cb */
[----:B---3--:R-:W-:Y:S06]  /*13900*/  IMAD.MOV.U32 R0, RZ, RZ, R2 ;  /* 0x000000ffff007224 */ /* 0x008fec00078e0002 */
        /* <DEDUP_REMOVED lines=24> */
.L_x_1473:
        /* <DEDUP_REMOVED lines=21> */
.L_x_1474:
        /* <DEDUP_REMOVED lines=21> */
.L_x_1380:
[----:B--2-4-:R-:W-:Y:S05]  /*13d30*/  BSYNC B0 ;  /* 0x0000000000007941 */ /* 0x014fea0003800000 */
.L_x_1379:
[----:B---3--:R-:W-:Y:S01]  /*13d40*/  IMAD.MOV.U32 R0, RZ, RZ, c[0x0][0x2c4] ;  /* 0x0000b100ff007624 */ /* 0x008fe200078e00ff */
[----:B------:R-:W0:Y:S01]  /*13d50*/  LDGDEPBAR ;  /* 0x00000000000079af */ /* 0x000e220000000000 */
[----:B------:R-:W-:Y:S03]  /*13d60*/  IMAD.IADD R4, R248, 0x1, R239 ;  /* 0x00000001f8047824 */ /* 0x000fe600078e02ef */
[----:B------:R-:W-:Y:S11]  /*13d70*/  ISETP.NE.AND P0, PT, R0, 0x1, PT ;  /* 0x000000010000780c */ /* 0x000ff60003f05270 */
[----:B------:R-:W-:Y:S02]  /*13d80*/  @!UPT UIADD3 URZ, URZ, URZ, URZ ;  /* 0x0000003f3f3ff290 */ /* 0x000fe4000fffe03f */
[----:B------:R-:W-:Y:S05]  /*13d90*/  @P0 IMAD.HI.U32 R0, R4, c[0x0][0x2c8], RZ ;  /* 0x0000b20004000a27 */ /* 0x000fea00078e00ff */
[----:B------:R-:W-:Y:S02]  /*13da0*/  @P0 SHF.R.U32.HI R4, RZ, c[0x0][0x2cc], R0 ;  /* 0x0000b300ff040a19 */ /* 0x000fe40000011600 */
[----:B------:R-:W-:Y:S05]  /*13db0*/  MOV R0, 0x1 ;  /* 0x0000000100007802 */ /* 0x000fea0000000f00 */
[----:B------:R-:W-:Y:S05]  /*13dc0*/  IMAD R0, R196, -0x40, R0 ;  /* 0xffffffc0c4007824 */ /* 0x000fea00078e0200 */
[----:B------:R-:W-:Y:S04]  /*13dd0*/  IADD3 R0, R240, R0, -R242 ;  /* 0x00000000f0007210 */ /* 0x000fe80007ffe8f2 */
[----:B------:R-:W-:Y:S01]  /*13de0*/  IADD3 R5, R0, -R241, RZ ;  /* 0x800000f100057210 */ /* 0x000fe20007ffe0ff */
[----:B------:R-:W-:-:S05]  /*13df0*/  BRA.DIV ~URZ, `(.L_x_1383) ;  /* 0x0000b5527f007947 */ /* 0x000fca000b800000 */
[----:B------:R2:W3:Y:S02]  /*13e00*/  SHFL.IDX PT, R0, R4, RZ, 0x1c1f ;  /* 0x001c1fff04007589 */ /* 0x0004e400000e0000 */
.L_x_1475:
[----:B---3--:R-:W-:Y:S05]  /*13e10*/  IMAD.IADD R0, R5, 0x1, R0 ;  /* 0x0000000105007824 */ /* 0x008fea00078e0200 */
[C---:B------:R-:W-:Y:S02]  /*13e20*/  ISETP.GT.AND P0, PT, R0.reuse, RZ, PT ;  /* 0x000000ff0000720c */ /* 0x040fe40003f04270 */
[C---:B------:R-:W-:Y:S02]  /*13e30*/  ISETP.GT.AND P2, PT, R0.reuse, 0x1, PT ;  /* 0x000000010000780c */ /* 0x040fe40003f44270 */
[C---:B------:R-:W-:Y:S02]  /*13e40*/  ISETP.GT.AND P3, PT, R0.reuse, 0x8, PT ;  /* 0x000000080000780c */ /* 0x040fe40003f64270 */
[----:B------:R-:W-:Y:S02]  /*13e50*/  ISETP.GT.AND P4, PT, R0, 0x9, PT ;  /* 0x000000090000780c */ /* 0x000fe40003f84270 */
[----:B-1----:R-:W-:Y:S02]  /*13e60*/  FSEL R6, R168, -INF , P0 ;  /* 0xff800000a8067808 */ /* 0x002fe40000000000 */
[C---:B------:R-:W-:Y:S02]  /*13e70*/  ISETP.GT.AND P1, PT, R0.reuse, 0x10, PT ;  /* 0x000000100000780c */ /* 0x040fe40003f24270 */
[----:B------:R-:W-:Y:S02]  /*13e80*/  ISETP.GT.AND P0, PT, R0, 0x11, PT ;  /* 0x000000110000780c */ /* 0x000fe40003f04270 */
[----:B------:R-:W-:Y:S02]  /*13e90*/  FSEL R25, R167, -INF , P2 ;  /* 0xff800000a7197808 */ /* 0x000fe40001000000 */
[----:B------:R-:W-:Y:S02]  /*13ea0*/  FSEL R24, R166, -INF , P3 ;  /* 0xff800000a6187808 */ /* 0x000fe40001800000 */
[C---:B------:R-:W-:Y:S02]  /*13eb0*/  ISETP.GT.AND P3, PT, R0.reuse, 0x18, PT ;  /* 0x000000180000780c */ /* 0x040fe40003f64270 */
[----:B------:R-:W-:Y:S02]  /*13ec0*/  FSEL R23, R163, -INF , P4 ;  /* 0xff800000a3177808 */ /* 0x000fe40002000000 */
[----:B------:R-:W-:Y:S02]  /*13ed0*/  ISETP.GT.AND P4, PT, R0, 0x19, PT ;  /* 0x000000190000780c */ /* 0x000fe40003f84270 */
[----:B------:R-:W-:Y:S02]  /*13ee0*/  FSEL R22, R160, -INF , P1 ;  /* 0xff800000a0167808 */ /* 0x000fe40000800000 */
[C---:B------:R-:W-:Y:S02]  /*13ef0*/  ISETP.GT.AND P2, PT, R0.reuse, 0x20, PT ;  /* 0x000000200000780c */ /* 0x040fe40003f44270 */
[----:B------:R-:W-:Y:S02]  /*13f00*/  FSEL R21, R159, -INF , P0 ;  /* 0xff8000009f157808 */ /* 0x000fe40000000000 */
[C---:B------:R-:W-:Y:S02]  /*13f10*/  ISETP.GT.AND P1, PT, R0.reuse, 0x21, PT ;  /* 0x000000210000780c */ /* 0x040fe40003f24270 */
[----:B------:R-:W-:Y:S02]  /*13f20*/  ISETP.GT.AND P0, PT, R0, 0x28, PT ;  /* 0x000000280000780c */ /* 0x000fe40003f04270 */
[----:B------:R-:W-:Y:S02]  /*13f30*/  FSEL R20, R158, -INF , P3 ;  /* 0xff8000009e147808 */ /* 0x000fe40001800000 */
        /* <DEDUP_REMOVED lines=8> */
[----:B------:R-:W-:Y:S02]  /*13fc0*/  ISETP.GT.AND P0, PT, R0, 0x39, PT ;  /* 0x000000390000780c */ /* 0x000fe40003f04270 */
[----:B------:R-:W-:Y:S02]  /*13fd0*/  FSEL R15, R15, -INF , P4 ;  /* 0xff8000000f0f7808 */ /* 0x000fe40002000000 */
[----:B------:R-:W-:Y:S02]  /*13fe0*/  FSEL R14, R100, -INF , P3 ;  /* 0xff800000640e7808 */ /* 0x000fe40001800000 */
[----:B------:R-:W-:Y:S02]  /*13ff0*/  FSEL R13, R28, -INF , P2 ;  /* 0xff8000001c0d7808 */ /* 0x000fe40001000000 */
[----:B------:R-:W-:Y:S02]  /*14000*/  FSEL R12, R27, -INF , P1 ;  /* 0xff8000001b0c7808 */ /* 0x000fe40000800000 */
[----:B------:R-:W-:Y:S01]  /*14010*/  FSEL R11, R26, -INF , P0 ;  /* 0xff8000001a0b7808 */ /* 0x000fe20000000000 */
[----:B------:R-:W-:-:S05]  /*14020*/  BRA.DIV ~URZ, `(.L_x_1384) ;  /* 0x0000b3827f007947 */ /* 0x000fca000b800000 */
[----:B------:R-:W1:Y:S02]  /*14030*/  SHFL.IDX PT, R0, R4, 0x1, 0x1c1f ;  /* 0x003c1f0004007f89 */ /* 0x000e6400000e0000 */
[----:B-1----:R-:W-:Y:S05]  /*14040*/  IMAD.IADD R0, R5, 0x1, R0 ;  /* 0x0000000105007824 */ /* 0x002fea00078e0200 */
[C---:B------:R-:W-:Y:S02]  /*14050*/  ISETP.GT.AND P0, PT, R0.reuse, RZ, PT ;  /* 0x000000ff0000720c */ /* 0x040fe40003f04270 */
[C---:B------:R-:W-:Y:S02]  /*14060*/  ISETP.GT.AND P2, PT, R0.reuse, 0x1, PT ;  /* 0x000000010000780c */ /* 0x040fe40003f44270 */
[C---:B------:R-:W-:Y:S02]  /*14070*/  ISETP.GT.AND P3, PT, R0.reuse, 0x8, PT ;  /* 0x000000080000780c */ /* 0x040fe40003f64270 */
[----:B------:R-:W-:Y:S02]  /*14080*/  ISETP.GT.AND P4, PT, R0, 0x9, PT ;  /* 0x000000090000780c */ /* 0x000fe40003f84270 */
[----:B------:R-:W-:Y:S02]  /*14090*/  FSEL R5, R194, -INF , P0 ;  /* 0xff800000c2057808 */ /* 0x000fe40000000000 */
[C---:B------:R-:W-:Y:S02]  /*140a0*/  ISETP.GT.AND P1, PT, R0.reuse, 0x10, PT ;  /* 0x000000100000780c */ /* 0x040fe40003f24270 */
[----:B------:R-:W-:Y:S02]  /*140b0*/  ISETP.GT.AND P0, PT, R0, 0x11, PT ;  /* 0x000000110000780c */ /* 0x000fe40003f04270 */
[----:B------:R-:W-:Y:S02]  /*140c0*/  FSEL R149, R171, -INF , P2 ;  /* 0xff800000ab957808 */ /* 0x000fe40001000000 */
[----:B------:R-:W-:Y:S02]  /*140d0*/  FSEL R35, R170, -INF , P3 ;  /* 0xff800000aa237808 */ /* 0x000fe40001800000 */
[C---:B------:R-:W-:Y:S02]  /*140e0*/  ISETP.GT.AND P3, PT, R0.reuse, 0x18, PT ;  /* 0x000000180000780c */ /* 0x040fe40003f64270 */
        /* <DEDUP_REMOVED lines=13> */
[C---:B------:R-:W-:Y:S02]  /*141c0*/  ISETP.GT.AND P2, PT, R0.reuse, 0x31, PT ;  /* 0x000000310000780c */ /* 0x040fe40003f44270 */
[----:B------:R-:W-:Y:S02]  /*141d0*/  FSEL R27, R153, -INF , P0 ;  /* 0xff800000991b7808 */ /* 0x000fe40000000000 */
[C---:B------:R-:W-:Y:S02]  /*141e0*/  ISETP.GT.AND P1, PT, R0.reuse, 0x38, PT ;  /* 0x000000380000780c */ /* 0x040fe40003f24270 */
[----:B------:R-:W-:Y:S02]  /*141f0*/  ISETP.GT.AND P0, PT, R0, 0x39, PT ;  /* 0x000000390000780c */ /* 0x000fe40003f04270 */
[----:B------:R-:W-:Y:S02]  /*14200*/  FMNMX.FTZ R0, R6, R101, !PT ;  /* 0x0000006506007209 */ /* 0x000fe40007810000 */
[----:B------:R-:W-:Y:S02]  /*14210*/  FSEL R26, R152, -INF , P4 ;  /* 0xff800000981a7808 */ /* 0x000fe40002000000 */
        /* <DEDUP_REMOVED lines=20> */
[----:B-1----:R-:W-:Y:S06]  /*14360*/  FMNMX.FTZ R0, R2, R0, !PT ;  /* 0x0000000002007209 */ /* 0x002fec0007810000 */
        /* <DEDUP_REMOVED lines=21> */
.L_x_1476:
        /* <DEDUP_REMOVED lines=8> */
[--C-:B------:R-:W-:Y:S02]  /*14540*/  FFMA.FTZ R6, R6, c[0x0][0x2d0], -R2.reuse ;  /* 0x0000b40006067a23 */ /* 0x100fe40000010802 */
[----:B------:R-:W-:Y:S02]  /*14550*/  FMUL.FTZ R0, R0, c[0x0][0x2d0] ;  /* 0x0000b40000007a20 */ /* 0x000fe40000410000 */
[--C-:B-1----:R-:W-:Y:S02]  /*14560*/  FFMA.FTZ R4, R25, c[0x0][0x2d0], -R2.reuse ;  /* 0x0000b40019047a23 */ /* 0x102fe40000010802 */
        /* <DEDUP_REMOVED lines=22> */
[----:B------:R-:W-:Y:S02]  /*146d0*/  FMUL.FTZ R17, R0, R125 ;  /* 0x0000007d00117220 */ /* 0x000fe40000410000 */
[----:B------:R-:W-:Y:S01]  /*146e0*/  FADD.FTZ R11, R4, R2 ;  /* 0x00000002040b7221 */ /* 0x000fe20000010000 */
[C---:B------:R-:W-:Y:S01]  /*146f0*/  FSEL R2, R3.reuse, RZ, P0 ;  /* 0x000000ff03027208 */ /* 0x040fe20000000000 */
[----:B------:R-:W-:Y:S02]  /*14700*/  FMUL.FTZ R4, R3, c[0x0][0x2d0] ;  /* 0x0000b40003047a20 */ /* 0x000fe40000410000 */
[----:B------:R-:W-:Y:S02]  /*14710*/  FMUL.FTZ R16, R0, R124 ;  /* 0x0000007c00107220 */ /* 0x000fe40000410000 */
[----:B------:R-:W-:Y:S01]  /*14720*/  FADD.FTZ R2, -R2, R104 ;  /* 0x0000006802027221 */ /* 0x000fe20000010100 */
[----:B------:R-:W-:Y:S01]  /*14730*/  FSEL R4, R4, RZ, P0 ;  /* 0x000000ff04047208 */ /* 0x000fe20000000000 */
[----:B------:R-:W-:Y:S01]  /*14740*/  FMUL.FTZ R21, R0, R121 ;  /* 0x0000007900157220 */ /* 0x000fe20000410000 */
[----:B------:R-:W-:Y:S01]  /*14750*/  MUFU.EX2 R124, R171 ;  /* 0x000000ab007c7308 */ /* 0x000fe20000000800 */
[----:B------:R-:W-:Y:S01]  /*14760*/  FMUL.FTZ R2, R2, c[0x0][0x2d0] ;  /* 0x0000b40002027a20 */ /* 0x000fe20000410000 */
[----:B------:R-:W-:Y:S01]  /*14770*/  ISETP.GT.AND P0, PT, R196, R216, PT ;  /* 0x000000d8c400720c */ /* 0x000fe20003f04270 */
[--C-:B------:R-:W-:Y:S02]  /*14780*/  FFMA.FTZ R101, R35, c[0x0][0x2d0], -R4.reuse ;  /* 0x0000b40023657a23 */ /* 0x100fe40000010804 */
[--C-:B------:R-:W-:Y:S02]  /*14790*/  FFMA.FTZ R104, R34, c[0x0][0x2d0], -R4.reuse ;  /* 0x0000b40022687a23 */ /* 0x100fe40000010804 */
[--C-:B------:R-:W-:Y:S02]  /*147a0*/  FFMA.FTZ R154, R33, c[0x0][0x2d0], -R4.reuse ;  /* 0x0000b400219a7a23 */ /* 0x100fe40000010804 */
[----:B------:R-:W-:Y:S01]  /*147b0*/  FMUL.FTZ R33, R0, R109 ;  /* 0x0000006d00217220 */ /* 0x000fe20000410000 */
[----:B------:R-:W1:Y:S01]  /*147c0*/  MUFU.EX2 R2, R2 ;  /* 0x0000000200027308 */ /* 0x000e620000000800 */
[--C-:B------:R-:W-:Y:S02]  /*147d0*/  FFMA.FTZ R153, R32, c[0x0][0x2d0], -R4.reuse ;  /* 0x0000b40020997a23 */ /* 0x100fe40000010804 */
[----:B------:R-:W-:Y:S02]  /*147e0*/  FMUL.FTZ R32, R0, R108 ;  /* 0x0000006c00207220 */ /* 0x000fe40000410000 */
        /* <DEDUP_REMOVED lines=12> */
[C---:B-1----:R-:W-:Y:S02]  /*148b0*/  FMUL.FTZ R34, R2.reuse, R110 ;  /* 0x0000006e02227220 */ /* 0x042fe40000410000 */
[C---:B------:R-:W-:Y:S02]  /*148c0*/  FMUL.FTZ R35, R2.reuse, R111 ;  /* 0x0000006f02237220 */ /* 0x040fe40000410000 */
[----:B------:R-:W1:Y:S01]  /*148d0*/  LDSM.16.MT88.4 R108, [R147] ;  /* 0x00000000936c783b */ /* 0x000e620000004200 */
[----:B------:R-:W-:Y:S01]  /*148e0*/  FMUL.FTZ R18, R2, R126 ;  /* 0x0000007e02127220 */ /* 0x000fe20000410000 */
[----:B------:R-:W3:Y:S01]  /*148f0*/  MUFU.EX2 R6, R6 ;  /* 0x0000000600067308 */ /* 0x000ee20000000800 */
[--C-:B------:R-:W-:Y:S02]  /*14900*/  FFMA.FTZ R170, R9, c[0x0][0x2d0], -R4.reuse ;  /* 0x0000b40009aa7a23 */ /* 0x100fe40000010804 */
[----:B------:R-:W-:Y:S02]  /*14910*/  FFMA.FTZ R198, R8, c[0x0][0x2d0], -R4 ;  /* 0x0000b40008c67a23 */ /* 0x000fe40000010804 */
[----:B------:R-:W-:Y:S02]  /*14920*/  FADD.FTZ R4, R13, R11 ;  /* 0x0000000b0d047221 */ /* 0x000fe40000010000 */
[----:B------:R-:W-:Y:S02]  /*14930*/  FMUL.FTZ R8, R0, R132 ;  /* 0x0000008400087220 */ /* 0x000fe40000410000 */
[----:B------:R-:W-:Y:S01]  /*14940*/  FADD.FTZ R152, R12, R4 ;  /* 0x000000040c987221 */ /* 0x000fe20000010000 */
[----:B------:R-:W4:Y:S01]  /*14950*/  MUFU.EX2 R126, R104 ;  /* 0x00000068007e7308 */ /* 0x000f220000000800 */
[----:B------:R-:W-:Y:S02]  /*14960*/  FMUL.FTZ R4, R0, R136 ;  /* 0x0000008800047220 */ /* 0x000fe40000410000 */
[----:B--2---:R-:W-:Y:S02]  /*14970*/  FFMA.FTZ R5, R2, R204, R7 ;  /* 0x000000cc02057223 */ /* 0x004fe40000010007 */
[----:B------:R-:W-:Y:S02]  /*14980*/  FMUL.FTZ R9, R0, R133 ;  /* 0x0000008500097220 */ /* 0x000fe40000410000 */
[C---:B------:R-:W-:Y:S02]  /*14990*/  FMUL.FTZ R10, R2.reuse, R134 ;  /* 0x00000086020a7220 */ /* 0x040fe40000410000 */
[----:B------:R-:W-:Y:S01]  /*149a0*/  FMUL.FTZ R11, R2, R135 ;  /* 0x00000087020b7220 */ /* 0x000fe20000410000 */
[----:B------:R-:W-:Y:S01]  /*149b0*/  MUFU.EX2 R104, R157 ;  /* 0x0000009d00687308 */ /* 0x000fe20000000800 */
[C---:B------:R-:W-:Y:S01]  /*149c0*/  FMUL.FTZ R12, R0.reuse, R128 ;  /* 0x00000080000c7220 */ /* 0x040fe20000410000 */
[----:B------:R-:W-:Y:S01]  /*149d0*/  LDSM.16.MT88.4 R132, [R147+0x1800] ;  /* 0x001800009384783b */ /* 0x000fe20000004200 */
[----:B------:R-:W-:Y:S01]  /*149e0*/  FMUL.FTZ R13, R0, R129 ;  /* 0x00000081000d7220 */ /* 0x000fe20000410000 */
[C---:B---3--:R-:W-:Y:S01]  /*149f0*/  F2FP.PACK_AB R149, R6.reuse, R7 ;  /* 0x000000070695723e */ /* 0x048fe200000000ff */
[----:B------:R-:W-:Y:S02]  /*14a00*/  FADD.FTZ R204, R6, R5 ;  /* 0x0000000506cc7221 */ /* 0x000fe40000010000 */
[----:B------:R-:W-:Y:S02]  /*14a10*/  FMUL.FTZ R5, R0, R137 ;  /* 0x0000008900057220 */ /* 0x000fe40000410000 */
[C---:B------:R-:W-:Y:S01]  /*14a20*/  FMUL.FTZ R6, R2.reuse, R138 ;  /* 0x0000008a02067220 */ /* 0x040fe20000410000 */
[----:B------:R-:W-:Y:S01]  /*14a30*/  MUFU.EX2 R157, R162 ;  /* 0x000000a2009d7308 */ /* 0x000fe20000000800 */
[C---:B------:R-:W-:Y:S02]  /*14a40*/  FMUL.FTZ R7, R2.reuse, R139 ;  /* 0x0000008b02077220 */ /* 0x040fe40000410000 */
[----:B------:R-:W-:Y:S01]  /*14a50*/  FMUL.FTZ R14, R2, R130 ;  /* 0x00000082020e7220 */ /* 0x000fe20000410000 */
[----:B----4-:R-:W-:Y:S01]  /*14a60*/  F2FP.PACK_AB R151, R126, R125 ;  /* 0x0000007d7e97723e */ /* 0x010fe200000000ff */
[C---:B------:R-:W-:Y:S02]  /*14a70*/  FMUL.FTZ R19, R2.reuse, R127 ;  /* 0x0000007f02137220 */ /* 0x040fe40000410000 */
[C---:B------:R-:W-:Y:S02]  /*14a80*/  FMUL.FTZ R22, R2.reuse, R122 ;  /* 0x0000007a02167220 */ /* 0x040fe40000410000 */
[----:B------:R-:W-:Y:S01]  /*14a90*/  FMUL.FTZ R23, R2, R123 ;  /* 0x0000007b02177220 */ /* 0x000fe20000410000 */
[----:B------:R-:W2:Y:S01]  /*14aa0*/  MUFU.EX2 R101, R160 ;  /* 0x000000a000657308 */ /* 0x000ea20000000800 */
[C---:B-1----:R-:W-:Y:S05]  /*14ab0*/  HMMA.16816.F32 R4, R148.reuse, R108, R4 ;  /* 0x0000006c9404723c */ /* 0x042fea0000001804 */
[----:B------:R-:W-:Y:S02]  /*14ac0*/  FMUL.FTZ R25, R0, R117 ;  /* 0x0000007500197220 */ /* 0x000fe40000410000 */
[C---:B------:R-:W-:Y:S01]  /*14ad0*/  FMUL.FTZ R26, R2.reuse, R118 ;  /* 0x00000076021a7220 */ /* 0x040fe20000410000 */
[C---:B------:R-:W-:Y:S01]  /*14ae0*/  HMMA.16816.F32 R8, R148.reuse, R110, R8 ;  /* 0x0000006e9408723c */ /* 0x040fe20000001808 */
[----:B------:R-:W1:Y:S01]  /*14af0*/  LDSM.16.MT88.4 R108, [R172] ;  /* 0x00000000ac6c783b */ /* 0x000e620000004200 */
[----:B------:R-:W-:Y:S02]  /*14b00*/  MUFU.EX2 R207, R154 ;  /* 0x0000009a00cf7308 */ /* 0x000fe40000000800 */
[C---:B------:R-:W-:Y:S02]  /*14b10*/  FMUL.FTZ R15, R2.reuse, R131 ;  /* 0x00000083020f7220 */ /* 0x040fe40000410000 */
[----:B------:R-:W-:Y:S02]  /*14b20*/  FMUL.FTZ R27, R2, R119 ;  /* 0x00000077021b7220 */ /* 0x000fe40000410000 */
[C---:B------:R-:W-:Y:S04]  /*14b30*/  FMUL.FTZ R28, R0.reuse, R112 ;  /* 0x00000070001c7220 */ /* 0x040fe80000410000 */
[----:B------:R-:W-:Y:S01]  /*14b40*/  FMUL.FTZ R29, R0, R113 ;  /* 0x00000071001d7220 */ /* 0x000fe20000410000 */
[----:B------:R-:W-:Y:S01]  /*14b50*/  MUFU.EX2 R154, R164 ;  /* 0x000000a4009a7308 */ /* 0x000fe20000000800 */
[C---:B------:R-:W-:Y:S02]  /*14b60*/  FMUL.FTZ R30, R2.reuse, R114 ;  /* 0x00000072021e7220 */ /* 0x040fe40000410000 */
[----:B------:R-:W-:Y:S02]  /*14b70*/  FMUL.FTZ R31, R2, R115 ;  /* 0x00000073021f7220 */ /* 0x000fe40000410000 */
[----:B------:R-:W-:Y:S01]  /*14b80*/  LDSM.16.MT88.4 R112, [R147+0x800] ;  /* 0x000800009370783b */ /* 0x000fe20000004200 */
[C---:B------:R-:W-:Y:S02]  /*14b90*/  FMUL.FTZ R20, R0.reuse, R120 ;  /* 0x0000007800147220 */ /* 0x040fe40000410000 */
[C---:B------:R-:W-:Y:S02]  /*14ba0*/  FMUL.FTZ R24, R0.reuse, R116 ;  /* 0x0000007400187220 */ /* 0x040fe40000410000 */
        /* <DEDUP_REMOVED lines=18> */
[C---:B------:R-:W-:Y:S01]  /*14cd0*/  FMUL.FTZ R48, R0.reuse, R48 ;  /* 0x0000003000307220 */ /* 0x040fe20000410000 */
[----:B------:R-:W-:Y:S01]  /*14ce0*/  MUFU.EX2 R158, R156 ;  /* 0x0000009c009e7308 */ /* 0x000fe20000000800 */
[----:B------:R-:W-:Y:S02]  /*14cf0*/  FMUL.FTZ R49, R0, R49 ;  /* 0x0000003100317220 */ /* 0x000fe40000410000 */
[C---:B------:R-:W-:Y:S04]  /*14d00*/  FMUL.FTZ R50, R2.reuse, R50 ;  /* 0x0000003202327220 */ /* 0x040fe80000410000 */
        /* <DEDUP_REMOVED lines=48> */
[C---:B------:R-:W-:Y:S02]  /*15010*/  FMUL.FTZ R91, R2.reuse, R91 ;  /* 0x0000005b025b7220 */ /* 0x040fe40000410000 */
[C---:B------:R-:W-:Y:S04]  /*15020*/  FMUL.FTZ R94, R2.reuse, R94 ;  /* 0x0000005e025e7220 */ /* 0x040fe80000410000 */
[C---:B------:R-:W-:Y:S02]  /*15030*/  FMUL.FTZ R95, R2.reuse, R95 ;  /* 0x0000005f025f7220 */ /* 0x040fe40000410000 */
[C---:B------:R-:W-:Y:S02]  /*15040*/  FMUL.FTZ R98, R2.reuse, R98 ;  /* 0x0000006202627220 */ /* 0x040fe40000410000 */
[----:B------:R-:W-:Y:S02]  /*15050*/  FMUL.FTZ R99, R2, R99 ;  /* 0x0000006302637220 */ /* 0x000fe40000410000 */
[----:B------:R-:W3:Y:S01]  /*15060*/  MUFU.EX2 R2, R159 ;  /* 0x0000009f00027308 */ /* 0x000ee20000000800 */
[C---:B------:R-:W-:Y:S02]  /*15070*/  FMUL.FTZ R92, R0.reuse, R92 ;  /* 0x0000005c005c7220 */ /* 0x040fe40000410000 */
[C---:B------:R-:W-:Y:S02]  /*15080*/  FMUL.FTZ R93, R0.reuse, R93 ;  /* 0x0000005d005d7220 */ /* 0x040fe40000410000 */
[C---:B------:R-:W-:Y:S02]  /*15090*/  FMUL.FTZ R96, R0.reuse, R96 ;  /* 0x0000006000607220 */ /* 0x040fe40000410000 */
[----:B------:R-:W-:Y:S02]  /*150a0*/  FMUL.FTZ R97, R0, R97 ;  /* 0x0000006100617220 */ /* 0x000fe40000410000 */
[----:B--2---:R-:W-:Y:S01]  /*150b0*/  FADD.FTZ R0, R101, R152 ;  /* 0x0000009865007221 */ /* 0x004fe20000010000 */
[----:B------:R-:W2:Y:S10]  /*150c0*/  MUFU.EX2 R159, R155 ;  /* 0x0000009b009f7308 */ /* 0x000eb40000000800 */
[----:B------:R-:W-:Y:S01]  /*150d0*/  MUFU.EX2 R155, R163 ;  /* 0x000000a3009b7308 */ /* 0x000fe20000000800 */
[C---:B-1----:R-:W-:Y:S03]  /*150e0*/  HMMA.16816.F32 R36, R148.reuse, R108, R36 ;  /* 0x0000006c9424723c */ /* 0x042fe60000001824 */
[----:B---3--:R-:W-:Y:S04]  /*150f0*/  FADD.FTZ R0, R2, R0 ;  /* 0x0000000002007221 */ /* 0x008fe80000010000 */
[----:B------:R-:W-:Y:S01]  /*15100*/  FADD.FTZ R0, R116, R0 ;  /* 0x0000000074007221 */ /* 0x000fe20000010000 */
[C---:B------:R-:W-:Y:S01]  /*15110*/  HMMA.16816.F32 R40, R148.reuse, R110, R40 ;  /* 0x0000006e9428723c */ /* 0x040fe20000001828 */
[----:B------:R-:W1:Y:S01]  /*15120*/  LDSM.16.MT88.4 R108, [R172+0x2000] ;  /* 0x00200000ac6c783b */ /* 0x000e620000004200 */
[----:B------:R-:W3:Y:S02]  /*15130*/  MUFU.EX2 R152, R170 ;  /* 0x000000aa00987308 */ /* 0x000ee40000000800 */
[----:B------:R-:W-:Y:S04]  /*15140*/  FADD.FTZ R0, R104, R0 ;  /* 0x0000000068007221 */ /* 0x000fe80000010000 */
        /* <DEDUP_REMOVED lines=24> */
[----:B------:R-:W4:Y:S02]  /*152d0*/  LDSM.16.MT88.4 R116, [R172+0x800] ;  /* 0x00080000ac74783b */ /* 0x000f240000004200 */
[----:B------:R-:W5:Y:S01]  /*152e0*/  MUFU.EX2 R2, R167 ;  /* 0x000000a700027308 */ /* 0x000f620000000800 */
[----:B--2---:R-:W-:Y:S02]  /*152f0*/  F2FP.PACK_AB R111, R158, R159 ;  /* 0x0000009f9e6f723e */ /* 0x004fe400000000ff */
[----:B---3--:R-:W-:Y:S05]  /*15300*/  F2FP.PACK_AB R149, R152, R153 ;  /* 0x000000999895723e */ /* 0x008fea00000000ff */
        /* <DEDUP_REMOVED lines=8> */
[C---:B----4-:R-:W-:Y:S03]  /*15390*/  HMMA.16816.F32 R12, R108.reuse, R116, R12 ;  /* 0x000000746c0c723c */ /* 0x050fe6000000180c */
        /* <DEDUP_REMOVED lines=46> */
[----:B------:R-:W-:Y:S01]  /*15680*/  FADD.FTZ R0, R2, R0 ;  /* 0x0000000002007221 */ /* 0x000fe20000010000 */
[----:B------:R-:W-:Y:S01]  /*15690*/  IADD3 R194, R196, -0x1, RZ ;  /* 0xffffffffc4c27810 */ /* 0x000fe20007ffe0ff */
[----:B------:R-:W-:Y:S01]  /*156a0*/  FADD.FTZ R2, R125, R204 ;  /* 0x000000cc7d027221 */ /* 0x000fe20000010000 */
[C---:B------:R-:W-:Y:S01]  /*156b0*/  HMMA.16816.F32 R16, R108.reuse, R118, R16 ;  /* 0x000000766c10723c */ /* 0x040fe20000001810 */
[----:B------:R-:W2:Y:S03]  /*156c0*/  LDSM.16.MT88.4 R116, [R147+0x3000] ;  /* 0x003000009374783b */ /* 0x000ea60000004200 */
[----:B------:R-:W-:Y:S01]  /*156d0*/  FADD.FTZ R0, R104, R0 ;  /* 0x0000000068007221 */ /* 0x000fe20000010000 */
[C---:B-1----:R-:W-:Y:S02]  /*156e0*/  F2FP.PACK_AB R150, R101.reuse, R104 ;  /* 0x000000686596723e */ /* 0x042fe400000000ff */
[----:B------:R-:W-:Y:S01]  /*156f0*/  MOV R196, R194 ;  /* 0x000000c200c47202 */ /* 0x000fe20000000f00 */
[C---:B---3--:R-:W-:Y:S04]  /*15700*/  HMMA.16816.F32 R20, R108.reuse, R120, R20 ;  /* 0x000000786c14723c */ /* 0x048fe80000001814 */
[----:B------:R-:W-:Y:S01]  /*15710*/  FADD.FTZ R208, R101, R0 ;  /* 0x0000000065d07221 */ /* 0x000fe20000010000 */
[----:B------:R-:W-:Y:S01]  /*15720*/  MOV R104, R3 ;  /* 0x0000000300687202 */ /* 0x000fe20000000f00 */
        /* <DEDUP_REMOVED lines=80> */
.L_x_1374:
[----:B------:R-:W-:-:S13]  /*15c30*/  ISETP.GE.AND P0, PT, R194, R214, PT ;  /* 0x000000d6c200720c */ /* 0x000fda0003f06270 */
[----:B------:R-:W-:Y:S05]  /*15c40*/  @!P0 BRA `(.L_x_1386) ;  /* 0x0000302000008947 */ /* 0x000fea0003800000 */
[----:B------:R-:W-:Y:S02]  /*15c50*/  MOV R104, R16 ;  /* 0x0000001000687202 */ /* 0x000fe40000000f00 */
[----:B------:R-:W-:Y:S02]  /*15c60*/  MOV R101, R100 ;  /* 0x0000006400657202 */ /* 0x000fe40000000f00 */
.L_x_1393:
[----:B------:R-:W-:Y:S04]  /*15c70*/  DEPBAR.LE SB0, 0x0 ;  /* 0x000080000000791a */ /* 0x000fe80000000000 */
[----:B------:R-:W-:Y:S01]  /*15c80*/  WARPSYNC 0xffffffff ;  /* 0xffffffff00007948 */ /* 0x000fe20003800000 */
[----:B------:R-:W-:Y:S01]  /*15c90*/  BAR.SYNC.DEFER_BLOCKING 0x0 ;  /* 0x0000000000007b1d */ /* 0x000fe20000010000 */
[----:B------:R-:W-:Y:S01]  /*15ca0*/  SHF.R.S32.HI R0, RZ, 0x1f, R197 ;  /* 0x0000001fff007819 */ /* 0x000fe200000114c5 */
[----:B------:R-:W-:Y:S01]  /*15cb0*/  IMAD.WIDE.U32 R2, R197, c[0x0][0x208], RZ ;  /* 0x00008200c5027a25 */ /* 0x000fe200078e00ff */
[----:B------:R-:W-:Y:S02]  /*15cc0*/  SHF.L.U64.HI R30, R206, 0x1, R218 ;  /* 0x00000001ce1e7819 */ /* 0x000fe400000102da */
[C---:B------:R-:W-:Y:S01]  /*15cd0*/  SHF.L.U64.HI R22, R205.reuse, 0x1, R219 ;  /* 0x00000001cd167819 */ /* 0x040fe200000102db */
        /* <DEDUP_REMOVED lines=8> */
[C---:B------:R-:W-:Y:S04]  /*15d60*/  IMAD.WIDE.U32 R2, R195.reuse, c[0x0][0x218], R2 ;  /* 0x00008600c3027a25 */ /* 0x040fe800078e0002 */
        /* <DEDUP_REMOVED lines=18> */
.L_x_1477:
[----:B------:R-:W5:Y:S01]  /*15e90*/  SHFL.IDX PT, R4, R5, RZ, 0x181f ;  /* 0x00181fff05047589 */ /* 0x000f6200000e0000 */
[----:B------:R-:W-:Y:S01]  /*15ea0*/  ISETP.GE.AND P0, PT, R202, c[0x0][0x1d4], PT ;  /* 0x00007500ca007a0c */ /* 0x000fe20003f06270 */
[----:B------:R-:W-:Y:S01]  /*15eb0*/  BSSY B0, `(.L_x_1388) ;  /* 0x0000140000007945 */ /* 0x000fe20003800000 */
[----:B------:R-:W-:Y:S02]  /*15ec0*/  ISETP.GE.AND P5, PT, R205, c[0x0][0x1d4], PT ;  /* 0x00007500cd007a0c */ /* 0x000fe40003fa6270 */
[----:B------:R-:W-:Y:S02]  /*15ed0*/  SEL R100, RZ, 0x10, P0 ;  /* 0x00000010ff647807 */ /* 0x000fe40000000000 */
[----:B------:R-:W-:Y:S01]  /*15ee0*/  ISETP.GE.AND P4, PT, R206, c[0x0][0x1d4], PT ;  /* 0x00007500ce007a0c */ /* 0x000fe20003f86270 */
[----:B------:R-:W-:Y:S03]  /*15ef0*/  SHFL.IDX PT, R3, R7, 0x1, 0x181f ;  /* 0x00381f0007037f89 */ /* 0x000fe600000e0000 */
[----:B------:R-:W-:Y:S05]  /*15f00*/  SEL R14, RZ, 0x10, P4 ;  /* 0x00000010ff0e7807 */ /* 0x000fea0002000000 */
[----:B------:R4:W3:Y:S02]  /*15f10*/  SHFL.IDX PT, R2, R5, 0x1, 0x181f ;  /* 0x00381f0005027f89 */ /* 0x0008e400000e0000 */
[----:B----4-:R-:W-:Y:S02]  /*15f20*/  SEL R5, RZ, 0x10, P5 ;  /* 0x00000010ff057807 */ /* 0x010fe40002800000 */
[----:B-----5:R-:W-:Y:S02]  /*15f30*/  IADD3 R6, P1, R4, R12, RZ ;  /* 0x0000000c04067210 */ /* 0x020fe40007f3e0ff */
[C---:B------:R-:W-:Y:S02]  /*15f40*/  ISETP.NE.U32.AND P6, PT, R5.reuse, RZ, PT ;  /* 0x000000ff0500720c */ /* 0x040fe40003fc5070 */
[----:B---3--:R-:W-:Y:S02]  /*15f50*/  IADD3.X R7, R0, R13, RZ, P1, !PT ;  /* 0x0000000d00077210 */ /* 0x008fe40000ffe4ff */
[----:B------:R-:W-:Y:S03]  /*15f60*/  IADD3 R5, -R5, 0x10, RZ ;  /* 0x0000001005057810 */ /* 0x000fe60007ffe1ff */
[----:B------:R3:W-:Y:S01]  /*15f70*/  LDGSTS.E.BYPASS.LTC128B.128 [R193+0x100], [R6.64], !P0 ;  /* 0x0010000006c17fae */ /* 0x0007e2000c101d48 */
[----:B------:R-:W-:Y:S02]  /*15f80*/  LOP3.LUT R5, R5, 0xf, RZ, 0xc0, !PT ;  /* 0x0000000f05057812 */ /* 0x000fe400078ec0ff */
[----:B---3--:R-:W-:Y:S04]  /*15f90*/  IADD3 R6, -R100, 0x10, RZ ;  /* 0x0000001064067810 */ /* 0x008fe80007ffe1ff */
[----:B------:R-:W-:Y:S04]  /*15fa0*/  LOP3.LUT R6, R6, 0xf, RZ, 0xc0, !PT ;  /* 0x0000000f06067812 */ /* 0x000fe800078ec0ff */
[-C--:B------:R-:W-:Y:S02]  /*15fb0*/  IADD3 R20, P1, P0, R6, R2.reuse, R12 ;  /* 0x0000000206147210 */ /* 0x080fe4000783e00c */
[----:B------:R-:W-:Y:S02]  /*15fc0*/  IADD3 R6, -R14, 0x10, RZ ;  /* 0x000000100e067810 */ /* 0x000fe40007ffe1ff */
[----:B------:R-:W-:Y:S02]  /*15fd0*/  IADD3.X R21, RZ, R3, R13, P1, P0 ;  /* 0x00000003ff157210 */ /* 0x000fe40000fe040d */
[----:B------:R-:W-:Y:S02]  /*15fe0*/  IADD3 R28, P1, P0, R5, R2, R15 ;  /* 0x00000002051c7210 */ /* 0x000fe4000783e00f */
[----:B------:R-:W-:Y:S02]  /*15ff0*/  LOP3.LUT R5, R6, 0xf, RZ, 0xc0, !PT ;  /* 0x0000000f06057812 */ /* 0x000fe400078ec0ff */
[C---:B------:R-:W-:Y:S02]  /*16000*/  IADD3 R6, P2, R4.reuse, R15, RZ ;  /* 0x0000000f04067210 */ /* 0x040fe40007f5e0ff */
[----:B------:R-:W-:Y:S02]  /*16010*/  IADD3 R12, P3, R4, R23, RZ ;  /* 0x00000017040c7210 */ /* 0x000fe40007f7e0ff */
[C---:B------:R-:W-:Y:S02]  /*16020*/  IADD3.X R7, R0.reuse, R22, RZ, P2, !PT ;  /* 0x0000001600077210 */ /* 0x040fe400017fe4ff */
[----:B------:R-:W-:Y:S02]  /*16030*/  IADD3.X R13, R0, R30, RZ, P3, !PT ;  /* 0x0000001e000d7210 */ /* 0x000fe40001ffe4ff */
[-C--:B------:R-:W-:Y:S01]  /*16040*/  IADD3.X R29, RZ, R3.reuse, R22, P1, P0 ;  /* 0x00000003ff1d7210 */ /* 0x080fe20000fe0416 */
[----:B------:R3:W-:Y:S01]  /*16050*/  LDGSTS.E.BYPASS.LTC128B.128 [R193+0x2100], [R6.64], !P5 ;  /* 0x0210000006c17fae */ /* 0x0007e2000e901d48 */
[----:B------:R-:W-:Y:S04]  /*16060*/  IADD3 R2, P1, P0, R5, R2, R23 ;  /* 0x0000000205027210 */ /* 0x000fe8000783e017 */
[----:B------:R-:W-:Y:S02]  /*16070*/  IADD3.X R3, RZ, R3, R30, P1, P0 ;  /* 0x00000003ff037210 */ /* 0x000fe40000fe041e */
[----:B------:R-:W-:Y:S01]  /*16080*/  ISETP.NE.U32.AND P1, PT, R100, RZ, PT ;  /* 0x000000ff6400720c */ /* 0x000fe20003f25070 */
[----:B------:R4:W-:Y:S01]  /*16090*/  LDGSTS.E.BYPASS.LTC128B.128 [R193+0x4100], [R12.64], !P4 ;  /* 0x041000000cc17fae */ /* 0x0009e2000e101d48 */
[----:B------:R-:W-:Y:S11]  /*160a0*/  ISETP.NE.U32.AND P0, PT, R14, RZ, PT ;  /* 0x000000ff0e00720c */ /* 0x000ff60003f05070 */
[----:B------:R5:W-:Y:S01]  /*160b0*/  LDGSTS.E.BYPASS.LTC128B.128.ZFILL [R193+0x1100], [R20.64], P1 ;  /* 0x0110000014c17fae */ /* 0x000be20008941d48 */
[C---:B--23--:R-:W-:Y:S07]  /*160c0*/  HMMA.16816.F32 R4, R32.reuse, R8, RZ ;  /* 0x000000082004723c */ /* 0x04cfee00000018ff */
[----:B------:R2:W-:Y:S01]  /*160d0*/  LDGSTS.E.BYPASS.LTC128B.128.ZFILL [R193+0x3100], [R28.64], P6 ;  /* 0x031000001cc17fae */ /* 0x0005e2000b141d48 */
[C---:B------:R-:W-:Y:S07]  /*160e0*/  HMMA.16816.F32 R8, R32.reuse, R10, RZ ;  /* 0x0000000a2008723c */ /* 0x040fee00000018ff */
[----:B------:R3:W-:Y:S01]  /*160f0*/  LDGSTS.E.BYPASS.LTC128B.128.ZFILL [R193+0x5100], [R2.64], P0 ;  /* 0x0510000002c17fae */ /* 0x0007e20008141d48 */
[----:B------:R-:W-:Y:S01]  /*16100*/  ISETP.GT.AND P0, PT, R194, R214, PT ;  /* 0x000000d6c200720c */ /* 0x000fe20003f04270 */
[C---:B----4-:R-:W-:Y:S06]  /*16110*/  HMMA.16816.F32 R12, R32.reuse, R16, RZ ;  /* 0x00000010200c723c */ /* 0x050fec00000018ff */
[----:B------:R-:W0:Y:S02]  /*16120*/  LDGDEPBAR ;  /* 0x00000000000079af */ /* 0x000e240000000000 */
[C---:B------:R-:W-:Y:S08]  /*16130*/  HMMA.16816.F32 R16, R32.reuse, R18, RZ ;  /* 0x000000122010723c */ /* 0x040ff000000018ff */
[C---:B-1---5:R-:W-:Y:S08]  /*16140*/  HMMA.16816.F32 R20, R32.reuse, R24, RZ ;  /* 0x000000182014723c */ /* 0x062ff000000018ff */
[C---:B------:R-:W-:Y:S08]  /*16150*/  HMMA.16816.F32 R24, R32.reuse, R26, RZ ;  /* 0x0000001a2018723c */ /* 0x040ff000000018ff */
[C---:B--2---:R-:W-:Y:S08]  /*16160*/  HMMA.16816.F32 R28, R32.reuse, R148, RZ ;  /* 0x00000094201c723c */ /* 0x044ff000000018ff */
        /* <DEDUP_REMOVED lines=17> */
[C---:B--2---:R-:W-:Y:S08]  /*16280*/  HMMA.16816.F32 R12, R148.reuse, R160, R12 ;  /* 0x000000a0940c723c */ /* 0x044ff0000000180c */
[C---:B------:R-:W-:Y:S01]  /*16290*/  HMMA.16816.F32 R16, R148.reuse, R162, R16 ;  /* 0x000000a29410723c */ /* 0x040fe20000001810 */
[----:B------:R-:W-:Y:S07]  /*162a0*/  LDSM.16.M88.4 R160, [R173+0x800] ;  /* 0x00080000ada0783b */ /* 0x000fee0000000200 */
[C---:B----4-:R-:W-:Y:S08]  /*162b0*/  HMMA.16816.F32 R20, R148.reuse, R152, R20 ;  /* 0x000000989414723c */ /* 0x050ff00000001814 */
[C---:B------:R-:W-:Y:S01]  /*162c0*/  HMMA.16816.F32 R24, R148.reuse, R154, R24 ;  /* 0x0000009a9418723c */ /* 0x040fe20000001818 */
[----:B------:R-:W1:Y:S07]  /*162d0*/  LDSM.16.M88.4 R152, [R179] ;  /* 0x00000000b398783b */ /* 0x000e6e0000000200 */
[C---:B------:R-:W-:Y:S08]  /*162e0*/  HMMA.16816.F32 R28, R148.reuse, R164, R28 ;  /* 0x000000a4941c723c */ /* 0x040ff0000000181c */
[----:B------:R-:W-:Y:S01]  /*162f0*/  HMMA.16816.F32 R32, R148, R166, R32 ;  /* 0x000000a69420723c */ /* 0x000fe20000001820 */
[----:B------:R-:W2:Y:S08]  /*16300*/  LDSM.16.M88.4 R148, [R173+0x1000] ;  /* 0x00100000ad94783b */ /* 0x000eb00000000200 */
[----:B------:R-:W4:Y:S01]  /*16310*/  LDSM.16.M88.4 R164, [R173+0x1800] ;  /* 0x00180000ada4783b */ /* 0x000f220000000200 */
        /* <DEDUP_REMOVED lines=83> */
[----:B------:R-:W4:Y:S07]  /*16850*/  LDSM.16.M88.4 R160, [R180+0x8000] ;  /* 0x00800000b4a0783b */ /* 0x000f2e0000000200 */
[C---:B--2---:R-:W-:Y:S08]  /*16860*/  HMMA.16816.F32 R20, R152.reuse, R148, R20 ;  /* 0x000000949814723c */ /* 0x044ff00000001814 */
[C---:B------:R-:W-:Y:S01]  /*16870*/  HMMA.16816.F32 R24, R152.reuse, R150, R24 ;  /* 0x000000969818723c */ /* 0x040fe20000001818 */
[----:B------:R-:W2:Y:S07]  /*16880*/  LDSM.16.M88.4 R148, [R176+0x4800] ;  /* 0x00480000b094783b */ /* 0x000eae0000000200 */
[C---:B-1----:R-:W-:Y:S08]  /*16890*/  HMMA.16816.F32 R28, R152.reuse, R156, R28 ;  /* 0x0000009c981c723c */ /* 0x042ff0000000181c */
[----:B------:R-:W-:Y:S01]  /*168a0*/  HMMA.16816.F32 R32, R152, R158, R32 ;  /* 0x0000009e9820723c */ /* 0x000fe20000001820 */
[----:B------:R-:W1:Y:S07]  /*168b0*/  LDSM.16.M88.4 R152, [R176+0x5000] ;  /* 0x00500000b098783b */ /* 0x000e6e0000000200 */
[C---:B----4-:R-:W-:Y:S01]  /*168c0*/  HMMA.16816.F32 R4, R160.reuse, R164, R4 ;  /* 0x000000a4a004723c */ /* 0x050fe20000001804 */
[----:B------:R-:W4:Y:S07]  /*168d0*/  LDSM.16.M88.4 R156, [R176+0x5800] ;  /* 0x00580000b09c783b */ /* 0x000f2e0000000200 */
        /* <DEDUP_REMOVED lines=8> */
[C---:B----4-:R-:W-:Y:S08]  /*16960*/  HMMA.16816.F32 R28, R160.reuse, R156, R28 ;  /* 0x0000009ca01c723c */ /* 0x050ff0000000181c */
        /* <DEDUP_REMOVED lines=8> */
[----:B---3--:R-:W-:Y:S04]  /*169f0*/  FMUL.FTZ R3, R11, c[0x0][0x320] ;  /* 0x0000c8000b037a20 */ /* 0x008fe80000410000 */
[----:B------:R-:W3:Y:S02]  /*16a00*/  MUFU.TANH R169, R10 ;  /* 0x0000000a00a97308 */ /* 0x000ee40000002400 */
        /* <DEDUP_REMOVED lines=68> */
[----:B--234-:R-:W-:Y:S01]  /*16e50*/  IMAD.MOV.U32 R196, RZ, RZ, c[0x0][0x2b8] ;  /* 0x0000ae00ffc47624 */ /* 0x01cfe200078e00ff */
        /* <DEDUP_REMOVED lines=11> */
[----:B-1----:R-:W-:Y:S06]  /*16f10*/  IMAD.MOV.U32 R0, RZ, RZ, R2 ;  /* 0x000000ffff007224 */ /* 0x002fec00078e0002 */
        /* <DEDUP_REMOVED lines=24> */
.L_x_1478:
        /* <DEDUP_REMOVED lines=18> */
.L_x_1479:
        /* <DEDUP_REMOVED lines=15> */
.L_x_1389:
[----:B--234-:R-:W-:Y:S05]  /*172b0*/  BSYNC B0 ;  /* 0x0000000000007941 */ /* 0x01cfea0003800000 */
.L_x_1388:
        /* <DEDUP_REMOVED lines=41> */
.L_x_1480:
        /* <DEDUP_REMOVED lines=370> */
.L_x_1386:
[----:B------:R-:W-:Y:S05]  /*18c70*/  BRA.DIV ~URZ, `(.L_x_1394) ;  /* 0x000070827f007947 */ /* 0x000fea000b800000 */
[----:B------:R1:W2:Y:S02]  /*18c80*/  SHFL.BFLY PT, R0, R208, 0x2, 0x1f ;  /* 0x0c401f00d0007f89 */ /* 0x0002a400000e0000 */
.L_x_1481:
[----:B--2---:R-:W-:Y:S01]  /*18c90*/  FADD.FTZ R5, R0, R208 ;  /* 0x000000d000057221 */ /* 0x004fe20000010000 */
[----:B------:R-:W-:Y:S05]  /*18ca0*/  BRA.DIV ~URZ, `(.L_x_1395) ;  /* 0x000070a27f007947 */ /* 0x000fea000b800000 */
[----:B------:R-:W2:Y:S02]  /*18cb0*/  SHFL.BFLY PT, R0, R204, 0x2, 0x1f ;  /* 0x0c401f00cc007f89 */ /* 0x000ea400000e0000 */
[----:B--2---:R-:W-:-:S02]  /*18cc0*/  FADD.FTZ R4, R0, R204 ;  /* 0x000000cc00047221 */ /* 0x004fc40000010000 */
[----:B------:R-:W2:Y:S04]  /*18cd0*/  SHFL.BFLY PT, R0, R5, 0x1, 0x1f ;  /* 0x0c201f0005007f89 */ /* 0x000ea800000e0000 */
[----:B------:R3:W4:Y:S01]  /*18ce0*/  SHFL.BFLY PT, R3, R4, 0x1, 0x1f ;  /* 0x0c201f0004037f89 */ /* 0x00072200000e0000 */
[----:B--2---:R-:W-:-:S05]  /*18cf0*/  FADD.FTZ R5, R5, R0 ;  /* 0x0000000005057221 */ /* 0x004fca0000010000 */
.L_x_1482:
[----:B------:R-:W-:Y:S01]  /*18d00*/  FSETP.NE.FTZ.AND P1, PT, R5, RZ, PT ;  /* 0x000000ff0500720b */ /* 0x000fe20003f35000 */
[----:B----4-:R-:W-:Y:S01]  /*18d10*/  FADD.FTZ R3, R3, R4 ;  /* 0x0000000403037221 */ /* 0x010fe20000010000 */
[----:B------:R-:W-:Y:S02]  /*18d20*/  MOV R2, RZ ;  /* 0x000000ff00027202 */ /* 0x000fe40000000f00 */
[----:B------:R-:W-:Y:S02]  /*18d30*/  MOV R15, 0xff800000 ;  /* 0xff800000000f7802 */ /* 0x000fe40000000f00 */
[----:B------:R-:W-:-:S02]  /*18d40*/  FSETP.NE.FTZ.AND P0, PT, R3, RZ, PT ;  /* 0x000000ff0300720b */ /* 0x000fc40003f15000 */
[----:B------:R-:W-:-:S05]  /*18d50*/  MOV R18, 0xff800000 ;  /* 0xff80000000127802 */ /* 0x000fca0000000f00 */
[----:B------:R-:W2:Y:S08]  /*18d60*/  @P1 MUFU.LG2 R0, R5 ;  /* 0x0000000500001308 */ /* 0x000eb00000000c00 */
[----:B------:R4:W5:Y:S01]  /*18d70*/  @P1 MUFU.RCP R2, R5 ;  /* 0x0000000500021308 */ /* 0x0009620000001000 */
[----:B--23--:R-:W-:Y:S01]  /*18d80*/  @P1 FMUL.FTZ R4, R0, 0.69314718246459960938 ;  /* 0x3f31721800041820 */ /* 0x00cfe20000410000 */
[----:B----4-:R-:W-:Y:S01]  /*18d90*/  @P1 MOV R5, 0x3f317218 ;  /* 0x3f31721800051802 */ /* 0x010fe20000000f00 */
[----:B-----5:R-:W-:-:S02]  /*18da0*/  FMUL.FTZ R34, R2, R116 ;  /* 0x0000007402227220 */ /* 0x020fc40000410000 */
[C---:B------:R-:W-:Y:S02]  /*18db0*/  FMUL.FTZ R35, R2.reuse, R117 ;  /* 0x0000007502237220 */ /* 0x040fe40000410000 */
[----:B------:R-:W-:Y:S01]  /*18dc0*/  @P1 FMUL.FTZ R0, R5, c[0x0][0x2d0] ;  /* 0x0000b40005001a20 */ /* 0x000fe20000410000 */
[----:B------:R-:W-:Y:S01]  /*18dd0*/  @P0 MOV R5, 0x3f317218 ;  /* 0x3f31721800050802 */ /* 0x000fe20000000f00 */
[----:B------:R-:W-:Y:S02]  /*18de0*/  FMUL.FTZ R101, R2, R113 ;  /* 0x0000007102657220 */ /* 0x000fe40000410000 */
[----:B------:R-:W-:Y:S01]  /*18df0*/  @P1 FFMA.FTZ R15, R0, R100, R4 ;  /* 0x00000064000f1223 */ /* 0x000fe20000010004 */
[----:B------:R-:W-:Y:S01]  /*18e00*/  MOV R0, RZ ;  /* 0x000000ff00007202 */ /* 0x000fe20000000f00 */
[----:B------:R-:W-:Y:S01]  /*18e10*/  @P0 MUFU.LG2 R4, R3 ;  /* 0x0000000300040308 */ /* 0x000fe20000000c00 */
[C---:B------:R-:W-:Y:S02]  /*18e20*/  FMUL.FTZ R100, R2.reuse, R112 ;  /* 0x0000007002647220 */ /* 0x040fe40000410000 */
[----:B------:R-:W-:-:S02]  /*18e30*/  FMUL.FTZ R116, R2, R88 ;  /* 0x0000005802747220 */ /* 0x000fc40000410000 */
[C---:B------:R-:W-:Y:S02]  /*18e40*/  FMUL.FTZ R117, R2.reuse, R89 ;  /* 0x0000005902757220 */ /* 0x040fe40000410000 */
[C---:B------:R-:W-:Y:S01]  /*18e50*/  FMUL.FTZ R112, R2.reuse, R68 ;  /* 0x0000004402707220 */ /* 0x040fe20000410000 */
[----:B------:R-:W2:Y:S01]  /*18e60*/  @P0 MUFU.RCP R0, R3 ;  /* 0x0000000300000308 */ /* 0x000ea20000001000 */
        /* <DEDUP_REMOVED lines=8> */
[C---:B--2---:R-:W-:Y:S02]  /*18ef0*/  FMUL.FTZ R88, R0.reuse, R122 ;  /* 0x0000007a00587220 */ /* 0x044fe40000410000 */
[----:B------:R-:W-:-:S02]  /*18f00*/  FMUL.FTZ R89, R0, R123 ;  /* 0x0000007b00597220 */ /* 0x000fc40000410000 */
[----:B------:R-:W-:Y:S02]  /*18f10*/  @P0 FMUL.FTZ R3, R4, 0.69314718246459960938 ;  /* 0x3f31721804030820 */ /* 0x000fe40000410000 */
[C---:B------:R-:W-:Y:S02]  /*18f20*/  FMUL.FTZ R122, R0.reuse, R38 ;  /* 0x00000026007a7220 */ /* 0x040fe40000410000 */
[----:B------:R-:W-:Y:S02]  /*18f30*/  FMUL.FTZ R123, R0, R39 ;  /* 0x00000027007b7220 */ /* 0x000fe40000410000 */
[----:B------:R-:W-:Y:S02]  /*18f40*/  @P0 FMUL.FTZ R4, R5, c[0x0][0x2d0] ;  /* 0x0000b40005040a20 */ /* 0x000fe40000410000 */
[C---:B------:R-:W-:Y:S02]  /*18f50*/  FMUL.FTZ R33, R2.reuse, R121 ;  /* 0x0000007902217220 */ /* 0x040fe40000410000 */
[----:B------:R-:W-:-:S02]  /*18f60*/  FMUL.FTZ R72, R2, R76 ;  /* 0x0000004c02487220 */ /* 0x000fc40000410000 */
[----:B------:R-:W-:Y:S02]  /*18f70*/  FMUL.FTZ R73, R2, R77 ;  /* 0x0000004d02497220 */ /* 0x000fe40000410000 */
[C---:B------:R-:W-:Y:S02]  /*18f80*/  FMUL.FTZ R96, R0.reuse, R110 ;  /* 0x0000006e00607220 */ /* 0x040fe40000410000 */
[C---:B------:R-:W-:Y:S02]  /*18f90*/  FMUL.FTZ R97, R0.reuse, R111 ;  /* 0x0000006f00617220 */ /* 0x040fe40000410000 */
[C---:B------:R-:W-:Y:S02]  /*18fa0*/  FMUL.FTZ R38, R0.reuse, R46 ;  /* 0x0000002e00267220 */ /* 0x040fe40000410000 */
[C---:B------:R-:W-:Y:S02]  /*18fb0*/  FMUL.FTZ R39, R0.reuse, R47 ;  /* 0x0000002f00277220 */ /* 0x040fe40000410000 */
[----:B------:R-:W-:-:S02]  /*18fc0*/  FMUL.FTZ R132, R0, R62 ;  /* 0x0000003e00847220 */ /* 0x000fc40000410000 */
[----:B------:R-:W-:Y:S02]  /*18fd0*/  FMUL.FTZ R133, R0, R63 ;  /* 0x0000003f00857220 */ /* 0x000fe40000410000 */
[C---:B------:R-:W-:Y:S02]  /*18fe0*/  FMUL.FTZ R30, R2.reuse, R124 ;  /* 0x0000007c021e7220 */ /* 0x040fe40000410000 */
[C---:B------:R-:W-:Y:S02]  /*18ff0*/  FMUL.FTZ R31, R2.reuse, R125 ;  /* 0x0000007d021f7220 */ /* 0x040fe40000410000 */
[C---:B------:R-:W-:Y:S02]  /*19000*/  FMUL.FTZ R76, R2.reuse, R80 ;  /* 0x00000050024c7220 */ /* 0x040fe40000410000 */
[----:B------:R-:W-:Y:S02]  /*19010*/  FMUL.FTZ R77, R2, R81 ;  /* 0x00000051024d7220 */ /* 0x000fe40000410000 */
        /* <DEDUP_REMOVED lines=41> */
[----:B------:R-:W-:Y:S01]  /*192b0*/  FMUL.FTZ R51, R0, R99 ;  /* 0x0000006300337220 */ /* 0x000fe20000410000 */
[----:B------:R-:W-:Y:S01]  /*192c0*/  MOV R0, 0x1 ;  /* 0x0000000100007802 */ /* 0x000fe20000000f00 */
[----:B------:R-:W-:-:S02]  /*192d0*/  @P0 FFMA.FTZ R18, R4, R16, R3 ;  /* 0x0000001004120223 */ /* 0x000fc40000010003 */
        /* <DEDUP_REMOVED lines=22> */
.L_x_1311:
        /* <DEDUP_REMOVED lines=17> */
.L_x_1397:
[----:B------:R-:W-:Y:S05]  /*19550*/  BSYNC B0 ;  /* 0x0000000000007941 */ /* 0x000fea0003800000 */
.L_x_1396:
        /* <DEDUP_REMOVED lines=8> */
[----:B------:R-:W3:Y:S04]  /*195e0*/  LDL R7, [R1+0xc] ;  /* 0x00000c0001077983 */ /* 0x000ee80000100800 */
[----:B------:R-:W3:Y:S04]  /*195f0*/  LDL R6, [R1+0x20] ;  /* 0x0000200001067983 */ /* 0x000ee80000100800 */
        /* <DEDUP_REMOVED lines=8> */
[----:B------:R-:W-:-:S04]  /*19680*/  ISETP.NE.U32.AND P0, PT, RZ, c[0x0][0x508], PT ;  /* 0x00014200ff007a0c */ /* 0x000fc80003f05070 */
[----:B------:R-:W-:Y:S02]  /*19690*/  ISETP.NE.AND.EX P1, PT, RZ, c[0x0][0x50c], PT, P0 ;  /* 0x00014300ff007a0c */ /* 0x000fe40003f25300 */
[----:B------:R-:W-:-:S04]  /*196a0*/  ISETP.NE.U32.AND P2, PT, RZ, c[0x0][0x500], PT ;  /* 0x00014000ff007a0c */ /* 0x000fc80003f45070 */
[----:B------:R-:W-:Y:S01]  /*196b0*/  ISETP.NE.AND.EX P2, PT, RZ, c[0x0][0x504], PT, P2 ;  /* 0x00014100ff007a0c */ /* 0x000fe20003f45320 */
[----:B--2---:R2:W-:Y:S04]  /*196c0*/  STS [R10], R2 ;  /* 0x000000020a007388 */ /* 0x0045e80000000800 */
[----:B------:R1:W-:Y:S01]  /*196d0*/  STS [R10+0x400], R0 ;  /* 0x000400000a007388 */ /* 0x0003e20000000800 */
[----:B--2---:R-:W-:Y:S02]  /*196e0*/  F2FP.PACK_AB R2, R25, R24 ;  /* 0x000000181902723e */ /* 0x004fe400000000ff */
[----:B-1----:R-:W-:-:S03]  /*196f0*/  F2FP.PACK_AB R0, R85, R84 ;  /* 0x000000545500723e */ /* 0x002fc600000000ff */
        /* <DEDUP_REMOVED lines=105> */
.L_x_1400:
[----:B------:R-:W2:Y:S01]  /*19d90*/  LDL R19, [R1] ;  /* 0x0000000001137983 */ /* 0x000ea20000100800 */
[----:B------:R-:W-:Y:S01]  /*19da0*/  IMAD.MOV.U32 R13, RZ, RZ, 0x368 ;  /* 0x00000368ff0d7424 */ /* 0x000fe200078e00ff */
[----:B------:R-:W-:Y:S02]  /*19db0*/  ISETP.GT.AND P2, PT, R0, 0x1, PT ;  /* 0x000000010000780c */ /* 0x000fe40003f44270 */
[----:B------:R-:W3:Y:S01]  /*19dc0*/  LDL R29, [R1+0x58] ;  /* 0x00005800011d7983 */ /* 0x000ee20000100800 */
[----:B------:R-:W-:-:S02]  /*19dd0*/  ISETP.NE.U32.AND P0, PT, RZ, c[0x0][0x500], PT ;  /* 0x00014000ff007a0c */ /* 0x000fc40003f05070 */
[----:B------:R-:W-:Y:S02]  /*19de0*/  SEL R13, R13, 0x328, P2 ;  /* 0x000003280d0d7807 */ /* 0x000fe40001000000 */
[----:B------:R-:W-:Y:S02]  /*19df0*/  ISETP.NE.AND.EX P0, PT, RZ, c[0x0][0x504], PT, P0 ;  /* 0x00014100ff007a0c */ /* 0x000fe40003f05300 */
[----:B------:R-:W4:Y:S01]  /*19e00*/  LDC.64 R6, c[0x0][R13+0x170] ;  /* 0x00005c000d067b82 */ /* 0x000f220000000a00 */
[----:B-1----:R-:W-:Y:S02]  /*19e10*/  LOP3.LUT R5, R246, 0xffff, RZ, 0xc0, !PT ;  /* 0x0000fffff6057812 */ /* 0x002fe400078ec0ff */
[----:B------:R-:W-:Y:S02]  /*19e20*/  SEL R0, R251, RZ, !P0 ;  /* 0x000000fffb007207 */ /* 0x000fe40004000000 */
[----:B------:R-:W-:-:S03]  /*19e30*/  SEL R4, R252, RZ, !P0 ;  /* 0x000000fffc047207 */ /* 0x000fc60004000000 */
[----:B------:R-:W1:Y:S08]  /*19e40*/  LDC.64 R10, c[0x0][R13+0x168] ;  /* 0x00005a000d0a7b82 */ /* 0x000e700000000a00 */
[----:B------:R-:W2:Y:S01]  /*19e50*/  LDC.64 R16, c[0x0][R13+0x178] ;  /* 0x00005e000d107b82 */ /* 0x000ea20000000a00 */
        /* <DEDUP_REMOVED lines=8> */
[----:B------:R-:W-:Y:S02]  /*19ee0*/  IMAD.IADD R9, R9, 0x1, R3 ;  /* 0x0000000109097824 */ /* 0x000fe400078e0203 */
[----:B------:R-:W-:-:S05]  /*19ef0*/  IMAD.MOV.U32 R3, RZ, RZ, c[0x0][0x4e8] ;  /* 0x00013a00ff037624 */ /* 0x000fca00078e00ff */
[----:B------:R-:W-:Y:S01]  /*19f00*/  ISETP.NE.AND P3, PT, R3, 0x1, PT ;  /* 0x000000010300780c */ /* 0x000fe20003f65270 */
[----:B------:R-:W-:Y:S01]  /*19f10*/  IMAD.IADD R3, R248, 0x1, R239 ;  /* 0x00000001f8037824 */ /* 0x000fe200078e02ef */
[----:B------:R-:W-:-:S03]  /*19f20*/  IADD3.X R11, R4, R9, R8, P1, P0 ;  /* 0x00000009040b7210 */ /* 0x000fc60000fe0408 */
[----:B------:R-:W-:-:S08]  /*19f30*/  IMAD.MOV.U32 R4, RZ, RZ, R3 ;  /* 0x000000ffff047224 */ /* 0x000fd000078e0003 */
[----:B------:R-:W-:-:S05]  /*19f40*/  @P3 IMAD.HI.U32 R9, R3, c[0x0][0x4ec], RZ ;  /* 0x00013b0003093a27 */ /* 0x000fca00078e00ff */
[----:B------:R-:W-:Y:S01]  /*19f50*/  @P3 SHF.R.U32.HI R4, RZ, c[0x0][0x4f0], R9 ;  /* 0x00013c00ff043a19 */ /* 0x000fe20000011609 */
[----:B------:R-:W1:Y:S01]  /*19f60*/  S2R R86, SR_TID.X ;  /* 0x0000000000567919 */ /* 0x000e620000002100 */
[----:B--2---:R-:W-:-:S05]  /*19f70*/  SEL R6, R19, RZ, P2 ;  /* 0x000000ff13067207 */ /* 0x004fca0001000000 */
[-C--:B------:R-:W-:Y:S02]  /*19f80*/  IMAD R10, R17, R6.reuse, RZ ;  /* 0x00000006110a7224 */ /* 0x080fe400078e02ff */
[----:B------:R-:W-:-:S04]  /*19f90*/  IMAD.WIDE.U32 R6, R16, R6, RZ ;  /* 0x0000000610067225 */ /* 0x000fc800078e00ff */
[----:B------:R-:W-:Y:S01]  /*19fa0*/  IMAD.IADD R10, R7, 0x1, R10 ;  /* 0x00000001070a7824 */ /* 0x000fe200078e020a */
        /* <DEDUP_REMOVED lines=72> */
[----:B------:R-:W5:Y:S01]  /*1a430*/  S2R R29, SR_TID.X ;  /* 0x00000000001d7919 */ /* 0x000f620000002100 */
[----:B------:R-:W-:Y:S01]  /*1a440*/  IADD3 R3, R3, R8, RZ ;  /* 0x0000000803037210 */ /* 0x000fe20007ffe0ff */
[----:B------:R-:W-:-:S04]  /*1a450*/  IMAD R5, R5, c[0x0][0x3d8], RZ ;  /* 0x0000f60005057a24 */ /* 0x000fc800078e02ff */
[----:B------:R-:W-:-:S04]  /*1a460*/  IMAD.WIDE.U32 R2, R0, c[0x0][0x3d8], R2 ;  /* 0x0000f60000027a25 */ /* 0x000fc800078e0002 */
[----:B------:R-:W-:Y:S01]  /*1a470*/  IMAD R0, R0, c[0x0][0x3dc], R5 ;  /* 0x0000f70000007a24 */ /* 0x000fe200078e0205 */
[----:B------:R-:W-:-:S04]  /*1a480*/  LEA R7, P0, R2, c[0x0][0x380], 0x1 ;  /* 0x0000e00002077a11 */ /* 0x000fc800078008ff */
[----:B------:R-:W-:-:S04]  /*1a490*/  IADD3 R0, R3, R0, RZ ;  /* 0x0000000003007210 */ /* 0x000fc80007ffe0ff */
[----:B------:R-:W-:Y:S02]  /*1a4a0*/  LEA.HI.X R6, R2, c[0x0][0x384], R0, 0x1, P0 ;  /* 0x0000e10002067a11 */ /* 0x000fe400000f0c00 */
[----:B-----5:R-:W-:-:S04]  /*1a4b0*/  SHF.R.S32.HI R14, RZ, 0x1f, R29 ;  /* 0x0000001fff0e7819 */ /* 0x020fc8000001141d */
[----:B------:R-:W-:-:S04]  /*1a4c0*/  LEA.HI R14, R14, R29, RZ, 0x3 ;  /* 0x0000001d0e0e7211 */ /* 0x000fc800078f18ff */
[----:B------:R-:W-:-:S04]  /*1a4d0*/  SHF.R.S32.HI R14, RZ, 0x3, R14 ;  /* 0x00000003ff0e7819 */ /* 0x000fc8000001140e */
[----:B------:R-:W-:Y:S01]  /*1a4e0*/  IADD3 R5, R14, R239, RZ ;  /* 0x000000ef0e057210 */ /* 0x000fe20007ffe0ff */
[----:B------:R-:W-:Y:S05]  /*1a4f0*/  BRA.DIV ~URZ, `(.L_x_1402) ;  /* 0x000059427f007947 */ /* 0x000fea000b800000 */
[----:B-1234-:R1:W2:Y:S02]  /*1a500*/  SHFL.IDX PT, R8, R6, RZ, 0x181f ;  /* 0x00181fff06087589 */ /* 0x01e2a400000e0000 */
.L_x_1483:
[----:B------:R-:W-:Y:S05]  /*1a510*/  BRA.DIV ~URZ, `(.L_x_1403) ;  /* 0x000059927f007947 */ /* 0x000fea000b800000 */
[----:B------:R3:W4:Y:S02]  /*1a520*/  SHFL.IDX PT, R0, R7, RZ, 0x181f ;  /* 0x00181fff07007589 */ /* 0x00072400000e0000 */
.L_x_1484:
[----:B------:R-:W-:Y:S01]  /*1a530*/  ISETP.GE.AND P0, PT, R5, R4, PT ;  /* 0x000000040500720c */ /* 0x000fe20003f06270 */
[----:B------:R-:W-:-:S12]  /*1a540*/  BSSY B0, `(.L_x_1404) ;  /* 0x000000e000007945 */ /* 0x000fd80003800000 */
        /* <DEDUP_REMOVED lines=10> */
[----:B------:R2:W-:Y:S04]  /*1a5f0*/  @!P2 ST.E.128 [R12.64], R24 ;  /* 0x000000180c00a985 */ /* 0x0005e8000c101d08 */
[----:B------:R2:W-:Y:S04]  /*1a600*/  @!P1 ST.E.128 [R10.64], R20 ;  /* 0x000000140a009985 */ /* 0x0005e8000c101d08 */
[----:B------:R2:W-:Y:S02]  /*1a610*/  @!P0 ST.E.128 [R2.64], R16 ;  /* 0x0000001002008985 */ /* 0x0005e4000c101d08 */
.L_x_1405:
[----:B------:R-:W-:Y:S05]  /*1a620*/  BSYNC B0 ;  /* 0x0000000000007941 */ /* 0x000fea0003800000 */
.L_x_1404:
[----:B------:R-:W-:Y:S05]  /*1a630*/  BRA.DIV ~URZ, `(.L_x_1406) ;  /* 0x000058d27f007947 */ /* 0x000fea000b800000 */
[----:B--2---:R2:W1:Y:S04]  /*1a640*/  SHFL.IDX PT, R8, R6, 0x1, 0x181f ;  /* 0x00381f0006087f89 */ /* 0x00446800000e0000 */
[----:B----4-:R2:W4:Y:S02]  /*1a650*/  SHFL.IDX PT, R0, R7, 0x1, 0x181f ;  /* 0x00381f0007007f89 */ /* 0x01052400000e0000 */
.L_x_1485:
        /* <DEDUP_REMOVED lines=13> */
[----:B------:R1:W-:Y:S04]  /*1a730*/  @!P2 ST.E.128 [R12.64], R40 ;  /* 0x000000280c00a985 */ /* 0x0003e8000c101d08 */
[----:B------:R1:W-:Y:S04]  /*1a740*/  @!P1 ST.E.128 [R10.64], R36 ;  /* 0x000000240a009985 */ /* 0x0003e8000c101d08 */
[----:B------:R1:W-:Y:S02]  /*1a750*/  @!P0 ST.E.128 [R2.64], R32 ;  /* 0x0000002002008985 */ /* 0x0003e4000c101d08 */
.L_x_1408:
[----:B------:R-:W-:Y:S05]  /*1a760*/  BSYNC B0 ;  /* 0x0000000000007941 */ /* 0x000fea0003800000 */
.L_x_1407:
[----:B------:R-:W-:Y:S05]  /*1a770*/  BRA.DIV ~URZ, `(.L_x_1409) ;  /* 0x000058527f007947 */ /* 0x000fea000b800000 */
[----:B-1----:R1:W2:Y:S02]  /*1a780*/  SHFL.IDX PT, R8, R6, 0x2, 0x181f ;  /* 0x00581f0006087f89 */ /* 0x0022a400000e0000 */
.L_x_1486:
[----:B------:R-:W-:Y:S05]  /*1a790*/  BRA.DIV ~URZ, `(.L_x_1410) ;  /* 0x000058a27f007947 */ /* 0x000fea000b800000 */
[----:B----4-:R4:W1:Y:S02]  /*1a7a0*/  SHFL.IDX PT, R0, R7, 0x2, 0x181f ;  /* 0x00581f0007007f89 */ /* 0x01086400000e0000 */
.L_x_1487:
        /* <DEDUP_REMOVED lines=16> */
.L_x_1412:
[----:B------:R-:W-:Y:S05]  /*1a8b0*/  BSYNC B0 ;  /* 0x0000000000007941 */ /* 0x000fea0003800000 */
.L_x_1411:
[----:B------:R-:W-:Y:S05]  /*1a8c0*/  BRA.DIV ~URZ, `(.L_x_1413) ;  /* 0x000057d27f007947 */ /* 0x000fea000b800000 */
[----:B-12---:R-:W1:Y:S04]  /*1a8d0*/  SHFL.IDX PT, R6, R6, 0x3, 0x181f ;  /* 0x00781f0006067f89 */ /* 0x006e6800000e0000 */
[----:B------:R2:W3:Y:S02]  /*1a8e0*/  SHFL.IDX PT, R0, R7, 0x3, 0x181f ;  /* 0x00781f0007007f89 */ /* 0x0004e400000e0000 */
.L_x_1488:
[----:B------:R-:W-:-:S04]  /*1a8f0*/  IADD3 R2, R5, 0x60, RZ ;  /* 0x0000006005027810 */ /* 0x000fc80007ffe0ff */
[----:B------:R-:W-:-:S13]  /*1a900*/  ISETP.GE.AND P0, PT, R2, R4, PT ;  /* 0x000000040200720c */ /* 0x000fda0003f06270 */
[----:B------:R-:W-:Y:S05]  /*1a910*/  @P0 BRA `(.L_x_1414) ;  /* 0x0000258000000947 */ /* 0x000fea0003800000 */
[----:B------:R-:W-:Y:S02]  /*1a920*/  ISETP.GE.AND P1, PT, R202, c[0x0][0x3c8], PT ;  /* 0x0000f200ca007a0c */ /* 0x000fe40003f26270 */
[----:B------:R-:W-:-:S11]  /*1a930*/  ISETP.GE.AND P0, PT, R205, c[0x0][0x3c8], PT ;  /* 0x0000f200cd007a0c */ /* 0x000fd60003f06270 */
[CC--:B---3--:R-:W-:Y:S02]  /*1a940*/  @!P1 LEA R4, P3, R202.reuse, R0.reuse, 0x1 ;  /* 0x00000000ca049211 */ /* 0x0c8fe400078608ff */
[C---:B------:R-:W-:Y:S02]  /*1a950*/  @!P0 LEA R2, P2, R205.reuse, R0, 0x1 ;  /* 0x00000000cd028211 */ /* 0x040fe400078408ff */
[-C--:B-1----:R-:W-:Y:S02]  /*1a960*/  @!P1 LEA.HI.X R5, R202, R6.reuse, R203, 0x1, P3 ;  /* 0x00000006ca059211 */ /* 0x082fe400018f0ccb */
[----:B------:R-:W-:-:S03]  /*1a970*/  @!P0 LEA.HI.X R3, R205, R6, R219, 0x1, P2 ;  /* 0x00000006cd038211 */ /* 0x000fc600010f0cdb */
[----:B------:R1:W-:Y:S04]  /*1a980*/  @!P1 ST.E.128 [R4.64], R60 ;  /* 0x0000003c04009985 */ /* 0x0003e8000c101d08 */
[----:B------:R1:W-:Y:S01]  /*1a990*/  @!P0 ST.E.128 [R2.64], R56 ;  /* 0x0000003802008985 */ /* 0x0003e2000c101d08 */
[----:B------:R-:W-:-:S13]  /*1a9a0*/  ISETP.GE.AND P0, PT, R206, c[0x0][0x3c8], PT ;  /* 0x0000f200ce007a0c */ /* 0x000fda0003f06270 */
[----:B------:R-:W-:Y:S05]  /*1a9b0*/  @P0 BRA `(.L_x_1414) ;  /* 0x000024e000000947 */ /* 0x000fea0003800000 */
[----:B-1----:R-:W-:-:S04]  /*1a9c0*/  LEA R2, P0, R206, R0, 0x1 ;  /* 0x00000000ce027211 */ /* 0x002fc800078008ff */
[----:B------:R-:W-:-:S05]  /*1a9d0*/  LEA.HI.X R3, R206, R6, R218, 0x1, P0 ;  /* 0x00000006ce037211 */ /* 0x000fca00000f0cda */
[----:B------:R1:W-:Y:S01]  /*1a9e0*/  ST.E.128 [R2.64], R64 ;  /* 0x0000004002007985 */ /* 0x0003e2000c101d08 */
[----:B------:R-:W-:Y:S05]  /*1a9f0*/  BRA `(.L_x_1414) ;  /* 0x000024a000007947 */ /* 0x000fea0003800000 */
.L_x_1401:
[----:B------:R-:W3:Y:S01]  /*1aa00*/  LDL.LU R9, [R1] ;  /* 0x0000000001097983 */ /* 0x000ee20000300800 */
        /* <DEDUP_REMOVED lines=13> */
[----:B------:R-:W-:-:S05]  /*1aae0*/  @P3 IMAD.HI.U32 R2, R3, c[0x0][0x4ec], RZ ;  /* 0x00013b0003023a27 */ /* 0x000fca00078e00ff */
[----:B------:R-:W-:-:S04]  /*1aaf0*/  @P3 SHF.R.U32.HI R0, RZ, c[0x0][0x4f0], R2 ;  /* 0x00013c00ff003a19 */ /* 0x000fc80000011602 */
[----:B------:R-:W-:-:S05]  /*1ab00*/  SHF.R.S32.HI R2, RZ, 0x1f, R0 ;  /* 0x0000001fff027819 */ /* 0x000fca0000011400 */
[----:B------:R-:W-:-:S04]  /*1ab10*/  IMAD R2, R2, c[0x0][0x430], RZ ;  /* 0x00010c0002027a24 */ /* 0x000fc800078e02ff */
[----:B------:R-:W-:Y:S02]  /*1ab20*/  IMAD R2, R0, c[0x0][0x434], R2 ;  /* 0x00010d0000027a24 */ /* 0x000fe400078e0202 */
[----:B---3--:R-:W-:-:S04]  /*1ab30*/  IMAD.WIDE.U32 R4, R9, c[0x0][0x448], R4 ;  /* 0x0001120009047a25 */ /* 0x008fc800078e0004 */
[----:B------:R-:W-:-:S04]  /*1ab40*/  IMAD R5, R9, c[0x0][0x44c], R5 ;  /* 0x0001130009057a24 */ /* 0x000fc800078e0205 */
[C---:B------:R-:W-:Y:S01]  /*1ab50*/  IMAD.WIDE.U32 R4, R0.reuse, c[0x0][0x430], R4 ;  /* 0x00010c0000047a25 */ /* 0x040fe200078e0004 */
        /* <DEDUP_REMOVED lines=13> */
.L_x_1489:
[----:B------:R-:W-:Y:S05]  /*1ac30*/  BRA.DIV ~URZ, `(.L_x_1416) ;  /* 0x000055927f007947 */ /* 0x000fea000b800000 */
[----:B------:R4:W1:Y:S02]  /*1ac40*/  SHFL.IDX PT, R0, R12, RZ, 0x1c1f ;  /* 0x001c1fff0c007589 */ /* 0x00086400000e0000 */
.L_x_1490:
        /* <DEDUP_REMOVED lines=12> */
[C---:B------:R-:W-:Y:S02]  /*1ad10*/  IADD3 R14, R242.reuse, 0x20, RZ ;  /* 0x00000020f20e7810 */ /* 0x040fe40007ffe0ff */
[C---:B--2---:R-:W-:Y:S01]  /*1ad20*/  IADD3 R10, R242.reuse, 0x30, RZ ;  /* 0x00000030f20a7810 */ /* 0x044fe20007ffe0ff */
[C---:B------:R-:W-:Y:S01]  /*1ad30*/  @!P0 IMAD.WIDE R2, R242.reuse, 0x4, R2 ;  /* 0x00000004f2028825 */ /* 0x040fe200078e0202 */
[----:B------:R-:W-:-:S02]  /*1ad40*/  IADD3 R15, R242, 0x20, RZ ;  /* 0x00000020f20f7810 */ /* 0x000fc40007ffe0ff */
[C---:B------:R-:W-:Y:S02]  /*1ad50*/  IADD3 R11, R242.reuse, 0x28, RZ ;  /* 0x00000028f20b7810 */ /* 0x040fe40007ffe0ff */
[----:B------:R1:W-:Y:S01]  /*1ad60*/  @!P0 ST.E.64 [R2.64], R22 ;  /* 0x0000001602008985 */ /* 0x0003e2000c101b08 */
[----:B------:R-:W-:Y:S02]  /*1ad70*/  SHF.R.S32.HI R15, RZ, 0x1f, R15 ;  /* 0x0000001fff0f7819 */ /* 0x000fe4000001140f */
[----:B------:R-:W-:Y:S02]  /*1ad80*/  SHF.R.S32.HI R11, RZ, 0x1f, R11 ;  /* 0x0000001fff0b7819 */ /* 0x000fe4000001140b */
[C---:B------:R-:W-:Y:S02]  /*1ad90*/  IADD3 R16, R242.reuse, 0x60, RZ ;  /* 0x00000060f2107810 */ /* 0x040fe40007ffe0ff */
[C---:B------:R-:W-:Y:S02]  /*1ada0*/  IADD3 R17, R242.reuse, 0x70, RZ ;  /* 0x00000070f2117810 */ /* 0x040fe40007ffe0ff */
[----:B------:R-:W-:-:S02]  /*1adb0*/  IADD3 R18, R242, 0x60, RZ ;  /* 0x00000060f2127810 */ /* 0x000fc40007ffe0ff */
[----:B------:R-:W-:Y:S02]  /*1adc0*/  IADD3 R19, R242, 0xa8, RZ ;  /* 0x000000a8f2137810 */ /* 0x000fe40007ffe0ff */
[----:B------:R-:W-:Y:S02]  /*1add0*/  SHF.R.S32.HI R18, RZ, 0x1f, R18 ;  /* 0x0000001fff127819 */ /* 0x000fe40000011412 */
        /* <DEDUP_REMOVED lines=8> */
[----:B------:R-:W-:-:S02]  /*1ae60*/  ISETP.GE.AND P3, PT, R9, c[0x0][0x3c8], PT ;  /* 0x0000f20009007a0c */ /* 0x000fc40003f66270 */
        /* <DEDUP_REMOVED lines=10> */
[----:B------:R-:W-:-:S03]  /*1af10*/  @!P3 LEA R6, P0, R9, R0, 0x2 ;  /* 0x000000000906b211 */ /* 0x000fc600078010ff */
[----:B------:R1:W-:Y:S01]  /*1af20*/  @!P1 ST.E.64 [R2.64], R30 ;  /* 0x0000001e02009985 */ /* 0x0003e2000c101b08 */
[----:B------:R-:W-:Y:S02]  /*1af30*/  ISETP.GE.AND P1, PT, R10, c[0x0][0x3c8], PT ;  /* 0x0000f2000a007a0c */ /* 0x000fe40003f26270 */
[----:B------:R-:W-:Y:S02]  /*1af40*/  @!P3 LEA.HI.X R7, R9, R4, R11, 0x2, P0 ;  /* 0x000000040907b211 */ /* 0x000fe400000f140b */
[C---:B------:R-:W-:Y:S02]  /*1af50*/  IADD3 R9, R242.reuse, 0x48, RZ ;  /* 0x00000048f2097810 */ /* 0x040fe40007ffe0ff */
        /* <DEDUP_REMOVED lines=8> */
[----:B------:R-:W-:Y:S01]  /*1afe0*/  SHF.R.S32.HI R15, RZ, 0x1f, R15 ;  /* 0x0000001fff0f7819 */ /* 0x000fe2000001140f */
[----:B------:R2:W-:Y:S01]  /*1aff0*/  @!P3 ST.E.64 [R6.64], R34 ;  /* 0x000000220600b985 */ /* 0x0005e2000c101b08 */
[----:B------:R-:W-:-:S02]  /*1b000*/  ISETP.GE.AND P3, PT, R9, c[0x0][0x3c8], PT ;  /* 0x0000f20009007a0c */ /* 0x000fc40003f66270 */
[-C--:B-1----:R-:W-:Y:S02]  /*1b010*/  @!P1 LEA R2, P5, R10, R0.reuse, 0x2 ;  /* 0x000000000a029211 */ /* 0x082fe400078a10ff */
[----:B--2---:R-:W-:Y:S02]  /*1b020*/  @!P4 LEA R6, P0, R8, R0, 0x2 ;  /* 0x000000000806c211 */ /* 0x004fe400078010ff */
[-C--:B------:R-:W-:Y:S02]  /*1b030*/  @!P1 LEA.HI.X R3, R10, R4.reuse, R15, 0x2, P5 ;  /* 0x000000040a039211 */ /* 0x080fe400028f140f */
[----:B------:R-:W-:Y:S02]  /*1b040*/  @!P4 LEA.HI.X R7, R8, R4, R11, 0x2, P0 ;  /* 0x000000040807c211 */ /* 0x000fe400000f140b */
[C---:B------:R-:W-:Y:S01]  /*1b050*/  IADD3 R10, R242.reuse, 0x50, RZ ;  /* 0x00000050f20a7810 */ /* 0x040fe20007ffe0ff */
[----:B------:R1:W-:Y:S01]  /*1b060*/  @!P1 ST.E.64 [R2.64], R100 ;  /* 0x0000006402009985 */ /* 0x0003e2000c101b08 */
[----:B------:R-:W-:-:S02]  /*1b070*/  IADD3 R8, R242, 0x58, RZ ;  /* 0x00000058f2087810 */ /* 0x000fc40007ffe0ff */
[C---:B------:R-:W-:Y:S01]  /*1b080*/  IADD3 R15, R242.reuse, 0x40, RZ ;  /* 0x00000040f20f7810 */ /* 0x040fe20007ffe0ff */
[----:B------:R2:W-:Y:S01]  /*1b090*/  @!P4 ST.E.64 [R6.64], R108 ;  /* 0x0000006c0600c985 */ /* 0x0005e2000c101b08 */
[----:B------:R-:W-:Y:S02]  /*1b0a0*/  IADD3 R11, R242, 0x48, RZ ;  /* 0x00000048f20b7810 */ /* 0x000fe40007ffe0ff */
[----:B------:R-:W-:Y:S02]  /*1b0b0*/  ISETP.GE.AND P1, PT, R10, c[0x0][0x3c8], PT ;  /* 0x0000f2000a007a0c */ /* 0x000fe40003f26270 */
[----:B------:R-:W-:Y:S02]  /*1b0c0*/  ISETP.GE.AND P4, PT, R8, c[0x0][0x3c8], PT ;  /* 0x0000f20008007a0c */ /* 0x000fe40003f86270 */
[----:B------:R-:W-:Y:S02]  /*1b0d0*/  SHF.R.S32.HI R15, RZ, 0x1f, R15 ;  /* 0x0000001fff0f7819 */ /* 0x000fe4000001140f */
[----:B------:R-:W-:-:S02]  /*1b0e0*/  SHF.R.S32.HI R11, RZ, 0x1f, R11 ;  /* 0x0000001fff0b7819 */ /* 0x000fc4000001140b */
[CC--:B-1----:R-:W-:Y:S02]  /*1b0f0*/  @!P2 LEA R2, P5, R14.reuse, R0.reuse, 0x2 ;  /* 0x000000000e02a211 */ /* 0x0c2fe400078a10ff */
[C---:B--2---:R-:W-:Y:S02]  /*1b100*/  @!P3 LEA R6, P0, R9.reuse, R0, 0x2 ;  /* 0x000000000906b211 */ /* 0x044fe400078010ff */
[-C--:B------:R-:W-:Y:S02]  /*1b110*/  @!P2 LEA.HI.X R3, R14, R4.reuse, R15, 0x2, P5 ;  /* 0x000000040e03a211 */ /* 0x080fe400028f140f */
[----:B------:R-:W-:Y:S02]  /*1b120*/  @!P3 LEA.HI.X R7, R9, R4, R11, 0x2, P0 ;  /* 0x000000040907b211 */ /* 0x000fe400000f140b */
[C---:B------:R-:W-:Y:S01]  /*1b130*/  IADD3 R11, R242.reuse, 0x68, RZ ;  /* 0x00000068f20b7810 */ /* 0x040fe20007ffe0ff */
[----:B------:R1:W-:Y:S01]  /*1b140*/  @!P2 ST.E.64 [R2.64], R36 ;  /* 0x000000240200a985 */ /* 0x0003e2000c101b08 */
[----:B------:R-:W-:-:S02]  /*1b150*/  IADD3 R14, R242, 0x50, RZ ;  /* 0x00000050f20e7810 */ /* 0x000fc40007ffe0ff */
[----:B------:R-:W-:Y:S01]  /*1b160*/  IADD3 R9, R242, 0x58, RZ ;  /* 0x00000058f2097810 */ /* 0x000fe20007ffe0ff */
[----:B------:R2:W-:Y:S01]  /*1b170*/  @!P3 ST.E.64 [R6.64], R40 ;  /* 0x000000280600b985 */ /* 0x0005e2000c101b08 */
[----:B------:R-:W-:Y:S02]  /*1b180*/  ISETP.GE.AND P2, PT, R16, c[0x0][0x3c8], PT ;  /* 0x0000f20010007a0c */ /* 0x000fe40003f46270 */
[----:B------:R-:W-:Y:S02]  /*1b190*/  ISETP.GE.AND P3, PT, R11, c[0x0][0x3c8], PT ;  /* 0x0000f2000b007a0c */ /* 0x000fe40003f66270 */
[----:B------:R-:W-:Y:S02]  /*1b1a0*/  SHF.R.S32.HI R14, RZ, 0x1f, R14 ;  /* 0x0000001fff0e7819 */ /* 0x000fe4000001140e */
[----:B------:R-:W-:Y:S02]  /*1b1b0*/  SHF.R.S32.HI R9, RZ, 0x1f, R9 ;  /* 0x0000001fff097819 */ /* 0x000fe40000011409 */
[----:B------:R-:W-:-:S02]  /*1b1c0*/  IADD3 R15, R242, 0x80, RZ ;  /* 0x00000080f20f7810 */ /* 0x000fc40007ffe0ff */
[-C--:B-1----:R-:W-:Y:S02]  /*1b1d0*/  @!P1 LEA R2, P5, R10, R0.reuse, 0x2 ;  /* 0x000000000a029211 */ /* 0x082fe400078a10ff */
[----:B--2---:R-:W-:Y:S02]  /*1b1e0*/  @!P4 LEA R6, P0, R8, R0, 0x2 ;  /* 0x000000000806c211 */ /* 0x004fe400078010ff */
[-C--:B------:R-:W-:Y:S02]  /*1b1f0*/  @!P1 LEA.HI.X R3, R10, R4.reuse, R14, 0x2, P5 ;  /* 0x000000040a039211 */ /* 0x080fe400028f140e */
[----:B------:R-:W-:Y:S02]  /*1b200*/  @!P4 LEA.HI.X R7, R8, R4, R9, 0x2, P0 ;  /* 0x000000040807c211 */ /* 0x000fe400000f1409 */
[C---:B------:R-:W-:Y:S01]  /*1b210*/  IADD3 R10, R242.reuse, 0x78, RZ ;  /* 0x00000078f20a7810 */ /* 0x040fe20007ffe0ff */
[----:B------:R1:W-:Y:S01]  /*1b220*/  @!P1 ST.E.64 [R2.64], R44 ;  /* 0x0000002c02009985 */ /* 0x0003e2000c101b08 */
[----:B------:R-:W-:-:S02]  /*1b230*/  IADD3 R14, R242, 0x68, RZ ;  /* 0x00000068f20e7810 */ /* 0x000fc40007ffe0ff */
[----:B------:R-:W-:Y:S01]  /*1b240*/  ISETP.GE.AND P0, PT, R17, c[0x0][0x3c8], PT ;  /* 0x0000f20011007a0c */ /* 0x000fe20003f06270 */
[----:B------:R2:W-:Y:S01]  /*1b250*/  @!P4 ST.E.64 [R6.64], R48 ;  /* 0x000000300600c985 */ /* 0x0005e2000c101b08 */
[----:B------:R-:W-:Y:S02]  /*1b260*/  ISETP.GE.AND P4, PT, R10, c[0x0][0x3c8], PT ;  /* 0x0000f2000a007a0c */ /* 0x000fe40003f86270 */
[----:B------:R-:W-:Y:S02]  /*1b270*/  SHF.R.S32.HI R14, RZ, 0x1f, R14 ;  /* 0x0000001fff0e7819 */ /* 0x000fe4000001140e */
[----:B------:R-:W-:-:S04]  /*1b280*/  @!P3 LEA R8, P1, R11, R0, 0x2 ;  /* 0x000000000b08b211 */ /* 0x000fc800078210ff */
[----:B------:R-:W-:Y:S02]  /*1b290*/  @!P3 LEA.HI.X R9, R11, R4, R14, 0x2, P1 ;  /* 0x000000040b09b211 */ /* 0x000fe400008f140e */
[C---:B------:R-:W-:Y:S02]  /*1b2a0*/  IADD3 R14, R242.reuse, 0x88, RZ ;  /* 0x00000088f20e7810 */ /* 0x040fe40007ffe0ff */
[----:B------:R-:W-:Y:S02]  /*1b2b0*/  IADD3 R11, R242, 0x90, RZ ;  /* 0x00000090f20b7810 */ /* 0x000fe40007ffe0ff */
[----:B------:R-:W-:Y:S02]  /*1b2c0*/  ISETP.GE.AND P1, PT, R14, c[0x0][0x3c8], PT ;  /* 0x0000f2000e007a0c */ /* 0x000fe40003f26270 */
        /* <DEDUP_REMOVED lines=9> */
[----:B------:R-:W-:-:S02]  /*1b360*/  SHF.R.S32.HI R18, RZ, 0x1f, R18 ;  /* 0x0000001fff127819 */ /* 0x000fc40000011412 */
[----:B------:R-:W-:Y:S02]  /*1b370*/  SHF.R.S32.HI R16, RZ, 0x1f, R16 ;  /* 0x0000001fff107819 */ /* 0x000fe40000011410 */
[----:B------:R-:W-:Y:S02]  /*1b380*/  @!P0 LEA.HI.X R7, R17, R4, R18, 0x2, P5 ;  /* 0x0000000411078211 */ /* 0x000fe400028f1412 */
[C---:B------:R-:W-:Y:S02]  /*1b390*/  IADD3 R17, R242.reuse, 0x80, RZ ;  /* 0x00000080f2117810 */ /* 0x040fe40007ffe0ff */
[----:B------:R-:W-:Y:S01]  /*1b3a0*/  IADD3 R18, R242, 0xa8, RZ ;  /* 0x000000a8f2127810 */ /* 0x000fe20007ffe0ff */
[----:B------:R3:W-:Y:S01]  /*1b3b0*/  @!P0 ST.E.64 [R6.64], R60 ;  /* 0x0000003c06008985 */ /* 0x0007e2000c101b08 */
[----:B------:R-:W-:Y:S02]  /*1b3c0*/  SHF.R.S32.HI R17, RZ, 0x1f, R17 ;  /* 0x0000001fff117819 */ /* 0x000fe40000011411 */
[----:B-1----:R-:W-:-:S04]  /*1b3d0*/  @!P4 LEA R2, P3, R10, R0, 0x2 ;  /* 0x000000000a02c211 */ /* 0x002fc800078610ff */
[----:B------:R-:W-:Y:S02]  /*1b3e0*/  @!P4 LEA.HI.X R3, R10, R4, R16, 0x2, P3 ;  /* 0x000000040a03c211 */ /* 0x000fe400018f1410 */
[C---:B------:R-:W-:Y:S02]  /*1b3f0*/  IADD3 R16, R242.reuse, 0x88, RZ ;  /* 0x00000088f2107810 */ /* 0x040fe40007ffe0ff */
[----:B------:R-:W-:Y:S01]  /*1b400*/  IADD3 R10, R242, 0x98, RZ ;  /* 0x00000098f20a7810 */ /* 0x000fe20007ffe0ff */
[----:B------:R1:W-:Y:S01]  /*1b410*/  @!P4 ST.E.64 [R2.64], R64 ;  /* 0x000000400200c985 */ /* 0x0003e2000c101b08 */
[----:B------:R-:W-:Y:S02]  /*1b420*/  SHF.R.S32.HI R16, RZ, 0x1f, R16 ;  /* 0x0000001fff107819 */ /* 0x000fe40000011410 */
[----:B--2---:R-:W-:Y:S02]  /*1b430*/  @!P2 LEA R8, P0, R15, R0, 0x2 ;  /* 0x000000000f08a211 */ /* 0x004fe400078010ff */
[----:B------:R-:W-:-:S02]  /*1b440*/  ISETP.GE.AND P5, PT, R10, c[0x0][0x3c8], PT ;  /* 0x0000f2000a007a0c */ /* 0x000fc40003fa6270 */
[----:B------:R-:W-:Y:S02]  /*1b450*/  @!P2 LEA.HI.X R9, R15, R4, R17, 0x2, P0 ;  /* 0x000000040f09a211 */ /* 0x000fe400000f1411 */
[----:B------:R-:W-:Y:S02]  /*1b460*/  IADD3 R15, R242, 0xa0, RZ ;  /* 0x000000a0f20f7810 */ /* 0x000fe40007ffe0ff */
[----:B---3--:R-:W-:Y:S01]  /*1b470*/  @!P6 LEA R6, P0, R11, R0, 0x2 ;  /* 0x000000000b06e211 */ /* 0x008fe200078010ff */
[----:B------:R-:W-:Y:S01]  /*1b480*/  @!P2 ST.E.64 [R8.64], R112 ;  /* 0x000000700800a985 */ /* 0x000fe2000c101b08 */
[----:B------:R-:W-:Y:S02]  /*1b490*/  ISETP.GE.AND P4, PT, R15, c[0x0][0x3c8], PT ;  /* 0x0000f2000f007a0c */ /* 0x000fe40003f86270 */
        /* <DEDUP_REMOVED lines=35> */
.L_x_1418:
[----:B------:R-:W-:Y:S05]  /*1b6d0*/  BSYNC B0 ;  /* 0x0000000000007941 */ /* 0x000fea0003800000 */
.L_x_1417:
[----:B------:R-:W-:Y:S05]  /*1b6e0*/  BRA.DIV ~URZ, `(.L_x_1419) ;  /* 0x00004b427f007947 */ /* 0x000fea000b800000 */
[----:B---3--:R3:W2:Y:S04]  /*1b6f0*/  SHFL.IDX PT, R4, R5, 0x1, 0x1c1f ;  /* 0x003c1f0005047f89 */ /* 0x0086a800000e0000 */
[----:B-1----:R3:W1:Y:S02]  /*1b700*/  SHFL.IDX PT, R0, R12, 0x1, 0x1c1f ;  /* 0x003c1f000c007f89 */ /* 0x00266400000e0000 */
.L_x_1491:
[----:B------:R-:W-:-:S13]  /*1b710*/  ISETP.NE.AND P0, PT, R13, RZ, PT ;  /* 0x000000ff0d00720c */ /* 0x000fda0003f05270 */
[----:B------:R-:W-:Y:S05]  /*1b720*/  @P0 BRA `(.L_x_1414) ;  /* 0x0000177000000947 */ /* 0x000fea0003800000 */
[C---:B------:R-:W-:Y:S02]  /*1b730*/  ISETP.GE.AND P4, PT, R242.reuse, c[0x0][0x3c8], PT ;  /* 0x0000f200f2007a0c */ /* 0x040fe40003f86270 */
[C---:B------:R-:W-:Y:S02]  /*1b740*/  IADD3 R15, R242.reuse, 0x18, RZ ;  /* 0x00000018f20f7810 */ /* 0x040fe40007ffe0ff */
[----:B------:R-:W-:Y:S02]  /*1b750*/  IADD3 R8, R242, 0x8, RZ ;  /* 0x00000008f2087810 */ /* 0x000fe40007ffe0ff */
[----:B------:R-:W-:Y:S02]  /*1b760*/  ISETP.GE.AND P1, PT, R15, c[0x0][0x3c8], PT ;  /* 0x0000f2000f007a0c */ /* 0x000fe40003f26270 */
[----:B------:R-:W-:Y:S02]  /*1b770*/  ISETP.GE.AND P3, PT, R8, c[0x0][0x3c8], PT ;  /* 0x0000f20008007a0c */ /* 0x000fe40003f66270 */
[----:B---3--:R-:W-:-:S02]  /*1b780*/  IADD3 R5, R242, 0x10, RZ ;  /* 0x00000010f2057810 */ /* 0x008fc40007ffe0ff */
[C---:B------:R-:W-:Y:S01]  /*1b790*/  IADD3 R9, R242.reuse, 0x8, RZ ;  /* 0x00000008f2097810 */ /* 0x040fe20007ffe0ff */
[----:B-1----:R-:W-:Y:S01]  /*1b7a0*/  @!P4 IMAD.MOV.U32 R6, RZ, RZ, R0 ;  /* 0x000000ffff06c224 */ /* 0x002fe200078e0000 */
[----:B------:R-:W-:Y:S01]  /*1b7b0*/  ISETP.GE.AND P2, PT, R5, c[0x0][0x3c8], PT ;  /* 0x0000f20005007a0c */ /* 0x000fe20003f46270 */
[----:B--2---:R-:W-:Y:S01]  /*1b7c0*/  @!P4 IMAD.MOV.U32 R7, RZ, RZ, R4 ;  /* 0x000000ffff07c224 */ /* 0x004fe200078e0004 */
        /* <DEDUP_REMOVED lines=170> */
.L_x_1399:
        /* <DEDUP_REMOVED lines=19> */
.L_x_1420:
        /* <DEDUP_REMOVED lines=12> */
[----:B------:R-:W2:Y:S01]  /*1c460*/  LDL.LU R22, [R1] ;  /* 0x0000000001167983 */ /* 0x000ea20000300800 */
[----:B------:R-:W-:Y:S01]  /*1c470*/  IMAD.MOV.U32 R2, RZ, RZ, 0x368 ;  /* 0x00000368ff027424 */ /* 0x000fe200078e00ff */
[----:B------:R-:W-:-:S04]  /*1c480*/  ISETP.GT.AND P2, PT, R19, 0x1, PT ;  /* 0x000000011300780c */ /* 0x000fc80003f44270 */
[----:B------:R-:W-:-:S04]  /*1c490*/  SEL R2, R2, 0x328, P2 ;  /* 0x0000032802027807 */ /* 0x000fc80001000000 */
[----:B------:R3:W4:Y:S08]  /*1c4a0*/  LDC.64 R10, c[0x0][R2+0x170] ;  /* 0x00005c00020a7b82 */ /* 0x0007300000000a00 */
[----:B------:R3:W5:Y:S08]  /*1c4b0*/  LDC.64 R8, c[0x0][R2+0x168] ;  /* 0x00005a0002087b82 */ /* 0x0007700000000a00 */
[----:B------:R3:W1:Y:S08]  /*1c4c0*/  LDC.64 R16, c[0x0][R2+0x178] ;  /* 0x00005e0002107b82 */ /* 0x0006700000000a00 */
[----:B------:R3:W1:Y:S02]  /*1c4d0*/  LDC.64 R12, c[0x0][R2+0x160] ;  /* 0x00005800020c7b82 */ /* 0x0006640000000a00 */
[----:B---3--:R-:W-:-:S02]  /*1c4e0*/  IMAD.MOV.U32 R2, RZ, RZ, c[0x0][0x4e8] ;  /* 0x00013a00ff027624 */ /* 0x008fc400078e00ff */
[-C--:B----4-:R-:W-:Y:S02]  /*1c4f0*/  IMAD R5, R11, R3.reuse, RZ ;  /* 0x000000030b057224 */ /* 0x090fe400078e02ff */
[----:B------:R-:W-:Y:S01]  /*1c500*/  IMAD.WIDE.U32 R6, R10, R3, RZ ;  /* 0x000000030a067225 */ /* 0x000fe200078e00ff */
[----:B------:R-:W-:Y:S02]  /*1c510*/  ISETP.NE.AND P0, PT, R2, 0x1, PT ;  /* 0x000000010200780c */ /* 0x000fe40003f05270 */
[----:B------:R-:W-:Y:S01]  /*1c520*/  MOV R2, R14 ;  /* 0x0000000e00027202 */ /* 0x000fe20000000f00 */
[----:B------:R-:W-:Y:S02]  /*1c530*/  IMAD R10, R10, R20, R5 ;  /* 0x000000140a0a7224 */ /* 0x000fe400078e0205 */
[-C--:B-----5:R-:W-:Y:S02]  /*1c540*/  IMAD R11, R9, R4.reuse, RZ ;  /* 0x00000004090b7224 */ /* 0x0a0fe400078e02ff */
[----:B------:R-:W-:Y:S01]  /*1c550*/  IMAD.WIDE.U32 R8, R8, R4, RZ ;  /* 0x0000000408087225 */ /* 0x000fe200078e00ff */
[----:B------:R-:W-:-:S03]  /*1c560*/  IADD3 R7, R7, R10, RZ ;  /* 0x0000000a07077210 */ /* 0x000fc60007ffe0ff */
[----:B------:R-:W-:Y:S02]  /*1c570*/  IMAD.IADD R11, R9, 0x1, R11 ;  /* 0x00000001090b7824 */ /* 0x000fe400078e020b */
[----:B------:R-:W-:-:S05]  /*1c580*/  @P0 IMAD.HI.U32 R21, R14, c[0x0][0x4ec], RZ ;  /* 0x00013b000e150a27 */ /* 0x000fca00078e00ff */
[----:B------:R-:W-:Y:S02]  /*1c590*/  @P0 SHF.R.U32.HI R2, RZ, c[0x0][0x4f0], R21 ;  /* 0x00013c00ff020a19 */ /* 0x000fe40000011615 */
[----:B------:R-:W-:-:S03]  /*1c5a0*/  IADD3 R21, P1, P0, R6, R8, R0 ;  /* 0x0000000806157210 */ /* 0x000fc6000783e000 */
[----:B------:R-:W-:Y:S01]  /*1c5b0*/  IMAD.MOV R6, RZ, RZ, -R2 ;  /* 0x000000ffff067224 */ /* 0x000fe200078e0a02 */
[----:B------:R-:W-:-:S03]  /*1c5c0*/  IADD3.X R11, R7, R11, R18, P1, P0 ;  /* 0x0000000b070b7210 */ /* 0x000fc60000fe0412 */
[----:B------:R-:W-:-:S05]  /*1c5d0*/  IMAD R6, R6, c[0x0][0x4e8], R14 ;  /* 0x00013a0006067a24 */ /* 0x000fca00078e020e */
[----:B------:R-:W-:Y:S02]  /*1c5e0*/  SHF.R.S32.HI R7, RZ, 0x1f, R6 ;  /* 0x0000001fff077819 */ /* 0x000fe40000011406 */
[----:B--2---:R-:W-:-:S05]  /*1c5f0*/  SEL R5, R22, RZ, P2 ;  /* 0x000000ff16057207 */ /* 0x004fca0001000000 */
[-C--:B-1----:R-:W-:Y:S02]  /*1c600*/  IMAD R10, R17, R5.reuse, RZ ;  /* 0x00000005110a7224 */ /* 0x082fe400078e02ff */
[----:B------:R-:W-:Y:S01]  /*1c610*/  IMAD.WIDE.U32 R8, R16, R5, RZ ;  /* 0x0000000510087225 */ /* 0x000fe200078e00ff */
[----:B------:R-:W-:-:S04]  /*1c620*/  SHF.R.S32.HI R5, RZ, 0x1f, R2 ;  /* 0x0000001fff057819 */ /* 0x000fc80000011402 */
[----:B------:R-:W-:Y:S01]  /*1c630*/  IADD3 R9, R9, R10, RZ ;  /* 0x0000000a09097210 */ /* 0x000fe20007ffe0ff */
[----:B------:R-:W-:Y:S01]  /*1c640*/  IMAD.MOV.U32 R10, RZ, RZ, c[0x0][0x4a8] ;  /* 0x00012a00ff0a7624 */ /* 0x000fe200078e00ff */
[----:B------:R-:W-:Y:S01]  /*1c650*/  IADD3 R8, P1, P0, R2, R21, R8 ;  /* 0x0000001502087210 */ /* 0x000fe2000783e008 */
[----:B------:R-:W-:-:S03]  /*1c660*/  IMAD R2, R13, R6, RZ ;  /* 0x000000060d027224 */ /* 0x000fc600078e02ff */
[----:B------:R-:W-:Y:S01]  /*1c670*/  IADD3.X R9, R5, R11, R9, P1, P0 ;  /* 0x0000000b05097210 */ /* 0x000fe20000fe0409 */
[----:B------:R-:W-:Y:S01]  /*1c680*/  IMAD R2, R12, R7, R2 ;  /* 0x000000070c027224 */ /* 0x000fe200078e0202 */
[----:B------:R-:W-:-:S03]  /*1c690*/  MOV R5, c[0x0][0x4ac] ;  /* 0x00012b0000057a02 */ /* 0x000fc60000000f00 */
[----:B------:R-:W-:Y:S01]  /*1c6a0*/  IMAD.WIDE.U32 R6, R12, R6, R8 ;  /* 0x000000060c067225 */ /* 0x000fe200078e0008 */
[----:B------:R-:W-:Y:S02]  /*1c6b0*/  SEL R8, R10, c[0x0][0x450], P2 ;  /* 0x000114000a087a07 */ /* 0x000fe40001000000 */
[----:B------:R-:W-:Y:S01]  /*1c6c0*/  SEL R5, R5, c[0x0][0x454], P2 ;  /* 0x0001150005057a07 */ /* 0x000fe20001000000 */
[----:B------:R-:W-:Y:S01]  /*1c6d0*/  IMAD.IADD R2, R7, 0x1, R2 ;  /* 0x0000000107027824 */ /* 0x000fe200078e0202 */
[----:B------:R-:W-:-:S04]  /*1c6e0*/  LEA R8, P0, R6, R8, 0x2 ;  /* 0x0000000806087211 */ /* 0x000fc800078010ff */
[----:B------:R-:W-:Y:S02]  /*1c6f0*/  LEA.HI.X R9, R6, R5, R2, 0x2, P0 ;  /* 0x0000000506097211 */ /* 0x000fe400000f1402 */
[----:B------:R-:W-:-:S05]  /*1c700*/  MOV R2, 0xff800000 ;  /* 0xff80000000027802 */ /* 0x000fca0000000f00 */
[----:B------:R1:W-:Y:S02]  /*1c710*/  STG.E [R8.64], R2 ;  /* 0x0000000208007986 */ /* 0x0003e4000c101908 */
.L_x_1422:
[----:B------:R-:W-:Y:S05]  /*1c720*/  BSYNC B0 ;  /* 0x0000000000007941 */ /* 0x000fea0003800000 */
.L_x_1421:
[----:B------:R-:W-:-:S13]  /*1c730*/  ISETP.GT.AND P0, PT, R19, 0x1, PT ;  /* 0x000000011300780c */ /* 0x000fda0003f04270 */
[----:B------:R-:W-:Y:S05]  /*1c740*/  @P0 BRA `(.L_x_1414) ;  /* 0x0000075000000947 */ /* 0x000fea0003800000 */
[----:B------:R-:W-:Y:S01]  /*1c750*/  MOV R5, c[0x0][0x4e8] ;  /* 0x00013a0000057a02 */ /* 0x000fe20000000f00 */
[----:B-1----:R-:W-:Y:S01]  /*1c760*/  IMAD R2, R18, c[0x0][0x3a0], RZ ;  /* 0x0000e80012027a24 */ /* 0x002fe200078e02ff */
[----:B------:R-:W1:Y:S01]  /*1c770*/  S2R R11, SR_TID.X ;  /* 0x00000000000b7919 */ /* 0x000e620000002100 */
        /* <DEDUP_REMOVED lines=12> */
[----:B------:R-:W-:Y:S01]  /*1c840*/  SHF.R.S32.HI R8, RZ, 0x1f, R0 ;  /* 0x0000001fff087819 */ /* 0x000fe20000011400 */
[----:B------:R-:W-:Y:S01]  /*1c850*/  IMAD.MOV.U32 R4, RZ, RZ, R6 ;  /* 0x000000ffff047224 */ /* 0x000fe200078e0006 */
[----:B-1----:R-:W-:-:S03]  /*1c860*/  SHF.R.S32.HI R10, RZ, 0x1f, R11 ;  /* 0x0000001fff0a7819 */ /* 0x002fc6000001140b */
[----:B------:R-:W-:Y:S01]  /*1c870*/  IMAD.WIDE.U32 R6, R3, c[0x0][0x3f0], R4 ;  /* 0x0000fc0003067a25 */ /* 0x000fe200078e0004 */
[----:B------:R-:W-:Y:S02]  /*1c880*/  IADD3 R4, -R0, RZ, RZ ;  /* 0x000000ff00047210 */ /* 0x000fe40007ffe1ff */
[----:B------:R-:W-:Y:S01]  /*1c890*/  LEA.HI R10, R10, R11, RZ, 0x3 ;  /* 0x0000000b0a0a7211 */ /* 0x000fe200078f18ff */
[----:B------:R-:W-:Y:S01]  /*1c8a0*/  IMAD R5, R8, c[0x0][0x3e0], RZ ;  /* 0x0000f80008057a24 */ /* 0x000fe200078e02ff */
[----:B------:R-:W-:Y:S01]  /*1c8b0*/  IADD3 R3, R7, R9, RZ ;  /* 0x0000000907037210 */ /* 0x000fe20007ffe0ff */
[----:B------:R-:W-:Y:S01]  /*1c8c0*/  IMAD R4, R4, c[0x0][0x4e8], R2 ;  /* 0x00013a0004047a24 */ /* 0x000fe200078e0202 */
[----:B------:R-:W-:Y:S01]  /*1c8d0*/  SHF.R.S32.HI R10, RZ, 0x3, R10 ;  /* 0x00000003ff0a7819 */ /* 0x000fe2000001140a */
[----:B------:R-:W-:Y:S02]  /*1c8e0*/  IMAD.MOV.U32 R2, RZ, RZ, R6 ;  /* 0x000000ffff027224 */ /* 0x000fe400078e0006 */
[----:B------:R-:W-:-:S02]  /*1c8f0*/  IMAD R5, R0, c[0x0][0x3e4], R5 ;  /* 0x0000f90000057a24 */ /* 0x000fc400078e0205 */
        /* <DEDUP_REMOVED lines=12> */
.L_x_1492:
[----:B------:R-:W-:Y:S05]  /*1c9c0*/  BRA.DIV ~URZ, `(.L_x_1424) ;  /* 0x000039927f007947 */ /* 0x000fea000b800000 */
[----:B------:R3:W4:Y:S02]  /*1c9d0*/  SHFL.IDX PT, R0, R7, RZ, 0x181f ;  /* 0x00181fff07007589 */ /* 0x00072400000e0000 */
.L_x_1493:
        /* <DEDUP_REMOVED lines=16> */
.L_x_1426:
[----:B------:R-:W-:Y:S05]  /*1cae0*/  BSYNC B0 ;  /* 0x0000000000007941 */ /* 0x000fea0003800000 */
.L_x_1425:
[----:B------:R-:W-:Y:S05]  /*1caf0*/  BRA.DIV ~URZ, `(.L_x_1427) ;  /* 0x000038c27f007947 */ /* 0x000fea000b800000 */
[----:B--2---:R2:W1:Y:S04]  /*1cb00*/  SHFL.IDX PT, R8, R6, 0x1, 0x181f ;  /* 0x00381f0006087f89 */ /* 0x00446800000e0000 */
[----:B----4-:R2:W4:Y:S02]  /*1cb10*/  SHFL.IDX PT, R0, R7, 0x1, 0x181f ;  /* 0x00381f0007007f89 */ /* 0x01052400000e0000 */
.L_x_1494:
        /* <DEDUP_REMOVED lines=16> */
.L_x_1429:
[----:B------:R-:W-:Y:S05]  /*1cc20*/  BSYNC B0 ;  /* 0x0000000000007941 */ /* 0x000fea0003800000 */
.L_x_1428:
[----:B------:R-:W-:Y:S05]  /*1cc30*/  BRA.DIV ~URZ, `(.L_x_1430) ;  /* 0x000038427f007947 */ /* 0x000fea000b800000 */
[----:B-1----:R1:W2:Y:S02]  /*1cc40*/  SHFL.IDX PT, R8, R6, 0x2, 0x181f ;  /* 0x00581f0006087f89 */ /* 0x0022a400000e0000 */
.L_x_1495:
[----:B------:R-:W-:Y:S05]  /*1cc50*/  BRA.DIV ~URZ, `(.L_x_1431) ;  /* 0x000038927f007947 */ /* 0x000fea000b800000 */
[----:B----4-:R4:W1:Y:S02]  /*1cc60*/  SHFL.IDX PT, R0, R7, 0x2, 0x181f ;  /* 0x00581f0007007f89 */ /* 0x01086400000e0000 */
.L_x_1496:
        /* <DEDUP_REMOVED lines=16> */
.L_x_1433:
[----:B------:R-:W-:Y:S05]  /*1cd70*/  BSYNC B0 ;  /* 0x0000000000007941 */ /* 0x000fea0003800000 */
.L_x_1432:
[----:B------:R-:W-:Y:S05]  /*1cd80*/  BRA.DIV ~URZ, `(.L_x_1434) ;  /* 0x000037c27f007947 */ /* 0x000fea000b800000 */
[----:B-12---:R-:W1:Y:S04]  /*1cd90*/  SHFL.IDX PT, R6, R6, 0x3, 0x181f ;  /* 0x00781f0006067f89 */ /* 0x006e6800000e0000 */
[----:B---34-:R-:W2:Y:S02]  /*1cda0*/  SHFL.IDX PT, R7, R7, 0x3, 0x181f ;  /* 0x00781f0007077f89 */ /* 0x018ea400000e0000 */
.L_x_1497:
[----:B------:R-:W-:-:S04]  /*1cdb0*/  IADD3 R4, R4, 0x60, RZ ;  /* 0x0000006004047810 */ /* 0x000fc80007ffe0ff */
        /* <DEDUP_REMOVED lines=14> */
.L_x_1414:
[----:B------:R-:W-:Y:S05]  /*1cea0*/  BSYNC B1 ;  /* 0x0000000000017941 */ /* 0x000fea0003800000 */
.L_x_1398:
[----:B-1-3--:R-:W3:Y:S02]  /*1ceb0*/  LDL R0, [R1+0x54] ;  /* 0x0000540001007983 */ /* 0x00aee40000100800 */
[----:B---3--:R-:W-:-:S13]  /*1cec0*/  ISETP.NE.AND P0, PT, R0, RZ, PT ;  /* 0x000000ff0000720c */ /* 0x008fda0003f05270 */
[----:B------:R-:W-:Y:S01]  /*1ced0*/  @P0 WARPSYNC 0xffffffff ;  /* 0xffffffff00000948 */ /* 0x000fe20003800000 */
[----:B------:R-:W-:Y:S06]  /*1cee0*/  @P0 BAR.SYNC.DEFER_BLOCKING 0x5, 0x100 ;  /* 0x0144000000000b1d */ /* 0x000fec0000010000 */
[----:B------:R-:W1:Y:S04]  /*1cef0*/  @P0 LDS.128 R244, [0x18100] ;  /* 0x01810000fff40984 */ /* 0x000e680000000c00 */
[----:B------:R-:W-:Y:S06]  /*1cf00*/  @P0 BAR.ARV 0x4, 0x100 ;  /* 0x0104000000000b1d */ /* 0x000fec0000002000 */
[----:B------:R-:W-:Y:S05]  /*1cf10*/  @P0 BRA `(.L_x_1435) ;  /* 0x00000f6000000947 */ /* 0x000fea0003800000 */
[----:B------:R-:W3:Y:S01]  /*1cf20*/  S2R R0, SR_TID.X ;  /* 0x0000000000007919 */ /* 0x000ee20000002100 */
[----:B------:R-:W-:Y:S01]  /*1cf30*/  IMAD.MOV.U32 R8, RZ, RZ, RZ ;  /* 0x000000ffff087224 */ /* 0x000fe200078e00ff */
[----:B---3--:R-:W-:-:S04]  /*1cf40*/  LOP3.LUT R13, R0, 0x1f, RZ, 0xc0, !PT ;  /* 0x0000001f000d7812 */ /* 0x008fc800078ec0ff */
[----:B------:R-:W-:Y:S01]  /*1cf50*/  ISETP.NE.AND P6, PT, R13, 0x1f, PT ;  /* 0x0000001f0d00780c */ /* 0x000fe20003fc5270 */
[----:B------:R-:W-:Y:S10]  /*1cf60*/  BRA.DIV ~URZ, `(.L_x_1436) ;  /* 0x000036b27f007947 */ /* 0x000ff4000b800000 */
[----:B------:R3:W4:Y:S02]  /*1cf70*/  SHFL.IDX PT, R9, R28, RZ, 0x1f ;  /* 0x00001fff1c097589 */ /* 0x00072400000e0000 */
.L_x_1498:
[----:B------:R-:W-:Y:S05]  /*1cf80*/  BRA.DIV ~URZ, `(.L_x_1437) ;  /* 0x000037027f007947 */ /* 0x000fea000b800000 */
[----:B------:R3:W4:Y:S02]  /*1cf90*/  SHFL.IDX PT, R6, R28, 0x1, 0x1f ;  /* 0x00201f001c067f89 */ /* 0x00072400000e0000 */
.L_x_1499:
[----:B-1----:R-:W-:Y:S02]  /*1cfa0*/  IMAD.IADD R0, R247, 0x1, R13 ;  /* 0x00000001f7007824 */ /* 0x002fe400078e020d */
[----:B--2-4-:R-:W-:-:S03]  /*1cfb0*/  IMAD.MOV.U32 R7, RZ, RZ, RZ ;  /* 0x000000ffff077224 */ /* 0x014fc600078e00ff */
[----:B------:R-:W-:-:S13]  /*1cfc0*/  ISETP.GE.OR P0, PT, R0, c[0x0][0x53c], !P6 ;  /* 0x00014f0000007a0c */ /* 0x000fda0007706670 */
[----:B------:R-:W-:Y:S01]  /*1cfd0*/  @!P0 MOV R2, 0x4 ;  /* 0x0000000400028802 */ /* 0x000fe20000000f00 */
[----:B------:R-:W-:-:S04]  /*1cfe0*/  @!P0 IMAD.MOV.U32 R4, RZ, RZ, 0x4 ;  /* 0x00000004ff048424 */ /* 0x000fc800078e00ff */
[----:B------:R-:W-:-:S04]  /*1cff0*/  @!P0 IMAD.WIDE R4, R0, R4, c[0x0][0x580] ;  /* 0x0001600000048625 */ /* 0x000fc800078e0204 */
[----:B------:R-:W-:Y:S01]  /*1d000*/  @!P0 IMAD.WIDE R2, R0, R2, c[0x0][0x578] ;  /* 0x00015e0000028625 */ /* 0x000fe200078e0202 */
[----:B------:R-:W2:Y:S04]  /*1d010*/  @!P0 LDG.E R7, [R4.64] ;  /* 0x0000000804078981 */ /* 0x000ea8000c1e1900 */
[----:B------:R-:W2:Y:S01]  /*1d020*/  @!P0 LDG.E R8, [R2.64] ;  /* 0x0000000802088981 */ /* 0x000ea2000c1e1900 */
[C---:B------:R-:W-:Y:S02]  /*1d030*/  ISETP.GE.U32.AND P4, PT, R13.reuse, 0x10, PT ;  /* 0x000000100d00780c */ /* 0x040fe40003f86070 */
[C---:B------:R-:W-:Y:S02]  /*1d040*/  ISETP.GE.U32.AND P3, PT, R13.reuse, 0x8, PT ;  /* 0x000000080d00780c */ /* 0x040fe40003f66070 */
[----:B------:R-:W-:-:S02]  /*1d050*/  ISETP.GE.U32.AND P2, PT, R13, 0x4, PT ;  /* 0x000000040d00780c */ /* 0x000fc40003f46070 */
[C---:B------:R-:W-:Y:S02]  /*1d060*/  ISETP.GE.U32.AND P1, PT, R13.reuse, 0x2, PT ;  /* 0x000000020d00780c */ /* 0x040fe40003f26070 */
[----:B------:R-:W-:Y:S02]  /*1d070*/  ISETP.NE.AND P5, PT, R13, RZ, PT ;  /* 0x000000ff0d00720c */ /* 0x000fe40003fa5270 */
[----:B------:R-:W-:Y:S01]  /*1d080*/  MOV R12, RZ ;  /* 0x000000ff000c7202 */ /* 0x000fe20000000f00 */
[----:B--2---:R-:W-:Y:S01]  /*1d090*/  IMAD R0, R8, R7, RZ ;  /* 0x0000000708007224 */ /* 0x004fe200078e02ff */
[----:B------:R-:W-:Y:S07]  /*1d0a0*/  BRA.DIV ~URZ, `(.L_x_1438) ;  /* 0x000036527f007947 */ /* 0x000fee000b800000 */
[----:B------:R1:W2:Y:S02]  /*1d0b0*/  SHFL.UP PT, R4, R0, 0x1, RZ ;  /* 0x0420000000047989 */ /* 0x0002a400000e00ff */
.L_x_1500:
        /* <DEDUP_REMOVED lines=16> */
.L_x_1501:
[----:B--2---:R-:W-:Y:S01]  /*1d1c0*/  IMAD R0, R0, c[0x0][0x538], RZ ;  /* 0x00014e0000007a24 */ /* 0x004fe200078e02ff */
[----:B------:R-:W-:Y:S04]  /*1d1d0*/  BSSY B1, `(.L_x_1440) ;  /* 0x00000c5000017945 */ /* 0x000fe80003800000 */
[----:B------:R-:W-:-:S04]  /*1d1e0*/  IADD3 R6, R0, R6, RZ ;  /* 0x0000000600067210 */ /* 0x000fc80007ffe0ff */
[----:B------:R-:W-:-:S13]  /*1d1f0*/  ISETP.GT.AND P0, PT, R6, R9, PT ;  /* 0x000000090600720c */ /* 0x000fda0003f04270 */
[----:B------:R-:W-:Y:S05]  /*1d200*/  @P0 BRA `(.L_x_1441) ;  /* 0x0000025000000947 */ /* 0x000fea0003800000 */
.L_x_1445:
        /* <DEDUP_REMOVED lines=17> */
.L_x_1502:
        /* <DEDUP_REMOVED lines=16> */
.L_x_1503:
[----:B--2---:R-:W-:-:S05]  /*1d420*/  IMAD R0, R0, c[0x0][0x538], RZ ;  /* 0x00014e0000007a24 */ /* 0x004fca00078e02ff */
[----:B------:R-:W-:-:S04]  /*1d430*/  IADD3 R6, R0, R6, RZ ;  /* 0x0000000600067210 */ /* 0x000fc80007ffe0ff */
[----:B------:R-:W-:-:S13]  /*1d440*/  ISETP.GT.AND P0, PT, R6, R9, PT ;  /* 0x000000090600720c */ /* 0x000fda0003f04270 */
[----:B-1-3--:R-:W-:Y:S05]  /*1d450*/  @!P0 BRA `(.L_x_1445) ;  /* 0xfffffdb000008947 */ /* 0x00afea000383ffff */
.L_x_1441:
[----:B------:R-:W-:-:S05]  /*1d460*/  IADD3 R11, -R0, R6, RZ ;  /* 0x00000006000b7210 */ /* 0x000fca0007ffe1ff */
[----:B------:R-:W-:-:S05]  /*1d470*/  IMAD R0, R4, c[0x0][0x538], R11 ;  /* 0x00014e0004007a24 */ /* 0x000fca00078e020b */
[----:B------:R-:W-:Y:S01]  /*1d480*/  ISETP.GT.AND P0, PT, R0, R9, PT ;  /* 0x000000090000720c */ /* 0x000fe20003f04270 */
[----:B------:R-:W-:-:S12]  /*1d490*/  BRA.DIV ~URZ, `(.L_x_1446) ;  /* 0x000036327f007947 */ /* 0x000fd8000b800000 */
[----:B------:R-:W-:-:S04]  /*1d4a0*/  VOTE.ANY R10, PT, !P0 ;  /* 0x00000000000a7806 */ /* 0x000fc800040e0100 */
.L_x_1504:
[----:B------:R-:W2:Y:S02]  /*1d4b0*/  POPC R6, R10 ;  /* 0x0000000a00067309 */ /* 0x000ea40000000000 */
[----:B--2---:R-:W-:Y:S01]  /*1d4c0*/  IADD3 R247, R6, R247, RZ ;  /* 0x000000f706f77210 */ /* 0x004fe20007ffe0ff */
[----:B------:R-:W-:Y:S05]  /*1d4d0*/  BRA.DIV ~URZ, `(.L_x_1447) ;  /* 0x000036427f007947 */ /* 0x000fea000b800000 */
[----:B------:R2:W4:Y:S04]  /*1d4e0*/  SHFL.IDX PT, R7, R7, R6, 0x1f ;  /* 0x00001f0607077589 */ /* 0x00052800000e0000 */
[----:B------:R2:W1:Y:S02]  /*1d4f0*/  SHFL.IDX PT, R5, R8, R6, 0x1f ;  /* 0x00001f0608057589 */ /* 0x00046400000e0000 */
.L_x_1505:
[----:B------:R-:W-:Y:S01]  /*1d500*/  ISETP.NE.AND P0, PT, R10, RZ, PT ;  /* 0x000000ff0a00720c */ /* 0x000fe20003f05270 */
[----:B------:R-:W-:-:S12]  /*1d510*/  BSSY B0, `(.L_x_1448) ;  /* 0x0000005000007945 */ /* 0x000fd80003800000 */
[----:B------:R-:W-:Y:S05]  /*1d520*/  @!P0 BRA `(.L_x_1449) ;  /* 0x0000003000008947 */ /* 0x000fea0003800000 */
[----:B--2---:R-:W-:Y:S01]  /*1d530*/  IADD3 R6, R6, -0x1, RZ ;  /* 0xffffffff06067810 */ /* 0x004fe20007ffe0ff */
[----:B------:R-:W-:Y:S05]  /*1d540*/  BRA.DIV ~URZ, `(.L_x_1450) ;  /* 0x000036a27f007947 */ /* 0x000fea000b800000 */
[----:B------:R2:W3:Y:S02]  /*1d550*/  SHFL.IDX PT, R12, R4, R6, 0x1f ;  /* 0x00001f06040c7589 */ /* 0x0004e400000e0000 */
.L_x_1449:
[----:B------:R-:W-:Y:S05]  /*1d560*/  BSYNC B0 ;  /* 0x0000000000007941 */ /* 0x000fea0003800000 */
.L_x_1448:
        /* <DEDUP_REMOVED lines=67> */
.L_x_1452:
        /* <DEDUP_REMOVED lines=64> */
.L_x_1453:
[----:B------:R-:W-:Y:S05]  /*1dda0*/  BSYNC B0 ;  /* 0x0000000000007941 */ /* 0x000fea0003800000 */
.L_x_1451:
[----:B------:R-:W-:-:S04]  /*1ddb0*/  LOP3.LUT R2, RZ, R2, RZ, 0x33, !PT ;  /* 0x00000002ff027212 */ /* 0x000fc800078e33ff */
[----:B------:R-:W-:Y:S01]  /*1ddc0*/  IADD3 R245, R2, R7, RZ ;  /* 0x0000000702f57210 */ /* 0x000fe20007ffe0ff */
[----:B------:R-:W-:Y:S05]  /*1ddd0*/  BRA `(.L_x_1454) ;  /* 0x0000004000007947 */ /* 0x000fea0003800000 */
.L_x_1442:
[----:B------:R-:W-:Y:S01]  /*1dde0*/  IMAD.MOV.U32 R244, RZ, RZ, R9 ;  /* 0x000000fffff47224 */ /* 0x000fe200078e0009 */
[----:B------:R-:W-:Y:S01]  /*1ddf0*/  MOV R246, RZ ;  /* 0x000000ff00f67202 */ /* 0x000fe20000000f00 */
[----:B------:R-:W-:Y:S01]  /*1de00*/  IMAD.MOV.U32 R245, RZ, RZ, RZ ;  /* 0x000000fffff57224 */ /* 0x000fe200078e00ff */
[----:B------:R-:W-:Y:S02]  /*1de10*/  MOV R247, c[0x0][0x53c] ;  /* 0x00014f0000f77a02 */ /* 0x000fe40000000f00 */
.L_x_1454:
[----:B------:R-:W-:Y:S05]  /*1de20*/  BSYNC B1 ;  /* 0x0000000000017941 */ /* 0x000fea0003800000 */
.L_x_1440:
[----:B------:R-:W-:Y:S01]  /*1de30*/  WARPSYNC 0xffffffff ;  /* 0xffffffff00007948 */ /* 0x000fe20003800000 */
[----:B------:R-:W-:Y:S01]  /*1de40*/  BAR.SYNC.DEFER_BLOCKING 0x4, 0x100 ;  /* 0x0104000000007b1d */ /* 0x000fe20000010000 */
[----:B------:R-:W-:-:S13]  /*1de50*/  ISETP.NE.AND P0, PT, R13, RZ, PT ;  /* 0x000000ff0d00720c */ /* 0x000fda0003f05270 */
[----:B------:R2:W-:Y:S04]  /*1de60*/  @!P0 STS.128 [0x18100], R244 ;  /* 0x018100f4ff008388 */ /* 0x0005e80000000c00 */
[----:B------:R-:W-:Y:S06]  /*1de70*/  BAR.ARV 0x5, 0x100 ;  /* 0x0144000000007b1d */ /* 0x000fec0000002000 */
.L_x_1435:
[----:B-1----:R-:W-:-:S13]  /*1de80*/  ISETP.GE.AND P0, PT, R247, c[0x0][0x53c], PT ;  /* 0x00014f00f7007a0c */ /* 0x002fda0003f06270 */
[----:B--234-:R-:W-:Y:S01]  /*1de90*/  @P0 CALL.REL.NOINC `(.L_x_1455) ;  /* 0x0000001000000944 */ /* 0x01cfe20003c00000 */
[----:B------:R-:W-:Y:S05]  /*1dea0*/  BRA `(.L_x_1456) ;  /* 0xfffe420000007947 */ /* 0x000fea000383ffff */
.L_x_1455:
[----:B------:R-:W-:Y:S05]  /*1deb0*/  EXIT ;  /* 0x000000000000794d */ /* 0x000fea0003800000 */
.L_x_1266:
[----:B------:R-:W-:Y:S01]  /*1dec0*/  IMAD.MOV.U32 R0, RZ, RZ, R5 ;  /* 0x000000ffff007224 */ /* 0x000fe200078e0005 */
[----:B------:R-:W-:Y:S02]  /*1ded0*/  MOV R3, 0x1 ;  /* 0x0000000100037802 */ /* 0x000fe40000000f00 */
[----:B------:R-:W-:Y:S02]  /*1dee0*/  MOV R2, 0x1df00 ;  /* 0x0001df0000027802 */ /* 0x000fe40000000f00 */
[----:B--2---:R-:W-:Y:S05]  /*1def0*/  CALL.REL.NOINC `($__internal_24_$__cuda_sm70_shflsync_up_p) ;  /* 0x00002e1000007944 */ /* 0x004fea0003c00000 */
[----:B------:R-:W-:Y:S01]  /*1df00*/  MOV R0, R4 ;  /* 0x0000000400007202 */ /* 0x000fe20000000f00 */
[----:B------:R-:W-:Y:S05]  /*1df10*/  BRA `(.L_x_1457) ;  /* 0xfffe252000007947 */ /* 0x000fea000383ffff */
.L_x_1267:
[----:B------:R-:W-:Y:S01]  /*1df20*/  IMAD.MOV.U32 R0, RZ, RZ, R5 ;  /* 0x000000ffff007224 */ /* 0x000fe200078e0005 */
[----:B------:R-:W-:Y:S02]  /*1df30*/  MOV R3, 0x2 ;  /* 0x0000000200037802 */ /* 0x000fe40000000f00 */
[----:B------:R-:W-:Y:S02]  /*1df40*/  MOV R2, 0x1df60 ;  /* 0x0001df6000027802 */ /* 0x000fe40000000f00 */
[----:B--2---:R-:W-:Y:S05]  /*1df50*/  CALL.REL.NOINC `($__internal_24_$__cuda_sm70_shflsync_up_p) ;  /* 0x00002db000007944 */ /* 0x004fea0003c00000 */
[----:B------:R-:W-:Y:S01]  /*1df60*/  SEL R4, R4, RZ, P4 ;  /* 0x000000ff04047207 */ /* 0x000fe20002000000 */
[----:B------:R-:W-:Y:S01]  /*1df70*/  IMAD.MOV.U32 R3, RZ, RZ, 0x4 ;  /* 0x00000004ff037424 */ /* 0x000fe200078e00ff */
[----:B------:R-:W-:-:S03]  /*1df80*/  MOV R2, 0x1dfb0 ;  /* 0x0001dfb000027802 */ /* 0x000fc60000000f00 */
[----:B------:R-:W-:Y:S02]  /*1df90*/  IMAD.IADD R0, R5, 0x1, R4 ;  /* 0x0000000105007824 */ /* 0x000fe400078e0204 */
[----:B------:R-:W-:Y:S05]  /*1dfa0*/  CALL.REL.NOINC `($__internal_24_$__cuda_sm70_shflsync_up_p) ;  /* 0x00002d6000007944 */ /* 0x000fea0003c00000 */
        /* <DEDUP_REMOVED lines=10> */
[----:B------:R-:W-:Y:S02]  /*1e050*/  SEL R4, R4, RZ, P1 ;  /* 0x000000ff04047207 */ /* 0x000fe40000800000 */
[----:B------:R-:W-:Y:S02]  /*1e060*/  MOV R3, 0x1f ;  /* 0x0000001f00037802 */ /* 0x000fe40000000f00 */
[----:B------:R-:W-:Y:S01]  /*1e070*/  MOV R2, 0x1e0c0 ;  /* 0x0001e0c000027802 */ /* 0x000fe20000000f00 */
[----:B------:R-:W-:Y:S02]  /*1e080*/  IMAD.IADD R4, R0, 0x1, R4 ;  /* 0x0000000100047824 */ /* 0x000fe400078e0204 */
[----:B------:R-:W-:Y:S02]  /*1e090*/  IMAD.MOV.U32 R0, RZ, RZ, 0x1f ;  /* 0x0000001fff007424 */ /* 0x000fe400078e00ff */
[----:B------:R-:W-:Y:S02]  /*1e0a0*/  IMAD.MOV.U32 R29, RZ, RZ, R4 ;  /* 0x000000ffff1d7224 */ /* 0x000fe400078e0004 */
[----:B------:R-:W-:Y:S05]  /*1e0b0*/  CALL.REL.NOINC `($__internal_23_$__cuda_sm70_shflsync_idx_p) ;  /* 0x00002c0000007944 */ /* 0x000fea0003c00000 */
[----:B------:R-:W-:Y:S05]  /*1e0c0*/  BRA `(.L_x_1458) ;  /* 0xfffe247000007947 */ /* 0x000fea000383ffff */
.L_x_1269:
[----:B------:R-:W-:Y:S02]  /*1e0d0*/  SEL R0, RZ, 0x1, P0 ;  /* 0x00000001ff007807 */ /* 0x000fe40000000000 */
[----:B------:R-:W-:-:S02]  /*1e0e0*/  MOV R2, 0x1e100 ;  /* 0x0001e10000027802 */ /* 0x000fc40000000f00 */
[----:B--2---:R-:W-:Y:S05]  /*1e0f0*/  CALL.REL.NOINC `($__internal_25_$__cuda_sm70_votesync_ballot) ;  /* 0x00002c7000007944 */ /* 0x004fea0003c00000 */
[----:B------:R-:W-:Y:S01]  /*1e100*/  MOV R10, R0 ;  /* 0x00000000000a7202 */ /* 0x000fe20000000f00 */
[----:B------:R-:W-:Y:S05]  /*1e110*/  BRA `(.L_x_1459) ;  /* 0xfffe24b000007947 */ /* 0x000fea000383ffff */
.L_x_1270:
[----:B------:R-:W-:Y:S01]  /*1e120*/  IMAD.MOV.U32 R29, RZ, RZ, R9 ;  /* 0x000000ffff1d7224 */ /* 0x000fe200078e0009 */
[----:B------:R-:W-:Y:S01]  /*1e130*/  MOV R0, R5 ;  /* 0x0000000500007202 */ /* 0x000fe20000000f00 */
[----:B------:R-:W-:Y:S01]  /*1e140*/  IMAD.MOV.U32 R3, RZ, RZ, 0x1f ;  /* 0x0000001fff037424 */ /* 0x000fe200078e00ff */
[----:B------:R-:W-:-:S02]  /*1e150*/  MOV R2, 0x1e170 ;  /* 0x0001e17000027802 */ /* 0x000fc40000000f00 */
[----:B------:R-:W-:Y:S05]  /*1e160*/  CALL.REL.NOINC `($__internal_23_$__cuda_sm70_shflsync_idx_p) ;  /* 0x00002b5000007944 */ /* 0x000fea0003c00000 */
[----:B------:R-:W-:Y:S01]  /*1e170*/  IMAD.MOV.U32 R12, RZ, RZ, R0 ;  /* 0x000000ffff0c7224 */ /* 0x000fe200078e0000 */
[----:B------:R-:W-:Y:S01]  /*1e180*/  MOV R29, R8 ;  /* 0x00000008001d7202 */ /* 0x000fe20000000f00 */
[----:B------:R-:W-:Y:S01]  /*1e190*/  IMAD.MOV.U32 R6, RZ, RZ, RZ ;  /* 0x000000ffff067224 */ /* 0x000fe200078e00ff */
[----:B------:R-:W-:Y:S01]  /*1e1a0*/  MOV R0, R5 ;  /* 0x0000000500007202 */ /* 0x000fe20000000f00 */
[----:B------:R-:W-:Y:S01]  /*1e1b0*/  IMAD.MOV.U32 R3, RZ, RZ, 0x1f ;  /* 0x0000001fff037424 */ /* 0x000fe200078e00ff */
[----:B------:R-:W-:-:S02]  /*1e1c0*/  MOV R2, 0x1e1e0 ;  /* 0x0001e1e000027802 */ /* 0x000fc40000000f00 */
[----:B------:R-:W-:Y:S05]  /*1e1d0*/  CALL.REL.NOINC `($__internal_23_$__cuda_sm70_shflsync_idx_p) ;  /* 0x00002ae000007944 */ /* 0x000fea0003c00000 */
[----:B------:R-:W-:Y:S01]  /*1e1e0*/  MOV R9, R0 ;  /* 0x0000000000097202 */ /* 0x000fe20000000f00 */
[----:B------:R-:W-:Y:S05]  /*1e1f0*/  BRA `(.L_x_1460) ;  /* 0xfffe243000007947 */ /* 0x000fea000383ffff */
.L_x_1273:
[----:B------:R-:W-:Y:S01]  /*1e200*/  IMAD.MOV.U32 R29, RZ, RZ, R4 ;  /* 0x000000ffff1d7224 */ /* 0x000fe200078e0004 */
[----:B------:R-:W-:-:S02]  /*1e210*/  MOV R3, 0x1f ;  /* 0x0000001f00037802 */ /* 0x000fc40000000f00 */
[----:B------:R-:W-:Y:S02]  /*1e220*/  MOV R2, 0x1e240 ;  /* 0x0001e24000027802 */ /* 0x000fe40000000f00 */
[----:B-123--:R-:W-:Y:S05]  /*1e230*/  CALL.REL.NOINC `($__internal_23_$__cuda_sm70_shflsync_idx_p) ;  /* 0x00002a8000007944 */ /* 0x00efea0003c00000 */
[----:B------:R-:W-:Y:S01]  /*1e240*/  MOV R6, R0 ;  /* 0x0000000000067202 */ /* 0x000fe20000000f00 */
[----:B------:R-:W-:Y:S05]  /*1e250*/  BRA `(.L_x_1272) ;  /* 0xfffe243000007947 */ /* 0x000fea000383ffff */
.L_x_1312:
[----:B------:R-:W-:Y:S01]  /*1e260*/  IMAD.MOV.U32 R29, RZ, RZ, R5 ;  /* 0x000000ffff1d7224 */ /* 0x000fe200078e0005 */
[----:B------:R-:W-:Y:S01]  /*1e270*/  MOV R0, RZ ;  /* 0x000000ff00007202 */ /* 0x000fe20000000f00 */
[----:B------:R-:W-:Y:S01]  /*1e280*/  IMAD.MOV.U32 R3, RZ, RZ, 0x181f ;  /* 0x0000181fff037424 */ /* 0x000fe200078e00ff */
[----:B------:R-:W-:Y:S02]  /*1e290*/  MOV R2, 0x1e2b0 ;  /* 0x0001e2b000027802 */ /* 0x000fe40000000f00 */
[----:B-----5:R-:W-:Y:S05]  /*1e2a0*/  CALL.REL.NOINC `($__internal_23_$__cuda_sm70_shflsync_idx_p) ;  /* 0x00002a1000007944 */ /* 0x020fea0003c00000 */
[----:B------:R-:W-:Y:S01]  /*1e2b0*/  MOV R6, R0 ;  /* 0x0000000000067202 */ /* 0x000fe20000000f00 */
[----:B------:R-:W-:Y:S05]  /*1e2c0*/  BRA `(.L_x_1461) ;  /* 0xfffea11000007947 */ /* 0x000fea000383ffff */
.L_x_1313:
[----:B------:R-:W-:Y:S01]  /*1e2d0*/  IMAD.MOV.U32 R29, RZ, RZ, R7 ;  /* 0x000000ffff1d7224 */ /* 0x000fe200078e0007 */
[----:B------:R-:W-:Y:S01]  /*1e2e0*/  MOV R0, RZ ;  /* 0x000000ff00007202 */ /* 0x000fe20000000f00 */
[----:B------:R-:W-:Y:S01]  /*1e2f0*/  IMAD.MOV.U32 R3, RZ, RZ, 0x181f ;  /* 0x0000181fff037424 */ /* 0x000fe200078e00ff */
[----:B------:R-:W-:Y:S02]  /*1e300*/  MOV R2, 0x1e320 ;  /* 0x0001e32000027802 */ /* 0x000fe40000000f00 */
[----:B-12--5:R-:W-:Y:S05]  /*1e310*/  CALL.REL.NOINC `($__internal_23_$__cuda_sm70_shflsync_idx_p) ;  /* 0x000029a000007944 */ /* 0x026fea0003c00000 */
[----:B------:R-:W-:Y:S05]  /*1e320*/  BRA `(.L_x_1462) ;  /* 0xfffea0d000007947 */ /* 0x000fea000383ffff */
.L_x_1316:
[----:B------:R-:W-:Y:S01]  /*1e330*/  IMAD.MOV.U32 R29, RZ, RZ, R5 ;  /* 0x000000ffff1d7224 */ /* 0x000fe200078e0005 */
[----:B----4-:R-:W-:Y:S01]  /*1e340*/  MOV R0, 0x1 ;  /* 0x0000000100007802 */ /* 0x010fe20000000f00 */
[----:B--2---:R-:W-:Y:S01]  /*1e350*/  IMAD.MOV.U32 R3, RZ, RZ, 0x181f ;  /* 0x0000181fff037424 */ /* 0x004fe200078e00ff */
[----:B------:R-:W-:-:S02]  /*1e360*/  MOV R2, 0x1e380 ;  /* 0x0001e38000027802 */ /* 0x000fc40000000f00 */
[----:B-1-3-5:R-:W-:Y:S05]  /*1e370*/  CALL.REL.NOINC `($__internal_23_$__cuda_sm70_shflsync_idx_p) ;  /* 0x0000294000007944 */ /* 0x02afea0003c00000 */
[----:B------:R-:W-:Y:S01]  /*1e380*/  IMAD.MOV.U32 R6, RZ, RZ, R0 ;  /* 0x000000ffff067224 */ /* 0x000fe200078e0000 */
[----:B------:R-:W-:Y:S01]  /*1e390*/  MOV R0, 0x1 ;  /* 0x0000000100007802 */ /* 0x000fe20000000f00 */
[----:B------:R-:W-:Y:S01]  /*1e3a0*/  IMAD.MOV.U32 R29, RZ, RZ, R7 ;  /* 0x000000ffff1d7224 */ /* 0x000fe200078e0007 */
[----:B------:R-:W-:-:S02]  /*1e3b0*/  MOV R3, 0x181f ;  /* 0x0000181f00037802 */ /* 0x000fc40000000f00 */
[----:B------:R-:W-:Y:S02]  /*1e3c0*/  MOV R2, 0x1e3e0 ;  /* 0x0001e3e000027802 */ /* 0x000fe40000000f00 */
[----:B------:R-:W-:Y:S05]  /*1e3d0*/  CALL.REL.NOINC `($__internal_23_$__cuda_sm70_shflsync_idx_p) ;  /* 0x000028e000007944 */ /* 0x000fea0003c00000 */
[----:B------:R-:W-:Y:S05]  /*1e3e0*/  BRA `(.L_x_1463) ;  /* 0xfffea15000007947 */ /* 0x000fea000383ffff */
.L_x_1319:
[----:B------:R-:W-:Y:S01]  /*1e3f0*/  IMAD.MOV.U32 R29, RZ, RZ, R5 ;  /* 0x000000ffff1d7224 */ /* 0x000fe200078e0005 */
[----:B----4-:R-:W-:Y:S01]  /*1e400*/  MOV R0, 0x2 ;  /* 0x0000000200007802 */ /* 0x010fe20000000f00 */
[----:B-1----:R-:W-:Y:S01]  /*1e410*/  IMAD.MOV.U32 R3, RZ, RZ, 0x181f ;  /* 0x0000181fff037424 */ /* 0x002fe200078e00ff */
[----:B------:R-:W-:Y:S02]  /*1e420*/  MOV R2, 0x1e440 ;  /* 0x0001e44000027802 */ /* 0x000fe40000000f00 */
[----:B--23-5:R-:W-:Y:S05]  /*1e430*/  CALL.REL.NOINC `($__internal_23_$__cuda_sm70_shflsync_idx_p) ;  /* 0x0000288000007944 */ /* 0x02cfea0003c00000 */
[----:B------:R-:W-:Y:S01]  /*1e440*/  MOV R6, R0 ;  /* 0x0000000000067202 */ /* 0x000fe20000000f00 */
[----:B------:R-:W-:Y:S05]  /*1e450*/  BRA `(.L_x_1464) ;  /* 0xfffea21000007947 */ /* 0x000fea000383ffff */
.L_x_1320:
[----:B------:R-:W-:Y:S01]  /*1e460*/  IMAD.MOV.U32 R29, RZ, RZ, R7 ;  /* 0x000000ffff1d7224 */ /* 0x000fe200078e0007 */
[----:B----4-:R-:W-:Y:S01]  /*1e470*/  MOV R0, 0x2 ;  /* 0x0000000200007802 */ /* 0x010fe20000000f00 */
[----:B------:R-:W-:Y:S01]  /*1e480*/  IMAD.MOV.U32 R3, RZ, RZ, 0x181f ;  /* 0x0000181fff037424 */ /* 0x000fe200078e00ff */
[----:B------:R-:W-:Y:S02]  /*1e490*/  MOV R2, 0x1e4b0 ;  /* 0x0001e4b000027802 */ /* 0x000fe40000000f00 */
[----:B-123-5:R-:W-:Y:S05]  /*1e4a0*/  CALL.REL.NOINC `($__internal_23_$__cuda_sm70_shflsync_idx_p) ;  /* 0x0000281000007944 */ /* 0x02efea0003c00000 */
[----:B------:R-:W-:Y:S05]  /*1e4b0*/  BRA `(.L_x_1465) ;  /* 0xfffea1d000007947 */ /* 0x000fea000383ffff */
.L_x_1323:
[----:B------:R-:W-:Y:S01]  /*1e4c0*/  IMAD.MOV.U32 R29, RZ, RZ, R5 ;  /* 0x000000ffff1d7224 */ /* 0x000fe200078e0005 */
[----:B-1----:R-:W-:Y:S01]  /*1e4d0*/  MOV R0, 0x3 ;  /* 0x0000000300007802 */ /* 0x002fe20000000f00 */
[----:B------:R-:W-:Y:S01]  /*1e4e0*/  IMAD.MOV.U32 R3, RZ, RZ, 0x181f ;  /* 0x0000181fff037424 */ /* 0x000fe200078e00ff */
[----:B------:R-:W-:-:S02]  /*1e4f0*/  MOV R2, 0x1e510 ;  /* 0x0001e51000027802 */ /* 0x000fc40000000f00 */
[----:B--2345:R-:W-:Y:S05]  /*1e500*/  CALL.REL.NOINC `($__internal_23_$__cuda_sm70_shflsync_idx_p) ;  /* 0x000027b000007944 */ /* 0x03cfea0003c00000 */
[----:B------:R-:W-:Y:S01]  /*1e510*/  IMAD.MOV.U32 R5, RZ, RZ, R0 ;  /* 0x000000ffff057224 */ /* 0x000fe200078e0000 */
[----:B------:R-:W-:Y:S01]  /*1e520*/  MOV R0, 0x3 ;  /* 0x0000000300007802 */ /* 0x000fe20000000f00 */
[----:B------:R-:W-:Y:S01]  /*1e530*/  IMAD.MOV.U32 R29, RZ, RZ, R7 ;  /* 0x000000ffff1d7224 */ /* 0x000fe200078e0007 */
[----:B------:R-:W-:-:S02]  /*1e540*/  MOV R3, 0x181f ;  /* 0x0000181f00037802 */ /* 0x000fc40000000f00 */
[----:B------:R-:W-:Y:S02]  /*1e550*/  MOV R2, 0x1e570 ;  /* 0x0001e57000027802 */ /* 0x000fe40000000f00 */
[----:B------:R-:W-:Y:S05]  /*1e560*/  CALL.REL.NOINC `($__internal_23_$__cuda_sm70_shflsync_idx_p) ;  /* 0x0000275000007944 */ /* 0x000fea0003c00000 */
[----:B------:R-:W-:Y:S05]  /*1e570*/  BRA `(.L_x_1466) ;  /* 0xfffea25000007947 */ /* 0x000fea000383ffff */
.L_x_1370:
[----:B------:R-:W-:Y:S01]  /*1e580*/  IMAD.MOV.U32 R29, RZ, RZ, R5 ;  /* 0x000000ffff1d7224 */ /* 0x000fe200078e0005 */
[----:B------:R-:W-:Y:S01]  /*1e590*/  MOV R0, RZ ;  /* 0x000000ff00007202 */ /* 0x000fe20000000f00 */
[----:B------:R-:W-:Y:S01]  /*1e5a0*/  IMAD.MOV.U32 R3, RZ, RZ, 0x181f ;  /* 0x0000181fff037424 */ /* 0x000fe200078e00ff */
[----:B------:R-:W-:Y:S02]  /*1e5b0*/  MOV R2, 0x1e5d0 ;  /* 0x0001e5d000027802 */ /* 0x000fe40000000f00 */
[----:B------:R-:W-:Y:S05]  /*1e5c0*/  CALL.REL.NOINC `($__internal_23_$__cuda_sm70_shflsync_idx_p) ;  /* 0x000026f000007944 */ /* 0x000fea0003c00000 */
[----:B------:R-:W-:Y:S01]  /*1e5d0*/  MOV R4, R0 ;  /* 0x0000000000047202 */ /* 0x000fe20000000f00 */
[----:B------:R-:W-:Y:S05]  /*1e5e0*/  BRA `(.L_x_1467) ;  /* 0xffff23c000007947 */ /* 0x000fea000383ffff */
.L_x_1371:
[----:B------:R-:W-:Y:S01]  /*1e5f0*/  IMAD.MOV.U32 R29, RZ, RZ, R12 ;  /* 0x000000ffff1d7224 */ /* 0x000fe200078e000c */
[----:B------:R-:W-:Y:S01]  /*1e600*/  MOV R0, RZ ;  /* 0x000000ff00007202 */ /* 0x000fe20000000f00 */
[----:B------:R-:W-:Y:S01]  /*1e610*/  IMAD.MOV.U32 R3, RZ, RZ, 0x181f ;  /* 0x0000181fff037424 */ /* 0x000fe200078e00ff */
[----:B------:R-:W-:Y:S02]  /*1e620*/  MOV R2, 0x1e640 ;  /* 0x0001e64000027802 */ /* 0x000fe40000000f00 */
[----:B-12---:R-:W-:Y:S05]  /*1e630*/  CALL.REL.NOINC `($__internal_23_$__cuda_sm70_shflsync_idx_p) ;  /* 0x0000268000007944 */ /* 0x006fea0003c00000 */
[----:B------:R-:W-:Y:S01]  /*1e640*/  ISETP.GE.AND P2, PT, R202, c[0x0][0x1d4], PT ;  /* 0x00007500ca007a0c */ /* 0x000fe20003f46270 */
[----:B------:R-:W-:Y:S01]  /*1e650*/  IMAD.MOV.U32 R29, RZ, RZ, R5 ;  /* 0x000000ffff1d7224 */ /* 0x000fe200078e0005 */
[----:B------:R-:W-:Y:S02]  /*1e660*/  IADD3 R2, P0, R0, R84, RZ ;  /* 0x0000005400027210 */ /* 0x000fe40007f1e0ff */
[----:B------:R-:W-:-:S02]  /*1e670*/  ISETP.GE.AND P1, PT, R205, c[0x0][0x1d4], PT ;  /* 0x00007500cd007a0c */ /* 0x000fc40003f26270 */
[----:B------:R-:W-:Y:S01]  /*1e680*/  SEL R11, RZ, 0x10, P2 ;  /* 0x00000010ff0b7807 */ /* 0x000fe20001000000 */
[----:B------:R-:W-:Y:S01]  /*1e690*/  IMAD.X R3, R4, 0x1, R87, P0 ;  /* 0x0000000104037824 */ /* 0x000fe200000e0657 */
[----:B------:R-:W-:-:S05]  /*1e6a0*/  SEL R10, RZ, 0x10, P1 ;  /* 0x00000010ff0a7807 */ /* 0x000fca0000800000 */
[----:B------:R-:W-:Y:S01]  /*1e6b0*/  @!PT LDS RZ, [RZ] ;  /* 0x00000000fffff984 */ /* 0x000fe20000000800 */
[----:B------:R-:W-:Y:S01]  /*1e6c0*/  @!PT LDS RZ, [RZ] ;  /* 0x00000000fffff984 */ /* 0x000fe20000000800 */
[----:B------:R-:W-:Y:S01]  /*1e6d0*/  @!PT LDS RZ, [RZ] ;  /* 0x00000000fffff984 */ /* 0x000fe20000000800 */
[----:B------:R1:W-:Y:S02]  /*1e6e0*/  LDGSTS.E.BYPASS.LTC128B.128 [R193+0x6100], [R2.64], !P2 ;  /* 0x0610000002c17fae */ /* 0x0003e4000d101d48 */
[----:B-1----:R-:W-:-:S05]  /*1e6f0*/  IADD3 R2, P0, R0, R85, RZ ;  /* 0x0000005500027210 */ /* 0x002fca0007f1e0ff */
[----:B------:R-:W-:Y:S01]  /*1e700*/  IMAD.X R3, R4, 0x1, R88, P0 ;  /* 0x0000000104037824 */ /* 0x000fe200000e0658 */
[----:B------:R-:W-:-:S04]  /*1e710*/  ISETP.GE.AND P0, PT, R206, c[0x0][0x1d4], PT ;  /* 0x00007500ce007a0c */ /* 0x000fc80003f06270 */
[----:B------:R1:W-:Y:S01]  /*1e720*/  LDGSTS.E.BYPASS.LTC128B.128 [R193+0x8100], [R2.64], !P1 ;  /* 0x0810000002c17fae */ /* 0x0003e2000c901d48 */
[----:B------:R-:W-:Y:S02]  /*1e730*/  SEL R5, RZ, 0x10, P0 ;  /* 0x00000010ff057807 */ /* 0x000fe40000000000 */
[----:B-1----:R-:W-:Y:S01]  /*1e740*/  IADD3 R2, P3, R0, R86, RZ ;  /* 0x0000005600027210 */ /* 0x002fe20007f7e0ff */
[----:B------:R-:W-:-:S04]  /*1e750*/  IMAD.MOV.U32 R0, RZ, RZ, 0x1 ;  /* 0x00000001ff007424 */ /* 0x000fc800078e00ff */
[----:B------:R-:W-:-:S05]  /*1e760*/  IMAD.X R3, R4, 0x1, R89, P3 ;  /* 0x0000000104037824 */ /* 0x000fca00018e0659 */
[----:B------:R1:W-:Y:S02]  /*1e770*/  LDGSTS.E.BYPASS.LTC128B.128 [R193+0xa100], [R2.64], !P0 ;  /* 0x0a10000002c17fae */ /* 0x0003e4000c101d48 */
[----:B-1----:R-:W-:Y:S01]  /*1e780*/  IMAD.MOV.U32 R3, RZ, RZ, 0x181f ;  /* 0x0000181fff037424 */ /* 0x002fe200078e00ff */
[----:B------:R-:W-:Y:S02]  /*1e790*/  MOV R2, 0x1e7b0 ;  /* 0x0001e7b000027802 */ /* 0x000fe40000000f00 */
[----:B------:R-:W-:Y:S05]  /*1e7a0*/  CALL.REL.NOINC `($__internal_23_$__cuda_sm70_shflsync_idx_p) ;  /* 0x0000251000007944 */ /* 0x000fea0003c00000 */
[----:B------:R-:W-:Y:S01]  /*1e7b0*/  IMAD.MOV.U32 R4, RZ, RZ, R0 ;  /* 0x000000ffff047224 */ /* 0x000fe200078e0000 */
[----:B------:R-:W-:Y:S01]  /*1e7c0*/  MOV R0, 0x1 ;  /* 0x0000000100007802 */ /* 0x000fe20000000f00 */
[----:B------:R-:W-:Y:S01]  /*1e7d0*/  IMAD.MOV.U32 R29, RZ, RZ, R12 ;  /* 0x000000ffff1d7224 */ /* 0x000fe200078e000c */
[----:B------:R-:W-:Y:S02]  /*1e7e0*/  MOV R3, 0x181f ;  /* 0x0000181f00037802 */ /* 0x000fe40000000f00 */
[----:B------:R-:W-:Y:S02]  /*1e7f0*/  MOV R2, 0x1e810 ;  /* 0x0001e81000027802 */ /* 0x000fe40000000f00 */
[----:B------:R-:W-:Y:S05]  /*1e800*/  CALL.REL.NOINC `($__internal_23_$__cuda_sm70_shflsync_idx_p) ;  /* 0x000024b000007944 */ /* 0x000fea0003c00000 */
[----:B------:R-:W-:Y:S05]  /*1e810*/  BRA `(.L_x_1468) ;  /* 0xffff22e000007947 */ /* 0x000fea000383ffff */
.L_x_1372:
[----:B------:R-:W-:Y:S01]  /*1e820*/  IMAD.MOV.U32 R29, RZ, RZ, R4 ;  /* 0x000000ffff1d7224 */ /* 0x000fe200078e0004 */
[----:B------:R-:W-:Y:S01]  /*1e830*/  MOV R0, RZ ;  /* 0x000000ff00007202 */ /* 0x000fe20000000f00 */
[----:B------:R-:W-:Y:S01]  /*1e840*/  IMAD.MOV.U32 R3, RZ, RZ, 0x1c1f ;  /* 0x00001c1fff037424 */ /* 0x000fe200078e00ff */
[----:B------:R-:W-:-:S02]  /*1e850*/  MOV R2, 0x1e870 ;  /* 0x0001e87000027802 */ /* 0x000fc40000000f00 */
[----:B------:R-:W-:Y:S05]  /*1e860*/  CALL.REL.NOINC `($__internal_23_$__cuda_sm70_shflsync_idx_p) ;  /* 0x0000245000007944 */ /* 0x000fea0003c00000 */
[----:B------:R-:W-:Y:S05]  /*1e870*/  BRA `(.L_x_1469) ;  /* 0xffff24c000007947 */ /* 0x000fea000383ffff */
.L_x_1373:
[----:B------:R-:W-:Y:S01]  /*1e880*/  IMAD.MOV.U32 R29, RZ, RZ, R4 ;  /* 0x000000ffff1d7224 */ /* 0x000fe200078e0004 */
[----:B------:R-:W-:Y:S01]  /*1e890*/  MOV R0, 0x1 ;  /* 0x0000000100007802 */ /* 0x000fe20000000f00 */
[----:B------:R-:W-:Y:S01]  /*1e8a0*/  IMAD.MOV.U32 R3, RZ, RZ, 0x1c1f ;  /* 0x00001c1fff037424 */ /* 0x000fe200078e00ff */
[----:B------:R-:W-:-:S02]  /*1e8b0*/  MOV R2, 0x1e8d0 ;  /* 0x0001e8d000027802 */ /* 0x000fc40000000f00 */
[----:B-1----:R-:W-:Y:S05]  /*1e8c0*/  CALL.REL.NOINC `($__internal_23_$__cuda_sm70_shflsync_idx_p) ;  /* 0x000023f000007944 */ /* 0x002fea0003c00000 */
[----:B------:R-:W-:Y:S01]  /*1e8d0*/  IMAD.IADD R0, R5, 0x1, R0 ;  /* 0x0000000105007824 */ /* 0x000fe200078e0200 */
[----:B------:R-:W-:-:S04]  /*1e8e0*/  FMNMX.FTZ R3, R8, R9, !PT ;  /* 0x0000000908037209 */ /* 0x000fc80007810000 */
[----:B------:R-:W-:Y:S02]  /*1e8f0*/  IMNMX R0, R6, R0, PT ;  /* 0x0000000006007217 */ /* 0x000fe40003800200 */
[----:B------:R-:W-:Y:S02]  /*1e900*/  FMNMX.FTZ R3, R10, R3, !PT ;  /* 0x000000030a037209 */ /* 0x000fe40007810000 */
[C---:B------:R-:W-:Y:S02]  /*1e910*/  ISETP.GT.AND P0, PT, R0.reuse, RZ, PT ;  /* 0x000000ff0000720c */ /* 0x040fe40003f04270 */
[----:B------:R-:W-:Y:S02]  /*1e920*/  ISETP.GT.AND P2, PT, R0, 0x1, PT ;  /* 0x000000010000780c */ /* 0x000fe40003f44270 */
[----:B------:R-:W-:Y:S02]  /*1e930*/  FSEL R6, R70, -INF , P0 ;  /* 0xff80000046067808 */ /* 0x000fe40000000000 */
        /* <DEDUP_REMOVED lines=24> */
[----:B------:R-:W-:-:S02]  /*1eac0*/  FMNMX.FTZ R0, R6, R7, !PT ;  /* 0x0000000706007209 */ /* 0x000fc40007810000 */
[----:B------:R-:W-:Y:S02]  /*1ead0*/  FMNMX.FTZ R3, R11, R3, !PT ;  /* 0x000000030b037209 */ /* 0x000fe40007810000 */
[----:B------:R-:W-:Y:S02]  /*1eae0*/  FMNMX.FTZ R0, R12, R0, !PT ;  /* 0x000000000c007209 */ /* 0x000fe40007810000 */
[----:B------:R-:W-:Y:S02]  /*1eaf0*/  FMNMX.FTZ R3, R14, R3, !PT ;  /* 0x000000030e037209 */ /* 0x000fe40007810000 */
[----:B------:R-:W-:Y:S02]  /*1eb00*/  FMNMX.FTZ R0, R13, R0, !PT ;  /* 0x000000000d007209 */ /* 0x000fe40007810000 */
[----:B------:R-:W-:Y:S02]  /*1eb10*/  FMNMX.FTZ R3, R15, R3, !PT ;  /* 0x000000030f037209 */ /* 0x000fe40007810000 */
        /* <DEDUP_REMOVED lines=9> */
[----:B------:R-:W-:Y:S02]  /*1ebb0*/  FSEL R72, R30, -INF , P4 ;  /* 0xff8000001e487808 */ /* 0x000fe40002000000 */
[----:B------:R-:W-:Y:S02]  /*1ebc0*/  FMNMX.FTZ R2, R74, R0, !PT ;  /* 0x000000004a027209 */ /* 0x000fe40007810000 */
[----:B------:R-:W-:Y:S02]  /*1ebd0*/  FMNMX.FTZ R0, R81, R3, !PT ;  /* 0x0000000351007209 */ /* 0x000fe40007810000 */
[----:B------:R-:W-:-:S02]  /*1ebe0*/  FMNMX.FTZ R2, R73, R2, !PT ;  /* 0x0000000249027209 */ /* 0x000fc40007810000 */
[----:B------:R-:W-:Y:S02]  /*1ebf0*/  FMNMX.FTZ R0, R80, R0, !PT ;  /* 0x0000000050007209 */ /* 0x000fe40007810000 */
[----:B------:R-:W-:Y:S02]  /*1ec00*/  FSEL R71, R26, -INF , P3 ;  /* 0xff8000001a477808 */ /* 0x000fe40001800000 */
[----:B------:R-:W-:Y:S02]  /*1ec10*/  FMNMX.FTZ R0, R79, R0, !PT ;  /* 0x000000004f007209 */ /* 0x000fe40007810000 */
[----:B------:R-:W-:Y:S02]  /*1ec20*/  FMNMX.FTZ R5, R72, R2, !PT ;  /* 0x0000000248057209 */ /* 0x000fe40007810000 */
[----:B------:R-:W-:Y:S02]  /*1ec30*/  FMNMX.FTZ R0, R78, R0, !PT ;  /* 0x000000004e007209 */ /* 0x000fe40007810000 */
[----:B------:R-:W-:-:S02]  /*1ec40*/  FSEL R70, R25, -INF , P2 ;  /* 0xff80000019467808 */ /* 0x000fc40001000000 */
[----:B------:R-:W-:Y:S02]  /*1ec50*/  FMNMX.FTZ R5, R71, R5, !PT ;  /* 0x0000000547057209 */ /* 0x000fe40007810000 */
[----:B------:R-:W-:Y:S02]  /*1ec60*/  FMNMX.FTZ R0, R77, R0, !PT ;  /* 0x000000004d007209 */ /* 0x000fe40007810000 */
[----:B------:R-:W-:Y:S02]  /*1ec70*/  FSEL R69, R23, -INF , P1 ;  /* 0xff80000017457808 */ /* 0x000fe40000800000 */
[----:B------:R-:W-:Y:S02]  /*1ec80*/  FMNMX.FTZ R5, R70, R5, !PT ;  /* 0x0000000546057209 */ /* 0x000fe40007810000 */
[----:B------:R-:W-:Y:S01]  /*1ec90*/  FMNMX.FTZ R100, R76, R0, !PT ;  /* 0x000000004c647209 */ /* 0x000fe20007810000 */
[----:B------:R-:W-:Y:S01]  /*1eca0*/  IMAD.MOV.U32 R0, RZ, RZ, 0x2 ;  /* 0x00000002ff007424 */ /* 0x000fe200078e00ff */
[----:B------:R-:W-:-:S02]  /*1ecb0*/  FSEL R68, R22, -INF , P0 ;  /* 0xff80000016447808 */ /* 0x000fc40000000000 */
[----:B------:R-:W-:Y:S01]  /*1ecc0*/  FMNMX.FTZ R5, R69, R5, !PT ;  /* 0x0000000545057209 */ /* 0x000fe20007810000 */
[----:B------:R-:W-:Y:S01]  /*1ecd0*/  IMAD.MOV.U32 R4, RZ, RZ, R100 ;  /* 0x000000ffff047224 */ /* 0x000fe200078e0064 */
[----:B------:R-:W-:Y:S02]  /*1ece0*/  MOV R2, 0x1ed10 ;  /* 0x0001ed1000027802 */ /* 0x000fe40000000f00 */
[----:B------:R-:W-:Y:S02]  /*1ecf0*/  FMNMX.FTZ R5, R68, R5, !PT ;  /* 0x0000000544057209 */ /* 0x000fe40007810000 */
[----:B------:R-:W-:Y:S05]  /*1ed00*/  CALL.REL.NOINC `($__internal_22_$__cuda_sm70_shflsync_bfly_p) ;  /* 0x00001f5000007944 */ /* 0x000fea0003c00000 */
[----:B------:R-:W-:Y:S01]  /*1ed10*/  FMNMX.FTZ R100, R100, R0, !PT ;  /* 0x0000000064647209 */ /* 0x000fe20007810000 */
[----:B------:R-:W-:Y:S01]  /*1ed20*/  IMAD.MOV.U32 R0, RZ, RZ, 0x1 ;  /* 0x00000001ff007424 */ /* 0x000fe200078e00ff */
[----:B------:R-:W-:-:S03]  /*1ed30*/  MOV R2, 0x1ed60 ;  /* 0x0001ed6000027802 */ /* 0x000fc60000000f00 */
[----:B------:R-:W-:Y:S02]  /*1ed40*/  IMAD.MOV.U32 R4, RZ, RZ, R100 ;  /* 0x000000ffff047224 */ /* 0x000fe400078e0064 */
[----:B------:R-:W-:Y:S05]  /*1ed50*/  CALL.REL.NOINC `($__internal_22_$__cuda_sm70_shflsync_bfly_p) ;  /* 0x00001f0000007944 */ /* 0x000fea0003c00000 */
[----:B------:R-:W-:Y:S01]  /*1ed60*/  FMNMX.FTZ R100, R100, R0, !PT ;  /* 0x0000000064647209 */ /* 0x000fe20007810000 */
[----:B------:R-:W-:Y:S01]  /*1ed70*/  IMAD.MOV.U32 R4, RZ, RZ, R5 ;  /* 0x000000ffff047224 */ /* 0x000fe200078e0005 */
[----:B------:R-:W-:Y:S01]  /*1ed80*/  MOV R2, 0x1edb0 ;  /* 0x0001edb000027802 */ /* 0x000fe20000000f00 */
[----:B------:R-:W-:Y:S02]  /*1ed90*/  IMAD.MOV.U32 R0, RZ, RZ, 0x2 ;  /* 0x00000002ff007424 */ /* 0x000fe400078e00ff */
[----:B------:R-:W-:Y:S05]  /*1eda0*/  CALL.REL.NOINC `($__internal_22_$__cuda_sm70_shflsync_bfly_p) ;  /* 0x00001eb000007944 */ /* 0x000fea0003c00000 */
[----:B------:R-:W-:Y:S01]  /*1edb0*/  FMNMX.FTZ R4, R5, R0, !PT ;  /* 0x0000000005047209 */ /* 0x000fe20007810000 */
[----:B------:R-:W-:Y:S01]  /*1edc0*/  IMAD.MOV.U32 R0, RZ, RZ, 0x1 ;  /* 0x00000001ff007424 */ /* 0x000fe200078e00ff */
[----:B------:R-:W-:Y:S02]  /*1edd0*/  MOV R2, 0x1edf0 ;  /* 0x0001edf000027802 */ /* 0x000fe40000000f00 */
[----:B------:R-:W-:Y:S05]  /*1ede0*/  CALL.REL.NOINC `($__internal_22_$__cuda_sm70_shflsync_bfly_p) ;  /* 0x00001e7000007944 */ /* 0x000fea0003c00000 */
[----:B------:R-:W-:Y:S01]  /*1edf0*/  MOV R5, R0 ;  /* 0x0000000000057202 */ /* 0x000fe20000000f00 */
[----:B------:R-:W-:Y:S05]  /*1ee00*/  BRA `(.L_x_1470) ;  /* 0xffff25e000007947 */ /* 0x000fea000383ffff */
.L_x_1377:
[----:B------:R-:W-:Y:S01]  /*1ee10*/  MOV R0, RZ ;  /* 0x000000ff00007202 */ /* 0x000fe20000000f00 */
[----:B------:R-:W-:Y:S01]  /*1ee20*/  IMAD.MOV.U32 R29, RZ, RZ, R5 ;  /* 0x000000ffff1d7224 */ /* 0x000fe200078e0005 */
[----:B------:R-:W-:Y:S01]  /*1ee30*/  MOV R2, 0x1ee60 ;  /* 0x0001ee6000027802 */ /* 0x000fe20000000f00 */
[----:B------:R-:W-:Y:S02]  /*1ee40*/  IMAD.MOV.U32 R3, RZ, RZ, 0x181f ;  /* 0x0000181fff037424 */ /* 0x000fe400078e00ff */
[----:B-1234-:R-:W-:Y:S05]  /*1ee50*/  CALL.REL.NOINC `($__internal_23_$__cuda_sm70_shflsync_idx_p) ;  /* 0x00001e6000007944 */ /* 0x01efea0003c00000 */
[----:B------:R-:W-:Y:S01]  /*1ee60*/  MOV R4, R0 ;  /* 0x0000000000047202 */ /* 0x000fe20000000f00 */
[----:B------:R-:W-:-:S05]  /*1ee70*/  BRA `(.L_x_1471) ;  /* 0xffff398000007947 */ /* 0x000fca000383ffff */
.L_x_1378:
[----:B------:R-:W-:Y:S01]  /*1ee80*/  MOV R0, RZ ;  /* 0x000000ff00007202 */ /* 0x000fe20000000f00 */
[----:B------:R-:W-:Y:S01]  /*1ee90*/  IMAD.MOV.U32 R29, RZ, RZ, R13 ;  /* 0x000000ffff1d7224 */ /* 0x000fe200078e000d */
[----:B------:R-:W-:Y:S01]  /*1eea0*/  MOV R2, 0x1eed0 ;  /* 0x0001eed000027802 */ /* 0x000fe20000000f00 */
[----:B------:R-:W-:Y:S02]  /*1eeb0*/  IMAD.MOV.U32 R3, RZ, RZ, 0x181f ;  /* 0x0000181fff037424 */ /* 0x000fe400078e00ff */
[----:B-1234-:R-:W-:Y:S05]  /*1eec0*/  CALL.REL.NOINC `($__internal_23_$__cuda_sm70_shflsync_idx_p) ;  /* 0x00001df000007944 */ /* 0x01efea0003c00000 */
[----:B------:R-:W-:Y:S01]  /*1eed0*/  ISETP.GE.AND P2, PT, R202, c[0x0][0x1d4], PT ;  /* 0x00007500ca007a0c */ /* 0x000fe20003f46270 */
[----:B------:R-:W-:Y:S01]  /*1eee0*/  IMAD.MOV.U32 R29, RZ, RZ, R5 ;  /* 0x000000ffff1d7224 */ /* 0x000fe200078e0005 */
[C---:B------:R-:W-:Y:S02]  /*1eef0*/  IADD3 R2, P0, R0.reuse, R14, RZ ;  /* 0x0000000e00027210 */ /* 0x040fe40007f1e0ff */
[----:B------:R-:W-:Y:S02]  /*1ef00*/  ISETP.GE.AND P1, PT, R205, c[0x0][0x1d4], PT ;  /* 0x00007500cd007a0c */ /* 0x000fe40003f26270 */
[----:B------:R-:W-:Y:S01]  /*1ef10*/  IADD3 R6, P3, R0, R20, RZ ;  /* 0x0000001400067210 */ /* 0x000fe20007f7e0ff */
[----:B------:R-:W-:Y:S01]  /*1ef20*/  IMAD.X R3, R4, 0x1, R15, P0 ;  /* 0x0000000104037824 */ /* 0x000fe200000e060f */
[----:B------:R-:W-:Y:S02]  /*1ef30*/  ISETP.GE.AND P0, PT, R206, c[0x0][0x1d4], PT ;  /* 0x00007500ce007a0c */ /* 0x000fe40003f06270 */
[----:B------:R-:W-:Y:S01]  /*1ef40*/  SEL R5, RZ, 0x10, P2 ;  /* 0x00000010ff057807 */ /* 0x000fe20001000000 */
[----:B------:R-:W-:Y:S01]  /*1ef50*/  IMAD.X R7, R4, 0x1, R21, P3 ;  /* 0x0000000104077824 */ /* 0x000fe200018e0615 */
[----:B------:R-:W-:Y:S01]  /*1ef60*/  SEL R12, RZ, 0x10, P1 ;  /* 0x00000010ff0c7807 */ /* 0x000fe20000800000 */
        /* <DEDUP_REMOVED lines=8> */
[----:B------:R-:W-:Y:S05]  /*1eff0*/  IMAD.X R3, R4, 0x1, R23, P3 ;  /* 0x0000000104037824 */ /* 0x000fea00018e0617 */
[----:B------:R1:W-:Y:S02]  /*1f000*/  LDGSTS.E.BYPASS.LTC128B.128 [R193+0x4100], [R2.64], !P0 ;  /* 0x0410000002c17fae */ /* 0x0003e4000c101d48 */
[----:B-1----:R-:W-:Y:S01]  /*1f010*/  MOV R2, 0x1f040 ;  /* 0x0001f04000027802 */ /* 0x002fe20000000f00 */
[----:B------:R-:W-:Y:S02]  /*1f020*/  IMAD.MOV.U32 R3, RZ, RZ, 0x181f ;  /* 0x0000181fff037424 */ /* 0x000fe400078e00ff */
[----:B------:R-:W-:Y:S05]  /*1f030*/  CALL.REL.NOINC `($__internal_23_$__cuda_sm70_shflsync_idx_p) ;  /* 0x00001c8000007944 */ /* 0x000fea0003c00000 */
[----:B------:R-:W-:Y:S01]  /*1f040*/  MOV R3, 0x181f ;  /* 0x0000181f00037802 */ /* 0x000fe20000000f00 */
[----:B------:R-:W-:Y:S01]  /*1f050*/  IMAD.MOV.U32 R4, RZ, RZ, R0 ;  /* 0x000000ffff047224 */ /* 0x000fe200078e0000 */
[----:B------:R-:W-:Y:S01]  /*1f060*/  MOV R0, 0x1 ;  /* 0x0000000100007802 */ /* 0x000fe20000000f00 */
[----:B------:R-:W-:Y:S01]  /*1f070*/  IMAD.MOV.U32 R29, RZ, RZ, R13 ;  /* 0x000000ffff1d7224 */ /* 0x000fe200078e000d */
[----:B------:R-:W-:Y:S02]  /*1f080*/  MOV R2, 0x1f0a0 ;  /* 0x0001f0a000027802 */ /* 0x000fe40000000f00 */
[----:B------:R-:W-:Y:S05]  /*1f090*/  CALL.REL.NOINC `($__internal_23_$__cuda_sm70_shflsync_idx_p) ;  /* 0x00001c2000007944 */ /* 0x000fea0003c00000 */
[----:B------:R-:W-:-:S05]  /*1f0a0*/  BRA `(.L_x_1472) ;  /* 0xffff38a000007947 */ /* 0x000fca000383ffff */
.L_x_1381:
[----:B------:R-:W-:Y:S01]  /*1f0b0*/  MOV R0, RZ ;  /* 0x000000ff00007202 */ /* 0x000fe20000000f00 */
[----:B------:R-:W-:Y:S01]  /*1f0c0*/  IMAD.MOV.U32 R29, RZ, RZ, R5 ;  /* 0x000000ffff1d7224 */ /* 0x000fe200078e0005 */
[----:B------:R-:W-:Y:S01]  /*1f0d0*/  MOV R2, 0x1f100 ;  /* 0x0001f10000027802 */ /* 0x000fe20000000f00 */
[----:B------:R-:W-:Y:S02]  /*1f0e0*/  IMAD.MOV.U32 R3, RZ, RZ, 0x181f ;  /* 0x0000181fff037424 */ /* 0x000fe400078e00ff */
[----:B-1----:R-:W-:Y:S05]  /*1f0f0*/  CALL.REL.NOINC `($__internal_23_$__cuda_sm70_shflsync_idx_p) ;  /* 0x00001bc000007944 */ /* 0x002fea0003c00000 */
[----:B------:R-:W-:Y:S01]  /*1f100*/  MOV R4, R0 ;  /* 0x0000000000047202 */ /* 0x000fe20000000f00 */
[----:B------:R-:W-:-:S05]  /*1f110*/  BRA `(.L_x_1473) ;  /* 0xffff497000007947 */ /* 0x000fca000383ffff */
.L_x_1382:
[----:B------:R-:W-:Y:S01]  /*1f120*/  MOV R0, RZ ;  /* 0x000000ff00007202 */ /* 0x000fe20000000f00 */
[----:B------:R-:W-:Y:S01]  /*1f130*/  IMAD.MOV.U32 R29, RZ, RZ, R8 ;  /* 0x000000ffff1d7224 */ /* 0x000fe200078e0008 */
[----:B------:R-:W-:Y:S01]  /*1f140*/  MOV R2, 0x1f170 ;  /* 0x0001f17000027802 */ /* 0x000fe20000000f00 */
[----:B------:R-:W-:Y:S02]  /*1f150*/  IMAD.MOV.U32 R3, RZ, RZ, 0x181f ;  /* 0x0000181fff037424 */ /* 0x000fe400078e00ff */
[----:B-123--:R-:W-:Y:S05]  /*1f160*/  CALL.REL.NOINC `($__internal_23_$__cuda_sm70_shflsync_idx_p) ;  /* 0x00001b5000007944 */ /* 0x00efea0003c00000 */
        /* <DEDUP_REMOVED lines=30> */
.L_x_1383:
[----:B------:R-:W-:Y:S01]  /*1f350*/  MOV R0, RZ ;  /* 0x000000ff00007202 */ /* 0x000fe20000000f00 */
[----:B------:R-:W-:Y:S01]  /*1f360*/  IMAD.MOV.U32 R29, RZ, RZ, R4 ;  /* 0x000000ffff1d7224 */ /* 0x000fe200078e0004 */
[----:B-1----:R-:W-:Y:S01]  /*1f370*/  MOV R2, 0x1f3a0 ;  /* 0x0001f3a000027802 */ /* 0x002fe20000000f00 */
[----:B------:R-:W-:Y:S02]  /*1f380*/  IMAD.MOV.U32 R3, RZ, RZ, 0x1c1f ;  /* 0x00001c1fff037424 */ /* 0x000fe400078e00ff */
[----:B------:R-:W-:Y:S05]  /*1f390*/  CALL.REL.NOINC `($__internal_23_$__cuda_sm70_shflsync_idx_p) ;  /* 0x0000192000007944 */ /* 0x000fea0003c00000 */
[----:B------:R-:W-:-:S05]  /*1f3a0*/  BRA `(.L_x_1475) ;  /* 0xffff4a6000007947 */ /* 0x000fca000383ffff */
.L_x_1384:
[----:B------:R-:W-:Y:S01]  /*1f3b0*/  MOV R0, 0x1 ;  /* 0x0000000100007802 */ /* 0x000fe20000000f00 */
[----:B------:R-:W-:Y:S01]  /*1f3c0*/  IMAD.MOV.U32 R29, RZ, RZ, R4 ;  /* 0x000000ffff1d7224 */ /* 0x000fe200078e0004 */
[----:B------:R-:W-:Y:S01]  /*1f3d0*/  MOV R2, 0x1f400 ;  /* 0x0001f40000027802 */ /* 0x000fe20000000f00 */
[----:B------:R-:W-:Y:S02]  /*1f3e0*/  IMAD.MOV.U32 R3, RZ, RZ, 0x1c1f ;  /* 0x00001c1fff037424 */ /* 0x000fe400078e00ff */
[----:B--2---:R-:W-:Y:S05]  /*1f3f0*/  CALL.REL.NOINC `($__internal_23_$__cuda_sm70_shflsync_idx_p) ;  /* 0x000018c000007944 */ /* 0x004fea0003c00000 */
[----:B------:R-:W-:Y:S05]  /*1f400*/  IMAD.IADD R0, R5, 0x1, R0 ;  /* 0x0000000105007824 */ /* 0x000fea00078e0200 */
        /* <DEDUP_REMOVED lines=66> */
[----:B------:R-:W-:Y:S05]  /*1f830*/  CALL.REL.NOINC `($__internal_22_$__cuda_sm70_shflsync_bfly_p) ;  /* 0x0000142000007944 */ /* 0x000fea0003c00000 */
[----:B------:R-:W-:Y:S01]  /*1f840*/  FMNMX.FTZ R4, R4, R0, !PT ;  /* 0x0000000004047209 */ /* 0x000fe20007810000 */
[----:B------:R-:W-:Y:S01]  /*1f850*/  IMAD.MOV.U32 R0, RZ, RZ, 0x1 ;  /* 0x00000001ff007424 */ /* 0x000fe200078e00ff */
[----:B------:R-:W-:Y:S02]  /*1f860*/  MOV R2, 0x1f880 ;  /* 0x0001f88000027802 */ /* 0x000fe40000000f00 */
        /* <DEDUP_REMOVED lines=10> */
[----:B------:R-:W-:-:S05]  /*1f910*/  BRA `(.L_x_1476) ;  /* 0xffff4ba000007947 */ /* 0x000fca000383ffff */
.L_x_1387:
[----:B------:R-:W-:Y:S01]  /*1f920*/  MOV R0, RZ ;  /* 0x000000ff00007202 */ /* 0x000fe20000000f00 */
[----:B------:R-:W-:Y:S01]  /*1f930*/  IMAD.MOV.U32 R29, RZ, RZ, R7 ;  /* 0x000000ffff1d7224 */ /* 0x000fe200078e0007 */
[----:B------:R-:W-:Y:S01]  /*1f940*/  MOV R2, 0x1f970 ;  /* 0x0001f97000027802 */ /* 0x000fe20000000f00 */
[----:B------:R-:W-:Y:S02]  /*1f950*/  IMAD.MOV.U32 R3, RZ, RZ, 0x181f ;  /* 0x0000181fff037424 */ /* 0x000fe400078e00ff */
[----:B-1234-:R-:W-:Y:S05]  /*1f960*/  CALL.REL.NOINC `($__internal_23_$__cuda_sm70_shflsync_idx_p) ;  /* 0x0000135000007944 */ /* 0x01efea0003c00000 */
[----:B------:R-:W-:-:S05]  /*1f970*/  BRA `(.L_x_1477) ;  /* 0xffff651000007947 */ /* 0x000fca000383ffff */
.L_x_1390:
[----:B------:R-:W-:Y:S01]  /*1f980*/  MOV R0, RZ ;  /* 0x000000ff00007202 */ /* 0x000fe20000000f00 */
[----:B------:R-:W-:Y:S01]  /*1f990*/  IMAD.MOV.U32 R29, RZ, RZ, R5 ;  /* 0x000000ffff1d7224 */ /* 0x000fe200078e0005 */
[----:B------:R-:W-:Y:S01]  /*1f9a0*/  MOV R2, 0x1f9d0 ;  /* 0x0001f9d000027802 */ /* 0x000fe20000000f00 */
[----:B------:R-:W-:Y:S02]  /*1f9b0*/  IMAD.MOV.U32 R3, RZ, RZ, 0x181f ;  /* 0x0000181fff037424 */ /* 0x000fe400078e00ff */
[----:B------:R-:W-:Y:S05]  /*1f9c0*/  CALL.REL.NOINC `($__internal_23_$__cuda_sm70_shflsync_idx_p) ;  /* 0x000012f000007944 */ /* 0x000fea0003c00000 */
[----:B------:R-:W-:Y:S01]  /*1f9d0*/  MOV R4, R0 ;  /* 0x0000000000047202 */ /* 0x000fe20000000f00 */
[----:B------:R-:W-:-:S05]  /*1f9e0*/  BRA `(.L_x_1478) ;  /* 0xffff76b000007947 */ /* 0x000fca000383ffff */
.L_x_1391:
[----:B------:R-:W-:Y:S01]  /*1f9f0*/  MOV R0, RZ ;  /* 0x000000ff00007202 */ /* 0x000fe20000000f00 */
[----:B------:R-:W-:Y:S01]  /*1fa00*/  IMAD.MOV.U32 R29, RZ, RZ, R8 ;  /* 0x000000ffff1d7224 */ /* 0x000fe200078e0008 */
[----:B------:R-:W-:Y:S01]  /*1fa10*/  MOV R2, 0x1fa40 ;  /* 0x0001fa4000027802 */ /* 0x000fe20000000f00 */
[----:B------:R-:W-:Y:S02]  /*1fa20*/  IMAD.MOV.U32 R3, RZ, RZ, 0x181f ;  /* 0x0000181fff037424 */ /* 0x000fe400078e00ff */
[----:B-12---:R-:W-:Y:S05]  /*1fa30*/  CALL.REL.NOINC `($__internal_23_$__cuda_sm70_shflsync_idx_p) ;  /* 0x0000128000007944 */ /* 0x006fea0003c00000 */
        /* <DEDUP_REMOVED lines=19> */
[----:B--2---:R-:W-:Y:S05]  /*1fb70*/  CALL.REL.NOINC `($__internal_23_$__cuda_sm70_shflsync_idx_p) ;  /* 0x0000114000007944 */ /* 0x004fea0003c00000 */
[----:B------:R-:W-:Y:S01]  /*1fb80*/  MOV R3, 0x181f ;  /* 0x0000181f00037802 */ /* 0x000fe20000000f00 */
[----:B------:R-:W-:Y:S01]  /*1fb90*/  IMAD.MOV.U32 R4, RZ, RZ, R0 ;  /* 0x000000ffff047224 */ /* 0x000fe200078e0000 */
[----:B------:R-:W-:Y:S01]  /*1fba0*/  MOV R0, 0x1 ;  /* 0x0000000100007802 */ /* 0x000fe20000000f00 */
[----:B------:R-:W-:Y:S01]  /*1fbb0*/  IMAD.MOV.U32 R29, RZ, RZ, R8 ;  /* 0x000000ffff1d7224 */ /* 0x000fe200078e0008 */
[----:B------:R-:W-:Y:S02]  /*1fbc0*/  MOV R2, 0x1fbe0 ;  /* 0x0001fbe000027802 */ /* 0x000fe40000000f00 */
[----:B------:R-:W-:Y:S05]  /*1fbd0*/  CALL.REL.NOINC `($__internal_23_$__cuda_sm70_shflsync_idx_p) ;  /* 0x000010e000007944 */ /* 0x000fea0003c00000 */
[----:B------:R-:W-:-:S05]  /*1fbe0*/  BRA `(.L_x_1479) ;  /* 0xffff75d000007947 */ /* 0x000fca000383ffff */
.L_x_1392:
[----:B------:R-:W-:Y:S02]  /*1fbf0*/  MOV R0, 0x2 ;  /* 0x0000000200007802 */ /* 0x000fe40000000f00 */
        /* <DEDUP_REMOVED lines=16> */
.L_x_1394:
[----:B------:R-:W-:Y:S01]  /*1fd00*/  IMAD.MOV.U32 R4, RZ, RZ, R208 ;  /* 0x000000ffff047224 */ /* 0x000fe200078e00d0 */
[----:B------:R-:W-:-:S02]  /*1fd10*/  MOV R0, 0x2 ;  /* 0x0000000200007802 */ /* 0x000fc40000000f00 */
[----:B------:R-:W-:Y:S02]  /*1fd20*/  MOV R2, 0x1fd40 ;  /* 0x0001fd4000027802 */ /* 0x000fe40000000f00 */
[----:B------:R-:W-:Y:S05]  /*1fd30*/  CALL.REL.NOINC `($__internal_22_$__cuda_sm70_shflsync_bfly_p) ;  /* 0x00000f2000007944 */ /* 0x000fea0003c00000 */
[----:B------:R-:W-:Y:S05]  /*1fd40*/  BRA `(.L_x_1481) ;  /* 0xffff8f4000007947 */ /* 0x000fea000383ffff */
.L_x_1395:
[----:B------:R-:W-:Y:S01]  /*1fd50*/  IMAD.MOV.U32 R4, RZ, RZ, R5 ;  /* 0x000000ffff047224 */ /* 0x000fe200078e0005 */
[----:B------:R-:W-:Y:S02]  /*1fd60*/  MOV R0, 0x1 ;  /* 0x0000000100007802 */ /* 0x000fe40000000f00 */
[----:B------:R-:W-:Y:S02]  /*1fd70*/  MOV R2, 0x1fd90 ;  /* 0x0001fd9000027802 */ /* 0x000fe40000000f00 */
[----:B-1----:R-:W-:Y:S05]  /*1fd80*/  CALL.REL.NOINC `($__internal_22_$__cuda_sm70_shflsync_bfly_p) ;  /* 0x00000ed000007944 */ /* 0x002fea0003c00000 */
[----:B------:R-:W-:Y:S01]  /*1fd90*/  FADD.FTZ R5, R5, R0 ;  /* 0x0000000005057221 */ /* 0x000fe20000010000 */
[----:B------:R-:W-:Y:S02]  /*1fda0*/  MOV R4, R204 ;  /* 0x000000cc00047202 */ /* 0x000fe40000000f00 */
[----:B------:R-:W-:Y:S02]  /*1fdb0*/  MOV R0, 0x2 ;  /* 0x0000000200007802 */ /* 0x000fe40000000f00 */
[----:B------:R-:W-:Y:S02]  /*1fdc0*/  MOV R2, 0x1fde0 ;  /* 0x0001fde000027802 */ /* 0x000fe40000000f00 */
[----:B------:R-:W-:Y:S05]  /*1fdd0*/  CALL.REL.NOINC `($__internal_22_$__cuda_sm70_shflsync_bfly_p) ;  /* 0x00000e8000007944 */ /* 0x000fea0003c00000 */
[----:B------:R-:W-:Y:S01]  /*1fde0*/  FADD.FTZ R4, R204, R0 ;  /* 0x00000000cc047221 */ /* 0x000fe20000010000 */
[----:B------:R-:W-:Y:S02]  /*1fdf0*/  MOV R0, 0x1 ;  /* 0x0000000100007802 */ /* 0x000fe40000000f00 */
[----:B------:R-:W-:-:S02]  /*1fe00*/  MOV R2, 0x1fe20 ;  /* 0x0001fe2000027802 */ /* 0x000fc40000000f00 */
[----:B------:R-:W-:Y:S05]  /*1fe10*/  CALL.REL.NOINC `($__internal_22_$__cuda_sm70_shflsync_bfly_p) ;  /* 0x00000e4000007944 */ /* 0x000fea0003c00000 */
[----:B------:R-:W-:Y:S01]  /*1fe20*/  MOV R3, R0 ;  /* 0x0000000000037202 */ /* 0x000fe20000000f00 */
[----:B------:R-:W-:Y:S05]  /*1fe30*/  BRA `(.L_x_1482) ;  /* 0xffff8ec000007947 */ /* 0x000fea000383ffff */
.L_x_1402:
[----:B-1234-:R-:W-:Y:S01]  /*1fe40*/  IMAD.MOV.U32 R29, RZ, RZ, R6 ;  /* 0x000000ffff1d7224 */ /* 0x01efe200078e0006 */
[----:B------:R-:W-:Y:S01]  /*1fe50*/  MOV R0, RZ ;  /* 0x000000ff00007202 */ /* 0x000fe20000000f00 */
[----:B------:R-:W-:Y:S01]  /*1fe60*/  IMAD.MOV.U32 R3, RZ, RZ, 0x181f ;  /* 0x0000181fff037424 */ /* 0x000fe200078e00ff */
[----:B------:R-:W-:-:S02]  /*1fe70*/  MOV R2, 0x1fe90 ;  /* 0x0001fe9000027802 */ /* 0x000fc40000000f00 */
[----:B------:R-:W-:Y:S05]  /*1fe80*/  CALL.REL.NOINC `($__internal_23_$__cuda_sm70_shflsync_idx_p) ;  /* 0x00000e3000007944 */ /* 0x000fea0003c00000 */
[----:B------:R-:W-:Y:S01]  /*1fe90*/  MOV R8, R0 ;  /* 0x0000000000087202 */ /* 0x000fe20000000f00 */
[----:B------:R-:W-:Y:S05]  /*1fea0*/  BRA `(.L_x_1483) ;  /* 0xffffa66000007947 */ /* 0x000fea000383ffff */
.L_x_1403:
[----:B------:R-:W-:Y:S01]  /*1feb0*/  IMAD.MOV.U32 R29, RZ, RZ, R7 ;  /* 0x000000ffff1d7224 */ /* 0x000fe200078e0007 */
[----:B------:R-:W-:Y:S01]  /*1fec0*/  MOV R0, RZ ;  /* 0x000000ff00007202 */ /* 0x000fe20000000f00 */
[----:B------:R-:W-:Y:S01]  /*1fed0*/  IMAD.MOV.U32 R3, RZ, RZ, 0x181f ;  /* 0x0000181fff037424 */ /* 0x000fe200078e00ff */
[----:B------:R-:W-:-:S02]  /*1fee0*/  MOV R2, 0x1ff00 ;  /* 0x0001ff0000027802 */ /* 0x000fc40000000f00 */
[----:B-12---:R-:W-:Y:S05]  /*1fef0*/  CALL.REL.NOINC `($__internal_23_$__cuda_sm70_shflsync_idx_p) ;  /* 0x00000dc000007944 */ /* 0x006fea0003c00000 */
[----:B------:R-:W-:Y:S05]  /*1ff00*/  BRA `(.L_x_1484) ;  /* 0xffffa62000007947 */ /* 0x000fea000383ffff */
.L_x_1406:
[----:B------:R-:W-:Y:S01]  /*1ff10*/  IMAD.MOV.U32 R29, RZ, RZ, R6 ;  /* 0x000000ffff1d7224 */ /* 0x000fe200078e0006 */
[----:B----4-:R-:W-:Y:S01]  /*1ff20*/  MOV R0, 0x1 ;  /* 0x0000000100007802 */ /* 0x010fe20000000f00 */
[----:B--2---:R-:W-:Y:S01]  /*1ff30*/  IMAD.MOV.U32 R3, RZ, RZ, 0x181f ;  /* 0x0000181fff037424 */ /* 0x004fe200078e00ff */
[----:B------:R-:W-:-:S02]  /*1ff40*/  MOV R2, 0x1ff60 ;  /* 0x0001ff6000027802 */ /* 0x000fc40000000f00 */
[----:B-1-3--:R-:W-:Y:S05]  /*1ff50*/  CALL.REL.NOINC `($__internal_23_$__cuda_sm70_shflsync_idx_p) ;  /* 0x00000d6000007944 */ /* 0x00afea0003c00000 */
[----:B------:R-:W-:Y:S01]  /*1ff60*/  IMAD.MOV.U32 R8, RZ, RZ, R0 ;  /* 0x000000ffff087224 */ /* 0x000fe200078e0000 */
[----:B------:R-:W-:Y:S01]  /*1ff70*/  MOV R0, 0x1 ;  /* 0x0000000100007802 */ /* 0x000fe20000000f00 */
[----:B------:R-:W-:Y:S01]  /*1ff80*/  IMAD.MOV.U32 R29, RZ, RZ, R7 ;  /* 0x000000ffff1d7224 */ /* 0x000fe200078e0007 */
[----:B------:R-:W-:-:S02]  /*1ff90*/  MOV R3, 0x181f ;  /* 0x0000181f00037802 */ /* 0x000fc40000000f00 */
[----:B------:R-:W-:Y:S02]  /*1ffa0*/  MOV R2, 0x1ffc0 ;  /* 0x0001ffc000027802 */ /* 0x000fe40000000f00 */
[----:B------:R-:W-:Y:S05]  /*1ffb0*/  CALL.REL.NOINC `($__internal_23_$__cuda_sm70_shflsync_idx_p) ;  /* 0x00000d0000007944 */ /* 0x000fea0003c00000 */
[----:B------:R-:W-:Y:S05]  /*1ffc0*/  BRA `(.L_x_1485) ;  /* 0xffffa69000007947 */ /* 0x000fea000383ffff */
.L_x_1409:
[----:B------:R-:W-:Y:S01]  /*1ffd0*/  IMAD.MOV.U32 R29, RZ, RZ, R6 ;  /* 0x000000ffff1d7224 */ /* 0x000fe200078e0006 */
[----:B----4-:R-:W-:Y:S01]  /*1ffe0*/  MOV R0, 0x2 ;  /* 0x0000000200007802 */ /* 0x010fe20000000f00 */
[----:B-1----:R-:W-:Y:S01]  /*1fff0*/  IMAD.MOV.U32 R3, RZ, RZ, 0x181f ;  /* 0x0000181fff037424 */ /* 0x002fe200078e00ff */
[----:B------:R-:W-:Y:S02]  /*20000*/  MOV R2, 0x20020 ;  /* 0x0002002000027802 */ /* 0x000fe40000000f00 */
[----:B--23--:R-:W-:Y:S05]  /*20010*/  CALL.REL.NOINC `($__internal_23_$__cuda_sm70_shflsync_idx_p) ;  /* 0x00000ca000007944 */ /* 0x00cfea0003c00000 */
[----:B------:R-:W-:Y:S01]  /*20020*/  MOV R8, R0 ;  /* 0x0000000000087202 */ /* 0x000fe20000000f00 */
[----:B------:R-:W-:Y:S05]  /*20030*/  BRA `(.L_x_1486) ;  /* 0xffffa75000007947 */ /* 0x000fea000383ffff */
.L_x_1410:
[----:B------:R-:W-:Y:S01]  /*20040*/  IMAD.MOV.U32 R29, RZ, RZ, R7 ;  /* 0x000000ffff1d7224 */ /* 0x000fe200078e0007 */
[----:B----4-:R-:W-:Y:S01]  /*20050*/  MOV R0, 0x2 ;  /* 0x0000000200007802 */ /* 0x010fe20000000f00 */
[----:B------:R-:W-:Y:S01]  /*20060*/  IMAD.MOV.U32 R3, RZ, RZ, 0x181f ;  /* 0x0000181fff037424 */ /* 0x000fe200078e00ff */
[----:B------:R-:W-:Y:S02]  /*20070*/  MOV R2, 0x20090 ;  /* 0x0002009000027802 */ /* 0x000fe40000000f00 */
[----:B-123--:R-:W-:Y:S05]  /*20080*/  CALL.REL.NOINC `($__internal_23_$__cuda_sm70_shflsync_idx_p) ;  /* 0x00000c3000007944 */ /* 0x00efea0003c00000 */
[----:B------:R-:W-:Y:S05]  /*20090*/  BRA `(.L_x_1487) ;  /* 0xffffa71000007947 */ /* 0x000fea000383ffff */
.L_x_1413:
[----:B------:R-:W-:Y:S01]  /*200a0*/  IMAD.MOV.U32 R29, RZ, RZ, R6 ;  /* 0x000000ffff1d7224 */ /* 0x000fe200078e0006 */
[----:B-1----:R-:W-:Y:S01]  /*200b0*/  MOV R0, 0x3 ;  /* 0x0000000300007802 */ /* 0x002fe20000000f00 */
[----:B------:R-:W-:Y:S01]  /*200c0*/  IMAD.MOV.U32 R3, RZ, RZ, 0x181f ;  /* 0x0000181fff037424 */ /* 0x000fe200078e00ff */
[----:B------:R-:W-:-:S02]  /*200d0*/  MOV R2, 0x200f0 ;  /* 0x000200f000027802 */ /* 0x000fc40000000f00 */
[----:B--234-:R-:W-:Y:S05]  /*200e0*/  CALL.REL.NOINC `($__internal_23_$__cuda_sm70_shflsync_idx_p) ;  /* 0x00000bd000007944 */ /* 0x01cfea0003c00000 */
[----:B------:R-:W-:Y:S01]  /*200f0*/  IMAD.MOV.U32 R6, RZ, RZ, R0 ;  /* 0x000000ffff067224 */ /* 0x000fe200078e0000 */
[----:B------:R-:W-:Y:S01]  /*20100*/  MOV R0, 0x3 ;  /* 0x0000000300007802 */ /* 0x000fe20000000f00 */
[----:B------:R-:W-:Y:S01]  /*20110*/  IMAD.MOV.U32 R29, RZ, RZ, R7 ;  /* 0x000000ffff1d7224 */ /* 0x000fe200078e0007 */
[----:B------:R-:W-:-:S02]  /*20120*/  MOV R3, 0x181f ;  /* 0x0000181f00037802 */ /* 0x000fc40000000f00 */
[----:B------:R-:W-:Y:S02]  /*20130*/  MOV R2, 0x20150 ;  /* 0x0002015000027802 */ /* 0x000fe40000000f00 */
[----:B------:R-:W-:Y:S05]  /*20140*/  CALL.REL.NOINC `($__internal_23_$__cuda_sm70_shflsync_idx_p) ;  /* 0x00000b7000007944 */ /* 0x000fea0003c00000 */
[----:B------:R-:W-:Y:S05]  /*20150*/  BRA `(.L_x_1488) ;  /* 0xffffa79000007947 */ /* 0x000fea000383ffff */
.L_x_1415:
[----:B------:R-:W-:Y:S01]  /*20160*/  IMAD.MOV.U32 R29, RZ, RZ, R5 ;  /* 0x000000ffff1d7224 */ /* 0x000fe200078e0005 */
[----:B------:R-:W-:Y:S01]  /*20170*/  MOV R0, RZ ;  /* 0x000000ff00007202 */ /* 0x000fe20000000f00 */
[----:B------:R-:W-:Y:S01]  /*20180*/  IMAD.MOV.U32 R3, RZ, RZ, 0x1c1f ;  /* 0x00001c1fff037424 */ /* 0x000fe200078e00ff */
[----:B------:R-:W-:Y:S02]  /*20190*/  MOV R2, 0x201b0 ;  /* 0x000201b000027802 */ /* 0x000fe40000000f00 */
[----:B--2---:R-:W-:Y:S05]  /*201a0*/  CALL.REL.NOINC `($__internal_23_$__cuda_sm70_shflsync_idx_p) ;  /* 0x00000b1000007944 */ /* 0x004fea0003c00000 */
[----:B------:R-:W-:Y:S01]  /*201b0*/  MOV R4, R0 ;  /* 0x0000000000047202 */ /* 0x000fe20000000f00 */
[----:B------:R-:W-:Y:S05]  /*201c0*/  BRA `(.L_x_1489) ;  /* 0xffffaa6000007947 */ /* 0x000fea000383ffff */
.L_x_1416:
[----:B------:R-:W-:Y:S01]  /*201d0*/  IMAD.MOV.U32 R29, RZ, RZ, R12 ;  /* 0x000000ffff1d7224 */ /* 0x000fe200078e000c */
[----:B------:R-:W-:Y:S01]  /*201e0*/  MOV R0, RZ ;  /* 0x000000ff00007202 */ /* 0x000fe20000000f00 */
[----:B------:R-:W-:Y:S01]  /*201f0*/  IMAD.MOV.U32 R3, RZ, RZ, 0x1c1f ;  /* 0x00001c1fff037424 */ /* 0x000fe200078e00ff */
[----:B------:R-:W-:Y:S02]  /*20200*/  MOV R2, 0x20220 ;  /* 0x0002022000027802 */ /* 0x000fe40000000f00 */
[----:B-123--:R-:W-:Y:S05]  /*20210*/  CALL.REL.NOINC `($__internal_23_$__cuda_sm70_shflsync_idx_p) ;  /* 0x00000aa000007944 */ /* 0x00efea0003c00000 */
[----:B------:R-:W-:Y:S05]  /*20220*/  BRA `(.L_x_1490) ;  /* 0xffffaa2000007947 */ /* 0x000fea000383ffff */
.L_x_1419:
[----:B------:R-:W-:Y:S01]  /*20230*/  IMAD.MOV.U32 R29, RZ, RZ, R5 ;  /* 0x000000ffff1d7224 */ /* 0x000fe200078e0005 */
[----:B-1----:R-:W-:Y:S01]  /*20240*/  MOV R0, 0x1 ;  /* 0x0000000100007802 */ /* 0x002fe20000000f00 */
[----:B---3--:R-:W-:Y:S01]  /*20250*/  IMAD.MOV.U32 R3, RZ, RZ, 0x1c1f ;  /* 0x00001c1fff037424 */ /* 0x008fe200078e00ff */
[----:B------:R-:W-:-:S02]  /*20260*/  MOV R2, 0x20280 ;  /* 0x0002028000027802 */ /* 0x000fc40000000f00 */
[----:B--2-4-:R-:W-:Y:S05]  /*20270*/  CALL.REL.NOINC `($__internal_23_$__cuda_sm70_shflsync_idx_p) ;  /* 0x00000a4000007944 */ /* 0x014fea0003c00000 */
[----:B------:R-:W-:Y:S01]  /*20280*/  IMAD.MOV.U32 R4, RZ, RZ, R0 ;  /* 0x000000ffff047224 */ /* 0x000fe200078e0000 */
[----:B------:R-:W-:Y:S01]  /*20290*/  MOV R0, 0x1 ;  /* 0x0000000100007802 */ /* 0x000fe20000000f00 */
[----:B------:R-:W-:Y:S01]  /*202a0*/  IMAD.MOV.U32 R29, RZ, RZ, R12 ;  /* 0x000000ffff1d7224 */ /* 0x000fe200078e000c */
[----:B------:R-:W-:-:S02]  /*202b0*/  MOV R3, 0x1c1f ;  /* 0x00001c1f00037802 */ /* 0x000fc40000000f00 */
[----:B------:R-:W-:Y:S02]  /*202c0*/  MOV R2, 0x202e0 ;  /* 0x000202e000027802 */ /* 0x000fe40000000f00 */
[----:B------:R-:W-:Y:S05]  /*202d0*/  CALL.REL.NOINC `($__internal_23_$__cuda_sm70_shflsync_idx_p) ;  /* 0x000009e000007944 */ /* 0x000fea0003c00000 */
[----:B------:R-:W-:Y:S05]  /*202e0*/  BRA `(.L_x_1491) ;  /* 0xffffb42000007947 */ /* 0x000fea000383ffff */
.L_x_1423:
[----:B------:R-:W-:Y:S01]  /*202f0*/  IMAD.MOV.U32 R29, RZ, RZ, R6 ;  /* 0x000000ffff1d7224 */ /* 0x000fe200078e0006 */
[----:B------:R-:W-:Y:S01]  /*20300*/  MOV R0, RZ ;  /* 0x000000ff00007202 */ /* 0x000fe20000000f00 */
[----:B------:R-:W-:Y:S01]  /*20310*/  IMAD.MOV.U32 R3, RZ, RZ, 0x181f ;  /* 0x0000181fff037424 */ /* 0x000fe200078e00ff */
[----:B------:R-:W-:Y:S02]  /*20320*/  MOV R2, 0x20340 ;  /* 0x0002034000027802 */ /* 0x000fe40000000f00 */
[----:B------:R-:W-:Y:S05]  /*20330*/  CALL.REL.NOINC `($__internal_23_$__cuda_sm70_shflsync_idx_p) ;  /* 0x0000098000007944 */ /* 0x000fea0003c00000 */
[----:B------:R-:W-:Y:S01]  /*20340*/  MOV R8, R0 ;  /* 0x0000000000087202 */ /* 0x000fe20000000f00 */
[----:B------:R-:W-:Y:S05]  /*20350*/  BRA `(.L_x_1492) ;  /* 0xffffc66000007947 */ /* 0x000fea000383ffff */
.L_x_1424:
[----:B------:R-:W-:Y:S01]  /*20360*/  IMAD.MOV.U32 R29, RZ, RZ, R7 ;  /* 0x000000ffff1d7224 */ /* 0x000fe200078e0007 */
[----:B------:R-:W-:Y:S01]  /*20370*/  MOV R0, RZ ;  /* 0x000000ff00007202 */ /* 0x000fe20000000f00 */
[----:B------:R-:W-:Y:S01]  /*20380*/  IMAD.MOV.U32 R3, RZ, RZ, 0x181f ;  /* 0x0000181fff037424 */ /* 0x000fe200078e00ff */
[----:B------:R-:W-:Y:S02]  /*20390*/  MOV R2, 0x203b0 ;  /* 0x000203b000027802 */ /* 0x000fe40000000f00 */
[----:B-12---:R-:W-:Y:S05]  /*203a0*/  CALL.REL.NOINC `($__internal_23_$__cuda_sm70_shflsync_idx_p) ;  /* 0x0000091000007944 */ /* 0x006fea0003c00000 */
[----:B------:R-:W-:Y:S05]  /*203b0*/  BRA `(.L_x_1493) ;  /* 0xffffc62000007947 */ /* 0x000fea000383ffff */
.L_x_1427:
        /* <DEDUP_REMOVED lines=12> */
.L_x_1430:
[----:B------:R-:W-:Y:S01]  /*20480*/  IMAD.MOV.U32 R29, RZ, RZ, R6 ;  /* 0x000000ffff1d7224 */ /* 0x000fe200078e0006 */
[----:B----4-:R-:W-:Y:S01]  /*20490*/  MOV R0, 0x2 ;  /* 0x0000000200007802 */ /* 0x010fe20000000f00 */
[----:B-1----:R-:W-:Y:S01]  /*204a0*/  IMAD.MOV.U32 R3, RZ, RZ, 0x181f ;  /* 0x0000181fff037424 */ /* 0x002fe200078e00ff */
[----:B------:R-:W-:Y:S02]  /*204b0*/  MOV R2, 0x204d0 ;  /* 0x000204d000027802 */ /* 0x000fe40000000f00 */
[----:B--23--:R-:W-:Y:S05]  /*204c0*/  CALL.REL.NOINC `($__internal_23_$__cuda_sm70_shflsync_idx_p) ;  /* 0x000007f000007944 */ /* 0x00cfea0003c00000 */
[----:B------:R-:W-:Y:S01]  /*204d0*/  MOV R8, R0 ;  /* 0x0000000000087202 */ /* 0x000fe20000000f00 */
[----:B------:R-:W-:Y:S05]  /*204e0*/  BRA `(.L_x_1495) ;  /* 0xffffc76000007947 */ /* 0x000fea000383ffff */
.L_x_1431:
[----:B------:R-:W-:Y:S01]  /*204f0*/  IMAD.MOV.U32 R29, RZ, RZ, R7 ;  /* 0x000000ffff1d7224 */ /* 0x000fe200078e0007 */
[----:B----4-:R-:W-:Y:S01]  /*20500*/  MOV R0, 0x2 ;  /* 0x0000000200007802 */ /* 0x010fe20000000f00 */
[----:B------:R-:W-:Y:S01]  /*20510*/  IMAD.MOV.U32 R3, RZ, RZ, 0x181f ;  /* 0x0000181fff037424 */ /* 0x000fe200078e00ff */
[----:B------:R-:W-:Y:S02]  /*20520*/  MOV R2, 0x20540 ;  /* 0x0002054000027802 */ /* 0x000fe40000000f00 */
[----:B-123--:R-:W-:Y:S05]  /*20530*/  CALL.REL.NOINC `($__internal_23_$__cuda_sm70_shflsync_idx_p) ;  /* 0x0000078000007944 */ /* 0x00efea0003c00000 */
[----:B------:R-:W-:Y:S05]  /*20540*/  BRA `(.L_x_1496) ;  /* 0xffffc72000007947 */ /* 0x000fea000383ffff */
.L_x_1434:
        /* <DEDUP_REMOVED lines=11> */
[----:B------:R-:W-:Y:S01]  /*20600*/  MOV R7, R0 ;  /* 0x0000000000077202 */ /* 0x000fe20000000f00 */
[----:B------:R-:W-:Y:S05]  /*20610*/  BRA `(.L_x_1497) ;  /* 0xffffc79000007947 */ /* 0x000fea000383ffff */
.L_x_1436:
[----:B------:R-:W-:Y:S01]  /*20620*/  IMAD.MOV.U32 R29, RZ, RZ, R28 ;  /* 0x000000ffff1d7224 */ /* 0x000fe200078e001c */
[----:B------:R-:W-:Y:S01]  /*20630*/  MOV R0, RZ ;  /* 0x000000ff00007202 */ /* 0x000fe20000000f00 */
[----:B------:R-:W-:Y:S01]  /*20640*/  IMAD.MOV.U32 R3, RZ, RZ, 0x1f ;  /* 0x0000001fff037424 */ /* 0x000fe200078e00ff */
[----:B------:R-:W-:Y:S02]  /*20650*/  MOV R2, 0x20670 ;  /* 0x0002067000027802 */ /* 0x000fe40000000f00 */
[----:B-12-4-:R-:W-:Y:S05]  /*20660*/  CALL.REL.NOINC `($__internal_23_$__cuda_sm70_shflsync_idx_p) ;  /* 0x0000065000007944 */ /* 0x016fea0003c00000 */
[----:B------:R-:W-:Y:S01]  /*20670*/  MOV R9, R0 ;  /* 0x0000000000097202 */ /* 0x000fe20000000f00 */
[----:B------:R-:W-:Y:S05]  /*20680*/  BRA `(.L_x_1498) ;  /* 0xffffc8f000007947 */ /* 0x000fea000383ffff */
.L_x_1437:
[----:B------:R-:W-:Y:S01]  /*20690*/  IMAD.MOV.U32 R29, RZ, RZ, R28 ;  /* 0x000000ffff1d7224 */ /* 0x000fe200078e001c */
[----:B------:R-:W-:Y:S01]  /*206a0*/  MOV R0, 0x1 ;  /* 0x0000000100007802 */ /* 0x000fe20000000f00 */
[----:B------:R-:W-:Y:S01]  /*206b0*/  IMAD.MOV.U32 R3, RZ, RZ, 0x1f ;  /* 0x0000001fff037424 */ /* 0x000fe200078e00ff */
[----:B------:R-:W-:Y:S02]  /*206c0*/  MOV R2, 0x206e0 ;  /* 0x000206e000027802 */ /* 0x000fe40000000f00 */
[----:B-1234-:R-:W-:Y:S05]  /*206d0*/  CALL.REL.NOINC `($__internal_23_$__cuda_sm70_shflsync_idx_p) ;  /* 0x000005e000007944 */ /* 0x01efea0003c00000 */
[----:B------:R-:W-:Y:S01]  /*206e0*/  MOV R6, R0 ;  /* 0x0000000000067202 */ /* 0x000fe20000000f00 */
[----:B------:R-:W-:Y:S05]  /*206f0*/  BRA `(.L_x_1499) ;  /* 0xffffc8a000007947 */ /* 0x000fea000383ffff */
.L_x_1438:
[----:B------:R-:W-:Y:S02]  /*20700*/  MOV R3, 0x1 ;  /* 0x0000000100037802 */ /* 0x000fe40000000f00 */
[----:B------:R-:W-:-:S02]  /*20710*/  MOV R2, 0x20730 ;  /* 0x0002073000027802 */ /* 0x000fc40000000f00 */
[----:B---3--:R-:W-:Y:S05]  /*20720*/  CALL.REL.NOINC `($__internal_24_$__cuda_sm70_shflsync_up_p) ;  /* 0x000005e000007944 */ /* 0x008fea0003c00000 */
[----:B------:R-:W-:Y:S05]  /*20730*/  BRA `(.L_x_1500) ;  /* 0xffffc98000007947 */ /* 0x000fea000383ffff */
.L_x_1439:
[----:B------:R-:W-:Y:S02]  /*20740*/  MOV R3, 0x2 ;  /* 0x0000000200037802 */ /* 0x000fe40000000f00 */
[----:B------:R-:W-:-:S02]  /*20750*/  MOV R2, 0x20770 ;  /* 0x0002077000027802 */ /* 0x000fc40000000f00 */
[----:B---3--:R-:W-:Y:S05]  /*20760*/  CALL.REL.NOINC `($__internal_24_$__cuda_sm70_shflsync_up_p) ;  /* 0x000005a000007944 */ /* 0x008fea0003c00000 */
        /* <DEDUP_REMOVED lines=23> */
.L_x_1443:
[----:B------:R-:W-:Y:S02]  /*208e0*/  MOV R3, 0x1 ;  /* 0x0000000100037802 */ /* 0x000fe40000000f00 */
[----:B------:R-:W-:-:S02]  /*208f0*/  MOV R2, 0x20910 ;  /* 0x0002091000027802 */ /* 0x000fc40000000f00 */
[----:B---3--:R-:W-:Y:S05]  /*20900*/  CALL.REL.NOINC `($__internal_24_$__cuda_sm70_shflsync_up_p) ;  /* 0x0000040000007944 */ /* 0x008fea0003c00000 */
[----:B------:R-:W-:Y:S01]  /*20910*/  MOV R2, R4 ;  /* 0x0000000400027202 */ /* 0x000fe20000000f00 */
[----:B------:R-:W-:Y:S05]  /*20920*/  BRA `(.L_x_1502) ;  /* 0xffffc9f000007947 */ /* 0x000fea000383ffff */
.L_x_1444:
        /* <DEDUP_REMOVED lines=26> */
.L_x_1446:
[----:B------:R-:W-:Y:S02]  /*20ad0*/  SEL R0, RZ, 0x1, P0 ;  /* 0x00000001ff007807 */ /* 0x000fe40000000000 */
[----:B------:R-:W-:-:S02]  /*20ae0*/  MOV R2, 0x20b00 ;  /* 0x00020b0000027802 */ /* 0x000fc40000000f00 */
[----:B-1-3--:R-:W-:Y:S05]  /*20af0*/  CALL.REL.NOINC `($__internal_25_$__cuda_sm70_votesync_ballot) ;  /* 0x0000027000007944 */ /* 0x00afea0003c00000 */
[----:B------:R-:W-:Y:S01]  /*20b00*/  MOV R10, R0 ;  /* 0x00000000000a7202 */ /* 0x000fe20000000f00 */
[----:B------:R-:W-:Y:S05]  /*20b10*/  BRA `(.L_x_1504) ;  /* 0xffffc99000007947 */ /* 0x000fea000383ffff */
.L_x_1447:
[----:B------:R-:W-:Y:S01]  /*20b20*/  IMAD.MOV.U32 R29, RZ, RZ, R7 ;  /* 0x000000ffff1d7224 */ /* 0x000fe200078e0007 */
[----:B------:R-:W-:Y:S01]  /*20b30*/  MOV R0, R6 ;  /* 0x0000000600007202 */ /* 0x000fe20000000f00 */
[----:B------:R-:W-:Y:S01]  /*20b40*/  IMAD.MOV.U32 R3, RZ, RZ, 0x1f ;  /* 0x0000001fff037424 */ /* 0x000fe200078e00ff */
[----:B------:R-:W-:-:S02]  /*20b50*/  MOV R2, 0x20b70 ;  /* 0x00020b7000027802 */ /* 0x000fc40000000f00 */
[----:B-1-3--:R-:W-:Y:S05]  /*20b60*/  CALL.REL.NOINC `($__internal_23_$__cuda_sm70_shflsync_idx_p) ;  /* 0x0000015000007944 */ /* 0x00afea0003c00000 */
[----:B------:R-:W-:Y:S01]  /*20b70*/  IMAD.MOV.U32 R7, RZ, RZ, R0 ;  /* 0x000000ffff077224 */ /* 0x000fe200078e0000 */
[----:B------:R-:W-:Y:S01]  /*20b80*/  MOV R0, R6 ;  /* 0x0000000600007202 */ /* 0x000fe20000000f00 */
[----:B------:R-:W-:Y:S01]  /*20b90*/  IMAD.MOV.U32 R29, RZ, RZ, R8 ;  /* 0x000000ffff1d7224 */ /* 0x000fe200078e0008 */
[----:B------:R-:W-:-:S02]  /*20ba0*/  MOV R3, 0x1f ;  /* 0x0000001f00037802 */ /* 0x000fc40000000f00 */
[----:B------:R-:W-:Y:S02]  /*20bb0*/  MOV R2, 0x20bd0 ;  /* 0x00020bd000027802 */ /* 0x000fe40000000f00 */
[----:B------:R-:W-:Y:S05]  /*20bc0*/  CALL.REL.NOINC `($__internal_23_$__cuda_sm70_shflsync_idx_p) ;  /* 0x000000f000007944 */ /* 0x000fea0003c00000 */
[----:B------:R-:W-:Y:S01]  /*20bd0*/  MOV R5, R0 ;  /* 0x0000000000057202 */ /* 0x000fe20000000f00 */
[----:B------:R-:W-:Y:S05]  /*20be0*/  BRA `(.L_x_1505) ;  /* 0xffffc91000007947 */ /* 0x000fea000383ffff */
.L_x_1450:
[----:B------:R-:W-:Y:S01]  /*20bf0*/  IMAD.MOV.U32 R29, RZ, RZ, R4 ;  /* 0x000000ffff1d7224 */ /* 0x000fe200078e0004 */
[----:B------:R-:W-:Y:S01]  /*20c00*/  MOV R0, R6 ;  /* 0x0000000600007202 */ /* 0x000fe20000000f00 */
[----:B------:R-:W-:Y:S01]  /*20c10*/  IMAD.MOV.U32 R3, RZ, RZ, 0x1f ;  /* 0x0000001fff037424 */ /* 0x000fe200078e00ff */
[----:B------:R-:W-:Y:S02]  /*20c20*/  MOV R2, 0x20c40 ;  /* 0x00020c4000027802 */ /* 0x000fe40000000f00 */
[----:B-1-34-:R-:W-:Y:S05]  /*20c30*/  CALL.REL.NOINC `($__internal_23_$__cuda_sm70_shflsync_idx_p) ;  /* 0x0000008000007944 */ /* 0x01afea0003c00000 */
[----:B------:R-:W-:Y:S01]  /*20c40*/  MOV R12, R0 ;  /* 0x00000000000c7202 */ /* 0x000fe20000000f00 */
[----:B------:R-:W-:Y:S05]  /*20c50*/  BRA `(.L_x_1449) ;  /* 0xffffc90000007947 */ /* 0x000fea000383ffff */
        .weak           $__internal_22_$__cuda_sm70_shflsync_bfly_p
        .type           $__internal_22_$__cuda_sm70_shflsync_bfly_p,@function
        .size           $__internal_22_$__cuda_sm70_shflsync_bfly_p,($__internal_23_$__cuda_sm70_shflsync_idx_p - $__internal_22_$__cuda_sm70_shflsync_bfly_p)
$__internal_22_$__cuda_sm70_shflsync_bfly_p:
[----:B------:R-:W-:Y:S02]  /*20c60*/  MOV R150, 0xffffffff ;  /* 0xffffffff00967802 */ /* 0x000fe40000000f00 */
[----:B------:R-:W-:Y:S02]  /*20c70*/  MOV R3, 0x1f ;  /* 0x0000001f00037802 */ /* 0x000fe40000000f00 */
[----:B------:R-:W-:Y:S04]  /*20c80*/  WARPSYNC R150 ;  /* 0x0000009600007348 */ /* 0x000fe80003800000 */
[----:B------:R1:W2:Y:S02]  /*20c90*/  SHFL.BFLY PT, R0, R4, R0, R3 ;  /* 0x0c00000004007389 */ /* 0x0002a400000e0003 */
[----:B-1----:R-:W-:-:S04]  /*20ca0*/  MOV R3, 0x0 ;  /* 0x0000000000037802 */ /* 0x002fc80000000f00 */
[----:B--2---:R-:W-:Y:S05]  /*20cb0*/  RET.REL.NODEC R2 `(_ZN7cutlass13device_kernelIN5flash19enable_sm80_to_sm89INS1_16FlashAttnFwdSm80INS1_25CollectiveMainloopFwdSm80ILi8ELi1ELb0EN4cute5tupleIJNS5_1CILi128EEENS7_ILi64EEENS7_ILi192EEEEEELi192ENS_6half_tEfNS_4arch4Sm80ELb1ELb0ELb1ELb1ELb1ELb1ELb1ELb1EEENS1_21CollectiveEpilogueFwdINS6_IJS8_SA_S9_EEENS6_IJNS7_ILi1EEESI_SI_EEESC_SE_Li256ELb1ELb1ELb1ELb0EEENS1_36VarlenDynamicPersistentTileSchedulerILi128ELi64ELi256ELi256ELb1ELb1ELb0ELb1ELb1ELb1EEEEEEEEEvNT_6ParamsE) ;  /* 0xfffdf34002007950 */ /* 0x004fea0003c3ffff */
        .weak           $__internal_23_$__cuda_sm70_shflsync_idx_p
        .type           $__internal_23_$__cuda_sm70_shflsync_idx_p,@function
        .size           $__internal_23_$__cuda_sm70_shflsync_idx_p,($__internal_24_$__cuda_sm70_shflsync_up_p - $__internal_23_$__cuda_sm70_shflsync_idx_p)
$__internal_23_$__cuda_sm70_shflsync_idx_p:
[----:B------:R-:W-:-:S04]  /*20cc0*/  MOV R198, 0xffffffff ;  /* 0xffffffff00c67802 */ /* 0x000fc80000000f00 */
[----:B------:R-:W-:Y:S04]  /*20cd0*/  WARPSYNC R198 ;  /* 0x000000c600007348 */ /* 0x000fe80003800000 */
[----:B------:R1:W2:Y:S02]  /*20ce0*/  SHFL.IDX PT, R0, R29, R0, R3 ;  /* 0x000000001d007389 */ /* 0x0002a400000e0003 */
[----:B-1----:R-:W-:-:S04]  /*20cf0*/  MOV R3, 0x0 ;  /* 0x0000000000037802 */ /* 0x002fc80000000f00 */
[----:B--2---:R-:W-:Y:S05]  /*20d00*/  RET.REL.NODEC R2 `(_ZN7cutlass13device_kernelIN5flash19enable_sm80_to_sm89INS1_16FlashAttnFwdSm80INS1_25CollectiveMainloopFwdSm80ILi8ELi1ELb0EN4cute5tupleIJNS5_1CILi128EEENS7_ILi64EEENS7_ILi192EEEEEELi192ENS_6half_tEfNS_4arch4Sm80ELb1ELb0ELb1ELb1ELb1ELb1ELb1ELb1EEENS1_21CollectiveEpilogueFwdINS6_IJS8_SA_S9_EEENS6_IJNS7_ILi1EEESI_SI_EEESC_SE_Li256ELb1ELb1ELb1ELb0EEENS1_36VarlenDynamicPersistentTileSchedulerILi128ELi64ELi256ELi256ELb1ELb1ELb0ELb1ELb1ELb1EEEEEEEEEvNT_6ParamsE) ;  /* 0xfffdf2f002007950 */ /* 0x004fea0003c3ffff */
        .weak           $__internal_24_$__cuda_sm70_shflsync_up_p
        .type           $__internal_24_$__cuda_sm70_shflsync_up_p,@function
        .size           $__internal_24_$__cuda_sm70_shflsync_up_p,($__internal_25_$__cuda_sm70_votesync_ballot - $__internal_24_$__cuda_sm70_shflsync_up_p)
$__internal_24_$__cuda_sm70_shflsync_up_p:
[----:B------:R-:W-:Y:S02]  /*20d10*/  MOV R4, RZ ;  /* 0x000000ff00047202 */ /* 0x000fe40000000f00 */
[----:B------:R-:W-:-:S04]  /*20d20*/  MOV R10, 0xffffffff ;  /* 0xffffffff000a7802 */ /* 0x000fc80000000f00 */
[----:B------:R-:W-:Y:S04]  /*20d30*/  WARPSYNC R10 ;  /* 0x0000000a00007348 */ /* 0x000fe80003800000 */
[----:B------:R1:W2:Y:S02]  /*20d40*/  SHFL.UP PT, R4, R0, R3, R4 ;  /* 0x0400000300047389 */ /* 0x0002a400000e0004 */
[----:B-1----:R-:W-:-:S04]  /*20d50*/  MOV R3, 0x0 ;  /* 0x0000000000037802 */ /* 0x002fc80000000f00 */
[----:B--2---:R-:W-:Y:S05]  /*20d60*/  RET.REL.NODEC R2 `(_ZN7cutlass13device_kernelIN5flash19enable_sm80_to_sm89INS1_16FlashAttnFwdSm80INS1_25CollectiveMainloopFwdSm80ILi8ELi1ELb0EN4cute5tupleIJNS5_1CILi128EEENS7_ILi64EEENS7_ILi192EEEEEELi192ENS_6half_tEfNS_4arch4Sm80ELb1ELb0ELb1ELb1ELb1ELb1ELb1ELb1EEENS1_21CollectiveEpilogueFwdINS6_IJS8_SA_S9_EEENS6_IJNS7_ILi1EEESI_SI_EEESC_SE_Li256ELb1ELb1ELb1ELb0EEENS1_36VarlenDynamicPersistentTileSchedulerILi128ELi64ELi256ELi256ELb1ELb1ELb0ELb1ELb1ELb1EEEEEEEEEvNT_6ParamsE) ;  /* 0xfffdf29002007950 */ /* 0x004fea0003c3ffff */
        .weak           $__internal_25_$__cuda_sm70_votesync_ballot
        .type           $__internal_25_$__cuda_sm70_votesync_ballot,@function
        .size           $__internal_25_$__cuda_sm70_votesync_ballot,(.L_x_3115 - $__internal_25_$__cuda_sm70_votesync_ballot)
$__internal_25_$__cuda_sm70_votesync_ballot:
[----:B------:R-:W-:Y:S01]  /*20d70*/  ISETP.NE.U32.AND P0, PT, R0, 0x1, PT ;  /* 0x000000010000780c */ /* 0x000fe20003f05070 */
[----:B------:R-:W-:-:S04]  /*20d80*/  IMAD.MOV.U32 R3, RZ, RZ, -0x1 ;  /* 0xffffffffff037424 */ /* 0x000fc800078e00ff */
[----:B------:R-:W-:Y:S08]  /*20d90*/  WARPSYNC R3 ;  /* 0x0000000300007348 */ /* 0x000ff00003800000 */
[----:B------:R-:W-:-:S04]  /*20da0*/  VOTE.ANY R0, PT, !P0 ;  /* 0x0000000000007806 */ /* 0x000fc800040e0100 */
[----:B------:R-:W-:Y:S01]  /*20db0*/  LOP3.LUT R0, R0, R3, RZ, 0xc0, !PT ;  /* 0x0000000300007212 */ /* 0x000fe200078ec0ff */
[----:B------:R-:W-:-:S04]  /*20dc0*/  IMAD.MOV.U32 R3, RZ, RZ, 0x0 ;  /* 0x00000000ff037424 */ /* 0x000fc800078e00ff */
[----:B------:R-:W-:Y:S05]  /*20dd0*/  RET.REL.NODEC R2 `(_ZN7cutlass13device_kernelIN5flash19enable_sm80_to_sm89INS1_16FlashAttnFwdSm80INS1_25CollectiveMainloopFwdSm80ILi8ELi1ELb0EN4cute5tupleIJNS5_1CILi128EEENS7_ILi64EEENS7_ILi192EEEEEELi192ENS_6half_tEfNS_4arch4Sm80ELb1ELb0ELb1ELb1ELb1ELb1ELb1ELb1EEENS1_21CollectiveEpilogueFwdINS6_IJS8_SA_S9_EEENS6_IJNS7_ILi1EEESI_SI_EEESC_SE_Li256ELb1ELb1ELb1ELb0EEENS1_36VarlenDynamicPersistentTileSchedulerILi128ELi64ELi256ELi256ELb1ELb1ELb0ELb1ELb1ELb1EEEEEEEEEvNT_6ParamsE) ;  /* 0xfffdf22002007950 */ /* 0x000fea0003c3ffff */
.L_x_1506:
        /* <DEDUP_REMOVED lines=10> */
.L_x_3115:


//--------------------- .text._ZN7cutlass13device_kernelIN5flash19enable_sm80_to_sm89INS1_16FlashAttnFwdSm80INS1_25CollectiveMainloopFwdSm80ILi8ELi2ELb0EN4cute5tupleIJNS5_1CILi128EEENS7_ILi64EEENS7_ILi192EEEEEELi192ENS_6half_tEfNS_4arch4Sm80ELb0ELb0ELb1ELb0ELb1ELb0ELb1ELb1EEENS1_21CollectiveEpilogueFwdINS6_IJS8_SA_S9_EEENS6_IJNS7_ILi1EEESI_SI_EEESC_SE_Li256ELb0ELb1ELb1ELb0EEENS1_19SingleTileSchedulerILb0ELb1ELb1ELi128EEEEEEEEEvNT_6ParamsE --------------------------
	.section	.text._ZN7cutlass13device_kernelIN5flash19enable_sm80_to_sm89INS1_16FlashAttnFwdSm80INS1_25CollectiveMainloopFwdSm80ILi8ELi2ELb0EN4cute5tupleIJNS5_1CILi128EEENS7_ILi64EEENS7_ILi192EEEEEELi192ENS_6half_tEfNS_4arch4Sm80ELb0ELb0ELb1ELb0ELb1ELb0ELb1ELb1EEENS1_21CollectiveEpilogueFwdINS6_IJS8_SA_S9_EEENS6_IJNS7_ILi1EEESI_SI_EEESC_SE_Li256ELb0ELb1ELb1ELb0EEENS1_19SingleTileSchedulerILb0ELb1ELb1ELi128EEEEEEEEEvNT_6ParamsE,"ax",@progbits
	.sectioninfo	@"SHI_REGISTERS=242"
	.align	128
.text._ZN7cutlass13device_kernelIN5flash19enable_sm80_to_sm89INS1_16FlashAttnFwdSm80INS1_25CollectiveMainloopFwdSm80ILi8ELi2ELb0EN4cute5tupleIJNS5_1CILi128EEENS7_ILi64EEENS7_ILi192EEEEEELi192ENS_6half_tEfNS_4arch4Sm80ELb0ELb0ELb1ELb0ELb1ELb0ELb1ELb1EEENS1_21CollectiveEpilogueFwdINS6_IJS8_SA_S9_EEENS6_IJNS7_ILi1EEESI_SI_EEESC_SE_Li256ELb0ELb1ELb1ELb0EEENS1_19SingleTileSchedulerILb0ELb1ELb1ELi128EEEEEEEEEvNT_6ParamsE:
        .type           _ZN7cutlass13device_kernelIN5flash19enable_sm80_to_sm89INS1_16FlashAttnFwdSm80INS1_25CollectiveMainloopFwdSm80ILi8ELi2ELb0EN4cute5tupleIJNS5_1CILi128EEENS7_ILi64EEENS7_ILi192EEEEEELi192ENS_6half_tEfNS_4arch4Sm80ELb0ELb0ELb1ELb0ELb1ELb0ELb1ELb1EEENS1_21CollectiveEpilogueFwdINS6_IJS8_SA_S9_EEENS6_IJNS7_ILi1EEESI_SI_EEESC_SE_Li256ELb0ELb1ELb1ELb0EEENS1_19SingleTileSchedulerILb0ELb1ELb1ELi128EEEEEEEEEvNT_6ParamsE,@function
        .size           _ZN7cutlass13device_kernelIN5flash19enable_sm80_to_sm89INS1_16FlashAttnFwdSm80INS1_25CollectiveMainloopFwdSm80ILi8ELi2ELb0EN4cute5tupleIJNS5_1CILi128EEENS7_ILi64EEENS7_ILi192EEEEEELi192ENS_6half_tEfNS_4arch4Sm80ELb0ELb0ELb1ELb0ELb1ELb0ELb1ELb1EEENS1_21CollectiveEpilogueFwdINS6_IJS8_SA_S9_EEENS6_IJNS7_ILi1EEESI_SI_EEESC_SE_Li256ELb0ELb1ELb1ELb0EEENS1_19SingleTileSchedulerILb0ELb1ELb1ELi128EEEEEEEEEvNT_6ParamsE,(.L_x_3120 - _ZN7cutlass13device_kernelIN5flash19enable_sm80_to_sm89INS1_16FlashAttnFwdSm80INS1_25CollectiveMainloopFwdSm80ILi8ELi2ELb0EN4cute5tupleIJNS5_1CILi128EEENS7_ILi64EEENS7_ILi192EEEEEELi192ENS_6half_tEfNS_4arch4Sm80ELb0ELb0ELb1ELb0ELb1ELb0ELb1ELb1EEENS1_21CollectiveEpilogueFwdINS6_IJS8_SA_S9_EEENS6_IJNS7_ILi1EEESI_SI_EEESC_SE_Li256ELb0ELb1ELb1ELb0EEENS1_19SingleTileSchedulerILb0ELb1ELb1ELi128EEEEEEEEEvNT_6ParamsE)
        .other          _ZN7cutlass13device_kernelIN5flash19enable_sm80_to_sm89INS1_16FlashAttnFwdSm80INS1_25CollectiveMainloopFwdSm80ILi8ELi2ELb0EN4cute5tupleIJNS5_1CILi128EEENS7_ILi64EEENS7_ILi192EEEEEELi192ENS_6half_tEfNS_4arch4Sm80ELb0ELb0ELb1ELb0ELb1ELb0ELb1ELb1EEENS1_21CollectiveEpilogueFwdINS6_IJS8_SA_S9_EEENS6_IJNS7_ILi1EEESI_SI_EEESC_SE_Li256ELb0ELb1ELb1ELb0EEENS1_19SingleTileSchedulerILb0ELb1ELb1ELi128EEEEEEEEEvNT_6ParamsE,@"STO_CUDA_ENTRY STV_DEFAULT"
_ZN7cutlass13device_kernelIN5flash19enable_sm80_to_sm89INS1_16FlashAttnFwdSm80INS1_25CollectiveMainloopFwdSm80ILi8ELi2ELb0EN4cute5tupleIJNS5_1CILi128EEENS7_ILi64EEENS7_ILi192EEEEEELi192ENS_6half_tEfNS_4arch4Sm80ELb0ELb0ELb1ELb0ELb1ELb0ELb1ELb1EEENS1_21CollectiveEpilogueFwdINS6_IJS8_SA_S9_EEENS6_IJNS7_ILi1EEESI_SI_EEESC_SE_Li256ELb0ELb1ELb1ELb0EEENS1_19SingleTileSchedulerILb0ELb1ELb1ELi128EEEEEEEEEvNT_6ParamsE:
[----:B------:R-:W-:Y:S02]  /*0000*/  MOV R1, c[0x0][0x28] ;  /* 0x00000a0000017a02 */ /* 0x000fe40000000f00 */
[----:B------:R-:W1:Y:S04]  /*0010*/  S2R R6, SR_TID.X ;  /* 0x0000000000067919 */ /* 0x000e680000002100 */
[----:B------:R-:W2:Y:S04]  /*0020*/  S2R R3, SR_CTAID.Y ;  /* 0x0000000000037919 */ /* 0x000ea80000002600 */
[----:B------:R-:W3:Y:S01]  /*0030*/  S2R R0, SR_CTAID.Z ;  /* 0x0000000000007919 */ /* 0x000ee20000002700 */
[----:B-1----:R-:W-:-:S06]  /*0040*/  SHF.R.U32.HI R2, RZ, 0x5, R6 ;  /* 0x00000005ff027819 */ /* 0x002fcc0000011606 */
[----:B------:R-:W1:Y:S02]  /*0050*/  SHFL.IDX PT, R2, R2, RZ, 0x1f ;  /* 0x00001fff02027589 */ /* 0x000e6400000e0000 */
[----:B-1----:R-:W-:-:S13]  /*0060*/  ISETP.NE.AND P0, PT, R2, RZ, PT ;  /* 0x000000ff0200720c */ /* 0x002fda0003f05270 */
[----:B------:R-:W-:Y:S05]  /*0070*/  @!P0 BRA `(.L_x_1507) ;  /* 0x0000007000008947 */ /* 0x000fea0003800000 */
[----:B--23--:R-:W-:Y:S01]  /*0080*/  IMAD.MOV.U32 R2, RZ, RZ, c[0x0][0x550] ;  /* 0x00015400ff027624 */ /* 0x00cfe200078e00ff */
[----:B------:R-:W-:-:S04]  /*0090*/  MOV R204, R3 ;  /* 0x0000000300cc7202 */ /* 0x000fc80000000f00 */
[----:B------:R-:W-:-:S13]  /*00a0*/  ISETP.NE.AND P0, PT, R2, 0x1, PT ;  /* 0x000000010200780c */ /* 0x000fda0003f05270 */
[----:B------:R-:W-:Y:S05]  /*00b0*/  @!P0 BRA `(.L_x_1508) ;  /* 0x0000008000008947 */ /* 0x000fea0003800000 */
[----:B------:R-:W-:-:S05]  /*00c0*/  IMAD.HI.U32 R204, R3, c[0x0][0x554], RZ ;  /* 0x0001550003cc7a27 */ /* 0x000fca00078e00ff */
[----:B------:R-:W-:Y:S01]  /*00d0*/  SHF.R.U32.HI R204, RZ, c[0x0][0x558], R204 ;  /* 0x00015600ffcc7a19 */ /* 0x000fe200000116cc */
[----:B------:R-:W-:Y:S05]  /*00e0*/  BRA `(.L_x_1508) ;  /* 0x0000005000007947 */ /* 0x000fea0003800000 */
.L_x_1507:
[----:B--23--:R-:W-:Y:S01]  /*00f0*/  IMAD.MOV.U32 R2, RZ, RZ, c[0x0][0x550] ;  /* 0x00015400ff027624 */ /* 0x00cfe200078e00ff */
[----:B------:R-:W-:-:S04]  /*0100*/  MOV R204, R3 ;  /* 0x0000000300cc7202 */ /* 0x000fc80000000f00 */
[----:B------:R-:W-:-:S13]  /*0110*/  ISETP.NE.AND P0, PT, R2, 0x1, PT ;  /* 0x000000010200780c */ /* 0x000fda0003f05270 */
[----:B------:R-:W-:-:S05]  /*0120*/  @P0 IMAD.HI.U32 R2, R3, c[0x0][0x554], RZ ;  /* 0x0001550003020a27 */ /* 0x000fca00078e00ff */
[----:B------:R-:W-:Y:S02]  /*0130*/  @P0 SHF.R.U32.HI R204, RZ, c[0x0][0x558], R2 ;  /* 0x00015600ffcc0a19 */ /* 0x000fe40000011602 */
.L_x_1508:
[----:B------:R-:W-:Y:S02]  /*0140*/  ISETP.GE.AND P0, PT, R0, RZ, PT ;  /* 0x000000ff0000720c */ /* 0x000fe40003f06270 */
[----:B------:R-:W-:-:S05]  /*0150*/  IADD3 R2, -R204, RZ, RZ ;  /* 0x000000ffcc027210 */ /* 0x000fca0007ffe1ff */
[----:B------:R-:W-:-:S06]  /*0160*/  IMAD R5, R2, c[0x0][0x550], R3 ;  /* 0x0001540002057a24 */ /* 0x000fcc00078e0203 */
[----:B------:R-:W-:Y:S05]  /*0170*/  @!P0 EXIT ;  /* 0x000000000000894d */ /* 0x000fea0003800000 */
[----:B------:R-:W-:Y:S01]  /*0180*/  ISETP.NE.U32.AND P0, PT, RZ, c[0x0][0x370], PT ;  /* 0x0000dc00ff007a0c */ /* 0x000fe20003f05070 */
[----:B------:R-:W-:Y:S01]  /*0190*/  IMAD.MOV.U32 R203, RZ, RZ, RZ ;  /* 0x000000ffffcb7224 */ /* 0x000fe200078e00ff */
[----:B------:R-:W-:Y:S02]  /*01a0*/  ULDC.64 UR6, c[0x0][0x118] ;  /* 0x0000460000067ab9 */ /* 0x000fe40000000a00 */
[----:B------:R-:W-:-:S13]  /*01b0*/  ISETP.NE.AND.EX P0, PT, RZ, c[0x0][0x374], PT, P0 ;  /* 0x0000dd00ff007a0c */ /* 0x000fda0003f05300 */
[----:B------:R-:W-:-:S04]  /*01c0*/  @P0 IMAD.MOV.U32 R3, RZ, RZ, 0x4 ;  /* 0x00000004ff030424 */ /* 0x000fc800078e00ff */
[----:B------:R-:W-:-:S04]  /*01d0*/  @P0 IMAD.WIDE R8, R0, R3, c[0x0][0x370] ;  /* 0x0000dc0000080625 */ /* 0x000fc800078e0203 */
[----:B------:R-:W-:Y:S01]  /*01e0*/  IMAD.MOV.U32 R3, RZ, RZ, c[0x0][0x2ac] ;  /* 0x0000ab00ff037624 */ /* 0x000fe200078e00ff */
[----:B------:R1:W5:Y:S01]  /*01f0*/  @P0 LDG.E R203, [R8.64] ;  /* 0x0000000608cb0981 */ /* 0x000362000c1e1900 */
[----:B------:R-:W-:Y:S02]  /*0200*/  IMAD.MOV.U32 R7, RZ, RZ, RZ ;  /* 0x000000ffff077224 */ /* 0x000fe400078e00ff */
[----:B------:R-:W-:-:S05]  /*0210*/  IMAD R3, R3, c[0x0][0x1d0], RZ ;  /* 0x0000740003037a24 */ /* 0x000fca00078e02ff */
[C---:B------:R-:W-:Y:S02]  /*0220*/  ISETP.GE.AND P0, PT, R3.reuse, 0x1, PT ;  /* 0x000000010300780c */ /* 0x040fe40003f06270 */
[----:B------:R-:W-:-:S04]  /*0230*/  IADD3 R2, R3, 0x3f, RZ ;  /* 0x0000003f03027810 */ /* 0x000fc80007ffe0ff */
[----:B------:R-:W-:-:S04]  /*0240*/  SHF.R.S32.HI R147, RZ, 0x1f, R2 ;  /* 0x0000001fff937819 */ /* 0x000fc80000011402 */
[----:B------:R-:W-:-:S04]  /*0250*/  LEA.HI R147, R147, R2, RZ, 0x6 ;  /* 0x0000000293937211 */ /* 0x000fc800078f30ff */
[----:B------:R-:W-:Y:S01]  /*0260*/  SHF.R.S32.HI R147, RZ, 0x6, R147 ;  /* 0x00000006ff937819 */ /* 0x000fe20000011493 */
[----:B------:R-:W-:Y:S05]  /*0270*/  @!P0 BRA `(.L_x_1509) ;  /* 0x000001c000008947 */ /* 0x000fea0003800000 */
[----:B-1----:R-:W-:-:S04]  /*0280*/  SHF.R.U32.HI R8, RZ, 0x10, R5 ;  /* 0x00000010ff087819 */ /* 0x002fc80000011605 */
[----:B------:R-:W-:-:S04]  /*0290*/  ISETP.NE.AND P0, PT, R8, RZ, PT ;  /* 0x000000ff0800720c */ /* 0x000fc80003f05270 */
[----:B------:R-:W-:-:S04]  /*02a0*/  SEL R8, R8, c[0x0][0x338], P0 ;  /* 0x0000ce0008087a07 */ /* 0x000fc80000000000 */
[-C--:B------:R-:W-:Y:S02]  /*02b0*/  IABS R9, R8.reuse ;  /* 0x0000000800097213 */ /* 0x080fe40000000000 */
[----:B------:R-:W-:Y:S02]  /*02c0*/  IADD3 R11, R147, -0x1, R8 ;  /* 0xffffffff930b7810 */ /* 0x000fe40007ffe008 */
[----:B------:R-:W1:Y:S01]  /*02d0*/  I2F.RP R10, R9 ;  /* 0x00000009000a7306 */ /* 0x000e620000209400 */
[----:B------:R-:W-:-:S05]  /*02e0*/  IABS R2, R8 ;  /* 0x0000000800027213 */ /* 0x000fca0000000000 */
[----:B------:R-:W-:Y:S02]  /*02f0*/  IMAD.MOV R2, RZ, RZ, -R2 ;  /* 0x000000ffff027224 */ /* 0x000fe400078e0a02 */
[----:B-1----:R-:W1:Y:S02]  /*0300*/  MUFU.RCP R12, R10 ;  /* 0x0000000a000c7308 */ /* 0x002e640000001000 */
[----:B-1----:R-:W-:-:S06]  /*0310*/  IADD3 R12, R12, 0xffffffe, RZ ;  /* 0x0ffffffe0c0c7810 */ /* 0x002fcc0007ffe0ff */
[----:B------:R-:W1:Y:S02]  /*0320*/  F2I.FTZ.U32.TRUNC.NTZ R13, R12 ;  /* 0x0000000c000d7305 */ /* 0x000e64000021f000 */
[--C-:B-1----:R-:W-:Y:S02]  /*0330*/  IMAD.MOV R4, RZ, RZ, -R13.reuse ;  /* 0x000000ffff047224 */ /* 0x102fe400078e0a0d */
[----:B------:R-:W-:Y:S02]  /*0340*/  IMAD.MOV.U32 R12, RZ, RZ, RZ ;  /* 0x000000ffff0c7224 */ /* 0x000fe400078e00ff */
[----:B------:R-:W-:Y:S01]  /*0350*/  IMAD R7, R4, R9, RZ ;  /* 0x0000000904077224 */ /* 0x000fe200078e02ff */
[----:B------:R-:W-:Y:S02]  /*0360*/  IABS R4, R11 ;  /* 0x0000000b00047213 */ /* 0x000fe40000000000 */
[----:B------:R-:W-:Y:S01]  /*0370*/  LOP3.LUT R11, R11, R8, RZ, 0x3c, !PT ;  /* 0x000000080b0b7212 */ /* 0x000fe200078e3cff */
[----:B------:R-:W-:-:S03]  /*0380*/  IMAD.HI.U32 R7, R13, R7, R12 ;  /* 0x000000070d077227 */ /* 0x000fc600078e000c */
[----:B------:R-:W-:-:S03]  /*0390*/  ISETP.GE.AND P1, PT, R11, RZ, PT ;  /* 0x000000ff0b00720c */ /* 0x000fc60003f26270 */
        /* <DEDUP_REMOVED lines=10> */
.L_x_1509:
[----:B------:R-:W-:Y:S01]  /*0440*/  LOP3.LUT R196, R5, 0xffff, RZ, 0xc0, !PT ;  /* 0x0000ffff05c47812 */ /* 0x000fe200078ec0ff */
[----:B------:R-:W-:Y:S01]  /*0450*/  IMAD.MOV.U32 R5, RZ, RZ, RZ ;  /* 0x000000ffff057224 */ /* 0x000fe200078e00ff */
[----:B------:R-:W-:Y:S01]  /*0460*/  PLOP3.LUT P2, PT, PT, PT, PT, 0x80, 0x0 ;  /* 0x000000000000781c */ /* 0x000fe20003f4f070 */
[----:B------:R-:W-:Y:S01]  /*0470*/  CS2R R96, SRZ ;  /* 0x0000000000607805 */ /* 0x000fe2000001ff00 */
[----:B------:R-:W-:Y:S01]  /*0480*/  CS2R R94, SRZ ;  /* 0x00000000005e7805 */ /* 0x000fe2000001ff00 */
[----:B------:R-:W-:Y:S01]  /*0490*/  IMAD R196, R196, R7, RZ ;  /* 0x00000007c4c47224 */ /* 0x000fe200078e02ff */
[----:B------:R-:W-:Y:S01]  /*04a0*/  CS2R R92, SRZ ;  /* 0x00000000005c7805 */ /* 0x000fe2000001ff00 */
        /* <DEDUP_REMOVED lines=8> */
[----:B------:R-:W-:Y:S01]  /*0530*/  IMAD.MOV.U32 R2, RZ, RZ, RZ ;  /* 0x000000ffff027224 */ /* 0x000fe200078e00ff */
        /* <DEDUP_REMOVED lines=44> */
[----:B------:R-:W-:-:S06]  /*0800*/  @P2 IMAD.WIDE R210, R0, R5, c[0x0][0x340] ;  /* 0x0000d00000d22625 */ /* 0x000fcc00078e0205 */
[----:B------:R2:W5:Y:S01]  /*0810*/  @P2 LDG.E R210, [R210.64] ;  /* 0x00000006d2d22981 */ /* 0x000562000c1e1900 */
[----:B------:R-:W-:Y:S01]  /*0820*/  SHF.R.S32.HI R11, RZ, 0x1f, R6 ;  /* 0x0000001fff0b7819 */ /* 0x000fe20000011406 */
[----:B------:R-:W-:Y:S01]  /*0830*/  IMAD.MOV.U32 R2, RZ, RZ, c[0x0][0x2c4] ;  /* 0x0000b100ff027624 */ /* 0x000fe200078e00ff */
[----:B------:R-:W-:Y:S01]  /*0840*/  SHF.R.S32.HI R7, RZ, 0x1f, R204 ;  /* 0x0000001fff077819 */ /* 0x000fe200000114cc */
[----:B-1----:R-:W1:Y:S01]  /*0850*/  S2R R9, SR_CTAID.X ;  /* 0x0000000000097919 */ /* 0x002e620000002500 */
[-C--:B------:R-:W-:Y:S01]  /*0860*/  LEA.HI R4, R11, R6.reuse, RZ, 0x3 ;  /* 0x000000060b047211 */ /* 0x080fe200078f18ff */
[----:B------:R-:W-:Y:S01]  /*0870*/  IMAD.WIDE.U32 R14, R204, c[0x0][0x1b8], RZ ;  /* 0x00006e00cc0e7a25 */ /* 0x000fe200078e00ff */
[----:B------:R-:W-:Y:S01]  /*0880*/  ISETP.NE.AND P0, PT, R2, 0x1, PT ;  /* 0x000000010200780c */ /* 0x000fe20003f05270 */
[----:B------:R-:W-:Y:S01]  /*0890*/  ULDC UR5, c[0x0][0x2c4] ;  /* 0x0000b10000057ab9 */ /* 0x000fe20000000800 */
[----:B------:R-:W-:Y:S01]  /*08a0*/  LOP3.LUT R5, R4, 0xfffffff8, RZ, 0xc0, !PT ;  /* 0xfffffff804057812 */ /* 0x000fe200078ec0ff */
[----:B------:R-:W-:Y:S01]  /*08b0*/  IMAD R7, R7, c[0x0][0x1b8], RZ ;  /* 0x00006e0007077a24 */ /* 0x000fe200078e02ff */
[----:B------:R-:W-:Y:S01]  /*08c0*/  SHF.R.S32.HI R4, RZ, 0x3, R4 ;  /* 0x00000003ff047819 */ /* 0x000fe20000011404 */
[----:B------:R-:W-:Y:S01]  /*08d0*/  ULDC UR4, c[0x0][0x168] ;  /* 0x00005a0000047ab9 */ /* 0x000fe20000000800 */
[----:B------:R-:W-:Y:S01]  /*08e0*/  LEA.HI R18, R11, R6, RZ, 0x6 ;  /* 0x000000060b127211 */ /* 0x000fe200078f30ff */
[----:B------:R-:W-:Y:S01]  /*08f0*/  IMAD.IADD R8, R6, 0x1, -R5 ;  /* 0x0000000106087824 */ /* 0x000fe200078e0a05 */
[----:B------:R-:W-:Y:S01]  /*0900*/  SHF.R.S32.HI R5, RZ, 0x1f, R0 ;  /* 0x0000001fff057819 */ /* 0x000fe20000011400 */
[----:B------:R-:W-:Y:S01]  /*0910*/  IMAD R7, R204, c[0x0][0x1bc], R7 ;  /* 0x00006f00cc077a24 */ /* 0x000fe200078e0207 */
[----:B------:R-:W-:Y:S01]  /*0920*/  UIMAD UR4, UR5, UR4, URZ ;  /* 0x00000004050472a4 */ /* 0x000fe2000f8e023f */
[----:B------:R-:W-:Y:S01]  /*0930*/  IMAD R202, R8, 0x20, R4 ;  /* 0x0000002008ca7824 */ /* 0x000fe200078e0204 */
[----:B------:R-:W-:Y:S01]  /*0940*/  BSSY B0, `(.L_x_1511) ;  /* 0x0000041000007945 */ /* 0x000fe20003800000 */
[----:B------:R-:W-:-:S02]  /*0950*/  IMAD.IADD R15, R15, 0x1, R7 ;  /* 0x000000010f0f7824 */ /* 0x000fc400078e0207 */
[----:B------:R-:W-:Y:S02]  /*0960*/  IMAD R5, R5, c[0x0][0x1c0], RZ ;  /* 0x0000700005057a24 */ /* 0x000fe400078e02ff */
[----:B------:R-:W-:-:S04]  /*0970*/  IMAD.WIDE.U32 R14, R0, c[0x0][0x1c0], R14 ;  /* 0x00007000000e7a25 */ /* 0x000fc800078e000e */
[C---:B-1----:R-:W-:Y:S01]  /*0980*/  IMAD R13, R9.reuse, 0x80, R202 ;  /* 0x00000080090d7824 */ /* 0x042fe200078e02ca */
[----:B------:R-:W-:Y:S01]  /*0990*/  LEA R9, R9, R4, 0x7 ;  /* 0x0000000409097211 */ /* 0x000fe200078e38ff */
[----:B------:R-:W-:Y:S02]  /*09a0*/  IMAD R5, R0, c[0x0][0x1c4], R5 ;  /* 0x0000710000057a24 */ /* 0x000fe400078e0205 */
[----:B------:R-:W-:Y:S01]  /*09b0*/  @P0 IMAD.HI.U32 R2, R13, c[0x0][0x2c8], RZ ;  /* 0x0000b2000d020a27 */ /* 0x000fe200078e00ff */
[----:B------:R-:W-:-:S03]  /*09c0*/  ISETP.GE.AND P1, PT, R9, UR4, PT ;  /* 0x0000000409007c0c */ /* 0x000fc6000bf26270 */
[----:B------:R-:W-:Y:S01]  /*09d0*/  IMAD.MOV.U32 R10, RZ, RZ, R13 ;  /* 0x000000ffff0a7224 */ /* 0x000fe200078e000d */
[----:B------:R-:W-:Y:S01]  /*09e0*/  @P0 SHF.R.U32.HI R10, RZ, c[0x0][0x2cc], R2 ;  /* 0x0000b300ff0a0a19 */ /* 0x000fe20000011602 */
[----:B------:R-:W-:Y:S02]  /*09f0*/  IMAD.IADD R15, R15, 0x1, R5 ;  /* 0x000000010f0f7824 */ /* 0x000fe400078e0205 */
[----:B------:R-:W-:Y:S01]  /*0a00*/  IMAD.SHL.U32 R16, R4, 0x40, RZ ;  /* 0x0000004004107824 */ /* 0x000fe200078e00ff */
[--C-:B------:R-:W-:Y:S01]  /*0a10*/  SHF.R.S32.HI R7, RZ, 0x1f, R10.reuse ;  /* 0x0000001fff077819 */ /* 0x100fe2000001140a */
[----:B------:R-:W-:Y:S02]  /*0a20*/  IMAD.MOV R2, RZ, RZ, -R10 ;  /* 0x000000ffff027224 */ /* 0x000fe400078e0a0a */
[----:B------:R-:W-:Y:S01]  /*0a30*/  IMAD.WIDE.U32 R14, R10, c[0x0][0x1b0], R14 ;  /* 0x00006c000a0e7a25 */ /* 0x000fe200078e000e */
[----:B------:R-:W-:-:S03]  /*0a40*/  LOP3.LUT R16, R16, 0x1c0, RZ, 0xc0, !PT ;  /* 0x000001c010107812 */ /* 0x000fc600078ec0ff */
[----:B------:R-:W-:Y:S02]  /*0a50*/  IMAD R7, R7, c[0x0][0x1b0], RZ ;  /* 0x00006c0007077a24 */ /* 0x000fe400078e02ff */
[----:B------:R-:W-:Y:S02]  /*0a60*/  IMAD R2, R2, c[0x0][0x2c4], R13 ;  /* 0x0000b10002027a24 */ /* 0x000fe400078e020d */
[----:B------:R-:W-:Y:S01]  /*0a70*/  IMAD R7, R10, c[0x0][0x1b4], R7 ;  /* 0x00006d000a077a24 */ /* 0x000fe200078e0207 */
[----:B------:R-:W-:Y:S01]  /*0a80*/  LEA.HI R10, R11, R6, RZ, 0x4 ;  /* 0x000000060b0a7211 */ /* 0x000fe200078f20ff */
[----:B------:R-:W-:Y:S01]  /*0a90*/  IMAD.SHL.U32 R149, R8, 0x8, RZ ;  /* 0x0000000808957824 */ /* 0x000fe200078e00ff */
[----:B------:R-:W-:Y:S01]  /*0aa0*/  SHF.R.S32.HI R5, RZ, 0x1f, R2 ;  /* 0x0000001fff057819 */ /* 0x000fe20000011402 */
[----:B------:R-:W-:Y:S01]  /*0ab0*/  IMAD.SHL.U32 R18, R18, 0x8, RZ ;  /* 0x0000000812127824 */ /* 0x000fe200078e00ff */
[----:B------:R-:W-:Y:S02]  /*0ac0*/  IADD3 R15, R15, R7, RZ ;  /* 0x000000070f0f7210 */ /* 0x000fe40007ffe0ff */
[----:B------:R-:W-:Y:S01]  /*0ad0*/  LOP3.LUT R201, R16, 0x38, R149, 0xf8, !PT ;  /* 0x0000003810c97812 */ /* 0x000fe200078ef895 */
[----:B------:R-:W-:Y:S01]  /*0ae0*/  IMAD R5, R5, c[0x0][0x1a8], RZ ;  /* 0x00006a0005057a24 */ /* 0x000fe200078e02ff */
[----:B------:R-:W-:Y:S01]  /*0af0*/  ISETP.GE.AND P5, PT, R149, c[0x0][0x198], PT ;  /* 0x0000660095007a0c */ /* 0x000fe20003fa6270 */
[----:B------:R-:W-:-:S04]  /*0b00*/  IMAD.WIDE.U32 R12, R2, c[0x0][0x1a8], R14 ;  /* 0x00006a00020c7a25 */ /* 0x000fc800078e000e */
[----:B------:R-:W-:Y:S01]  /*0b10*/  IMAD R5, R2, c[0x0][0x1ac], R5 ;  /* 0x00006b0002057a24 */ /* 0x000fe200078e0205 */
[----:B------:R-:W-:-:S03]  /*0b20*/  LEA R14, P0, R12, c[0x0][0x160], 0x1 ;  /* 0x000058000c0e7a11 */ /* 0x000fc600078008ff */
[----:B------:R-:W-:Y:S01]  /*0b30*/  IMAD.IADD R5, R13, 0x1, R5 ;  /* 0x000000010d057824 */ /* 0x000fe200078e0205 */
[----:B------:R-:W-:-:S04]  /*0b40*/  IADD3 R13, R149, 0x40, RZ ;  /* 0x00000040950d7810 */ /* 0x000fc80007ffe0ff */
[----:B------:R-:W-:Y:S02]  /*0b50*/  LEA.HI.X R2, R12, c[0x0][0x164], R5, 0x1, P0 ;  /* 0x000059000c027a11 */ /* 0x000fe400000f0c05 */
[----:B------:R-:W-:Y:S02]  /*0b60*/  LOP3.LUT R5, R10, 0xfffffff0, RZ, 0xc0, !PT ;  /* 0xfffffff00a057812 */ /* 0x000fe400078ec0ff */
[----:B------:R-:W-:Y:S01]  /*0b70*/  SHF.R.U32.HI R12, RZ, 0x3, R16 ;  /* 0x00000003ff0c7819 */ /* 0x000fe20000011610 */
[----:B------:R2:W1:Y:S01]  /*0b80*/  SHFL.IDX PT, R17, R2, RZ, 0x181f ;  /* 0x00181fff02117589 */ /* 0x00046200000e0000 */
[----:B------:R-:W-:Y:S01]  /*0b90*/  LOP3.LUT P0, RZ, R8, 0x2, RZ, 0xc0, !PT ;  /* 0x0000000208ff7812 */ /* 0x000fe2000780c0ff */
[----:B------:R-:W-:Y:S01]  /*0ba0*/  IMAD.IADD R20, R6, 0x1, -R5 ;  /* 0x0000000106147824 */ /* 0x000fe200078e0a05 */
[----:B------:R-:W-:Y:S01]  /*0bb0*/  LOP3.LUT R201, R201, R12, RZ, 0x3c, !PT ;  /* 0x0000000cc9c97212 */ /* 0x000fe200078e3cff */
[----:B------:R2:W3:Y:S01]  /*0bc0*/  SHFL.IDX PT, R16, R14, RZ, 0x181f ;  /* 0x00181fff0e107589 */ /* 0x0004e200000e0000 */
[----:B------:R-:W-:-:S02]  /*0bd0*/  IADD3 R12, R149, 0x80, RZ ;  /* 0x00000080950c7810 */ /* 0x000fc40007ffe0ff */
[----:B------:R-:W-:Y:S02]  /*0be0*/  SHF.R.S32.HI R7, RZ, 0x1f, R20 ;  /* 0x0000001fff077819 */ /* 0x000fe40000011414 */
[----:B------:R-:W-:Y:S02]  /*0bf0*/  ISETP.GE.AND P4, PT, R13, c[0x0][0x198], PT ;  /* 0x000066000d007a0c */ /* 0x000fe40003f86270 */
[----:B------:R-:W-:Y:S02]  /*0c00*/  LEA.HI R7, R7, R20, RZ, 0x3 ;  /* 0x0000001407077211 */ /* 0x000fe400078f18ff */
[----:B------:R-:W-:Y:S02]  /*0c10*/  ISETP.GE.AND P3, PT, R12, c[0x0][0x198], PT ;  /* 0x000066000c007a0c */ /* 0x000fe40003f66270 */
[----:B------:R-:W-:Y:S02]  /*0c20*/  LOP3.LUT R5, R7, 0xfffffff8, RZ, 0xc0, !PT ;  /* 0xfffffff807057812 */ /* 0x000fe400078ec0ff */
[----:B------:R-:W-:-:S03]  /*0c30*/  LOP3.LUT R201, R201, 0xfffffe00, R18, 0xf8, !PT ;  /* 0xfffffe00c9c97812 */ /* 0x000fc600078ef812 */
[----:B------:R-:W-:Y:S02]  /*0c40*/  IMAD.IADD R5, R20, 0x1, -R5 ;  /* 0x0000000114057824 */ /* 0x000fe400078e0a05 */
[----:B------:R-:W-:Y:S01]  /*0c50*/  @!P2 IMAD.MOV.U32 R210, RZ, RZ, R0 ;  /* 0x000000ffffd2a224 */ /* 0x000fe200078e0000 */
        /* <DEDUP_REMOVED lines=15> */
.L_x_1512:
[----:B-123--:R-:W-:Y:S05]  /*0d50*/  BSYNC B0 ;  /* 0x0000000000007941 */ /* 0x00efea0003800000 */
.L_x_1511:
        /* <DEDUP_REMOVED lines=20> */
.L_x_1514:
[----:B------:R-:W-:Y:S05]  /*0ea0*/  BSYNC B0 ;  /* 0x0000000000007941 */ /* 0x000fea0003800000 */
.L_x_1513:
[----:B------:R-:W-:Y:S01]  /*0eb0*/  IADD3 R0, R9, 0x40, RZ ;  /* 0x0000004009007810 */ /* 0x000fe20007ffe0ff */
[----:B--2---:R2:W4:Y:S01]  /*0ec0*/  SHFL.IDX PT, R19, R2, 0x2, 0x181f ;  /* 0x00581f0002137f89 */ /* 0x00452200000e0000 */
        /* <DEDUP_REMOVED lines=18> */
.L_x_1516:
[----:B------:R-:W-:Y:S05]  /*0ff0*/  BSYNC B0 ;  /* 0x0000000000007941 */ /* 0x000fea0003800000 */
.L_x_1515:
[----:B------:R-:W-:Y:S01]  /*1000*/  IMAD.MOV.U32 R197, RZ, RZ, c[0x0][0x2b8] ;  /* 0x0000ae00ffc57624 */ /* 0x000fe200078e00ff */
[----:B------:R-:W-:Y:S01]  /*1010*/  IADD3 R0, R147, -0x1, RZ ;  /* 0xffffffff93007810 */ /* 0x000fe20007ffe0ff */
[----:B---3--:R3:W-:Y:S01]  /*1020*/  SHFL.IDX PT, R22, R14, 0x3, 0x181f ;  /* 0x00781f000e167f89 */ /* 0x0087e200000e0000 */
[----:B------:R-:W-:Y:S01]  /*1030*/  IADD3 R9, R9, 0x60, RZ ;  /* 0x0000006009097810 */ /* 0x000fe20007ffe0ff */
[----:B------:R-:W-:Y:S01]  /*1040*/  IMAD.MOV.U32 R199, RZ, RZ, RZ ;  /* 0x000000ffffc77224 */ /* 0x000fe200078e00ff */
[----:B------:R-:W-:Y:S01]  /*1050*/  ISETP.NE.AND P6, PT, R197, 0x1, PT ;  /* 0x00000001c500780c */ /* 0x000fe20003fc5270 */
[----:B------:R1:W2:Y:S01]  /*1060*/  SHFL.IDX PT, R23, R2, 0x3, 0x181f ;  /* 0x00781f0002177f89 */ /* 0x0002a200000e0000 */
[----:B------:R-:W-:Y:S01]  /*1070*/  IMAD R200, R0, 0x40, R202 ;  /* 0x0000004000c87824 */ /* 0x000fe200078e02ca */
[----:B------:R-:W-:Y:S01]  /*1080*/  ISETP.GE.AND P1, PT, R9, UR4, PT ;  /* 0x0000000409007c0c */ /* 0x000fe2000bf26270 */
[----:B------:R-:W-:Y:S01]  /*1090*/  IMAD.SHL.U32 R9, R201, 0x2, RZ ;  /* 0x00000002c9097824 */ /* 0x000fe200078e00ff */
[----:B------:R-:W-:-:S02]  /*10a0*/  SHF.R.S32.HI R134, RZ, 0x1f, R13 ;  /* 0x0000001fff867819 */ /* 0x000fc4000001140d */
[C---:B------:R-:W-:Y:S01]  /*10b0*/  ISETP.GE.AND P2, PT, R200.reuse, R3, PT ;  /* 0x00000003c800720c */ /* 0x040fe20003f46270 */
[----:B-----5:R-:W-:Y:S01]  /*10c0*/  IMAD.IADD R200, R200, 0x1, R203 ;  /* 0x00000001c8c87824 */ /* 0x020fe200078e02cb */
[----:B------:R-:W-:Y:S02]  /*10d0*/  SHF.R.S32.HI R15, RZ, 0x1f, R12 ;  /* 0x0000001fff0f7819 */ /* 0x000fe4000001140c */
[----:B------:R-:W-:Y:S02]  /*10e0*/  LEA.HI R134, R134, R13, RZ, 0x3 ;  /* 0x0000000d86867211 */ /* 0x000fe400078f18ff */
[----:B------:R-:W-:Y:S02]  /*10f0*/  SHF.R.S32.HI R195, RZ, 0x1f, R210 ;  /* 0x0000001fffc37819 */ /* 0x000fe400000114d2 */
[----:B------:R-:W-:Y:S02]  /*1100*/  LOP3.LUT R134, R134, 0xfffffff8, RZ, 0xc0, !PT ;  /* 0xfffffff886867812 */ /* 0x000fe400078ec0ff */
[----:B------:R-:W-:Y:S01]  /*1110*/  ISETP.GT.OR P2, PT, R202, 0x3f, P2 ;  /* 0x0000003fca00780c */ /* 0x000fe20001744670 */
[----:B------:R-:W-:-:S02]  /*1120*/  IMAD R195, R195, c[0x0][0x2b0], RZ ;  /* 0x0000ac00c3c37a24 */ /* 0x000fc400078e02ff */
[----:B-123--:R-:W-:Y:S02]  /*1130*/  IMAD.MOV.U32 R14, RZ, RZ, R200 ;  /* 0x000000ffff0e7224 */ /* 0x00efe400078e00c8 */
[----:B------:R-:W-:Y:S01]  /*1140*/  IMAD R195, R210, c[0x0][0x2b4], R195 ;  /* 0x0000ad00d2c37a24 */ /* 0x000fe200078e02c3 */
[----:B------:R-:W-:Y:S01]  /*1150*/  P2R R2, PR, RZ, 0x40 ;  /* 0x00000040ff027803 */ /* 0x000fe20000000000 */
[----:B------:R-:W-:-:S04]  /*1160*/  @!P1 IMAD.WIDE R24, R149, 0x2, R22 ;  /* 0x0000000295189825 */ /* 0x000fc800078e0216 */
[----:B------:R-:W-:Y:S01]  /*1170*/  @P6 IMAD.HI.U32 R2, R200, c[0x0][0x2bc], RZ ;  /* 0x0000af00c8026a27 */ /* 0x000fe200078e00ff */
[----:B------:R-:W-:Y:S01]  /*1180*/  @!PT LDS RZ, [RZ] ;  /* 0x00000000fffff984 */ /* 0x000fe20000000800 */
[----:B------:R1:W-:Y:S03]  /*1190*/  @!P1 LDGSTS.E.BYPASS.LTC128B.128 [R9+0x1b100], [R24.64], !P5 ;  /* 0x1b10000018099fae */ /* 0x0003e6000e901d46 */
[----:B----4-:R-:W-:Y:S01]  /*11a0*/  @!P1 IMAD.WIDE R18, R134, 0x2, R22 ;  /* 0x0000000286129825 */ /* 0x010fe200078e0216 */
[----:B------:R-:W-:Y:S02]  /*11b0*/  @P6 SHF.R.U32.HI R14, RZ, c[0x0][0x2c0], R2 ;  /* 0x0000b000ff0e6a19 */ /* 0x000fe40000011602 */
[----:B------:R-:W-:Y:S01]  /*11c0*/  LEA.HI R2, R15, R12, RZ, 0x3 ;  /* 0x0000000c0f027211 */ /* 0x000fe200078f18ff */
[----:B------:R-:W-:Y:S01]  /*11d0*/  IMAD.WIDE.U32 R210, R210, c[0x0][0x2b0], RZ ;  /* 0x0000ac00d2d27a25 */ /* 0x000fe200078e00ff */
[----:B------:R2:W-:Y:S02]  /*11e0*/  @!P1 LDGSTS.E.BYPASS.LTC128B.128 [R9+0x1f100], [R18.64], !P4 ;  /* 0x1f10000012099fae */ /* 0x0005e4000e101d46 */
[----:B------:R-:W-:Y:S01]  /*11f0*/  LOP3.LUT R2, R2, 0xfffffff8, RZ, 0xc0, !PT ;  /* 0xfffffff802027812 */ /* 0x000fe200078ec0ff */
[----:B------:R-:W-:Y:S01]  /*1200*/  IMAD.IADD R195, R211, 0x1, R195 ;  /* 0x00000001d3c37824 */ /* 0x000fe200078e02c3 */
[----:B------:R-:W-:-:S03]  /*1210*/  @!P2 IADD3 R16, P5, R14, R210, RZ ;  /* 0x000000d20e10a210 */ /* 0x000fc60007fbe0ff */
[----:B------:R-:W-:Y:S01]  /*1220*/  @!P1 IMAD.WIDE R22, R2, 0x2, R22 ;  /* 0x0000000202169825 */ /* 0x000fe200078e0216 */
[----:B------:R-:W-:Y:S02]  /*1230*/  @!P2 LEA.HI.X.SX32 R15, R14, R195, 0x1, P5 ;  /* 0x000000c30e0fa211 */ /* 0x000fe400028f0eff */
[C---:B------:R-:W-:Y:S02]  /*1240*/  @!P2 LEA R20, P4, R16.reuse, c[0x0][0x2a0], 0x2 ;  /* 0x0000a8001014aa11 */ /* 0x040fe400078810ff */
[----:B------:R3:W-:Y:S02]  /*1250*/  @!P1 LDGSTS.E.BYPASS.LTC128B.128 [R9+0x23100], [R22.64], !P3 ;  /* 0x2310000016099fae */ /* 0x0007e4000d901d46 */
[----:B------:R-:W-:Y:S02]  /*1260*/  @!P2 LEA.HI.X R21, R16, c[0x0][0x2a4], R15, 0x2, P4 ;  /* 0x0000a9001015aa11 */ /* 0x000fe400020f140f */
[----:B------:R-:W0:Y:S04]  /*1270*/  LDGDEPBAR ;  /* 0x00000000000079af */ /* 0x000e280000000000 */
[----:B------:R-:W-:Y:S06]  /*1280*/  BAR.SYNC.DEFER_BLOCKING 0x0 ;  /* 0x0000000000007b1d */ /* 0x000fec0000010000 */
[----:B------:R4:W3:Y:S01]  /*1290*/  @!P2 LDG.E R199, [R20.64] ;  /* 0x0000000614c7a981 */ /* 0x0008e2000c1e1900 */
[----:B------:R-:W-:Y:S01]  /*12a0*/  IMAD.MOV R15, RZ, RZ, -R14 ;  /* 0x000000ffff0f7224 */ /* 0x000fe200078e0a0e */
[----:B------:R-:W-:Y:S01]  /*12b0*/  SHF.R.S32.HI R193, RZ, 0x1f, R204 ;  /* 0x0000001fffc17819 */ /* 0x000fe200000114cc */
[----:B------:R-:W-:Y:S01]  /*12c0*/  IMAD.WIDE.U32 R208, R204, c[0x0][0x1e8], RZ ;  /* 0x00007a00ccd07a25 */ /* 0x000fe200078e00ff */
[----:B------:R-:W-:-:S02]  /*12d0*/  ISETP.GE.AND P5, PT, R149, c[0x0][0x1d4], PT ;  /* 0x0000750095007a0c */ /* 0x000fc40003fa6270 */
[----:B------:R-:W-:Y:S01]  /*12e0*/  ISETP.GE.AND P4, PT, R13, c[0x0][0x1d4], PT ;  /* 0x000075000d007a0c */ /* 0x000fe20003f86270 */
[----:B------:R-:W-:Y:S01]  /*12f0*/  IMAD R200, R15, c[0x0][0x2b8], R200 ;  /* 0x0000ae000fc87a24 */ /* 0x000fe200078e02c8 */
[----:B------:R-:W-:Y:S01]  /*1300*/  ISETP.GE.AND P6, PT, R12, c[0x0][0x1d4], PT ;  /* 0x000075000c007a0c */ /* 0x000fe20003fc6270 */
[----:B------:R-:W-:Y:S01]  /*1310*/  IMAD.WIDE.U32 R206, R204, c[0x0][0x210], RZ ;  /* 0x00008400ccce7a25 */ /* 0x000fe200078e00ff */
[----:B------:R-:W-:Y:S02]  /*1320*/  ISETP.GE.AND P3, PT, R149, c[0x0][0x1d4], PT ;  /* 0x0000750095007a0c */ /* 0x000fe40003f66270 */
[----:B------:R-:W-:Y:S01]  /*1330*/  SHF.R.S32.HI R17, RZ, 0x1f, R200 ;  /* 0x0000001fff117819 */ /* 0x000fe200000114c8 */
[C---:B------:R-:W-:Y:S01]  /*1340*/  IMAD.WIDE.U32 R14, R200.reuse, c[0x0][0x1e0], RZ ;  /* 0x00007800c80e7a25 */ /* 0x040fe200078e00ff */
[----:B------:R-:W-:Y:S02]  /*1350*/  SHF.R.S32.HI R144, RZ, 0x1f, R149 ;  /* 0x0000001fff907819 */ /* 0x000fe40000011495 */
[----:B------:R-:W-:Y:S01]  /*1360*/  SEL R146, RZ, 0x10, P6 ;  /* 0x00000010ff927807 */ /* 0x000fe20003000000 */
[----:B--2---:R-:W-:Y:S01]  /*1370*/  IMAD R19, R17, c[0x0][0x1e0], RZ ;  /* 0x0000780011137a24 */ /* 0x004fe200078e02ff */
[----:B------:R-:W-:Y:S01]  /*1380*/  IADD3 R198, R9, 0x100, RZ ;  /* 0x0000010009c67810 */ /* 0x000fe20007ffe0ff */
[----:B------:R-:W-:Y:S01]  /*1390*/  IMAD R17, R17, c[0x0][0x208], RZ ;  /* 0x0000820011117a24 */ /* 0x000fe200078e02ff */
[----:B------:R-:W-:Y:S01]  /*13a0*/  SHF.R.S32.HI R145, RZ, 0x1f, R134 ;  /* 0x0000001fff917819 */ /* 0x000fe20000011486 */
[C---:B------:R-:W-:Y:S01]  /*13b0*/  IMAD R18, R200.reuse, c[0x0][0x1e4], R19 ;  /* 0x00007900c8127a24 */ /* 0x040fe200078e0213 */
[----:B------:R-:W-:Y:S01]  /*13c0*/  SHF.R.S32.HI R133, RZ, 0x1f, R2 ;  /* 0x0000001fff857819 */ /* 0x000fe20000011402 */
[----:B------:R-:W-:-:S02]  /*13d0*/  IMAD R26, R200, c[0x0][0x20c], R17 ;  /* 0x00008300c81a7a24 */ /* 0x000fc400078e0211 */
[----:B------:R-:W-:Y:S02]  /*13e0*/  IMAD.IADD R19, R15, 0x1, R18 ;  /* 0x000000010f137824 */ /* 0x000fe400078e0212 */
[----:B------:R-:W-:Y:S02]  /*13f0*/  IMAD R15, R193, c[0x0][0x1e8], RZ ;  /* 0x00007a00c10f7a24 */ /* 0x000fe400078e02ff */
[----:B------:R-:W-:Y:S02]  /*1400*/  IMAD.MOV.U32 R18, RZ, RZ, R14 ;  /* 0x000000ffff127224 */ /* 0x000fe400078e000e */
[----:B------:R-:W-:Y:S02]  /*1410*/  IMAD R15, R204, c[0x0][0x1ec], R15 ;  /* 0x00007b00cc0f7a24 */ /* 0x000fe400078e020f */
[----:B----4-:R-:W-:-:S04]  /*1420*/  IMAD.WIDE.U32 R20, R200, c[0x0][0x208], RZ ;  /* 0x00008200c8147a25 */ /* 0x010fc800078e00ff */
[----:B------:R-:W-:Y:S02]  /*1430*/  IMAD.IADD R194, R209, 0x1, R15 ;  /* 0x00000001d1c27824 */ /* 0x000fe400078e020f */
[----:B------:R-:W-:Y:S02]  /*1440*/  IMAD.IADD R27, R21, 0x1, R26 ;  /* 0x00000001151b7824 */ /* 0x000fe400078e021a */
[----:B------:R-:W-:Y:S02]  /*1450*/  IMAD.MOV.U32 R26, RZ, RZ, R20 ;  /* 0x000000ffff1a7224 */ /* 0x000fe400078e0014 */
[----:B------:R-:W-:Y:S02]  /*1460*/  IMAD R193, R193, c[0x0][0x210], RZ ;  /* 0x00008400c1c17a24 */ /* 0x000fe400078e02ff */
[----:B------:R-:W-:Y:S02]  /*1470*/  IMAD R3, R0, -0x40, R3 ;  /* 0xffffffc000037824 */ /* 0x000fe400078e0203 */
[----:B------:R-:W-:-:S02]  /*1480*/  IMAD R193, R204, c[0x0][0x214], R193 ;  /* 0x00008500ccc17a24 */ /* 0x000fc400078e02c1 */
[----:B------:R-:W-:-:S04]  /*1490*/  IMAD.WIDE R212, R149, 0x2, RZ ;  /* 0x0000000295d47825 */ /* 0x000fc800078e02ff */
[----:B------:R-:W-:Y:S02]  /*14a0*/  IMAD.IADD R193, R207, 0x1, R193 ;  /* 0x00000001cfc17824 */ /* 0x000fe400078e02c1 */
[----:B------:R-:W-:Y:S01]  /*14b0*/  IMAD.MOV.U32 R189, RZ, RZ, 0x10 ;  /* 0x00000010ffbd7424 */ /* 0x000fe200078e00ff */
[----:B---3--:R-:W-:Y:S01]  /*14c0*/  SHF.R.S32.HI R16, RZ, 0x1f, R199 ;  /* 0x0000001fff107819 */ /* 0x008fe200000114c7 */
[----:B------:R-:W-:-:S04]  /*14d0*/  IMAD.WIDE.U32 R18, R199, c[0x0][0x1f0], R18 ;  /* 0x00007c00c7127a25 */ /* 0x000fc800078e0012 */
[----:B------:R-:W-:Y:S01]  /*14e0*/  IMAD R14, R16, c[0x0][0x1f0], RZ ;  /* 0x00007c00100e7a24 */ /* 0x000fe200078e02ff */
[----:B------:R-:W-:Y:S01]  /*14f0*/  IADD3 R15, P1, R208, R18, RZ ;  /* 0x00000012d00f7210 */ /* 0x000fe20007f3e0ff */
[----:B------:R-:W-:Y:S02]  /*1500*/  IMAD R16, R16, c[0x0][0x218], RZ ;  /* 0x0000860010107a24 */ /* 0x000fe400078e02ff */
[C---:B------:R-:W-:Y:S02]  /*1510*/  IMAD R17, R199.reuse, c[0x0][0x1f4], R14 ;  /* 0x00007d00c7117a24 */ /* 0x040fe400078e020e */
[----:B------:R-:W-:-:S03]  /*1520*/  IMAD.WIDE.U32 R26, R199, c[0x0][0x218], R26 ;  /* 0x00008600c71a7a25 */ /* 0x000fc600078e001a */
[----:B------:R-:W-:Y:S01]  /*1530*/  IADD3.X R18, R194, R19, R17, P1, !PT ;  /* 0x00000013c2127210 */ /* 0x000fe20000ffe411 */
[----:B------:R-:W-:Y:S01]  /*1540*/  IMAD R16, R199, c[0x0][0x21c], R16 ;  /* 0x00008700c7107a24 */ /* 0x000fe200078e0210 */
[----:B-1----:R-:W-:Y:S01]  /*1550*/  LEA R24, P1, R15, c[0x0][0x1c8], 0x1 ;  /* 0x000072000f187a11 */ /* 0x002fe200078208ff */
[----:B------:R-:W-:-:S03]  /*1560*/  IMAD.IADD R14, R3, 0x1, -R4 ;  /* 0x00000001030e7824 */ /* 0x000fc600078e0a04 */
[----:B------:R-:W-:Y:S01]  /*1570*/  LEA.HI.X R18, R15, c[0x0][0x1cc], R18, 0x1, P1 ;  /* 0x000073000f127a11 */ /* 0x000fe200008f0c12 */
[----:B------:R-:W-:Y:S01]  /*1580*/  SHFL.IDX PT, R22, R24, RZ, 0x181f ;  /* 0x00181fff18167589 */ /* 0x000fe200000e0000 */
[----:B------:R-:W-:Y:S02]  /*1590*/  IADD3 R15, P1, R206, R26, RZ ;  /* 0x0000001ace0f7210 */ /* 0x000fe40007f3e0ff */
[C---:B------:R-:W-:Y:S01]  /*15a0*/  ISETP.GE.AND P2, PT, R14.reuse, 0x1, PT ;  /* 0x000000010e00780c */ /* 0x040fe20003f46270 */
[----:B------:R-:W1:Y:S01]  /*15b0*/  SHFL.IDX PT, R23, R18, RZ, 0x181f ;  /* 0x00181fff12177589 */ /* 0x000e6200000e0000 */
[----:B------:R-:W-:Y:S02]  /*15c0*/  IADD3.X R26, R193, R27, R16, P1, !PT ;  /* 0x0000001bc11a7210 */ /* 0x000fe40000ffe410 */
[C---:B------:R-:W-:Y:S01]  /*15d0*/  LEA R16, P1, R15.reuse, c[0x0][0x1f8], 0x1 ;  /* 0x00007e000f107a11 */ /* 0x040fe200078208ff */
[----:B------:R-:W-:Y:S03]  /*15e0*/  SHFL.IDX PT, R20, R24, 0x1, 0x181f ;  /* 0x00381f0018147f89 */ /* 0x000fe600000e0000 */
[----:B------:R-:W-:Y:S01]  /*15f0*/  LEA.HI.X R15, R15, c[0x0][0x1fc], R26, 0x1, P1 ;  /* 0x00007f000f0f7a11 */ /* 0x000fe200008f0c1a */
[----:B------:R-:W2:Y:S01]  /*1600*/  SHFL.IDX PT, R21, R18, 0x1, 0x181f ;  /* 0x00381f0012157f89 */ /* 0x000ea200000e0000 */
[----:B------:R-:W-:-:S03]  /*1610*/  ISETP.GT.AND P1, PT, R14, 0x20, PT ;  /* 0x000000200e00780c */ /* 0x000fc60003f24270 */
[----:B------:R-:W3:Y:S04]  /*1620*/  SHFL.IDX PT, R17, R16, RZ, 0x181f ;  /* 0x00181fff10117589 */ /* 0x000ee800000e0000 */
[----:B------:R-:W4:Y:S04]  /*1630*/  SHFL.IDX PT, R19, R15, RZ, 0x181f ;  /* 0x00181fff0f137589 */ /* 0x000f2800000e0000 */
[----:B------:R-:W-:Y:S01]  /*1640*/  SHFL.IDX PT, R15, R15, 0x1, 0x181f ;  /* 0x00381f000f0f7f89 */ /* 0x000fe200000e0000 */
[----:B-1----:R-:W-:-:S04]  /*1650*/  @P2 IMAD.WIDE R34, R149, 0x2, R22 ;  /* 0x0000000295222825 */ /* 0x002fc800078e0216 */
[--C-:B------:R-:W-:Y:S01]  /*1660*/  @P2 IMAD.WIDE R32, R134, 0x2, R22.reuse ;  /* 0x0000000286202825 */ /* 0x100fe200078e0216 */
[----:B------:R1:W-:Y:S03]  /*1670*/  @P2 LDGSTS.E.BYPASS.LTC128B.128 [R9+0xc100], [R34.64], !P5 ;  /* 0x0c10000022092fae */ /* 0x0003e6000e901d46 */
[----:B------:R-:W-:Y:S01]  /*1680*/  @P2 IMAD.WIDE R26, R2, 0x2, R22 ;  /* 0x00000002021a2825 */ /* 0x000fe200078e0216 */
[----:B------:R1:W-:Y:S03]  /*1690*/  @P2 LDGSTS.E.BYPASS.LTC128B.128 [R9+0xe100], [R32.64], !P4 ;  /* 0x0e10000020092fae */ /* 0x0003e6000e101d46 */
[----:B--2---:R-:W-:Y:S01]  /*16a0*/  @P1 IMAD.WIDE R24, R149, 0x2, R20 ;  /* 0x0000000295181825 */ /* 0x004fe200078e0214 */
[----:B------:R2:W-:Y:S01]  /*16b0*/  @P2 LDGSTS.E.BYPASS.LTC128B.128 [R9+0x10100], [R26.64], !P6 ;  /* 0x101000001a092fae */ /* 0x0005e2000f101d46 */
[----:B---3--:R-:W-:-:S02]  /*16c0*/  IADD3 R30, P2, R17, R212, RZ ;  /* 0x000000d4111e7210 */ /* 0x008fc40007f5e0ff */
[--C-:B------:R-:W-:Y:S01]  /*16d0*/  @P1 IMAD.WIDE R22, R134, 0x2, R20.reuse ;  /* 0x0000000286161825 */ /* 0x100fe200078e0214 */
[----:B------:R3:W-:Y:S03]  /*16e0*/  @P1 LDGSTS.E.BYPASS.LTC128B.128 [R9+0xd100], [R24.64], !P5 ;  /* 0x0d10000018091fae */ /* 0x0007e6000e901d46 */
[----:B------:R-:W-:Y:S01]  /*16f0*/  @P1 IMAD.WIDE R28, R2, 0x2, R20 ;  /* 0x00000002021c1825 */ /* 0x000fe200078e0214 */
[----:B------:R2:W-:Y:S03]  /*1700*/  @P1 LDGSTS.E.BYPASS.LTC128B.128 [R9+0xf100], [R22.64], !P4 ;  /* 0x0f10000016091fae */ /* 0x0005e6000e101d46 */
[----:B----4-:R-:W-:Y:S01]  /*1710*/  IMAD.X R31, R19, 0x1, R213, P2 ;  /* 0x00000001131f7824 */ /* 0x010fe200010e06d5 */
[----:B------:R4:W-:Y:S01]  /*1720*/  @P1 LDGSTS.E.BYPASS.LTC128B.128 [R9+0x11100], [R28.64], !P6 ;  /* 0x111000001c091fae */ /* 0x0009e2000f101d46 */
[----:B------:R-:W-:-:S02]  /*1730*/  ISETP.LT.OR P1, PT, R14, 0x1, P3 ;  /* 0x000000010e00780c */ /* 0x000fc40001f21670 */
[----:B------:R-:W-:Y:S01]  /*1740*/  ISETP.GE.AND P3, PT, R13, c[0x0][0x1d4], PT ;  /* 0x000075000d007a0c */ /* 0x000fe20003f66270 */
[----:B------:R-:W4:Y:S04]  /*1750*/  SHFL.IDX PT, R21, R16, 0x1, 0x181f ;  /* 0x00381f0010157f89 */ /* 0x000f2800000e0000 */
[----:B------:R-:W0:Y:S01]  /*1760*/  LDGDEPBAR ;  /* 0x00000000000079af */ /* 0x000e220000000000 */
[----:B-1----:R-:W-:-:S05]  /*1770*/  IMAD.WIDE R32, R134, 0x2, RZ ;  /* 0x0000000286207825 */ /* 0x002fca00078e02ff */
[----:B------:R1:W-:Y:S01]  /*1780*/  LDGSTS.E.BYPASS.LTC128B.128 [R9+0x100], [R30.64], !P1 ;  /* 0x001000001e097fae */ /* 0x0003e2000c901d46 */
[----:B---3--:R-:W-:Y:S01]  /*1790*/  IMAD.WIDE R24, R2, 0x2, RZ ;  /* 0x0000000202187825 */ /* 0x008fe200078e02ff */
[----:B--2---:R-:W-:-:S05]  /*17a0*/  IADD3 R22, P1, R17, R32, RZ ;  /* 0x0000002011167210 */ /* 0x004fca0007f3e0ff */
[----:B------:R-:W-:Y:S01]  /*17b0*/  IMAD.X R23, R19, 0x1, R33, P1 ;  /* 0x0000000113177824 */ /* 0x000fe200008e0621 */
[----:B------:R-:W-:-:S05]  /*17c0*/  IADD3 R18, P1, R17, R24, RZ ;  /* 0x0000001811127210 */ /* 0x000fca0007f3e0ff */
[----:B------:R-:W-:Y:S01]  /*17d0*/  IMAD.X R19, R19, 0x1, R25, P1 ;  /* 0x0000000113137824 */ /* 0x000fe200008e0619 */
[----:B----4-:R-:W-:-:S05]  /*17e0*/  IADD3 R26, P1, R32, R21, RZ ;  /* 0x00000015201a7210 */ /* 0x010fca0007f3e0ff */
[----:B------:R-:W-:Y:S01]  /*17f0*/  IMAD.X R27, R33, 0x1, R15, P1 ;  /* 0x00000001211b7824 */ /* 0x000fe200008e060f */
[----:B------:R-:W-:-:S05]  /*1800*/  IADD3 R16, P1, R24, R21, RZ ;  /* 0x0000001518107210 */ /* 0x000fca0007f3e0ff */
[----:B------:R-:W-:Y:S01]  /*1810*/  IMAD.X R17, R25, 0x1, R15, P1 ;  /* 0x0000000119117824 */ /* 0x000fe200008e060f */
[----:B------:R-:W-:-:S13]  /*1820*/  ISETP.LT.OR P1, PT, R14, 0x1, P3 ;  /* 0x000000010e00780c */ /* 0x000fda0001f21670 */
[----:B------:R1:W-:Y:S01]  /*1830*/  LDGSTS.E.BYPASS.LTC128B.128 [R9+0x2100], [R22.64], !P1 ;  /* 0x0210000016097fae */ /* 0x0003e2000c901d46 */
[----:B------:R-:W-:-:S04]  /*1840*/  ISETP.GE.AND P1, PT, R12, c[0x0][0x1d4], PT ;  /* 0x000075000c007a0c */ /* 0x000fc80003f26270 */
[C---:B------:R-:W-:Y:S02]  /*1850*/  ISETP.LT.OR P2, PT, R14.reuse, 0x1, P1 ;  /* 0x000000010e00780c */ /* 0x040fe40000f41670 */
[----:B------:R-:W-:-:S11]  /*1860*/  ISETP.LT.OR P1, PT, R14, 0x21, P1 ;  /* 0x000000210e00780c */ /* 0x000fd60000f21670 */
[----:B------:R1:W-:Y:S01]  /*1870*/  LDGSTS.E.BYPASS.LTC128B.128 [R9+0x4100], [R18.64], !P2 ;  /* 0x0410000012097fae */ /* 0x0003e2000d101d46 */
[----:B------:R-:W-:-:S05]  /*1880*/  IADD3 R12, P2, R212, R21, RZ ;  /* 0x00000015d40c7210 */ /* 0x000fca0007f5e0ff */
[----:B------:R-:W-:Y:S01]  /*1890*/  IMAD.X R13, R213, 0x1, R15, P2 ;  /* 0x00000001d50d7824 */ /* 0x000fe200010e060f */
[----:B------:R-:W-:-:S04]  /*18a0*/  ISETP.GE.AND P2, PT, R149, c[0x0][0x1d4], PT ;  /* 0x0000750095007a0c */ /* 0x000fc80003f46270 */
[----:B------:R-:W-:-:S13]  /*18b0*/  ISETP.LT.OR P2, PT, R14, 0x21, P2 ;  /* 0x000000210e00780c */ /* 0x000fda0001741670 */
[----:B------:R1:W-:Y:S01]  /*18c0*/  LDGSTS.E.BYPASS.LTC128B.128 [R9+0x1100], [R12.64], !P2 ;  /* 0x011000000c097fae */ /* 0x0003e2000d101d46 */
[----:B------:R-:W-:Y:S02]  /*18d0*/  ISETP.LT.OR P2, PT, R14, 0x21, P3 ;  /* 0x000000210e00780c */ /* 0x000fe40001f41670 */
[----:B------:R-:W-:-:S11]  /*18e0*/  ISETP.GT.AND P3, PT, R202, 0x3f, PT ;  /* 0x0000003fca00780c */ /* 0x000fd60003f64270 */
[----:B------:R1:W-:Y:S01]  /*18f0*/  LDGSTS.E.BYPASS.LTC128B.128 [R9+0x3100], [R26.64], !P2 ;  /* 0x031000001a097fae */ /* 0x0003e2000d101d46 */
[----:B------:R-:W-:-:S03]  /*1900*/  ISETP.GT.AND P2, PT, R0, R196, PT ;  /* 0x000000c40000720c */ /* 0x000fc60003f44270 */
[----:B------:R1:W-:Y:S01]  /*1910*/  LDGSTS.E.BYPASS.LTC128B.128 [R9+0x5100], [R16.64], !P1 ;  /* 0x0510000010097fae */ /* 0x0003e2000c901d46 */
[----:B------:R-:W-:Y:S02]  /*1920*/  LOP3.LUT P1, RZ, R5, 0x2, RZ, 0xc0, !PT ;  /* 0x0000000205ff7812 */ /* 0x000fe4000782c0ff */
[----:B------:R-:W-:Y:S01]  /*1930*/  P2R R24, PR, RZ, 0x4 ;  /* 0x00000004ff187803 */ /* 0x000fe20000000000 */
[----:B------:R-:W0:Y:S01]  /*1940*/  LDGDEPBAR ;  /* 0x00000000000079af */ /* 0x000e220000000000 */
[----:B------:R-:W-:-:S05]  /*1950*/  SEL R189, R189, 0xfffffff0, !P1 ;  /* 0xfffffff0bdbd7807 */ /* 0x000fca0004800000 */
[----:B------:R-:W-:Y:S05]  /*1960*/  @!P2 BRA `(.L_x_1517) ;  /* 0x000004200000a947 */ /* 0x000fea0003800000 */
[----:B------:R-:W-:Y:S01]  /*1970*/  ISETP.NE.AND P2, PT, R197, 0x1, PT ;  /* 0x00000001c500780c */ /* 0x000fe20003f45270 */
[----:B-1----:R-:W-:Y:S02]  /*1980*/  IMAD R13, R0, 0x40, R203 ;  /* 0x00000040000d7824 */ /* 0x002fe400078e02cb */
[----:B------:R-:W-:-:S03]  /*1990*/  IMAD.MOV.U32 R199, RZ, RZ, RZ ;  /* 0x000000ffffc77224 */ /* 0x000fc600078e00ff */
[----:B------:R-:W-:-:S05]  /*19a0*/  IADD3 R200, R13, -0x40, R202 ;  /* 0xffffffc00dc87810 */ /* 0x000fca0007ffe0ca */
[----:B------:R-:W-:Y:S02]  /*19b0*/  IMAD.MOV.U32 R0, RZ, RZ, R200 ;  /* 0x000000ffff007224 */ /* 0x000fe400078e00c8 */
[----:B------:R-:W-:-:S05]  /*19c0*/  @P2 IMAD.HI.U32 R12, R200, c[0x0][0x2bc], RZ ;  /* 0x0000af00c80c2a27 */ /* 0x000fca00078e00ff */
[----:B------:R-:W-:-:S04]  /*19d0*/  @P2 SHF.R.U32.HI R0, RZ, c[0x0][0x2c0], R12 ;  /* 0x0000b000ff002a19 */ /* 0x000fc8000001160c */
[----:B------:R-:W-:-:S04]  /*19e0*/  @!P3 IADD3 R13, P1, R0, R210, RZ ;  /* 0x000000d2000db210 */ /* 0x000fc80007f3e0ff */
[----:B------:R-:W-:Y:S02]  /*19f0*/  @!P3 LEA.HI.X.SX32 R12, R0, R195, 0x1, P1 ;  /* 0x000000c3000cb211 */ /* 0x000fe400008f0eff */
[----:B------:R-:W-:-:S04]  /*1a00*/  @!P3 LEA R16, P1, R13, c[0x0][0x2a0], 0x2 ;  /* 0x0000a8000d10ba11 */ /* 0x000fc800078210ff */
[----:B------:R-:W-:-:S05]  /*1a10*/  @!P3 LEA.HI.X R17, R13, c[0x0][0x2a4], R12, 0x2, P1 ;  /* 0x0000a9000d11ba11 */ /* 0x000fca00008f140c */
[----:B------:R1:W2:Y:S01]  /*1a20*/  @!P3 LDG.E R199, [R16.64] ;  /* 0x0000000610c7b981 */ /* 0x0002a2000c1e1900 */
[----:B------:R-:W-:Y:S01]  /*1a30*/  IMAD.MOV R13, RZ, RZ, -R0 ;  /* 0x000000ffff0d7224 */ /* 0x000fe200078e0a00 */
[----:B------:R-:W-:Y:S02]  /*1a40*/  SHF.L.U64.HI R18, R149, 0x1, R144 ;  /* 0x0000000195127819 */ /* 0x000fe40000010290 */
[----:B------:R-:W-:Y:S01]  /*1a50*/  IADD3 R21, -R146, 0x10, RZ ;  /* 0x0000001092157810 */ /* 0x000fe20007ffe1ff */
[----:B------:R-:W-:-:S03]  /*1a60*/  IMAD R200, R13, c[0x0][0x2b8], R200 ;  /* 0x0000ae000dc87a24 */ /* 0x000fc600078e02c8 */
[----:B------:R-:W-:Y:S01]  /*1a70*/  LOP3.LUT R21, R21, 0xf, RZ, 0xc0, !PT ;  /* 0x0000000f15157812 */ /* 0x000fe200078ec0ff */
[----:B------:R-:W-:Y:S01]  /*1a80*/  IMAD.WIDE.U32 R14, R200, c[0x0][0x1e0], RZ ;  /* 0x00007800c80e7a25 */ /* 0x000fe200078e00ff */
[----:B------:R-:W-:-:S05]  /*1a90*/  SHF.R.S32.HI R0, RZ, 0x1f, R200 ;  /* 0x0000001fff007819 */ /* 0x000fca00000114c8 */
[----:B------:R-:W-:-:S04]  /*1aa0*/  IMAD R13, R0, c[0x0][0x1e0], RZ ;  /* 0x00007800000d7a24 */ /* 0x000fc800078e02ff */
[----:B------:R-:W-:-:S04]  /*1ab0*/  IMAD R0, R200, c[0x0][0x1e4], R13 ;  /* 0x00007900c8007a24 */ /* 0x000fc800078e020d */
[----:B------:R-:W-:Y:S01]  /*1ac0*/  IMAD.IADD R15, R15, 0x1, R0 ;  /* 0x000000010f0f7824 */ /* 0x000fe200078e0200 */
[----:B-1----:R-:W-:Y:S01]  /*1ad0*/  SEL R16, RZ, 0x10, P5 ;  /* 0x00000010ff107807 */ /* 0x002fe20002800000 */
[----:B------:R-:W-:-:S03]  /*1ae0*/  IMAD.SHL.U32 R17, R149, 0x2, RZ ;  /* 0x0000000295117824 */ /* 0x000fc600078e00ff */
[----:B------:R-:W-:-:S04]  /*1af0*/  IADD3 R28, -R16, 0x10, RZ ;  /* 0x00000010101c7810 */ /* 0x000fc80007ffe1ff */
[----:B------:R-:W-:Y:S02]  /*1b00*/  LOP3.LUT R28, R28, 0xf, RZ, 0xc0, !PT ;  /* 0x0000000f1c1c7812 */ /* 0x000fe400078ec0ff */
[----:B--2---:R-:W-:Y:S01]  /*1b10*/  SHF.R.S32.HI R0, RZ, 0x1f, R199 ;  /* 0x0000001fff007819 */ /* 0x004fe200000114c7 */
[----:B------:R-:W-:Y:S01]  /*1b20*/  IMAD.WIDE.U32 R12, R199, c[0x0][0x1f0], R14 ;  /* 0x00007c00c70c7a25 */ /* 0x000fe200078e000e */
[----:B------:R-:W-:-:S03]  /*1b30*/  SHF.L.U64.HI R15, R134, 0x1, R145 ;  /* 0x00000001860f7819 */ /* 0x000fc60000010291 */
[----:B------:R-:W-:Y:S02]  /*1b40*/  IMAD R0, R0, c[0x0][0x1f0], RZ ;  /* 0x00007c0000007a24 */ /* 0x000fe400078e02ff */
[----:B------:R-:W-:Y:S02]  /*1b50*/  IMAD.SHL.U32 R14, R134, 0x2, RZ ;  /* 0x00000002860e7824 */ /* 0x000fe400078e00ff */
[----:B------:R-:W-:Y:S01]  /*1b60*/  IMAD R19, R199, c[0x0][0x1f4], R0 ;  /* 0x00007d00c7137a24 */ /* 0x000fe200078e0200 */
[----:B------:R-:W-:Y:S02]  /*1b70*/  IADD3 R0, P1, R208, R12, RZ ;  /* 0x0000000cd0007210 */ /* 0x000fe40007f3e0ff */
[----:B------:R-:W-:Y:S02]  /*1b80*/  SHF.L.U64.HI R12, R2, 0x1, R133 ;  /* 0x00000001020c7819 */ /* 0x000fe40000010285 */
[----:B------:R-:W-:Y:S02]  /*1b90*/  IADD3.X R19, R194, R13, R19, P1, !PT ;  /* 0x0000000dc2137210 */ /* 0x000fe40000ffe413 */
[----:B------:R-:W-:-:S02]  /*1ba0*/  LEA R20, P1, R0, c[0x0][0x1c8], 0x1 ;  /* 0x0000720000147a11 */ /* 0x000fc400078208ff */
[----:B------:R-:W-:Y:S02]  /*1bb0*/  SEL R13, RZ, 0x10, P4 ;  /* 0x00000010ff0d7807 */ /* 0x000fe40002000000 */
[----:B------:R-:W-:Y:S01]  /*1bc0*/  LEA.HI.X R19, R0, c[0x0][0x1cc], R19, 0x1, P1 ;  /* 0x0000730000137a11 */ /* 0x000fe200008f0c13 */
[----:B------:R-:W1:Y:S01]  /*1bd0*/  SHFL.IDX PT, R22, R20, 0x1, 0x181f ;  /* 0x00381f0014167f89 */ /* 0x000e6200000e0000 */
[----:B------:R-:W-:Y:S01]  /*1be0*/  IADD3 R27, -R13, 0x10, RZ ;  /* 0x000000100d1b7810 */ /* 0x000fe20007ffe1ff */
[----:B------:R-:W-:Y:S02]  /*1bf0*/  IMAD.SHL.U32 R0, R2, 0x2, RZ ;  /* 0x0000000202007824 */ /* 0x000fe400078e00ff */
[----:B------:R-:W2:Y:S01]  /*1c00*/  SHFL.IDX PT, R23, R19, 0x1, 0x181f ;  /* 0x00381f0013177f89 */ /* 0x000ea200000e0000 */
[----:B------:R-:W-:-:S03]  /*1c10*/  LOP3.LUT R27, R27, 0xf, RZ, 0xc0, !PT ;  /* 0x0000000f1b1b7812 */ /* 0x000fc600078ec0ff */
[----:B------:R-:W-:Y:S01]  /*1c20*/  SHFL.IDX PT, R19, R19, RZ, 0x181f ;  /* 0x00181fff13137589 */ /* 0x000fe200000e0000 */
[----:B-1----:R-:W-:-:S04]  /*1c30*/  IADD3 R28, P2, P1, R28, R22, R17 ;  /* 0x000000161c1c7210 */ /* 0x002fc8000795e011 */
[----:B--2---:R-:W-:Y:S02]  /*1c40*/  IADD3.X R29, RZ, R23, R18, P2, P1 ;  /* 0x00000017ff1d7210 */ /* 0x004fe400017e2412 */
[----:B------:R-:W-:-:S04]  /*1c50*/  IADD3 R26, P2, P1, R27, R22, R14 ;  /* 0x000000161b1a7210 */ /* 0x000fc8000795e00e */
[-C--:B------:R-:W-:Y:S02]  /*1c60*/  IADD3.X R27, RZ, R23.reuse, R15, P2, P1 ;  /* 0x00000017ff1b7210 */ /* 0x080fe400017e240f */
[----:B------:R-:W-:Y:S02]  /*1c70*/  IADD3 R22, P2, P1, R21, R22, R0 ;  /* 0x0000001615167210 */ /* 0x000fe4000795e000 */
[----:B------:R-:W1:Y:S02]  /*1c80*/  SHFL.IDX PT, R21, R20, RZ, 0x181f ;  /* 0x00181fff14157589 */ /* 0x000e6400000e0000 */
[----:B------:R-:W-:Y:S02]  /*1c90*/  IADD3.X R23, RZ, R23, R12, P2, P1 ;  /* 0x00000017ff177210 */ /* 0x000fe400017e240c */
[----:B-1----:R-:W-:-:S05]  /*1ca0*/  IADD3 R30, P1, R21, R17, RZ ;  /* 0x00000011151e7210 */ /* 0x002fca0007f3e0ff */
[----:B------:R-:W-:Y:S01]  /*1cb0*/  IMAD.X R31, R19, 0x1, R18, P1 ;  /* 0x00000001131f7824 */ /* 0x000fe200008e0612 */
[----:B------:R-:W-:-:S04]  /*1cc0*/  IADD3 R14, P1, R21, R14, RZ ;  /* 0x0000000e150e7210 */ /* 0x000fc80007f3e0ff */
[----:B------:R1:W-:Y:S01]  /*1cd0*/  LDGSTS.E.BYPASS.LTC128B.128 [R9+0x12100], [R30.64], !P5 ;  /* 0x121000001e097fae */ /* 0x0003e2000e901d46 */
[----:B------:R-:W-:Y:S01]  /*1ce0*/  IMAD.X R15, R19, 0x1, R15, P1 ;  /* 0x00000001130f7824 */ /* 0x000fe200008e060f */
[----:B------:R-:W-:-:S04]  /*1cf0*/  IADD3 R32, P1, R21, R0, RZ ;  /* 0x0000000015207210 */ /* 0x000fc80007f3e0ff */
[----:B------:R1:W-:Y:S01]  /*1d00*/  LDGSTS.E.BYPASS.LTC128B.128 [R9+0x14100], [R14.64], !P4 ;  /* 0x141000000e097fae */ /* 0x0003e2000e101d46 */
[----:B------:R-:W-:Y:S01]  /*1d10*/  IMAD.X R33, R19, 0x1, R12, P1 ;  /* 0x0000000113217824 */ /* 0x000fe200008e060c */
[----:B------:R-:W-:-:S04]  /*1d20*/  ISETP.NE.U32.AND P1, PT, R16, RZ, PT ;  /* 0x000000ff1000720c */ /* 0x000fc80003f25070 */
[----:B------:R1:W-:Y:S09]  /*1d30*/  LDGSTS.E.BYPASS.LTC128B.128 [R9+0x16100], [R32.64], !P6 ;  /* 0x1610000020097fae */ /* 0x0003f2000f101d46 */
[----:B------:R1:W-:Y:S01]  /*1d40*/  LDGSTS.E.BYPASS.LTC128B.128.ZFILL [R9+0x13100], [R28.64], P1 ;  /* 0x131000001c097fae */ /* 0x0003e20008941d46 */
[----:B------:R-:W-:-:S13]  /*1d50*/  ISETP.NE.U32.AND P1, PT, R13, RZ, PT ;  /* 0x000000ff0d00720c */ /* 0x000fda0003f25070 */
[----:B------:R1:W-:Y:S01]  /*1d60*/  LDGSTS.E.BYPASS.LTC128B.128.ZFILL [R9+0x15100], [R26.64], P1 ;  /* 0x151000001a097fae */ /* 0x0003e20008941d46 */
[----:B------:R-:W-:-:S13]  /*1d70*/  ISETP.NE.U32.AND P1, PT, R146, RZ, PT ;  /* 0x000000ff9200720c */ /* 0x000fda0003f25070 */
[----:B------:R1:W-:Y:S02]  /*1d80*/  LDGSTS.E.BYPASS.LTC128B.128.ZFILL [R9+0x17100], [R22.64], P1 ;  /* 0x1710000016097fae */ /* 0x0003e40008941d46 */
.L_x_1517:
[----:B------:R-:W0:Y:S01]  /*1d90*/  LDGDEPBAR ;  /* 0x00000000000079af */ /* 0x000e220000000000 */
[----:B-1----:R-:W-:Y:S01]  /*1da0*/  SHF.R.S32.HI R13, RZ, 0x4, R10 ;  /* 0x00000004ff0d7819 */ /* 0x002fe2000001140a */
[----:B------:R-:W-:Y:S01]  /*1db0*/  IMAD.SHL.U32 R0, R8, 0x40, RZ ;  /* 0x0000004008007824 */ /* 0x000fe200078e00ff */
[----:B------:R-:W-:Y:S01]  /*1dc0*/  LEA.HI R96, R11, R6, RZ, 0x5 ;  /* 0x000000060b607211 */ /* 0x000fe200078f28ff */
[----:B------:R-:W-:Y:S01]  /*1dd0*/  IMAD.SHL.U32 R4, R4, 0x8, RZ ;  /* 0x0000000804047824 */ /* 0x000fe200078e00ff */
[----:B------:R-:W-:Y:S01]  /*1de0*/  LEA.HI R12, R10, R13, RZ, 0x1 ;  /* 0x0000000d0a0c7211 */ /* 0x000fe200078f08ff */
[----:B------:R-:W-:Y:S01]  /*1df0*/  IMAD.SHL.U32 R10, R5, 0x40, RZ ;  /* 0x00000040050a7824 */ /* 0x000fe200078e00ff */
[----:B------:R-:W-:Y:S01]  /*1e00*/  LOP3.LUT R15, R0, 0x1c0, RZ, 0xc0, !PT ;  /* 0x000001c0000f7812 */ /* 0x000fe200078ec0ff */
[----:B------:R-:W-:Y:S01]  /*1e10*/  IMAD.SHL.U32 R7, R7, 0x40, RZ ;  /* 0x0000004007077824 */ /* 0x000fe200078e00ff */
[----:B------:R-:W-:Y:S01]  /*1e20*/  LOP3.LUT R12, R12, 0xfffffffe, RZ, 0xc0, !PT ;  /* 0xfffffffe0c0c7812 */ /* 0x000fe200078ec0ff */
[----:B------:R-:W-:Y:S01]  /*1e30*/  IMAD.SHL.U32 R0, R96, 0x20, RZ ;  /* 0x0000002060007824 */ /* 0x000fe200078e00ff */
[----:B------:R-:W-:Y:S01]  /*1e40*/  LOP3.LUT R4, R15, 0x8, R4, 0xf8, !PT ;  /* 0x000000080f047812 */ /* 0x000fe200078ef804 */
[----:B------:R-:W-:Y:S01]  /*1e50*/  IMAD.MOV.U32 R11, RZ, RZ, 0x20 ;  /* 0x00000020ff0b7424 */ /* 0x000fe200078e00ff */
[----:B------:R-:W-:Y:S01]  /*1e60*/  SHF.R.U32.HI R15, RZ, 0x3, R15 ;  /* 0x00000003ff0f7819 */ /* 0x000fe2000001160f */
[----:B------:R-:W-:Y:S01]  /*1e70*/  IMAD.IADD R12, R13, 0x1, -R12 ;  /* 0x000000010d0c7824 */ /* 0x000fe200078e0a0c */
[----:B------:R-:W-:Y:S01]  /*1e80*/  LOP3.LUT R10, R10, 0x1c0, RZ, 0xc0, !PT ;  /* 0x000001c00a0a7812 */ /* 0x000fe200078ec0ff */
[----:B------:R-:W-:Y:S01]  /*1e90*/  IMAD.SHL.U32 R189, R189, 0x2, RZ ;  /* 0x00000002bdbd7824 */ /* 0x000fe200078e00ff */
[----:B------:R-:W-:Y:S01]  /*1ea0*/  LOP3.LUT R15, R4, R15, RZ, 0x3c, !PT ;  /* 0x0000000f040f7212 */ /* 0x000fe200078e3cff */
[----:B------:R-:W-:Y:S01]  /*1eb0*/  IMAD.SHL.U32 R13, R12, 0x8, RZ ;  /* 0x000000080c0d7824 */ /* 0x000fe200078e00ff */
[----:B------:R-:W-:-:S02]  /*1ec0*/  LOP3.LUT R7, R7, 0xfffffe00, RZ, 0xc0, !PT ;  /* 0xfffffe0007077812 */ /* 0x000fc400078ec0ff */
[----:B------:R-:W-:Y:S01]  /*1ed0*/  LOP3.LUT R0, R0, 0x7ffffc00, RZ, 0xc0, !PT ;  /* 0x7ffffc0000007812 */ /* 0x000fe200078ec0ff */
[----:B------:R-:W-:Y:S01]  /*1ee0*/  IMAD R190, R12, 0x200, R15 ;  /* 0x000002000cbe7824 */ /* 0x000fe200078e020f */
[----:B------:R-:W-:Y:S01]  /*1ef0*/  LOP3.LUT R4, R10, 0x8, R13, 0xf8, !PT ;  /* 0x000000080a047812 */ /* 0x000fe200078ef80d */
[----:B------:R-:W-:-:S04]  /*1f00*/  DEPBAR.LE SB0, 0x3 ;  /* 0x000080c00000791a */ /* 0x000fc80000000000 */
[----:B------:R-:W-:-:S04]  /*1f10*/  DEPBAR.LE SB0, 0x2 ;  /* 0x000080800000791a */ /* 0x000fc80000000000 */
[----:B------:R-:W-:Y:S01]  /*1f20*/  SHF.R.U32.HI R13, RZ, 0x3, R10 ;  /* 0x00000003ff0d7819 */ /* 0x000fe2000001160a */
[----:B------:R-:W-:Y:S01]  /*1f30*/  IMAD.SHL.U32 R190, R190, 0x2, RZ ;  /* 0x00000002bebe7824 */ /* 0x000fe200078e00ff */
[----:B------:R-:W-:Y:S01]  /*1f40*/  BAR.SYNC.DEFER_BLOCKING 0x0 ;  /* 0x0000000000007b1d */ /* 0x000fe20000010000 */
[----:B------:R-:W-:Y:S02]  /*1f50*/  ISETP.NE.AND P1, PT, R24, RZ, PT ;  /* 0x000000ff1800720c */ /* 0x000fe40003f25270 */
[----:B------:R-:W-:Y:S02]  /*1f60*/  LOP3.LUT R4, R4, R13, RZ, 0x3c, !PT ;  /* 0x0000000d04047212 */ /* 0x000fe400078e3cff */
[----:B------:R-:W-:Y:S02]  /*1f70*/  SEL R11, R11, 0xffffffe0, !P0 ;  /* 0xffffffe00b0b7807 */ /* 0x000fe40004000000 */
[----:B------:R-:W-:-:S03]  /*1f80*/  IADD3 R0, R4, R7, R0 ;  /* 0x0000000704007210 */ /* 0x000fc60007ffe000 */
[----:B------:R-:W-:Y:S01]  /*1f90*/  IMAD.IADD R98, R190, 0x1, R11 ;  /* 0x00000001be627824 */ /* 0x000fe200078e020b */
[C---:B------:R-:W-:Y:S01]  /*1fa0*/  LEA R192, R0.reuse, 0x18100, 0x1 ;  /* 0x0001810000c07811 */ /* 0x040fe200078e08ff */
[----:B------:R-:W-:-:S04]  /*1fb0*/  IMAD.SHL.U32 R48, R0, 0x2, RZ ;  /* 0x0000000200307824 */ /* 0x000fc800078e00ff */
[----:B------:R-:W-:Y:S01]  /*1fc0*/  IMAD.IADD R188, R192, 0x1, R189 ;  /* 0x00000001c0bc7824 */ /* 0x000fe200078e02bd */
[----:B------:R1:W2:Y:S04]  /*1fd0*/  LDSM.16.M88.4 R16, [R190+0xc100] ;  /* 0x00c10000be10783b */ /* 0x0002a80000000200 */
[----:B------:R1:W3:Y:S04]  /*1fe0*/  LDSM.16.M88.4 R44, [R190+0xc900] ;  /* 0x00c90000be2c783b */ /* 0x0002e80000000200 */
[----:B------:R1:W4:Y:S04]  /*1ff0*/  LDSM.16.M88.4 R60, [R190+0xd100] ;  /* 0x00d10000be3c783b */ /* 0x0003280000000200 */
[----:B------:R1:W1:Y:S04]  /*2000*/  LDSM.16.M88.4 R68, [R190+0xd900] ;  /* 0x00d90000be44783b */ /* 0x0002680000000200 */
[----:B------:R1:W1:Y:S04]  /*2010*/  LDSM.16.M88.4 R24, [R98+0xc100] ;  /* 0x00c100006218783b */ /* 0x0002680000000200 */
[----:B------:R1:W1:Y:S04]  /*2020*/  LDSM.16.M88.4 R12, [R98+0xc900] ;  /* 0x00c90000620c783b */ /* 0x0002680000000200 */
[----:B------:R1:W1:Y:S04]  /*2030*/  LDSM.16.M88.4 R28, [R98+0xd100] ;  /* 0x00d10000621c783b */ /* 0x0002680000000200 */
[----:B------:R1:W1:Y:S04]  /*2040*/  LDSM.16.M88.4 R72, [R98+0xd900] ;  /* 0x00d900006248783b */ /* 0x0002680000000200 */
[----:B------:R-:W1:Y:S04]  /*2050*/  LDSM.16.M88.4 R48, [R48+0x18100] ;  /* 0x018100003030783b */ /* 0x000e680000000200 */
[----:B------:R1:W1:Y:S01]  /*2060*/  LDSM.16.M88.4 R76, [R188] ;  /* 0x00000000bc4c783b */ /* 0x0002620000000200 */
[----:B------:R-:W-:Y:S05]  /*2070*/  @!P1 BRA `(.L_x_1518) ;  /* 0x0000034000009947 */ /* 0x000fea0003800000 */
[----:B------:R-:W-:Y:S01]  /*2080*/  SHF.R.S32.HI R0, RZ, 0x1f, R200 ;  /* 0x0000001fff007819 */ /* 0x000fe200000114c8 */
[----:B------:R-:W-:Y:S01]  /*2090*/  IMAD.WIDE.U32 R20, R200, c[0x0][0x208], RZ ;  /* 0x00008200c8147a25 */ /* 0x000fe200078e00ff */
[----:B------:R-:W-:-:S02]  /*20a0*/  SEL R22, RZ, 0x10, P5 ;  /* 0x00000010ff167807 */ /* 0x000fc40002800000 */
[C---:B------:R-:W-:Y:S01]  /*20b0*/  SHF.L.U64.HI R32, R149.reuse, 0x1, R144 ;  /* 0x0000000195207819 */ /* 0x040fe20000010290 */
[----:B------:R-:W-:Y:S01]  /*20c0*/  IMAD R11, R0, c[0x0][0x208], RZ ;  /* 0x00008200000b7a24 */ /* 0x000fe200078e02ff */
[----:B------:R-:W-:Y:S01]  /*20d0*/  SHF.R.S32.HI R0, RZ, 0x1f, R199 ;  /* 0x0000001fff007819 */ /* 0x000fe200000114c7 */
[----:B------:R-:W-:Y:S01]  /*20e0*/  IMAD.SHL.U32 R23, R149, 0x2, RZ ;  /* 0x0000000295177824 */ /* 0x000fe200078e00ff */
[----:B------:R-:W-:Y:S01]  /*20f0*/  IADD3 R40, -R22, 0x10, RZ ;  /* 0x0000001016287810 */ /* 0x000fe20007ffe1ff */
[----:B------:R-:W-:Y:S01]  /*2100*/  IMAD R10, R200, c[0x0][0x20c], R11 ;  /* 0x00008300c80a7a24 */ /* 0x000fe200078e020b */
[----:B------:R-:W-:Y:S01]  /*2110*/  SEL R11, RZ, 0x10, P4 ;  /* 0x00000010ff0b7807 */ /* 0x000fe20002000000 */
[----:B------:R-:W-:Y:S01]  /*2120*/  IMAD R0, R0, c[0x0][0x218], RZ ;  /* 0x0000860000007a24 */ /* 0x000fe200078e02ff */
[----:B------:R-:W-:Y:S01]  /*2130*/  LOP3.LUT R40, R40, 0xf, RZ, 0xc0, !PT ;  /* 0x0000000f28287812 */ /* 0x000fe200078ec0ff */
[----:B------:R-:W-:Y:S01]  /*2140*/  IMAD.IADD R21, R21, 0x1, R10 ;  /* 0x0000000115157824 */ /* 0x000fe200078e020a */
[----:B------:R-:W-:Y:S01]  /*2150*/  IADD3 R39, -R11, 0x10, RZ ;  /* 0x000000100b277810 */ /* 0x000fe20007ffe1ff */
[C---:B------:R-:W-:Y:S01]  /*2160*/  IMAD R10, R199.reuse, c[0x0][0x21c], R0 ;  /* 0x00008700c70a7a24 */ /* 0x040fe200078e0200 */
[----:B------:R-:W-:Y:S01]  /*2170*/  IADD3 R35, -R146, 0x10, RZ ;  /* 0x0000001092237810 */ /* 0x000fe20007ffe1ff */
[----:B------:R-:W-:Y:S01]  /*2180*/  IMAD.WIDE.U32 R20, R199, c[0x0][0x218], R20 ;  /* 0x00008600c7147a25 */ /* 0x000fe200078e0014 */
[----:B------:R-:W-:-:S02]  /*2190*/  LOP3.LUT R39, R39, 0xf, RZ, 0xc0, !PT ;  /* 0x0000000f27277812 */ /* 0x000fc400078ec0ff */
[----:B------:R-:W-:Y:S02]  /*21a0*/  LOP3.LUT R35, R35, 0xf, RZ, 0xc0, !PT ;  /* 0x0000000f23237812 */ /* 0x000fe400078ec0ff */
[----:B------:R-:W-:Y:S01]  /*21b0*/  IADD3 R0, P1, R206, R20, RZ ;  /* 0x00000014ce007210 */ /* 0x000fe20007f3e0ff */
[----:B------:R-:W-:-:S03]  /*21c0*/  IMAD.SHL.U32 R20, R134, 0x2, RZ ;  /* 0x0000000286147824 */ /* 0x000fc600078e00ff */
[----:B------:R-:W-:Y:S02]  /*21d0*/  IADD3.X R33, R193, R21, R10, P1, !PT ;  /* 0x00000015c1217210 */ /* 0x000fe40000ffe40a */
[----:B------:R-:W-:Y:S02]  /*21e0*/  LEA R34, P1, R0, c[0x0][0x1f8], 0x1 ;  /* 0x00007e0000227a11 */ /* 0x000fe400078208ff */
[----:B------:R-:W-:Y:S02]  /*21f0*/  SHF.L.U64.HI R21, R134, 0x1, R145 ;  /* 0x0000000186157819 */ /* 0x000fe40000010291 */
[----:B------:R-:W-:Y:S01]  /*2200*/  LEA.HI.X R33, R0, c[0x0][0x1fc], R33, 0x1, P1 ;  /* 0x00007f0000217a11 */ /* 0x000fe200008f0c21 */
[----:B------:R-:W5:Y:S01]  /*2210*/  SHFL.IDX PT, R36, R34, 0x1, 0x181f ;  /* 0x00381f0022247f89 */ /* 0x000f6200000e0000 */
[C---:B------:R-:W-:Y:S01]  /*2220*/  IMAD.SHL.U32 R0, R2.reuse, 0x2, RZ ;  /* 0x0000000202007824 */ /* 0x040fe200078e00ff */
[----:B------:R-:W-:Y:S02]  /*2230*/  SHF.L.U64.HI R10, R2, 0x1, R133 ;  /* 0x00000001020a7819 */ /* 0x000fe40000010285 */
[----:B------:R-:W4:Y:S04]  /*2240*/  SHFL.IDX PT, R37, R33, 0x1, 0x181f ;  /* 0x00381f0021257f89 */ /* 0x000f2800000e0000 */
[----:B------:R-:W-:Y:S01]  /*2250*/  SHFL.IDX PT, R33, R33, RZ, 0x181f ;  /* 0x00181fff21217589 */ /* 0x000fe200000e0000 */
[----:B-----5:R-:W-:-:S04]  /*2260*/  IADD3 R40, P2, P1, R40, R36, R23 ;  /* 0x0000002428287210 */ /* 0x020fc8000795e017 */
[----:B----4-:R-:W-:Y:S02]  /*2270*/  IADD3.X R41, RZ, R37, R32, P2, P1 ;  /* 0x00000025ff297210 */ /* 0x010fe400017e2420 */
[----:B------:R-:W-:-:S04]  /*2280*/  IADD3 R38, P2, P1, R39, R36, R20 ;  /* 0x0000002427267210 */ /* 0x000fc8000795e014 */
[-C--:B------:R-:W-:Y:S02]  /*2290*/  IADD3.X R39, RZ, R37.reuse, R21, P2, P1 ;  /* 0x00000025ff277210 */ /* 0x080fe400017e2415 */
[----:B------:R-:W-:Y:S02]  /*22a0*/  IADD3 R36, P2, P1, R35, R36, R0 ;  /* 0x0000002423247210 */ /* 0x000fe4000795e000 */
[----:B------:R-:W4:Y:S02]  /*22b0*/  SHFL.IDX PT, R35, R34, RZ, 0x181f ;  /* 0x00181fff22237589 */ /* 0x000f2400000e0000 */
[----:B------:R-:W-:Y:S02]  /*22c0*/  IADD3.X R37, RZ, R37, R10, P2, P1 ;  /* 0x00000025ff257210 */ /* 0x000fe400017e240a */
[----:B----4-:R-:W-:-:S05]  /*22d0*/  IADD3 R42, P1, R35, R23, RZ ;  /* 0x00000017232a7210 */ /* 0x010fca0007f3e0ff */
        /* <DEDUP_REMOVED lines=14> */
.L_x_1518:
[----:B------:R-:W-:Y:S01]  /*23c0*/  IMAD.MOV.U32 R0, RZ, RZ, 0x40 ;  /* 0x00000040ff007424 */ /* 0x000fe200078e00ff */
[----:B------:R-:W-:Y:S01]  /*23d0*/  LOP3.LUT P1, RZ, R5, 0x4, RZ, 0xc0, !PT ;  /* 0x0000000405ff7812 */ /* 0x000fe2000782c0ff */
[C---:B-12-4-:R-:W-:Y:S01]  /*23e0*/  HMMA.16816.F32 R20, R48.reuse, R16, RZ ;  /* 0x000000103014723c */ /* 0x056fe200000018ff */
[----:B------:R-:W-:Y:S01]  /*23f0*/  LDSM.16.M88.4 R84, [R190+0x10900] ;  /* 0x01090000be54783b */ /* 0x000fe20000000200 */
[----:B------:R-:W-:Y:S01]  /*2400*/  IMAD.IADD R184, R7, 0x1, R4 ;  /* 0x0000000107b87824 */ /* 0x000fe200078e0204 */
[----:B------:R-:W-:Y:S02]  /*2410*/  SEL R5, R0, 0xffffffc0, !P1 ;  /* 0xffffffc000057807 */ /* 0x000fe40004800000 */
[----:B------:R-:W-:Y:S01]  /*2420*/  LOP3.LUT P1, RZ, R8, 0x4, RZ, 0xc0, !PT ;  /* 0x0000000408ff7812 */ /* 0x000fe2000782c0ff */
[----:B------:R-:W0:Y:S01]  /*2430*/  LDGDEPBAR ;  /* 0x00000000000079af */ /* 0x000e220000000000 */
[----:B------:R-:W-:Y:S01]  /*2440*/  IMAD.SHL.U32 R184, R184, 0x2, RZ ;  /* 0x00000002b8b87824 */ /* 0x000fe200078e00ff */
[----:B------:R-:W-:Y:S01]  /*2450*/  HMMA.16816.F32 R16, R48, R18, RZ ;  /* 0x000000123010723c */ /* 0x000fe200000018ff */
[----:B------:R-:W-:Y:S01]  /*2460*/  SEL R187, R0, 0xffffffc0, !P1 ;  /* 0xffffffc000bb7807 */ /* 0x000fe20004800000 */
[----:B------:R-:W-:-:S02]  /*2470*/  IMAD.IADD R186, R192, 0x1, R5 ;  /* 0x00000001c0ba7824 */ /* 0x000fc400078e0205 */
[----:B------:R-:W-:Y:S02]  /*2480*/  IMAD.IADD R185, R188, 0x1, R5 ;  /* 0x00000001bcb97824 */ /* 0x000fe400078e0205 */
[----:B------:R-:W-:Y:S01]  /*2490*/  IMAD.IADD R97, R190, 0x1, R187 ;  /* 0x00000001be617824 */ /* 0x000fe200078e02bb */
[----:B------:R-:W-:Y:S01]  /*24a0*/  LDSM.16.M88.4 R52, [R186] ;  /* 0x00000000ba34783b */ /* 0x000fe20000000200 */
[C---:B---3--:R-:W-:Y:S01]  /*24b0*/  HMMA.16816.F32 R32, R48.reuse, R44, RZ ;  /* 0x0000002c3020723c */ /* 0x048fe200000018ff */
[----:B------:R-:W-:Y:S02]  /*24c0*/  IMAD.IADD R0, R187, 0x1, R98 ;  /* 0x00000001bb007824 */ /* 0x000fe400078e0262 */
[----:B------:R-:W1:Y:S01]  /*24d0*/  LDSM.16.M88.4 R36, [R97+0xc100] ;  /* 0x00c100006124783b */ /* 0x000e620000000200 */
[--C-:B------:R-:W-:Y:S02]  /*24e0*/  IMAD.IADD R135, R5, 0x1, R184.reuse ;  /* 0x0000000105877824 */ /* 0x100fe400078e02b8 */
[C---:B------:R-:W-:Y:S01]  /*24f0*/  IMAD.IADD R172, R189.reuse, 0x1, R184 ;  /* 0x00000001bdac7824 */ /* 0x040fe200078e02b8 */
[----:B------:R-:W2:Y:S01]  /*2500*/  LDSM.16.M88.4 R8, [R97+0xc900] ;  /* 0x00c900006108783b */ /* 0x000ea20000000200 */
[----:B------:R-:W-:Y:S01]  /*2510*/  HMMA.16816.F32 R44, R48, R46, RZ ;  /* 0x0000002e302c723c */ /* 0x000fe200000018ff */
[----:B------:R-:W-:-:S02]  /*2520*/  IMAD.IADD R162, R189, 0x1, R135 ;  /* 0x00000001bda27824 */ /* 0x000fc400078e0287 */
[----:B------:R-:W-:Y:S01]  /*2530*/  LDSM.16.M88.4 R40, [R97+0xd100] ;  /* 0x00d100006128783b */ /* 0x000fe20000000200 */
[----:B------:R-:W-:-:S03]  /*2540*/  IMAD.IADD R5, R5, 0x1, R172 ;  /* 0x0000000105057824 */ /* 0x000fc600078e02ac */
[----:B------:R-:W-:Y:S01]  /*2550*/  LDSM.16.M88.4 R80, [R97+0xd900] ;  /* 0x00d900006150783b */ /* 0x000fe20000000200 */
[C---:B------:R-:W-:Y:S03]  /*2560*/  HMMA.16816.F32 R20, R76.reuse, R24, R20 ;  /* 0x000000184c14723c */ /* 0x040fe60000001814 */
[----:B------:R-:W-:Y:S04]  /*2570*/  LDSM.16.M88.4 R92, [R0+0xe900] ;  /* 0x00e90000005c783b */ /* 0x000fe80000000200 */
[----:B------:R-:W-:Y:S01]  /*2580*/  LDSM.16.M88.4 R88, [R97+0xf900] ;  /* 0x00f900006158783b */ /* 0x000fe20000000200 */
[----:B------:R-:W-:Y:S03]  /*2590*/  HMMA.16816.F32 R16, R76, R26, R16 ;  /* 0x0000001a4c10723c */ /* 0x000fe60000001810 */
[----:B------:R-:W-:Y:S05]  /*25a0*/  LDSM.16.M88.4 R24, [R0+0xc100] ;  /* 0x00c100000018783b */ /* 0x000fea0000000200 */
[C---:B------:R-:W-:Y:S08]  /*25b0*/  HMMA.16816.F32 R64, R48.reuse, R60, RZ ;  /* 0x0000003c3040723c */ /* 0x040ff000000018ff */
[C---:B------:R-:W-:Y:S08]  /*25c0*/  HMMA.16816.F32 R60, R48.reuse, R62, RZ ;  /* 0x0000003e303c723c */ /* 0x040ff000000018ff */
[C---:B------:R-:W-:Y:S08]  /*25d0*/  HMMA.16816.F32 R56, R48.reuse, R68, RZ ;  /* 0x000000443038723c */ /* 0x040ff000000018ff */
[----:B------:R-:W-:Y:S01]  /*25e0*/  HMMA.16816.F32 R48, R48, R70, RZ ;  /* 0x000000463030723c */ /* 0x000fe200000018ff */
[----:B------:R-:W3:Y:S07]  /*25f0*/  LDSM.16.M88.4 R68, [R185] ;  /* 0x00000000b944783b */ /* 0x000eee0000000200 */
[C---:B------:R-:W-:Y:S08]  /*2600*/  HMMA.16816.F32 R32, R76.reuse, R12, R32 ;  /* 0x0000000c4c20723c */ /* 0x040ff00000001820 */
[----:B------:R-:W-:Y:S01]  /*2610*/  HMMA.16816.F32 R44, R76, R14, R44 ;  /* 0x0000000e4c2c723c */ /* 0x000fe2000000182c */
[----:B------:R-:W4:Y:S07]  /*2620*/  LDSM.16.M88.4 R12, [R0+0xc900] ;  /* 0x00c90000000c783b */ /* 0x000f2e0000000200 */
[C---:B-1----:R-:W-:Y:S08]  /*2630*/  HMMA.16816.F32 R20, R52.reuse, R36, R20 ;  /* 0x000000243414723c */ /* 0x042ff00000001814 */
[----:B------:R-:W-:Y:S01]  /*2640*/  HMMA.16816.F32 R16, R52, R38, R16 ;  /* 0x000000263410723c */ /* 0x000fe20000001810 */
[----:B------:R-:W-:Y:S07]  /*2650*/  LDSM.16.M88.4 R36, [R190+0xe100] ;  /* 0x00e10000be24783b */ /* 0x000fee0000000200 */
[C---:B------:R-:W-:Y:S08]  /*2660*/  HMMA.16816.F32 R64, R76.reuse, R28, R64 ;  /* 0x0000001c4c40723c */ /* 0x040ff00000001840 */
[C---:B------:R-:W-:Y:S01]  /*2670*/  HMMA.16816.F32 R60, R76.reuse, R30, R60 ;  /* 0x0000001e4c3c723c */ /* 0x040fe2000000183c */
[----:B------:R-:W-:Y:S07]  /*2680*/  LDSM.16.M88.4 R28, [R0+0xd100] ;  /* 0x00d10000001c783b */ /* 0x000fee0000000200 */
[C---:B------:R-:W-:Y:S08]  /*2690*/  HMMA.16816.F32 R56, R76.reuse, R72, R56 ;  /* 0x000000484c38723c */ /* 0x040ff00000001838 */
[----:B------:R-:W-:Y:S01]  /*26a0*/  HMMA.16816.F32 R76, R76, R74, R48 ;  /* 0x0000004a4c4c723c */ /* 0x000fe20000001830 */
[----:B------:R-:W1:Y:S04]  /*26b0*/  LDSM.16.M88.4 R48, [R192+0x4000] ;  /* 0x00400000c030783b */ /* 0x000e680000000200 */
[----:B------:R-:W-:Y:S03]  /*26c0*/  LDSM.16.M88.4 R72, [R0+0xd900] ;  /* 0x00d900000048783b */ /* 0x000fe60000000200 */
[C---:B--2---:R-:W-:Y:S08]  /*26d0*/  HMMA.16816.F32 R32, R52.reuse, R8, R32 ;  /* 0x000000083420723c */ /* 0x044ff00000001820 */
[----:B------:R-:W-:Y:S01]  /*26e0*/  HMMA.16816.F32 R44, R52, R10, R44 ;  /* 0x0000000a342c723c */ /* 0x000fe2000000182c */
[----:B------:R-:W2:Y:S07]  /*26f0*/  LDSM.16.M88.4 R8, [R190+0xe900] ;  /* 0x00e90000be08783b */ /* 0x000eae0000000200 */
[C---:B---3--:R-:W-:Y:S08]  /*2700*/  HMMA.16816.F32 R20, R68.reuse, R24, R20 ;  /* 0x000000184414723c */ /* 0x048ff00000001814 */
[----:B------:R-:W-:Y:S01]  /*2710*/  HMMA.16816.F32 R16, R68, R26, R16 ;  /* 0x0000001a4410723c */ /* 0x000fe20000001810 */
[----:B------:R-:W-:Y:S07]  /*2720*/  LDSM.16.M88.4 R24, [R98+0xe100] ;  /* 0x00e100006218783b */ /* 0x000fee0000000200 */
[C---:B------:R-:W-:Y:S08]  /*2730*/  HMMA.16816.F32 R64, R52.reuse, R40, R64 ;  /* 0x000000283440723c */ /* 0x040ff00000001840 */
[----:B------:R-:W-:Y:S01]  /*2740*/  HMMA.16816.F32 R60, R52, R42, R60 ;  /* 0x0000002a343c723c */ /* 0x000fe2000000183c */
[----:B------:R-:W-:Y:S07]  /*2750*/  LDSM.16.M88.4 R40, [R190+0xf100] ;  /* 0x00f10000be28783b */ /* 0x000fee0000000200 */
[C---:B----4-:R-:W-:Y:S08]  /*2760*/  HMMA.16816.F32 R32, R68.reuse, R12, R32 ;  /* 0x0000000c4420723c */ /* 0x050ff00000001820 */
[----:B------:R-:W-:Y:S01]  /*2770*/  HMMA.16816.F32 R44, R68, R14, R44 ;  /* 0x0000000e442c723c */ /* 0x000fe2000000182c */
[----:B------:R-:W3:Y:S07]  /*2780*/  LDSM.16.M88.4 R12, [R188+0x4000] ;  /* 0x00400000bc0c783b */ /* 0x000eee0000000200 */
[C---:B------:R-:W-:Y:S08]  /*2790*/  HMMA.16816.F32 R56, R52.reuse, R80, R56 ;  /* 0x000000503438723c */ /* 0x040ff00000001838 */
[----:B------:R-:W-:Y:S01]  /*27a0*/  HMMA.16816.F32 R76, R52, R82, R76 ;  /* 0x00000052344c723c */ /* 0x000fe2000000184c */
[----:B------:R-:W4:Y:S04]  /*27b0*/  LDSM.16.M88.4 R52, [R190+0xf900] ;  /* 0x00f90000be34783b */ /* 0x000f280000000200 */
[----:B------:R-:W-:Y:S03]  /*27c0*/  LDSM.16.M88.4 R80, [R186+0x4000] ;  /* 0x00400000ba50783b */ /* 0x000fe60000000200 */
[C---:B-1----:R-:W-:Y:S08]  /*27d0*/  HMMA.16816.F32 R20, R48.reuse, R36, R20 ;  /* 0x000000243014723c */ /* 0x042ff00000001814 */
[----:B------:R-:W-:Y:S01]  /*27e0*/  HMMA.16816.F32 R16, R48, R38, R16 ;  /* 0x000000263010723c */ /* 0x000fe20000001810 */
[----:B------:R-:W-:Y:S07]  /*27f0*/  LDSM.16.M88.4 R36, [R97+0xe100] ;  /* 0x00e100006124783b */ /* 0x000fee0000000200 */
[C---:B------:R-:W-:Y:S08]  /*2800*/  HMMA.16816.F32 R64, R68.reuse, R28, R64 ;  /* 0x0000001c4440723c */ /* 0x040ff00000001840 */
[----:B------:R-:W-:Y:S01]  /*2810*/  HMMA.16816.F32 R60, R68, R30, R60 ;  /* 0x0000001e443c723c */ /* 0x000fe2000000183c */
[----:B------:R-:W1:Y:S07]  /*2820*/  LDSM.16.M88.4 R28, [R98+0xe900] ;  /* 0x00e90000621c783b */ /* 0x000e6e0000000200 */
[C---:B--2---:R-:W-:Y:S08]  /*2830*/  HMMA.16816.F32 R32, R48.reuse, R8, R32 ;  /* 0x000000083020723c */ /* 0x044ff00000001820 */
[----:B------:R-:W-:Y:S01]  /*2840*/  HMMA.16816.F32 R44, R48, R10, R44 ;  /* 0x0000000a302c723c */ /* 0x000fe2000000182c */
[----:B------:R-:W2:Y:S07]  /*2850*/  LDSM.16.M88.4 R8, [R98+0xf100] ;  /* 0x00f100006208783b */ /* 0x000eae0000000200 */
[C---:B------:R-:W-:Y:S08]  /*2860*/  HMMA.16816.F32 R56, R68.reuse, R72, R56 ;  /* 0x000000484438723c */ /* 0x040ff00000001838 */
[----:B------:R-:W-:Y:S01]  /*2870*/  HMMA.16816.F32 R76, R68, R74, R76 ;  /* 0x0000004a444c723c */ /* 0x000fe2000000184c */
[----:B------:R-:W-:Y:S04]  /*2880*/  LDSM.16.M88.4 R72, [R185+0x4000] ;  /* 0x00400000b948783b */ /* 0x000fe80000000200 */
[----:B------:R-:W-:Y:S03]  /*2890*/  LDSM.16.M88.4 R68, [R0+0xf100] ;  /* 0x00f100000044783b */ /* 0x000fe60000000200 */
[C---:B---3--:R-:W-:Y:S08]  /*28a0*/  HMMA.16816.F32 R20, R12.reuse, R24, R20 ;  /* 0x000000180c14723c */ /* 0x048ff00000001814 */
[----:B------:R-:W-:Y:S01]  /*28b0*/  HMMA.16816.F32 R16, R12, R26, R16 ;  /* 0x0000001a0c10723c */ /* 0x000fe20000001810 */
[----:B------:R-:W-:Y:S07]  /*28c0*/  LDSM.16.M88.4 R24, [R0+0xe100] ;  /* 0x00e100000018783b */ /* 0x000fee0000000200 */
[C---:B------:R-:W-:Y:S08]  /*28d0*/  HMMA.16816.F32 R64, R48.reuse, R40, R64 ;  /* 0x000000283040723c */ /* 0x040ff00000001840 */
[C---:B------:R-:W-:Y:S01]  /*28e0*/  HMMA.16816.F32 R60, R48.reuse, R42, R60 ;  /* 0x0000002a303c723c */ /* 0x040fe2000000183c */
[----:B------:R-:W3:Y:S07]  /*28f0*/  LDSM.16.M88.4 R40, [R98+0xf900] ;  /* 0x00f900006228783b */ /* 0x000eee0000000200 */
[C---:B----4-:R-:W-:Y:S08]  /*2900*/  HMMA.16816.F32 R56, R48.reuse, R52, R56 ;  /* 0x000000343038723c */ /* 0x050ff00000001838 */
[----:B------:R-:W-:Y:S01]  /*2910*/  HMMA.16816.F32 R76, R48, R54, R76 ;  /* 0x00000036304c723c */ /* 0x000fe2000000184c */
[----:B------:R-:W-:Y:S04]  /*2920*/  LDSM.16.M88.4 R52, [R192+0x8000] ;  /* 0x00800000c034783b */ /* 0x000fe80000000200 */
[----:B------:R-:W-:Y:S03]  /*2930*/  LDSM.16.M88.4 R48, [R98+0x10100] ;  /* 0x010100006230783b */ /* 0x000fe60000000200 */
[C---:B-1----:R-:W-:Y:S08]  /*2940*/  HMMA.16816.F32 R32, R12.reuse, R28, R32 ;  /* 0x0000001c0c20723c */ /* 0x042ff00000001820 */
[----:B------:R-:W-:Y:S01]  /*2950*/  HMMA.16816.F32 R44, R12, R30, R44 ;  /* 0x0000001e0c2c723c */ /* 0x000fe2000000182c */
[----:B------:R-:W1:Y:S07]  /*2960*/  LDSM.16.M88.4 R28, [R97+0xe900] ;  /* 0x00e90000611c783b */ /* 0x000e6e0000000200 */
[C---:B------:R-:W-:Y:S08]  /*2970*/  HMMA.16816.F32 R20, R80.reuse, R36, R20 ;  /* 0x000000245014723c */ /* 0x040ff00000001814 */
[----:B------:R-:W-:Y:S01]  /*2980*/  HMMA.16816.F32 R16, R80, R38, R16 ;  /* 0x000000265010723c */ /* 0x000fe20000001810 */
[----:B------:R-:W-:Y:S07]  /*2990*/  LDSM.16.M88.4 R36, [R98+0x10900] ;  /* 0x010900006224783b */ /* 0x000fee0000000200 */
[C---:B--2---:R-:W-:Y:S08]  /*29a0*/  HMMA.16816.F32 R64, R12.reuse, R8, R64 ;  /* 0x000000080c40723c */ /* 0x044ff00000001840 */
[C---:B------:R-:W-:Y:S01]  /*29b0*/  HMMA.16816.F32 R60, R12.reuse, R10, R60 ;  /* 0x0000000a0c3c723c */ /* 0x040fe2000000183c */
[----:B------:R-:W2:Y:S07]  /*29c0*/  LDSM.16.M88.4 R8, [R190+0x10100] ;  /* 0x01010000be08783b */ /* 0x000eae0000000200 */
[C---:B---3--:R-:W-:Y:S08]  /*29d0*/  HMMA.16816.F32 R56, R12.reuse, R40, R56 ;  /* 0x000000280c38723c */ /* 0x048ff00000001838 */
[----:B------:R-:W-:Y:S01]  /*29e0*/  HMMA.16816.F32 R76, R12, R42, R76 ;  /* 0x0000002a0c4c723c */ /* 0x000fe2000000184c */
[----:B------:R-:W3:Y:S04]  /*29f0*/  LDSM.16.M88.4 R12, [R97+0xf100] ;  /* 0x00f10000610c783b */ /* 0x000ee80000000200 */
[----:B------:R-:W4:Y:S03]  /*2a00*/  LDSM.16.M88.4 R40, [R188+0x8000] ;  /* 0x00800000bc28783b */ /* 0x000f260000000200 */
[C---:B------:R-:W-:Y:S08]  /*2a10*/  HMMA.16816.F32 R20, R72.reuse, R24, R20 ;  /* 0x000000184814723c */ /* 0x040ff00000001814 */
[----:B------:R-:W-:Y:S01]  /*2a20*/  HMMA.16816.F32 R16, R72, R26, R16 ;  /* 0x0000001a4810723c */ /* 0x000fe20000001810 */
[----:B------:R-:W-:Y:S07]  /*2a30*/  LDSM.16.M88.4 R24, [R97+0x10100] ;  /* 0x010100006118783b */ /* 0x000fee0000000200 */
[C---:B-1----:R-:W-:Y:S08]  /*2a40*/  HMMA.16816.F32 R32, R80.reuse, R28, R32 ;  /* 0x0000001c5020723c */ /* 0x042ff00000001820 */
[----:B------:R-:W-:Y:S01]  /*2a50*/  HMMA.16816.F32 R44, R80, R30, R44 ;  /* 0x0000001e502c723c */ /* 0x000fe2000000182c */
[----:B------:R-:W1:Y:S07]  /*2a60*/  LDSM.16.M88.4 R28, [R186+0x8000] ;  /* 0x00800000ba1c783b */ /* 0x000e6e0000000200 */
[C---:B--2---:R-:W-:Y:S08]  /*2a70*/  HMMA.16816.F32 R20, R52.reuse, R8, R20 ;  /* 0x000000083414723c */ /* 0x044ff00000001814 */
[----:B------:R-:W-:Y:S01]  /*2a80*/  HMMA.16816.F32 R16, R52, R10, R16 ;  /* 0x0000000a3410723c */ /* 0x000fe20000001810 */
[----:B------:R-:W-:Y:S07]  /*2a90*/  LDSM.16.M88.4 R8, [R0+0x10100] ;  /* 0x010100000008783b */ /* 0x000fee0000000200 */
[C---:B---3--:R-:W-:Y:S08]  /*2aa0*/  HMMA.16816.F32 R64, R80.reuse, R12, R64 ;  /* 0x0000000c5040723c */ /* 0x048ff00000001840 */
[----:B------:R-:W-:Y:S01]  /*2ab0*/  HMMA.16816.F32 R60, R80, R14, R60 ;  /* 0x0000000e503c723c */ /* 0x000fe2000000183c */
[----:B------:R-:W-:Y:S07]  /*2ac0*/  LDSM.16.M88.4 R12, [R185+0x8000] ;  /* 0x00800000b90c783b */ /* 0x000fee0000000200 */
[C---:B------:R-:W-:Y:S08]  /*2ad0*/  HMMA.16816.F32 R32, R72.reuse, R92, R32 ;  /* 0x0000005c4820723c */ /* 0x040ff00000001820 */
[----:B------:R-:W-:Y:S08]  /*2ae0*/  HMMA.16816.F32 R44, R72, R94, R44 ;  /* 0x0000005e482c723c */ /* 0x000ff0000000182c */
[C---:B----4-:R-:W-:Y:S08]  /*2af0*/  HMMA.16816.F32 R20, R40.reuse, R48, R20 ;  /* 0x000000302814723c */ /* 0x050ff00000001814 */
[----:B------:R-:W-:Y:S01]  /*2b00*/  HMMA.16816.F32 R16, R40, R50, R16 ;  /* 0x000000322810723c */ /* 0x000fe20000001810 */
[----:B------:R-:W2:Y:S07]  /*2b10*/  LDSM.16.M88.4 R48, [R190+0x11100] ;  /* 0x01110000be30783b */ /* 0x000eae0000000200 */
[----:B------:R-:W-:Y:S08]  /*2b20*/  HMMA.16816.F32 R64, R72, R68, R64 ;  /* 0x000000444840723c */ /* 0x000ff00000001840 */
[C---:B------:R-:W-:Y:S08]  /*2b30*/  HMMA.16816.F32 R32, R52.reuse, R84, R32 ;  /* 0x000000543420723c */ /* 0x040ff00000001820 */
[----:B------:R-:W-:Y:S01]  /*2b40*/  HMMA.16816.F32 R44, R52, R86, R44 ;  /* 0x00000056342c723c */ /* 0x000fe2000000182c */
[----:B------:R-:W3:Y:S07]  /*2b50*/  LDSM.16.M88.4 R84, [R0+0xf900] ;  /* 0x00f900000054783b */ /* 0x000eee0000000200 */
[----:B------:R-:W-:Y:S01]  /*2b60*/  HMMA.16816.F32 R68, R72, R70, R60 ;  /* 0x000000464844723c */ /* 0x000fe2000000183c */
[----:B------:R-:W-:Y:S07]  /*2b70*/  LDSM.16.M88.4 R60, [R0+0x10900] ;  /* 0x01090000003c783b */ /* 0x000fee0000000200 */
[C---:B-1----:R-:W-:Y:S08]  /*2b80*/  HMMA.16816.F32 R20, R28.reuse, R24, R20 ;  /* 0x000000181c14723c */ /* 0x042ff00000001814 */
[----:B------:R-:W-:Y:S01]  /*2b90*/  HMMA.16816.F32 R16, R28, R26, R16 ;  /* 0x0000001a1c10723c */ /* 0x000fe20000001810 */
[----:B------:R-:W1:Y:S07]  /*2ba0*/  LDSM.16.M88.4 R24, [R98+0x11100] ;  /* 0x011100006218783b */ /* 0x000e6e0000000200 */
[C---:B------:R-:W-:Y:S08]  /*2bb0*/  HMMA.16816.F32 R56, R80.reuse, R88, R56 ;  /* 0x000000585038723c */ /* 0x040ff00000001838 */
[----:B------:R-:W-:Y:S01]  /*2bc0*/  HMMA.16816.F32 R80, R80, R90, R76 ;  /* 0x0000005a5050723c */ /* 0x000fe2000000184c */
[----:B------:R-:W4:Y:S07]  /*2bd0*/  LDSM.16.M88.4 R76, [R97+0x10900] ;  /* 0x01090000614c783b */ /* 0x000f2e0000000200 */
[----:B------:R-:W-:Y:S08]  /*2be0*/  HMMA.16816.F32 R32, R40, R36, R32 ;  /* 0x000000242820723c */ /* 0x000ff00000001820 */
[----:B--2---:R-:W-:Y:S08]  /*2bf0*/  HMMA.16816.F32 R64, R52, R48, R64 ;  /* 0x000000303440723c */ /* 0x004ff00000001840 */
[----:B------:R-:W-:Y:S01]  /*2c00*/  HMMA.16816.F32 R44, R40, R38, R44 ;  /* 0x00000026282c723c */ /* 0x000fe2000000182c */
[----:B------:R-:W2:Y:S07]  /*2c10*/  LDSM.16.M88.4 R36, [R190+0x11900] ;  /* 0x01190000be24783b */ /* 0x000eae0000000200 */
[----:B------:R-:W-:Y:S08]  /*2c20*/  HMMA.16816.F32 R68, R52, R50, R68 ;  /* 0x000000323444723c */ /* 0x000ff00000001844 */
[----:B---3--:R-:W-:Y:S08]  /*2c30*/  HMMA.16816.F32 R56, R72, R84, R56 ;  /* 0x000000544838723c */ /* 0x008ff00000001838 */
[----:B------:R-:W-:Y:S08]  /*2c40*/  HMMA.16816.F32 R16, R12, R10, R16 ;  /* 0x0000000a0c10723c */ /* 0x000ff00000001810 */
[C---:B-1----:R-:W-:Y:S08]  /*2c50*/  HMMA.16816.F32 R64, R40.reuse, R24, R64 ;  /* 0x000000182840723c */ /* 0x042ff00000001840 */
[----:B------:R-:W-:Y:S01]  /*2c60*/  HMMA.16816.F32 R68, R40, R26, R68 ;  /* 0x0000001a2844723c */ /* 0x000fe20000001844 */
[----:B------:R-:W1:Y:S07]  /*2c70*/  LDSM.16.M88.4 R24, [R98+0x11900] ;  /* 0x011900006218783b */ /* 0x000e6e0000000200 */
[----:B------:R-:W-:Y:S01]  /*2c80*/  HMMA.16816.F32 R80, R72, R86, R80 ;  /* 0x000000564850723c */ /* 0x000fe20000001850 */
[----:B------:R-:W-:-:S02]  /*2c90*/  FMUL.FTZ R16, R16, c[0x0][0x320] ;  /* 0x0000c80010107a20 */ /* 0x000fc40000410000 */
[----:B------:R-:W-:Y:S02]  /*2ca0*/  FMUL.FTZ R17, R17, c[0x0][0x320] ;  /* 0x0000c80011117a20 */ /* 0x000fe40000410000 */
[----:B------:R-:W-:-:S03]  /*2cb0*/  FMUL.FTZ R18, R18, c[0x0][0x320] ;  /* 0x0000c80012127a20 */ /* 0x000fc60000410000 */
[----:B------:R-:W-:Y:S01]  /*2cc0*/  HMMA.16816.F32 R20, R12, R8, R20 ;  /* 0x000000080c14723c */ /* 0x000fe20000001814 */
[----:B------:R-:W3:Y:S07]  /*2cd0*/  LDSM.16.M88.4 R8, [R97+0x11100] ;  /* 0x011100006108783b */ /* 0x000eee0000000200 */
[----:B----4-:R-:W-:Y:S01]  /*2ce0*/  HMMA.16816.F32 R32, R28, R76, R32 ;  /* 0x0000004c1c20723c */ /* 0x010fe20000001820 */
[----:B------:R-:W-:Y:S06]  /*2cf0*/  MUFU.TANH R76, R18 ;  /* 0x00000012004c7308 */ /* 0x000fec0000002400 */
[----:B------:R-:W-:Y:S01]  /*2d00*/  FMUL.FTZ R77, R19, c[0x0][0x320] ;  /* 0x0000c800134d7a20 */ /* 0x000fe20000410000 */
[C---:B--2---:R-:W-:Y:S05]  /*2d10*/  HMMA.16816.F32 R56, R52.reuse, R36, R56 ;  /* 0x000000243438723c */ /* 0x044fea0000001838 */
[----:B------:R-:W-:Y:S03]  /*2d20*/  MUFU.TANH R77, R77 ;  /* 0x0000004d004d7308 */ /* 0x000fe60000002400 */
[----:B------:R-:W-:Y:S01]  /*2d30*/  HMMA.16816.F32 R80, R52, R38, R80 ;  /* 0x000000263450723c */ /* 0x000fe20000001850 */
[----:B------:R-:W-:-:S02]  /*2d40*/  FMUL.FTZ R20, R20, c[0x0][0x320] ;  /* 0x0000c80014147a20 */ /* 0x000fc40000410000 */
[----:B------:R-:W-:Y:S02]  /*2d50*/  FMUL.FTZ R21, R21, c[0x0][0x320] ;  /* 0x0000c80015157a20 */ /* 0x000fe40000410000 */
[----:B------:R-:W-:Y:S01]  /*2d60*/  MUFU.TANH R48, R20 ;  /* 0x0000001400307308 */ /* 0x000fe20000002400 */
[----:B------:R-:W-:Y:S02]  /*2d70*/  FMUL.FTZ R50, R22, c[0x0][0x320] ;  /* 0x0000c80016327a20 */ /* 0x000fe40000410000 */
[----:B------:R-:W-:Y:S01]  /*2d80*/  HMMA.16816.F32 R32, R12, R60, R32 ;  /* 0x0000003c0c20723c */ /* 0x000fe20000001820 */
[----:B------:R-:W-:-:S04]  /*2d90*/  FMUL.FTZ R51, R23, c[0x0][0x320] ;  /* 0x0000c80017337a20 */ /* 0x000fc80000410000 */
[----:B------:R-:W-:Y:S03]  /*2da0*/  MUFU.TANH R60, R16 ;  /* 0x00000010003c7308 */ /* 0x000fe60000002400 */
[----:B------:R-:W-:Y:S05]  /*2db0*/  HMMA.16816.F32 R44, R28, R78, R44 ;  /* 0x0000004e1c2c723c */ /* 0x000fea000000182c */
[----:B------:R2:W-:Y:S03]  /*2dc0*/  MUFU.TANH R61, R17 ;  /* 0x00000011003d7308 */ /* 0x0005e60000002400 */
[C---:B-1----:R-:W-:Y:S05]  /*2dd0*/  HMMA.16816.F32 R56, R40.reuse, R24, R56 ;  /* 0x000000182838723c */ /* 0x042fea0000001838 */
[----:B------:R1:W-:Y:S02]  /*2de0*/  MUFU.TANH R49, R21 ;  /* 0x0000001500317308 */ /* 0x0003e40000002400 */
[----:B------:R-:W-:Y:S01]  /*2df0*/  LOP3.LUT R25, R96, 0xffffffe0, RZ, 0xc0, !PT ;  /* 0xffffffe060197812 */ /* 0x000fe200078ec0ff */
[----:B------:R-:W-:Y:S01]  /*2e00*/  HMMA.16816.F32 R80, R40, R26, R80 ;  /* 0x0000001a2850723c */ /* 0x000fe20000001850 */
[----:B------:R-:W-:-:S02]  /*2e10*/  FMUL.FTZ R32, R32, c[0x0][0x320] ;  /* 0x0000c80020207a20 */ /* 0x000fc40000410000 */
[----:B------:R-:W-:Y:S01]  /*2e20*/  FMUL.FTZ R34, R34, c[0x0][0x320] ;  /* 0x0000c80022227a20 */ /* 0x000fe20000410000 */
[----:B--2---:R-:W2:Y:S01]  /*2e30*/  LDSM.16.M88.4 R16, [R97+0x11900] ;  /* 0x011900006110783b */ /* 0x004ea20000000200 */
[----:B------:R-:W-:Y:S01]  /*2e40*/  IMAD.IADD R25, R6, 0x1, -R25 ;  /* 0x0000000106197824 */ /* 0x000fe200078e0a19 */
[----:B------:R-:W4:Y:S02]  /*2e50*/  MUFU.TANH R50, R50 ;  /* 0x0000003200327308 */ /* 0x000f240000002400 */
[C---:B---3--:R-:W-:Y:S01]  /*2e60*/  HMMA.16816.F32 R64, R28.reuse, R8, R64 ;  /* 0x000000081c40723c */ /* 0x048fe20000001840 */
[----:B------:R-:W-:Y:S01]  /*2e70*/  FMUL.FTZ R33, R33, c[0x0][0x320] ;  /* 0x0000c80021217a20 */ /* 0x000fe20000410000 */
[----:B------:R-:W-:Y:S01]  /*2e80*/  SHF.R.S32.HI R6, RZ, 0x1f, R25 ;  /* 0x0000001fff067819 */ /* 0x000fe20000011419 */
[----:B------:R-:W-:Y:S01]  /*2e90*/  FMUL.FTZ R35, R35, c[0x0][0x320] ;  /* 0x0000c80023237a20 */ /* 0x000fe20000410000 */
[----:B-1----:R-:W1:Y:S02]  /*2ea0*/  LDSM.16.M88.4 R20, [R0+0x11100] ;  /* 0x011100000014783b */ /* 0x002e640000000200 */
[----:B------:R-:W3:Y:S02]  /*2eb0*/  MUFU.TANH R51, R51 ;  /* 0x0000003300337308 */ /* 0x000ee40000002400 */
[----:B------:R-:W-:Y:S01]  /*2ec0*/  HMMA.16816.F32 R68, R28, R10, R68 ;  /* 0x0000000a1c44723c */ /* 0x000fe20000001844 */
[----:B------:R5:W1:Y:S01]  /*2ed0*/  LDSM.16.M88.4 R8, [R0+0x11900] ;  /* 0x011900000008783b */ /* 0x000a620000000200 */
[----:B------:R-:W-:-:S04]  /*2ee0*/  DEPBAR.LE SB0, 0x2 ;  /* 0x000080800000791a */ /* 0x000fc80000000000 */
[----:B------:R-:W-:Y:S02]  /*2ef0*/  BAR.SYNC.DEFER_BLOCKING 0x0 ;  /* 0x0000000000007b1d */ /* 0x000fe40000010000 */
[----:B------:R-:W-:Y:S04]  /*2f00*/  HMMA.16816.F32 R44, R12, R62, R44 ;  /* 0x0000003e0c2c723c */ /* 0x000fe8000000182c */
[----:B------:R-:W-:Y:S08]  /*2f10*/  MUFU.TANH R32, R32 ;  /* 0x0000002000207308 */ /* 0x000ff00000002400 */
[----:B------:R-:W1:Y:S01]  /*2f20*/  MUFU.TANH R34, R34 ;  /* 0x0000002200227308 */ /* 0x000e620000002400 */
[----:B-----5:R-:W-:-:S04]  /*2f30*/  LEA.HI R0, R6, R25, RZ, 0x2 ;  /* 0x0000001906007211 */ /* 0x020fc800078f10ff */
[----:B------:R-:W-:Y:S01]  /*2f40*/  LOP3.LUT R0, R0, 0x7ffffffc, RZ, 0xc0, !PT ;  /* 0x7ffffffc00007812 */ /* 0x000fe200078ec0ff */
[C---:B--2---:R-:W-:Y:S02]  /*2f50*/  HMMA.16816.F32 R56, R28.reuse, R16, R56 ;  /* 0x000000101c38723c */ /* 0x044fe40000001838 */
[----:B------:R-:W-:Y:S01]  /*2f60*/  MUFU.TANH R33, R33 ;  /* 0x0000002100217308 */ /* 0x000fe20000002400 */
[----:B------:R-:W-:Y:S03]  /*2f70*/  LDSM.16.MT88.4 R40, [R184+0x2100] ;  /* 0x00210000b828783b */ /* 0x000fe60000004200 */
[----:B------:R-:W-:Y:S02]  /*2f80*/  FMUL.FTZ R24, R46, c[0x0][0x320] ;  /* 0x0000c8002e187a20 */ /* 0x000fe40000410000 */
[----:B------:R-:W-:Y:S01]  /*2f90*/  IMAD.IADD R0, R25, 0x1, -R0 ;  /* 0x0000000119007824 */ /* 0x000fe200078e0a00 */
[----:B------:R-:W-:Y:S01]  /*2fa0*/  LDSM.16.MT88.4 R124, [R184+0x100] ;  /* 0x00010000b87c783b */ /* 0x000fe20000004200 */
[----:B------:R-:W-:Y:S01]  /*2fb0*/  FMUL.FTZ R47, R47, c[0x0][0x320] ;  /* 0x0000c8002f2f7a20 */ /* 0x000fe20000410000 */
[----:B------:R-:W-:Y:S01]  /*2fc0*/  HMMA.16816.F32 R80, R28, R18, R80 ;  /* 0x000000121c50723c */ /* 0x000fe20000001850 */
[----:B------:R-:W-:Y:S01]  /*2fd0*/  IMAD R3, R0, -0x2, R3 ;  /* 0xfffffffe00037824 */ /* 0x000fe200078e0203 */
[----:B------:R-:W2:Y:S01]  /*2fe0*/  MUFU.TANH R35, R35 ;  /* 0x0000002300237308 */ /* 0x000ea20000002400 */
[----:B------:R-:W-:Y:S03]  /*2ff0*/  LDSM.16.MT88.4 R116, [R172+0x100] ;  /* 0x00010000ac74783b */ /* 0x000fe60000004200 */
[----:B------:R-:W-:Y:S01]  /*3000*/  ISETP.GT.AND P1, PT, R3, RZ, PT ;  /* 0x000000ff0300720c */ /* 0x000fe20003f24270 */
[----:B------:R-:W-:Y:S01]  /*3010*/  LDSM.16.MT88.4 R108, [R135+0x100] ;  /* 0x00010000876c783b */ /* 0x000fe20000004200 */
[C---:B-1----:R-:W-:Y:S02]  /*3020*/  HMMA.16816.F32 R64, R12.reuse, R20, R64 ;  /* 0x000000140c40723c */ /* 0x042fe40000001840 */
[----:B----4-:R-:W-:Y:S01]  /*3030*/  FSEL R50, R50, -INF , P1 ;  /* 0xff80000032327808 */ /* 0x010fe20000800000 */
[----:B------:R-:W1:Y:S01]  /*3040*/  MUFU.TANH R24, R24 ;  /* 0x0000001800187308 */ /* 0x000e620000002400 */
[----:B------:R-:W-:Y:S03]  /*3050*/  LDSM.16.MT88.4 R100, [R5+0x100] ;  /* 0x000100000564783b */ /* 0x000fe60000004200 */
[----:B------:R-:W-:Y:S01]  /*3060*/  FMUL.FTZ R20, R44, c[0x0][0x320] ;  /* 0x0000c8002c147a20 */ /* 0x000fe20000410000 */
[C---:B------:R-:W-:Y:S01]  /*3070*/  HMMA.16816.F32 R68, R12.reuse, R22, R68 ;  /* 0x000000160c44723c */ /* 0x040fe20000001844 */
[----:B------:R-:W-:Y:S01]  /*3080*/  FMUL.FTZ R21, R45, c[0x0][0x320] ;  /* 0x0000c8002d157a20 */ /* 0x000fe20000410000 */
[----:B------:R-:W-:Y:S01]  /*3090*/  LDSM.16.MT88.4 R72, [R184+0x4100] ;  /* 0x00410000b848783b */ /* 0x000fe20000004200 */
[----:B------:R-:W-:Y:S03]  /*30a0*/  MUFU.TANH R22, R47 ;  /* 0x0000002f00167308 */ /* 0x000fe60000002400 */
[----:B------:R-:W-:Y:S01]  /*30b0*/  LDSM.16.MT88.4 R88, [R135+0x4100] ;  /* 0x004100008758783b */ /* 0x000fe20000004200 */
[----:B------:R-:W-:Y:S01]  /*30c0*/  FSEL R23, R48, -INF , P1 ;  /* 0xff80000030177808 */ /* 0x000fe20000800000 */
[C---:B------:R-:W-:Y:S01]  /*30d0*/  HMMA.16816.F32 R56, R12.reuse, R8, R56 ;  /* 0x000000080c38723c */ /* 0x040fe20000001838 */
[----:B------:R-:W-:Y:S01]  /*30e0*/  ISETP.GT.AND P1, PT, R3, 0x1, PT ;  /* 0x000000010300780c */ /* 0x000fe20003f24270 */
[----:B------:R-:W-:Y:S01]  /*30f0*/  LDSM.16.MT88.4 R136, [R172+0x900] ;  /* 0x00090000ac88783b */ /* 0x000fe20000004200 */
[----:B------:R-:W4:Y:S02]  /*3100*/  MUFU.TANH R20, R20 ;  /* 0x0000001400147308 */ /* 0x000f240000002400 */
[----:B---3--:R-:W-:Y:S01]  /*3110*/  FSEL R26, R51, -INF , P1 ;  /* 0xff800000331a7808 */ /* 0x008fe20000800000 */
[----:B------:R-:W-:Y:S01]  /*3120*/  LDSM.16.MT88.4 R28, [R162+0x900] ;  /* 0x00090000a21c783b */ /* 0x000fe20000004200 */
[----:B------:R-:W-:Y:S01]  /*3130*/  FSEL R49, R49, -INF , P1 ;  /* 0xff80000031317808 */ /* 0x000fe20000800000 */
[----:B------:R-:W-:Y:S01]  /*3140*/  HMMA.16816.F32 R8, R12, R10, R80 ;  /* 0x0000000a0c08723c */ /* 0x000fe20000001850 */
[----:B------:R-:W-:Y:S01]  /*3150*/  ISETP.GT.AND P1, PT, R3, 0x8, PT ;  /* 0x000000080300780c */ /* 0x000fe20003f24270 */
[----:B------:R-:W-:Y:S01]  /*3160*/  FMUL.FTZ R64, R64, c[0x0][0x320] ;  /* 0x0000c80040407a20 */ /* 0x000fe20000410000 */
[----:B------:R-:W3:Y:S01]  /*3170*/  MUFU.TANH R21, R21 ;  /* 0x0000001500157308 */ /* 0x000ee20000002400 */
[----:B------:R-:W-:Y:S01]  /*3180*/  FMUL.FTZ R66, R66, c[0x0][0x320] ;  /* 0x0000c80042427a20 */ /* 0x000fe20000410000 */
[----:B------:R-:W-:Y:S01]  /*3190*/  FSEL R76, R76, -INF , P1 ;  /* 0xff8000004c4c7808 */ /* 0x000fe20000800000 */
[----:B------:R-:W-:Y:S01]  /*31a0*/  FMUL.FTZ R65, R65, c[0x0][0x320] ;  /* 0x0000c80041417a20 */ /* 0x000fe20000410000 */
[----:B------:R-:W-:Y:S01]  /*31b0*/  FSEL R25, R60, -INF , P1 ;  /* 0xff8000003c197808 */ /* 0x000fe20000800000 */
[----:B------:R-:W-:Y:S01]  /*31c0*/  FMUL.FTZ R67, R67, c[0x0][0x320] ;  /* 0x0000c80043437a20 */ /* 0x000fe20000410000 */
[----:B------:R-:W-:Y:S01]  /*31d0*/  ISETP.GT.AND P1, PT, R3, 0x9, PT ;  /* 0x000000090300780c */ /* 0x000fe20003f24270 */
[----:B------:R-:W-:Y:S01]  /*31e0*/  FMUL.FTZ R68, R68, c[0x0][0x320] ;  /* 0x0000c80044447a20 */ /* 0x000fe20000410000 */
[----:B------:R-:W-:Y:S01]  /*31f0*/  MUFU.TANH R175, R64 ;  /* 0x0000004000af7308 */ /* 0x000fe20000002400 */
[----:B------:R-:W-:Y:S01]  /*3200*/  FMUL.FTZ R70, R70, c[0x0][0x320] ;  /* 0x0000c80046467a20 */ /* 0x000fe20000410000 */
[----:B------:R-:W-:Y:S01]  /*3210*/  FSEL R6, R77, -INF , P1 ;  /* 0xff8000004d067808 */ /* 0x000fe20000800000 */
[----:B------:R-:W-:Y:S01]  /*3220*/  FMUL.FTZ R69, R69, c[0x0][0x320] ;  /* 0x0000c80045457a20 */ /* 0x000fe20000410000 */
[----:B------:R-:W-:Y:S01]  /*3230*/  FSEL R61, R61, -INF , P1 ;  /* 0xff8000003d3d7808 */ /* 0x000fe20000800000 */
[----:B------:R-:W-:Y:S01]  /*3240*/  FMUL.FTZ R71, R71, c[0x0][0x320] ;  /* 0x0000c80047477a20 */ /* 0x000fe20000410000 */
[----:B------:R-:W-:Y:S01]  /*3250*/  ISETP.GT.AND P1, PT, R3, 0x10, PT ;  /* 0x000000100300780c */ /* 0x000fe20003f24270 */
[----:B------:R-:W-:Y:S01]  /*3260*/  FMUL.FTZ R56, R56, c[0x0][0x320] ;  /* 0x0000c80038387a20 */ /* 0x000fe20000410000 */
[----:B------:R-:W5:Y:S01]  /*3270*/  MUFU.TANH R170, R66 ;  /* 0x0000004200aa7308 */ /* 0x000f620000002400 */
[----:B------:R-:W-:Y:S01]  /*3280*/  FMNMX.FTZ R14, R23, R49, !PT ;  /* 0x00000031170e7209 */ /* 0x000fe20007810000 */
[----:B------:R-:W-:Y:S01]  /*3290*/  FMUL.FTZ R58, R58, c[0x0][0x320] ;  /* 0x0000c8003a3a7a20 */ /* 0x000fe20000410000 */
[----:B------:R-:W-:Y:S01]  /*32a0*/  FSEL R18, R34, -INF , P1 ;  /* 0xff80000022127808 */ /* 0x000fe20000800000 */
[----:B------:R-:W-:Y:S01]  /*32b0*/  FMUL.FTZ R57, R57, c[0x0][0x320] ;  /* 0x0000c80039397a20 */ /* 0x000fe20000410000 */
[----:B------:R-:W-:Y:S01]  /*32c0*/  FSEL R19, R32, -INF , P1 ;  /* 0xff80000020137808 */ /* 0x000fe20000800000 */
[----:B------:R-:W-:Y:S01]  /*32d0*/  FMUL.FTZ R141, R9, c[0x0][0x320] ;  /* 0x0000c800098d7a20 */ /* 0x000fe20000410000 */
[----:B------:R-:W-:Y:S01]  /*32e0*/  ISETP.GT.AND P1, PT, R3, 0x11, PT ;  /* 0x000000110300780c */ /* 0x000fe20003f24270 */
[----:B------:R-:W-:Y:S01]  /*32f0*/  MUFU.TANH R167, R65 ;  /* 0x0000004100a77308 */ /* 0x000fe20000002400 */
[----:B------:R-:W-:Y:S01]  /*3300*/  FMNMX.FTZ R14, R25, R14, !PT ;  /* 0x0000000e190e7209 */ /* 0x000fe20007810000 */
[----:B------:R-:W-:Y:S01]  /*3310*/  FMUL.FTZ R59, R59, c[0x0][0x320] ;  /* 0x0000c8003b3b7a20 */ /* 0x000fe20000410000 */
[----:B--2---:R-:W-:Y:S01]  /*3320*/  FSEL R16, R35, -INF , P1 ;  /* 0xff80000023107808 */ /* 0x004fe20000800000 */
[----:B------:R-:W-:Y:S01]  /*3330*/  FMUL.FTZ R143, R8, c[0x0][0x320] ;  /* 0x0000c800088f7a20 */ /* 0x000fe20000410000 */
[----:B------:R-:W-:Y:S01]  /*3340*/  FSEL R17, R33, -INF , P1 ;  /* 0xff80000021117808 */ /* 0x000fe20000800000 */
[----:B------:R-:W-:Y:S01]  /*3350*/  FMUL.FTZ R10, R10, c[0x0][0x320] ;  /* 0x0000c8000a0a7a20 */ /* 0x000fe20000410000 */
[----:B------:R-:W-:Y:S01]  /*3360*/  ISETP.GT.AND P1, PT, R3, 0x18, PT ;  /* 0x000000180300780c */ /* 0x000fe20003f24270 */
[----:B------:R2:W2:Y:S01]  /*3370*/  MUFU.TANH R182, R67 ;  /* 0x0000004300b67308 */ /* 0x0004a20000002400 */
[----:B------:R-:W-:Y:S01]  /*3380*/  FMNMX.FTZ R9, R50, R26, !PT ;  /* 0x0000001a32097209 */ /* 0x000fe20007810000 */
[----:B------:R-:W-:Y:S01]  /*3390*/  LDSM.16.MT88.4 R80, [R172+0x4100] ;  /* 0x00410000ac50783b */ /* 0x000fe20000004200 */
[----:B-1----:R-:W-:-:S02]  /*33a0*/  FSEL R12, R24, -INF , P1 ;  /* 0xff800000180c7808 */ /* 0x002fc40000800000 */
[----:B----4-:R-:W-:Y:S01]  /*33b0*/  FSEL R15, R20, -INF , P1 ;  /* 0xff800000140f7808 */ /* 0x010fe20000800000 */
[----:B------:R-:W-:Y:S01]  /*33c0*/  LDSM.16.MT88.4 R32, [R135+0x900] ;  /* 0x000900008720783b */ /* 0x000fe20000004200 */
[----:B------:R-:W-:Y:S01]  /*33d0*/  ISETP.GT.AND P1, PT, R3, 0x19, PT ;  /* 0x000000190300780c */ /* 0x000fe20003f24270 */
[----:B------:R-:W-:Y:S01]  /*33e0*/  MUFU.TANH R173, R68 ;  /* 0x0000004400ad7308 */ /* 0x000fe20000002400 */
[----:B------:R-:W-:Y:S02]  /*33f0*/  FMNMX.FTZ R14, R61, R14, !PT ;  /* 0x0000000e3d0e7209 */ /* 0x000fe40007810000 */
[----:B------:R-:W-:Y:S02]  /*3400*/  FSEL R0, R22, -INF , P1 ;  /* 0xff80000016007808 */ /* 0x000fe40000800000 */
[----:B---3--:R-:W-:Y:S02]  /*3410*/  FSEL R13, R21, -INF , P1 ;  /* 0xff800000150d7808 */ /* 0x008fe40000800000 */
[----:B------:R-:W-:Y:S01]  /*3420*/  ISETP.GT.AND P1, PT, R3, 0x20, PT ;  /* 0x000000200300780c */ /* 0x000fe20003f24270 */
[----:B------:R-:W1:Y:S01]  /*3430*/  MUFU.TANH R174, R70 ;  /* 0x0000004600ae7308 */ /* 0x000e620000002400 */
[----:B------:R-:W-:Y:S01]  /*3440*/  FMNMX.FTZ R9, R76, R9, !PT ;  /* 0x000000094c097209 */ /* 0x000fe20007810000 */
[----:B--2---:R-:W-:Y:S01]  /*3450*/  LDSM.16.MT88.4 R64, [R162+0x2100] ;  /* 0x00210000a240783b */ /* 0x004fe20000004200 */
[----:B-----5:R-:W-:-:S02]  /*3460*/  FSEL R170, R170, -INF , P1 ;  /* 0xff800000aaaa7808 */ /* 0x020fc40000800000 */
[----:B------:R-:W-:Y:S02]  /*3470*/  FSEL R175, R175, -INF , P1 ;  /* 0xff800000afaf7808 */ /* 0x000fe40000800000 */
[----:B------:R-:W-:Y:S01]  /*3480*/  ISETP.GT.AND P1, PT, R3, 0x21, PT ;  /* 0x000000210300780c */ /* 0x000fe20003f24270 */
[----:B------:R-:W2:Y:S01]  /*3490*/  MUFU.TANH R169, R69 ;  /* 0x0000004500a97308 */ /* 0x000ea20000002400 */
[----:B------:R-:W-:Y:S01]  /*34a0*/  FMNMX.FTZ R8, R19, R14, !PT ;  /* 0x0000000e13087209 */ /* 0x000fe20007810000 */
[----:B------:R-:W-:Y:S01]  /*34b0*/  FMUL.FTZ R14, R11, c[0x0][0x320] ;  /* 0x0000c8000b0e7a20 */ /* 0x000fe20000410000 */
[----:B------:R-:W-:Y:S02]  /*34c0*/  FSEL R182, R182, -INF , P1 ;  /* 0xff800000b6b67808 */ /* 0x000fe40000800000 */
[----:B------:R-:W-:Y:S02]  /*34d0*/  FSEL R167, R167, -INF , P1 ;  /* 0xff800000a7a77808 */ /* 0x000fe40000800000 */
[----:B------:R-:W-:Y:S01]  /*34e0*/  ISETP.GT.AND P1, PT, R3, 0x28, PT ;  /* 0x000000280300780c */ /* 0x000fe20003f24270 */
[----:B------:R-:W3:Y:S01]  /*34f0*/  MUFU.TANH R180, R71 ;  /* 0x0000004700b47308 */ /* 0x000ee20000002400 */
[----:B------:R-:W-:-:S02]  /*3500*/  FMNMX.FTZ R9, R6, R9, !PT ;  /* 0x0000000906097209 */ /* 0x000fc40007810000 */
[----:B-1----:R-:W-:Y:S02]  /*3510*/  FSEL R174, R174, -INF , P1 ;  /* 0xff800000aeae7808 */ /* 0x002fe40000800000 */
[----:B------:R-:W-:Y:S02]  /*3520*/  FSEL R173, R173, -INF , P1 ;  /* 0xff800000adad7808 */ /* 0x000fe40000800000 */
[----:B------:R-:W-:Y:S01]  /*3530*/  ISETP.GT.AND P1, PT, R3, 0x29, PT ;  /* 0x000000290300780c */ /* 0x000fe20003f24270 */
[----:B------:R-:W1:Y:S01]  /*3540*/  MUFU.TANH R179, R56 ;  /* 0x0000003800b37308 */ /* 0x000e620000002400 */
[----:B------:R-:W-:Y:S02]  /*3550*/  FMNMX.FTZ R8, R17, R8, !PT ;  /* 0x0000000811087209 */ /* 0x000fe40007810000 */
[----:B--2---:R-:W-:Y:S02]  /*3560*/  FSEL R169, R169, -INF , P1 ;  /* 0xff800000a9a97808 */ /* 0x004fe40000800000 */
[----:B------:R-:W-:-:S02]  /*3570*/  FMNMX.FTZ R9, R18, R9, !PT ;  /* 0x0000000912097209 */ /* 0x000fc40007810000 */
[----:B------:R-:W-:Y:S01]  /*3580*/  FMNMX.FTZ R8, R15, R8, !PT ;  /* 0x000000080f087209 */ /* 0x000fe20007810000 */
[----:B------:R-:W2:Y:S01]  /*3590*/  MUFU.TANH R176, R58 ;  /* 0x0000003a00b07308 */ /* 0x000ea20000002400 */
[----:B---3--:R-:W-:Y:S02]  /*35a0*/  FSEL R180, R180, -INF , P1 ;  /* 0xff800000b4b47808 */ /* 0x008fe40000800000 */
[----:B------:R-:W-:Y:S02]  /*35b0*/  ISETP.GT.AND P1, PT, R3, 0x30, PT ;  /* 0x000000300300780c */ /* 0x000fe40003f24270 */
[----:B------:R-:W-:Y:S02]  /*35c0*/  FMNMX.FTZ R9, R16, R9, !PT ;  /* 0x0000000910097209 */ /* 0x000fe40007810000 */
[----:B------:R-:W-:Y:S01]  /*35d0*/  FMNMX.FTZ R8, R13, R8, !PT ;  /* 0x000000080d087209 */ /* 0x000fe20007810000 */
[----:B------:R-:W3:Y:S01]  /*35e0*/  MUFU.TANH R177, R57 ;  /* 0x0000003900b17308 */ /* 0x000ee20000002400 */
[----:B-1----:R-:W-:-:S02]  /*35f0*/  FSEL R179, R179, -INF , P1 ;  /* 0xff800000b3b37808 */ /* 0x002fc40000800000 */
[----:B------:R-:W-:Y:S02]  /*3600*/  FMNMX.FTZ R9, R12, R9, !PT ;  /* 0x000000090c097209 */ /* 0x000fe40007810000 */
[----:B------:R-:W-:Y:S02]  /*3610*/  FMNMX.FTZ R8, R175, R8, !PT ;  /* 0x00000008af087209 */ /* 0x000fe40007810000 */
[----:B------:R-:W-:Y:S01]  /*3620*/  FMNMX.FTZ R9, R0, R9, !PT ;  /* 0x0000000900097209 */ /* 0x000fe20007810000 */
[----:B------:R-:W1:Y:S01]  /*3630*/  MUFU.TANH R142, R59 ;  /* 0x0000003b008e7308 */ /* 0x000e620000002400 */
[----:B--2---:R-:W-:Y:S02]  /*3640*/  FSEL R176, R176, -INF , P1 ;  /* 0xff800000b0b07808 */ /* 0x004fe40000800000 */
[----:B------:R-:W-:Y:S02]  /*3650*/  ISETP.GT.AND P1, PT, R3, 0x31, PT ;  /* 0x000000310300780c */ /* 0x000fe40003f24270 */
[----:B------:R-:W-:-:S03]  /*3660*/  FMNMX.FTZ R8, R167, R8, !PT ;  /* 0x00000008a7087209 */ /* 0x000fc60007810000 */
[----:B------:R-:W2:Y:S01]  /*3670*/  MUFU.TANH R143, R143 ;  /* 0x0000008f008f7308 */ /* 0x000ea20000002400 */
[----:B---3--:R-:W-:Y:S02]  /*3680*/  FSEL R177, R177, -INF , P1 ;  /* 0xff800000b1b17808 */ /* 0x008fe40000800000 */
[----:B------:R-:W-:-:S04]  /*3690*/  FMNMX.FTZ R8, R173, R8, !PT ;  /* 0x00000008ad087209 */ /* 0x000fc80007810000 */
[----:B------:R-:W-:Y:S01]  /*36a0*/  FMNMX.FTZ R8, R169, R8, !PT ;  /* 0x00000008a9087209 */ /* 0x000fe20007810000 */
[----:B------:R-:W3:Y:S01]  /*36b0*/  MUFU.TANH R140, R10 ;  /* 0x0000000a008c7308 */ /* 0x000ee20000002400 */
[----:B-1----:R-:W-:Y:S01]  /*36c0*/  FSEL R142, R142, -INF , P1 ;  /* 0xff8000008e8e7808 */ /* 0x002fe20000800000 */
[----:B------:R-:W-:Y:S01]  /*36d0*/  LDSM.16.MT88.4 R56, [R135+0x2100] ;  /* 0x002100008738783b */ /* 0x000fe20000004200 */
[----:B------:R-:W-:Y:S02]  /*36e0*/  ISETP.GT.AND P1, PT, R3, 0x38, PT ;  /* 0x000000380300780c */ /* 0x000fe40003f24270 */
[----:B------:R-:W-:Y:S02]  /*36f0*/  FMNMX.FTZ R8, R179, R8, !PT ;  /* 0x00000008b3087209 */ /* 0x000fe40007810000 */
[----:B--2---:R-:W-:Y:S01]  /*3700*/  FSEL R143, R143, -INF , P1 ;  /* 0xff8000008f8f7808 */ /* 0x004fe20000800000 */
[----:B------:R-:W1:Y:S01]  /*3710*/  MUFU.TANH R141, R141 ;  /* 0x0000008d008d7308 */ /* 0x000e620000002400 */
[----:B------:R-:W-:-:S04]  /*3720*/  FMNMX.FTZ R8, R177, R8, !PT ;  /* 0x00000008b1087209 */ /* 0x000fc80007810000 */
[----:B------:R-:W-:Y:S02]  /*3730*/  FMNMX.FTZ R8, R143, R8, !PT ;  /* 0x000000088f087209 */ /* 0x000fe40007810000 */
[----:B---3--:R-:W-:Y:S01]  /*3740*/  FSEL R140, R140, -INF , P1 ;  /* 0xff8000008c8c7808 */ /* 0x008fe20000800000 */
[----:B------:R-:W2:Y:S01]  /*3750*/  MUFU.TANH R168, R14 ;  /* 0x0000000e00a87308 */ /* 0x000ea20000002400 */
[----:B------:R-:W-:Y:S02]  /*3760*/  ISETP.GT.AND P1, PT, R3, 0x39, PT ;  /* 0x000000390300780c */ /* 0x000fe40003f24270 */
[----:B------:R-:W-:-:S04]  /*3770*/  FMNMX.FTZ R3, R170, R9, !PT ;  /* 0x00000009aa037209 */ /* 0x000fc80007810000 */
[----:B------:R-:W-:Y:S02]  /*3780*/  FMNMX.FTZ R3, R182, R3, !PT ;  /* 0x00000003b6037209 */ /* 0x000fe40007810000 */
[----:B-1----:R-:W-:Y:S02]  /*3790*/  FSEL R141, R141, -INF , P1 ;  /* 0xff8000008d8d7808 */ /* 0x002fe40000800000 */
[----:B------:R-:W-:Y:S02]  /*37a0*/  FMNMX.FTZ R3, R174, R3, !PT ;  /* 0x00000003ae037209 */ /* 0x000fe40007810000 */
[----:B------:R-:W-:Y:S02]  /*37b0*/  FMNMX.FTZ R11, R141, R8, !PT ;  /* 0x000000088d0b7209 */ /* 0x000fe40007810000 */
[----:B------:R-:W-:Y:S02]  /*37c0*/  FMNMX.FTZ R3, R180, R3, !PT ;  /* 0x00000003b4037209 */ /* 0x000fe40007810000 */
[----:B--2---:R-:W-:Y:S01]  /*37d0*/  FSEL R168, R168, -INF , P1 ;  /* 0xff800000a8a87808 */ /* 0x004fe20000800000 */
[----:B------:R-:W1:Y:S01]  /*37e0*/  SHFL.BFLY PT, R8, R11, 0x2, 0x1f ;  /* 0x0c401f000b087f89 */ /* 0x000e6200000e0000 */
[----:B------:R-:W-:-:S04]  /*37f0*/  FMNMX.FTZ R3, R176, R3, !PT ;  /* 0x00000003b0037209 */ /* 0x000fc80007810000 */
[----:B------:R-:W-:-:S04]  /*3800*/  FMNMX.FTZ R3, R142, R3, !PT ;  /* 0x000000038e037209 */ /* 0x000fc80007810000 */
[----:B------:R-:W-:-:S04]  /*3810*/  FMNMX.FTZ R3, R140, R3, !PT ;  /* 0x000000038c037209 */ /* 0x000fc80007810000 */
        /* <DEDUP_REMOVED lines=8> */
[----:B------:R-:W-:-:S05]  /*38a0*/  FMUL.FTZ R178, R132, c[0x0][0x2d0] ;  /* 0x0000b40084b27a20 */ /* 0x000fca0000410000 */
[----:B------:R-:W-:-:S05]  /*38b0*/  FSEL R178, R178, RZ, P1 ;  /* 0x000000ffb2b27208 */ /* 0x000fca0000800000 */
[--C-:B------:R-:W-:Y:S02]  /*38c0*/  FFMA.FTZ R161, R23, c[0x0][0x2d0], -R178.reuse ;  /* 0x0000b40017a17a23 */ /* 0x100fe400000108b2 */
[--C-:B------:R-:W-:Y:S01]  /*38d0*/  FFMA.FTZ R158, R49, c[0x0][0x2d0], -R178.reuse ;  /* 0x0000b400319e7a23 */ /* 0x100fe200000108b2 */
[----:B--2---:R-:W-:Y:S01]  /*38e0*/  FMNMX.FTZ R3, R8, R3, !PT ;  /* 0x0000000308037209 */ /* 0x004fe20007810000 */
[--C-:B------:R-:W-:Y:S01]  /*38f0*/  FFMA.FTZ R159, R25, c[0x0][0x2d0], -R178.reuse ;  /* 0x0000b400199f7a23 */ /* 0x100fe200000108b2 */
[----:B------:R-:W-:Y:S01]  /*3900*/  LDSM.16.MT88.4 R8, [R184+0x2900] ;  /* 0x00290000b808783b */ /* 0x000fe20000004200 */
[--C-:B------:R-:W-:Y:S01]  /*3910*/  FFMA.FTZ R154, R61, c[0x0][0x2d0], -R178.reuse ;  /* 0x0000b4003d9a7a23 */ /* 0x100fe200000108b2 */
[C---:B------:R-:W-:Y:S01]  /*3920*/  FSETP.NEU.FTZ.AND P1, PT, R3.reuse, -INF , PT ;  /* 0xff8000000300780b */ /* 0x040fe20003f3d000 */
[----:B------:R-:W-:Y:S01]  /*3930*/  FMUL.FTZ R171, R3, c[0x0][0x2d0] ;  /* 0x0000b40003ab7a20 */ /* 0x000fe20000410000 */
[----:B------:R-:W-:Y:S01]  /*3940*/  MUFU.EX2 R161, R161 ;  /* 0x000000a100a17308 */ /* 0x000fe20000000800 */
[--C-:B------:R-:W-:Y:S01]  /*3950*/  FFMA.FTZ R157, R19, c[0x0][0x2d0], -R178.reuse ;  /* 0x0000b400139d7a23 */ /* 0x100fe200000108b2 */
[----:B------:R-:W-:Y:S01]  /*3960*/  LDSM.16.MT88.4 R20, [R184+0x900] ;  /* 0x00090000b814783b */ /* 0x000fe20000004200 */
[--C-:B------:R-:W-:Y:S01]  /*3970*/  FFMA.FTZ R152, R17, c[0x0][0x2d0], -R178.reuse ;  /* 0x0000b40011987a23 */ /* 0x100fe200000108b2 */
[----:B------:R-:W-:Y:S01]  /*3980*/  FSEL R171, R171, RZ, P1 ;  /* 0x000000ffabab7208 */ /* 0x000fe20000800000 */
[----:B------:R-:W-:-:S02]  /*3990*/  FFMA.FTZ R153, R15, c[0x0][0x2d0], -R178 ;  /* 0x0000b4000f997a23 */ /* 0x000fc400000108b2 */
[----:B------:R-:W-:Y:S01]  /*39a0*/  FFMA.FTZ R148, R13, c[0x0][0x2d0], -R178 ;  /* 0x0000b4000d947a23 */ /* 0x000fe200000108b2 */
[----:B------:R-:W1:Y:S01]  /*39b0*/  MUFU.EX2 R158, R158 ;  /* 0x0000009e009e7308 */ /* 0x000e620000000800 */
[--C-:B------:R-:W-:Y:S02]  /*39c0*/  FFMA.FTZ R163, R50, c[0x0][0x2d0], -R171.reuse ;  /* 0x0000b40032a37a23 */ /* 0x100fe400000108ab */
[--C-:B------:R-:W-:Y:S01]  /*39d0*/  FFMA.FTZ R160, R26, c[0x0][0x2d0], -R171.reuse ;  /* 0x0000b4001aa07a23 */ /* 0x100fe200000108ab */
[----:B------:R-:W2:Y:S01]  /*39e0*/  LDSM.16.MT88.4 R48, [R172+0x2100] ;  /* 0x00210000ac30783b */ /* 0x000ea20000004200 */
[--C-:B------:R-:W-:Y:S02]  /*39f0*/  FFMA.FTZ R165, R76, c[0x0][0x2d0], -R171.reuse ;  /* 0x0000b4004ca57a23 */ /* 0x100fe400000108ab */
[--C-:B------:R-:W-:Y:S01]  /*3a00*/  FFMA.FTZ R156, R6, c[0x0][0x2d0], -R171.reuse ;  /* 0x0000b400069c7a23 */ /* 0x100fe200000108ab */
[----:B------:R-:W-:Y:S01]  /*3a10*/  MUFU.EX2 R159, R159 ;  /* 0x0000009f009f7308 */ /* 0x000fe20000000800 */
[----:B------:R-:W3:Y:S01]  /*3a20*/  LDSM.16.MT88.4 R4, [R5+0x4100] ;  /* 0x004100000504783b */ /* 0x000ee20000004200 */
[----:B------:R-:W-:-:S02]  /*3a30*/  FFMA.FTZ R155, R18, c[0x0][0x2d0], -R171 ;  /* 0x0000b400129b7a23 */ /* 0x000fc400000108ab */
[--C-:B------:R-:W-:Y:S01]  /*3a40*/  FFMA.FTZ R150, R16, c[0x0][0x2d0], -R171.reuse ;  /* 0x0000b40010967a23 */ /* 0x100fe200000108ab */
[----:B------:R-:W-:Y:S01]  /*3a50*/  LDSM.16.MT88.4 R24, [R172+0x2900] ;  /* 0x00290000ac18783b */ /* 0x000fe20000004200 */
[--C-:B------:R-:W-:Y:S02]  /*3a60*/  FFMA.FTZ R151, R12, c[0x0][0x2d0], -R171.reuse ;  /* 0x0000b4000c977a23 */ /* 0x100fe400000108ab */
[----:B------:R-:W4:Y:S01]  /*3a70*/  MUFU.EX2 R154, R154 ;  /* 0x0000009a009a7308 */ /* 0x000f220000000800 */
[----:B------:R-:W5:Y:S01]  /*3a80*/  LDSM.16.MT88.4 R16, [R135+0x2900] ;  /* 0x002900008710783b */ /* 0x000f620000004200 */
[----:B-1----:R-:W-:Y:S01]  /*3a90*/  F2FP.PACK_AB R96, R158, R161 ;  /* 0x000000a19e60723e */ /* 0x002fe200000000ff */
[----:B------:R-:W-:Y:S02]  /*3aa0*/  FFMA.FTZ R0, R0, c[0x0][0x2d0], -R171 ;  /* 0x0000b40000007a23 */ /* 0x000fe400000108ab */
[----:B------:R-:W1:Y:S01]  /*3ab0*/  LDSM.16.MT88.4 R12, [R162+0x2900] ;  /* 0x00290000a20c783b */ /* 0x000e620000004200 */
[----:B------:R-:W-:-:S02]  /*3ac0*/  FFMA.FTZ R164, R175, c[0x0][0x2d0], -R178 ;  /* 0x0000b400afa47a23 */ /* 0x000fc400000108b2 */
[----:B------:R-:W-:Y:S01]  /*3ad0*/  MUFU.EX2 R163, R163 ;  /* 0x000000a300a37308 */ /* 0x000fe20000000800 */
[--C-:B------:R-:W-:Y:S02]  /*3ae0*/  FFMA.FTZ R166, R173, c[0x0][0x2d0], -R178.reuse ;  /* 0x0000b400ada67a23 */ /* 0x100fe400000108b2 */
[--C-:B------:R-:W-:Y:S02]  /*3af0*/  FFMA.FTZ R167, R167, c[0x0][0x2d0], -R178.reuse ;  /* 0x0000b400a7a77a23 */ /* 0x100fe400000108b2 */
[----:B------:R-:W-:Y:S02]  /*3b00*/  FFMA.FTZ R169, R169, c[0x0][0x2d0], -R178 ;  /* 0x0000b400a9a97a23 */ /* 0x000fe400000108b2 */
[--C-:B------:R-:W-:Y:S01]  /*3b10*/  FFMA.FTZ R170, R170, c[0x0][0x2d0], -R171.reuse ;  /* 0x0000b400aaaa7a23 */ /* 0x100fe200000108ab */
[----:B------:R-:W2:Y:S01]  /*3b20*/  MUFU.EX2 R160, R160 ;  /* 0x000000a000a07308 */ /* 0x000ea20000000800 */
[----:B----4-:R-:W-:Y:S01]  /*3b30*/  F2FP.PACK_AB R98, R154, R159 ;  /* 0x0000009f9a62723e */ /* 0x010fe200000000ff */
[----:B------:R-:W-:-:S02]  /*3b40*/  FFMA.FTZ R173, R182, c[0x0][0x2d0], -R171 ;  /* 0x0000b400b6ad7a23 */ /* 0x000fc400000108ab */
[--C-:B------:R-:W-:Y:S02]  /*3b50*/  FFMA.FTZ R174, R174, c[0x0][0x2d0], -R171.reuse ;  /* 0x0000b400aeae7a23 */ /* 0x100fe400000108ab */
[--C-:B------:R-:W-:Y:S02]  /*3b60*/  FFMA.FTZ R175, R180, c[0x0][0x2d0], -R171.reuse ;  /* 0x0000b400b4af7a23 */ /* 0x100fe400000108ab */
[----:B------:R-:W-:Y:S01]  /*3b70*/  MUFU.EX2 R165, R165 ;  /* 0x000000a500a57308 */ /* 0x000fe20000000800 */
[--C-:B------:R-:W-:Y:S02]  /*3b80*/  FFMA.FTZ R180, R177, c[0x0][0x2d0], -R178.reuse ;  /* 0x0000b400b1b47a23 */ /* 0x100fe400000108b2 */
[--C-:B------:R-:W-:Y:S02]  /*3b90*/  FFMA.FTZ R179, R179, c[0x0][0x2d0], -R178.reuse ;  /* 0x0000b400b3b37a23 */ /* 0x100fe400000108b2 */
[--C-:B------:R-:W-:Y:S02]  /*3ba0*/  FFMA.FTZ R177, R143, c[0x0][0x2d0], -R178.reuse ;  /* 0x0000b4008fb17a23 */ /* 0x100fe400000108b2 */
[----:B------:R-:W-:Y:S01]  /*3bb0*/  FFMA.FTZ R178, R141, c[0x0][0x2d0], -R178 ;  /* 0x0000b4008db27a23 */ /* 0x000fe200000108b2 */
[----:B------:R-:W4:Y:S01]  /*3bc0*/  MUFU.EX2 R156, R156 ;  /* 0x0000009c009c7308 */ /* 0x000f220000000800 */
[----:B--2---:R-:W-:Y:S01]  /*3bd0*/  F2FP.PACK_AB R97, R160, R163 ;  /* 0x000000a3a061723e */ /* 0x004fe200000000ff */
[----:B------:R-:W-:-:S02]  /*3be0*/  FFMA.FTZ R176, R176, c[0x0][0x2d0], -R171 ;  /* 0x0000b400b0b07a23 */ /* 0x000fc400000108ab */
[--C-:B------:R-:W-:Y:S02]  /*3bf0*/  FFMA.FTZ R181, R142, c[0x0][0x2d0], -R171.reuse ;  /* 0x0000b4008eb57a23 */ /* 0x100fe400000108ab */
[--C-:B------:R-:W-:Y:S02]  /*3c00*/  FFMA.FTZ R182, R140, c[0x0][0x2d0], -R171.reuse ;  /* 0x0000b4008cb67a23 */ /* 0x100fe400000108ab */
[----:B------:R-:W-:Y:S01]  /*3c10*/  MUFU.EX2 R157, R157 ;  /* 0x0000009d009d7308 */ /* 0x000fe20000000800 */
[----:B------:R-:W-:Y:S01]  /*3c20*/  FFMA.FTZ R221, R168, c[0x0][0x2d0], -R171 ;  /* 0x0000b400a8dd7a23 */ /* 0x000fe200000108ab */
[----:B------:R-:W-:Y:S01]  /*3c30*/  LDSM.16.MT88.4 R140, [R172+0x3900] ;  /* 0x00390000ac8c783b */ /* 0x000fe20000004200 */
[----:B------:R-:W-:Y:S02]  /*3c40*/  FADD.FTZ R158, R161, R158 ;  /* 0x0000009ea19e7221 */ /* 0x000fe40000010000 */
[----:B------:R-:W-:Y:S02]  /*3c50*/  FADD.FTZ R160, R163, R160 ;  /* 0x000000a0a3a07221 */ /* 0x000fe40000010000 */
[----:B------:R-:W-:Y:S01]  /*3c60*/  FADD.FTZ R159, R159, R158 ;  /* 0x0000009e9f9f7221 */ /* 0x000fe20000010000 */
[----:B----4-:R-:W-:Y:S01]  /*3c70*/  F2FP.PACK_AB R99, R156, R165 ;  /* 0x000000a59c63723e */ /* 0x010fe200000000ff */
[----:B------:R-:W2:Y:S01]  /*3c80*/  MUFU.EX2 R152, R152 ;  /* 0x0000009800987308 */ /* 0x000ea20000000800 */
        /* <DEDUP_REMOVED lines=10> */
[----:B------:R-:W4:Y:S06]  /*3d30*/  MUFU.EX2 R150, R150 ;  /* 0x0000009600967308 */ /* 0x000f2c0000000800 */
        /* <DEDUP_REMOVED lines=11> */
[----:B------:R-:W-:Y:S06]  /*3df0*/  MUFU.EX2 R169, R169 ;  /* 0x000000a900a97308 */ /* 0x000fec0000000800 */
        /* <DEDUP_REMOVED lines=24> */
[C---:B---3--:R-:W-:Y:S07]  /*3f80*/  HMMA.16816.F32 R92, R96.reuse, R4, RZ ;  /* 0x00000004605c723c */ /* 0x048fee00000018ff */
[----:B--2---:R-:W-:Y:S01]  /*3f90*/  F2FP.PACK_AB R4, R152, R157 ;  /* 0x0000009d9804723e */ /* 0x004fe200000000ff */
[----:B------:R-:W-:Y:S01]  /*3fa0*/  HMMA.16816.F32 R96, R96, R6, RZ ;  /* 0x000000066060723c */ /* 0x000fe200000018ff */
[----:B----4-:R-:W-:Y:S01]  /*3fb0*/  F2FP.PACK_AB R5, R150, R155 ;  /* 0x0000009b9605723e */ /* 0x010fe200000000ff */
[----:B------:R-:W-:-:S02]  /*3fc0*/  FADD.FTZ R157, R157, R154 ;  /* 0x0000009a9d9d7221 */ /* 0x000fc40000010000 */
[----:B------:R-:W-:Y:S02]  /*3fd0*/  FADD.FTZ R155, R155, R156 ;  /* 0x0000009c9b9b7221 */ /* 0x000fe40000010000 */
[----:B------:R-:W-:Y:S01]  /*3fe0*/  FADD.FTZ R152, R152, R157 ;  /* 0x0000009d98987221 */ /* 0x000fe20000010000 */
[----:B------:R-:W-:Y:S01]  /*3ff0*/  F2FP.PACK_AB R6, R148, R153 ;  /* 0x000000999406723e */ /* 0x000fe200000000ff */
[----:B------:R-:W-:Y:S01]  /*4000*/  FADD.FTZ R150, R150, R155 ;  /* 0x0000009b96967221 */ /* 0x000fe20000010000 */
[----:B-1----:R-:W-:Y:S01]  /*4010*/  F2FP.PACK_AB R7, R0, R151 ;  /* 0x000000970007723e */ /* 0x002fe200000000ff */
[----:B------:R-:W-:Y:S02]  /*4020*/  FADD.FTZ R153, R153, R152 ;  /* 0x0000009899997221 */ /* 0x000fe40000010000 */
[----:B------:R-:W-:Y:S02]  /*4030*/  FADD.FTZ R151, R151, R150 ;  /* 0x0000009697977221 */ /* 0x000fe40000010000 */
[----:B------:R-:W-:-:S02]  /*4040*/  FADD.FTZ R153, R148, R153 ;  /* 0x0000009994997221 */ /* 0x000fc40000010000 */
[----:B------:R-:W-:Y:S01]  /*4050*/  HMMA.16816.F32 R36, R4, R8, R36 ;  /* 0x000000080424723c */ /* 0x000fe20000001824 */
[----:B------:R-:W-:-:S07]  /*4060*/  FADD.FTZ R151, R0, R151 ;  /* 0x0000009700977221 */ /* 0x000fce0000010000 */
[C---:B------:R-:W-:Y:S01]  /*4070*/  HMMA.16816.F32 R40, R4.reuse, R10, R40 ;  /* 0x0000000a0428723c */ /* 0x040fe20000001828 */
[----:B------:R-:W1:Y:S07]  /*4080*/  LDSM.16.MT88.4 R8, [R172+0x4900] ;  /* 0x00490000ac08783b */ /* 0x000e6e0000004200 */
[C---:B-----5:R-:W-:Y:S08]  /*4090*/  HMMA.16816.F32 R52, R4.reuse, R16, R52 ;  /* 0x000000100434723c */ /* 0x060ff00000001834 */
[C---:B------:R-:W-:Y:S01]  /*40a0*/  HMMA.16816.F32 R56, R4.reuse, R18, R56 ;  /* 0x000000120438723c */ /* 0x040fe20000001838 */
[----:B------:R-:W2:Y:S07]  /*40b0*/  LDSM.16.MT88.4 R16, [R135+0x4900] ;  /* 0x004900008710783b */ /* 0x000eae0000004200 */
[C---:B------:R-:W-:Y:S08]  /*40c0*/  HMMA.16816.F32 R128, R4.reuse, R20, R128 ;  /* 0x000000140480723c */ /* 0x040ff00000001880 */
[C---:B------:R-:W-:Y:S01]  /*40d0*/  HMMA.16816.F32 R124, R4.reuse, R22, R124 ;  /* 0x00000016047c723c */ /* 0x040fe2000000187c */
[----:B------:R-:W3:Y:S07]  /*40e0*/  LDSM.16.MT88.4 R20, [R184+0x4900] ;  /* 0x00490000b814783b */ /* 0x000eee0000004200 */
[C---:B------:R-:W-:Y:S08]  /*40f0*/  HMMA.16816.F32 R60, R4.reuse, R12, R60 ;  /* 0x0000000c043c723c */ /* 0x040ff0000000183c */
[C---:B------:R-:W-:Y:S01]  /*4100*/  HMMA.16816.F32 R64, R4.reuse, R14, R64 ;  /* 0x0000000e0440723c */ /* 0x040fe20000001840 */
[----:B------:R-:W4:Y:S07]  /*4110*/  LDSM.16.MT88.4 R12, [R162+0x4900] ;  /* 0x00490000a20c783b */ /* 0x000f2e0000004200 */
        /* <DEDUP_REMOVED lines=20> */
[----:B------:R-:W-:Y:S07]  /*4260*/  LDSM.16.MT88.4 R20, [R184+0x5100] ;  /* 0x00510000b814783b */ /* 0x000fee0000004200 */
[C---:B----4-:R-:W-:Y:S08]  /*4270*/  HMMA.16816.F32 R92, R4.reuse, R12, R92 ;  /* 0x0000000c045c723c */ /* 0x050ff0000000185c */
[----:B------:R-:W-:Y:S01]  /*4280*/  HMMA.16816.F32 R96, R4, R14, R96 ;  /* 0x0000000e0460723c */ /* 0x000fe20000001860 */
[----:B------:R-:W3:Y:S06]  /*4290*/  LDSM.16.MT88.4 R12, [R184+0x3100] ;  /* 0x00310000b80c783b */ /* 0x000eec0000004200 */
[----:B------:R-:W-:Y:S01]  /*42a0*/  F2FP.PACK_AB R4, R167, R164 ;  /* 0x000000a4a704723e */ /* 0x000fe200000000ff */
[----:B------:R-:W-:Y:S01]  /*42b0*/  FADD.FTZ R164, R164, R153 ;  /* 0x00000099a4a47221 */ /* 0x000fe20000010000 */
[----:B------:R-:W-:Y:S01]  /*42c0*/  F2FP.PACK_AB R5, R173, R170 ;  /* 0x000000aaad05723e */ /* 0x000fe200000000ff */
[----:B------:R-:W-:Y:S01]  /*42d0*/  FADD.FTZ R170, R170, R151 ;  /* 0x00000097aaaa7221 */ /* 0x000fe20000010000 */
[----:B------:R-:W-:Y:S01]  /*42e0*/  F2FP.PACK_AB R6, R169, R166 ;  /* 0x000000a6a906723e */ /* 0x000fe200000000ff */
[----:B------:R-:W-:Y:S01]  /*42f0*/  FADD.FTZ R167, R167, R164 ;  /* 0x000000a4a7a77221 */ /* 0x000fe20000010000 */
[----:B------:R-:W-:Y:S01]  /*4300*/  F2FP.PACK_AB R7, R175, R174 ;  /* 0x000000aeaf07723e */ /* 0x000fe200000000ff */
[----:B------:R-:W-:-:S02]  /*4310*/  FADD.FTZ R173, R173, R170 ;  /* 0x000000aaadad7221 */ /* 0x000fc40000010000 */
[----:B------:R-:W-:Y:S02]  /*4320*/  FADD.FTZ R166, R166, R167 ;  /* 0x000000a7a6a67221 */ /* 0x000fe40000010000 */
[----:B------:R-:W-:Y:S02]  /*4330*/  FADD.FTZ R174, R174, R173 ;  /* 0x000000adaeae7221 */ /* 0x000fe40000010000 */
[----:B-1----:R-:W-:Y:S01]  /*4340*/  HMMA.16816.F32 R128, R4, R8, R128 ;  /* 0x000000080480723c */ /* 0x002fe20000001880 */
[----:B------:R-:W-:Y:S02]  /*4350*/  FADD.FTZ R166, R169, R166 ;  /* 0x000000a6a9a67221 */ /* 0x000fe40000010000 */
[----:B------:R-:W-:-:S05]  /*4360*/  FADD.FTZ R175, R175, R174 ;  /* 0x000000aeafaf7221 */ /* 0x000fca0000010000 */
        /* <DEDUP_REMOVED lines=34> */
[----:B------:R-:W2:Y:S06]  /*4590*/  LDSM.16.MT88.4 R20, [R135+0x3900] ;  /* 0x003900008714783b */ /* 0x000eac0000004200 */
        /* <DEDUP_REMOVED lines=10> */
[----:B---3--:R-:W-:Y:S01]  /*4640*/  HMMA.16816.F32 R120, R4, R12, R120 ;  /* 0x0000000c0478723c */ /* 0x008fe20000001878 */
[----:B------:R-:W-:Y:S02]  /*4650*/  FADD.FTZ R223, R178, R177 ;  /* 0x000000b1b2df7221 */ /* 0x000fe40000010000 */
[----:B------:R-:W-:-:S05]  /*4660*/  FADD.FTZ R221, R221, R182 ;  /* 0x000000b6dddd7221 */ /* 0x000fca0000010000 */
        /* <DEDUP_REMOVED lines=8> */
[C---:B------:R-:W-:Y:S08]  /*46f0*/  HMMA.16816.F32 R44, R4.reuse, R140, R44 ;  /* 0x0000008c042c723c */ /* 0x040ff0000000182c */
[C---:B------:R-:W-:Y:S08]  /*4700*/  HMMA.16816.F32 R48, R4.reuse, R142, R48 ;  /* 0x0000008e0430723c */ /* 0x040ff00000001830 */
        /* <DEDUP_REMOVED lines=10> */
[C---:B---3--:R-:W-:Y:S08]  /*47b0*/  HMMA.16816.F32 R68, R4.reuse, R12, R68 ;  /* 0x0000000c0444723c */ /* 0x048ff00000001844 */
[C---:B------:R-:W-:Y:S08]  /*47c0*/  HMMA.16816.F32 R72, R4.reuse, R14, R72 ;  /* 0x0000000e0448723c */ /* 0x040ff00000001848 */
[C---:B-1----:R-:W-:Y:S08]  /*47d0*/  HMMA.16816.F32 R84, R4.reuse, R8, R84 ;  /* 0x000000080454723c */ /* 0x042ff00000001854 */
[C---:B------:R-:W-:Y:S08]  /*47e0*/  HMMA.16816.F32 R88, R4.reuse, R10, R88 ;  /* 0x0000000a0458723c */ /* 0x040ff00000001858 */
[C---:B--2---:R-:W-:Y:S08]  /*47f0*/  HMMA.16816.F32 R92, R4.reuse, R16, R92 ;  /* 0x00000010045c723c */ /* 0x044ff0000000185c */
[----:B------:R-:W-:Y:S07]  /*4800*/  HMMA.16816.F32 R96, R4, R18, R96 ;  /* 0x000000120460723c */ /* 0x000fee0000001860 */
[----:B------:R-:W-:-:S04]  /*4810*/  IADD3 R5, R147, -0x3, RZ ;  /* 0xfffffffd93057810 */ /* 0x000fc80007ffe0ff */
[----:B------:R-:W-:-:S13]  /*4820*/  ISETP.GE.AND P1, PT, R5, R196, PT ;  /* 0x000000c40500720c */ /* 0x000fda0003f26270 */
[----:B------:R-:W-:Y:S05]  /*4830*/  @!P1 BRA `(.L_x_1519) ;  /* 0x0000044000009947 */ /* 0x000fea0003800000 */
[----:B------:R-:W-:Y:S01]  /*4840*/  IADD3 R0, R147, -0x1, RZ ;  /* 0xffffffff93007810 */ /* 0x000fe20007ffe0ff */
[----:B------:R-:W-:Y:S01]  /*4850*/  IMAD.MOV.U32 R199, RZ, RZ, RZ ;  /* 0x000000ffffc77224 */ /* 0x000fe200078e00ff */
[----:B------:R-:W-:-:S03]  /*4860*/  ISETP.NE.AND P2, PT, R197, 0x1, PT ;  /* 0x00000001c500780c */ /* 0x000fc60003f45270 */
[----:B------:R-:W-:-:S05]  /*4870*/  IMAD R5, R0, 0x40, R203 ;  /* 0x0000004000057824 */ /* 0x000fca00078e02cb */
[----:B------:R-:W-:-:S05]  /*4880*/  IADD3 R200, R5, -0x80, R202 ;  /* 0xffffff8005c87810 */ /* 0x000fca0007ffe0ca */
[----:B------:R-:W-:-:S04]  /*4890*/  @P2 IMAD.HI.U32 R4, R200, c[0x0][0x2bc], RZ ;  /* 0x0000af00c8042a27 */ /* 0x000fc800078e00ff */
[----:B------:R-:W-:Y:S01]  /*48a0*/  IMAD.MOV.U32 R0, RZ, RZ, R200 ;  /* 0x000000ffff007224 */ /* 0x000fe200078e00c8 */
[----:B------:R-:W-:-:S04]  /*48b0*/  @P2 SHF.R.U32.HI R0, RZ, c[0x0][0x2c0], R4 ;  /* 0x0000b000ff002a19 */ /* 0x000fc80000011604 */
[----:B------:R-:W-:-:S04]  /*48c0*/  @!P3 IADD3 R5, P1, R0, R210, RZ ;  /* 0x000000d20005b210 */ /* 0x000fc80007f3e0ff */
[----:B------:R-:W-:Y:S02]  /*48d0*/  @!P3 LEA.HI.X.SX32 R4, R0, R195, 0x1, P1 ;  /* 0x000000c30004b211 */ /* 0x000fe400008f0eff */
[----:B------:R-:W-:-:S04]  /*48e0*/  @!P3 LEA R8, P1, R5, c[0x0][0x2a0], 0x2 ;  /* 0x0000a8000508ba11 */ /* 0x000fc800078210ff */
[----:B------:R-:W-:-:S05]  /*48f0*/  @!P3 LEA.HI.X R9, R5, c[0x0][0x2a4], R4, 0x2, P1 ;  /* 0x0000a9000509ba11 */ /* 0x000fca00008f1404 */
[----:B------:R1:W2:Y:S01]  /*4900*/  @!P3 LDG.E R199, [R8.64] ;  /* 0x0000000608c7b981 */ /* 0x0002a2000c1e1900 */
[----:B------:R-:W-:Y:S01]  /*4910*/  IMAD.MOV R5, RZ, RZ, -R0 ;  /* 0x000000ffff057224 */ /* 0x000fe200078e0a00 */
[----:B------:R-:W-:Y:S01]  /*4920*/  SEL R11, RZ, 0x10, P4 ;  /* 0x00000010ff0b7807 */ /* 0x000fe20002000000 */
[C---:B------:R-:W-:Y:S01]  /*4930*/  IMAD.SHL.U32 R4, R149.reuse, 0x2, RZ ;  /* 0x0000000295047824 */ /* 0x040fe200078e00ff */
[----:B------:R-:W-:Y:S01]  /*4940*/  SHF.L.U64.HI R149, R149, 0x1, R144 ;  /* 0x0000000195957819 */ /* 0x000fe20000010290 */
[----:B------:R-:W-:Y:S01]  /*4950*/  IMAD R200, R5, c[0x0][0x2b8], R200 ;  /* 0x0000ae0005c87a24 */ /* 0x000fe200078e02c8 */
[----:B------:R-:W-:Y:S01]  /*4960*/  IADD3 R16, -R11, 0x10, RZ ;  /* 0x000000100b107810 */ /* 0x000fe20007ffe1ff */
[----:B------:R-:W-:Y:S01]  /*4970*/  IMAD.SHL.U32 R12, R134, 0x2, RZ ;  /* 0x00000002860c7824 */ /* 0x000fe200078e00ff */
[----:B------:R-:W-:Y:S01]  /*4980*/  IADD3 R14, -R146, 0x10, RZ ;  /* 0x00000010920e7810 */ /* 0x000fe20007ffe1ff */
[----:B------:R-:W-:Y:S01]  /*4990*/  IMAD.WIDE.U32 R6, R200, c[0x0][0x1e0], RZ ;  /* 0x00007800c8067a25 */ /* 0x000fe200078e00ff */
[----:B------:R-:W-:-:S02]  /*49a0*/  SHF.R.S32.HI R5, RZ, 0x1f, R200 ;  /* 0x0000001fff057819 */ /* 0x000fc400000114c8 */
[----:B------:R-:W-:Y:S01]  /*49b0*/  LOP3.LUT R16, R16, 0xf, RZ, 0xc0, !PT ;  /* 0x0000000f10107812 */ /* 0x000fe200078ec0ff */
[----:B------:R-:W-:Y:S01]  /*49c0*/  IMAD.SHL.U32 R10, R2, 0x2, RZ ;  /* 0x00000002020a7824 */ /* 0x000fe200078e00ff */
[----:B------:R-:W-:Y:S01]  /*49d0*/  SHF.L.U64.HI R13, R134, 0x1, R145 ;  /* 0x00000001860d7819 */ /* 0x000fe20000010291 */
[----:B------:R-:W-:Y:S01]  /*49e0*/  IMAD R5, R5, c[0x0][0x1e0], RZ ;  /* 0x0000780005057a24 */ /* 0x000fe200078e02ff */
[----:B------:R-:W-:-:S03]  /*49f0*/  LOP3.LUT R14, R14, 0xf, RZ, 0xc0, !PT ;  /* 0x0000000f0e0e7812 */ /* 0x000fc600078ec0ff */
[----:B------:R-:W-:-:S04]  /*4a00*/  IMAD R0, R200, c[0x0][0x1e4], R5 ;  /* 0x00007900c8007a24 */ /* 0x000fc800078e0205 */
[----:B------:R-:W-:Y:S01]  /*4a10*/  IMAD.IADD R7, R7, 0x1, R0 ;  /* 0x0000000107077824 */ /* 0x000fe200078e0200 */
[----:B-1----:R-:W-:Y:S02]  /*4a20*/  SHF.L.U64.HI R9, R2, 0x1, R133 ;  /* 0x0000000102097819 */ /* 0x002fe40000010285 */
[----:B--2---:R-:W-:Y:S01]  /*4a30*/  SHF.R.S32.HI R0, RZ, 0x1f, R199 ;  /* 0x0000001fff007819 */ /* 0x004fe200000114c7 */
[----:B------:R-:W-:-:S04]  /*4a40*/  IMAD.WIDE.U32 R6, R199, c[0x0][0x1f0], R6 ;  /* 0x00007c00c7067a25 */ /* 0x000fc800078e0006 */
[----:B------:R-:W-:-:S04]  /*4a50*/  IMAD R0, R0, c[0x0][0x1f0], RZ ;  /* 0x00007c0000007a24 */ /* 0x000fc800078e02ff */
[----:B------:R-:W-:Y:S01]  /*4a60*/  IMAD R5, R199, c[0x0][0x1f4], R0 ;  /* 0x00007d00c7057a24 */ /* 0x000fe200078e0200 */
[----:B------:R-:W-:-:S04]  /*4a70*/  IADD3 R0, P1, R208, R6, RZ ;  /* 0x00000006d0007210 */ /* 0x000fc80007f3e0ff */
[----:B------:R-:W-:Y:S02]  /*4a80*/  IADD3.X R5, R194, R7, R5, P1, !PT ;  /* 0x00000007c2057210 */ /* 0x000fe40000ffe405 */
[----:B------:R-:W-:-:S04]  /*4a90*/  LEA R6, P1, R0, c[0x0][0x1c8], 0x1 ;  /* 0x0000720000067a11 */ /* 0x000fc800078208ff */
[----:B------:R-:W-:Y:S01]  /*4aa0*/  LEA.HI.X R5, R0, c[0x0][0x1cc], R5, 0x1, P1 ;  /* 0x0000730000057a11 */ /* 0x000fe200008f0c05 */
[----:B------:R-:W1:Y:S01]  /*4ab0*/  SHFL.IDX PT, R7, R6, 0x1, 0x181f ;  /* 0x00381f0006077f89 */ /* 0x000e6200000e0000 */
[----:B------:R-:W-:-:S03]  /*4ac0*/  SEL R0, RZ, 0x10, P5 ;  /* 0x00000010ff007807 */ /* 0x000fc60002800000 */
[----:B------:R-:W2:Y:S01]  /*4ad0*/  SHFL.IDX PT, R8, R5, 0x1, 0x181f ;  /* 0x00381f0005087f89 */ /* 0x000ea200000e0000 */
[----:B------:R-:W-:-:S04]  /*4ae0*/  IADD3 R18, -R0, 0x10, RZ ;  /* 0x0000001000127810 */ /* 0x000fc80007ffe1ff */
[----:B------:R-:W-:-:S04]  /*4af0*/  LOP3.LUT R18, R18, 0xf, RZ, 0xc0, !PT ;  /* 0x0000000f12127812 */ /* 0x000fc800078ec0ff */
[----:B-1----:R-:W-:-:S04]  /*4b00*/  IADD3 R18, P2, P1, R18, R7, R4 ;  /* 0x0000000712127210 */ /* 0x002fc8000795e004 */
[----:B--2---:R-:W-:Y:S02]  /*4b10*/  IADD3.X R19, RZ, R8, R149, P2, P1 ;  /* 0x00000008ff137210 */ /* 0x004fe400017e2495 */
[----:B------:R-:W-:-:S04]  /*4b20*/  IADD3 R16, P2, P1, R16, R7, R12 ;  /* 0x0000000710107210 */ /* 0x000fc8000795e00c */
[-C--:B------:R-:W-:Y:S02]  /*4b30*/  IADD3.X R17, RZ, R8.reuse, R13, P2, P1 ;  /* 0x00000008ff117210 */ /* 0x080fe400017e240d */
[----:B------:R-:W-:Y:S02]  /*4b40*/  IADD3 R14, P2, P1, R14, R7, R10 ;  /* 0x000000070e0e7210 */ /* 0x000fe4000795e00a */
[----:B------:R-:W1:Y:S02]  /*4b50*/  SHFL.IDX PT, R7, R6, RZ, 0x181f ;  /* 0x00181fff06077589 */ /* 0x000e6400000e0000 */
[----:B------:R-:W-:Y:S02]  /*4b60*/  IADD3.X R15, RZ, R8, R9, P2, P1 ;  /* 0x00000008ff0f7210 */ /* 0x000fe400017e2409 */
[----:B------:R-:W2:Y:S01]  /*4b70*/  SHFL.IDX PT, R8, R5, RZ, 0x181f ;  /* 0x00181fff05087589 */ /* 0x000ea200000e0000 */
[----:B-1----:R-:W-:-:S05]  /*4b80*/  IADD3 R20, P1, R7, R4, RZ ;  /* 0x0000000407147210 */ /* 0x002fca0007f3e0ff */
[----:B--2---:R-:W-:Y:S01]  /*4b90*/  IMAD.X R21, R8, 0x1, R149, P1 ;  /* 0x0000000108157824 */ /* 0x004fe200008e0695 */
[----:B------:R-:W-:-:S05]  /*4ba0*/  IADD3 R12, P1, R7, R12, RZ ;  /* 0x0000000c070c7210 */ /* 0x000fca0007f3e0ff */
[----:B------:R-:W-:Y:S01]  /*4bb0*/  IMAD.X R13, R8, 0x1, R13, P1 ;  /* 0x00000001080d7824 */ /* 0x000fe200008e060d */
[----:B------:R-:W-:Y:S01]  /*4bc0*/  IADD3 R22, P1, R7, R10, RZ ;  /* 0x0000000a07167210 */ /* 0x000fe20007f3e0ff */
[----:B------:R-:W-:-:S04]  /*4bd0*/  IMAD.SHL.U32 R7, R201, 0x2, RZ ;  /* 0x00000002c9077824 */ /* 0x000fc800078e00ff */
[----:B------:R-:W-:Y:S01]  /*4be0*/  IMAD.X R23, R8, 0x1, R9, P1 ;  /* 0x0000000108177824 */ /* 0x000fe200008e0609 */
[----:B------:R-:W-:Y:S01]  /*4bf0*/  ISETP.NE.U32.AND P1, PT, R0, RZ, PT ;  /* 0x000000ff0000720c */ /* 0x000fe20003f25070 */
[----:B------:R1:W-:Y:S04]  /*4c00*/  LDGSTS.E.BYPASS.LTC128B.128 [R7+0xc100], [R20.64], !P5 ;  /* 0x0c10000014077fae */ /* 0x0003e8000e901d46 */
[----:B------:R1:W-:Y:S04]  /*4c10*/  LDGSTS.E.BYPASS.LTC128B.128 [R7+0xe100], [R12.64], !P4 ;  /* 0x0e1000000c077fae */ /* 0x0003e8000e101d46 */
[----:B------:R1:W-:Y:S04]  /*4c20*/  LDGSTS.E.BYPASS.LTC128B.128 [R7+0x10100], [R22.64], !P6 ;  /* 0x1010000016077fae */ /* 0x0003e8000f101d46 */
[----:B------:R1:W-:Y:S01]  /*4c30*/  LDGSTS.E.BYPASS.LTC128B.128.ZFILL [R7+0xd100], [R18.64], P1 ;  /* 0x0d10000012077fae */ /* 0x0003e20008941d46 */
[----:B------:R-:W-:-:S13]  /*4c40*/  ISETP.NE.U32.AND P1, PT, R11, RZ, PT ;  /* 0x000000ff0b00720c */ /* 0x000fda0003f25070 */
[----:B------:R1:W-:Y:S01]  /*4c50*/  LDGSTS.E.BYPASS.LTC128B.128.ZFILL [R7+0xf100], [R16.64], P1 ;  /* 0x0f10000010077fae */ /* 0x0003e20008941d46 */
[----:B------:R-:W-:-:S13]  /*4c60*/  ISETP.NE.U32.AND P1, PT, R146, RZ, PT ;  /* 0x000000ff9200720c */ /* 0x000fda0003f25070 */
[----:B------:R1:W-:Y:S02]  /*4c70*/  LDGSTS.E.BYPASS.LTC128B.128.ZFILL [R7+0x11100], [R14.64], P1 ;  /* 0x111000000e077fae */ /* 0x0003e40008941d46 */
.L_x_1519:
[----:B------:R-:W-:Y:S01]  /*4c80*/  IADD3 R219, R147, -0x2, RZ ;  /* 0xfffffffe93db7810 */ /* 0x000fe20007ffe0ff */
[----:B------:R-:W0:Y:S03]  /*4c90*/  LDGDEPBAR ;  /* 0x00000000000079af */ /* 0x000e260000000000 */
[----:B------:R-:W-:-:S13]  /*4ca0*/  ISETP.GE.AND P1, PT, R219, R196, PT ;  /* 0x000000c4db00720c */ /* 0x000fda0003f26270 */
[----:B------:R-:W-:Y:S05]  /*4cb0*/  @!P1 BRA `(.L_x_1520) ;  /* 0x0000305000009947 */ /* 0x000fea0003800000 */
[C---:B------:R-:W-:Y:S01]  /*4cc0*/  SHF.L.U64.HI R216, R134.reuse, 0x1, R145 ;  /* 0x0000000186d87819 */ /* 0x040fe20000010291 */
[----:B------:R-:W-:Y:S01]  /*4cd0*/  IMAD.SHL.U32 R215, R134, 0x2, RZ ;  /* 0x0000000286d77824 */ /* 0x000fe200078e00ff */
[----:B------:R-:W-:Y:S01]  /*4ce0*/  MOV R134, 0x20 ;  /* 0x0000002000867802 */ /* 0x000fe20000000f00 */
[C---:B------:R-:W-:Y:S01]  /*4cf0*/  IMAD.SHL.U32 R205, R2.reuse, 0x2, RZ ;  /* 0x0000000202cd7824 */ /* 0x040fe200078e00ff */
[----:B------:R-:W-:Y:S01]  /*4d00*/  SHF.L.U64.HI R214, R2, 0x1, R133 ;  /* 0x0000000102d67819 */ /* 0x000fe20000010285 */
[----:B------:R-:W-:Y:S01]  /*4d10*/  IMAD.MOV.U32 R0, RZ, RZ, R3 ;  /* 0x000000ffff007224 */ /* 0x000fe200078e0003 */
[----:B------:R-:W-:Y:S01]  /*4d20*/  MOV R133, R132 ;  /* 0x0000008400857202 */ /* 0x000fe20000000f00 */
[----:B------:R-:W-:Y:S01]  /*4d30*/  IMAD.MOV.U32 R217, RZ, RZ, RZ ;  /* 0x000000ffffd97224 */ /* 0x000fe200078e00ff */
[----:B------:R-:W-:Y:S01]  /*4d40*/  SEL R134, R134, 0xffffffe0, !P0 ;  /* 0xffffffe086867807 */ /* 0x000fe20004000000 */
[----:B------:R-:W-:Y:S02]  /*4d50*/  UMOV UR5, 0x1 ;  /* 0x0000000100057882 */ /* 0x000fe40000000000 */
.L_x_1523:
[----:B------:R-:W-:Y:S04]  /*4d60*/  DEPBAR.LE SB0, 0x2 ;  /* 0x000080800000791a */ /* 0x000fe80000000000 */
[----:B------:R-:W-:Y:S01]  /*4d70*/  BAR.SYNC.DEFER_BLOCKING 0x0 ;  /* 0x0000000000007b1d */ /* 0x000fe20000010000 */
[----:B------:R-:W-:Y:S01]  /*4d80*/  UIMAD UR4, UR5, 0x6000, URZ ;  /* 0x00006000050478a4 */ /* 0x000fe2000f8e023f */
[----:B------:R-:W-:Y:S05]  /*4d90*/  ISETP.GE.AND P0, PT, R196, R219, PT ;  /* 0x000000dbc400720c */ /* 0x000fea0003f06270 */
[----:B------:R-:W-:Y:S05]  /*4da0*/  IADD3 R180, R190, UR4, RZ ;  /* 0x00000004beb47c10 */ /* 0x000fea000fffe0ff */
[----:B------:R-:W-:Y:S01]  /*4db0*/  IMAD.IADD R132, R134, 0x1, R180 ;  /* 0x0000000186847824 */ /* 0x000fe200078e02b4 */
[----:B------:R2:W3:Y:S04]  /*4dc0*/  LDSM.16.M88.4 R136, [R192] ;  /* 0x00000000c088783b */ /* 0x0004e80000000200 */
[----:B------:R2:W4:Y:S04]  /*4dd0*/  LDSM.16.M88.4 R140, [R190+UR4+0xc100] ;  /* 0x00c10004be8c783b */ /* 0x0005280008000200 */
[----:B-1----:R2:W1:Y:S04]  /*4de0*/  LDSM.16.M88.4 R144, [R190+UR4+0xc900] ;  /* 0x00c90004be90783b */ /* 0x0024680008000200 */
[----:B------:R2:W1:Y:S04]  /*4df0*/  LDSM.16.M88.4 R148, [R190+UR4+0xd100] ;  /* 0x00d10004be94783b */ /* 0x0004680008000200 */
[----:B------:R2:W1:Y:S04]  /*4e00*/  LDSM.16.M88.4 R152, [R190+UR4+0xd900] ;  /* 0x00d90004be98783b */ /* 0x0004680008000200 */
[----:B------:R2:W1:Y:S04]  /*4e10*/  LDSM.16.M88.4 R156, [R188] ;  /* 0x00000000bc9c783b */ /* 0x0004680000000200 */
[----:B------:R2:W1:Y:S04]  /*4e20*/  LDSM.16.M88.4 R160, [R132+0xc100] ;  /* 0x00c1000084a0783b */ /* 0x0004680000000200 */
[----:B------:R2:W1:Y:S04]  /*4e30*/  LDSM.16.M88.4 R164, [R132+0xc900] ;  /* 0x00c9000084a4783b */ /* 0x0004680000000200 */
[----:B------:R2:W1:Y:S04]  /*4e40*/  LDSM.16.M88.4 R168, [R132+0xd100] ;  /* 0x00d1000084a8783b */ /* 0x0004680000000200 */
[----:B------:R2:W1:Y:S01]  /*4e50*/  LDSM.16.M88.4 R172, [R132+0xd900] ;  /* 0x00d9000084ac783b */ /* 0x0004620000000200 */
[----:B------:R-:W-:-:S05]  /*4e60*/  @P0 BRA `(.L_x_1521) ;  /* 0x0000030000000947 */ /* 0x000fca0003800000 */
[----:B------:R-:W-:Y:S01]  /*4e70*/  SHF.R.S32.HI R3, RZ, 0x1f, R200 ;  /* 0x0000001fff037819 */ /* 0x000fe200000114c8 */
[----:B------:R-:W-:Y:S01]  /*4e80*/  IMAD.WIDE.U32 R4, R200, c[0x0][0x208], RZ ;  /* 0x00008200c8047a25 */ /* 0x000fe200078e00ff */
[----:B------:R-:W-:Y:S03]  /*4e90*/  SHF.R.S32.HI R2, RZ, 0x1f, R199 ;  /* 0x0000001fff027819 */ /* 0x000fe600000114c7 */
[----:B------:R-:W-:Y:S02]  /*4ea0*/  IMAD R3, R3, c[0x0][0x208], RZ ;  /* 0x0000820003037a24 */ /* 0x000fe400078e02ff */
[----:B------:R-:W-:Y:S02]  /*4eb0*/  IMAD R2, R2, c[0x0][0x218], RZ ;  /* 0x0000860002027a24 */ /* 0x000fe400078e02ff */
[----:B------:R-:W-:Y:S02]  /*4ec0*/  IMAD R3, R200, c[0x0][0x20c], R3 ;  /* 0x00008300c8037a24 */ /* 0x000fe400078e0203 */
[----:B------:R-:W-:Y:S02]  /*4ed0*/  IMAD R2, R199, c[0x0][0x21c], R2 ;  /* 0x00008700c7027a24 */ /* 0x000fe400078e0202 */
[----:B------:R-:W-:Y:S04]  /*4ee0*/  IMAD.IADD R5, R5, 0x1, R3 ;  /* 0x0000000105057824 */ /* 0x000fe800078e0203 */
[----:B------:R-:W-:Y:S05]  /*4ef0*/  IMAD.WIDE.U32 R4, R199, c[0x0][0x218], R4 ;  /* 0x00008600c7047a25 */ /* 0x000fea00078e0004 */
[----:B------:R-:W-:Y:S02]  /*4f00*/  IADD3 R3, P0, R206, R4, RZ ;  /* 0x00000004ce037210 */ /* 0x000fe40007f1e0ff */
[----:B------:R-:W-:Y:S02]  /*4f10*/  SEL R4, RZ, 0x10, P5 ;  /* 0x00000010ff047807 */ /* 0x000fe40002800000 */
[----:B------:R-:W-:Y:S02]  /*4f20*/  IADD3.X R2, R193, R5, R2, P0, !PT ;  /* 0x00000005c1027210 */ /* 0x000fe400007fe402 */
[C---:B-1----:R-:W-:Y:S02]  /*4f30*/  LEA R14, P0, R3.reuse, c[0x0][0x1f8], 0x1 ;  /* 0x00007e00030e7a11 */ /* 0x042fe400078008ff */
[C---:B------:R-:W-:Y:S02]  /*4f40*/  IADD3 R5, -R4.reuse, 0x10, RZ ;  /* 0x0000001004057810 */ /* 0x040fe40007ffe1ff */
[----:B------:R-:W-:Y:S01]  /*4f50*/  LEA.HI.X R10, R3, c[0x0][0x1fc], R2, 0x1, P0 ;  /* 0x00007f00030a7a11 */ /* 0x000fe200000f0c02 */
[----:B------:R-:W1:Y:S01]  /*4f60*/  SHFL.IDX PT, R7, R14, 0x1, 0x181f ;  /* 0x00381f000e077f89 */ /* 0x000e6200000e0000 */
[----:B------:R-:W-:Y:S02]  /*4f70*/  SEL R3, RZ, 0x10, P4 ;  /* 0x00000010ff037807 */ /* 0x000fe40002000000 */
[----:B------:R-:W-:Y:S01]  /*4f80*/  ISETP.NE.U32.AND P2, PT, R4, RZ, PT ;  /* 0x000000ff0400720c */ /* 0x000fe20003f45070 */
[----:B------:R-:W5:Y:S01]  /*4f90*/  SHFL.IDX PT, R9, R10, 0x1, 0x181f ;  /* 0x00381f000a097f89 */ /* 0x000f6200000e0000 */
[----:B------:R-:W-:Y:S02]  /*4fa0*/  LOP3.LUT R5, R5, 0xf, RZ, 0xc0, !PT ;  /* 0x0000000f05057812 */ /* 0x000fe400078ec0ff */
[----:B------:R-:W-:Y:S01]  /*4fb0*/  SEL R2, RZ, 0x10, P6 ;  /* 0x00000010ff027807 */ /* 0x000fe20003000000 */
[----:B------:R2:W4:Y:S01]  /*4fc0*/  SHFL.IDX PT, R8, R14, RZ, 0x181f ;  /* 0x00181fff0e087589 */ /* 0x00052200000e0000 */
[----:B------:R-:W-:Y:S03]  /*4fd0*/  IADD3 R6, -R3, 0x10, RZ ;  /* 0x0000001003067810 */ /* 0x000fe60007ffe1ff */
[----:B------:R-:W3:Y:S01]  /*4fe0*/  SHFL.IDX PT, R11, R10, RZ, 0x181f ;  /* 0x00181fff0a0b7589 */ /* 0x000ee200000e0000 */
[----:B------:R-:W-:Y:S02]  /*4ff0*/  LOP3.LUT R6, R6, 0xf, RZ, 0xc0, !PT ;  /* 0x0000000f06067812 */ /* 0x000fe400078ec0ff */
[----:B-1----:R-:W-:Y:S02]  /*5000*/  IADD3 R12, P1, P0, R5, R7, R212 ;  /* 0x00000007050c7210 */ /* 0x002fe4000783e0d4 */
[----:B------:R-:W-:Y:S02]  /*5010*/  IADD3 R5, -R2, 0x10, RZ ;  /* 0x0000001002057810 */ /* 0x000fe40007ffe1ff */
[----:B-----5:R-:W-:Y:S02]  /*5020*/  IADD3.X R13, RZ, R9, R213, P1, P0 ;  /* 0x00000009ff0d7210 */ /* 0x020fe40000fe04d5 */
[----:B--2---:R-:W-:Y:S02]  /*5030*/  IADD3 R14, P1, P0, R6, R7, R215 ;  /* 0x00000007060e7210 */ /* 0x004fe4000783e0d7 */
[----:B------:R-:W-:Y:S01]  /*5040*/  LOP3.LUT R6, R5, 0xf, RZ, 0xc0, !PT ;  /* 0x0000000f05067812 */ /* 0x000fe200078ec0ff */
[----:B------:R-:W-:Y:S01]  /*5050*/  IMAD R5, R217, 0x6000, R198 ;  /* 0x00006000d9057824 */ /* 0x000fe200078e02c6 */
[----:B------:R-:W-:Y:S02]  /*5060*/  IADD3.X R15, RZ, R9, R216, P1, P0 ;  /* 0x00000009ff0f7210 */ /* 0x000fe40000fe04d8 */
[----:B------:R-:W-:Y:S04]  /*5070*/  IADD3 R6, P1, P0, R6, R7, R205 ;  /* 0x0000000706067210 */ /* 0x000fe8000783e0cd */
[----:B------:R-:W-:Y:S02]  /*5080*/  IADD3.X R7, RZ, R9, R214, P1, P0 ;  /* 0x00000009ff077210 */ /* 0x000fe40000fe04d6 */
[----:B----4-:R-:W-:Y:S02]  /*5090*/  IADD3 R18, P1, R212, R8, RZ ;  /* 0x00000008d4127210 */ /* 0x010fe40007f3e0ff */
[C---:B------:R-:W-:Y:S03]  /*50a0*/  IADD3 R16, P0, R8.reuse, R215, RZ ;  /* 0x000000d708107210 */ /* 0x040fe60007f1e0ff */
[----:B---3--:R-:W-:Y:S01]  /*50b0*/  IMAD.X R19, R213, 0x1, R11, P1 ;  /* 0x00000001d5137824 */ /* 0x008fe200008e060b */
[----:B------:R-:W-:Y:S01]  /*50c0*/  ISETP.NE.U32.AND P1, PT, R3, RZ, PT ;  /* 0x000000ff0300720c */ /* 0x000fe20003f25070 */
[C---:B------:R-:W-:Y:S01]  /*50d0*/  IMAD.X R17, R11.reuse, 0x1, R216, P0 ;  /* 0x000000010b117824 */ /* 0x040fe200000e06d8 */
[----:B------:R-:W-:Y:S02]  /*50e0*/  IADD3 R8, P0, R8, R205, RZ ;  /* 0x000000cd08087210 */ /* 0x000fe40007f1e0ff */
[----:B------:R1:W-:Y:S03]  /*50f0*/  LDGSTS.E.BYPASS.LTC128B.128 [R5], [R18.64], !P5 ;  /* 0x0000000012057fae */ /* 0x0003e6000e901d46 */
[----:B------:R-:W-:Y:S01]  /*5100*/  IMAD.X R9, R11, 0x1, R214, P0 ;  /* 0x000000010b097824 */ /* 0x000fe200000e06d6 */
[----:B------:R1:W-:Y:S01]  /*5110*/  LDGSTS.E.BYPASS.LTC128B.128 [R5+0x2000], [R16.64], !P4 ;  /* 0x0200000010057fae */ /* 0x0003e2000e101d46 */
[----:B------:R-:W-:Y:S03]  /*5120*/  ISETP.NE.U32.AND P0, PT, R2, RZ, PT ;  /* 0x000000ff0200720c */ /* 0x000fe60003f05070 */
[----:B------:R1:W-:Y:S04]  /*5130*/  LDGSTS.E.BYPASS.LTC128B.128 [R5+0x4000], [R8.64], !P6 ;  /* 0x0400000008057fae */ /* 0x0003e8000f101d46 */
[----:B------:R1:W-:Y:S04]  /*5140*/  LDGSTS.E.BYPASS.LTC128B.128.ZFILL [R5+0x1000], [R12.64], P2 ;  /* 0x010000000c057fae */ /* 0x0003e80009141d46 */
[----:B------:R1:W-:Y:S04]  /*5150*/  LDGSTS.E.BYPASS.LTC128B.128.ZFILL [R5+0x3000], [R14.64], P1 ;  /* 0x030000000e057fae */ /* 0x0003e80008941d46 */
[----:B------:R1:W-:Y:S02]  /*5160*/  LDGSTS.E.BYPASS.LTC128B.128.ZFILL [R5+0x5000], [R6.64], P0 ;  /* 0x0500000006057fae */ /* 0x0003e40008141d46 */
.L_x_1521:
[C---:B-1-34-:R-:W-:Y:S01]  /*5170*/  HMMA.16816.F32 R4, R136.reuse, R140, RZ ;  /* 0x0000008c8804723c */ /* 0x05afe200000018ff */
[----:B------:R-:W0:Y:S02]  /*5180*/  LDGDEPBAR ;  /* 0x00000000000079af */ /* 0x000e240000000000 */
[----:B------:R-:W-:Y:S02]  /*5190*/  ISETP.GE.AND P1, PT, R217, 0x1, PT ;  /* 0x00000001d900780c */ /* 0x000fe40003f26270 */
[C---:B------:R-:W-:Y:S02]  /*51a0*/  IADD3 R191, R187.reuse, R180, RZ ;  /* 0x000000b4bbbf7210 */ /* 0x040fe40007ffe0ff */
[----:B------:R-:W-:Y:S01]  /*51b0*/  IADD3 R2, R187, R132, RZ ;  /* 0x00000084bb027210 */ /* 0x000fe20007ffe0ff */
[C---:B------:R-:W-:Y:S01]  /*51c0*/  HMMA.16816.F32 R8, R136.reuse, R142, RZ ;  /* 0x0000008e8808723c */ /* 0x040fe200000018ff */
[----:B------:R-:W-:Y:S03]  /*51d0*/  LDSM.16.M88.4 R140, [R186] ;  /* 0x00000000ba8c783b */ /* 0x000fe60000000200 */
[----:B------:R-:W-:Y:S02]  /*51e0*/  IADD3 R3, R134, R180, R187 ;  /* 0x000000b486037210 */ /* 0x000fe40007ffe0bb */
[----:B------:R-:W-:Y:S02]  /*51f0*/  IADD3 R217, R217, 0x1, RZ ;  /* 0x00000001d9d97810 */ /* 0x000fe40007ffe0ff */
[C---:B------:R-:W-:Y:S01]  /*5200*/  HMMA.16816.F32 R12, R136.reuse, R144, RZ ;  /* 0x00000090880c723c */ /* 0x040fe200000018ff */
[----:B------:R-:W-:Y:S03]  /*5210*/  LDSM.16.M88.4 R176, [R191+0xe100] ;  /* 0x00e10000bfb0783b */ /* 0x000fe60000000200 */
[----:B------:R-:W-:Y:S04]  /*5220*/  SEL R217, R217, RZ, !P1 ;  /* 0x000000ffd9d97207 */ /* 0x000fe80004800000 */
[C---:B------:R-:W-:Y:S01]  /*5230*/  HMMA.16816.F32 R16, R136.reuse, R146, RZ ;  /* 0x000000928810723c */ /* 0x040fe200000018ff */
[----:B------:R-:W1:Y:S07]  /*5240*/  LDSM.16.M88.4 R144, [R191+0xc100] ;  /* 0x00c10000bf90783b */ /* 0x000e6e0000000200 */
[C---:B------:R-:W-:Y:S01]  /*5250*/  HMMA.16816.F32 R20, R136.reuse, R148, RZ ;  /* 0x000000948814723c */ /* 0x040fe200000018ff */
[----:B------:R-:W-:Y:S07]  /*5260*/  LDSM.16.M88.4 R180, [R190+UR4+0x10100] ;  /* 0x01010004beb4783b */ /* 0x000fee0008000200 */
[C---:B------:R-:W-:Y:S01]  /*5270*/  HMMA.16816.F32 R24, R136.reuse, R150, RZ ;  /* 0x000000968818723c */ /* 0x040fe200000018ff */
[----:B------:R-:W-:Y:S07]  /*5280*/  LDSM.16.M88.4 R148, [R191+0xd100] ;  /* 0x00d10000bf94783b */ /* 0x000fee0000000200 */
[C---:B------:R-:W-:Y:S08]  /*5290*/  HMMA.16816.F32 R28, R136.reuse, R152, RZ ;  /* 0x00000098881c723c */ /* 0x040ff000000018ff */
[----:B------:R-:W-:Y:S01]  /*52a0*/  HMMA.16816.F32 R32, R136, R154, RZ ;  /* 0x0000009a8820723c */ /* 0x000fe200000018ff */
[----:B------:R-:W3:Y:S07]  /*52b0*/  LDSM.16.M88.4 R136, [R191+0xc900] ;  /* 0x00c90000bf88783b */ /* 0x000eee0000000200 */
[C---:B------:R-:W-:Y:S01]  /*52c0*/  HMMA.16816.F32 R4, R156.reuse, R160, R4 ;  /* 0x000000a09c04723c */ /* 0x040fe20000001804 */
[----:B------:R-:W4:Y:S07]  /*52d0*/  LDSM.16.M88.4 R152, [R191+0xd900] ;  /* 0x00d90000bf98783b */ /* 0x000f2e0000000200 */
[C---:B------:R-:W-:Y:S01]  /*52e0*/  HMMA.16816.F32 R8, R156.reuse, R162, R8 ;  /* 0x000000a29c08723c */ /* 0x040fe20000001808 */
[----:B------:R-:W-:Y:S07]  /*52f0*/  LDSM.16.M88.4 R160, [R185] ;  /* 0x00000000b9a0783b */ /* 0x000fee0000000200 */
[C---:B------:R-:W-:Y:S08]  /*5300*/  HMMA.16816.F32 R12, R156.reuse, R164, R12 ;  /* 0x000000a49c0c723c */ /* 0x040ff0000000180c */
[C---:B------:R-:W-:Y:S01]  /*5310*/  HMMA.16816.F32 R16, R156.reuse, R166, R16 ;  /* 0x000000a69c10723c */ /* 0x040fe20000001810 */
[----:B------:R-:W5:Y:S07]  /*5320*/  LDSM.16.M88.4 R164, [R2+0xc100] ;  /* 0x00c1000002a4783b */ /* 0x000f6e0000000200 */
[C---:B------:R-:W-:Y:S08]  /*5330*/  HMMA.16816.F32 R20, R156.reuse, R168, R20 ;  /* 0x000000a89c14723c */ /* 0x040ff00000001814 */
[C---:B------:R-:W-:Y:S01]  /*5340*/  HMMA.16816.F32 R24, R156.reuse, R170, R24 ;  /* 0x000000aa9c18723c */ /* 0x040fe20000001818 */
[----:B------:R-:W-:Y:S07]  /*5350*/  LDSM.16.M88.4 R168, [R132+0xe100] ;  /* 0x00e1000084a8783b */ /* 0x000fee0000000200 */
[C---:B------:R-:W-:Y:S08]  /*5360*/  HMMA.16816.F32 R28, R156.reuse, R172, R28 ;  /* 0x000000ac9c1c723c */ /* 0x040ff0000000181c */
[----:B------:R-:W-:Y:S01]  /*5370*/  HMMA.16816.F32 R32, R156, R174, R32 ;  /* 0x000000ae9c20723c */ /* 0x000fe20000001820 */
[----:B------:R-:W2:Y:S07]  /*5380*/  LDSM.16.M88.4 R156, [R2+0xc900] ;  /* 0x00c90000029c783b */ /* 0x000eae0000000200 */
[C---:B-1----:R-:W-:Y:S01]  /*5390*/  HMMA.16816.F32 R4, R140.reuse, R144, R4 ;  /* 0x000000908c04723c */ /* 0x042fe20000001804 */
[----:B------:R-:W-:Y:S07]  /*53a0*/  LDSM.16.M88.4 R172, [R132+0xe900] ;  /* 0x00e9000084ac783b */ /* 0x000fee0000000200 */
[C---:B------:R-:W-:Y:S01]  /*53b0*/  HMMA.16816.F32 R8, R140.reuse, R146, R8 ;  /* 0x000000928c08723c */ /* 0x040fe20000001808 */
[----:B------:R-:W1:Y:S07]  /*53c0*/  LDSM.16.M88.4 R144, [R2+0xd100] ;  /* 0x00d100000290783b */ /* 0x000e6e0000000200 */
[C---:B---3--:R-:W-:Y:S08]  /*53d0*/  HMMA.16816.F32 R12, R140.reuse, R136, R12 ;  /* 0x000000888c0c723c */ /* 0x048ff0000000180c */
[C---:B------:R-:W-:Y:S01]  /*53e0*/  HMMA.16816.F32 R16, R140.reuse, R138, R16 ;  /* 0x0000008a8c10723c */ /* 0x040fe20000001810 */
[----:B------:R-:W3:Y:S07]  /*53f0*/  LDSM.16.M88.4 R136, [R2+0xd900] ;  /* 0x00d900000288783b */ /* 0x000eee0000000200 */
[C---:B------:R-:W-:Y:S08]  /*5400*/  HMMA.16816.F32 R20, R140.reuse, R148, R20 ;  /* 0x000000948c14723c */ /* 0x040ff00000001814 */
[C---:B------:R-:W-:Y:S01]  /*5410*/  HMMA.16816.F32 R24, R140.reuse, R150, R24 ;  /* 0x000000968c18723c */ /* 0x040fe20000001818 */
[----:B------:R-:W-:Y:S07]  /*5420*/  LDSM.16.M88.4 R148, [R190+UR4+0xe100] ;  /* 0x00e10004be94783b */ /* 0x000fee0008000200 */
[C---:B----4-:R-:W-:Y:S08]  /*5430*/  HMMA.16816.F32 R28, R140.reuse, R152, R28 ;  /* 0x000000988c1c723c */ /* 0x050ff0000000181c */
[----:B------:R-:W-:Y:S01]  /*5440*/  HMMA.16816.F32 R32, R140, R154, R32 ;  /* 0x0000009a8c20723c */ /* 0x000fe20000001820 */
[----:B------:R-:W4:Y:S07]  /*5450*/  LDSM.16.M88.4 R140, [R192+0x4000] ;  /* 0x00400000c08c783b */ /* 0x000f2e0000000200 */
[C---:B-----5:R-:W-:Y:S01]  /*5460*/  HMMA.16816.F32 R4, R160.reuse, R164, R4 ;  /* 0x000000a4a004723c */ /* 0x060fe20000001804 */
[----:B------:R-:W5:Y:S07]  /*5470*/  LDSM.16.M88.4 R152, [R190+UR4+0xe900] ;  /* 0x00e90004be98783b */ /* 0x000f6e0008000200 */
[C---:B------:R-:W-:Y:S01]  /*5480*/  HMMA.16816.F32 R8, R160.reuse, R166, R8 ;  /* 0x000000a6a008723c */ /* 0x040fe20000001808 */
[----:B------:R-:W-:Y:S07]  /*5490*/  LDSM.16.M88.4 R164, [R190+UR4+0xf900] ;  /* 0x00f90004bea4783b */ /* 0x000fee0008000200 */
[C---:B--2---:R-:W-:Y:S08]  /*54a0*/  HMMA.16816.F32 R12, R160.reuse, R156, R12 ;  /* 0x0000009ca00c723c */ /* 0x044ff0000000180c */
[C---:B------:R-:W-:Y:S01]  /*54b0*/  HMMA.16816.F32 R16, R160.reuse, R158, R16 ;  /* 0x0000009ea010723c */ /* 0x040fe20000001810 */
[----:B------:R-:W2:Y:S07]  /*54c0*/  LDSM.16.M88.4 R156, [R190+UR4+0xf100] ;  /* 0x00f10004be9c783b */ /* 0x000eae0008000200 */
[C---:B-1----:R-:W-:Y:S08]  /*54d0*/  HMMA.16816.F32 R20, R160.reuse, R144, R20 ;  /* 0x00000090a014723c */ /* 0x042ff00000001814 */
[C---:B------:R-:W-:Y:S01]  /*54e0*/  HMMA.16816.F32 R24, R160.reuse, R146, R24 ;  /* 0x00000092a018723c */ /* 0x040fe20000001818 */
[----:B------:R-:W1:Y:S07]  /*54f0*/  LDSM.16.M88.4 R144, [R188+0x4000] ;  /* 0x00400000bc90783b */ /* 0x000e6e0000000200 */
[C---:B---3--:R-:W-:Y:S08]  /*5500*/  HMMA.16816.F32 R28, R160.reuse, R136, R28 ;  /* 0x00000088a01c723c */ /* 0x048ff0000000181c */
[----:B------:R-:W-:Y:S01]  /*5510*/  HMMA.16816.F32 R32, R160, R138, R32 ;  /* 0x0000008aa020723c */ /* 0x000fe20000001820 */
[----:B------:R-:W3:Y:S07]  /*5520*/  LDSM.16.M88.4 R136, [R132+0xf100] ;  /* 0x00f100008488783b */ /* 0x000eee0000000200 */
[C---:B----4-:R-:W-:Y:S01]  /*5530*/  HMMA.16816.F32 R4, R140.reuse, R148, R4 ;  /* 0x000000948c04723c */ /* 0x050fe20000001804 */
[----:B------:R-:W-:Y:S07]  /*5540*/  LDSM.16.M88.4 R160, [R186+0x4000] ;  /* 0x00400000baa0783b */ /* 0x000fee0000000200 */
[C---:B------:R-:W-:Y:S01]  /*5550*/  HMMA.16816.F32 R8, R140.reuse, R150, R8 ;  /* 0x000000968c08723c */ /* 0x040fe20000001808 */
[----:B------:R-:W4:Y:S07]  /*5560*/  LDSM.16.M88.4 R148, [R132+0xf900] ;  /* 0x00f900008494783b */ /* 0x000f2e0000000200 */
[C---:B-----5:R-:W-:Y:S08]  /*5570*/  HMMA.16816.F32 R12, R140.reuse, R152, R12 ;  /* 0x000000988c0c723c */ /* 0x060ff0000000180c */
[C---:B------:R-:W-:Y:S01]  /*5580*/  HMMA.16816.F32 R16, R140.reuse, R154, R16 ;  /* 0x0000009a8c10723c */ /* 0x040fe20000001810 */
[----:B------:R-:W-:Y:S07]  /*5590*/  LDSM.16.M88.4 R152, [R191+0xf100] ;  /* 0x00f10000bf98783b */ /* 0x000fee0000000200 */
[C---:B--2---:R-:W-:Y:S08]  /*55a0*/  HMMA.16816.F32 R20, R140.reuse, R156, R20 ;  /* 0x0000009c8c14723c */ /* 0x044ff00000001814 */
        /* <DEDUP_REMOVED lines=9> */
[C---:B------:R-:W-:Y:S08]  /*5640*/  HMMA.16816.F32 R12, R144.reuse, R172, R12 ;  /* 0x000000ac900c723c */ /* 0x040ff0000000180c */
[C---:B------:R-:W-:Y:S01]  /*5650*/  HMMA.16816.F32 R16, R144.reuse, R174, R16 ;  /* 0x000000ae9010723c */ /* 0x040fe20000001810 */
[----:B------:R-:W-:Y:S07]  /*5660*/  LDSM.16.M88.4 R172, [R192+0x8000] ;  /* 0x00800000c0ac783b */ /* 0x000fee0000000200 */
[C---:B---3--:R-:W-:Y:S08]  /*5670*/  HMMA.16816.F32 R20, R144.reuse, R136, R20 ;  /* 0x000000889014723c */ /* 0x048ff00000001814 */
[C---:B------:R-:W-:Y:S01]  /*5680*/  HMMA.16816.F32 R24, R144.reuse, R138, R24 ;  /* 0x0000008a9018723c */ /* 0x040fe20000001818 */
[----:B------:R-:W3:Y:S07]  /*5690*/  LDSM.16.M88.4 R136, [R3+0xe900] ;  /* 0x00e900000388783b */ /* 0x000eee0000000200 */
[C---:B----4-:R-:W-:Y:S08]  /*56a0*/  HMMA.16816.F32 R28, R144.reuse, R148, R28 ;  /* 0x00000094901c723c */ /* 0x050ff0000000181c */
[----:B------:R-:W-:Y:S01]  /*56b0*/  HMMA.16816.F32 R32, R144, R150, R32 ;  /* 0x000000969020723c */ /* 0x000fe20000001820 */
[----:B------:R-:W4:Y:S07]  /*56c0*/  LDSM.16.M88.4 R144, [R3+0xf100] ;  /* 0x00f100000390783b */ /* 0x000f2e0000000200 */
[C---:B------:R-:W-:Y:S01]  /*56d0*/  HMMA.16816.F32 R4, R160.reuse, R176, R4 ;  /* 0x000000b0a004723c */ /* 0x040fe20000001804 */
[----:B------:R-:W5:Y:S07]  /*56e0*/  LDSM.16.M88.4 R148, [R3+0xf900] ;  /* 0x00f900000394783b */ /* 0x000f6e0000000200 */
[C---:B------:R-:W-:Y:S01]  /*56f0*/  HMMA.16816.F32 R8, R160.reuse, R178, R8 ;  /* 0x000000b2a008723c */ /* 0x040fe20000001808 */
[----:B------:R-:W-:Y:S07]  /*5700*/  LDSM.16.M88.4 R176, [R132+0x10100] ;  /* 0x0101000084b0783b */ /* 0x000fee0000000200 */
[C---:B--2---:R-:W-:Y:S08]  /*5710*/  HMMA.16816.F32 R12, R160.reuse, R140, R12 ;  /* 0x0000008ca00c723c */ /* 0x044ff0000000180c */
[C---:B------:R-:W-:Y:S01]  /*5720*/  HMMA.16816.F32 R16, R160.reuse, R142, R16 ;  /* 0x0000008ea010723c */ /* 0x040fe20000001810 */
[----:B------:R-:W2:Y:S07]  /*5730*/  LDSM.16.M88.4 R140, [R190+UR4+0x10900] ;  /* 0x01090004be8c783b */ /* 0x000eae0008000200 */
[C---:B------:R-:W-:Y:S08]  /*5740*/  HMMA.16816.F32 R20, R160.reuse, R152, R20 ;  /* 0x00000098a014723c */ /* 0x040ff00000001814 */
[C---:B------:R-:W-:Y:S01]  /*5750*/  HMMA.16816.F32 R24, R160.reuse, R154, R24 ;  /* 0x0000009aa018723c */ /* 0x040fe20000001818 */
[----:B------:R-:W2:Y:S07]  /*5760*/  LDSM.16.M88.4 R152, [R190+UR4+0x11100] ;  /* 0x01110004be98783b */ /* 0x000eae0008000200 */
[C---:B------:R-:W-:Y:S08]  /*5770*/  HMMA.16816.F32 R28, R160.reuse, R156, R28 ;  /* 0x0000009ca01c723c */ /* 0x040ff0000000181c */
[----:B------:R-:W-:Y:S01]  /*5780*/  HMMA.16816.F32 R32, R160, R158, R32 ;  /* 0x0000009ea020723c */ /* 0x000fe20000001820 */
[----:B------:R-:W2:Y:S07]  /*5790*/  LDSM.16.M88.4 R156, [R190+UR4+0x11900] ;  /* 0x01190004be9c783b */ /* 0x000eae0008000200 */
[C---:B-1----:R-:W-:Y:S01]  /*57a0*/  HMMA.16816.F32 R4, R164.reuse, R168, R4 ;  /* 0x000000a8a404723c */ /* 0x042fe20000001804 */
[----:B------:R-:W1:Y:S07]  /*57b0*/  LDSM.16.M88.4 R160, [R188+0x8000] ;  /* 0x00800000bca0783b */ /* 0x000e6e0000000200 */
[C---:B------:R-:W-:Y:S01]  /*57c0*/  HMMA.16816.F32 R8, R164.reuse, R170, R8 ;  /* 0x000000aaa408723c */ /* 0x040fe20000001808 */
[----:B------:R-:W-:Y:S07]  /*57d0*/  LDSM.16.M88.4 R168, [R191+0x10100] ;  /* 0x01010000bfa8783b */ /* 0x000fee0000000200 */
[C---:B---3--:R-:W-:Y:S08]  /*57e0*/  HMMA.16816.F32 R12, R164.reuse, R136, R12 ;  /* 0x00000088a40c723c */ /* 0x048ff0000000180c */
[C---:B------:R-:W-:Y:S01]  /*57f0*/  HMMA.16816.F32 R16, R164.reuse, R138, R16 ;  /* 0x0000008aa410723c */ /* 0x040fe20000001810 */
[----:B------:R-:W3:Y:S07]  /*5800*/  LDSM.16.M88.4 R136, [R132+0x10900] ;  /* 0x010900008488783b */ /* 0x000eee0000000200 */
        /* <DEDUP_REMOVED lines=10> */
[C---:B--2---:R-:W-:Y:S08]  /*58b0*/  HMMA.16816.F32 R12, R172.reuse, R140, R12 ;  /* 0x0000008cac0c723c */ /* 0x044ff0000000180c */
[C---:B------:R-:W-:Y:S01]  /*58c0*/  HMMA.16816.F32 R16, R172.reuse, R142, R16 ;  /* 0x0000008eac10723c */ /* 0x040fe20000001810 */
[----:B------:R-:W2:Y:S07]  /*58d0*/  LDSM.16.M88.4 R140, [R191+0x10900] ;  /* 0x01090000bf8c783b */ /* 0x000eae0000000200 */
[C---:B------:R-:W-:Y:S08]  /*58e0*/  HMMA.16816.F32 R20, R172.reuse, R152, R20 ;  /* 0x00000098ac14723c */ /* 0x040ff00000001814 */
[C---:B------:R-:W-:Y:S01]  /*58f0*/  HMMA.16816.F32 R24, R172.reuse, R154, R24 ;  /* 0x0000009aac18723c */ /* 0x040fe20000001818 */
[----:B------:R-:W2:Y:S07]  /*5900*/  LDSM.16.M88.4 R152, [R191+0x11100] ;  /* 0x01110000bf98783b */ /* 0x000eae0000000200 */
[C---:B------:R-:W-:Y:S08]  /*5910*/  HMMA.16816.F32 R28, R172.reuse, R156, R28 ;  /* 0x0000009cac1c723c */ /* 0x040ff0000000181c */
[----:B------:R-:W-:Y:S01]  /*5920*/  HMMA.16816.F32 R32, R172, R158, R32 ;  /* 0x0000009eac20723c */ /* 0x000fe20000001820 */
[----:B------:R-:W2:Y:S07]  /*5930*/  LDSM.16.M88.4 R156, [R191+0x11900] ;  /* 0x01190000bf9c783b */ /* 0x000eae0000000200 */
[C---:B-1----:R-:W-:Y:S01]  /*5940*/  HMMA.16816.F32 R4, R160.reuse, R176, R4 ;  /* 0x000000b0a004723c */ /* 0x042fe20000001804 */
[----:B------:R-:W1:Y:S07]  /*5950*/  LDSM.16.M88.4 R172, [R185+0x8000] ;  /* 0x00800000b9ac783b */ /* 0x000e6e0000000200 */
[C---:B------:R-:W-:Y:S08]  /*5960*/  HMMA.16816.F32 R8, R160.reuse, R178, R8 ;  /* 0x000000b2a008723c */ /* 0x040ff00000001808 */
[C---:B---3--:R-:W-:Y:S08]  /*5970*/  HMMA.16816.F32 R12, R160.reuse, R136, R12 ;  /* 0x00000088a00c723c */ /* 0x048ff0000000180c */
[C---:B------:R-:W-:Y:S01]  /*5980*/  HMMA.16816.F32 R16, R160.reuse, R138, R16 ;  /* 0x0000008aa010723c */ /* 0x040fe20000001810 */
[----:B------:R-:W3:Y:S07]  /*5990*/  LDSM.16.M88.4 R136, [R3+0x10900] ;  /* 0x010900000388783b */ /* 0x000eee0000000200 */
[C---:B----4-:R-:W-:Y:S08]  /*59a0*/  HMMA.16816.F32 R20, R160.reuse, R144, R20 ;  /* 0x00000090a014723c */ /* 0x050ff00000001814 */
[C---:B------:R-:W-:Y:S08]  /*59b0*/  HMMA.16816.F32 R24, R160.reuse, R146, R24 ;  /* 0x00000092a018723c */ /* 0x040ff00000001818 */
[C---:B-----5:R-:W-:Y:S08]  /*59c0*/  HMMA.16816.F32 R28, R160.reuse, R148, R28 ;  /* 0x00000094a01c723c */ /* 0x060ff0000000181c */
[----:B------:R-:W-:Y:S08]  /*59d0*/  HMMA.16816.F32 R32, R160, R150, R32 ;  /* 0x00000096a020723c */ /* 0x000ff00000001820 */
[C---:B------:R-:W-:Y:S08]  /*59e0*/  HMMA.16816.F32 R4, R164.reuse, R168, R4 ;  /* 0x000000a8a404723c */ /* 0x040ff00000001804 */
[C---:B------:R-:W-:Y:S08]  /*59f0*/  HMMA.16816.F32 R8, R164.reuse, R170, R8 ;  /* 0x000000aaa408723c */ /* 0x040ff00000001808 */
[C---:B--2---:R-:W-:Y:S08]  /*5a00*/  HMMA.16816.F32 R12, R164.reuse, R140, R12 ;  /* 0x0000008ca40c723c */ /* 0x044ff0000000180c */
[C---:B------:R-:W-:Y:S01]  /*5a10*/  HMMA.16816.F32 R16, R164.reuse, R142, R16 ;  /* 0x0000008ea410723c */ /* 0x040fe20000001810 */
[----:B------:R-:W2:Y:S07]  /*5a20*/  LDSM.16.M88.4 R140, [R3+0x11100] ;  /* 0x01110000038c783b */ /* 0x000eae0000000200 */
        /* <DEDUP_REMOVED lines=8> */
[----:B------:R-:W1:Y:S01]  /*5ab0*/  LDSM.16.M88.4 R136, [R3+0x11900] ;  /* 0x011900000388783b */ /* 0x000e620000000200 */
[----:B------:R-:W-:Y:S04]  /*5ac0*/  DEPBAR.LE SB0, 0x2 ;  /* 0x000080800000791a */ /* 0x000fe80000000000 */
[----:B------:R-:W-:Y:S02]  /*5ad0*/  FMUL.FTZ R170, R4, c[0x0][0x320] ;  /* 0x0000c80004aa7a20 */ /* 0x000fe40000410000 */
[C---:B--2---:R-:W-:Y:S04]  /*5ae0*/  HMMA.16816.F32 R20, R172.reuse, R140, R20 ;  /* 0x0000008cac14723c */ /* 0x044fe80000001814 */
[----:B------:R-:W2:Y:S01]  /*5af0*/  MUFU.TANH R170, R170 ;  /* 0x000000aa00aa7308 */ /* 0x000ea20000002400 */
[----:B------:R-:W-:Y:S01]  /*5b00*/  FMUL.FTZ R155, R5, c[0x0][0x320] ;  /* 0x0000c800059b7a20 */ /* 0x000fe20000410000 */
[----:B------:R-:W-:Y:S01]  /*5b10*/  BAR.SYNC.DEFER_BLOCKING 0x0 ;  /* 0x0000000000007b1d */ /* 0x000fe20000010000 */
[----:B------:R-:W-:Y:S01]  /*5b20*/  FMUL.FTZ R169, R6, c[0x0][0x320] ;  /* 0x0000c80006a97a20 */ /* 0x000fe20000410000 */
[C---:B------:R-:W-:Y:S04]  /*5b30*/  HMMA.16816.F32 R24, R172.reuse, R142, R24 ;  /* 0x0000008eac18723c */ /* 0x040fe80000001818 */
[----:B------:R-:W-:Y:S02]  /*5b40*/  FMUL.FTZ R171, R8, c[0x0][0x320] ;  /* 0x0000c80008ab7a20 */ /* 0x000fe40000410000 */
[----:B------:R-:W-:Y:S02]  /*5b50*/  FMUL.FTZ R168, R7, c[0x0][0x320] ;  /* 0x0000c80007a87a20 */ /* 0x000fe40000410000 */
[----:B------:R-:W-:Y:S04]  /*5b60*/  FMUL.FTZ R229, R9, c[0x0][0x320] ;  /* 0x0000c80009e57a20 */ /* 0x000fe80000410000 */
[----:B------:R-:W-:Y:S02]  /*5b70*/  FMUL.FTZ R228, R10, c[0x0][0x320] ;  /* 0x0000c8000ae47a20 */ /* 0x000fe40000410000 */
[----:B------:R-:W-:Y:S02]  /*5b80*/  FMUL.FTZ R178, R11, c[0x0][0x320] ;  /* 0x0000c8000bb27a20 */ /* 0x000fe40000410000 */
[----:B------:R-:W-:Y:S02]  /*5b90*/  FMUL.FTZ R177, R12, c[0x0][0x320] ;  /* 0x0000c8000cb17a20 */ /* 0x000fe40000410000 */
[----:B------:R-:W-:Y:S02]  /*5ba0*/  FMUL.FTZ R179, R13, c[0x0][0x320] ;  /* 0x0000c8000db37a20 */ /* 0x000fe40000410000 */
[----:B------:R-:W-:Y:S01]  /*5bb0*/  FMUL.FTZ R218, R14, c[0x0][0x320] ;  /* 0x0000c8000eda7a20 */ /* 0x000fe20000410000 */
[----:B--2---:R-:W-:Y:S01]  /*5bc0*/  FMNMX.FTZ R2, R170, R133, !PT ;  /* 0x00000085aa027209 */ /* 0x004fe20007810000 */
[----:B------:R-:W2:Y:S01]  /*5bd0*/  MUFU.TANH R155, R155 ;  /* 0x0000009b009b7308 */ /* 0x000ea20000002400 */
[----:B------:R-:W-:Y:S01]  /*5be0*/  LDSM.16.MT88.4 R140, [R135+UR4+0x2900] ;  /* 0x00290004878c783b */ /* 0x000fe20008004200 */
[----:B------:R-:W-:Y:S01]  /*5bf0*/  FMUL.FTZ R182, R15, c[0x0][0x320] ;  /* 0x0000c8000fb67a20 */ /* 0x000fe20000410000 */
[C---:B-1----:R-:W-:Y:S03]  /*5c00*/  HMMA.16816.F32 R28, R172.reuse, R136, R28 ;  /* 0x00000088ac1c723c */ /* 0x042fe6000000181c */
[----:B------:R-:W-:Y:S02]  /*5c10*/  FMUL.FTZ R181, R16, c[0x0][0x320] ;  /* 0x0000c80010b57a20 */ /* 0x000fe40000410000 */
[----:B------:R-:W-:Y:S01]  /*5c20*/  FMUL.FTZ R183, R17, c[0x0][0x320] ;  /* 0x0000c80011b77a20 */ /* 0x000fe20000410000 */
[----:B------:R-:W-:Y:S01]  /*5c30*/  LDSM.16.MT88.4 R144, [R184+UR4+0x3900] ;  /* 0x00390004b890783b */ /* 0x000fe20008004200 */
[----:B------:R-:W1:Y:S01]  /*5c40*/  MUFU.TANH R169, R169 ;  /* 0x000000a900a97308 */ /* 0x000e620000002400 */
[----:B------:R-:W-:Y:S04]  /*5c50*/  HMMA.16816.F32 R32, R172, R138, R32 ;  /* 0x0000008aac20723c */ /* 0x000fe80000001820 */
[----:B------:R-:W-:Y:S01]  /*5c60*/  FMUL.FTZ R226, R18, c[0x0][0x320] ;  /* 0x0000c80012e27a20 */ /* 0x000fe20000410000 */
[----:B------:R-:W-:Y:S01]  /*5c70*/  IADD3 R136, R184, UR4, RZ ;  /* 0x00000004b8887c10 */ /* 0x000fe2000fffe0ff */
[----:B------:R-:W-:Y:S02]  /*5c80*/  FMUL.FTZ R220, R19, c[0x0][0x320] ;  /* 0x0000c80013dc7a20 */ /* 0x000fe40000410000 */
[----:B------:R-:W-:Y:S01]  /*5c90*/  FMUL.FTZ R227, R20, c[0x0][0x320] ;  /* 0x0000c80014e37a20 */ /* 0x000fe20000410000 */
[----:B------:R-:W3:Y:S03]  /*5ca0*/  MUFU.TANH R168, R168 ;  /* 0x000000a800a87308 */ /* 0x000ee60000002400 */
[----:B------:R-:W-:Y:S01]  /*5cb0*/  FMUL.FTZ R225, R21, c[0x0][0x320] ;  /* 0x0000c80015e17a20 */ /* 0x000fe20000410000 */
[----:B--2---:R-:W-:Y:S01]  /*5cc0*/  FMNMX.FTZ R2, R155, R2, !PT ;  /* 0x000000029b027209 */ /* 0x004fe20007810000 */
[----:B------:R-:W-:Y:S02]  /*5cd0*/  FMUL.FTZ R224, R22, c[0x0][0x320] ;  /* 0x0000c80016e07a20 */ /* 0x000fe40000410000 */
[----:B------:R-:W-:Y:S02]  /*5ce0*/  FMUL.FTZ R222, R23, c[0x0][0x320] ;  /* 0x0000c80017de7a20 */ /* 0x000fe40000410000 */
[----:B------:R-:W-:Y:S01]  /*5cf0*/  FMUL.FTZ R167, R24, c[0x0][0x320] ;  /* 0x0000c80018a77a20 */ /* 0x000fe20000410000 */
[----:B------:R-:W2:Y:S01]  /*5d00*/  MUFU.TANH R171, R171 ;  /* 0x000000ab00ab7308 */ /* 0x000ea20000002400 */
[----:B------:R-:W-:Y:S02]  /*5d10*/  FMUL.FTZ R165, R25, c[0x0][0x320] ;  /* 0x0000c80019a57a20 */ /* 0x000fe40000410000 */
[----:B------:R-:W-:Y:S01]  /*5d20*/  FMUL.FTZ R166, R26, c[0x0][0x320] ;  /* 0x0000c8001aa67a20 */ /* 0x000fe20000410000 */
[----:B-1----:R-:W-:Y:S01]  /*5d30*/  FMNMX.FTZ R3, R169, R0, !PT ;  /* 0x00000000a9037209 */ /* 0x002fe20007810000 */
[----:B------:R-:W-:Y:S02]  /*5d40*/  FMUL.FTZ R164, R27, c[0x0][0x320] ;  /* 0x0000c8001ba47a20 */ /* 0x000fe40000410000 */
[----:B------:R-:W-:Y:S02]  /*5d50*/  FMUL.FTZ R163, R28, c[0x0][0x320] ;  /* 0x0000c8001ca37a20 */ /* 0x000fe40000410000 */
[----:B------:R-:W-:Y:S01]  /*5d60*/  FMUL.FTZ R161, R29, c[0x0][0x320] ;  /* 0x0000c8001da17a20 */ /* 0x000fe20000410000 */
[----:B------:R-:W1:Y:S01]  /*5d70*/  MUFU.TANH R229, R229 ;  /* 0x000000e500e57308 */ /* 0x000e620000002400 */
[----:B------:R-:W-:Y:S02]  /*5d80*/  FMUL.FTZ R162, R30, c[0x0][0x320] ;  /* 0x0000c8001ea27a20 */ /* 0x000fe40000410000 */
[----:B------:R-:W-:Y:S01]  /*5d90*/  FMUL.FTZ R160, R31, c[0x0][0x320] ;  /* 0x0000c8001fa07a20 */ /* 0x000fe20000410000 */
[----:B---3--:R-:W-:Y:S01]  /*5da0*/  FMNMX.FTZ R3, R168, R3, !PT ;  /* 0x00000003a8037209 */ /* 0x008fe20007810000 */
[----:B------:R-:W-:Y:S02]  /*5db0*/  FMUL.FTZ R32, R32, c[0x0][0x320] ;  /* 0x0000c80020207a20 */ /* 0x000fe40000410000 */
[----:B------:R-:W-:Y:S02]  /*5dc0*/  FMUL.FTZ R33, R33, c[0x0][0x320] ;  /* 0x0000c80021217a20 */ /* 0x000fe40000410000 */
[----:B------:R-:W-:Y:S01]  /*5dd0*/  FMUL.FTZ R34, R34, c[0x0][0x320] ;  /* 0x0000c80022227a20 */ /* 0x000fe20000410000 */
[----:B------:R-:W3:Y:S01]  /*5de0*/  MUFU.TANH R228, R228 ;  /* 0x000000e400e47308 */ /* 0x000ee20000002400 */
[----:B------:R-:W-:Y:S01]  /*5df0*/  FMUL.FTZ R154, R35, c[0x0][0x320] ;  /* 0x0000c800239a7a20 */ /* 0x000fe20000410000 */
[----:B--2---:R-:W-:Y:S08]  /*5e00*/  FMNMX.FTZ R2, R171, R2, !PT ;  /* 0x00000002ab027209 */ /* 0x004ff00007810000 */
[----:B------:R-:W2:Y:S01]  /*5e10*/  MUFU.TANH R178, R178 ;  /* 0x000000b200b27308 */ /* 0x000ea20000002400 */
[----:B-1----:R-:W-:Y:S09]  /*5e20*/  FMNMX.FTZ R2, R229, R2, !PT ;  /* 0x00000002e5027209 */ /* 0x002ff20007810000 */
[----:B------:R-:W1:Y:S01]  /*5e30*/  MUFU.TANH R177, R177 ;  /* 0x000000b100b17308 */ /* 0x000e620000002400 */
[----:B---3--:R-:W-:Y:S09]  /*5e40*/  FMNMX.FTZ R3, R228, R3, !PT ;  /* 0x00000003e4037209 */ /* 0x008ff20007810000 */
[----:B------:R-:W3:Y:S01]  /*5e50*/  MUFU.TANH R179, R179 ;  /* 0x000000b300b37308 */ /* 0x000ee20000002400 */
[----:B--2---:R-:W-:Y:S09]  /*5e60*/  FMNMX.FTZ R3, R178, R3, !PT ;  /* 0x00000003b2037209 */ /* 0x004ff20007810000 */
        /* <DEDUP_REMOVED lines=43> */
[----:B-1----:R-:W-:Y:S05]  /*6120*/  FMNMX.FTZ R35, R157, R2, !PT ;  /* 0x000000029d237209 */ /* 0x002fea0007810000 */
[----:B------:R-:W1:Y:S01]  /*6130*/  SHFL.BFLY PT, R2, R35, 0x2, 0x1f ;  /* 0x0c401f0023027f89 */ /* 0x000e6200000e0000 */
[----:B---3--:R-:W-:Y:S04]  /*6140*/  FMNMX.FTZ R3, R156, R3, !PT ;  /* 0x000000039c037209 */ /* 0x008fe80007810000 */
[----:B--2---:R-:W-:Y:S05]  /*6150*/  FMNMX.FTZ R34, R154, R3, !PT ;  /* 0x000000039a227209 */ /* 0x004fea0007810000 */
[----:B------:R-:W2:Y:S01]  /*6160*/  SHFL.BFLY PT, R3, R34, 0x2, 0x1f ;  /* 0x0c401f0022037f89 */ /* 0x000ea200000e0000 */
[----:B-1----:R-:W-:Y:S07]  /*6170*/  FMNMX.FTZ R33, R35, R2, !PT ;  /* 0x0000000223217209 */ /* 0x002fee0007810000 */
[----:B------:R-:W1:Y:S01]  /*6180*/  SHFL.BFLY PT, R132, R33, 0x1, 0x1f ;  /* 0x0c201f0021847f89 */ /* 0x000e6200000e0000 */
[----:B--2---:R-:W-:Y:S07]  /*6190*/  FMNMX.FTZ R32, R34, R3, !PT ;  /* 0x0000000322207209 */ /* 0x004fee0007810000 */
[----:B------:R-:W2:Y:S01]  /*61a0*/  SHFL.BFLY PT, R3, R32, 0x1, 0x1f ;  /* 0x0c201f0020037f89 */ /* 0x000ea200000e0000 */
[----:B-1----:R-:W-:Y:S05]  /*61b0*/  FMNMX.FTZ R132, R33, R132, !PT ;  /* 0x0000008421847209 */ /* 0x002fea0007810000 */
[C---:B------:R-:W-:Y:S01]  /*61c0*/  FADD.FTZ R4, -R132.reuse, R133 ;  /* 0x0000008584047221 */ /* 0x040fe20000010100 */
[----:B------:R-:W-:Y:S01]  /*61d0*/  IADD3 R133, R189, R136, RZ ;  /* 0x00000088bd857210 */ /* 0x000fe20007ffe0ff */
[----:B------:R-:W-:Y:S02]  /*61e0*/  FMUL.FTZ R158, R132, c[0x0][0x2d0] ;  /* 0x0000b400849e7a20 */ /* 0x000fe40000410000 */
[----:B------:R-:W-:Y:S02]  /*61f0*/  FMUL.FTZ R2, R4, c[0x0][0x2d0] ;  /* 0x0000b40004027a20 */ /* 0x000fe40000410000 */
[--C-:B------:R-:W-:Y:S01]  /*6200*/  FFMA.FTZ R175, R155, c[0x0][0x2d0], -R158.reuse ;  /* 0x0000b4009baf7a23 */ /* 0x100fe2000001089e */
[----:B------:R-:W-:Y:S01]  /*6210*/  LDSM.16.MT88.4 R136, [R133+0x100] ;  /* 0x000100008588783b */ /* 0x000fe20000004200 */
[--C-:B------:R-:W-:Y:S02]  /*6220*/  FFMA.FTZ R176, R170, c[0x0][0x2d0], -R158.reuse ;  /* 0x0000b400aab07a23 */ /* 0x100fe4000001089e */
[--C-:B------:R-:W-:Y:S01]  /*6230*/  FFMA.FTZ R174, R171, c[0x0][0x2d0], -R158.reuse ;  /* 0x0000b400abae7a23 */ /* 0x100fe2000001089e */
[----:B------:R-:W1:Y:S01]  /*6240*/  MUFU.EX2 R2, R2 ;  /* 0x0000000200027308 */ /* 0x000e620000000800 */
[--C-:B------:R-:W-:Y:S02]  /*6250*/  FFMA.FTZ R173, R229, c[0x0][0x2d0], -R158.reuse ;  /* 0x0000b400e5ad7a23 */ /* 0x100fe4000001089e */
[--C-:B------:R-:W-:Y:S01]  /*6260*/  FFMA.FTZ R229, R165, c[0x0][0x2d0], -R158.reuse ;  /* 0x0000b400a5e57a23 */ /* 0x100fe2000001089e */
[----:B--2---:R-:W-:Y:S01]  /*6270*/  FMNMX.FTZ R3, R32, R3, !PT ;  /* 0x0000000320037209 */ /* 0x004fe20007810000 */
[----:B------:R-:W-:Y:S01]  /*6280*/  LDSM.16.MT88.4 R148, [R133+0x3900] ;  /* 0x003900008594783b */ /* 0x000fe20000004200 */
[--C-:B------:R-:W-:Y:S02]  /*6290*/  FFMA.FTZ R230, R163, c[0x0][0x2d0], -R158.reuse ;  /* 0x0000b400a3e67a23 */ /* 0x100fe4000001089e */
[----:B------:R-:W-:Y:S02]  /*62a0*/  FFMA.FTZ R233, R161, c[0x0][0x2d0], -R158 ;  /* 0x0000b400a1e97a23 */ /* 0x000fe4000001089e */
[C---:B------:R-:W-:Y:S01]  /*62b0*/  FMUL.FTZ R155, R3.reuse, c[0x0][0x2d0] ;  /* 0x0000b400039b7a20 */ /* 0x040fe20000410000 */
[----:B------:R-:W-:Y:S01]  /*62c0*/  MUFU.EX2 R176, R176 ;  /* 0x000000b000b07308 */ /* 0x000fe20000000800 */
[----:B------:R-:W-:Y:S01]  /*62d0*/  FADD.FTZ R4, -R3, R0 ;  /* 0x0000000003047221 */ /* 0x000fe20000010100 */
[----:B------:R-:W2:Y:S01]  /*62e0*/  LDSM.16.MT88.4 R32, [R184+UR4+0x100] ;  /* 0x00010004b820783b */ /* 0x000ea20008004200 */
[--C-:B------:R-:W-:Y:S02]  /*62f0*/  FFMA.FTZ R172, R169, c[0x0][0x2d0], -R155.reuse ;  /* 0x0000b400a9ac7a23 */ /* 0x100fe4000001089b */
[--C-:B------:R-:W-:Y:S02]  /*6300*/  FFMA.FTZ R171, R168, c[0x0][0x2d0], -R155.reuse ;  /* 0x0000b400a8ab7a23 */ /* 0x100fe4000001089b */
[--C-:B------:R-:W-:Y:S02]  /*6310*/  FFMA.FTZ R170, R228, c[0x0][0x2d0], -R155.reuse ;  /* 0x0000b400e4aa7a23 */ /* 0x100fe4000001089b */
[--C-:B------:R-:W-:Y:S01]  /*6320*/  FFMA.FTZ R169, R178, c[0x0][0x2d0], -R155.reuse ;  /* 0x0000b400b2a97a23 */ /* 0x100fe2000001089b */
[----:B------:R-:W3:Y:S01]  /*6330*/  MUFU.EX2 R175, R175 ;  /* 0x000000af00af7308 */ /* 0x000ee20000000800 */
[----:B------:R-:W-:Y:S02]  /*6340*/  FMUL.FTZ R0, R4, c[0x0][0x2d0] ;  /* 0x0000b40004007a20 */ /* 0x000fe40000410000 */
[C---:B-1----:R-:W-:Y:S02]  /*6350*/  FMUL.FTZ R4, R2.reuse, R128 ;  /* 0x0000008002047220 */ /* 0x042fe40000410000 */
        /* <DEDUP_REMOVED lines=15> */
[----:B------:R-:W-:Y:S01]  /*6450*/  FMUL.FTZ R29, R2, R105 ;  /* 0x00000069021d7220 */ /* 0x000fe20000410000 */
[----:B------:R-:W3:Y:S01]  /*6460*/  MUFU.EX2 R173, R173 ;  /* 0x000000ad00ad7308 */ /* 0x000ee20000000800 */
[--C-:B------:R-:W-:Y:S02]  /*6470*/  FFMA.FTZ R228, R166, c[0x0][0x2d0], -R155.reuse ;  /* 0x0000b400a6e47a23 */ /* 0x100fe4000001089b */
[--C-:B------:R-:W-:Y:S02]  /*6480*/  FFMA.FTZ R231, R164, c[0x0][0x2d0], -R155.reuse ;  /* 0x0000b400a4e77a23 */ /* 0x100fe4000001089b */
[C---:B-1----:R-:W-:Y:S02]  /*6490*/  FMUL.FTZ R6, R0.reuse, R130 ;  /* 0x0000008200067220 */ /* 0x042fe40000410000 */
[C---:B------:R-:W-:Y:S02]  /*64a0*/  FMUL.FTZ R7, R0.reuse, R131 ;  /* 0x0000008300077220 */ /* 0x040fe40000410000 */
[C---:B------:R-:W-:Y:S01]  /*64b0*/  FMUL.FTZ R10, R0.reuse, R126 ;  /* 0x0000007e000a7220 */ /* 0x040fe20000410000 */
[----:B------:R-:W-:Y:S01]  /*64c0*/  MUFU.EX2 R172, R172 ;  /* 0x000000ac00ac7308 */ /* 0x000fe20000000800 */
[C---:B------:R-:W-:Y:S02]  /*64d0*/  FMUL.FTZ R11, R0.reuse, R127 ;  /* 0x0000007f000b7220 */ /* 0x040fe40000410000 */
[----:B------:R-:W1:Y:S01]  /*64e0*/  LDSM.16.MT88.4 R124, [R135+UR4+0x100] ;  /* 0x00010004877c783b */ /* 0x000e620008004200 */
[C---:B------:R-:W-:Y:S02]  /*64f0*/  FMUL.FTZ R14, R0.reuse, R122 ;  /* 0x0000007a000e7220 */ /* 0x040fe40000410000 */
[C---:B------:R-:W-:Y:S02]  /*6500*/  FMUL.FTZ R15, R0.reuse, R123 ;  /* 0x0000007b000f7220 */ /* 0x040fe40000410000 */
[C---:B------:R-:W-:Y:S02]  /*6510*/  FMUL.FTZ R18, R0.reuse, R118 ;  /* 0x0000007600127220 */ /* 0x040fe40000410000 */
[----:B------:R-:W4:Y:S01]  /*6520*/  MUFU.EX2 R171, R171 ;  /* 0x000000ab00ab7308 */ /* 0x000f220000000800 */
[C---:B------:R-:W-:Y:S02]  /*6530*/  FMUL.FTZ R19, R0.reuse, R119 ;  /* 0x0000007700137220 */ /* 0x040fe40000410000 */
[----:B------:R-:W-:Y:S01]  /*6540*/  LDSM.16.MT88.4 R116, [R135+UR4+0x900] ;  /* 0x000900048774783b */ /* 0x000fe20008004200 */
[----:B---3--:R-:W-:Y:S01]  /*6550*/  F2FP.PACK_AB R130, R173, R174 ;  /* 0x000000aead82723e */ /* 0x008fe200000000ff */
[C---:B------:R-:W-:Y:S02]  /*6560*/  FMUL.FTZ R22, R0.reuse, R114 ;  /* 0x0000007200167220 */ /* 0x040fe40000410000 */
[C---:B------:R-:W-:Y:S02]  /*6570*/  FMUL.FTZ R23, R0.reuse, R115 ;  /* 0x0000007300177220 */ /* 0x040fe40000410000 */
[C---:B------:R-:W-:Y:S01]  /*6580*/  FMUL.FTZ R26, R0.reuse, R110 ;  /* 0x0000006e001a7220 */ /* 0x040fe20000410000 */
[----:B------:R-:W-:Y:S01]  /*6590*/  MUFU.EX2 R170, R170 ;  /* 0x000000aa00aa7308 */ /* 0x000fe20000000800 */
[----:B------:R-:W-:Y:S01]  /*65a0*/  LDSM.16.MT88.4 R112, [R184+UR4+0x2100] ;  /* 0x00210004b870783b */ /* 0x000fe20008004200 */
[C---:B------:R-:W-:Y:S02]  /*65b0*/  FMUL.FTZ R27, R0.reuse, R111 ;  /* 0x0000006f001b7220 */ /* 0x040fe40000410000 */
[C---:B------:R-:W-:Y:S02]  /*65c0*/  FMUL.FTZ R30, R0.reuse, R106 ;  /* 0x0000006a001e7220 */ /* 0x040fe40000410000 */
[----:B------:R-:W-:Y:S02]  /*65d0*/  FMUL.FTZ R31, R0, R107 ;  /* 0x0000006b001f7220 */ /* 0x000fe40000410000 */
[--C-:B------:R-:W-:Y:S01]  /*65e0*/  FFMA.FTZ R232, R162, c[0x0][0x2d0], -R155.reuse ;  /* 0x0000b400a2e87a23 */ /* 0x100fe2000001089b */
[----:B------:R-:W-:Y:S01]  /*65f0*/  LDSM.16.MT88.4 R104, [R133+0x2100] ;  /* 0x002100008568783b */ /* 0x000fe20000004200 */
[----:B------:R-:W3:Y:S01]  /*6600*/  MUFU.EX2 R169, R169 ;  /* 0x000000a900a97308 */ /* 0x000ee20000000800 */
[--C-:B------:R-:W-:Y:S02]  /*6610*/  FFMA.FTZ R235, R160, c[0x0][0x2d0], -R155.reuse ;  /* 0x0000b400a0eb7a23 */ /* 0x100fe4000001089b */
[--C-:B------:R-:W-:Y:S01]  /*6620*/  FFMA.FTZ R234, R159, c[0x0][0x2d0], -R158.reuse ;  /* 0x0000b4009fea7a23 */ /* 0x100fe2000001089e */
[----:B----4-:R-:W-:Y:S01]  /*6630*/  F2FP.PACK_AB R129, R171, R172 ;  /* 0x000000acab81723e */ /* 0x010fe200000000ff */
[--C-:B------:R-:W-:Y:S02]  /*6640*/  FFMA.FTZ R236, R156, c[0x0][0x2d0], -R155.reuse ;  /* 0x0000b4009cec7a23 */ /* 0x100fe4000001089b */
[----:B------:R-:W-:Y:S01]  /*6650*/  LDSM.16.MT88.4 R160, [R184+UR4+0x5900] ;  /* 0x00590004b8a0783b */ /* 0x000fe20008004200 */
        /* <DEDUP_REMOVED lines=10> */
[----:B---3--:R-:W-:Y:S01]  /*6700*/  F2FP.PACK_AB R131, R169, R170 ;  /* 0x000000aaa983723e */ /* 0x008fe200000000ff */
[C---:B------:R-:W-:Y:S02]  /*6710*/  FMUL.FTZ R44, R2.reuse, R44 ;  /* 0x0000002c022c7220 */ /* 0x040fe40000410000 */
[----:B------:R-:W-:Y:S02]  /*6720*/  FMUL.FTZ R45, R2, R45 ;  /* 0x0000002d022d7220 */ /* 0x000fe40000410000 */
[C---:B------:R-:W-:Y:S02]  /*6730*/  FMUL.FTZ R46, R0.reuse, R46 ;  /* 0x0000002e002e7220 */ /* 0x040fe40000410000 */
[C---:B--2---:R-:W-:Y:S01]  /*6740*/  HMMA.16816.F32 R4, R128.reuse, R32, R4 ;  /* 0x000000208004723c */ /* 0x044fe20000001804 */
[----:B------:R-:W-:Y:S04]  /*6750*/  MUFU.EX2 R231, R231 ;  /* 0x000000e700e77308 */ /* 0x000fe80000000800 */
[----:B------:R-:W-:Y:S02]  /*6760*/  FMUL.FTZ R47, R0, R47 ;  /* 0x0000002f002f7220 */ /* 0x000fe40000410000 */
[----:B------:R-:W-:Y:S01]  /*6770*/  IADD3 R32, R135, UR4, RZ ;  /* 0x0000000487207c10 */ /* 0x000fe2000fffe0ff */
[C---:B------:R-:W-:Y:S03]  /*6780*/  HMMA.16816.F32 R8, R128.reuse, R34, R8 ;  /* 0x000000228008723c */ /* 0x040fe60000001808 */
[----:B------:R-:W-:Y:S01]  /*6790*/  MUFU.EX2 R230, R230 ;  /* 0x000000e600e67308 */ /* 0x000fe20000000800 */
[----:B------:R-:W-:Y:S01]  /*67a0*/  IADD3 R168, R189, R32, RZ ;  /* 0x00000020bda87210 */ /* 0x000fe20007ffe0ff */
[C---:B------:R-:W-:Y:S02]  /*67b0*/  FMUL.FTZ R32, R2.reuse, R100 ;  /* 0x0000006402207220 */ /* 0x040fe40000410000 */
[----:B------:R-:W-:Y:S01]  /*67c0*/  FMUL.FTZ R33, R2, R101 ;  /* 0x0000006502217220 */ /* 0x000fe20000410000 */
[C---:B------:R-:W-:Y:S01]  /*67d0*/  HMMA.16816.F32 R12, R128.reuse, R136, R12 ;  /* 0x00000088800c723c */ /* 0x040fe2000000180c */
[----:B------:R-:W2:Y:S03]  /*67e0*/  LDSM.16.MT88.4 R120, [R168+0x100] ;  /* 0x00010000a878783b */ /* 0x000ea60000004200 */
[C---:B------:R-:W-:Y:S01]  /*67f0*/  FMUL.FTZ R34, R0.reuse, R102 ;  /* 0x0000006600227220 */ /* 0x040fe20000410000 */
[----:B------:R-:W-:Y:S01]  /*6800*/  MUFU.EX2 R233, R233 ;  /* 0x000000e900e97308 */ /* 0x000fe20000000800 */
[----:B------:R-:W-:Y:S02]  /*6810*/  FMUL.FTZ R35, R0, R103 ;  /* 0x0000006700237220 */ /* 0x000fe40000410000 */
[C---:B------:R-:W-:Y:S01]  /*6820*/  HMMA.16816.F32 R16, R128.reuse, R138, R16 ;  /* 0x0000008a8010723c */ /* 0x040fe20000001810 */
[----:B------:R-:W3:Y:S03]  /*6830*/  LDSM.16.MT88.4 R100, [R135+UR4+0x2100] ;  /* 0x002100048764783b */ /* 0x000ee60008004200 */
[C---:B------:R-:W-:Y:S02]  /*6840*/  FMUL.FTZ R48, R2.reuse, R48 ;  /* 0x0000003002307220 */ /* 0x040fe40000410000 */
[----:B------:R-:W-:Y:S01]  /*6850*/  FMUL.FTZ R49, R2, R49 ;  /* 0x0000003102317220 */ /* 0x000fe20000410000 */
[----:B------:R-:W-:Y:S01]  /*6860*/  MUFU.EX2 R232, R232 ;  /* 0x000000e800e87308 */ /* 0x000fe20000000800 */
[C---:B-1----:R-:W-:Y:S01]  /*6870*/  HMMA.16816.F32 R20, R128.reuse, R124, R20 ;  /* 0x0000007c8014723c */ /* 0x042fe20000001814 */
[----:B------:R-:W1:Y:S03]  /*6880*/  LDSM.16.MT88.4 R108, [R168+0x2100] ;  /* 0x00210000a86c783b */ /* 0x000e660000004200 */
[C---:B------:R-:W-:Y:S02]  /*6890*/  FMUL.FTZ R50, R0.reuse, R50 ;  /* 0x0000003200327220 */ /* 0x040fe40000410000 */
[----:B------:R-:W-:Y:S02]  /*68a0*/  FMUL.FTZ R51, R0, R51 ;  /* 0x0000003300337220 */ /* 0x000fe40000410000 */
[C---:B------:R-:W-:Y:S01]  /*68b0*/  HMMA.16816.F32 R24, R128.reuse, R126, R24 ;  /* 0x0000007e8018723c */ /* 0x040fe20000001818 */
[----:B------:R-:W-:Y:S01]  /*68c0*/  LDSM.16.MT88.4 R124, [R184+UR4+0x2900] ;  /* 0x00290004b87c783b */ /* 0x000fe20008004200 */
[----:B------:R-:W-:Y:S02]  /*68d0*/  MUFU.EX2 R235, R235 ;  /* 0x000000eb00eb7308 */ /* 0x000fe40000000800 */
[C---:B------:R-:W-:Y:S02]  /*68e0*/  FMUL.FTZ R52, R2.reuse, R52 ;  /* 0x0000003402347220 */ /* 0x040fe40000410000 */
[----:B------:R-:W-:Y:S02]  /*68f0*/  FMUL.FTZ R53, R2, R53 ;  /* 0x0000003502357220 */ /* 0x000fe40000410000 */
[C---:B------:R-:W-:Y:S01]  /*6900*/  FMUL.FTZ R54, R0.reuse, R54 ;  /* 0x0000003600367220 */ /* 0x040fe20000410000 */
[----:B------:R-:W-:Y:S03]  /*6910*/  LDSM.16.MT88.4 R136, [R133+0x2900] ;  /* 0x002900008588783b */ /* 0x000fe60000004200 */
[----:B------:R-:W-:Y:S01]  /*6920*/  FMUL.FTZ R55, R0, R55 ;  /* 0x0000003700377220 */ /* 0x000fe20000410000 */
[----:B------:R-:W-:Y:S01]  /*6930*/  MUFU.EX2 R234, R234 ;  /* 0x000000ea00ea7308 */ /* 0x000fe20000000800 */
[C---:B------:R-:W-:Y:S02]  /*6940*/  FMUL.FTZ R56, R2.reuse, R56 ;  /* 0x0000003802387220 */ /* 0x040fe40000410000 */
[----:B------:R-:W-:Y:S01]  /*6950*/  FMUL.FTZ R57, R2, R57 ;  /* 0x0000003902397220 */ /* 0x000fe20000410000 */
[C---:B--2---:R-:W-:Y:S03]  /*6960*/  HMMA.16816.F32 R28, R128.reuse, R120, R28 ;  /* 0x00000078801c723c */ /* 0x044fe6000000181c */
[C---:B------:R-:W-:Y:S02]  /*6970*/  FMUL.FTZ R58, R0.reuse, R58 ;  /* 0x0000003a003a7220 */ /* 0x040fe40000410000 */
[----:B------:R-:W-:Y:S01]  /*6980*/  FMUL.FTZ R59, R0, R59 ;  /* 0x0000003b003b7220 */ /* 0x000fe20000410000 */
[----:B------:R-:W-:Y:S01]  /*6990*/  MUFU.EX2 R236, R236 ;  /* 0x000000ec00ec7308 */ /* 0x000fe20000000800 */
[C---:B------:R-:W-:Y:S01]  /*69a0*/  FMUL.FTZ R60, R2.reuse, R60 ;  /* 0x0000003c023c7220 */ /* 0x040fe20000410000 */
[C---:B------:R-:W-:Y:S01]  /*69b0*/  HMMA.16816.F32 R32, R128.reuse, R122, R32 ;  /* 0x0000007a8020723c */ /* 0x040fe20000001820 */
[----:B------:R-:W-:Y:S03]  /*69c0*/  LDSM.16.MT88.4 R120, [R168+0x900] ;  /* 0x00090000a878783b */ /* 0x000fe60000004200 */
[----:B------:R-:W-:Y:S02]  /*69d0*/  FMUL.FTZ R61, R2, R61 ;  /* 0x0000003d023d7220 */ /* 0x000fe40000410000 */
[C---:B------:R-:W-:Y:S02]  /*69e0*/  FMUL.FTZ R62, R0.reuse, R62 ;  /* 0x0000003e003e7220 */ /* 0x040fe40000410000 */
[C---:B------:R-:W-:Y:S04]  /*69f0*/  HMMA.16816.F32 R36, R128.reuse, R112, R36 ;  /* 0x000000708024723c */ /* 0x040fe80000001824 */
[----:B------:R-:W-:Y:S02]  /*6a00*/  FMUL.FTZ R63, R0, R63 ;  /* 0x0000003f003f7220 */ /* 0x000fe40000410000 */
[C---:B------:R-:W-:Y:S02]  /*6a10*/  FMUL.FTZ R64, R2.reuse, R64 ;  /* 0x0000004002407220 */ /* 0x040fe40000410000 */
[C---:B------:R-:W-:Y:S01]  /*6a20*/  HMMA.16816.F32 R40, R128.reuse, R114, R40 ;  /* 0x000000728028723c */ /* 0x040fe20000001828 */
[----:B------:R-:W-:Y:S03]  /*6a30*/  LDSM.16.MT88.4 R112, [R184+UR4+0x900] ;  /* 0x00090004b870783b */ /* 0x000fe60008004200 */
[----:B------:R-:W-:Y:S02]  /*6a40*/  FMUL.FTZ R65, R2, R65 ;  /* 0x0000004102417220 */ /* 0x000fe40000410000 */
[C---:B------:R-:W-:Y:S02]  /*6a50*/  FMUL.FTZ R66, R0.reuse, R66 ;  /* 0x0000004200427220 */ /* 0x040fe40000410000 */
[C---:B------:R-:W-:Y:S04]  /*6a60*/  HMMA.16816.F32 R44, R128.reuse, R104, R44 ;  /* 0x00000068802c723c */ /* 0x040fe8000000182c */
[----:B------:R-:W-:Y:S02]  /*6a70*/  FMUL.FTZ R67, R0, R67 ;  /* 0x0000004300437220 */ /* 0x000fe40000410000 */
[C---:B------:R-:W-:Y:S02]  /*6a80*/  FMUL.FTZ R68, R2.reuse, R68 ;  /* 0x0000004402447220 */ /* 0x040fe40000410000 */
[C---:B------:R-:W-:Y:S01]  /*6a90*/  HMMA.16816.F32 R48, R128.reuse, R106, R48 ;  /* 0x0000006a8030723c */ /* 0x040fe20000001830 */
[----:B------:R-:W2:Y:S03]  /*6aa0*/  LDSM.16.MT88.4 R104, [R184+UR4+0x4100] ;  /* 0x00410004b868783b */ /* 0x000ea60008004200 */
[----:B------:R-:W-:Y:S02]  /*6ab0*/  FMUL.FTZ R69, R2, R69 ;  /* 0x0000004502457220 */ /* 0x000fe40000410000 */
[C---:B------:R-:W-:Y:S02]  /*6ac0*/  FMUL.FTZ R70, R0.reuse, R70 ;  /* 0x0000004600467220 */ /* 0x040fe40000410000 */
[C---:B---3--:R-:W-:Y:S04]  /*6ad0*/  HMMA.16816.F32 R52, R128.reuse, R100, R52 ;  /* 0x000000648034723c */ /* 0x048fe80000001834 */
[----:B------:R-:W-:Y:S02]  /*6ae0*/  FMUL.FTZ R71, R0, R71 ;  /* 0x0000004700477220 */ /* 0x000fe40000410000 */
[C---:B------:R-:W-:Y:S02]  /*6af0*/  FMUL.FTZ R72, R2.reuse, R72 ;  /* 0x0000004802487220 */ /* 0x040fe40000410000 */
[C---:B------:R-:W-:Y:S01]  /*6b00*/  HMMA.16816.F32 R56, R128.reuse, R102, R56 ;  /* 0x000000668038723c */ /* 0x040fe20000001838 */
[----:B------:R-:W3:Y:S03]  /*6b10*/  LDSM.16.MT88.4 R100, [R133+0x4100] ;  /* 0x004100008564783b */ /* 0x000ee60000004200 */
[----:B------:R-:W-:Y:S02]  /*6b20*/  FMUL.FTZ R73, R2, R73 ;  /* 0x0000004902497220 */ /* 0x000fe40000410000 */
[C---:B------:R-:W-:Y:S02]  /*6b30*/  FMUL.FTZ R74, R0.reuse, R74 ;  /* 0x0000004a004a7220 */ /* 0x040fe40000410000 */
[C---:B-1----:R-:W-:Y:S04]  /*6b40*/  HMMA.16816.F32 R60, R128.reuse, R108, R60 ;  /* 0x0000006c803c723c */ /* 0x042fe8000000183c */
[----:B------:R-:W-:Y:S02]  /*6b50*/  FMUL.FTZ R75, R0, R75 ;  /* 0x0000004b004b7220 */ /* 0x000fe40000410000 */
[C---:B------:R-:W-:Y:S02]  /*6b60*/  FMUL.FTZ R84, R2.reuse, R84 ;  /* 0x0000005402547220 */ /* 0x040fe40000410000 */
[C---:B------:R-:W-:Y:S01]  /*6b70*/  HMMA.16816.F32 R64, R128.reuse, R110, R64 ;  /* 0x0000006e8040723c */ /* 0x040fe20000001840 */
[----:B------:R-:W1:Y:S03]  /*6b80*/  LDSM.16.MT88.4 R108, [R135+UR4+0x4100] ;  /* 0x00410004876c783b */ /* 0x000e660008004200 */
[----:B------:R-:W-:Y:S02]  /*6b90*/  FMUL.FTZ R85, R2, R85 ;  /* 0x0000005502557220 */ /* 0x000fe40000410000 */
[C---:B------:R-:W-:Y:S02]  /*6ba0*/  FMUL.FTZ R86, R0.reuse, R86 ;  /* 0x0000005600567220 */ /* 0x040fe40000410000 */
[----:B------:R-:W-:Y:S01]  /*6bb0*/  FMUL.FTZ R87, R0, R87 ;  /* 0x0000005700577220 */ /* 0x000fe20000410000 */
[C---:B--2---:R-:W-:Y:S03]  /*6bc0*/  HMMA.16816.F32 R68, R128.reuse, R104, R68 ;  /* 0x000000688044723c */ /* 0x044fe60000001844 */
[--C-:B------:R-:W-:Y:S02]  /*6bd0*/  FFMA.FTZ R177, R177, c[0x0][0x2d0], -R158.reuse ;  /* 0x0000b400b1b17a23 */ /* 0x100fe4000001089e */
[--C-:B------:R-:W-:Y:S02]  /*6be0*/  FFMA.FTZ R178, R179, c[0x0][0x2d0], -R158.reuse ;  /* 0x0000b400b3b27a23 */ /* 0x100fe4000001089e */
[--C-:B------:R-:W-:Y:S01]  /*6bf0*/  FFMA.FTZ R179, R218, c[0x0][0x2d0], -R155.reuse ;  /* 0x0000b400dab37a23 */ /* 0x100fe2000001089b */
[C---:B------:R-:W-:Y:S01]  /*6c00*/  HMMA.16816.F32 R72, R128.reuse, R106, R72 ;  /* 0x0000006a8048723c */ /* 0x040fe20000001848 */
[----:B------:R-:W2:Y:S01]  /*6c10*/  LDSM.16.MT88.4 R104, [R168+0x4100] ;  /* 0x00410000a868783b */ /* 0x000ea20000004200 */
[----:B------:R-:W-:Y:S02]  /*6c20*/  MUFU.EX2 R177, R177 ;  /* 0x000000b100b17308 */ /* 0x000fe40000000800 */
[C---:B------:R-:W-:Y:S02]  /*6c30*/  FMUL.FTZ R76, R2.reuse, R76 ;  /* 0x0000004c024c7220 */ /* 0x040fe40000410000 */
[----:B------:R-:W-:Y:S02]  /*6c40*/  FMUL.FTZ R77, R2, R77 ;  /* 0x0000004d024d7220 */ /* 0x000fe40000410000 */
[C---:B------:R-:W-:Y:S04]  /*6c50*/  FMUL.FTZ R78, R0.reuse, R78 ;  /* 0x0000004e004e7220 */ /* 0x040fe80000410000 */
[----:B------:R-:W-:Y:S01]  /*6c60*/  FMUL.FTZ R79, R0, R79 ;  /* 0x0000004f004f7220 */ /* 0x000fe20000410000 */
[----:B------:R-:W4:Y:S01]  /*6c70*/  MUFU.EX2 R178, R178 ;  /* 0x000000b200b27308 */ /* 0x000f220000000800 */
[--C-:B------:R-:W-:Y:S02]  /*6c80*/  FFMA.FTZ R182, R182, c[0x0][0x2d0], -R155.reuse ;  /* 0x0000b400b6b67a23 */ /* 0x100fe4000001089b */
[--C-:B------:R-:W-:Y:S02]  /*6c90*/  FFMA.FTZ R181, R181, c[0x0][0x2d0], -R158.reuse ;  /* 0x0000b400b5b57a23 */ /* 0x100fe4000001089e */
[--C-:B------:R-:W-:Y:S01]  /*6ca0*/  FFMA.FTZ R218, R183, c[0x0][0x2d0], -R158.reuse ;  /* 0x0000b400b7da7a23 */ /* 0x100fe2000001089e */
[C---:B---3--:R-:W-:Y:S03]  /*6cb0*/  HMMA.16816.F32 R76, R128.reuse, R100, R76 ;  /* 0x00000064804c723c */ /* 0x048fe6000000184c */
[C---:B------:R-:W-:Y:S01]  /*6cc0*/  FMUL.FTZ R80, R2.reuse, R80 ;  /* 0x0000005002507220 */ /* 0x040fe20000410000 */
[----:B------:R-:W-:Y:S01]  /*6cd0*/  MUFU.EX2 R179, R179 ;  /* 0x000000b300b37308 */ /* 0x000fe20000000800 */
[----:B------:R-:W-:Y:S02]  /*6ce0*/  FMUL.FTZ R81, R2, R81 ;  /* 0x0000005102517220 */ /* 0x000fe40000410000 */
[C---:B------:R-:W-:Y:S02]  /*6cf0*/  FMUL.FTZ R82, R0.reuse, R82 ;  /* 0x0000005200527220 */ /* 0x040fe40000410000 */
[----:B------:R-:W-:Y:S03]  /*6d00*/  FMUL.FTZ R83, R0, R83 ;  /* 0x0000005300537220 */ /* 0x000fe60000410000 */
[--C-:B------:R-:W-:Y:S02]  /*6d10*/  FFMA.FTZ R183, R226, c[0x0][0x2d0], -R155.reuse ;  /* 0x0000b400e2b77a23 */ /* 0x100fe4000001089b */
[--C-:B------:R-:W-:Y:S01]  /*6d20*/  FFMA.FTZ R220, R220, c[0x0][0x2d0], -R155.reuse ;  /* 0x0000b400dcdc7a23 */ /* 0x100fe2000001089b */
[----:B------:R-:W3:Y:S01]  /*6d30*/  MUFU.EX2 R182, R182 ;  /* 0x000000b600b67308 */ /* 0x000ee20000000800 */
[C---:B------:R-:W-:Y:S03]  /*6d40*/  HMMA.16816.F32 R80, R128.reuse, R102, R80 ;  /* 0x000000668050723c */ /* 0x040fe60000001850 */
[----:B------:R-:W-:Y:S01]  /*6d50*/  FMUL.FTZ R88, R2, R88 ;  /* 0x0000005802587220 */ /* 0x000fe20000410000 */
[----:B----4-:R-:W-:Y:S01]  /*6d60*/  F2FP.PACK_AB R100, R178, R177 ;  /* 0x000000b1b264723e */ /* 0x010fe200000000ff */
[----:B------:R-:W-:Y:S02]  /*6d70*/  FMUL.FTZ R89, R2, R89 ;  /* 0x0000005902597220 */ /* 0x000fe40000410000 */
[C---:B------:R-:W-:Y:S01]  /*6d80*/  FMUL.FTZ R90, R0.reuse, R90 ;  /* 0x0000005a005a7220 */ /* 0x040fe20000410000 */
[C---:B-1----:R-:W-:Y:S01]  /*6d90*/  HMMA.16816.F32 R84, R128.reuse, R108, R84 ;  /* 0x0000006c8054723c */ /* 0x042fe20000001854 */
[----:B------:R-:W-:Y:S03]  /*6da0*/  MUFU.EX2 R181, R181 ;  /* 0x000000b500b57308 */ /* 0x000fe60000000800 */
[----:B------:R-:W-:Y:S02]  /*6db0*/  FMUL.FTZ R91, R0, R91 ;  /* 0x0000005b005b7220 */ /* 0x000fe40000410000 */
[C---:B------:R-:W-:Y:S02]  /*6dc0*/  FMUL.FTZ R92, R2.reuse, R92 ;  /* 0x0000005c025c7220 */ /* 0x040fe40000410000 */
[----:B------:R-:W-:Y:S03]  /*6dd0*/  FMUL.FTZ R93, R2, R93 ;  /* 0x0000005d025d7220 */ /* 0x000fe60000410000 */
[C---:B------:R-:W-:Y:S01]  /*6de0*/  HMMA.16816.F32 R88, R128.reuse, R110, R88 ;  /* 0x0000006e8058723c */ /* 0x040fe20000001858 */
[----:B------:R-:W1:Y:S01]  /*6df0*/  MUFU.EX2 R218, R218 ;  /* 0x000000da00da7308 */ /* 0x000e620000000800 */
[----:B------:R-:W4:Y:S01]  /*6e00*/  LDSM.16.MT88.4 R108, [R133+0x900] ;  /* 0x00090000856c783b */ /* 0x000f220000004200 */
[----:B------:R-:W-:Y:S01]  /*6e10*/  FMUL.FTZ R94, R0, R94 ;  /* 0x0000005e005e7220 */ /* 0x000fe20000410000 */
[----:B---3--:R-:W-:Y:S01]  /*6e20*/  F2FP.PACK_AB R101, R182, R179 ;  /* 0x000000b3b665723e */ /* 0x008fe200000000ff */
[----:B------:R-:W-:Y:S02]  /*6e30*/  FMUL.FTZ R95, R0, R95 ;  /* 0x0000005f005f7220 */ /* 0x000fe40000410000 */
[C---:B------:R-:W-:Y:S02]  /*6e40*/  FMUL.FTZ R96, R2.reuse, R96 ;  /* 0x0000006002607220 */ /* 0x040fe40000410000 */
[----:B------:R-:W-:Y:S02]  /*6e50*/  FMUL.FTZ R97, R2, R97 ;  /* 0x0000006102617220 */ /* 0x000fe40000410000 */
[----:B------:R-:W-:Y:S01]  /*6e60*/  MUFU.EX2 R183, R183 ;  /* 0x000000b700b77308 */ /* 0x000fe20000000800 */
[C---:B--2---:R-:W-:Y:S03]  /*6e70*/  HMMA.16816.F32 R92, R128.reuse, R104, R92 ;  /* 0x00000068805c723c */ /* 0x044fe6000000185c */
[C---:B------:R-:W-:Y:S02]  /*6e80*/  FMUL.FTZ R98, R0.reuse, R98 ;  /* 0x0000006200627220 */ /* 0x040fe40000410000 */
[----:B------:R-:W-:Y:S02]  /*6e90*/  FMUL.FTZ R99, R0, R99 ;  /* 0x0000006300637220 */ /* 0x000fe40000410000 */
[--C-:B------:R-:W-:Y:S02]  /*6ea0*/  FFMA.FTZ R226, R227, c[0x0][0x2d0], -R158.reuse ;  /* 0x0000b400e3e27a23 */ /* 0x100fe4000001089e */
[----:B------:R-:W2:Y:S03]  /*6eb0*/  MUFU.EX2 R220, R220 ;  /* 0x000000dc00dc7308 */ /* 0x000ea60000000800 */
[----:B------:R-:W-:Y:S01]  /*6ec0*/  HMMA.16816.F32 R96, R128, R106, R96 ;  /* 0x0000006a8060723c */ /* 0x000fe20000001860 */
[----:B------:R-:W3:Y:S02]  /*6ed0*/  LDSM.16.MT88.4 R104, [R168+0x2900] ;  /* 0x00290000a868783b */ /* 0x000ee40000004200 */
[----:B-1----:R-:W-:Y:S01]  /*6ee0*/  F2FP.PACK_AB R102, R218, R181 ;  /* 0x000000b5da66723e */ /* 0x002fe200000000ff */
[--C-:B------:R-:W-:Y:S02]  /*6ef0*/  FFMA.FTZ R225, R225, c[0x0][0x2d0], -R158.reuse ;  /* 0x0000b400e1e17a23 */ /* 0x100fe4000001089e */
[--C-:B------:R-:W-:Y:S01]  /*6f00*/  FFMA.FTZ R224, R224, c[0x0][0x2d0], -R155.reuse ;  /* 0x0000b400e0e07a23 */ /* 0x100fe2000001089b */
[----:B------:R-:W-:Y:S01]  /*6f10*/  MUFU.EX2 R226, R226 ;  /* 0x000000e200e27308 */ /* 0x000fe20000000800 */
[--C-:B------:R-:W-:Y:S04]  /*6f20*/  FFMA.FTZ R227, R222, c[0x0][0x2d0], -R155.reuse ;  /* 0x0000b400dee37a23 */ /* 0x100fe8000001089b */
[--C-:B------:R-:W-:Y:S02]  /*6f30*/  FFMA.FTZ R222, R167, c[0x0][0x2d0], -R158.reuse ;  /* 0x0000b400a7de7a23 */ /* 0x100fe4000001089e */
[----:B------:R-:W-:Y:S01]  /*6f40*/  LDSM.16.MT88.4 R164, [R133+0x5900] ;  /* 0x0059000085a4783b */ /* 0x000fe20000004200 */
[----:B------:R-:W-:Y:S02]  /*6f50*/  FFMA.FTZ R158, R157, c[0x0][0x2d0], -R158 ;  /* 0x0000b4009d9e7a23 */ /* 0x000fe4000001089e */
[----:B------:R-:W-:Y:S01]  /*6f60*/  FFMA.FTZ R155, R154, c[0x0][0x2d0], -R155 ;  /* 0x0000b4009a9b7a23 */ /* 0x000fe2000001089b */
[----:B------:R-:W-:Y:S01]  /*6f70*/  MUFU.EX2 R225, R225 ;  /* 0x000000e100e17308 */ /* 0x000fe20000000800 */
[----:B------:R-:W-:Y:S01]  /*6f80*/  FFMA.FTZ R176, R2, R223, R176 ;  /* 0x000000df02b07223 */ /* 0x000fe200000100b0 */
[----:B--2---:R-:W-:Y:S01]  /*6f90*/  F2FP.PACK_AB R103, R220, R183 ;  /* 0x000000b7dc67723e */ /* 0x004fe200000000ff */
[----:B------:R-:W-:Y:S02]  /*6fa0*/  FFMA.FTZ R172, R0, R221, R172 ;  /* 0x000000dd00ac7223 */ /* 0x000fe400000100ac */
[----:B------:R-:W-:Y:S02]  /*6fb0*/  FADD.FTZ R175, R175, R176 ;  /* 0x000000b0afaf7221 */ /* 0x000fe40000010000 */
[----:B------:R-:W-:Y:S02]  /*6fc0*/  FADD.FTZ R171, R171, R172 ;  /* 0x000000acabab7221 */ /* 0x000fe40000010000 */
[C---:B------:R-:W-:Y:S01]  /*6fd0*/  HMMA.16816.F32 R4, R100.reuse, R112, R4 ;  /* 0x000000706404723c */ /* 0x040fe20000001804 */
[----:B------:R1:W2:Y:S04]  /*6fe0*/  MUFU.EX2 R237, R158 ;  /* 0x0000009e00ed7308 */ /* 0x0002a80000000800 */
[----:B------:R-:W-:Y:S02]  /*6ff0*/  FADD.FTZ R0, R174, R175 ;  /* 0x000000afae007221 */ /* 0x000fe40000010000 */
[----:B------:R-:W-:Y:S01]  /*7000*/  FADD.FTZ R2, R170, R171 ;  /* 0x000000abaa027221 */ /* 0x000fe20000010000 */
[C---:B------:R-:W-:Y:S01]  /*7010*/  HMMA.16816.F32 R8, R100.reuse, R114, R8 ;  /* 0x000000726408723c */ /* 0x040fe20000001808 */
[----:B------:R-:W-:Y:S02]  /*7020*/  LDSM.16.MT88.4 R112, [R133+0x4900] ;  /* 0x004900008570783b */ /* 0x000fe40000004200 */
[----:B------:R5:W2:Y:S01]  /*7030*/  MUFU.EX2 R239, R155 ;  /* 0x0000009b00ef7308 */ /* 0x000aa20000000800 */
[----:B------:R-:W-:Y:S02]  /*7040*/  FADD.FTZ R0, R173, R0 ;  /* 0x00000000ad007221 */ /* 0x000fe40000010000 */
[----:B------:R-:W-:Y:S02]  /*7050*/  FADD.FTZ R2, R169, R2 ;  /* 0x00000002a9027221 */ /* 0x000fe40000010000 */
[C---:B----4-:R-:W-:Y:S04]  /*7060*/  HMMA.16816.F32 R12, R100.reuse, R108, R12 ;  /* 0x0000006c640c723c */ /* 0x050fe8000000180c */
[----:B------:R-:W-:Y:S01]  /*7070*/  FADD.FTZ R177, R177, R0 ;  /* 0x00000000b1b17221 */ /* 0x000fe20000010000 */
[----:B------:R-:W-:Y:S01]  /*7080*/  MUFU.EX2 R224, R224 ;  /* 0x000000e000e07308 */ /* 0x000fe20000000800 */
[----:B------:R-:W-:Y:S02]  /*7090*/  FADD.FTZ R179, R179, R2 ;  /* 0x00000002b3b37221 */ /* 0x000fe40000010000 */
[C---:B------:R-:W-:Y:S01]  /*70a0*/  HMMA.16816.F32 R16, R100.reuse, R110, R16 ;  /* 0x0000006e6410723c */ /* 0x040fe20000001810 */
[----:B------:R-:W4:Y:S03]  /*70b0*/  LDSM.16.MT88.4 R108, [R184+UR4+0x4900] ;  /* 0x00490004b86c783b */ /* 0x000f260008004200 */
[----:B------:R-:W-:Y:S02]  /*70c0*/  FADD.FTZ R178, R178, R177 ;  /* 0x000000b1b2b27221 */ /* 0x000fe40000010000 */
[----:B------:R-:W-:Y:S01]  /*70d0*/  FADD.FTZ R182, R182, R179 ;  /* 0x000000b3b6b67221 */ /* 0x000fe20000010000 */
[----:B------:R-:W2:Y:S01]  /*70e0*/  MUFU.EX2 R227, R227 ;  /* 0x000000e300e37308 */ /* 0x000ea20000000800 */
[C---:B------:R-:W-:Y:S01]  /*70f0*/  HMMA.16816.F32 R20, R100.reuse, R116, R20 ;  /* 0x000000746414723c */ /* 0x040fe20000001814 */
[----:B-1----:R-:W-:Y:S07]  /*7100*/  LDSM.16.MT88.4 R156, [R168+0x3900] ;  /* 0x00390000a89c783b */ /* 0x002fee0000004200 */
[C---:B------:R-:W-:Y:S01]  /*7110*/  HMMA.16816.F32 R24, R100.reuse, R118, R24 ;  /* 0x000000766418723c */ /* 0x040fe20000001818 */
[----:B------:R-:W-:Y:S01]  /*7120*/  LDSM.16.MT88.4 R116, [R168+0x4900] ;  /* 0x00490000a874783b */ /* 0x000fe20000004200 */
[----:B------:R-:W1:Y:S06]  /*7130*/  MUFU.EX2 R222, R222 ;  /* 0x000000de00de7308 */ /* 0x000e6c0000000800 */
[C---:B------:R-:W-:Y:S01]  /*7140*/  HMMA.16816.F32 R28, R100.reuse, R120, R28 ;  /* 0x00000078641c723c */ /* 0x040fe2000000181c */
[----:B-----5:R-:W-:Y:S07]  /*7150*/  LDSM.16.MT88.4 R152, [R135+UR4+0x3900] ;  /* 0x003900048798783b */ /* 0x020fee0008004200 */
[C---:B------:R-:W-:Y:S01]  /*7160*/  HMMA.16816.F32 R32, R100.reuse, R122, R32 ;  /* 0x0000007a6420723c */ /* 0x040fe20000001820 */
[----:B------:R-:W-:Y:S07]  /*7170*/  LDSM.16.MT88.4 R120, [R133+0x1100] ;  /* 0x001100008578783b */ /* 0x000fee0000004200 */
[C---:B------:R-:W-:Y:S08]  /*7180*/  HMMA.16816.F32 R36, R100.reuse, R124, R36 ;  /* 0x0000007c6424723c */ /* 0x040ff00000001824 */
[C---:B------:R-:W-:Y:S01]  /*7190*/  HMMA.16816.F32 R40, R100.reuse, R126, R40 ;  /* 0x0000007e6428723c */ /* 0x040fe20000001828 */
[----:B------:R-:W-:Y:S07]  /*71a0*/  LDSM.16.MT88.4 R124, [R168+0x1100] ;  /* 0x00110000a87c783b */ /* 0x000fee0000004200 */
[C---:B------:R-:W-:Y:S07]  /*71b0*/  HMMA.16816.F32 R44, R100.reuse, R136, R44 ;  /* 0x00000088642c723c */ /* 0x040fee000000182c */
[----:B------:R-:W-:Y:S01]  /*71c0*/  F2FP.PACK_AB R136, R233, R230 ;  /* 0x000000e6e988723e */ /* 0x000fe200000000ff */
[C---:B------:R-:W-:Y:S04]  /*71d0*/  HMMA.16816.F32 R48, R100.reuse, R138, R48 ;  /* 0x0000008a6430723c */ /* 0x040fe80000001830 */
[----:B------:R-:W-:Y:S03]  /*71e0*/  F2FP.PACK_AB R137, R235, R232 ;  /* 0x000000e8eb89723e */ /* 0x000fe600000000ff */
[----:B--2---:R-:W-:Y:S01]  /*71f0*/  F2FP.PACK_AB R138, R237, R234 ;  /* 0x000000eaed8a723e */ /* 0x004fe200000000ff */
[C---:B------:R-:W-:Y:S04]  /*7200*/  HMMA.16816.F32 R52, R100.reuse, R140, R52 ;  /* 0x0000008c6434723c */ /* 0x040fe80000001834 */
[----:B------:R-:W-:Y:S04]  /*7210*/  F2FP.PACK_AB R139, R239, R236 ;  /* 0x000000ecef8b723e */ /* 0x000fe800000000ff */
[C---:B------:R-:W-:Y:S01]  /*7220*/  HMMA.16816.F32 R56, R100.reuse, R142, R56 ;  /* 0x0000008e6438723c */ /* 0x040fe20000001838 */
[----:B------:R-:W-:Y:S07]  /*7230*/  LDSM.16.MT88.4 R140, [R168+0x1900] ;  /* 0x00190000a88c783b */ /* 0x000fee0000004200 */
[C---:B---3--:R-:W-:Y:S08]  /*7240*/  HMMA.16816.F32 R60, R100.reuse, R104, R60 ;  /* 0x00000068643c723c */ /* 0x048ff0000000183c */
[C---:B------:R-:W-:Y:S01]  /*7250*/  HMMA.16816.F32 R64, R100.reuse, R106, R64 ;  /* 0x0000006a6440723c */ /* 0x040fe20000001840 */
[----:B------:R-:W2:Y:S07]  /*7260*/  LDSM.16.MT88.4 R104, [R135+UR4+0x4900] ;  /* 0x004900048768783b */ /* 0x000eae0008004200 */
[C---:B----4-:R-:W-:Y:S08]  /*7270*/  HMMA.16816.F32 R68, R100.reuse, R108, R68 ;  /* 0x0000006c6444723c */ /* 0x050ff00000001844 */
[C---:B------:R-:W-:Y:S01]  /*7280*/  HMMA.16816.F32 R72, R100.reuse, R110, R72 ;  /* 0x0000006e6448723c */ /* 0x040fe20000001848 */
[----:B------:R-:W3:Y:S07]  /*7290*/  LDSM.16.MT88.4 R108, [R184+UR4+0x1100] ;  /* 0x00110004b86c783b */ /* 0x000eee0008004200 */
[C---:B------:R-:W-:Y:S08]  /*72a0*/  HMMA.16816.F32 R76, R100.reuse, R112, R76 ;  /* 0x00000070644c723c */ /* 0x040ff0000000184c */
[C---:B------:R-:W-:Y:S01]  /*72b0*/  HMMA.16816.F32 R80, R100.reuse, R114, R80 ;  /* 0x000000726450723c */ /* 0x040fe20000001850 */
[----:B------:R-:W4:Y:S07]  /*72c0*/  LDSM.16.MT88.4 R112, [R135+UR4+0x1100] ;  /* 0x001100048770783b */ /* 0x000f2e0008004200 */
[C---:B--2---:R-:W-:Y:S08]  /*72d0*/  HMMA.16816.F32 R84, R100.reuse, R104, R84 ;  /* 0x000000686454723c */ /* 0x044ff00000001854 */
[C---:B------:R-:W-:Y:S01]  /*72e0*/  HMMA.16816.F32 R88, R100.reuse, R106, R88 ;  /* 0x0000006a6458723c */ /* 0x040fe20000001858 */
[----:B------:R-:W2:Y:S07]  /*72f0*/  LDSM.16.MT88.4 R104, [R184+UR4+0x3100] ;  /* 0x00310004b868783b */ /* 0x000eae0008004200 */
[C---:B------:R-:W-:Y:S08]  /*7300*/  HMMA.16816.F32 R92, R100.reuse, R116, R92 ;  /* 0x00000074645c723c */ /* 0x040ff0000000185c */
[----:B------:R-:W-:Y:S01]  /*7310*/  HMMA.16816.F32 R96, R100, R118, R96 ;  /* 0x000000766460723c */ /* 0x000fe20000001860 */
[----:B------:R-:W5:Y:S06]  /*7320*/  LDSM.16.MT88.4 R116, [R133+0x3100] ;  /* 0x003100008574783b */ /* 0x000f6c0000004200 */
[----:B------:R-:W-:Y:S02]  /*7330*/  F2FP.PACK_AB R100, R225, R226 ;  /* 0x000000e2e164723e */ /* 0x000fe400000000ff */
[----:B------:R-:W-:Y:S03]  /*7340*/  F2FP.PACK_AB R101, R227, R224 ;  /* 0x000000e0e365723e */ /* 0x000fe600000000ff */
[----:B-1----:R-:W-:Y:S02]  /*7350*/  F2FP.PACK_AB R102, R229, R222 ;  /* 0x000000dee566723e */ /* 0x002fe400000000ff */
[----:B------:R-:W-:Y:S07]  /*7360*/  F2FP.PACK_AB R103, R231, R228 ;  /* 0x000000e4e767723e */ /* 0x000fee00000000ff */
[C---:B---3--:R-:W-:Y:S08]  /*7370*/  HMMA.16816.F32 R4, R100.reuse, R108, R4 ;  /* 0x0000006c6404723c */ /* 0x048ff00000001804 */
[C---:B------:R-:W-:Y:S01]  /*7380*/  HMMA.16816.F32 R8, R100.reuse, R110, R8 ;  /* 0x0000006e6408723c */ /* 0x040fe20000001808 */
[----:B------:R-:W1:Y:S07]  /*7390*/  LDSM.16.MT88.4 R108, [R135+UR4+0x3100] ;  /* 0x00310004876c783b */ /* 0x000e6e0008004200 */
[C---:B------:R-:W-:Y:S08]  /*73a0*/  HMMA.16816.F32 R12, R100.reuse, R120, R12 ;  /* 0x00000078640c723c */ /* 0x040ff0000000180c */
[C---:B------:R-:W-:Y:S08]  /*73b0*/  HMMA.16816.F32 R16, R100.reuse, R122, R16 ;  /* 0x0000007a6410723c */ /* 0x040ff00000001810 */
[C---:B----4-:R-:W-:Y:S08]  /*73c0*/  HMMA.16816.F32 R20, R100.reuse, R112, R20 ;  /* 0x000000706414723c */ /* 0x050ff00000001814 */
[C---:B------:R-:W-:Y:S01]  /*73d0*/  HMMA.16816.F32 R24, R100.reuse, R114, R24 ;  /* 0x000000726418723c */ /* 0x040fe20000001818 */
[----:B------:R-:W3:Y:S07]  /*73e0*/  LDSM.16.MT88.4 R112, [R168+0x3100] ;  /* 0x00310000a870783b */ /* 0x000eee0000004200 */
[C---:B------:R-:W-:Y:S08]  /*73f0*/  HMMA.16816.F32 R28, R100.reuse, R124, R28 ;  /* 0x0000007c641c723c */ /* 0x040ff0000000181c */
[C---:B------:R-:W-:Y:S01]  /*7400*/  HMMA.16816.F32 R32, R100.reuse, R126, R32 ;  /* 0x0000007e6420723c */ /* 0x040fe20000001820 */
[----:B------:R-:W-:Y:S07]  /*7410*/  LDSM.16.MT88.4 R124, [R184+UR4+0x1900] ;  /* 0x00190004b87c783b */ /* 0x000fee0008004200 */
[C---:B--2---:R-:W-:Y:S08]  /*7420*/  HMMA.16816.F32 R36, R100.reuse, R104, R36 ;  /* 0x000000686424723c */ /* 0x044ff00000001824 */
[C---:B------:R-:W-:Y:S01]  /*7430*/  HMMA.16816.F32 R40, R100.reuse, R106, R40 ;  /* 0x0000006a6428723c */ /* 0x040fe20000001828 */
[----:B------:R-:W2:Y:S07]  /*7440*/  LDSM.16.MT88.4 R104, [R184+UR4+0x5100] ;  /* 0x00510004b868783b */ /* 0x000eae0008004200 */
[C---:B-----5:R-:W-:Y:S08]  /*7450*/  HMMA.16816.F32 R44, R100.reuse, R116, R44 ;  /* 0x00000074642c723c */ /* 0x060ff0000000182c */
[C---:B------:R-:W-:Y:S01]  /*7460*/  HMMA.16816.F32 R48, R100.reuse, R118, R48 ;  /* 0x000000766430723c */ /* 0x040fe20000001830 */
[----:B------:R-:W4:Y:S07]  /*7470*/  LDSM.16.MT88.4 R116, [R133+0x5100] ;  /* 0x005100008574783b */ /* 0x000f2e0000004200 */
[C---:B-1----:R-:W-:Y:S08]  /*7480*/  HMMA.16816.F32 R52, R100.reuse, R108, R52 ;  /* 0x0000006c6434723c */ /* 0x042ff00000001834 */
[C---:B------:R-:W-:Y:S01]  /*7490*/  HMMA.16816.F32 R56, R100.reuse, R110, R56 ;  /* 0x0000006e6438723c */ /* 0x040fe20000001838 */
[----:B------:R-:W1:Y:S07]  /*74a0*/  LDSM.16.MT88.4 R108, [R135+UR4+0x5100] ;  /* 0x00510004876c783b */ /* 0x000e6e0008004200 */
[C---:B---3--:R-:W-:Y:S08]  /*74b0*/  HMMA.16816.F32 R60, R100.reuse, R112, R60 ;  /* 0x00000070643c723c */ /* 0x048ff0000000183c */
[C---:B------:R-:W-:Y:S01]  /*74c0*/  HMMA.16816.F32 R64, R100.reuse, R114, R64 ;  /* 0x000000726440723c */ /* 0x040fe20000001840 */
[----:B------:R-:W3:Y:S07]  /*74d0*/  LDSM.16.MT88.4 R112, [R168+0x5100] ;  /* 0x00510000a870783b */ /* 0x000eee0000004200 */
[C---:B--2---:R-:W-:Y:S08]  /*74e0*/  HMMA.16816.F32 R68, R100.reuse, R104, R68 ;  /* 0x000000686444723c */ /* 0x044ff00000001844 */
[C---:B------:R-:W-:Y:S01]  /*74f0*/  HMMA.16816.F32 R72, R100.reuse, R106, R72 ;  /* 0x0000006a6448723c */ /* 0x040fe20000001848 */
[----:B------:R-:W-:Y:S07]  /*7500*/  LDSM.16.MT88.4 R104, [R135+UR4+0x1900] ;  /* 0x001900048768783b */ /* 0x000fee0008004200 */
[C---:B----4-:R-:W-:Y:S08]  /*7510*/  HMMA.16816.F32 R76, R100.reuse, R116, R76 ;  /* 0x00000074644c723c */ /* 0x050ff0000000184c */
[C---:B------:R-:W-:Y:S01]  /*7520*/  HMMA.16816.F32 R80, R100.reuse, R118, R80 ;  /* 0x000000766450723c */ /* 0x040fe20000001850 */
[----:B------:R2:W4:Y:S07]  /*7530*/  LDSM.16.MT88.4 R116, [R133+0x1900] ;  /* 0x001900008574783b */ /* 0x00052e0000004200 */
[C---:B-1----:R-:W-:Y:S08]  /*7540*/  HMMA.16816.F32 R84, R100.reuse, R108, R84 ;  /* 0x0000006c6454723c */ /* 0x042ff00000001854 */
[C---:B------:R-:W-:Y:S08]  /*7550*/  HMMA.16816.F32 R88, R100.reuse, R110, R88 ;  /* 0x0000006e6458723c */ /* 0x040ff00000001858 */
[C---:B---3--:R-:W-:Y:S04]  /*7560*/  HMMA.16816.F32 R92, R100.reuse, R112, R92 ;  /* 0x00000070645c723c */ /* 0x048fe8000000185c */
[----:B--2---:R-:W-:Y:S04]  /*7570*/  FADD.FTZ R133, R183, R182 ;  /* 0x000000b6b7857221 */ /* 0x004fe80000010000 */
[----:B------:R-:W-:Y:S04]  /*7580*/  HMMA.16816.F32 R96, R100, R114, R96 ;  /* 0x000000726460723c */ /* 0x000fe80000001860 */
[----:B------:R-:W-:Y:S04]  /*7590*/  FADD.FTZ R133, R220, R133 ;  /* 0x00000085dc857221 */ /* 0x000fe80000010000 */
[C---:B------:R-:W-:Y:S05]  /*75a0*/  HMMA.16816.F32 R128, R136.reuse, R124, R4 ;  /* 0x0000007c8880723c */ /* 0x040fea0000001804 */
[----:B------:R-:W-:Y:S03]  /*75b0*/  FADD.FTZ R224, R224, R133 ;  /* 0x00000085e0e07221 */ /* 0x000fe60000010000 */
[C---:B------:R-:W-:Y:S04]  /*75c0*/  HMMA.16816.F32 R124, R136.reuse, R126, R8 ;  /* 0x0000007e887c723c */ /* 0x040fe80000001808 */
[----:B------:R-:W-:Y:S04]  /*75d0*/  FADD.FTZ R227, R227, R224 ;  /* 0x000000e0e3e37221 */ /* 0x000fe80000010000 */
[C---:B----4-:R-:W-:Y:S04]  /*75e0*/  HMMA.16816.F32 R120, R136.reuse, R116, R12 ;  /* 0x000000748878723c */ /* 0x050fe8000000180c */
[----:B------:R-:W-:Y:S04]  /*75f0*/  FADD.FTZ R228, R228, R227 ;  /* 0x000000e3e4e47221 */ /* 0x000fe80000010000 */
[C---:B------:R-:W-:Y:S04]  /*7600*/  HMMA.16816.F32 R116, R136.reuse, R118, R16 ;  /* 0x000000768874723c */ /* 0x040fe80000001810 */
[----:B------:R-:W-:Y:S04]  /*7610*/  FADD.FTZ R231, R231, R228 ;  /* 0x000000e4e7e77221 */ /* 0x000fe80000010000 */
[C---:B------:R-:W-:Y:S04]  /*7620*/  HMMA.16816.F32 R112, R136.reuse, R104, R20 ;  /* 0x000000688870723c */ /* 0x040fe80000001814 */
[----:B------:R-:W-:Y:S04]  /*7630*/  FADD.FTZ R232, R232, R231 ;  /* 0x000000e7e8e87221 */ /* 0x000fe80000010000 */
[C---:B------:R-:W-:Y:S04]  /*7640*/  HMMA.16816.F32 R108, R136.reuse, R106, R24 ;  /* 0x0000006a886c723c */ /* 0x040fe80000001818 */
[----:B------:R-:W-:Y:S04]  /*7650*/  FADD.FTZ R235, R235, R232 ;  /* 0x000000e8ebeb7221 */ /* 0x000fe80000010000 */
[C---:B------:R-:W-:Y:S04]  /*7660*/  HMMA.16816.F32 R104, R136.reuse, R140, R28 ;  /* 0x0000008c8868723c */ /* 0x040fe8000000181c */
[----:B------:R-:W-:Y:S04]  /*7670*/  FADD.FTZ R236, R236, R235 ;  /* 0x000000ebecec7221 */ /* 0x000fe80000010000 */
[C---:B------:R-:W-:Y:S01]  /*7680*/  HMMA.16816.F32 R100, R136.reuse, R142, R32 ;  /* 0x0000008e8864723c */ /* 0x040fe20000001820 */
[----:B------:R-:W1:Y:S03]  /*7690*/  LDSM.16.MT88.4 R32, [R135+UR4+0x5900] ;  /* 0x005900048720783b */ /* 0x000e660008004200 */
[----:B------:R-:W-:Y:S04]  /*76a0*/  FADD.FTZ R221, R239, R236 ;  /* 0x000000ecefdd7221 */ /* 0x000fe80000010000 */
        /* <DEDUP_REMOVED lines=13> */
[C---:B-1----:R-:W-:Y:S07]  /*7780*/  HMMA.16816.F32 R84, R136.reuse, R32, R84 ;  /* 0x000000208854723c */ /* 0x042fee0000001854 */
[----:B------:R-:W-:Y:S01]  /*7790*/  FADD.FTZ R33, R181, R178 ;  /* 0x000000b2b5217221 */ /* 0x000fe20000010000 */
[C---:B------:R-:W-:Y:S04]  /*77a0*/  HMMA.16816.F32 R88, R136.reuse, R34, R88 ;  /* 0x000000228858723c */ /* 0x040fe80000001858 */
[----:B------:R-:W-:Y:S04]  /*77b0*/  FADD.FTZ R33, R218, R33 ;  /* 0x00000021da217221 */ /* 0x000fe80000010000 */
[C---:B--2---:R-:W-:Y:S04]  /*77c0*/  HMMA.16816.F32 R92, R136.reuse, R140, R92 ;  /* 0x0000008c885c723c */ /* 0x044fe8000000185c */
[----:B------:R-:W-:Y:S01]  /*77d0*/  FADD.FTZ R226, R226, R33 ;  /* 0x00000021e2e27221 */ /* 0x000fe20000010000 */
[----:B------:R-:W-:Y:S03]  /*77e0*/  IADD3 R33, R219, -0x2, RZ ;  /* 0xfffffffedb217810 */ /* 0x000fe60007ffe0ff */
[----:B------:R-:W-:Y:S01]  /*77f0*/  FADD.FTZ R225, R225, R226 ;  /* 0x000000e2e1e17221 */ /* 0x000fe20000010000 */
[----:B------:R-:W-:Y:S03]  /*7800*/  HMMA.16816.F32 R96, R136, R142, R96 ;  /* 0x0000008e8860723c */ /* 0x000fe60000001860 */
[----:B------:R-:W-:Y:S01]  /*7810*/  FADD.FTZ R222, R222, R225 ;  /* 0x000000e1dede7221 */ /* 0x000fe20000010000 */
[----:B------:R-:W-:Y:S03]  /*7820*/  ISETP.GE.AND P0, PT, R33, R196, PT ;  /* 0x000000c42100720c */ /* 0x000fe60003f06270 */
[----:B------:R-:W-:Y:S05]  /*7830*/  FADD.FTZ R229, R229, R222 ;  /* 0x000000dee5e57221 */ /* 0x000fea0000010000 */
[----:B------:R-:W-:Y:S04]  /*7840*/  FADD.FTZ R230, R230, R229 ;  /* 0x000000e5e6e67221 */ /* 0x000fe80000010000 */
[----:B------:R-:W-:Y:S04]  /*7850*/  FADD.FTZ R233, R233, R230 ;  /* 0x000000e6e9e97221 */ /* 0x000fe80000010000 */
[----:B------:R-:W-:Y:S04]  /*7860*/  FADD.FTZ R234, R234, R233 ;  /* 0x000000e9eaea7221 */ /* 0x000fe80000010000 */
[----:B------:R-:W-:Y:S01]  /*7870*/  FADD.FTZ R223, R237, R234 ;  /* 0x000000eaeddf7221 */ /* 0x000fe20000010000 */
[----:B------:R-:W-:-:S05]  /*7880*/  @!P0 BRA `(.L_x_1522) ;  /* 0x000003f000008947 */ /* 0x000fca0003800000 */
[----:B------:R-:W-:Y:S01]  /*7890*/  ISETP.NE.AND P2, PT, R197, 0x1, PT ;  /* 0x00000001c500780c */ /* 0x000fe20003f45270 */
[----:B------:R-:W-:Y:S01]  /*78a0*/  IMAD R5, R219, 0x40, R203 ;  /* 0x00000040db057824 */ /* 0x000fe200078e02cb */
[----:B------:R-:W-:Y:S01]  /*78b0*/  SEL R4, RZ, 0x10, P5 ;  /* 0x00000010ff047807 */ /* 0x000fe20002800000 */
[----:B------:R-:W-:Y:S03]  /*78c0*/  IMAD.MOV.U32 R199, RZ, RZ, RZ ;  /* 0x000000ffffc77224 */ /* 0x000fe600078e00ff */
[----:B------:R-:W-:Y:S05]  /*78d0*/  IADD3 R200, R5, -0x80, R202 ;  /* 0xffffff8005c87810 */ /* 0x000fea0007ffe0ca */
[----:B------:R-:W-:Y:S02]  /*78e0*/  IMAD.MOV.U32 R0, RZ, RZ, R200 ;  /* 0x000000ffff007224 */ /* 0x000fe400078e00c8 */
[----:B------:R-:W-:Y:S05]  /*78f0*/  @P2 IMAD.HI.U32 R2, R200, c[0x0][0x2bc], RZ ;  /* 0x0000af00c8022a27 */ /* 0x000fea00078e00ff */
[----:B------:R-:W-:Y:S02]  /*7900*/  @P2 SHF.R.U32.HI R0, RZ, c[0x0][0x2c0], R2 ;  /* 0x0000b000ff002a19 */ /* 0x000fe40000011602 */
[----:B------:R-:W-:Y:S02]  /*7910*/  ISETP.NE.U32.AND P2, PT, R4, RZ, PT ;  /* 0x000000ff0400720c */ /* 0x000fe40003f45070 */
[C---:B------:R-:W-:Y:S04]  /*7920*/  @!P3 IADD3 R5, P0, R0.reuse, R210, RZ ;  /* 0x000000d20005b210 */ /* 0x040fe80007f1e0ff */
[----:B------:R-:W-:Y:S02]  /*7930*/  @!P3 LEA.HI.X.SX32 R2, R0, R195, 0x1, P0 ;  /* 0x000000c30002b211 */ /* 0x000fe400000f0eff */
[C---:B------:R-:W-:Y:S04]  /*7940*/  @!P3 LEA R10, P0, R5.reuse, c[0x0][0x2a0], 0x2 ;  /* 0x0000a800050aba11 */ /* 0x040fe800078010ff */
[----:B------:R-:W-:Y:S01]  /*7950*/  @!P3 LEA.HI.X R11, R5, c[0x0][0x2a4], R2, 0x2, P0 ;  /* 0x0000a900050bba11 */ /* 0x000fe200000f1402 */
[----:B------:R-:W-:Y:S01]  /*7960*/  IMAD.MOV R5, RZ, RZ, -R0 ;  /* 0x000000ffff057224 */ /* 0x000fe200078e0a00 */
[----:B------:R-:W-:Y:S03]  /*7970*/  SEL R2, RZ, 0x10, P4 ;  /* 0x00000010ff027807 */ /* 0x000fe60002000000 */
[----:B------:R-:W2:Y:S01]  /*7980*/  @!P3 LDG.E R199, [R10.64] ;  /* 0x000000060ac7b981 */ /* 0x000ea2000c1e1900 */
[----:B------:R-:W-:Y:S01]  /*7990*/  IADD3 R6, -R2, 0x10, RZ ;  /* 0x0000001002067810 */ /* 0x000fe20007ffe1ff */
[----:B------:R-:W-:Y:S03]  /*79a0*/  IMAD R200, R5, c[0x0][0x2b8], R200 ;  /* 0x0000ae0005c87a24 */ /* 0x000fe600078e02c8 */
[----:B------:R-:W-:Y:S01]  /*79b0*/  LOP3.LUT R6, R6, 0xf, RZ, 0xc0, !PT ;  /* 0x0000000f06067812 */ /* 0x000fe200078ec0ff */
[----:B------:R-:W-:Y:S01]  /*79c0*/  IMAD.WIDE.U32 R8, R200, c[0x0][0x1e0], RZ ;  /* 0x00007800c8087a25 */ /* 0x000fe200078e00ff */
[----:B------:R-:W-:Y:S05]  /*79d0*/  SHF.R.S32.HI R0, RZ, 0x1f, R200 ;  /* 0x0000001fff007819 */ /* 0x000fea00000114c8 */
        /* <DEDUP_REMOVED lines=11> */
[----:B------:R-:W1:Y:S01]  /*7a90*/  SHFL.IDX PT, R7, R14, 0x1, 0x181f ;  /* 0x00381f000e077f89 */ /* 0x000e6200000e0000 */
[----:B------:R-:W-:Y:S02]  /*7aa0*/  SEL R0, RZ, 0x10, P6 ;  /* 0x00000010ff007807 */ /* 0x000fe40003000000 */
[----:B------:R-:W-:Y:S01]  /*7ab0*/  IADD3 R5, -R4, 0x10, RZ ;  /* 0x0000001004057810 */ /* 0x000fe20007ffe1ff */
[----:B------:R-:W2:Y:S03]  /*7ac0*/  SHFL.IDX PT, R9, R10, 0x1, 0x181f ;  /* 0x00381f000a097f89 */ /* 0x000ea600000e0000 */
[----:B------:R-:W-:Y:S01]  /*7ad0*/  LOP3.LUT R5, R5, 0xf, RZ, 0xc0, !PT ;  /* 0x0000000f05057812 */ /* 0x000fe200078ec0ff */
[----:B------:R3:W4:Y:S04]  /*7ae0*/  SHFL.IDX PT, R8, R14, RZ, 0x181f ;  /* 0x00181fff0e087589 */ /* 0x00072800000e0000 */
[----:B------:R-:W5:Y:S01]  /*7af0*/  SHFL.IDX PT, R11, R10, RZ, 0x181f ;  /* 0x00181fff0a0b7589 */ /* 0x000f6200000e0000 */
[----:B-1----:R-:W-:Y:S02]  /*7b00*/  IADD3 R12, P1, P0, R5, R7, R212 ;  /* 0x00000007050c7210 */ /* 0x002fe4000783e0d4 */
[----:B------:R-:W-:Y:S02]  /*7b10*/  IADD3 R5, -R0, 0x10, RZ ;  /* 0x0000001000057810 */ /* 0x000fe40007ffe1ff */
[----:B--2---:R-:W-:Y:S02]  /*7b20*/  IADD3.X R13, RZ, R9, R213, P1, P0 ;  /* 0x00000009ff0d7210 */ /* 0x004fe40000fe04d5 */
[----:B---3--:R-:W-:Y:S02]  /*7b30*/  IADD3 R14, P1, P0, R6, R7, R215 ;  /* 0x00000007060e7210 */ /* 0x008fe4000783e0d7 */
[----:B------:R-:W-:Y:S01]  /*7b40*/  LOP3.LUT R6, R5, 0xf, RZ, 0xc0, !PT ;  /* 0x0000000f05067812 */ /* 0x000fe200078ec0ff */
[----:B------:R-:W-:Y:S01]  /*7b50*/  IMAD R5, R217, 0x3000, R201 ;  /* 0x00003000d9057824 */ /* 0x000fe200078e02c9 */
[----:B------:R-:W-:Y:S02]  /*7b60*/  IADD3.X R15, RZ, R9, R216, P1, P0 ;  /* 0x00000009ff0f7210 */ /* 0x000fe40000fe04d8 */
[----:B------:R-:W-:Y:S01]  /*7b70*/  IADD3 R16, P1, P0, R6, R7, R205 ;  /* 0x0000000706107210 */ /* 0x000fe2000783e0cd */
[----:B------:R-:W-:Y:S03]  /*7b80*/  IMAD.SHL.U32 R7, R5, 0x2, RZ ;  /* 0x0000000205077824 */ /* 0x000fe600078e00ff */
[----:B------:R-:W-:Y:S02]  /*7b90*/  IADD3.X R17, RZ, R9, R214, P1, P0 ;  /* 0x00000009ff117210 */ /* 0x000fe40000fe04d6 */
[----:B----4-:R-:W-:Y:S02]  /*7ba0*/  IADD3 R20, P1, R212, R8, RZ ;  /* 0x00000008d4147210 */ /* 0x010fe40007f3e0ff */
[----:B------:R-:W-:Y:S03]  /*7bb0*/  IADD3 R18, P0, R8, R215, RZ ;  /* 0x000000d708127210 */ /* 0x000fe60007f1e0ff */
[----:B-----5:R-:W-:Y:S01]  /*7bc0*/  IMAD.X R21, R213, 0x1, R11, P1 ;  /* 0x00000001d5157824 */ /* 0x020fe200008e060b */
[----:B------:R-:W-:Y:S01]  /*7bd0*/  ISETP.NE.U32.AND P1, PT, R2, RZ, PT ;  /* 0x000000ff0200720c */ /* 0x000fe20003f25070 */
[C---:B------:R-:W-:Y:S01]  /*7be0*/  IMAD.X R19, R11.reuse, 0x1, R216, P0 ;  /* 0x000000010b137824 */ /* 0x040fe200000e06d8 */
[----:B------:R-:W-:Y:S02]  /*7bf0*/  IADD3 R8, P0, R8, R205, RZ ;  /* 0x000000cd08087210 */ /* 0x000fe40007f1e0ff */
[----:B------:R1:W-:Y:S03]  /*7c00*/  LDGSTS.E.BYPASS.LTC128B.128 [R7+0xc100], [R20.64], !P5 ;  /* 0x0c10000014077fae */ /* 0x0003e6000e901d46 */
[----:B------:R-:W-:Y:S01]  /*7c10*/  IMAD.X R9, R11, 0x1, R214, P0 ;  /* 0x000000010b097824 */ /* 0x000fe200000e06d6 */
[----:B------:R1:W-:Y:S01]  /*7c20*/  LDGSTS.E.BYPASS.LTC128B.128 [R7+0xe100], [R18.64], !P4 ;  /* 0x0e10000012077fae */ /* 0x0003e2000e101d46 */
[----:B------:R-:W-:Y:S03]  /*7c30*/  ISETP.NE.U32.AND P0, PT, R0, RZ, PT ;  /* 0x000000ff0000720c */ /* 0x000fe60003f05070 */
[----:B------:R1:W-:Y:S04]  /*7c40*/  LDGSTS.E.BYPASS.LTC128B.128 [R7+0x10100], [R8.64], !P6 ;  /* 0x1010000008077fae */ /* 0x0003e8000f101d46 */
[----:B------:R1:W-:Y:S04]  /*7c50*/  LDGSTS.E.BYPASS.LTC128B.128.ZFILL [R7+0xd100], [R12.64], P2 ;  /* 0x0d1000000c077fae */ /* 0x0003e80009141d46 */
[----:B------:R1:W-:Y:S04]  /*7c60*/  LDGSTS.E.BYPASS.LTC128B.128.ZFILL [R7+0xf100], [R14.64], P1 ;  /* 0x0f1000000e077fae */ /* 0x0003e80008941d46 */
[----:B------:R1:W-:Y:S02]  /*7c70*/  LDGSTS.E.BYPASS.LTC128B.128.ZFILL [R7+0x11100], [R16.64], P0 ;  /* 0x1110000010077fae */ /* 0x0003e40008141d46 */
.L_x_1522:
[----:B------:R-:W-:Y:S01]  /*7c80*/  UIADD3 UR4, UR5, 0x1, URZ ;  /* 0x0000000105047890 */ /* 0x000fe2000fffe03f */
[----:B------:R-:W0:Y:S01]  /*7c90*/  LDGDEPBAR ;  /* 0x00000000000079af */ /* 0x000e220000000000 */
[----:B------:R-:W-:Y:S01]  /*7ca0*/  UISETP.GE.AND UP0, UPT, UR5, 0x1, UPT ;  /* 0x000000010500788c */ /* 0x000fe2000bf06270 */
[----:B------:R-:W-:Y:S01]  /*7cb0*/  ISETP.GE.AND P0, PT, R196, R219, PT ;  /* 0x000000dbc400720c */ /* 0x000fe20003f06270 */
[----:B------:R-:W-:Y:S01]  /*7cc0*/  IMAD.MOV.U32 R0, RZ, RZ, R3 ;  /* 0x000000ffff007224 */ /* 0x000fe200078e0003 */
[----:B------:R-:W-:Y:S01]  /*7cd0*/  IADD3 R219, R219, -0x1, RZ ;  /* 0xffffffffdbdb7810 */ /* 0x000fe20007ffe0ff */
[----:B------:R-:W-:Y:S01]  /*7ce0*/  USEL UR5, UR4, URZ, !UP0 ;  /* 0x0000003f04057287 */ /* 0x000fe2000c000000 */
[----:B------:R-:W-:Y:S09]  /*7cf0*/  IMAD.MOV.U32 R133, RZ, RZ, R132 ;  /* 0x000000ffff857224 */ /* 0x000ff200078e0084 */
[----:B------:R-:W-:-:S05]  /*7d00*/  @!P0 BRA `(.L_x_1523) ;  /* 0xffffd05000008947 */ /* 0x000fca000383ffff */
.L_x_1520:
[----:B------:R-:W2:Y:S01]  /*7d10*/  SHFL.BFLY PT, R6, R223, 0x2, 0x1f ;  /* 0x0c401f00df067f89 */ /* 0x000ea200000e0000 */
[----:B------:R-:W-:-:S03]  /*7d20*/  PLOP3.LUT P2, PT, PT, PT, PT, 0x8, 0x0 ;  /* 0x000000000000781c */ /* 0x000fc60003f4e170 */
[----:B------:R-:W3:Y:S01]  /*7d30*/  SHFL.BFLY PT, R0, R221, 0x2, 0x1f ;  /* 0x0c401f00dd007f89 */ /* 0x000ee200000e0000 */
[----:B--2---:R-:W-:Y:S02]  /*7d40*/  FADD.FTZ R6, R6, R223 ;  /* 0x000000df06067221 */ /* 0x004fe40000010000 */
[----:B-1-3--:R-:W-:-:S03]  /*7d50*/  FADD.FTZ R7, R0, R221 ;  /* 0x000000dd00077221 */ /* 0x00afc60000010000 */
        /* <DEDUP_REMOVED lines=118> */
.L_x_1510:
[----:B------:R-:W-:Y:S05]  /*84c0*/  @P2 BRA `(.L_x_1524) ;  /* 0x000018f000002947 */ /* 0x000fea0003800000 */
[----:B-1----:R-:W1:Y:S01]  /*84d0*/  S2R R9, SR_TID.X ;  /* 0x0000000000097919 */ /* 0x002e620000002100 */
[----:B------:R-:W-:Y:S01]  /*84e0*/  SHF.R.S32.HI R11, RZ, 0x1f, R204 ;  /* 0x0000001fff0b7819 */ /* 0x000fe200000114cc */
[----:B------:R-:W-:Y:S01]  /*84f0*/  IMAD.WIDE.U32 R14, R204, c[0x0][0x4d0], RZ ;  /* 0x00013400cc0e7a25 */ /* 0x000fe200078e00ff */
[----:B------:R-:W-:Y:S01]  /*8500*/  MOV R12, c[0x0][0x4e8] ;  /* 0x00013a00000c7a02 */ /* 0x000fe20000000f00 */
[----:B------:R-:W2:Y:S01]  /*8510*/  S2R R3, SR_CTAID.Y ;  /* 0x0000000000037919 */ /* 0x000ea20000002600 */
[----:B------:R-:W-:Y:S01]  /*8520*/  BSSY B0, `(.L_x_1525) ;  /* 0x00000f6000007945 */ /* 0x000fe20003800000 */
[----:B------:R-:W-:-:S02]  /*8530*/  IMAD R13, R11, c[0x0][0x4d0], RZ ;  /* 0x000134000b0d7a24 */ /* 0x000fc400078e02ff */
[----:B------:R-:W-:Y:S01]  /*8540*/  BAR.SYNC.DEFER_BLOCKING 0x1, 0x100 ;  /* 0x0044000000007b1d */ /* 0x000fe20000010000 */
[----:B------:R-:W-:Y:S01]  /*8550*/  IMAD.MOV R6, RZ, RZ, -R204 ;  /* 0x000000ffff067224 */ /* 0x000fe200078e0acc */
[----:B------:R-:W-:Y:S01]  /*8560*/  ISETP.NE.AND P1, PT, R12, 0x1, PT ;  /* 0x000000010c00780c */ /* 0x000fe20003f25270 */
[----:B------:R-:W-:Y:S02]  /*8570*/  IMAD R13, R204, c[0x0][0x4d4], R13 ;  /* 0x00013500cc0d7a24 */ /* 0x000fe400078e020d */
[----:B------:R-:W-:Y:S01]  /*8580*/  IMAD R11, R11, c[0x0][0x438], RZ ;  /* 0x00010e000b0b7a24 */ /* 0x000fe200078e02ff */
[----:B------:R-:W3:Y:S01]  /*8590*/  S2R R7, SR_CTAID.Z ;  /* 0x0000000000077919 */ /* 0x000ee20000002700 */
[----:B------:R-:W-:-:S03]  /*85a0*/  IMAD.IADD R15, R15, 0x1, R13 ;  /* 0x000000010f0f7824 */ /* 0x000fc600078e020d */
[----:B------:R-:W4:Y:S01]  /*85b0*/  S2R R0, SR_CTAID.X ;  /* 0x0000000000007919 */ /* 0x000f220000002500 */
[----:B-1----:R-:W-:-:S04]  /*85c0*/  SHF.R.S32.HI R8, RZ, 0x1f, R9 ;  /* 0x0000001fff087819 */ /* 0x002fc80000011409 */
[-C--:B------:R-:W-:Y:S01]  /*85d0*/  LEA.HI R4, R8, R9.reuse, RZ, 0x5 ;  /* 0x0000000908047211 */ /* 0x080fe200078f28ff */
[----:B--2---:R-:W-:Y:S01]  /*85e0*/  IMAD R6, R6, c[0x0][0x550], R3 ;  /* 0x0001540006067a24 */ /* 0x004fe200078e0203 */
[-C--:B------:R-:W-:Y:S02]  /*85f0*/  LEA.HI R8, R8, R9.reuse, RZ, 0x2 ;  /* 0x0000000908087211 */ /* 0x080fe400078f10ff */
[--C-:B------:R-:W-:Y:S02]  /*8600*/  SHF.R.S32.HI R13, RZ, 0x5, R4.reuse ;  /* 0x00000005ff0d7819 */ /* 0x100fe40000011404 */
[----:B------:R-:W-:Y:S02]  /*8610*/  SHF.R.S32.HI R10, RZ, 0x1f, R4 ;  /* 0x0000001fff0a7819 */ /* 0x000fe40000011404 */
[----:B------:R-:W-:Y:S02]  /*8620*/  LOP3.LUT R4, R4, 0xffffffe0, RZ, 0xc0, !PT ;  /* 0xffffffe004047812 */ /* 0x000fe400078ec0ff */
[----:B------:R-:W-:Y:S01]  /*8630*/  LOP3.LUT R8, R8, 0xfffffffc, RZ, 0xc0, !PT ;  /* 0xfffffffc08087812 */ /* 0x000fe200078ec0ff */
[----:B---3--:R-:W-:Y:S01]  /*8640*/  IMAD.WIDE.U32 R14, R7, c[0x0][0x4d8], R14 ;  /* 0x00013600070e7a25 */ /* 0x008fe200078e000e */
[----:B------:R-:W-:-:S02]  /*8650*/  IADD3 R4, -R4, R9, RZ ;  /* 0x0000000904047210 */ /* 0x000fc40007ffe1ff */
[----:B------:R-:W-:Y:S01]  /*8660*/  LEA.HI R10, R10, R13, RZ, 0x3 ;  /* 0x0000000d0a0a7211 */ /* 0x000fe200078f18ff */
[----:B------:R-:W-:Y:S01]  /*8670*/  IMAD.IADD R9, R9, 0x1, -R8 ;  /* 0x0000000109097824 */ /* 0x000fe200078e0a08 */
[----:B------:R-:W-:Y:S01]  /*8680*/  SHF.R.S32.HI R3, RZ, 0x1f, R4 ;  /* 0x0000001fff037819 */ /* 0x000fe20000011404 */
[----:B------:R-:W-:Y:S01]  /*8690*/  IMAD R8, R204, c[0x0][0x43c], R11 ;  /* 0x00010f00cc087a24 */ /* 0x000fe200078e020b */
[----:B------:R-:W-:Y:S01]  /*86a0*/  LOP3.LUT R10, R10, 0xffffff8, RZ, 0xc0, !PT ;  /* 0x0ffffff80a0a7812 */ /* 0x000fe200078ec0ff */
[----:B------:R-:W-:Y:S01]  /*86b0*/  IMAD.WIDE.U32 R204, R204, c[0x0][0x438], RZ ;  /* 0x00010e00cccc7a25 */ /* 0x000fe200078e00ff */
[----:B------:R-:W-:Y:S02]  /*86c0*/  LEA.HI R3, R3, R4, RZ, 0x2 ;  /* 0x0000000403037211 */ /* 0x000fe400078f10ff */
[----:B------:R-:W-:Y:S01]  /*86d0*/  LEA.HI R16, R9, R9, RZ, 0x1 ;  /* 0x0000000909107211 */ /* 0x000fe200078f08ff */
[----:B------:R-:W-:Y:S01]  /*86e0*/  IMAD.IADD R10, R13, 0x1, -R10 ;  /* 0x000000010d0a7824 */ /* 0x000fe200078e0a0a */
[----:B------:R-:W-:Y:S01]  /*86f0*/  SHF.R.S32.HI R13, RZ, 0x2, R3 ;  /* 0x00000002ff0d7819 */ /* 0x000fe20000011403 */
[----:B------:R-:W-:Y:S01]  /*8700*/  IMAD.IADD R205, R205, 0x1, R8 ;  /* 0x00000001cdcd7824 */ /* 0x000fe200078e0208 */
[----:B------:R-:W-:-:S02]  /*8710*/  LOP3.LUT R16, R16, 0x1ffffffe, RZ, 0xc0, !PT ;  /* 0x1ffffffe10107812 */ /* 0x000fc400078ec0ff */
[----:B------:R-:W-:Y:S01]  /*8720*/  SHF.R.S32.HI R11, RZ, 0x1f, R7 ;  /* 0x0000001fff0b7819 */ /* 0x000fe20000011407 */
[----:B------:R-:W-:Y:S01]  /*8730*/  IMAD R13, R10, 0x10, R13 ;  /* 0x000000100a0d7824 */ /* 0x000fe200078e020d */
[----:B------:R-:W-:Y:S01]  /*8740*/  IADD3 R16, R9, -R16, RZ ;  /* 0x8000001009107210 */ /* 0x000fe20007ffe0ff */
[----:B------:R-:W-:Y:S01]  /*8750*/  IMAD.WIDE.U32 R204, R7, c[0x0][0x440], R204 ;  /* 0x0001100007cc7a25 */ /* 0x000fe200078e00cc */
[----:B------:R-:W-:Y:S02]  /*8760*/  LOP3.LUT R3, R3, 0x7ffffffc, RZ, 0xc0, !PT ;  /* 0x7ffffffc03037812 */ /* 0x000fe400078ec0ff */
[----:B------:R-:W-:Y:S01]  /*8770*/  LEA R9, R16, R13, 0x3 ;  /* 0x0000000d10097211 */ /* 0x000fe200078e18ff */
[C---:B------:R-:W-:Y:S02]  /*8780*/  IMAD R8, R11.reuse, c[0x0][0x4d8], RZ ;  /* 0x000136000b087a24 */ /* 0x040fe400078e02ff */
[----:B------:R-:W-:Y:S02]  /*8790*/  IMAD R10, R11, c[0x0][0x440], RZ ;  /* 0x000110000b0a7a24 */ /* 0x000fe400078e02ff */
[----:B------:R-:W-:-:S02]  /*87a0*/  IMAD R8, R7, c[0x0][0x4dc], R8 ;  /* 0x0001370007087a24 */ /* 0x000fc400078e0208 */
[C---:B----4-:R-:W-:Y:S01]  /*87b0*/  IMAD R9, R0.reuse, 0x80, R9 ;  /* 0x0000008000097824 */ /* 0x050fe200078e0209 */
[----:B------:R-:W-:Y:S01]  /*87c0*/  LEA R0, R0, R13, 0x7 ;  /* 0x0000000d00007211 */ /* 0x000fe200078e38ff */
[----:B------:R-:W-:Y:S01]  /*87d0*/  IMAD R10, R7, c[0x0][0x444], R10 ;  /* 0x00011100070a7a24 */ /* 0x000fe200078e020a */
[----:B------:R-:W-:Y:S01]  /*87e0*/  IADD3 R15, R15, R8, RZ ;  /* 0x000000080f0f7210 */ /* 0x000fe20007ffe0ff */
[----:B------:R-:W-:Y:S01]  /*87f0*/  @P1 IMAD.HI.U32 R8, R9, c[0x0][0x4ec], RZ ;  /* 0x00013b0009081a27 */ /* 0x000fe200078e00ff */
[----:B------:R-:W-:-:S03]  /*8800*/  SHF.R.S32.HI R7, RZ, 0x1f, R6 ;  /* 0x0000001fff077819 */ /* 0x000fc60000011406 */
[----:B------:R-:W-:Y:S01]  /*8810*/  IMAD.IADD R205, R205, 0x1, R10 ;  /* 0x00000001cdcd7824 */ /* 0x000fe200078e020a */
[----:B------:R-:W-:Y:S01]  /*8820*/  MOV R10, R9 ;  /* 0x00000009000a7202 */ /* 0x000fe20000000f00 */
[C---:B------:R-:W-:Y:S01]  /*8830*/  IMAD R11, R7.reuse, c[0x0][0x4e0], RZ ;  /* 0x00013800070b7a24 */ /* 0x040fe200078e02ff */
[----:B------:R-:W-:Y:S01]  /*8840*/  @P1 SHF.R.U32.HI R10, RZ, c[0x0][0x4f0], R8 ;  /* 0x00013c00ff0a1a19 */ /* 0x000fe20000011608 */
[----:B------:R-:W-:Y:S02]  /*8850*/  IMAD R7, R7, c[0x0][0x448], RZ ;  /* 0x0001120007077a24 */ /* 0x000fe400078e02ff */
[C---:B------:R-:W-:Y:S02]  /*8860*/  IMAD R11, R6.reuse, c[0x0][0x4e4], R11 ;  /* 0x00013900060b7a24 */ /* 0x040fe400078e020b */
[----:B------:R-:W-:Y:S02]  /*8870*/  IMAD.MOV R8, RZ, RZ, -R10 ;  /* 0x000000ffff087224 */ /* 0x000fe400078e0a0a */
[----:B------:R-:W-:-:S02]  /*8880*/  IMAD R7, R6, c[0x0][0x44c], R7 ;  /* 0x0001130006077a24 */ /* 0x000fc400078e0207 */
[----:B------:R-:W-:-:S04]  /*8890*/  IMAD.WIDE.U32 R204, R6, c[0x0][0x448], R204 ;  /* 0x0001120006cc7a25 */ /* 0x000fc800078e00cc */
[----:B------:R-:W-:Y:S01]  /*88a0*/  IMAD.WIDE.U32 R16, R6, c[0x0][0x4e0], R14 ;  /* 0x0001380006107a25 */ /* 0x000fe200078e000e */
[----:B------:R-:W-:-:S03]  /*88b0*/  MOV R14, R9 ;  /* 0x00000009000e7202 */ /* 0x000fc60000000f00 */
[----:B------:R-:W-:-:S04]  /*88c0*/  @P1 IMAD.HI.U32 R6, R9, c[0x0][0x4ec], RZ ;  /* 0x00013b0009061a27 */ /* 0x000fc800078e00ff */
[----:B------:R-:W-:Y:S01]  /*88d0*/  IMAD R8, R8, c[0x0][0x4e8], R9 ;  /* 0x00013a0008087a24 */ /* 0x000fe200078e0209 */
[----:B------:R-:W-:Y:S01]  /*88e0*/  @P1 SHF.R.U32.HI R14, RZ, c[0x0][0x4f0], R6 ;  /* 0x00013c00ff0e1a19 */ /* 0x000fe20000011606 */
[----:B------:R-:W-:Y:S01]  /*88f0*/  IMAD.IADD R205, R205, 0x1, R7 ;  /* 0x00000001cdcd7824 */ /* 0x000fe200078e0207 */
[----:B------:R-:W-:Y:S01]  /*8900*/  SHF.R.S32.HI R7, RZ, 0x1f, R10 ;  /* 0x0000001fff077819 */ /* 0x000fe2000001140a */
[----:B------:R-:W-:Y:S01]  /*8910*/  IMAD R13, R12, c[0x0][0x388], RZ ;  /* 0x0000e2000c0d7a24 */ /* 0x000fe200078e02ff */
[----:B------:R-:W-:Y:S01]  /*8920*/  IADD3 R10, P0, R10, R16, RZ ;  /* 0x000000100a0a7210 */ /* 0x000fe20007f1e0ff */
[----:B------:R-:W-:Y:S01]  /*8930*/  IMAD.WIDE.U32 R204, R14, c[0x0][0x430], R204 ;  /* 0x00010c000ecc7a25 */ /* 0x000fe200078e00cc */
[----:B------:R-:W-:Y:S02]  /*8940*/  SHF.R.S32.HI R6, RZ, 0x1f, R8 ;  /* 0x0000001fff067819 */ /* 0x000fe40000011408 */
[----:B------:R-:W-:Y:S01]  /*8950*/  IADD3.X R11, R7, R17, R11, P0, !PT ;  /* 0x00000011070b7210 */ /* 0x000fe200007fe40b */
[----:B------:R-:W-:Y:S01]  /*8960*/  IMAD.IADD R3, R4, 0x1, -R3 ;  /* 0x0000000104037824 */ /* 0x000fe200078e0a03 */
[----:B------:R-:W-:Y:S01]  /*8970*/  IADD3 R16, -R14, RZ, RZ ;  /* 0x000000ff0e107210 */ /* 0x000fe20007ffe1ff */
[----:B------:R-:W-:Y:S01]  /*8980*/  IMAD R7, R6, c[0x0][0x4c8], RZ ;  /* 0x0001320006077a24 */ /* 0x000fe200078e02ff */
[----:B------:R-:W-:Y:S01]  /*8990*/  SHF.R.S32.HI R6, RZ, 0x1f, R14 ;  /* 0x0000001fff067819 */ /* 0x000fe2000001140e */
[----:B------:R-:W-:-:S04]  /*89a0*/  IMAD.WIDE.U32 R10, R8, c[0x0][0x4c8], R10 ;  /* 0x00013200080a7a25 */ /* 0x000fc800078e000a */
[----:B------:R-:W-:Y:S02]  /*89b0*/  IMAD R7, R8, c[0x0][0x4cc], R7 ;  /* 0x0001330008077a24 */ /* 0x000fe400078e0207 */
[----:B------:R-:W-:Y:S02]  /*89c0*/  IMAD R16, R16, c[0x0][0x4e8], R9 ;  /* 0x00013a0010107a24 */ /* 0x000fe400078e0209 */
[----:B------:R-:W-:Y:S01]  /*89d0*/  IMAD R9, R6, c[0x0][0x430], RZ ;  /* 0x00010c0006097a24 */ /* 0x000fe200078e02ff */
[----:B------:R-:W-:Y:S01]  /*89e0*/  LEA R6, P0, R10, c[0x0][0x4a8], 0x2 ;  /* 0x00012a000a067a11 */ /* 0x000fe200078010ff */
[----:B------:R-:W-:Y:S01]  /*89f0*/  IMAD.IADD R7, R11, 0x1, R7 ;  /* 0x000000010b077824 */ /* 0x000fe200078e0207 */
[----:B------:R-:W-:Y:S01]  /*8a00*/  SHF.R.S32.HI R8, RZ, 0x1f, R16 ;  /* 0x0000001fff087819 */ /* 0x000fe20000011410 */
[----:B------:R-:W-:Y:S02]  /*8a10*/  IMAD R9, R14, c[0x0][0x434], R9 ;  /* 0x00010d000e097a24 */ /* 0x000fe400078e0209 */
[----:B------:R-:W-:Y:S01]  /*8a20*/  SHFL.IDX PT, R14, R6, 0x1, 0x1c1f ;  /* 0x003c1f00060e7f89 */ /* 0x000fe200000e0000 */
[----:B------:R-:W-:Y:S01]  /*8a30*/  LEA.HI.X R7, R10, c[0x0][0x4ac], R7, 0x2, P0 ;  /* 0x00012b000a077a11 */ /* 0x000fe200000f1407 */
[----:B------:R-:W-:Y:S01]  /*8a40*/  IMAD.IADD R205, R205, 0x1, R9 ;  /* 0x00000001cdcd7824 */ /* 0x000fe200078e0209 */
[----:B------:R-:W-:Y:S01]  /*8a50*/  LOP3.LUT P0, RZ, R4, 0x3, RZ, 0xc0, !PT ;  /* 0x0000000304ff7812 */ /* 0x000fe2000780c0ff */
[----:B------:R-:W-:Y:S01]  /*8a60*/  SHFL.IDX PT, R10, R6, RZ, 0x1c1f ;  /* 0x001c1fff060a7589 */ /* 0x000fe200000e0000 */
[----:B------:R-:W-:Y:S01]  /*8a70*/  IMAD R9, R8, c[0x0][0x428], RZ ;  /* 0x00010a0008097a24 */ /* 0x000fe200078e02ff */
[----:B------:R-:W-:-:S02]  /*8a80*/  IADD3 R8, R0, 0x8, RZ ;  /* 0x0000000800087810 */ /* 0x000fc40007ffe0ff */
[----:B------:R-:W1:Y:S01]  /*8a90*/  SHFL.IDX PT, R11, R7, RZ, 0x1c1f ;  /* 0x001c1fff070b7589 */ /* 0x000e6200000e0000 */
[-C--:B------:R-:W-:Y:S01]  /*8aa0*/  ISETP.GE.OR P2, PT, R0, R13.reuse, P0 ;  /* 0x0000000d0000720c */ /* 0x080fe20000746670 */
[----:B------:R-:W-:Y:S01]  /*8ab0*/  IMAD R9, R16, c[0x0][0x42c], R9 ;  /* 0x00010b0010097a24 */ /* 0x000fe200078e0209 */
[----:B------:R-:W-:Y:S01]  /*8ac0*/  ISETP.GE.OR P0, PT, R8, R13, P0 ;  /* 0x0000000d0800720c */ /* 0x000fe20000706670 */
[----:B------:R-:W2:Y:S01]  /*8ad0*/  SHFL.IDX PT, R15, R7, 0x1, 0x1c1f ;  /* 0x003c1f00070f7f89 */ /* 0x000ea200000e0000 */
[----:B------:R-:W-:-:S05]  /*8ae0*/  IMAD.WIDE.U32 R16, R16, c[0x0][0x428], R204 ;  /* 0x00010a0010107a25 */ /* 0x000fca00078e00cc */
[----:B------:R-:W-:Y:S02]  /*8af0*/  IADD3 R12, R17, R9, RZ ;  /* 0x00000009110c7210 */ /* 0x000fe40007ffe0ff */
[----:B------:R-:W-:-:S04]  /*8b00*/  LEA R9, P1, R16, c[0x0][0x400], 0x2 ;  /* 0x0001000010097a11 */ /* 0x000fc800078210ff */
[----:B------:R-:W-:Y:S01]  /*8b10*/  LEA.HI.X R12, R16, c[0x0][0x404], R12, 0x2, P1 ;  /* 0x00010100100c7a11 */ /* 0x000fe200008f140c */
[----:B------:R3:W4:Y:S01]  /*8b20*/  SHFL.IDX PT, R6, R9, RZ, 0x1c1f ;  /* 0x001c1fff09067589 */ /* 0x00072200000e0000 */
[----:B------:R-:W-:-:S03]  /*8b30*/  ISETP.GE.AND P1, PT, R8, R13, PT ;  /* 0x0000000d0800720c */ /* 0x000fc60003f26270 */
[----:B------:R3:W3:Y:S01]  /*8b40*/  SHFL.IDX PT, R7, R12, RZ, 0x1c1f ;  /* 0x001c1fff0c077589 */ /* 0x0006e200000e0000 */
[----:B------:R-:W-:-:S03]  /*8b50*/  P2R R8, PR, RZ, 0x2 ;  /* 0x00000002ff087803 */ /* 0x000fc60000000000 */
[----:B-1----:R1:W-:Y:S04]  /*8b60*/  @!P2 ST.E [R10.64], R2 ;  /* 0x000000020a00a985 */ /* 0x0023e8000c101906 */
[----:B--2---:R1:W-:Y:S01]  /*8b70*/  @!P0 ST.E [R14.64], R5 ;  /* 0x000000050e008985 */ /* 0x0043e2000c101906 */
[----:B------:R-:W-:Y:S02]  /*8b80*/  ISETP.GE.AND P0, PT, R0, R13, PT ;  /* 0x0000000d0000720c */ /* 0x000fe40003f06270 */
[----:B------:R-:W-:-:S11]  /*8b90*/  SHF.L.U32 R13, R3, 0x1, RZ ;  /* 0x00000001030d7819 */ /* 0x000fd600000006ff */
[----:B------:R-:W-:Y:S05]  /*8ba0*/  @P0 BRA `(.L_x_1526) ;  /* 0x000008d000000947 */ /* 0x000fea0003800000 */
[C---:B-1--4-:R-:W-:Y:S02]  /*8bb0*/  IADD3 R5, R13.reuse, 0x8, RZ ;  /* 0x000000080d057810 */ /* 0x052fe40007ffe0ff */
[C---:B------:R-:W-:Y:S02]  /*8bc0*/  IADD3 R4, R13.reuse, 0x10, RZ ;  /* 0x000000100d047810 */ /* 0x040fe40007ffe0ff */
[----:B------:R-:W-:Y:S02]  /*8bd0*/  IADD3 R3, R13, 0x18, RZ ;  /* 0x000000180d037810 */ /* 0x000fe40007ffe0ff */
[----:B------:R-:W-:Y:S02]  /*8be0*/  ISETP.GE.AND P3, PT, R5, c[0x0][0x3c8], PT ;  /* 0x0000f20005007a0c */ /* 0x000fe40003f66270 */
[----:B------:R-:W-:Y:S02]  /*8bf0*/  IADD3 R2, R13, 0x20, RZ ;  /* 0x000000200d027810 */ /* 0x000fe40007ffe0ff */
[----:B------:R-:W-:-:S02]  /*8c00*/  ISETP.GE.AND P2, PT, R4, c[0x0][0x3c8], PT ;  /* 0x0000f20004007a0c */ /* 0x000fc40003f46270 */
[----:B------:R-:W-:Y:S02]  /*8c10*/  ISETP.GE.AND P4, PT, R13, c[0x0][0x3c8], PT ;  /* 0x0000f2000d007a0c */ /* 0x000fe40003f86270 */
[----:B------:R-:W-:Y:S02]  /*8c20*/  ISETP.GE.AND P1, PT, R3, c[0x0][0x3c8], PT ;  /* 0x0000f20003007a0c */ /* 0x000fe40003f26270 */
[----:B------:R-:W-:Y:S02]  /*8c30*/  ISETP.GE.AND P0, PT, R2, c[0x0][0x3c8], PT ;  /* 0x0000f20002007a0c */ /* 0x000fe40003f06270 */
[----:B------:R-:W-:Y:S02]  /*8c40*/  IADD3 R0, R13, 0x28, RZ ;  /* 0x000000280d007810 */ /* 0x000fe40007ffe0ff */
[----:B------:R-:W-:Y:S02]  /*8c50*/  @!P3 LEA.HI R5, R5, R5, RZ, 0x1 ;  /* 0x000000050505b211 */ /* 0x000fe400078f08ff */
[----:B------:R-:W-:-:S02]  /*8c60*/  ISETP.GE.AND P5, PT, R0, c[0x0][0x3c8], PT ;  /* 0x0000f20000007a0c */ /* 0x000fc40003fa6270 */
[----:B------:R-:W-:Y:S01]  /*8c70*/  @!P2 LEA.HI R4, R4, R4, RZ, 0x1 ;  /* 0x000000040404a211 */ /* 0x000fe200078f08ff */
[--C-:B---3--:R-:W-:Y:S01]  /*8c80*/  @!P4 IMAD.WIDE R10, R13, 0x4, R6.reuse ;  /* 0x000000040d0ac825 */ /* 0x108fe200078e0206 */
[----:B------:R-:W-:Y:S02]  /*8c90*/  @!P3 LOP3.LUT R5, R5, 0xfffffffe, RZ, 0xc0, !PT ;  /* 0xfffffffe0505b812 */ /* 0x000fe400078ec0ff */
[----:B------:R-:W-:Y:S02]  /*8ca0*/  @!P1 LEA.HI R3, R3, R3, RZ, 0x1 ;  /* 0x0000000303039211 */ /* 0x000fe400078f08ff */
[----:B------:R-:W-:Y:S01]  /*8cb0*/  @!P0 LEA.HI R2, R2, R2, RZ, 0x1 ;  /* 0x0000000202028211 */ /* 0x000fe200078f08ff */
[----:B------:R1:W-:Y:S01]  /*8cc0*/  @!P4 ST.E.64 [R10.64], R128 ;  /* 0x000000800a00c985 */ /* 0x0003e2000c101b06 */
[----:B------:R-:W-:Y:S01]  /*8cd0*/  @!P2 LOP3.LUT R15, R4, 0xfffffffe, RZ, 0xc0, !PT ;  /* 0xfffffffe040fa812 */ /* 0x000fe200078ec0ff */
[----:B------:R-:W-:Y:S01]  /*8ce0*/  @!P3 IMAD.WIDE R4, R5, 0x4, R6 ;  /* 0x000000040504b825 */ /* 0x000fe200078e0206 */
[----:B------:R-:W-:-:S02]  /*8cf0*/  IADD3 R14, R13, 0x30, RZ ;  /* 0x000000300d0e7810 */ /* 0x000fc40007ffe0ff */
[----:B------:R-:W-:Y:S02]  /*8d00*/  @!P1 LOP3.LUT R3, R3, 0xfffffffe, RZ, 0xc0, !PT ;  /* 0xfffffffe03039812 */ /* 0x000fe400078ec0ff */
[----:B------:R-:W-:Y:S01]  /*8d10*/  @!P0 LOP3.LUT R17, R2, 0xfffffffe, RZ, 0xc0, !PT ;  /* 0xfffffffe02118812 */ /* 0x000fe200078ec0ff */
[----:B------:R2:W-:Y:S01]  /*8d20*/  @!P3 ST.E.64 [R4.64], R124 ;  /* 0x0000007c0400b985 */ /* 0x0005e2000c101b06 */
[----:B------:R-:W-:Y:S01]  /*8d30*/  ISETP.GE.AND P4, PT, R14, c[0x0][0x3c8], PT ;  /* 0x0000f2000e007a0c */ /* 0x000fe20003f86270 */
[--C-:B------:R-:W-:Y:S01]  /*8d40*/  @!P1 IMAD.WIDE R2, R3, 0x4, R6.reuse ;  /* 0x0000000403029825 */ /* 0x100fe200078e0206 */
[----:B------:R-:W-:Y:S02]  /*8d50*/  @!P5 LEA.HI R0, R0, R0, RZ, 0x1 ;  /* 0x000000000000d211 */ /* 0x000fe400078f08ff */
[----:B------:R-:W-:Y:S01]  /*8d60*/  IADD3 R19, R13, 0x40, RZ ;  /* 0x000000400d137810 */ /* 0x000fe20007ffe0ff */
[----:B------:R-:W-:Y:S01]  /*8d70*/  @!P0 IMAD.WIDE R16, R17, 0x4, R6 ;  /* 0x0000000411108825 */ /* 0x000fe200078e0206 */
[----:B------:R-:W-:-:S02]  /*8d80*/  IADD3 R20, R13, 0x38, RZ ;  /* 0x000000380d147810 */ /* 0x000fc40007ffe0ff */
[----:B------:R-:W-:Y:S02]  /*8d90*/  IADD3 R18, R13, 0x48, RZ ;  /* 0x000000480d127810 */ /* 0x000fe40007ffe0ff */
[----:B------:R-:W-:-:S03]  /*8da0*/  ISETP.GE.AND P3, PT, R20, c[0x0][0x3c8], PT ;  /* 0x0000f20014007a0c */ /* 0x000fc60003f66270 */
[----:B------:R-:W-:Y:S01]  /*8db0*/  @!P4 LEA.HI R14, R14, R14, RZ, 0x1 ;  /* 0x0000000e0e0ec211 */ /* 0x000fe200078f08ff */
[----:B-1----:R-:W-:Y:S01]  /*8dc0*/  @!P2 IMAD.WIDE R10, R15, 0x4, R6 ;  /* 0x000000040f0aa825 */ /* 0x002fe200078e0206 */
[----:B------:R-:W-:-:S08]  /*8dd0*/  IADD3 R15, R13, 0x50, RZ ;  /* 0x000000500d0f7810 */ /* 0x000fd00007ffe0ff */
[----:B------:R-:W-:Y:S01]  /*8de0*/  @!P3 LEA.HI R20, R20, R20, RZ, 0x1 ;  /* 0x000000141414b211 */ /* 0x000fe200078f08ff */
[----:B------:R1:W-:Y:S01]  /*8df0*/  @!P2 ST.E.64 [R10.64], R120 ;  /* 0x000000780a00a985 */ /* 0x0003e2000c101b06 */
[----:B------:R-:W-:Y:S02]  /*8e00*/  ISETP.GE.AND P2, PT, R19, c[0x0][0x3c8], PT ;  /* 0x0000f20013007a0c */ /* 0x000fe40003f46270 */
[----:B--2---:R-:W-:Y:S01]  /*8e10*/  @!P5 LOP3.LUT R5, R0, 0xfffffffe, RZ, 0xc0, !PT ;  /* 0xfffffffe0005d812 */ /* 0x004fe200078ec0ff */
[----:B------:R2:W-:Y:S01]  /*8e20*/  @!P1 ST.E.64 [R2.64], R116 ;  /* 0x0000007402009985 */ /* 0x0005e2000c101b06 */
[----:B------:R-:W-:Y:S02]  /*8e30*/  ISETP.GE.AND P1, PT, R18, c[0x0][0x3c8], PT ;  /* 0x0000f20012007a0c */ /* 0x000fe40003f26270 */
[----:B------:R-:W-:Y:S01]  /*8e40*/  IADD3 R0, R13, 0x58, RZ ;  /* 0x000000580d007810 */ /* 0x000fe20007ffe0ff */
[----:B------:R3:W-:Y:S01]  /*8e50*/  @!P0 ST.E.64 [R16.64], R112 ;  /* 0x0000007010008985 */ /* 0x0007e2000c101b06 */
[----:B------:R-:W-:Y:S01]  /*8e60*/  ISETP.GE.AND P0, PT, R15, c[0x0][0x3c8], PT ;  /* 0x0000f2000f007a0c */ /* 0x000fe20003f06270 */
[----:B------:R-:W-:-:S04]  /*8e70*/  @!P5 IMAD.WIDE R4, R5, 0x4, R6 ;  /* 0x000000040504d825 */ /* 0x000fc800078e0206 */
[----:B------:R-:W-:Y:S01]  /*8e80*/  @!P2 LEA.HI R19, R19, R19, RZ, 0x1 ;  /* 0x000000131313a211 */ /* 0x000fe200078f08ff */
[----:B------:R4:W-:Y:S01]  /*8e90*/  @!P5 ST.E.64 [R4.64], R108 ;  /* 0x0000006c0400d985 */ /* 0x0009e2000c101b06 */
[----:B------:R-:W-:Y:S02]  /*8ea0*/  ISETP.GE.AND P5, PT, R0, c[0x0][0x3c8], PT ;  /* 0x0000f20000007a0c */ /* 0x000fe40003fa6270 */
[----:B------:R-:W-:Y:S02]  /*8eb0*/  @!P1 LEA.HI R18, R18, R18, RZ, 0x1 ;  /* 0x0000001212129211 */ /* 0x000fe400078f08ff */
[----:B------:R-:W-:Y:S02]  /*8ec0*/  @!P2 LOP3.LUT R19, R19, 0xfffffffe, RZ, 0xc0, !PT ;  /* 0xfffffffe1313a812 */ /* 0x000fe400078ec0ff */
[----:B------:R-:W-:-:S04]  /*8ed0*/  @!P0 LEA.HI R15, R15, R15, RZ, 0x1 ;  /* 0x0000000f0f0f8211 */ /* 0x000fc800078f08ff */
[----:B------:R-:W-:Y:S02]  /*8ee0*/  @!P0 LOP3.LUT R15, R15, 0xfffffffe, RZ, 0xc0, !PT ;  /* 0xfffffffe0f0f8812 */ /* 0x000fe400078ec0ff */
[----:B-1----:R-:W-:Y:S02]  /*8ef0*/  IADD3 R10, R13, 0x60, RZ ;  /* 0x000000600d0a7810 */ /* 0x002fe40007ffe0ff */
[----:B------:R-:W-:Y:S02]  /*8f00*/  @!P3 LOP3.LUT R11, R20, 0xfffffffe, RZ, 0xc0, !PT ;  /* 0xfffffffe140bb812 */ /* 0x000fe400078ec0ff */
[----:B--2---:R-:W-:Y:S01]  /*8f10*/  @!P4 LOP3.LUT R3, R14, 0xfffffffe, RZ, 0xc0, !PT ;  /* 0xfffffffe0e03c812 */ /* 0x004fe200078ec0ff */
[--C-:B------:R-:W-:Y:S01]  /*8f20*/  @!P0 IMAD.WIDE R14, R15, 0x4, R6.reuse ;  /* 0x000000040f0e8825 */ /* 0x100fe200078e0206 */
[----:B------:R-:W-:Y:S02]  /*8f30*/  ISETP.GE.AND P6, PT, R10, c[0x0][0x3c8], PT ;  /* 0x0000f2000a007a0c */ /* 0x000fe40003fc6270 */
[----:B---3--:R-:W-:Y:S01]  /*8f40*/  @!P1 LOP3.LUT R17, R18, 0xfffffffe, RZ, 0xc0, !PT ;  /* 0xfffffffe12119812 */ /* 0x008fe200078ec0ff */
[----:B------:R-:W-:Y:S01]  /*8f50*/  @!P4 IMAD.WIDE R2, R3, 0x4, R6 ;  /* 0x000000040302c825 */ /* 0x000fe200078e0206 */
[----:B------:R-:W-:-:S02]  /*8f60*/  @!P5 LEA.HI R0, R0, R0, RZ, 0x1 ;  /* 0x000000000000d211 */ /* 0x000fc400078f08ff */
[----:B------:R-:W-:Y:S01]  /*8f70*/  IADD3 R18, R13, 0x70, RZ ;  /* 0x000000700d127810 */ /* 0x000fe20007ffe0ff */
[--C-:B------:R-:W-:Y:S01]  /*8f80*/  @!P1 IMAD.WIDE R16, R17, 0x4, R6.reuse ;  /* 0x0000000411109825 */ /* 0x100fe200078e0206 */
[----:B------:R1:W-:Y:S01]  /*8f90*/  @!P4 ST.E.64 [R2.64], R104 ;  /* 0x000000680200c985 */ /* 0x0003e2000c101b06 */
[----:B------:R-:W-:Y:S02]  /*8fa0*/  @!P5 LOP3.LUT R21, R0, 0xfffffffe, RZ, 0xc0, !PT ;  /* 0xfffffffe0015d812 */ /* 0x000fe400078ec0ff */
[----:B----4-:R-:W-:Y:S01]  /*8fb0*/  @!P2 IMAD.WIDE R4, R19, 0x4, R6 ;  /* 0x000000041304a825 */ /* 0x010fe200078e0206 */
[C---:B------:R-:W-:Y:S02]  /*8fc0*/  IADD3 R19, R13.reuse, 0x68, RZ ;  /* 0x000000680d137810 */ /* 0x040fe40007ffe0ff */
[----:B------:R-:W-:Y:S02]  /*8fd0*/  IADD3 R20, R13, 0x80, RZ ;  /* 0x000000800d147810 */ /* 0x000fe40007ffe0ff */
[----:B------:R-:W-:-:S02]  /*8fe0*/  ISETP.GE.AND P4, PT, R19, c[0x0][0x3c8], PT ;  /* 0x0000f20013007a0c */ /* 0x000fc40003f86270 */
[----:B------:R-:W-:Y:S02]  /*8ff0*/  IADD3 R0, R13, 0x88, RZ ;  /* 0x000000880d007810 */ /* 0x000fe40007ffe0ff */
[----:B------:R-:W-:-:S09]  /*9000*/  @!P6 LEA.HI R10, R10, R10, RZ, 0x1 ;  /* 0x0000000a0a0ae211 */ /* 0x000fd200078f08ff */
[----:B------:R-:W-:-:S04]  /*9010*/  @!P4 LEA.HI R19, R19, R19, RZ, 0x1 ;  /* 0x000000131313c211 */ /* 0x000fc800078f08ff */
[----:B------:R-:W-:Y:S01]  /*9020*/  @!P4 LOP3.LUT R19, R19, 0xfffffffe, RZ, 0xc0, !PT ;  /* 0xfffffffe1313c812 */ /* 0x000fe200078ec0ff */
        /* <DEDUP_REMOVED lines=15> */
[----:B-1----:R-:W-:Y:S01]  /*9120*/  @!P6 LOP3.LUT R3, R10, 0xfffffffe, RZ, 0xc0, !PT ;  /* 0xfffffffe0a03e812 */ /* 0x002fe200078ec0ff */
[----:B------:R-:W-:-:S04]  /*9130*/  @!P2 IMAD.WIDE R10, R11, 0x4, R6 ;  /* 0x000000040b0aa825 */ /* 0x000fc800078e0206 */
[----:B--2---:R-:W-:-:S04]  /*9140*/  @!P5 IMAD.WIDE R4, R21, 0x4, R6 ;  /* 0x000000041504d825 */ /* 0x004fc800078e0206 */
[--C-:B------:R-:W-:Y:S01]  /*9150*/  @!P6 IMAD.WIDE R2, R3, 0x4, R6.reuse ;  /* 0x000000040302e825 */ /* 0x100fe200078e0206 */
[----:B------:R1:W-:Y:S01]  /*9160*/  @!P5 ST.E.64 [R4.64], R48 ;  /* 0x000000300400d985 */ /* 0x0003e2000c101b06 */
[----:B---3--:R-:W-:Y:S02]  /*9170*/  @!P3 LOP3.LUT R15, R18, 0xfffffffe, RZ, 0xc0, !PT ;  /* 0xfffffffe120fb812 */ /* 0x008fe400078ec0ff */
[--C-:B------:R-:W-:Y:S01]  /*9180*/  @!P4 IMAD.WIDE R16, R19, 0x4, R6.reuse ;  /* 0x000000041310c825 */ /* 0x100fe200078e0206 */
[----:B------:R2:W-:Y:S01]  /*9190*/  @!P6 ST.E.64 [R2.64], R52 ;  /* 0x000000340200e985 */ /* 0x0005e2000c101b06 */
[----:B------:R-:W-:Y:S02]  /*91a0*/  IADD3 R18, R13, 0x98, RZ ;  /* 0x000000980d127810 */ /* 0x000fe40007ffe0ff */
[----:B------:R-:W-:Y:S01]  /*91b0*/  @!P3 IMAD.WIDE R14, R15, 0x4, R6 ;  /* 0x000000040f0eb825 */ /* 0x000fe200078e0206 */
[----:B------:R3:W-:Y:S01]  /*91c0*/  @!P4 ST.E.64 [R16.64], R56 ;  /* 0x000000381000c985 */ /* 0x0007e2000c101b06 */
[----:B------:R-:W-:-:S02]  /*91d0*/  IADD3 R19, R13, 0xa8, RZ ;  /* 0x000000a80d137810 */ /* 0x000fc40007ffe0ff */
[----:B------:R-:W-:Y:S01]  /*91e0*/  ISETP.GE.AND P4, PT, R18, c[0x0][0x3c8], PT ;  /* 0x0000f20012007a0c */ /* 0x000fe20003f86270 */
[----:B------:R-:W-:Y:S04]  /*91f0*/  @!P3 ST.E.64 [R14.64], R60 ;  /* 0x0000003c0e00b985 */ /* 0x000fe8000c101b06 */
[----:B------:R4:W-:Y:S01]  /*9200*/  @!P2 ST.E.64 [R10.64], R64 ;  /* 0x000000400a00a985 */ /* 0x0009e2000c101b06 */
[----:B------:R-:W-:-:S07]  /*9210*/  ISETP.GE.AND P2, PT, R19, c[0x0][0x3c8], PT ;  /* 0x0000f20013007a0c */ /* 0x000fce0003f46270 */
[----:B------:R-:W-:Y:S02]  /*9220*/  @!P4 LEA.HI R18, R18, R18, RZ, 0x1 ;  /* 0x000000121212c211 */ /* 0x000fe400078f08ff */
[----:B-1----:R-:W-:Y:S02]  /*9230*/  @!P1 LOP3.LUT R5, R20, 0xfffffffe, RZ, 0xc0, !PT ;  /* 0xfffffffe14059812 */ /* 0x002fe400078ec0ff */
[----:B------:R-:W-:Y:S02]  /*9240*/  IADD3 R20, R13, 0xa0, RZ ;  /* 0x000000a00d147810 */ /* 0x000fe40007ffe0ff */
[----:B--2---:R-:W-:Y:S01]  /*9250*/  @!P0 LOP3.LUT R3, R0, 0xfffffffe, RZ, 0xc0, !PT ;  /* 0xfffffffe00038812 */ /* 0x004fe200078ec0ff */
[--C-:B------:R-:W-:Y:S01]  /*9260*/  @!P1 IMAD.WIDE R4, R5, 0x4, R6.reuse ;  /* 0x0000000405049825 */ /* 0x100fe200078e0206 */
[C---:B------:R-:W-:Y:S02]  /*9270*/  IADD3 R0, R13.reuse, 0x90, RZ ;  /* 0x000000900d007810 */ /* 0x040fe40007ffe0ff */
[----:B---3--:R-:W-:Y:S01]  /*9280*/  IADD3 R17, R13, 0xb0, RZ ;  /* 0x000000b00d117810 */ /* 0x008fe20007ffe0ff */
[----:B------:R-:W-:Y:S01]  /*9290*/  @!P0 IMAD.WIDE R2, R3, 0x4, R6 ;  /* 0x0000000403028825 */ /* 0x000fe200078e0206 */
[----:B------:R-:W-:Y:S01]  /*92a0*/  ISETP.GE.AND P5, PT, R0, c[0x0][0x3c8], PT ;  /* 0x0000f20000007a0c */ /* 0x000fe20003fa6270 */
[----:B------:R1:W-:Y:S01]  /*92b0*/  @!P1 ST.E.64 [R4.64], R68 ;  /* 0x0000004404009985 */ /* 0x0003e2000c101b06 */
[----:B------:R-:W-:-:S02]  /*92c0*/  IADD3 R16, R13, 0xb8, RZ ;  /* 0x000000b80d107810 */ /* 0x000fc40007ffe0ff */
[----:B------:R-:W-:Y:S01]  /*92d0*/  ISETP.GE.AND P3, PT, R20, c[0x0][0x3c8], PT ;  /* 0x0000f20014007a0c */ /* 0x000fe20003f66270 */
[----:B------:R2:W-:Y:S01]  /*92e0*/  @!P0 ST.E.64 [R2.64], R72 ;  /* 0x0000004802008985 */ /* 0x0005e2000c101b06 */
[----:B------:R-:W-:Y:S02]  /*92f0*/  ISETP.GE.AND P1, PT, R17, c[0x0][0x3c8], PT ;  /* 0x0000f20011007a0c */ /* 0x000fe40003f26270 */
[----:B------:R-:W-:Y:S02]  /*9300*/  ISETP.GE.AND P0, PT, R16, c[0x0][0x3c8], PT ;  /* 0x0000f20010007a0c */ /* 0x000fe40003f06270 */
[----:B------:R-:W-:-:S03]  /*9310*/  @!P2 LEA.HI R19, R19, R19, RZ, 0x1 ;  /* 0x000000131313a211 */ /* 0x000fc600078f08ff */
[----:B------:R-:W-:Y:S02]  /*9320*/  @!P5 LEA.HI R0, R0, R0, RZ, 0x1 ;  /* 0x000000000000d211 */ /* 0x000fe400078f08ff */
[----:B------:R-:W-:Y:S02]  /*9330*/  @!P2 LOP3.LUT R19, R19, 0xfffffffe, RZ, 0xc0, !PT ;  /* 0xfffffffe1313a812 */ /* 0x000fe400078ec0ff */
[----:B------:R-:W-:Y:S02]  /*9340*/  @!P3 LEA.HI R20, R20, R20, RZ, 0x1 ;  /* 0x000000141414b211 */ /* 0x000fe400078f08ff */
[----:B------:R-:W-:Y:S02]  /*9350*/  @!P1 LEA.HI R17, R17, R17, RZ, 0x1 ;  /* 0x0000001111119211 */ /* 0x000fe400078f08ff */
[----:B------:R-:W-:Y:S02]  /*9360*/  @!P0 LEA.HI R16, R16, R16, RZ, 0x1 ;  /* 0x0000001010108211 */ /* 0x000fe400078f08ff */
[----:B----4-:R-:W-:-:S02]  /*9370*/  @!P3 LOP3.LUT R11, R20, 0xfffffffe, RZ, 0xc0, !PT ;  /* 0xfffffffe140bb812 */ /* 0x010fc400078ec0ff */
[----:B------:R-:W-:Y:S02]  /*9380*/  @!P1 LOP3.LUT R17, R17, 0xfffffffe, RZ, 0xc0, !PT ;  /* 0xfffffffe11119812 */ /* 0x000fe400078ec0ff */
[----:B------:R-:W-:Y:S01]  /*9390*/  @!P0 LOP3.LUT R15, R16, 0xfffffffe, RZ, 0xc0, !PT ;  /* 0xfffffffe100f8812 */ /* 0x000fe200078ec0ff */
[----:B------:R-:W-:Y:S01]  /*93a0*/  @!P3 IMAD.WIDE R10, R11, 0x4, R6 ;  /* 0x000000040b0ab825 */ /* 0x000fe200078e0206 */
[----:B-1----:R-:W-:-:S03]  /*93b0*/  @!P4 LOP3.LUT R5, R18, 0xfffffffe, RZ, 0xc0, !PT ;  /* 0xfffffffe1205c812 */ /* 0x002fc600078ec0ff */
[----:B------:R-:W-:Y:S01]  /*93c0*/  @!P2 IMAD.WIDE R18, R19, 0x4, R6 ;  /* 0x000000041312a825 */ /* 0x000fe200078e0206 */
[----:B--2---:R-:W-:-:S03]  /*93d0*/  @!P5 LOP3.LUT R3, R0, 0xfffffffe, RZ, 0xc0, !PT ;  /* 0xfffffffe0003d812 */ /* 0x004fc600078ec0ff */
[----:B------:R-:W-:-:S04]  /*93e0*/  @!P4 IMAD.WIDE R4, R5, 0x4, R6 ;  /* 0x000000040504c825 */ /* 0x000fc800078e0206 */
[----:B------:R-:W-:-:S04]  /*93f0*/  @!P5 IMAD.WIDE R2, R3, 0x4, R6 ;  /* 0x000000040302d825 */ /* 0x000fc800078e0206 */
[--C-:B------:R-:W-:Y:S01]  /*9400*/  @!P1 IMAD.WIDE R16, R17, 0x4, R6.reuse ;  /* 0x0000000411109825 */ /* 0x100fe200078e0206 */
[----:B------:R1:W-:Y:S03]  /*9410*/  @!P5 ST.E.64 [R2.64], R76 ;  /* 0x0000004c0200d985 */ /* 0x0003e6000c101b06 */
[----:B------:R-:W-:Y:S01]  /*9420*/  @!P0 IMAD.WIDE R6, R15, 0x4, R6 ;  /* 0x000000040f068825 */ /* 0x000fe200078e0206 */
[----:B------:R1:W-:Y:S04]  /*9430*/  @!P4 ST.E.64 [R4.64], R80 ;  /* 0x000000500400c985 */ /* 0x0003e8000c101b06 */
[----:B------:R1:W-:Y:S04]  /*9440*/  @!P3 ST.E.64 [R10.64], R84 ;  /* 0x000000540a00b985 */ /* 0x0003e8000c101b06 */
[----:B------:R1:W-:Y:S04]  /*9450*/  @!P2 ST.E.64 [R18.64], R88 ;  /* 0x000000581200a985 */ /* 0x0003e8000c101b06 */
[----:B------:R1:W-:Y:S04]  /*9460*/  @!P1 ST.E.64 [R16.64], R92 ;  /* 0x0000005c10009985 */ /* 0x0003e8000c101b06 */
[----:B------:R1:W-:Y:S02]  /*9470*/  @!P0 ST.E.64 [R6.64], R96 ;  /* 0x0000006006008985 */ /* 0x0003e4000c101b06 */
.L_x_1526:
[----:B----4-:R-:W-:Y:S05]  /*9480*/  BSYNC B0 ;  /* 0x0000000000007941 */ /* 0x010fea0003800000 */
.L_x_1525:
[----:B------:R-:W-:Y:S01]  /*9490*/  ISETP.NE.AND P0, PT, R8, RZ, PT ;  /* 0x000000ff0800720c */ /* 0x000fe20003f05270 */
[----:B-1----:R1:W2:Y:S04]  /*94a0*/  SHFL.IDX PT, R5, R12, 0x1, 0x1c1f ;  /* 0x003c1f000c057f89 */ /* 0x0022a800000e0000 */
[----:B------:R1:W4:Y:S08]  /*94b0*/  SHFL.IDX PT, R4, R9, 0x1, 0x1c1f ;  /* 0x003c1f0009047f89 */ /* 0x00033000000e0000 */
        /* <DEDUP_REMOVED lines=8> */
[C---:B-1-3--:R-:W-:Y:S01]  /*9540*/  IADD3 R9, R13.reuse, 0x20, RZ ;  /* 0x000000200d097810 */ /* 0x04afe20007ffe0ff */
[C---:B--2-4-:R-:W-:Y:S01]  /*9550*/  @!P1 IMAD.WIDE R10, R13.reuse, 0x4, R4 ;  /* 0x000000040d0a9825 */ /* 0x054fe200078e0204 */
        /* <DEDUP_REMOVED lines=134> */
.L_x_1524:
[----:B------:R-:W2:Y:S02]  /*9dc0*/  S2R R7, SR_TID.X ;  /* 0x0000000000077919 */ /* 0x000ea40000002100 */
[----:B--2---:R-:W-:-:S13]  /*9dd0*/  ISETP.GT.AND P0, PT, R7, 0x7f, PT ;  /* 0x0000007f0700780c */ /* 0x004fda0003f04270 */
[----:B------:R-:W-:Y:S05]  /*9de0*/  @P0 EXIT ;  /* 0x000000000000094d */ /* 0x000fea0003800000 */
[----:B------:R-:W2:Y:S01]  /*9df0*/  S2R R4, SR_CTAID.X ;  /* 0x0000000000047919 */ /* 0x000ea20000002500 */
[----:B------:R-:W-:-:S05]  /*9e00*/  MOV R3, c[0x0][0x4e8] ;  /* 0x00013a0000037a02 */ /* 0x000fca0000000f00 */
[----:B------:R-:W-:Y:S01]  /*9e10*/  IMAD R5, R3, c[0x0][0x388], RZ ;  /* 0x0000e20003057a24 */ /* 0x000fe200078e02ff */
[----:B--2---:R-:W-:-:S04]  /*9e20*/  LEA R4, R4, R7, 0x7 ;  /* 0x0000000704047211 */ /* 0x004fc800078e38ff */
[----:B------:R-:W-:-:S13]  /*9e30*/  ISETP.GE.AND P0, PT, R4, R5, PT ;  /* 0x000000050400720c */ /* 0x000fda0003f06270 */
[----:B------:R-:W-:Y:S05]  /*9e40*/  @P0 EXIT ;  /* 0x000000000000094d */ /* 0x000fea0003800000 */
[----:B------:R-:W2:Y:S01]  /*9e50*/  S2R R2, SR_CTAID.Z ;  /* 0x0000000000027919 */ /* 0x000ea20000002700 */
[----:B------:R-:W-:Y:S01]  /*9e60*/  ISETP.NE.AND P0, PT, R3, 0x1, PT ;  /* 0x000000010300780c */ /* 0x000fe20003f05270 */
[C---:B-1----:R-:W-:Y:S01]  /*9e70*/  IMAD.WIDE.U32 R8, R204.reuse, c[0x0][0x4d0], RZ ;  /* 0x00013400cc087a25 */ /* 0x042fe200078e00ff */
[----:B------:R-:W-:Y:S01]  /*9e80*/  SHF.R.S32.HI R3, RZ, 0x1f, R204 ;  /* 0x0000001fff037819 */ /* 0x000fe200000114cc */
[----:B------:R-:W1:Y:S01]  /*9e90*/  S2R R0, SR_CTAID.Y ;  /* 0x0000000000007919 */ /* 0x000e620000002600 */
[----:B------:R-:W-:Y:S02]  /*9ea0*/  IADD3 R5, -R204, RZ, RZ ;  /* 0x000000ffcc057210 */ /* 0x000fe40007ffe1ff */
[----:B------:R-:W-:Y:S01]  /*9eb0*/  MOV R10, R4 ;  /* 0x00000004000a7202 */ /* 0x000fe20000000f00 */
[----:B------:R-:W-:-:S04]  /*9ec0*/  IMAD R3, R3, c[0x0][0x4d0], RZ ;  /* 0x0001340003037a24 */ /* 0x000fc800078e02ff */
[----:B------:R-:W-:Y:S02]  /*9ed0*/  IMAD R3, R204, c[0x0][0x4d4], R3 ;  /* 0x00013500cc037a24 */ /* 0x000fe400078e0203 */
[----:B------:R-:W-:-:S03]  /*9ee0*/  @P0 IMAD.HI.U32 R7, R4, c[0x0][0x4ec], RZ ;  /* 0x00013b0004070a27 */ /* 0x000fc600078e00ff */
[----:B------:R-:W-:Y:S02]  /*9ef0*/  IADD3 R9, R9, R3, RZ ;  /* 0x0000000309097210 */ /* 0x000fe40007ffe0ff */
[----:B------:R-:W-:Y:S02]  /*9f00*/  @P0 SHF.R.U32.HI R10, RZ, c[0x0][0x4f0], R7 ;  /* 0x00013c00ff0a0a19 */ /* 0x000fe40000011607 */
[----:B--2---:R-:W-:Y:S01]  /*9f10*/  SHF.R.S32.HI R6, RZ, 0x1f, R2 ;  /* 0x0000001fff067819 */ /* 0x004fe20000011402 */
[----:B------:R-:W-:-:S04]  /*9f20*/  IMAD.WIDE.U32 R8, R2, c[0x0][0x4d8], R8 ;  /* 0x0001360002087a25 */ /* 0x000fc800078e0008 */
[----:B------:R-:W-:Y:S02]  /*9f30*/  IMAD R3, R6, c[0x0][0x4d8], RZ ;  /* 0x0001360006037a24 */ /* 0x000fe400078e02ff */
[----:B-1----:R-:W-:Y:S01]  /*9f40*/  IMAD R0, R5, c[0x0][0x550], R0 ;  /* 0x0001540005007a24 */ /* 0x002fe200078e0200 */
[----:B------:R-:W-:Y:S01]  /*9f50*/  IADD3 R5, -R10, RZ, RZ ;  /* 0x000000ff0a057210 */ /* 0x000fe20007ffe1ff */
[----:B------:R-:W-:-:S03]  /*9f60*/  IMAD R3, R2, c[0x0][0x4dc], R3 ;  /* 0x0001370002037a24 */ /* 0x000fc600078e0203 */
[----:B------:R-:W-:Y:S01]  /*9f70*/  SHF.R.S32.HI R2, RZ, 0x1f, R0 ;  /* 0x0000001fff027819 */ /* 0x000fe20000011400 */
[----:B------:R-:W-:Y:S01]  /*9f80*/  IMAD R5, R5, c[0x0][0x4e8], R4 ;  /* 0x00013a0005057a24 */ /* 0x000fe200078e0204 */
[----:B------:R-:W-:-:S03]  /*9f90*/  IADD3 R9, R3, R9, RZ ;  /* 0x0000000903097210 */ /* 0x000fc60007ffe0ff */
[----:B------:R-:W-:Y:S01]  /*9fa0*/  IMAD R3, R2, c[0x0][0x4e0], RZ ;  /* 0x0001380002037a24 */ /* 0x000fe200078e02ff */
[----:B------:R-:W-:Y:S01]  /*9fb0*/  SHF.R.S32.HI R2, RZ, 0x1f, R5 ;  /* 0x0000001fff027819 */ /* 0x000fe20000011405 */
[----:B------:R-:W-:-:S04]  /*9fc0*/  IMAD.WIDE.U32 R8, R0, c[0x0][0x4e0], R8 ;  /* 0x0001380000087a25 */ /* 0x000fc800078e0008 */
[----:B------:R-:W-:Y:S01]  /*9fd0*/  IMAD R3, R0, c[0x0][0x4e4], R3 ;  /* 0x0001390000037a24 */ /* 0x000fe200078e0203 */
[----:B------:R-:W-:Y:S01]  /*9fe0*/  SHF.R.S32.HI R0, RZ, 0x1f, R10 ;  /* 0x0000001fff007819 */ /* 0x000fe2000001140a */
[----:B------:R-:W-:Y:S01]  /*9ff0*/  IMAD R2, R2, c[0x0][0x4c8], RZ ;  /* 0x0001320002027a24 */ /* 0x000fe200078e02ff */
[----:B------:R-:W-:-:S03]  /*a000*/  IADD3 R10, P0, R10, R8, RZ ;  /* 0x000000080a0a7210 */ /* 0x000fc60007f1e0ff */
[----:B------:R-:W-:Y:S01]  /*a010*/  IMAD R2, R5, c[0x0][0x4cc], R2 ;  /* 0x0001330005027a24 */ /* 0x000fe200078e0202 */
[----:B------:R-:W-:-:S05]  /*a020*/  IADD3.X R11, R0, R9, R3, P0, !PT ;  /* 0x00000009000b7210 */ /* 0x000fca00007fe403 */
[----:B------:R-:W-:Y:S01]  /*a030*/  IMAD.WIDE.U32 R10, R5, c[0x0][0x4c8], R10 ;  /* 0x00013200050a7a25 */ /* 0x000fe200078e000a */
[----:B------:R-:W-:-:S04]  /*a040*/  MOV R5, 0xff800000 ;  /* 0xff80000000057802 */ /* 0x000fc80000000f00 */
[----:B------:R-:W-:Y:S02]  /*a050*/  IADD3 R3, R11, R2, RZ ;  /* 0x000000020b037210 */ /* 0x000fe40007ffe0ff */
[----:B------:R-:W-:-:S04]  /*a060*/  LEA R2, P0, R10, c[0x0][0x4a8], 0x2 ;  /* 0x00012a000a027a11 */ /* 0x000fc800078010ff */
[----:B------:R-:W-:-:S05]  /*a070*/  LEA.HI.X R3, R10, c[0x0][0x4ac], R3, 0x2, P0 ;  /* 0x00012b000a037a11 */ /* 0x000fca00000f1403 */
[----:B------:R-:W-:Y:S01]  /*a080*/  STG.E [R2.64], R5 ;  /* 0x0000000502007986 */ /* 0x000fe2000c101906 */
[----:B------:R-:W-:Y:S05]  /*a090*/  EXIT ;  /* 0x000000000000794d */ /* 0x000fea0003800000 */
.L_x_1527:
        /* <DEDUP_REMOVED lines=14> */
.L_x_3120:


//--------------------- .text._ZN7cutlass13device_kernelIN5flash19enable_sm80_to_sm89INS1_16FlashAttnFwdSm80INS1_25CollectiveMainloopFwdSm80ILi8ELi2ELb0EN4cute5tupleIJNS5_1CILi128EEENS7_ILi64EEENS7_ILi192EEEEEELi192ENS_6half_tEfNS_4arch4Sm80ELb0ELb0ELb1ELb1ELb1ELb0ELb1ELb1EEENS1_21CollectiveEpilogueFwdINS6_IJS8_SA_S9_EEENS6_IJNS7_ILi1EEESI_SI_EEESC_SE_Li256ELb1ELb1ELb1ELb0EEENS1_36VarlenDynamicPersistentTileSchedulerILi128ELi64ELi256ELi256ELb1ELb1ELb0ELb0ELb1ELb1EEEEEEEEEvNT_6ParamsE --------------------------
	.section	.text._ZN7cutlass13device_kernelIN5flash19enable_sm80_to_sm89INS1_16FlashAttnFwdSm80INS1_25CollectiveMainloopFwdSm80ILi8ELi2ELb0EN4cute5tupleIJNS5_1CILi128EEENS7_ILi64EEENS7_ILi192EEEEEELi192ENS_6half_tEfNS_4arch4Sm80ELb0ELb0ELb1ELb1ELb1ELb0ELb1ELb1EEENS1_21CollectiveEpilogueFwdINS6_IJS8_SA_S9_EEENS6_IJNS7_ILi1EEESI_SI_EEESC_SE_Li256ELb1ELb1ELb1ELb0EEENS1_36VarlenDynamicPersistentTileSchedulerILi128ELi64ELi256ELi256ELb1ELb1ELb0ELb0ELb1ELb1EEEEEEEEEvNT_6ParamsE,"ax",@progbits
	.sectioninfo	@"SHI_REGISTERS=255"
	.align	128
.text._ZN7cutlass13device_kernelIN5flash19enable_sm80_to_sm89INS1_16FlashAttnFwdSm80INS1_25CollectiveMainloopFwdSm80ILi8ELi2ELb0EN4cute5tupleIJNS5_1CILi128EEENS7_ILi64EEENS7_ILi192EEEEEELi192ENS_6half_tEfNS_4arch4Sm80ELb0ELb0ELb1ELb1ELb1ELb0ELb1ELb1EEENS1_21CollectiveEpilogueFwdINS6_IJS8_SA_S9_EEENS6_IJNS7_ILi1EEESI_SI_EEESC_SE_Li256ELb1ELb1ELb1ELb0EEENS1_36VarlenDynamicPersistentTileSchedulerILi128ELi64ELi256ELi256ELb1ELb1ELb0ELb0ELb1ELb1EEEEEEEEEvNT_6ParamsE:
        .type           _ZN7cutlass13device_kernelIN5flash19enable_sm80_to_sm89INS1_16FlashAttnFwdSm80INS1_25CollectiveMainloopFwdSm80ILi8ELi2ELb0EN4cute5tupleIJNS5_1CILi128EEENS7_ILi64EEENS7_ILi192EEEEEELi192ENS_6half_tEfNS_4arch4Sm80ELb0ELb0ELb1ELb1ELb1ELb0ELb1ELb1EEENS1_21CollectiveEpilogueFwdINS6_IJS8_SA_S9_EEENS6_IJNS7_ILi1EEESI_SI_EEESC_SE_Li256ELb1ELb1ELb1ELb0EEENS1_36VarlenDynamicPersistentTileSchedulerILi128ELi64ELi256ELi256ELb1ELb1ELb0ELb0ELb1ELb1EEEEEEEEEvNT_6ParamsE,@function
        .size           _ZN7cutlass13device_kernelIN5flash19enable_sm80_to_sm89INS1_16FlashAttnFwdSm80INS1_25CollectiveMainloopFwdSm80ILi8ELi2ELb0EN4cute5tupleIJNS5_1CILi128EEENS7_ILi64EEENS7_ILi192EEEEEELi192ENS_6half_tEfNS_4arch4Sm80ELb0ELb0ELb1ELb1ELb1ELb0ELb1ELb1EEENS1_21CollectiveEpilogueFwdINS6_IJS8_SA_S9_EEENS6_IJNS7_ILi1EEESI_SI_EEESC_SE_Li256ELb1ELb1ELb1ELb0EEENS1_36VarlenDynamicPersistentTileSchedulerILi128ELi64ELi256ELi256ELb1ELb1ELb0ELb0ELb1ELb1EEEEEEEEEvNT_6ParamsE,(.L_x_3121 - _ZN7cutlass13device_kernelIN5flash19enable_sm80_to_sm89INS1_16FlashAttnFwdSm80INS1_25CollectiveMainloopFwdSm80ILi8ELi2ELb0EN4cute5tupleIJNS5_1CILi128EEENS7_ILi64EEENS7_ILi192EEEEEELi192ENS_6half_tEfNS_4arch4Sm80ELb0ELb0ELb1ELb1ELb1ELb0ELb1ELb1EEENS1_21CollectiveEpilogueFwdINS6_IJS8_SA_S9_EEENS6_IJNS7_ILi1EEESI_SI_EEESC_SE_Li256ELb1ELb1ELb1ELb0EEENS1_36VarlenDynamicPersistentTileSchedulerILi128ELi64ELi256ELi256ELb1ELb1ELb0ELb0ELb1ELb1EEEEEEEEEvNT_6ParamsE)
        .other          _ZN7cutlass13device_kernelIN5flash19enable_sm80_to_sm89INS1_16FlashAttnFwdSm80INS1_25CollectiveMainloopFwdSm80ILi8ELi2ELb0EN4cute5tupleIJNS5_1CILi128EEENS7_ILi64EEENS7_ILi192EEEEEELi192ENS_6half_tEfNS_4arch4Sm80ELb0ELb0ELb1ELb1ELb1ELb0ELb1ELb1EEENS1_21CollectiveEpilogueFwdINS6_IJS8_SA_S9_EEENS6_IJNS7_ILi1EEESI_SI_EEESC_SE_Li256ELb1ELb1ELb1ELb0EEENS1_36VarlenDynamicPersistentTileSchedulerILi128ELi64ELi256ELi256ELb1ELb1ELb0ELb0ELb1ELb1EEEEEEEEEvNT_6ParamsE,@"STO_CUDA_ENTRY STV_DEFAULT"
_ZN7cutlass13device_kernelIN5flash19enable_sm80_to_sm89INS1_16FlashAttnFwdSm80INS1_25CollectiveMainloopFwdSm80ILi8ELi2ELb0EN4cute5tupleIJNS5_1CILi128EEENS7_ILi64EEENS7_ILi192EEEEEELi192ENS_6half_tEfNS_4arch4Sm80ELb0ELb0ELb1ELb1ELb1ELb0ELb1ELb1EEENS1_21CollectiveEpilogueFwdINS6_IJS8_SA_S9_EEENS6_IJNS7_ILi1EEESI_SI_EEESC_SE_Li256ELb1ELb1ELb1ELb0EEENS1_36VarlenDynamicPersistentTileSchedulerILi128ELi64ELi256ELi256ELb1ELb1ELb0ELb0ELb1ELb1EEEEEEEEEvNT_6ParamsE:
        /* <DEDUP_REMOVED lines=52> */
.L_x_1533:
        /* <DEDUP_REMOVED lines=17> */
.L_x_1642:
        /* <DEDUP_REMOVED lines=16> */
.L_x_1643:
[----:B---3--:R-:W-:-:S05]  /*0550*/  IMAD R0, R0, c[0x0][0x538], RZ ;  /* 0x00014e0000007a24 */ /* 0x008fca00078e02ff */
[----:B------:R-:W-:-:S04]  /*0560*/  IADD3 R6, R0, R6, RZ ;  /* 0x0000000600067210 */ /* 0x000fc80007ffe0ff */
[----:B------:R-:W-:-:S13]  /*0570*/  ISETP.GT.AND P0, PT, R6, UR4, PT ;  /* 0x0000000406007c0c */ /* 0x000fda000bf04270 */
[----:B-12---:R-:W-:Y:S05]  /*0580*/  @!P0 BRA `(.L_x_1533) ;  /* 0xfffffdb000008947 */ /* 0x006fea000383ffff */
.L_x_1529:
[----:B--2---:R-:W-:-:S05]  /*0590*/  IADD3 R200, -R0, R6, RZ ;  /* 0x0000000600c87210 */ /* 0x004fca0007ffe1ff */
[----:B------:R-:W-:-:S05]  /*05a0*/  IMAD R0, R4, c[0x0][0x538], R200 ;  /* 0x00014e0004007a24 */ /* 0x000fca00078e02c8 */
[----:B------:R-:W-:Y:S01]  /*05b0*/  ISETP.GT.AND P0, PT, R0, UR4, PT ;  /* 0x0000000400007c0c */ /* 0x000fe2000bf04270 */
[----:B------:R-:W-:-:S12]  /*05c0*/  BRA.DIV ~URZ, `(.L_x_1534) ;  /* 0x0000d9127f007947 */ /* 0x000fd8000b800000 */
[----:B------:R-:W-:-:S04]  /*05d0*/  VOTE.ANY R0, PT, !P0 ;  /* 0x0000000000007806 */ /* 0x000fc800040e0100 */
.L_x_1644:
[----:B------:R1:W2:Y:S01]  /*05e0*/  POPC R203, R0 ;  /* 0x0000000000cb7309 */ /* 0x0002a20000000000 */
[----:B------:R-:W-:Y:S05]  /*05f0*/  BRA.DIV ~URZ, `(.L_x_1535) ;  /* 0x0000d9227f007947 */ /* 0x000fea000b800000 */
[----:B--2---:R2:W3:Y:S01]  /*0600*/  SHFL.IDX PT, R11, R8, R203, 0x1f ;  /* 0x00001fcb080b7589 */ /* 0x0044e200000e0000 */
[----:B------:R-:W-:-:S03]  /*0610*/  MOV R5, RZ ;  /* 0x000000ff00057202 */ /* 0x000fc60000000f00 */
[----:B------:R2:W4:Y:S04]  /*0620*/  SHFL.IDX PT, R10, R7, R203, 0x1f ;  /* 0x00001fcb070a7589 */ /* 0x00052800000e0000 */
.L_x_1645:
[----:B------:R-:W-:Y:S01]  /*0630*/  ISETP.NE.AND P0, PT, R0, RZ, PT ;  /* 0x000000ff0000720c */ /* 0x000fe20003f05270 */
[----:B------:R-:W-:-:S12]  /*0640*/  BSSY B0, `(.L_x_1536) ;  /* 0x0000005000007945 */ /* 0x000fd80003800000 */
[----:B------:R-:W-:Y:S05]  /*0650*/  @!P0 BRA `(.L_x_1537) ;  /* 0x0000003000008947 */ /* 0x000fea0003800000 */
[----:B------:R-:W-:Y:S01]  /*0660*/  IADD3 R30, R203, -0x1, RZ ;  /* 0xffffffffcb1e7810 */ /* 0x000fe20007ffe0ff */
[----:B------:R-:W-:Y:S05]  /*0670*/  BRA.DIV ~URZ, `(.L_x_1538) ;  /* 0x0000d9827f007947 */ /* 0x000fea000b800000 */
[----:B------:R1:W2:Y:S02]  /*0680*/  SHFL.IDX PT, R5, R4, R30, 0x1f ;  /* 0x00001f1e04057589 */ /* 0x0002a400000e0000 */
.L_x_1537:
[----:B------:R-:W-:Y:S05]  /*0690*/  BSYNC B0 ;  /* 0x0000000000007941 */ /* 0x000fea0003800000 */
.L_x_1536:
[-C--:B-1-3--:R-:W-:Y:S01]  /*06a0*/  IABS R4, R11.reuse ;  /* 0x0000000b00047213 */ /* 0x08afe20000000000 */
[----:B--2---:R-:W-:Y:S01]  /*06b0*/  IMAD R200, R5, c[0x0][0x538], R200 ;  /* 0x00014e0005c87a24 */ /* 0x004fe200078e02c8 */
[----:B----4-:R-:W-:Y:S01]  /*06c0*/  IABS R0, R10 ;  /* 0x0000000a00007213 */ /* 0x010fe20000000000 */
[----:B------:R-:W-:Y:S01]  /*06d0*/  IMAD.IADD R203, R203, 0x1, R9 ;  /* 0x00000001cbcb7824 */ /* 0x000fe200078e0209 */
[----:B------:R-:W1:Y:S02]  /*06e0*/  I2F.RP R2, R4 ;  /* 0x0000000400027306 */ /* 0x000e640000209400 */
[----:B------:R-:W-:Y:S01]  /*06f0*/  IADD3 R201, -R200, UR4, RZ ;  /* 0x00000004c8c97c10 */ /* 0x000fe2000fffe1ff */
[----:B------:R-:W-:Y:S01]  /*0700*/  IMAD.MOV.U32 R6, RZ, RZ, R0 ;  /* 0x000000ffff067224 */ /* 0x000fe200078e0000 */
[----:B------:R-:W-:Y:S02]  /*0710*/  IABS R0, R11 ;  /* 0x0000000b00007213 */ /* 0x000fe40000000000 */
[----:B------:R-:W-:-:S02]  /*0720*/  IABS R7, R201 ;  /* 0x000000c900077213 */ /* 0x000fc40000000000 */
[----:B------:R-:W-:Y:S08]  /*0730*/  I2F.RP R8, R6 ;  /* 0x0000000600087306 */ /* 0x000ff00000209400 */
[----:B-1----:R-:W1:Y:S02]  /*0740*/  MUFU.RCP R2, R2 ;  /* 0x0000000200027308 */ /* 0x002e640000001000 */
[----:B-1----:R-:W-:-:S06]  /*0750*/  IADD3 R2, R2, 0xffffffe, RZ ;  /* 0x0ffffffe02027810 */ /* 0x002fcc0007ffe0ff */
[----:B------:R-:W1:Y:S02]  /*0760*/  F2I.FTZ.U32.TRUNC.NTZ R3, R2 ;  /* 0x0000000200037305 */ /* 0x000e64000021f000 */
[----:B-1----:R-:W-:-:S04]  /*0770*/  IMAD.MOV R2, RZ, RZ, -R3 ;  /* 0x000000ffff027224 */ /* 0x002fc800078e0a03 */
[----:B------:R-:W-:Y:S02]  /*0780*/  IMAD R5, R2, R4, RZ ;  /* 0x0000000402057224 */ /* 0x000fe400078e02ff */
[----:B------:R-:W-:-:S04]  /*0790*/  IMAD.MOV.U32 R2, RZ, RZ, RZ ;  /* 0x000000ffff027224 */ /* 0x000fc800078e00ff */
[----:B------:R-:W-:-:S04]  /*07a0*/  IMAD.HI.U32 R5, R3, R5, R2 ;  /* 0x0000000503057227 */ /* 0x000fc800078e0002 */
[----:B------:R-:W-:Y:S01]  /*07b0*/  IMAD.MOV R2, RZ, RZ, -R0 ;  /* 0x000000ffff027224 */ /* 0x000fe200078e0a00 */
[----:B------:R-:W-:-:S03]  /*07c0*/  MOV R0, R7 ;  /* 0x0000000700007202 */ /* 0x000fc60000000f00 */
[----:B------:R-:W-:Y:S02]  /*07d0*/  IMAD.MOV.U32 R3, RZ, RZ, R2 ;  /* 0x000000ffff037224 */ /* 0x000fe400078e0002 */
        /* <DEDUP_REMOVED lines=45> */
.L_x_1530:
[----:B--2---:R-:W-:Y:S01]  /*0ab0*/  IMAD.MOV.U32 R201, RZ, RZ, RZ ;  /* 0x000000ffffc97224 */ /* 0x004fe200078e00ff */
[----:B------:R-:W-:Y:S01]  /*0ac0*/  MOV R202, RZ ;  /* 0x000000ff00ca7202 */ /* 0x000fe20000000f00 */
[----:B------:R-:W-:Y:S01]  /*0ad0*/  IMAD.U32 R200, RZ, RZ, UR4 ;  /* 0x00000004ffc87e24 */ /* 0x000fe2000f8e00ff */
[----:B------:R-:W-:Y:S02]  /*0ae0*/  MOV R203, c[0x0][0x53c] ;  /* 0x00014f0000cb7a02 */ /* 0x000fe40000000f00 */
.L_x_1539:
[----:B------:R-:W-:Y:S01]  /*0af0*/  ISETP.NE.AND P0, PT, R12, RZ, PT ;  /* 0x000000ff0c00720c */ /* 0x000fe20003f05270 */
[----:B------:R-:W-:-:S12]  /*0b00*/  WARPSYNC 0xffffffff ;  /* 0xffffffff00007948 */ /* 0x000fd80003800000 */
[----:B------:R1:W-:Y:S04]  /*0b10*/  @!P0 STS.128 [0x24100], R200 ;  /* 0x024100c8ff008388 */ /* 0x0003e80000000c00 */
[----:B------:R-:W-:Y:S06]  /*0b20*/  BAR.ARV 0x5, 0x100 ;  /* 0x0144000000007b1d */ /* 0x000fec0000002000 */
.L_x_1528:
[----:B-12---:R-:W-:-:S13]  /*0b30*/  ISETP.GE.AND P0, PT, R203, c[0x0][0x53c], PT ;  /* 0x00014f00cb007a0c */ /* 0x006fda0003f06270 */
[----:B------:R-:W-:Y:S05]  /*0b40*/  @P0 EXIT ;  /* 0x000000000000094d */ /* 0x000fea0003800000 */
[----:B------:R-:W-:Y:S01]  /*0b50*/  SHF.R.S32.HI R9, RZ, 0x1f, R172 ;  /* 0x0000001fff097819 */ /* 0x000fe200000114ac */
[----:B------:R-:W-:Y:S02]  /*0b60*/  ULDC UR5, c[0x0][0x2ac] ;  /* 0x0000ab0000057ab9 */ /* 0x000fe40000000800 */
[----:B------:R-:W-:Y:S01]  /*0b70*/  ULDC UR4, c[0x0][0x1d0] ;  /* 0x0000740000047ab9 */ /* 0x000fe20000000800 */
[CC--:B------:R-:W-:Y:S01]  /*0b80*/  LEA.HI R2, R9.reuse, R172.reuse, RZ, 0x4 ;  /* 0x000000ac09027211 */ /* 0x0c0fe200078f20ff */
[----:B------:R-:W-:Y:S01]  /*0b90*/  UIMAD UR5, UR5, UR4, URZ ;  /* 0x00000004050572a4 */ /* 0x000fe2000f8e023f */
[----:B------:R-:W-:Y:S02]  /*0ba0*/  LEA.HI R13, R9, R172, RZ, 0x2 ;  /* 0x000000ac090d7211 */ /* 0x000fe400078f10ff */
[----:B------:R-:W-:Y:S02]  /*0bb0*/  SHF.R.S32.HI R3, RZ, 0x4, R2 ;  /* 0x00000004ff037819 */ /* 0x000fe40000011402 */
[----:B------:R-:W-:-:S02]  /*0bc0*/  SHF.R.S32.HI R7, RZ, 0x2, R13 ;  /* 0x00000002ff077819 */ /* 0x000fc4000001140d */
[C---:B------:R-:W-:Y:S02]  /*0bd0*/  LEA.HI R0, R2.reuse, R3, RZ, 0x1 ;  /* 0x0000000302007211 */ /* 0x040fe400078f08ff */
[----:B------:R-:W-:Y:S02]  /*0be0*/  LOP3.LUT R2, R2, 0xfffffff0, RZ, 0xc0, !PT ;  /* 0xfffffff002027812 */ /* 0x000fe400078ec0ff */
[----:B------:R-:W-:Y:S02]  /*0bf0*/  LOP3.LUT R0, R0, 0xfffffffe, RZ, 0xc0, !PT ;  /* 0xfffffffe00007812 */ /* 0x000fe400078ec0ff */
[CC--:B------:R-:W-:Y:S01]  /*0c00*/  LEA.HI R8, R9.reuse, R172.reuse, RZ, 0x3 ;  /* 0x000000ac09087211 */ /* 0x0c0fe200078f18ff */
[----:B------:R-:W-:Y:S01]  /*0c10*/  IMAD.IADD R2, R172, 0x1, -R2 ;  /* 0x00000001ac027824 */ /* 0x000fe200078e0a02 */
[----:B------:R-:W-:Y:S01]  /*0c20*/  LEA.HI R6, R9, R172, RZ, 0x5 ;  /* 0x000000ac09067211 */ /* 0x000fe200078f28ff */
[----:B------:R-:W-:Y:S01]  /*0c30*/  IMAD.IADD R14, R3, 0x1, -R0 ;  /* 0x00000001030e7824 */ /* 0x000fe200078e0a00 */
[----:B------:R-:W-:-:S02]  /*0c40*/  SHF.R.S32.HI R3, RZ, 0x1f, R13 ;  /* 0x0000001fff037819 */ /* 0x000fc4000001140d */
[----:B------:R-:W-:Y:S02]  /*0c50*/  SHF.R.S32.HI R206, RZ, 0x3, R8 ;  /* 0x00000003ffce7819 */ /* 0x000fe40000011408 */
[----:B------:R-:W-:Y:S02]  /*0c60*/  LEA.HI R3, R3, R7, RZ, 0x3 ;  /* 0x0000000703037211 */ /* 0x000fe400078f18ff */
[----:B------:R-:W-:Y:S01]  /*0c70*/  SHF.R.S32.HI R10, RZ, 0x1f, R2 ;  /* 0x0000001fff0a7819 */ /* 0x000fe20000011402 */
[----:B------:R-:W-:Y:S01]  /*0c80*/  IMAD.SHL.U32 R4, R206, 0x40, RZ ;  /* 0x00000040ce047824 */ /* 0x000fe200078e00ff */
[----:B------:R-:W-:Y:S02]  /*0c90*/  LOP3.LUT R0, R8, 0xfffffff8, RZ, 0xc0, !PT ;  /* 0xfffffff808007812 */ /* 0x000fe400078ec0ff */
[----:B------:R-:W-:Y:S02]  /*0ca0*/  LOP3.LUT R3, R3, 0xfffffff8, RZ, 0xc0, !PT ;  /* 0xfffffff803037812 */ /* 0x000fe400078ec0ff */
[----:B------:R-:W-:Y:S01]  /*0cb0*/  LEA.HI R10, R10, R2, RZ, 0x3 ;  /* 0x000000020a0a7211 */ /* 0x000fe200078f18ff */
[----:B------:R-:W-:Y:S01]  /*0cc0*/  IMAD.IADD R162, R172, 0x1, -R0 ;  /* 0x00000001aca27824 */ /* 0x000fe200078e0a00 */
[----:B------:R-:W-:Y:S01]  /*0cd0*/  LOP3.LUT R0, R4, 0x1c0, RZ, 0xc0, !PT ;  /* 0x000001c004007812 */ /* 0x000fe200078ec0ff */
[----:B------:R-:W-:Y:S01]  /*0ce0*/  IMAD.IADD R7, R7, 0x1, -R3 ;  /* 0x0000000107077824 */ /* 0x000fe200078e0a03 */
[----:B------:R-:W-:Y:S01]  /*0cf0*/  LOP3.LUT R3, R10, 0xfffffff8, RZ, 0xc0, !PT ;  /* 0xfffffff80a037812 */ /* 0x000fe200078ec0ff */
[C---:B------:R-:W-:Y:S01]  /*0d00*/  IMAD.SHL.U32 R177, R162.reuse, 0x8, RZ ;  /* 0x00000008a2b17824 */ /* 0x040fe200078e00ff */
[----:B------:R-:W-:Y:S01]  /*0d10*/  SHF.R.U32.HI R4, RZ, 0x3, R0 ;  /* 0x00000003ff047819 */ /* 0x000fe20000011600 */
[----:B------:R-:W-:Y:S01]  /*0d20*/  IMAD R189, R162, 0x20, R206 ;  /* 0x00000020a2bd7824 */ /* 0x000fe200078e02ce */
[----:B------:R-:W-:Y:S01]  /*0d30*/  LOP3.LUT R5, R7, 0x1, RZ, 0xc0, !PT ;  /* 0x0000000107057812 */ /* 0x000fe200078ec0ff */
[----:B------:R-:W-:Y:S01]  /*0d40*/  IMAD.IADD R2, R2, 0x1, -R3 ;  /* 0x0000000102027824 */ /* 0x000fe200078e0a03 */
[----:B------:R-:W-:-:S02]  /*0d50*/  LOP3.LUT R3, R6, 0xffffffe0, RZ, 0xc0, !PT ;  /* 0xffffffe006037812 */ /* 0x000fc400078ec0ff */
[----:B------:R-:W-:Y:S02]  /*0d60*/  LOP3.LUT R0, R0, 0x38, R177, 0xf8, !PT ;  /* 0x0000003800007812 */ /* 0x000fe400078ef8b1 */
[----:B------:R-:W-:Y:S01]  /*0d70*/  ISETP.NE.U32.AND P3, PT, R5, 0x1, PT ;  /* 0x000000010500780c */ /* 0x000fe20003f65070 */
[----:B------:R-:W-:Y:S01]  /*0d80*/  IMAD.IADD R16, R172, 0x1, -R3 ;  /* 0x00000001ac107824 */ /* 0x000fe200078e0a03 */
[----:B------:R-:W-:Y:S01]  /*0d90*/  LOP3.LUT R11, R0, R4, RZ, 0x3c, !PT ;  /* 0x00000004000b7212 */ /* 0x000fe200078e3cff */
[----:B------:R-:W-:Y:S01]  /*0da0*/  IMAD.SHL.U32 R3, R162, 0x40, RZ ;  /* 0x00000040a2037824 */ /* 0x000fe200078e00ff */
[--C-:B------:R-:W-:Y:S02]  /*0db0*/  SHF.R.S32.HI R0, RZ, 0x5, R6.reuse ;  /* 0x00000005ff007819 */ /* 0x100fe40000011406 */
[----:B------:R-:W-:Y:S02]  /*0dc0*/  SHF.R.S32.HI R4, RZ, 0x1f, R6 ;  /* 0x0000001fff047819 */ /* 0x000fe40000011406 */
[----:B------:R-:W-:-:S02]  /*0dd0*/  LOP3.LUT R3, R3, 0x1c0, RZ, 0xc0, !PT ;  /* 0x000001c003037812 */ /* 0x000fc400078ec0ff */
[----:B------:R-:W-:Y:S02]  /*0de0*/  LEA.HI R4, R4, R0, RZ, 0x3 ;  /* 0x0000000004047211 */ /* 0x000fe400078f18ff */
[----:B------:R-:W-:Y:S02]  /*0df0*/  SHF.R.S32.HI R12, RZ, 0x1f, R16 ;  /* 0x0000001fff0c7819 */ /* 0x000fe40000011410 */
[----:B------:R-:W-:Y:S02]  /*0e00*/  LOP3.LUT R4, R4, 0xffffff8, RZ, 0xc0, !PT ;  /* 0x0ffffff804047812 */ /* 0x000fe400078ec0ff */
[----:B------:R-:W-:Y:S02]  /*0e10*/  LOP3.LUT R8, R3, 0x8, R8, 0xf8, !PT ;  /* 0x0000000803087812 */ /* 0x000fe400078ef808 */
[----:B------:R-:W-:Y:S01]  /*0e20*/  SHF.R.U32.HI R6, RZ, 0x3, R3 ;  /* 0x00000003ff067819 */ /* 0x000fe20000011603 */
[----:B------:R-:W-:Y:S01]  /*0e30*/  IMAD.IADD R5, R0, 0x1, -R4 ;  /* 0x0000000100057824 */ /* 0x000fe200078e0a04 */
[----:B------:R-:W-:-:S02]  /*0e40*/  LEA.HI R12, R12, R16, RZ, 0x2 ;  /* 0x000000100c0c7211 */ /* 0x000fc400078f10ff */
[----:B------:R-:W-:Y:S02]  /*0e50*/  LOP3.LUT R3, R13, 0xfffffffc, RZ, 0xc0, !PT ;  /* 0xfffffffc0d037812 */ /* 0x000fe400078ec0ff */
[----:B------:R-:W-:Y:S02]  /*0e60*/  SHF.R.S32.HI R4, RZ, 0x2, R12 ;  /* 0x00000002ff047819 */ /* 0x000fe4000001140c */
[----:B------:R-:W-:Y:S01]  /*0e70*/  LOP3.LUT R13, R8, R6, RZ, 0x3c, !PT ;  /* 0x00000006080d7212 */ /* 0x000fe200078e3cff */
[----:B------:R-:W-:Y:S01]  /*0e80*/  IMAD.IADD R3, R172, 0x1, -R3 ;  /* 0x00000001ac037824 */ /* 0x000fe200078e0a03 */
[----:B------:R-:W-:Y:S01]  /*0e90*/  LOP3.LUT P0, RZ, R2, 0x2, RZ, 0xc0, !PT ;  /* 0x0000000202ff7812 */ /* 0x000fe2000780c0ff */
[----:B------:R-:W-:Y:S01]  /*0ea0*/  IMAD.SHL.U32 R8, R0, 0x400, RZ ;  /* 0x0000040000087824 */ /* 0x000fe200078e00ff */
[C---:B------:R-:W-:Y:S01]  /*0eb0*/  LOP3.LUT P4, RZ, R2.reuse, 0x4, RZ, 0xc0, !PT ;  /* 0x0000000402ff7812 */ /* 0x040fe2000788c0ff */
[----:B------:R-:W-:Y:S01]  /*0ec0*/  IMAD.SHL.U32 R0, R2, 0x40, RZ ;  /* 0x0000004002007824 */ /* 0x000fe200078e00ff */
[----:B------:R-:W-:Y:S01]  /*0ed0*/  LEA.HI R9, R9, R172, RZ, 0x6 ;  /* 0x000000ac09097211 */ /* 0x000fe200078f30ff */
[----:B------:R-:W-:Y:S01]  /*0ee0*/  IMAD R15, R5, 0x10, R4 ;  /* 0x00000010050f7824 */ /* 0x000fe200078e0204 */
[----:B------:R-:W-:Y:S01]  /*0ef0*/  LEA.HI R4, R3, R3, RZ, 0x1 ;  /* 0x0000000303047211 */ /* 0x000fe200078f08ff */
[----:B------:R-:W-:Y:S01]  /*0f00*/  IMAD.SHL.U32 R5, R7, 0x40, RZ ;  /* 0x0000004007057824 */ /* 0x000fe200078e00ff */
[----:B------:R-:W-:Y:S01]  /*0f10*/  LOP3.LUT R0, R0, 0x1c0, RZ, 0xc0, !PT ;  /* 0x000001c000007812 */ /* 0x000fe200078ec0ff */
[----:B------:R-:W-:Y:S01]  /*0f20*/  IMAD.SHL.U32 R6, R14, 0x8, RZ ;  /* 0x000000080e067824 */ /* 0x000fe200078e00ff */
[----:B------:R-:W-:Y:S01]  /*0f30*/  LOP3.LUT R2, R4, 0x1ffffffe, RZ, 0xc0, !PT ;  /* 0x1ffffffe04027812 */ /* 0x000fe200078ec0ff */
[----:B------:R-:W-:Y:S01]  /*0f40*/  IMAD.SHL.U32 R9, R9, 0x8, RZ ;  /* 0x0000000809097824 */ /* 0x000fe200078e00ff */
[----:B------:R-:W-:Y:S01]  /*0f50*/  R2P PR, R7, 0x6 ;  /* 0x0000000607007804 */ /* 0x000fe20000000000 */
[----:B------:R-:W-:Y:S01]  /*0f60*/  IMAD.SHL.U32 R7, R10, 0x40, RZ ;  /* 0x000000400a077824 */ /* 0x000fe200078e00ff */
[----:B------:R-:W-:Y:S01]  /*0f70*/  LOP3.LUT R4, R5, 0x1c0, RZ, 0xc0, !PT ;  /* 0x000001c005047812 */ /* 0x000fe200078ec0ff */
[C---:B------:R-:W-:Y:S01]  /*0f80*/  IMAD.IADD R10, R3.reuse, 0x1, -R2 ;  /* 0x00000001030a7824 */ /* 0x040fe200078e0a02 */
[----:B------:R-:W-:Y:S01]  /*0f90*/  LOP3.LUT R6, R0, 0x8, R6, 0xf8, !PT ;  /* 0x0000000800067812 */ /* 0x000fe200078ef806 */
[----:B------:R-:W-:Y:S01]  /*0fa0*/  IMAD R5, R3, 0x2, R8 ;  /* 0x0000000203057824 */ /* 0x000fe200078e0208 */
[----:B------:R-:W-:Y:S01]  /*0fb0*/  SHF.R.U32.HI R0, RZ, 0x3, R0 ;  /* 0x00000003ff007819 */ /* 0x000fe20000011600 */
[----:B------:R-:W-:Y:S01]  /*0fc0*/  STL [R1+0x8], R15 ;  /* 0x0000080f01007387 */ /* 0x000fe20000100800 */
[----:B------:R-:W-:-:S02]  /*0fd0*/  LEA.HI R2, R4, R4, RZ, 0x1d ;  /* 0x0000000404027211 */ /* 0x000fc400078fe8ff */
[----:B------:R-:W-:Y:S01]  /*0fe0*/  LOP3.LUT R3, R6, R0, RZ, 0x3c, !PT ;  /* 0x0000000006037212 */ /* 0x000fe200078e3cff */
[----:B------:R-:W-:Y:S01]  /*0ff0*/  IMAD R0, R14, 0x200, R13 ;  /* 0x000002000e007824 */ /* 0x000fe200078e020d */
[----:B------:R-:W-:Y:S02]  /*1000*/  LOP3.LUT R4, R7, 0xfffffe00, RZ, 0xc0, !PT ;  /* 0xfffffe0007047812 */ /* 0x000fe400078ec0ff */
[----:B------:R-:W-:Y:S01]  /*1010*/  LOP3.LUT R11, R11, 0x7ffffe00, R9, 0xf8, !PT ;  /* 0x7ffffe000b0b7812 */ /* 0x000fe200078ef809 */
[----:B------:R-:W-:Y:S01]  /*1020*/  IMAD.IADD R9, R5, 0x1, R2 ;  /* 0x0000000105097824 */ /* 0x000fe200078e0202 */
[CC--:B------:R-:W-:Y:S01]  /*1030*/  IADD3 R2, R3.reuse, R4.reuse, R8 ;  /* 0x0000000403027210 */ /* 0x0c0fe20007ffe008 */
[----:B------:R-:W-:Y:S01]  /*1040*/  IMAD.MOV.U32 R8, RZ, RZ, 0x40 ;  /* 0x00000040ff087424 */ /* 0x000fe200078e00ff */
[----:B------:R-:W-:Y:S01]  /*1050*/  LOP3.LUT R3, R3, R4, RZ, 0xfc, !PT ;  /* 0x0000000403037212 */ /* 0x000fe200078efcff */
[----:B------:R-:W-:Y:S01]  /*1060*/  IMAD.MOV.U32 R4, RZ, RZ, 0x20 ;  /* 0x00000020ff047424 */ /* 0x000fe200078e00ff */
[----:B------:R-:W-:Y:S01]  /*1070*/  LOP3.LUT R5, R12, 0x7ffffffc, RZ, 0xc0, !PT ;  /* 0x7ffffffc0c057812 */ /* 0x000fe200078ec0ff */
[----:B------:R-:W-:Y:S01]  /*1080*/  IMAD.SHL.U32 R188, R11, 0x2, RZ ;  /* 0x000000020bbc7824 */ /* 0x000fe200078e00ff */
[----:B------:R-:W-:-:S02]  /*1090*/  LEA R163, R2, 0x18100, 0x1 ;  /* 0x0001810002a37811 */ /* 0x000fc400078e08ff */
[----:B------:R-:W-:Y:S02]  /*10a0*/  SEL R168, R4, 0xffffffe0, !P0 ;  /* 0xffffffe004a87807 */ /* 0x000fe40004000000 */
[----:B------:R-:W-:Y:S02]  /*10b0*/  LEA R170, R3, 0x100, 0x1 ;  /* 0x0000010003aa7811 */ /* 0x000fe400078e08ff */
[----:B------:R-:W-:Y:S01]  /*10c0*/  SHF.R.S32.HI R7, RZ, 0x1f, R177 ;  /* 0x0000001fff077819 */ /* 0x000fe200000114b1 */
[----:B------:R-:W-:Y:S01]  /*10d0*/  IMAD.IADD R7, R16, 0x1, -R5 ;  /* 0x0000000110077824 */ /* 0x000fe200078e0a05 */
[----:B------:R-:W-:Y:S01]  /*10e0*/  LEA R169, R0, 0xc100, 0x1 ;  /* 0x0000c10000a97811 */ /* 0x000fe200078e08ff */
[----:B------:R-:W-:Y:S01]  /*10f0*/  IMAD.IADD R164, R163, 0x1, R168 ;  /* 0x00000001a3a47824 */ /* 0x000fe200078e02a8 */
[----:B------:R-:W-:Y:S01]  /*1100*/  SEL R0, R8, 0xffffffc0, !P4 ;  /* 0xffffffc008007807 */ /* 0x000fe20006000000 */
[--C-:B------:R-:W-:Y:S01]  /*1110*/  IMAD.IADD R208, R168, 0x1, R170.reuse ;  /* 0x00000001a8d07824 */ /* 0x100fe200078e02aa */
[----:B------:R-:W-:Y:S01]  /*1120*/  IADD3 R185, R177, 0x40, RZ ;  /* 0x00000040b1b97810 */ /* 0x000fe20007ffe0ff */
[----:B------:R-:W-:Y:S01]  /*1130*/  IMAD.SHL.U32 R220, R7, 0x2, RZ ;  /* 0x0000000207dc7824 */ /* 0x000fe200078e00ff */
[----:B------:R-:W-:Y:S01]  /*1140*/  LEA R221, R9, 0x80, 0x1 ;  /* 0x0000008009dd7811 */ /* 0x000fe200078e08ff */
[----:B------:R-:W-:Y:S01]  /*1150*/  IMAD R7, R10, 0x8, R15 ;  /* 0x000000080a077824 */ /* 0x000fe200078e020f */
[----:B------:R-:W-:Y:S01]  /*1160*/  SHF.R.S32.HI R6, RZ, 0x1f, R185 ;  /* 0x0000001fff067819 */ /* 0x000fe200000114b9 */
[----:B------:R-:W-:Y:S01]  /*1170*/  IMAD.IADD R171, R0, 0x1, R170 ;  /* 0x0000000100ab7824 */ /* 0x000fe200078e02aa */
[----:B------:R-:W-:Y:S01]  /*1180*/  IADD3 R246, R220, 0x10, RZ ;  /* 0x00000010dcf67810 */ /* 0x000fe20007ffe0ff */
[--C-:B------:R-:W-:Y:S01]  /*1190*/  IMAD.IADD R166, R163, 0x1, R0.reuse ;  /* 0x00000001a3a67824 */ /* 0x100fe200078e0200 */
[----:B------:R1:W-:Y:S01]  /*11a0*/  STL [R1+0xc], R7 ;  /* 0x00000c0701007387 */ /* 0x0003e20000100800 */
[----:B------:R-:W-:Y:S01]  /*11b0*/  IMAD.IADD R165, R164, 0x1, R0 ;  /* 0x00000001a4a57824 */ /* 0x000fe200078e0200 */
[----:B------:R-:W-:Y:S01]  /*11c0*/  IADD3 R247, R220, 0x8, RZ ;  /* 0x00000008dcf77810 */ /* 0x000fe20007ffe0ff */
[----:B------:R-:W-:Y:S01]  /*11d0*/  IMAD.IADD R0, R0, 0x1, R208 ;  /* 0x0000000100007824 */ /* 0x000fe200078e02d0 */
[----:B------:R-:W-:Y:S01]  /*11e0*/  IADD3 R243, R220, 0x28, RZ ;  /* 0x00000028dcf37810 */ /* 0x000fe20007ffe0ff */
[----:B------:R-:W-:Y:S01]  /*11f0*/  IMAD.IADD R211, R168, 0x1, R171 ;  /* 0x00000001a8d37824 */ /* 0x000fe200078e02ab */
[----:B------:R-:W-:-:S02]  /*1200*/  IADD3 R244, R220, 0x20, RZ ;  /* 0x00000020dcf47810 */ /* 0x000fc40007ffe0ff */
[----:B------:R2:W-:Y:S01]  /*1210*/  STL [R1], R0 ;  /* 0x0000000001007387 */ /* 0x0005e20000100800 */
[----:B------:R-:W-:Y:S02]  /*1220*/  IADD3 R240, R220, 0x40, RZ ;  /* 0x00000040dcf07810 */ /* 0x000fe40007ffe0ff */
[C---:B------:R-:W-:Y:S02]  /*1230*/  IADD3 R222, R221.reuse, -0x10, RZ ;  /* 0xfffffff0ddde7810 */ /* 0x040fe40007ffe0ff */
[----:B------:R-:W-:Y:S02]  /*1240*/  SEL R6, R4, 0xffffffe0, !P1 ;  /* 0xffffffe004067807 */ /* 0x000fe40004800000 */
[C---:B------:R-:W-:Y:S02]  /*1250*/  IADD3 R245, R220.reuse, 0x18, RZ ;  /* 0x00000018dcf57810 */ /* 0x040fe40007ffe0ff */
[C---:B------:R-:W-:Y:S01]  /*1260*/  IADD3 R241, R220.reuse, 0x38, RZ ;  /* 0x00000038dcf17810 */ /* 0x040fe20007ffe0ff */
[----:B------:R-:W-:Y:S01]  /*1270*/  IMAD.IADD R224, R221, 0x1, R6 ;  /* 0x00000001dde07824 */ /* 0x000fe200078e0206 */
[----:B------:R-:W-:-:S02]  /*1280*/  IADD3 R237, R220, 0x58, RZ ;  /* 0x00000058dced7810 */ /* 0x000fc40007ffe0ff */
[----:B------:R-:W-:Y:S02]  /*1290*/  @P3 IADD3 R222, R221, 0x10, RZ ;  /* 0x00000010ddde3810 */ /* 0x000fe40007ffe0ff */
[C---:B------:R-:W-:Y:S02]  /*12a0*/  IADD3 R242, R220.reuse, 0x30, RZ ;  /* 0x00000030dcf27810 */ /* 0x040fe40007ffe0ff */
[----:B------:R-:W-:Y:S01]  /*12b0*/  IADD3 R238, R220, 0x50, RZ ;  /* 0x00000050dcee7810 */ /* 0x000fe20007ffe0ff */
[----:B------:R-:W-:Y:S01]  /*12c0*/  IMAD.IADD R223, R6, 0x1, R222 ;  /* 0x0000000106df7824 */ /* 0x000fe200078e02de */
[C---:B------:R-:W-:Y:S02]  /*12d0*/  IADD3 R234, R220.reuse, 0x70, RZ ;  /* 0x00000070dcea7810 */ /* 0x040fe40007ffe0ff */
[----:B------:R-:W-:Y:S02]  /*12e0*/  SHF.R.S32.HI R4, RZ, 0x1f, R246 ;  /* 0x0000001fff047819 */ /* 0x000fe400000114f6 */
[----:B------:R-:W-:-:S02]  /*12f0*/  IADD3 R239, R220, 0x48, RZ ;  /* 0x00000048dcef7810 */ /* 0x000fc40007ffe0ff */
[C---:B------:R-:W-:Y:S02]  /*1300*/  IADD3 R235, R220.reuse, 0x68, RZ ;  /* 0x00000068dceb7810 */ /* 0x040fe40007ffe0ff */
[----:B------:R-:W-:Y:S02]  /*1310*/  IADD3 R231, R220, 0x88, RZ ;  /* 0x00000088dce77810 */ /* 0x000fe40007ffe0ff */
[----:B-1----:R-:W-:Y:S02]  /*1320*/  SHF.R.S32.HI R7, RZ, 0x1f, R247 ;  /* 0x0000001fff077819 */ /* 0x002fe400000114f7 */
[----:B------:R-:W-:Y:S02]  /*1330*/  SHF.R.S32.HI R4, RZ, 0x1f, R243 ;  /* 0x0000001fff047819 */ /* 0x000fe400000114f3 */
[----:B------:R-:W-:Y:S02]  /*1340*/  SEL R5, R8, 0xffffffc0, !P2 ;  /* 0xffffffc008057807 */ /* 0x000fe40005000000 */
[----:B------:R-:W-:-:S02]  /*1350*/  IADD3 R236, R220, 0x60, RZ ;  /* 0x00000060dcec7810 */ /* 0x000fc40007ffe0ff */
[C---:B------:R-:W-:Y:S01]  /*1360*/  IADD3 R232, R220.reuse, 0x80, RZ ;  /* 0x00000080dce87810 */ /* 0x040fe20007ffe0ff */
[--C-:B------:R-:W-:Y:S01]  /*1370*/  IMAD.IADD R251, R221, 0x1, R5.reuse ;  /* 0x00000001ddfb7824 */ /* 0x100fe200078e0205 */
[----:B------:R-:W-:Y:S01]  /*1380*/  IADD3 R228, R220, 0xa0, RZ ;  /* 0x000000a0dce47810 */ /* 0x000fe20007ffe0ff */
[--C-:B------:R-:W-:Y:S01]  /*1390*/  IMAD.IADD R250, R224, 0x1, R5.reuse ;  /* 0x00000001e0fa7824 */ /* 0x100fe200078e0205 */
        /* <DEDUP_REMOVED lines=9> */
[----:B------:R-:W-:Y:S02]  /*1430*/  SHF.R.S32.HI R4, RZ, 0x1f, R237 ;  /* 0x0000001fff047819 */ /* 0x000fe400000114ed */
[----:B------:R-:W-:Y:S02]  /*1440*/  IADD3 R186, R177, 0x80, RZ ;  /* 0x00000080b1ba7810 */ /* 0x000fe40007ffe0ff */
[----:B------:R-:W-:-:S02]  /*1450*/  IADD3 R230, R220, 0x90, RZ ;  /* 0x00000090dce67810 */ /* 0x000fc40007ffe0ff */
[C---:B------:R-:W-:Y:S02]  /*1460*/  IADD3 R227, R220.reuse, 0xa8, RZ ;  /* 0x000000a8dce37810 */ /* 0x040fe40007ffe0ff */
[----:B------:R-:W-:Y:S02]  /*1470*/  IADD3 R225, R220, 0xb8, RZ ;  /* 0x000000b8dce17810 */ /* 0x000fe40007ffe0ff */
        /* <DEDUP_REMOVED lines=13> */
[C---:B------:R-:W-:Y:S02]  /*1550*/  IADD3 R205, R188.reuse, 0xc100, RZ ;  /* 0x0000c100bccd7810 */ /* 0x040fe40007ffe0ff */
[----:B------:R-:W-:Y:S02]  /*1560*/  IADD3 R204, R188, 0x100, RZ ;  /* 0x00000100bccc7810 */ /* 0x000fe40007ffe0ff */
[----:B------:R-:W-:-:S02]  /*1570*/  SHF.R.S32.HI R8, RZ, 0x1f, R230 ;  /* 0x0000001fff087819 */ /* 0x000fc400000114e6 */
[----:B------:R-:W-:Y:S02]  /*1580*/  SHF.R.S32.HI R7, RZ, 0x1f, R227 ;  /* 0x0000001fff077819 */ /* 0x000fe400000114e3 */
[----:B--2---:R-:W-:Y:S02]  /*1590*/  SHF.R.S32.HI R4, RZ, 0x1f, R225 ;  /* 0x0000001fff047819 */ /* 0x004fe400000114e1 */
.L_x_1641:
        /* <DEDUP_REMOVED lines=30> */
.L_x_1540:
[----:B------:R-:W-:-:S04]  /*1780*/  ISETP.NE.U32.AND P0, PT, RZ, c[0x0][0x368], PT ;  /* 0x0000da00ff007a0c */ /* 0x000fc80003f05070 */
[----:B------:R-:W-:-:S13]  /*1790*/  ISETP.NE.AND.EX P0, PT, RZ, c[0x0][0x36c], PT, P0 ;  /* 0x0000db00ff007a0c */ /* 0x000fda0003f05300 */
[----:B------:R-:W-:Y:S05]  /*17a0*/  @!P0 BRA `(.L_x_1541) ;  /* 0x0000004000008947 */ /* 0x000fea0003800000 */
[----:B-1----:R-:W-:-:S04]  /*17b0*/  IADD3 R2, P0, R209, c[0x0][0x368], RZ ;  /* 0x0000da00d1027a10 */ /* 0x002fc80007f1e0ff */
[----:B------:R-:W-:-:S05]  /*17c0*/  IADD3.X R3, R210, c[0x0][0x36c], RZ, P0, !PT ;  /* 0x0000db00d2037a10 */ /* 0x000fca00007fe4ff */
[----:B------:R1:W5:Y:S01]  /*17d0*/  LDG.E R0, [R2.64] ;  /* 0x0000000602007981 */ /* 0x000362000c1e1900 */
[----:B------:R-:W-:Y:S05]  /*17e0*/  BRA `(.L_x_1542) ;  /* 0x0000008000007947 */ /* 0x000fea0003800000 */
.L_x_1541:
        /* <DEDUP_REMOVED lines=8> */
.L_x_1542:
        /* <DEDUP_REMOVED lines=45> */
.L_x_1544:
[----:B------:R-:W-:Y:S05]  /*1b40*/  BSYNC B0 ;  /* 0x0000000000007941 */ /* 0x000fea0003800000 */
.L_x_1543:
        /* <DEDUP_REMOVED lines=66> */
[----:B------:R-:W-:Y:S02]  /*1f70*/  ISETP.NE.AND P0, PT, R4, 0x1, PT ;  /* 0x000000010400780c */ /* 0x000fe40003f05270 */
        /* <DEDUP_REMOVED lines=34> */
.L_x_1646:
[----:B------:R-:W-:Y:S05]  /*21a0*/  BRA.DIV ~URZ, `(.L_x_1547) ;  /* 0x0000bf227f007947 */ /* 0x000fea000b800000 */
[----:B------:R3:W4:Y:S02]  /*21b0*/  SHFL.IDX PT, R0, R12, RZ, 0x181f ;  /* 0x00181fff0c007589 */ /* 0x00072400000e0000 */
.L_x_1647:
        /* <DEDUP_REMOVED lines=20> */
.L_x_1549:
[----:B------:R-:W-:Y:S05]  /*2300*/  BSYNC B0 ;  /* 0x0000000000007941 */ /* 0x000fea0003800000 */
.L_x_1548:
[----:B------:R-:W-:Y:S05]  /*2310*/  BRA.DIV ~URZ, `(.L_x_1550) ;  /* 0x0000be227f007947 */ /* 0x000fea000b800000 */
[----:B--2---:R2:W1:Y:S04]  /*2320*/  SHFL.IDX PT, R4, R5, 0x1, 0x181f ;  /* 0x00381f0005047f89 */ /* 0x00446800000e0000 */
[----:B----4-:R2:W4:Y:S02]  /*2330*/  SHFL.IDX PT, R0, R12, 0x1, 0x181f ;  /* 0x00381f000c007f89 */ /* 0x01052400000e0000 */
.L_x_1648:
        /* <DEDUP_REMOVED lines=19> */
.L_x_1552:
[----:B------:R-:W-:Y:S05]  /*2470*/  BSYNC B0 ;  /* 0x0000000000007941 */ /* 0x000fea0003800000 */
.L_x_1551:
[----:B------:R-:W-:Y:S05]  /*2480*/  BRA.DIV ~URZ, `(.L_x_1553) ;  /* 0x0000bd827f007947 */ /* 0x000fea000b800000 */
[----:B-1----:R1:W2:Y:S02]  /*2490*/  SHFL.IDX PT, R4, R5, 0x2, 0x181f ;  /* 0x00581f0005047f89 */ /* 0x0022a400000e0000 */
.L_x_1649:
[----:B------:R-:W-:Y:S05]  /*24a0*/  BRA.DIV ~URZ, `(.L_x_1554) ;  /* 0x0000bdd27f007947 */ /* 0x000fea000b800000 */
[----:B----4-:R4:W1:Y:S02]  /*24b0*/  SHFL.IDX PT, R0, R12, 0x2, 0x181f ;  /* 0x00581f000c007f89 */ /* 0x01086400000e0000 */
.L_x_1650:
        /* <DEDUP_REMOVED lines=19> */
.L_x_1556:
[----:B------:R-:W-:Y:S05]  /*25f0*/  BSYNC B0 ;  /* 0x0000000000007941 */ /* 0x000fea0003800000 */
.L_x_1555:
[----:B------:R-:W-:Y:S05]  /*2600*/  BRA.DIV ~URZ, `(.L_x_1557) ;  /* 0x0000bce27f007947 */ /* 0x000fea000b800000 */
[----:B--2---:R2:W3:Y:S04]  /*2610*/  SHFL.IDX PT, R4, R5, 0x3, 0x181f ;  /* 0x00781f0005047f89 */ /* 0x0044e800000e0000 */
[----:B-1----:R2:W1:Y:S02]  /*2620*/  SHFL.IDX PT, R0, R12, 0x3, 0x181f ;  /* 0x00781f000c007f89 */ /* 0x00246400000e0000 */
.L_x_1651:
[----:B------:R-:W-:Y:S01]  /*2630*/  IADD3 R2, R10, 0x60, RZ ;  /* 0x000000600a027810 */ /* 0x000fe20007ffe0ff */
[----:B-----5:R-:W-:Y:S01]  /*2640*/  IMAD.WIDE.U32 R194, R14, c[0x0][0x2b0], RZ ;  /* 0x0000ac000ec27a25 */ /* 0x020fe200078e00ff */
[----:B------:R-:W-:-:S02]  /*2650*/  SHF.R.S32.HI R19, RZ, 0x1f, R177 ;  /* 0x0000001fff137819 */ /* 0x000fc400000114b1 */
[----:B------:R-:W-:Y:S02]  /*2660*/  ISETP.GE.AND P0, PT, R2, R11, PT ;  /* 0x0000000b0200720c */ /* 0x000fe40003f06270 */
[----:B------:R-:W-:Y:S02]  /*2670*/  SHF.R.S32.HI R23, RZ, 0x1f, R185 ;  /* 0x0000001fff177819 */ /* 0x000fe400000114b9 */
[----:B------:R-:W-:-:S09]  /*2680*/  SHF.R.S32.HI R22, RZ, 0x1f, R186 ;  /* 0x0000001fff167819 */ /* 0x000fd200000114ba */
[-C--:B-1----:R-:W-:Y:S02]  /*2690*/  @!P0 LEA R8, P3, R177, R0.reuse, 0x1 ;  /* 0x00000000b1088211 */ /* 0x082fe400078608ff */
[-C--:B------:R-:W-:Y:S02]  /*26a0*/  @!P0 LEA R6, P2, R185, R0.reuse, 0x1 ;  /* 0x00000000b9068211 */ /* 0x080fe400078408ff */
[----:B------:R-:W-:Y:S02]  /*26b0*/  @!P0 LEA R2, P1, R186, R0, 0x1 ;  /* 0x00000000ba028211 */ /* 0x000fe400078208ff */
[----:B------:R-:W-:Y:S02]  /*26c0*/  SHF.R.S32.HI R0, RZ, 0x1f, R14 ;  /* 0x0000001fff007819 */ /* 0x000fe4000001140e */
[-C--:B---3--:R-:W-:Y:S02]  /*26d0*/  @!P0 LEA.HI.X R9, R177, R4.reuse, R19, 0x1, P3 ;  /* 0x00000004b1098211 */ /* 0x088fe400018f0c13 */
[-C--:B------:R-:W-:Y:S01]  /*26e0*/  @!P0 LEA.HI.X R7, R185, R4.reuse, R23, 0x1, P2 ;  /* 0x00000004b9078211 */ /* 0x080fe200010f0c17 */
[----:B------:R-:W-:Y:S01]  /*26f0*/  IMAD R0, R0, c[0x0][0x2b0], RZ ;  /* 0x0000ac0000007a24 */ /* 0x000fe200078e02ff */
[C---:B------:R-:W-:Y:S01]  /*2700*/  @!P0 LEA.HI.X R3, R186.reuse, R4, R22, 0x1, P1 ;  /* 0x00000004ba038211 */ /* 0x040fe200008f0c16 */
[----:B------:R-:W-:Y:S01]  /*2710*/  @!PT LDS RZ, [RZ] ;  /* 0x00000000fffff984 */ /* 0x000fe20000000800 */
[----:B------:R-:W-:Y:S01]  /*2720*/  @!PT LDS RZ, [RZ] ;  /* 0x00000000fffff984 */ /* 0x000fe20000000800 */
[----:B------:R-:W-:Y:S01]  /*2730*/  @!PT LDS RZ, [RZ] ;  /* 0x00000000fffff984 */ /* 0x000fe20000000800 */
[----:B------:R1:W-:Y:S01]  /*2740*/  @!P0 LDGSTS.E.BYPASS.LTC128B.128 [R188+0x1b100], [R8.64], !P6 ;  /* 0x1b10000008bc8fae */ /* 0x0003e2000f101d46 */
[----:B------:R-:W-:Y:S01]  /*2750*/  ISETP.GE.AND P6, PT, R186, c[0x0][0x1d4], PT ;  /* 0x00007500ba007a0c */ /* 0x000fe20003fc6270 */
[----:B------:R-:W-:-:S02]  /*2760*/  IMAD R0, R14, c[0x0][0x2b4], R0 ;  /* 0x0000ad000e007a24 */ /* 0x000fc400078e0200 */
[----:B------:R1:W-:Y:S01]  /*2770*/  @!P0 LDGSTS.E.BYPASS.LTC128B.128 [R188+0x1f100], [R6.64], !P5 ;  /* 0x1f10000006bc8fae */ /* 0x0003e2000e901d46 */
[----:B------:R-:W-:Y:S01]  /*2780*/  ISETP.GE.AND P5, PT, R177, c[0x0][0x1d4], PT ;  /* 0x00007500b1007a0c */ /* 0x000fe20003fa6270 */
[----:B------:R-:W-:Y:S01]  /*2790*/  IMAD.IADD R198, R195, 0x1, R0 ;  /* 0x00000001c3c67824 */ /* 0x000fe200078e0200 */
[----:B------:R-:W-:Y:S01]  /*27a0*/  SEL R252, RZ, 0x10, P6 ;  /* 0x00000010fffc7807 */ /* 0x000fe20003000000 */
[----:B------:R1:W-:Y:S01]  /*27b0*/  @!P0 LDGSTS.E.BYPASS.LTC128B.128 [R188+0x23100], [R2.64], !P4 ;  /* 0x2310000002bc8fae */ /* 0x0003e2000e101d46 */
[----:B------:R-:W-:-:S03]  /*27c0*/  ISETP.GE.AND P4, PT, R185, c[0x0][0x1d4], PT ;  /* 0x00007500b9007a0c */ /* 0x000fc60003f86270 */
[----:B------:R-:W0:Y:S01]  /*27d0*/  LDGDEPBAR ;  /* 0x00000000000079af */ /* 0x000e220000000000 */
[----:B------:R-:W-:Y:S03]  /*27e0*/  WARPSYNC 0xffffffff ;  /* 0xffffffff00007948 */ /* 0x000fe60003800000 */
[----:B------:R-:W-:Y:S01]  /*27f0*/  IMAD.MOV.U32 R21, RZ, RZ, c[0x0][0x2b8] ;  /* 0x0000ae00ff157624 */ /* 0x000fe200078e00ff */
[----:B------:R-:W-:Y:S01]  /*2800*/  BAR.SYNC.DEFER_BLOCKING 0x0 ;  /* 0x0000000000007b1d */ /* 0x000fe20000010000 */
[----:B-1----:R-:W-:Y:S02]  /*2810*/  IMAD R2, R18, 0x40, R189 ;  /* 0x0000004012027824 */ /* 0x002fe400078e02bd */
        /* <DEDUP_REMOVED lines=9> */
[----:B--2---:R-:W-:Y:S02]  /*28b0*/  @!P0 LEA.HI.X.SX32 R5, R0, R198, 0x1, P1 ;  /* 0x000000c600058211 */ /* 0x004fe400008f0eff */
[----:B------:R-:W-:-:S04]  /*28c0*/  @!P0 LEA R4, P1, R3, c[0x0][0x2a0], 0x2 ;  /* 0x0000a80003048a11 */ /* 0x000fc800078210ff */
[----:B------:R-:W-:-:S05]  /*28d0*/  @!P0 LEA.HI.X R5, R3, c[0x0][0x2a4], R5, 0x2, P1 ;  /* 0x0000a90003058a11 */ /* 0x000fca00008f1405 */
[----:B------:R1:W2:Y:S01]  /*28e0*/  @!P0 LDG.E R173, [R4.64] ;  /* 0x0000000604ad8981 */ /* 0x0002a2000c1e1900 */
[----:B------:R-:W-:Y:S01]  /*28f0*/  IMAD.MOV R0, RZ, RZ, -R0 ;  /* 0x000000ffff007224 */ /* 0x000fe200078e0a00 */
[----:B------:R-:W-:Y:S01]  /*2900*/  BSSY B0, `(.L_x_1558) ;  /* 0x00000a6000007945 */ /* 0x000fe20003800000 */
[----:B------:R-:W-:-:S04]  /*2910*/  IMAD.WIDE.U32 R190, R13, c[0x0][0x1e8], RZ ;  /* 0x00007a000dbe7a25 */ /* 0x000fc800078e00ff */
[----:B------:R-:W-:Y:S02]  /*2920*/  IMAD R174, R0, c[0x0][0x2b8], R2 ;  /* 0x0000ae0000ae7a24 */ /* 0x000fe400078e0202 */
[----:B------:R-:W-:Y:S02]  /*2930*/  IMAD R193, R13, c[0x0][0x1ec], R191 ;  /* 0x00007b000dc17a24 */ /* 0x000fe400078e02bf */
[----:B------:R-:W-:-:S04]  /*2940*/  IMAD.WIDE.U32 R2, R174, c[0x0][0x1e0], RZ ;  /* 0x00007800ae027a25 */ /* 0x000fc800078e00ff */
[----:B------:R-:W-:Y:S01]  /*2950*/  IMAD R104, R18, -0x40, R16 ;  /* 0xffffffc012687824 */ /* 0x000fe200078e0210 */
[----:B------:R-:W-:Y:S01]  /*2960*/  SHF.L.U64.HI R16, R177, 0x1, R19 ;  /* 0x00000001b1107819 */ /* 0x000fe20000010213 */
[----:B------:R-:W-:-:S04]  /*2970*/  IMAD.WIDE.U32 R196, R13, c[0x0][0x210], RZ ;  /* 0x000084000dc47a25 */ /* 0x000fc800078e00ff */
[----:B------:R-:W-:Y:S02]  /*2980*/  IMAD.IADD R14, R104, 0x1, -R206 ;  /* 0x00000001680e7824 */ /* 0x000fe400078e0ace */
[----:B------:R-:W-:Y:S01]  /*2990*/  IMAD R199, R13, c[0x0][0x214], R197 ;  /* 0x000085000dc77a24 */ /* 0x000fe200078e02c5 */
[----:B-1----:R-:W-:Y:S01]  /*29a0*/  SHF.R.S32.HI R5, RZ, 0x1f, R174 ;  /* 0x0000001fff057819 */ /* 0x002fe200000114ae */
[----:B------:R-:W-:Y:S01]  /*29b0*/  IMAD.SHL.U32 R20, R177, 0x2, RZ ;  /* 0x00000002b1147824 */ /* 0x000fe200078e00ff */
[----:B------:R-:W-:-:S03]  /*29c0*/  ISETP.GE.AND P1, PT, R14, 0x1, PT ;  /* 0x000000010e00780c */ /* 0x000fc60003f26270 */
[C---:B------:R-:W-:Y:S02]  /*29d0*/  IMAD R0, R5.reuse, c[0x0][0x1e0], RZ ;  /* 0x0000780005007a24 */ /* 0x040fe400078e02ff */
[----:B------:R-:W-:Y:S02]  /*29e0*/  IMAD R5, R5, c[0x0][0x208], RZ ;  /* 0x0000820005057a24 */ /* 0x000fe400078e02ff */
[C---:B------:R-:W-:Y:S02]  /*29f0*/  IMAD R0, R174.reuse, c[0x0][0x1e4], R0 ;  /* 0x00007900ae007a24 */ /* 0x040fe400078e0200 */
[----:B------:R-:W-:Y:S02]  /*2a00*/  IMAD R5, R174, c[0x0][0x20c], R5 ;  /* 0x00008300ae057a24 */ /* 0x000fe400078e0205 */
[----:B------:R-:W-:Y:S01]  /*2a10*/  IMAD.IADD R3, R3, 0x1, R0 ;  /* 0x0000000103037824 */ /* 0x000fe200078e0200 */
[----:B--2---:R-:W-:-:S03]  /*2a20*/  SHF.R.S32.HI R6, RZ, 0x1f, R173 ;  /* 0x0000001fff067819 */ /* 0x004fc600000114ad */
[----:B------:R-:W-:-:S04]  /*2a30*/  IMAD.WIDE.U32 R2, R173, c[0x0][0x1f0], R2 ;  /* 0x00007c00ad027a25 */ /* 0x000fc800078e0002 */
[----:B------:R-:W-:-:S04]  /*2a40*/  IMAD R0, R6, c[0x0][0x1f0], RZ ;  /* 0x00007c0006007a24 */ /* 0x000fc800078e02ff */
[----:B------:R-:W-:Y:S01]  /*2a50*/  IMAD R4, R173, c[0x0][0x1f4], R0 ;  /* 0x00007d00ad047a24 */ /* 0x000fe200078e0200 */
[----:B------:R-:W-:-:S04]  /*2a60*/  IADD3 R0, P0, R2, R190, RZ ;  /* 0x000000be02007210 */ /* 0x000fc80007f1e0ff */
[----:B------:R-:W-:Y:S02]  /*2a70*/  IADD3.X R2, R193, R3, R4, P0, !PT ;  /* 0x00000003c1027210 */ /* 0x000fe400007fe404 */
[----:B------:R-:W-:-:S04]  /*2a80*/  LEA R4, P0, R0, c[0x0][0x1c8], 0x1 ;  /* 0x0000720000047a11 */ /* 0x000fc800078008ff */
[----:B------:R-:W-:Y:S01]  /*2a90*/  LEA.HI.X R7, R0, c[0x0][0x1cc], R2, 0x1, P0 ;  /* 0x0000730000077a11 */ /* 0x000fe200000f0c02 */
[----:B------:R-:W-:Y:S01]  /*2aa0*/  IMAD.WIDE.U32 R2, R174, c[0x0][0x208], RZ ;  /* 0x00008200ae027a25 */ /* 0x000fe200078e00ff */
[----:B------:R-:W1:Y:S03]  /*2ab0*/  SHFL.IDX PT, R0, R4, RZ, 0x181f ;  /* 0x00181fff04007589 */ /* 0x000e6600000e0000 */
[----:B------:R-:W-:Y:S01]  /*2ac0*/  IMAD.IADD R3, R3, 0x1, R5 ;  /* 0x0000000103037824 */ /* 0x000fe200078e0205 */
[----:B------:R-:W2:Y:S01]  /*2ad0*/  SHFL.IDX PT, R9, R7, RZ, 0x181f ;  /* 0x00181fff07097589 */ /* 0x000ea200000e0000 */
[----:B------:R-:W-:Y:S02]  /*2ae0*/  IMAD R5, R6, c[0x0][0x218], RZ ;  /* 0x0000860006057a24 */ /* 0x000fe400078e02ff */
[C---:B------:R-:W-:Y:S01]  /*2af0*/  IMAD.WIDE.U32 R2, R173.reuse, c[0x0][0x218], R2 ;  /* 0x00008600ad027a25 */ /* 0x040fe200078e0002 */
[----:B----4-:R3:W4:Y:S03]  /*2b00*/  SHFL.IDX PT, R12, R4, 0x1, 0x181f ;  /* 0x00381f00040c7f89 */ /* 0x01072600000e0000 */
[----:B------:R-:W-:Y:S01]  /*2b10*/  IMAD R10, R173, c[0x0][0x21c], R5 ;  /* 0x00008700ad0a7a24 */ /* 0x000fe200078e0205 */
[----:B------:R2:W5:Y:S01]  /*2b20*/  SHFL.IDX PT, R13, R7, 0x1, 0x181f ;  /* 0x00381f00070d7f89 */ /* 0x00056200000e0000 */
[----:B-1----:R-:W-:-:S02]  /*2b30*/  @P1 LEA R6, P0, R177, R0, 0x1 ;  /* 0x00000000b1061211 */ /* 0x002fc400078008ff */
[-C--:B---3--:R-:W-:Y:S02]  /*2b40*/  @P1 LEA R4, P2, R185, R0.reuse, 0x1 ;  /* 0x00000000b9041211 */ /* 0x088fe400078408ff */
[-C--:B--2---:R-:W-:Y:S02]  /*2b50*/  @P1 LEA.HI.X R7, R177, R9.reuse, R19, 0x1, P0 ;  /* 0x00000009b1071211 */ /* 0x084fe400000f0c13 */
[----:B------:R-:W-:Y:S02]  /*2b60*/  @P1 LEA R8, P0, R186, R0, 0x1 ;  /* 0x00000000ba081211 */ /* 0x000fe400078008ff */
[-C--:B------:R-:W-:Y:S01]  /*2b70*/  @P1 LEA.HI.X R5, R185, R9.reuse, R23, 0x1, P2 ;  /* 0x00000009b9051211 */ /* 0x080fe200010f0c17 */
[----:B------:R1:W-:Y:S01]  /*2b80*/  @P1 LDGSTS.E.BYPASS.LTC128B.128 [R188+0xc100], [R6.64], !P5 ;  /* 0x0c10000006bc1fae */ /* 0x0003e2000e901d46 */
[----:B------:R-:W-:Y:S02]  /*2b90*/  IADD3 R0, P2, R2, R196, RZ ;  /* 0x000000c402007210 */ /* 0x000fe40007f5e0ff */
[----:B------:R-:W-:Y:S01]  /*2ba0*/  @P1 LEA.HI.X R9, R186, R9, R22, 0x1, P0 ;  /* 0x00000009ba091211 */ /* 0x000fe200000f0c16 */
[----:B------:R2:W-:Y:S01]  /*2bb0*/  @P1 LDGSTS.E.BYPASS.LTC128B.128 [R188+0xe100], [R4.64], !P4 ;  /* 0x0e10000004bc1fae */ /* 0x0005e2000e101d46 */
[----:B------:R-:W-:-:S02]  /*2bc0*/  IADD3.X R2, R199, R3, R10, P2, !PT ;  /* 0x00000003c7027210 */ /* 0x000fc400017fe40a */
[----:B------:R-:W-:Y:S01]  /*2bd0*/  LEA R15, P2, R0, c[0x0][0x1f8], 0x1 ;  /* 0x00007e00000f7a11 */ /* 0x000fe200078408ff */
[----:B------:R3:W-:Y:S01]  /*2be0*/  @P1 LDGSTS.E.BYPASS.LTC128B.128 [R188+0x10100], [R8.64], !P6 ;  /* 0x1010000008bc1fae */ /* 0x0007e2000f101d46 */
[----:B------:R-:W-:Y:S02]  /*2bf0*/  ISETP.GE.AND P0, PT, R14, 0x21, PT ;  /* 0x000000210e00780c */ /* 0x000fe40003f06270 */
[----:B------:R-:W-:Y:S01]  /*2c00*/  LEA.HI.X R17, R0, c[0x0][0x1fc], R2, 0x1, P2 ;  /* 0x00007f0000117a11 */ /* 0x000fe200010f0c02 */
[----:B------:R-:W3:Y:S04]  /*2c10*/  SHFL.IDX PT, R10, R15, RZ, 0x181f ;  /* 0x00181fff0f0a7589 */ /* 0x000ee800000e0000 */
[----:B------:R-:W3:Y:S04]  /*2c20*/  SHFL.IDX PT, R11, R17, RZ, 0x181f ;  /* 0x00181fff110b7589 */ /* 0x000ee800000e0000 */
[----:B------:R3:W3:Y:S02]  /*2c30*/  SHFL.IDX PT, R0, R15, 0x1, 0x181f ;  /* 0x00381f000f007f89 */ /* 0x0006e400000e0000 */
[----:B----4-:R-:W-:-:S04]  /*2c40*/  @P0 LEA R2, P1, R186, R12, 0x1 ;  /* 0x0000000cba020211 */ /* 0x010fc800078208ff */
[-C--:B-----5:R-:W-:Y:S02]  /*2c50*/  @P0 LEA.HI.X R3, R186, R13.reuse, R22, 0x1, P1 ;  /* 0x0000000dba030211 */ /* 0x0a0fe400008f0c16 */
[-C--:B-1----:R-:W-:Y:S02]  /*2c60*/  @P0 LEA R6, P3, R177, R12.reuse, 0x1 ;  /* 0x0000000cb1060211 */ /* 0x082fe400078608ff */
[----:B--2---:R-:W-:Y:S02]  /*2c70*/  @P0 LEA R4, P2, R185, R12, 0x1 ;  /* 0x0000000cb9040211 */ /* 0x004fe400078408ff */
[-C--:B------:R-:W-:Y:S01]  /*2c80*/  @P0 LEA.HI.X R7, R177, R13.reuse, R19, 0x1, P3 ;  /* 0x0000000db1070211 */ /* 0x080fe200018f0c13 */
[C---:B------:R-:W-:Y:S01]  /*2c90*/  IMAD.SHL.U32 R19, R185.reuse, 0x2, RZ ;  /* 0x00000002b9137824 */ /* 0x040fe200078e00ff */
[C-C-:B------:R-:W-:Y:S02]  /*2ca0*/  @P0 LEA.HI.X R5, R185.reuse, R13, R23.reuse, 0x1, P2 ;  /* 0x0000000db9050211 */ /* 0x140fe400010f0c17 */
[----:B------:R-:W-:Y:S01]  /*2cb0*/  SHF.L.U64.HI R13, R185, 0x1, R23 ;  /* 0x00000001b90d7819 */ /* 0x000fe20000010217 */
[----:B------:R1:W-:Y:S01]  /*2cc0*/  @P0 LDGSTS.E.BYPASS.LTC128B.128 [R188+0xd100], [R6.64], !P5 ;  /* 0x0d10000006bc0fae */ /* 0x0003e2000e901d46 */
[----:B------:R-:W-:-:S02]  /*2cd0*/  ISETP.GE.AND P3, PT, R177, c[0x0][0x1d4], PT ;  /* 0x00007500b1007a0c */ /* 0x000fc40003f66270 */
[----:B------:R-:W-:Y:S01]  /*2ce0*/  ISETP.GE.AND P2, PT, R185, c[0x0][0x1d4], PT ;  /* 0x00007500b9007a0c */ /* 0x000fe20003f46270 */
[----:B------:R2:W-:Y:S01]  /*2cf0*/  @P0 LDGSTS.E.BYPASS.LTC128B.128 [R188+0xf100], [R4.64], !P4 ;  /* 0x0f10000004bc0fae */ /* 0x0005e2000e101d46 */
[----:B------:R-:W-:Y:S02]  /*2d00*/  ISETP.LT.OR P1, PT, R14, 0x1, P3 ;  /* 0x000000010e00780c */ /* 0x000fe40001f21670 */
[----:B---3--:R-:W-:Y:S01]  /*2d10*/  SHF.L.U64.HI R15, R186, 0x1, R22 ;  /* 0x00000001ba0f7819 */ /* 0x008fe20000010216 */
[----:B------:R3:W-:Y:S04]  /*2d20*/  @P0 LDGSTS.E.BYPASS.LTC128B.128 [R188+0x11100], [R2.64], !P6 ;  /* 0x1110000002bc0fae */ /* 0x0007e8000f101d46 */
[----:B------:R-:W0:Y:S04]  /*2d30*/  LDGDEPBAR ;  /* 0x00000000000079af */ /* 0x000e280000000000 */
[----:B-1----:R1:W4:Y:S01]  /*2d40*/  SHFL.IDX PT, R6, R17, 0x1, 0x181f ;  /* 0x00381f0011067f89 */ /* 0x00232200000e0000 */
[----:B--2---:R-:W-:-:S05]  /*2d50*/  IADD3 R4, P0, R10, R20, RZ ;  /* 0x000000140a047210 */ /* 0x004fca0007f1e0ff */
[----:B------:R-:W-:Y:S01]  /*2d60*/  IMAD.X R5, R11, 0x1, R16, P0 ;  /* 0x000000010b057824 */ /* 0x000fe200000e0610 */
[----:B---3--:R-:W-:-:S04]  /*2d70*/  IADD3 R2, P0, R10, R19, RZ ;  /* 0x000000130a027210 */ /* 0x008fc80007f1e0ff */
[----:B------:R2:W-:Y:S01]  /*2d80*/  LDGSTS.E.BYPASS.LTC128B.128 [R188+0x100], [R4.64], !P1 ;  /* 0x0010000004bc7fae */ /* 0x0005e2000c901d46 */
[----:B------:R-:W-:Y:S01]  /*2d90*/  IMAD.X R3, R11, 0x1, R13, P0 ;  /* 0x000000010b037824 */ /* 0x000fe200000e060d */
[----:B------:R-:W-:Y:S02]  /*2da0*/  ISETP.LT.OR P0, PT, R14, 0x1, P2 ;  /* 0x000000010e00780c */ /* 0x000fe40001701670 */
[----:B------:R-:W-:Y:S02]  /*2db0*/  ISETP.GE.AND P1, PT, R186, c[0x0][0x1d4], PT ;  /* 0x00007500ba007a0c */ /* 0x000fe40003f26270 */
[----:B------:R-:W-:Y:S01]  /*2dc0*/  ISETP.LT.OR P2, PT, R14, 0x21, P2 ;  /* 0x000000210e00780c */ /* 0x000fe20001741670 */
[----:B-1----:R-:W-:-:S08]  /*2dd0*/  IMAD.SHL.U32 R17, R186, 0x2, RZ ;  /* 0x00000002ba117824 */ /* 0x002fd000078e00ff */
[----:B------:R1:W-:Y:S01]  /*2de0*/  LDGSTS.E.BYPASS.LTC128B.128 [R188+0x2100], [R2.64], !P0 ;  /* 0x0210000002bc7fae */ /* 0x0003e2000c101d46 */
[----:B--2---:R-:W-:-:S05]  /*2df0*/  IADD3 R4, P0, R10, R17, RZ ;  /* 0x000000110a047210 */ /* 0x004fca0007f1e0ff */
[----:B------:R-:W-:Y:S01]  /*2e00*/  IMAD.X R5, R11, 0x1, R15, P0 ;  /* 0x000000010b057824 */ /* 0x000fe200000e060f */
[----:B-1----:R-:W-:-:S05]  /*2e10*/  IADD3 R2, P0, R0, R20, RZ ;  /* 0x0000001400027210 */ /* 0x002fca0007f1e0ff */
[----:B----4-:R-:W-:Y:S01]  /*2e20*/  IMAD.X R3, R6, 0x1, R16, P0 ;  /* 0x0000000106037824 */ /* 0x010fe200000e0610 */
[C---:B------:R-:W-:Y:S02]  /*2e30*/  ISETP.LT.OR P0, PT, R14.reuse, 0x1, P1 ;  /* 0x000000010e00780c */ /* 0x040fe40000f01670 */
[----:B------:R-:W-:-:S11]  /*2e40*/  ISETP.LT.OR P1, PT, R14, 0x21, P1 ;  /* 0x000000210e00780c */ /* 0x000fd60000f21670 */
[----:B------:R1:W-:Y:S01]  /*2e50*/  LDGSTS.E.BYPASS.LTC128B.128 [R188+0x4100], [R4.64], !P0 ;  /* 0x0410000004bc7fae */ /* 0x0003e2000c101d46 */
[----:B------:R-:W-:Y:S02]  /*2e60*/  ISETP.LT.OR P0, PT, R14, 0x21, P3 ;  /* 0x000000210e00780c */ /* 0x000fe40001f01670 */
[----:B------:R-:W-:-:S11]  /*2e70*/  ISETP.GT.AND P3, PT, R189, 0x3f, PT ;  /* 0x0000003fbd00780c */ /* 0x000fd60003f64270 */
[----:B------:R2:W-:Y:S01]  /*2e80*/  LDGSTS.E.BYPASS.LTC128B.128 [R188+0x1100], [R2.64], !P0 ;  /* 0x0110000002bc7fae */ /* 0x0005e2000c101d46 */
[----:B-1----:R-:W-:-:S05]  /*2e90*/  IADD3 R4, P0, R0, R19, RZ ;  /* 0x0000001300047210 */ /* 0x002fca0007f1e0ff */
[----:B------:R-:W-:-:S05]  /*2ea0*/  IMAD.X R5, R6, 0x1, R13, P0 ;  /* 0x0000000106057824 */ /* 0x000fca00000e060d */
[----:B------:R1:W-:Y:S01]  /*2eb0*/  LDGSTS.E.BYPASS.LTC128B.128 [R188+0x3100], [R4.64], !P2 ;  /* 0x0310000004bc7fae */ /* 0x0003e2000d101d46 */
[----:B------:R-:W-:Y:S02]  /*2ec0*/  ISETP.GT.AND P2, PT, R18, R187, PT ;  /* 0x000000bb1200720c */ /* 0x000fe40003f44270 */
[----:B--2---:R-:W-:-:S05]  /*2ed0*/  IADD3 R2, P0, R0, R17, RZ ;  /* 0x0000001100027210 */ /* 0x004fca0007f1e0ff */
[----:B------:R-:W-:-:S05]  /*2ee0*/  IMAD.X R3, R6, 0x1, R15, P0 ;  /* 0x0000000106037824 */ /* 0x000fca00000e060f */
[----:B------:R1:W-:Y:S04]  /*2ef0*/  LDGSTS.E.BYPASS.LTC128B.128 [R188+0x5100], [R2.64], !P1 ;  /* 0x0510000002bc7fae */ /* 0x0003e8000c901d46 */
[----:B------:R-:W0:Y:S01]  /*2f00*/  LDGDEPBAR ;  /* 0x00000000000079af */ /* 0x000e220000000000 */
        /* <DEDUP_REMOVED lines=28> */
[----:B------:R-:W-:Y:S06]  /*30d0*/  BRA.DIV ~URZ, `(.L_x_1560) ;  /* 0x0000b2e27f007947 */ /* 0x000fec000b800000 */
[----:B------:R1:W2:Y:S02]  /*30e0*/  SHFL.IDX PT, R4, R5, RZ, 0x181f ;  /* 0x00181fff05047589 */ /* 0x0002a400000e0000 */
.L_x_1652:
[----:B------:R-:W-:Y:S05]  /*30f0*/  BRA.DIV ~URZ, `(.L_x_1561) ;  /* 0x0000b3327f007947 */ /* 0x000fea000b800000 */
[----:B------:R-:W3:Y:S01]  /*3100*/  SHFL.IDX PT, R0, R10, RZ, 0x181f ;  /* 0x00181fff0a007589 */ /* 0x000ee200000e0000 */
[----:B------:R-:W-:Y:S02]  /*3110*/  SEL R12, RZ, 0x10, P5 ;  /* 0x00000010ff0c7807 */ /* 0x000fe40002800000 */
[----:B------:R-:W-:Y:S02]  /*3120*/  SEL R11, RZ, 0x10, P4 ;  /* 0x00000010ff0b7807 */ /* 0x000fe40002000000 */
[----:B---3--:R-:W-:-:S05]  /*3130*/  IADD3 R8, P0, R0, R20, RZ ;  /* 0x0000001400087210 */ /* 0x008fca0007f1e0ff */
[----:B--2---:R-:W-:Y:S01]  /*3140*/  IMAD.X R9, R4, 0x1, R16, P0 ;  /* 0x0000000104097824 */ /* 0x004fe200000e0610 */
[----:B------:R-:W-:-:S04]  /*3150*/  IADD3 R6, P0, R0, R19, RZ ;  /* 0x0000001300067210 */ /* 0x000fc80007f1e0ff */
[----:B------:R-:W-:Y:S01]  /*3160*/  @!PT LDS RZ, [RZ] ;  /* 0x00000000fffff984 */ /* 0x000fe20000000800 */
[----:B------:R-:W-:Y:S01]  /*3170*/  @!PT LDS RZ, [RZ] ;  /* 0x00000000fffff984 */ /* 0x000fe20000000800 */
[----:B------:R2:W-:Y:S01]  /*3180*/  LDGSTS.E.BYPASS.LTC128B.128 [R188+0x12100], [R8.64], !P5 ;  /* 0x1210000008bc7fae */ /* 0x0005e2000e901d46 */
[----:B------:R-:W-:Y:S01]  /*3190*/  IMAD.X R7, R4, 0x1, R13, P0 ;  /* 0x0000000104077824 */ /* 0x000fe200000e060d */
[----:B------:R-:W-:Y:S02]  /*31a0*/  IADD3 R2, P0, R0, R17, RZ ;  /* 0x0000001100027210 */ /* 0x000fe40007f1e0ff */
[----:B------:R3:W4:Y:S03]  /*31b0*/  SHFL.IDX PT, R0, R10, 0x1, 0x181f ;  /* 0x00381f000a007f89 */ /* 0x00072600000e0000 */
[----:B------:R-:W-:Y:S01]  /*31c0*/  IMAD.X R3, R4, 0x1, R15, P0 ;  /* 0x0000000104037824 */ /* 0x000fe200000e060f */
[----:B------:R3:W-:Y:S04]  /*31d0*/  LDGSTS.E.BYPASS.LTC128B.128 [R188+0x14100], [R6.64], !P4 ;  /* 0x1410000006bc7fae */ /* 0x0007e8000e101d46 */
[----:B------:R3:W-:Y:S04]  /*31e0*/  LDGSTS.E.BYPASS.LTC128B.128 [R188+0x16100], [R2.64], !P6 ;  /* 0x1610000002bc7fae */ /* 0x0007e8000f101d46 */
[----:B--2---:R3:W2:Y:S01]  /*31f0*/  SHFL.IDX PT, R8, R5, 0x1, 0x181f ;  /* 0x00381f0005087f89 */ /* 0x0046a200000e0000 */
[----:B------:R-:W-:-:S03]  /*3200*/  IMAD.MOV.U32 R9, RZ, RZ, R252 ;  /* 0x000000ffff097224 */ /* 0x000fc600078e00fc */
.L_x_1653:
[----:B---34-:R-:W-:-:S04]  /*3210*/  IADD3 R2, -R11, 0x10, RZ ;  /* 0x000000100b027810 */ /* 0x018fc80007ffe1ff */
[----:B------:R-:W-:-:S04]  /*3220*/  LOP3.LUT R2, R2, 0xf, RZ, 0xc0, !PT ;  /* 0x0000000f02027812 */ /* 0x000fc800078ec0ff */
[----:B------:R-:W-:Y:S02]  /*3230*/  IADD3 R4, P1, P0, R2, R0, R19 ;  /* 0x0000000002047210 */ /* 0x000fe4000783e013 */
[----:B------:R-:W-:Y:S02]  /*3240*/  IADD3 R2, -R12, 0x10, RZ ;  /* 0x000000100c027810 */ /* 0x000fe40007ffe1ff */
[----:B-12---:R-:W-:Y:S02]  /*3250*/  IADD3.X R5, RZ, R8, R13, P1, P0 ;  /* 0x00000008ff057210 */ /* 0x006fe40000fe040d */
[----:B------:R-:W-:-:S04]  /*3260*/  LOP3.LUT R2, R2, 0xf, RZ, 0xc0, !PT ;  /* 0x0000000f02027812 */ /* 0x000fc800078ec0ff */
[----:B------:R-:W-:Y:S02]  /*3270*/  IADD3 R6, P1, P0, R2, R0, R20 ;  /* 0x0000000002067210 */ /* 0x000fe4000783e014 */
[----:B------:R-:W-:Y:S02]  /*3280*/  IADD3 R2, -R9, 0x10, RZ ;  /* 0x0000001009027810 */ /* 0x000fe40007ffe1ff */
[----:B------:R-:W-:Y:S02]  /*3290*/  IADD3.X R7, RZ, R8, R16, P1, P0 ;  /* 0x00000008ff077210 */ /* 0x000fe40000fe0410 */
[----:B------:R-:W-:-:S04]  /*32a0*/  LOP3.LUT R2, R2, 0xf, RZ, 0xc0, !PT ;  /* 0x0000000f02027812 */ /* 0x000fc800078ec0ff */
[----:B------:R-:W-:-:S04]  /*32b0*/  IADD3 R2, P1, P0, R2, R0, R17 ;  /* 0x0000000002027210 */ /* 0x000fc8000783e011 */
[----:B------:R-:W-:Y:S02]  /*32c0*/  IADD3.X R3, RZ, R8, R15, P1, P0 ;  /* 0x00000008ff037210 */ /* 0x000fe40000fe040f */
[----:B------:R-:W-:-:S13]  /*32d0*/  ISETP.NE.U32.AND P0, PT, R12, RZ, PT ;  /* 0x000000ff0c00720c */ /* 0x000fda0003f05070 */
[----:B------:R-:W-:Y:S01]  /*32e0*/  @!PT LDS RZ, [RZ] ;  /* 0x00000000fffff984 */ /* 0x000fe20000000800 */
[----:B------:R-:W-:Y:S01]  /*32f0*/  @!PT LDS RZ, [RZ] ;  /* 0x00000000fffff984 */ /* 0x000fe20000000800 */
[----:B------:R-:W-:Y:S01]  /*3300*/  @!PT LDS RZ, [RZ] ;  /* 0x00000000fffff984 */ /* 0x000fe20000000800 */
[----:B------:R1:W-:Y:S01]  /*3310*/  LDGSTS.E.BYPASS.LTC128B.128.ZFILL [R188+0x13100], [R6.64], P0 ;  /* 0x1310000006bc7fae */ /* 0x0003e20008141d46 */
[----:B------:R-:W-:-:S13]  /*3320*/  ISETP.NE.U32.AND P0, PT, R11, RZ, PT ;  /* 0x000000ff0b00720c */ /* 0x000fda0003f05070 */
[----:B------:R1:W-:Y:S01]  /*3330*/  LDGSTS.E.BYPASS.LTC128B.128.ZFILL [R188+0x15100], [R4.64], P0 ;  /* 0x1510000004bc7fae */ /* 0x0003e20008141d46 */
[----:B------:R-:W-:-:S13]  /*3340*/  ISETP.NE.U32.AND P0, PT, R9, RZ, PT ;  /* 0x000000ff0900720c */ /* 0x000fda0003f05070 */
[----:B------:R1:W-:Y:S02]  /*3350*/  LDGSTS.E.BYPASS.LTC128B.128.ZFILL [R188+0x17100], [R2.64], P0 ;  /* 0x1710000002bc7fae */ /* 0x0003e40008141d46 */
.L_x_1559:
[----:B------:R-:W-:Y:S05]  /*3360*/  BSYNC B0 ;  /* 0x0000000000007941 */ /* 0x000fea0003800000 */
.L_x_1558:
[----:B------:R-:W0:Y:S01]  /*3370*/  LDGDEPBAR ;  /* 0x00000000000079af */ /* 0x000e220000000000 */
[----:B------:R-:W-:Y:S01]  /*3380*/  IMAD.MOV.U32 R0, RZ, RZ, 0x20 ;  /* 0x00000020ff007424 */ /* 0x000fe200078e00ff */
[----:B------:R-:W-:-:S04]  /*3390*/  LOP3.LUT P0, RZ, R162, 0x2, RZ, 0xc0, !PT ;  /* 0x00000002a2ff7812 */ /* 0x000fc8000780c0ff */
[----:B------:R-:W-:-:S05]  /*33a0*/  SEL R167, R0, 0xffffffe0, !P0 ;  /* 0xffffffe000a77807 */ /* 0x000fca0004000000 */
[----:B------:R-:W-:Y:S01]  /*33b0*/  IMAD.IADD R24, R169, 0x1, R167 ;  /* 0x00000001a9187824 */ /* 0x000fe200078e02a7 */
[----:B------:R-:W-:-:S04]  /*33c0*/  DEPBAR.LE SB0, 0x3 ;  /* 0x000080c00000791a */ /* 0x000fc80000000000 */
[----:B------:R-:W-:-:S04]  /*33d0*/  DEPBAR.LE SB0, 0x2 ;  /* 0x000080800000791a */ /* 0x000fc80000000000 */
[----:B------:R-:W-:Y:S01]  /*33e0*/  WARPSYNC 0xffffffff ;  /* 0xffffffff00007948 */ /* 0x000fe20003800000 */
[----:B------:R-:W-:Y:S06]  /*33f0*/  BAR.SYNC.DEFER_BLOCKING 0x0 ;  /* 0x0000000000007b1d */ /* 0x000fec0000010000 */
[----:B------:R-:W-:Y:S01]  /*3400*/  BSSY B0, `(.L_x_1562) ;  /* 0x000004a000007945 */ /* 0x000fe20003800000 */
[----:B------:R2:W3:Y:S04]  /*3410*/  LDSM.16.M88.4 R8, [R163] ;  /* 0x00000000a308783b */ /* 0x0004e80000000200 */
[----:B------:R2:W4:Y:S04]  /*3420*/  LDSM.16.M88.4 R32, [R169] ;  /* 0x00000000a920783b */ /* 0x0005280000000200 */
[----:B------:R2:W1:Y:S04]  /*3430*/  LDSM.16.M88.4 R36, [R169+0x800] ;  /* 0x00080000a924783b */ /* 0x0004680000000200 */
[----:B------:R2:W1:Y:S04]  /*3440*/  LDSM.16.M88.4 R40, [R169+0x1000] ;  /* 0x00100000a928783b */ /* 0x0004680000000200 */
[----:B------:R2:W1:Y:S04]  /*3450*/  LDSM.16.M88.4 R56, [R169+0x1800] ;  /* 0x00180000a938783b */ /* 0x0004680000000200 */
[----:B-1----:R2:W1:Y:S04]  /*3460*/  LDSM.16.M88.4 R4, [R164] ;  /* 0x00000000a404783b */ /* 0x0024680000000200 */
[----:B------:R2:W1:Y:S04]  /*3470*/  LDSM.16.M88.4 R60, [R24] ;  /* 0x00000000183c783b */ /* 0x0004680000000200 */
[----:B------:R2:W1:Y:S04]  /*3480*/  LDSM.16.M88.4 R76, [R24+0x800] ;  /* 0x00080000184c783b */ /* 0x0004680000000200 */
[----:B------:R2:W1:Y:S04]  /*3490*/  LDSM.16.M88.4 R80, [R24+0x1000] ;  /* 0x001000001850783b */ /* 0x0004680000000200 */
[----:B------:R2:W1:Y:S01]  /*34a0*/  LDSM.16.M88.4 R88, [R24+0x1800] ;  /* 0x001800001858783b */ /* 0x0004620000000200 */
[----:B------:R-:W-:Y:S05]  /*34b0*/  @!P2 BRA `(.L_x_1563) ;  /* 0x000003e00000a947 */ /* 0x000fea0003800000 */
[----:B------:R-:W-:Y:S01]  /*34c0*/  SHF.R.S32.HI R0, RZ, 0x1f, R174 ;  /* 0x0000001fff007819 */ /* 0x000fe200000114ae */
[----:B------:R-:W-:Y:S01]  /*34d0*/  IMAD.WIDE.U32 R2, R174, c[0x0][0x208], RZ ;  /* 0x00008200ae027a25 */ /* 0x000fe200078e00ff */
[----:B------:R-:W-:-:S02]  /*34e0*/  SHF.R.S32.HI R12, RZ, 0x1f, R173 ;  /* 0x0000001fff0c7819 */ /* 0x000fc400000114ad */
[----:B------:R-:W-:Y:S01]  /*34f0*/  SHF.R.S32.HI R13, RZ, 0x1f, R186 ;  /* 0x0000001fff0d7819 */ /* 0x000fe200000114ba */
[----:B------:R-:W-:Y:S01]  /*3500*/  IMAD R0, R0, c[0x0][0x208], RZ ;  /* 0x0000820000007a24 */ /* 0x000fe200078e02ff */
[----:B------:R-:W-:Y:S01]  /*3510*/  SHF.R.S32.HI R15, RZ, 0x1f, R185 ;  /* 0x0000001fff0f7819 */ /* 0x000fe200000114b9 */
[----:B------:R-:W-:Y:S01]  /*3520*/  IMAD.SHL.U32 R27, R186, 0x2, RZ ;  /* 0x00000002ba1b7824 */ /* 0x000fe200078e00ff */
[----:B------:R-:W-:Y:S01]  /*3530*/  SHF.R.S32.HI R14, RZ, 0x1f, R177 ;  /* 0x0000001fff0e7819 */ /* 0x000fe200000114b1 */
[----:B------:R-:W-:Y:S01]  /*3540*/  IMAD R0, R174, c[0x0][0x20c], R0 ;  /* 0x00008300ae007a24 */ /* 0x000fe200078e0200 */
[----:B------:R-:W-:Y:S01]  /*3550*/  SHF.L.U64.HI R23, R186, 0x1, R13 ;  /* 0x00000001ba177819 */ /* 0x000fe2000001020d */
[C---:B------:R-:W-:Y:S01]  /*3560*/  IMAD.SHL.U32 R26, R185.reuse, 0x2, RZ ;  /* 0x00000002b91a7824 */ /* 0x040fe200078e00ff */
[----:B------:R-:W-:Y:S01]  /*3570*/  SHF.L.U64.HI R22, R185, 0x1, R15 ;  /* 0x00000001b9167819 */ /* 0x000fe2000001020f */
[----:B------:R-:W-:Y:S01]  /*3580*/  IMAD.IADD R3, R3, 0x1, R0 ;  /* 0x0000000103037824 */ /* 0x000fe200078e0200 */
[----:B------:R-:W-:Y:S01]  /*3590*/  SHF.L.U64.HI R21, R177, 0x1, R14 ;  /* 0x00000001b1157819 */ /* 0x000fe2000001020e */
[----:B------:R-:W-:-:S02]  /*35a0*/  IMAD R0, R12, c[0x0][0x218], RZ ;  /* 0x000086000c007a24 */ /* 0x000fc400078e02ff */
[----:B------:R-:W-:-:S04]  /*35b0*/  IMAD.WIDE.U32 R2, R173, c[0x0][0x218], R2 ;  /* 0x00008600ad027a25 */ /* 0x000fc800078e0002 */
[----:B------:R-:W-:Y:S01]  /*35c0*/  IMAD R12, R173, c[0x0][0x21c], R0 ;  /* 0x00008700ad0c7a24 */ /* 0x000fe200078e0200 */
[----:B------:R-:W-:Y:S01]  /*35d0*/  IADD3 R0, P0, R196, R2, RZ ;  /* 0x00000002c4007210 */ /* 0x000fe20007f1e0ff */
[----:B------:R-:W-:-:S03]  /*35e0*/  IMAD.SHL.U32 R25, R177, 0x2, RZ ;  /* 0x00000002b1197824 */ /* 0x000fc600078e00ff */
[----:B------:R-:W-:Y:S02]  /*35f0*/  IADD3.X R2, R199, R3, R12, P0, !PT ;  /* 0x00000003c7027210 */ /* 0x000fe400007fe40c */
[----:B------:R-:W-:-:S04]  /*3600*/  LEA R20, P0, R0, c[0x0][0x1f8], 0x1 ;  /* 0x00007e0000147a11 */ /* 0x000fc800078008ff */
[----:B------:R-:W-:Y:S01]  /*3610*/  LEA.HI.X R13, R0, c[0x0][0x1fc], R2, 0x1, P0 ;  /* 0x00007f00000d7a11 */ /* 0x000fe200000f0c02 */
[----:B------:R-:W-:Y:S06]  /*3620*/  BRA.DIV ~URZ, `(.L_x_1564) ;  /* 0x0000b0127f007947 */ /* 0x000fec000b800000 */
[----:B------:R2:W4:Y:S02]  /*3630*/  SHFL.IDX PT, R12, R13, RZ, 0x181f ;  /* 0x00181fff0d0c7589 */ /* 0x00052400000e0000 */
.L_x_1654:
[----:B------:R-:W-:Y:S05]  /*3640*/  BRA.DIV ~URZ, `(.L_x_1565) ;  /* 0x0000b0627f007947 */ /* 0x000fea000b800000 */
[----:B------:R-:W5:Y:S01]  /*3650*/  SHFL.IDX PT, R0, R20, RZ, 0x181f ;  /* 0x00181fff14007589 */ /* 0x000f6200000e0000 */
[----:B------:R-:W-:Y:S02]  /*3660*/  SEL R19, RZ, 0x10, P5 ;  /* 0x00000010ff137807 */ /* 0x000fe40002800000 */
[----:B------:R-:W-:Y:S02]  /*3670*/  SEL R18, RZ, 0x10, P4 ;  /* 0x00000010ff127807 */ /* 0x000fe40002000000 */
[C---:B-----5:R-:W-:Y:S02]  /*3680*/  IADD3 R16, P0, R0.reuse, R25, RZ ;  /* 0x0000001900107210 */ /* 0x060fe40007f1e0ff */
[----:B------:R-:W-:-:S03]  /*3690*/  IADD3 R14, P1, R0, R26, RZ ;  /* 0x0000001a000e7210 */ /* 0x000fc60007f3e0ff */
[----:B----4-:R-:W-:Y:S01]  /*36a0*/  IMAD.X R17, R12, 0x1, R21, P0 ;  /* 0x000000010c117824 */ /* 0x010fe200000e0615 */
[----:B------:R-:W-:Y:S01]  /*36b0*/  IADD3 R2, P0, R0, R27, RZ ;  /* 0x0000001b00027210 */ /* 0x000fe20007f1e0ff */
[C---:B------:R-:W-:Y:S01]  /*36c0*/  IMAD.X R15, R12.reuse, 0x1, R22, P1 ;  /* 0x000000010c0f7824 */ /* 0x040fe200008e0616 */
[----:B------:R4:W2:Y:S03]  /*36d0*/  SHFL.IDX PT, R0, R20, 0x1, 0x181f ;  /* 0x00381f0014007f89 */ /* 0x0008a600000e0000 */
[----:B------:R-:W-:Y:S01]  /*36e0*/  IMAD.X R3, R12, 0x1, R23, P0 ;  /* 0x000000010c037824 */ /* 0x000fe200000e0617 */
[----:B------:R-:W-:Y:S01]  /*36f0*/  @!PT LDS RZ, [RZ] ;  /* 0x00000000fffff984 */ /* 0x000fe20000000800 */
[----:B------:R5:W-:Y:S04]  /*3700*/  LDGSTS.E.BYPASS.LTC128B.128 [R188+0x6100], [R16.64], !P5 ;  /* 0x0610000010bc7fae */ /* 0x000be8000e901d46 */
[----:B------:R4:W-:Y:S04]  /*3710*/  LDGSTS.E.BYPASS.LTC128B.128 [R188+0x8100], [R14.64], !P4 ;  /* 0x081000000ebc7fae */ /* 0x0009e8000e101d46 */
[----:B------:R4:W-:Y:S04]  /*3720*/  LDGSTS.E.BYPASS.LTC128B.128 [R188+0xa100], [R2.64], !P6 ;  /* 0x0a10000002bc7fae */ /* 0x0009e8000f101d46 */
[----:B-----5:R4:W3:Y:S01]  /*3730*/  SHFL.IDX PT, R16, R13, 0x1, 0x181f ;  /* 0x00381f000d107f89 */ /* 0x0208e200000e0000 */
[----:B------:R-:W-:-:S03]  /*3740*/  IMAD.MOV.U32 R17, RZ, RZ, R252 ;  /* 0x000000ffff117224 */ /* 0x000fc600078e00fc */
.L_x_1655:
[----:B--2-4-:R-:W-:Y:S02]  /*3750*/  IADD3 R2, -R19, 0x10, RZ ;  /* 0x0000001013027810 */ /* 0x014fe40007ffe1ff */
[----:B------:R-:W-:-:S02]  /*3760*/  IADD3 R3, -R18, 0x10, RZ ;  /* 0x0000001012037810 */ /* 0x000fc40007ffe1ff */
[----:B------:R-:W-:-:S04]  /*3770*/  LOP3.LUT R2, R2, 0xf, RZ, 0xc0, !PT ;  /* 0x0000000f02027812 */ /* 0x000fc800078ec0ff */
[----:B------:R-:W-:Y:S02]  /*3780*/  IADD3 R14, P1, P0, R2, R0, R25 ;  /* 0x00000000020e7210 */ /* 0x000fe4000783e019 */
[----:B------:R-:W-:Y:S02]  /*3790*/  LOP3.LUT R2, R3, 0xf, RZ, 0xc0, !PT ;  /* 0x0000000f03027812 */ /* 0x000fe400078ec0ff */
[----:B------:R-:W-:Y:S02]  /*37a0*/  IADD3 R3, -R17, 0x10, RZ ;  /* 0x0000001011037810 */ /* 0x000fe40007ffe1ff */
[----:B---3--:R-:W-:Y:S02]  /*37b0*/  IADD3.X R15, RZ, R16, R21, P1, P0 ;  /* 0x00000010ff0f7210 */ /* 0x008fe40000fe0415 */
[----:B------:R-:W-:Y:S02]  /*37c0*/  IADD3 R12, P1, P0, R2, R0, R26 ;  /* 0x00000000020c7210 */ /* 0x000fe4000783e01a */
[----:B------:R-:W-:-:S02]  /*37d0*/  LOP3.LUT R2, R3, 0xf, RZ, 0xc0, !PT ;  /* 0x0000000f03027812 */ /* 0x000fc400078ec0ff */
[----:B------:R-:W-:Y:S02]  /*37e0*/  IADD3.X R13, RZ, R16, R22, P1, P0 ;  /* 0x00000010ff0d7210 */ /* 0x000fe40000fe0416 */
[----:B------:R-:W-:-:S04]  /*37f0*/  IADD3 R2, P1, P0, R2, R0, R27 ;  /* 0x0000000002027210 */ /* 0x000fc8000783e01b */
[----:B------:R-:W-:Y:S02]  /*3800*/  IADD3.X R3, RZ, R16, R23, P1, P0 ;  /* 0x00000010ff037210 */ /* 0x000fe40000fe0417 */
[----:B------:R-:W-:Y:S02]  /*3810*/  ISETP.NE.U32.AND P0, PT, R19, RZ, PT ;  /* 0x000000ff1300720c */ /* 0x000fe40003f05070 */
[----:B------:R-:W-:-:S11]  /*3820*/  ISETP.NE.U32.AND P1, PT, R18, RZ, PT ;  /* 0x000000ff1200720c */ /* 0x000fd60003f25070 */
[----:B------:R-:W-:Y:S01]  /*3830*/  @!PT LDS RZ, [RZ] ;  /* 0x00000000fffff984 */ /* 0x000fe20000000800 */
[----:B------:R-:W-:Y:S01]  /*3840*/  @!PT LDS RZ, [RZ] ;  /* 0x00000000fffff984 */ /* 0x000fe20000000800 */
[----:B------:R-:W-:Y:S01]  /*3850*/  @!PT LDS RZ, [RZ] ;  /* 0x00000000fffff984 */ /* 0x000fe20000000800 */
[----:B------:R2:W-:Y:S01]  /*3860*/  LDGSTS.E.BYPASS.LTC128B.128.ZFILL [R188+0x7100], [R14.64], P0 ;  /* 0x071000000ebc7fae */ /* 0x0005e20008141d46 */
[----:B------:R-:W-:-:S03]  /*3870*/  ISETP.NE.U32.AND P0, PT, R17, RZ, PT ;  /* 0x000000ff1100720c */ /* 0x000fc60003f05070 */
[----:B------:R2:W-:Y:S10]  /*3880*/  LDGSTS.E.BYPASS.LTC128B.128.ZFILL [R188+0x9100], [R12.64], P1 ;  /* 0x091000000cbc7fae */ /* 0x0005f40008941d46 */
[----:B------:R2:W-:Y:S02]  /*3890*/  LDGSTS.E.BYPASS.LTC128B.128.ZFILL [R188+0xb100], [R2.64], P0 ;  /* 0x0b10000002bc7fae */ /* 0x0005e40008141d46 */
.L_x_1563:
[----:B------:R-:W-:Y:S05]  /*38a0*/  BSYNC B0 ;  /* 0x0000000000007941 */ /* 0x000fea0003800000 */
.L_x_1562:
[----:B--2---:R-:W-:Y:S01]  /*38b0*/  IMAD.MOV.U32 R2, RZ, RZ, 0x40 ;  /* 0x00000040ff027424 */ /* 0x004fe200078e00ff */
[----:B------:R-:W-:Y:S01]  /*38c0*/  LOP3.LUT P0, RZ, R162, 0x4, RZ, 0xc0, !PT ;  /* 0x00000004a2ff7812 */ /* 0x000fe2000780c0ff */
[----:B------:R-:W0:Y:S01]  /*38d0*/  LDGDEPBAR ;  /* 0x00000000000079af */ /* 0x000e220000000000 */
[----:B------:R-:W-:Y:S02]  /*38e0*/  WARPSYNC 0xffffffff ;  /* 0xffffffff00007948 */ /* 0x000fe40003800000 */
[----:B------:R-:W-:-:S04]  /*38f0*/  SEL R2, R2, 0xffffffc0, !P0 ;  /* 0xffffffc002027807 */ /* 0x000fc80004000000 */
[----:B------:R-:W-:Y:S01]  /*3900*/  IADD3 R0, R2, R169, R167 ;  /* 0x000000a902007210 */ /* 0x000fe20007ffe0a7 */
[----:B------:R-:W-:Y:S02]  /*3910*/  IMAD.IADD R2, R169, 0x1, R2 ;  /* 0x00000001a9027824 */ /* 0x000fe400078e0202 */
[C---:B---34-:R-:W-:Y:S01]  /*3920*/  HMMA.16816.F32 R12, R8.reuse, R32, RZ ;  /* 0x00000020080c723c */ /* 0x058fe200000018ff */
[----:B------:R-:W-:Y:S04]  /*3930*/  LDSM.16.M88.4 R20, [R166] ;  /* 0x00000000a614783b */ /* 0x000fe80000000200 */
[----:B------:R-:W2:Y:S03]  /*3940*/  LDSM.16.M88.4 R64, [R2] ;  /* 0x000000000240783b */ /* 0x000ea60000000200 */
[C---:B------:R-:W-:Y:S01]  /*3950*/  HMMA.16816.F32 R32, R8.reuse, R34, RZ ;  /* 0x000000220820723c */ /* 0x040fe200000018ff */
[----:B------:R-:W3:Y:S04]  /*3960*/  LDSM.16.M88.4 R72, [R2+0x1000] ;  /* 0x001000000248783b */ /* 0x000ee80000000200 */
[----:B------:R-:W4:Y:S03]  /*3970*/  LDSM.16.M88.4 R68, [R2+0x800] ;  /* 0x000800000244783b */ /* 0x000f260000000200 */
[----:B------:R-:W-:Y:S01]  /*3980*/  HMMA.16816.F32 R28, R8, R36, RZ ;  /* 0x00000024081c723c */ /* 0x000fe200000018ff */
[----:B------:R-:W5:Y:S04]  /*3990*/  LDSM.16.M88.4 R84, [R2+0x1800] ;  /* 0x001800000254783b */ /* 0x000f680000000200 */
[----:B------:R-:W-:Y:S03]  /*39a0*/  LDSM.16.M88.4 R16, [R165] ;  /* 0x00000000a510783b */ /* 0x000fe60000000200 */
[----:B-1----:R-:W-:Y:S01]  /*39b0*/  HMMA.16816.F32 R48, R4, R60, R12 ;  /* 0x0000003c0430723c */ /* 0x002fe2000000180c */
[----:B------:R-:W1:Y:S04]  /*39c0*/  LDSM.16.M88.4 R92, [R0] ;  /* 0x00000000005c783b */ /* 0x000e680000000200 */
[----:B------:R-:W-:Y:S03]  /*39d0*/  LDSM.16.M88.4 R100, [R169+0x2000] ;  /* 0x00200000a964783b */ /* 0x000fe60000000200 */
[C---:B------:R-:W-:Y:S01]  /*39e0*/  HMMA.16816.F32 R12, R8.reuse, R38, RZ ;  /* 0x00000026080c723c */ /* 0x040fe200000018ff */
[----:B------:R-:W-:Y:S07]  /*39f0*/  LDSM.16.M88.4 R96, [R24+0x2000] ;  /* 0x002000001860783b */ /* 0x000fee0000000200 */
[C---:B------:R-:W-:Y:S08]  /*3a00*/  HMMA.16816.F32 R36, R8.reuse, R40, RZ ;  /* 0x000000280824723c */ /* 0x040ff000000018ff */
[C---:B------:R-:W-:Y:S08]  /*3a10*/  HMMA.16816.F32 R40, R8.reuse, R42, RZ ;  /* 0x0000002a0828723c */ /* 0x040ff000000018ff */
[C---:B------:R-:W-:Y:S08]  /*3a20*/  HMMA.16816.F32 R44, R8.reuse, R56, RZ ;  /* 0x00000038082c723c */ /* 0x040ff000000018ff */
[----:B------:R-:W-:Y:S08]  /*3a30*/  HMMA.16816.F32 R56, R8, R58, RZ ;  /* 0x0000003a0838723c */ /* 0x000ff000000018ff */
[C---:B------:R-:W-:Y:S08]  /*3a40*/  HMMA.16816.F32 R60, R4.reuse, R62, R32 ;  /* 0x0000003e043c723c */ /* 0x040ff00000001820 */
[C---:B------:R-:W-:Y:S08]  /*3a50*/  HMMA.16816.F32 R52, R4.reuse, R76, R28 ;  /* 0x0000004c0434723c */ /* 0x040ff0000000181c */
[C---:B------:R-:W-:Y:S08]  /*3a60*/  HMMA.16816.F32 R28, R4.reuse, R80, R36 ;  /* 0x00000050041c723c */ /* 0x040ff00000001824 */
[C---:B------:R-:W-:Y:S01]  /*3a70*/  HMMA.16816.F32 R8, R4.reuse, R82, R40 ;  /* 0x000000520408723c */ /* 0x040fe20000001828 */
[----:B------:R-:W-:Y:S07]  /*3a80*/  LDSM.16.M88.4 R80, [R0+0x800] ;  /* 0x000800000050783b */ /* 0x000fee0000000200 */
[C---:B------:R-:W-:Y:S01]  /*3a90*/  HMMA.16816.F32 R32, R4.reuse, R78, R12 ;  /* 0x0000004e0420723c */ /* 0x040fe2000000180c */
[----:B------:R-:W1:Y:S04]  /*3aa0*/  LDSM.16.M88.4 R76, [R0+0x1000] ;  /* 0x00100000004c783b */ /* 0x000e680000000200 */
[----:B------:R-:W-:Y:S03]  /*3ab0*/  LDSM.16.M88.4 R12, [R163+0x4000] ;  /* 0x00400000a30c783b */ /* 0x000fe60000000200 */
[----:B------:R-:W-:Y:S08]  /*3ac0*/  HMMA.16816.F32 R36, R4, R88, R44 ;  /* 0x000000580424723c */ /* 0x000ff0000000182c */
[----:B--2---:R-:W-:Y:S08]  /*3ad0*/  HMMA.16816.F32 R44, R20, R64, R48 ;  /* 0x00000040142c723c */ /* 0x004ff00000001830 */
[----:B------:R-:W-:Y:S01]  /*3ae0*/  HMMA.16816.F32 R48, R4, R90, R56 ;  /* 0x0000005a0430723c */ /* 0x000fe20000001838 */
[----:B------:R-:W2:Y:S07]  /*3af0*/  LDSM.16.M88.4 R88, [R0+0x1800] ;  /* 0x001800000058783b */ /* 0x000eae0000000200 */
[C---:B------:R-:W-:Y:S01]  /*3b00*/  HMMA.16816.F32 R60, R20.reuse, R66, R60 ;  /* 0x00000042143c723c */ /* 0x040fe2000000183c */
[----:B------:R-:W-:Y:S07]  /*3b10*/  LDSM.16.M88.4 R64, [R169+0x3000] ;  /* 0x00300000a940783b */ /* 0x000fee0000000200 */
[C---:B---3--:R-:W-:Y:S08]  /*3b20*/  HMMA.16816.F32 R40, R20.reuse, R72, R28 ;  /* 0x000000481428723c */ /* 0x048ff0000000181c */
[C---:B----4-:R-:W-:Y:S08]  /*3b30*/  HMMA.16816.F32 R56, R20.reuse, R68, R52 ;  /* 0x000000441438723c */ /* 0x050ff00000001834 */
[C---:B------:R-:W-:Y:S01]  /*3b40*/  HMMA.16816.F32 R28, R20.reuse, R74, R8 ;  /* 0x0000004a141c723c */ /* 0x040fe20000001808 */
[----:B------:R-:W-:Y:S04]  /*3b50*/  LDSM.16.M88.4 R8, [R164+0x4000] ;  /* 0x00400000a408783b */ /* 0x000fe80000000200 */
[----:B------:R-:W-:Y:S03]  /*3b60*/  LDSM.16.M88.4 R72, [R24+0x3000] ;  /* 0x003000001848783b */ /* 0x000fe60000000200 */
[C---:B------:R-:W-:Y:S01]  /*3b70*/  HMMA.16816.F32 R52, R20.reuse, R70, R32 ;  /* 0x000000461434723c */ /* 0x040fe20000001820 */
[----:B------:R-:W-:Y:S07]  /*3b80*/  LDSM.16.M88.4 R68, [R169+0x2800] ;  /* 0x00280000a944783b */ /* 0x000fee0000000200 */
[----:B-----5:R-:W-:Y:S08]  /*3b90*/  HMMA.16816.F32 R4, R20, R84, R36 ;  /* 0x000000541404723c */ /* 0x020ff00000001824 */
[----:B-1----:R-:W-:Y:S08]  /*3ba0*/  HMMA.16816.F32 R32, R16, R92, R44 ;  /* 0x0000005c1020723c */ /* 0x002ff0000000182c */
[----:B------:R-:W-:Y:S01]  /*3bb0*/  HMMA.16816.F32 R36, R20, R86, R48 ;  /* 0x000000561424723c */ /* 0x000fe20000001830 */
[----:B------:R-:W1:Y:S07]  /*3bc0*/  LDSM.16.M88.4 R84, [R169+0x3800] ;  /* 0x00380000a954783b */ /* 0x000e6e0000000200 */
[C---:B------:R-:W-:Y:S01]  /*3bd0*/  HMMA.16816.F32 R60, R16.reuse, R94, R60 ;  /* 0x0000005e103c723c */ /* 0x040fe2000000183c */
[----:B------:R-:W-:Y:S07]  /*3be0*/  LDSM.16.M88.4 R92, [R2+0x2000] ;  /* 0x00200000025c783b */ /* 0x000fee0000000200 */
[C---:B------:R-:W-:Y:S08]  /*3bf0*/  HMMA.16816.F32 R44, R16.reuse, R76, R40 ;  /* 0x0000004c102c723c */ /* 0x040ff00000001828 */
[C---:B------:R-:W-:Y:S01]  /*3c00*/  HMMA.16816.F32 R40, R16.reuse, R78, R28 ;  /* 0x0000004e1028723c */ /* 0x040fe2000000181c */
[----:B------:R-:W-:Y:S07]  /*3c10*/  LDSM.16.M88.4 R76, [R24+0x2800] ;  /* 0x00280000184c783b */ /* 0x000fee0000000200 */
[C---:B--2---:R-:W-:Y:S01]  /*3c20*/  HMMA.16816.F32 R28, R16.reuse, R88, R4 ;  /* 0x00000058101c723c */ /* 0x044fe20000001804 */
[----:B------:R-:W-:Y:S07]  /*3c30*/  LDSM.16.M88.4 R4, [R166+0x4000] ;  /* 0x00400000a604783b */ /* 0x000fee0000000200 */
[----:B------:R-:W-:Y:S08]  /*3c40*/  HMMA.16816.F32 R56, R16, R80, R56 ;  /* 0x000000501038723c */ /* 0x000ff00000001838 */
[----:B------:R-:W-:Y:S08]  /*3c50*/  HMMA.16816.F32 R20, R12, R100, R32 ;  /* 0x000000640c14723c */ /* 0x000ff00000001820 */
[C---:B------:R-:W-:Y:S01]  /*3c60*/  HMMA.16816.F32 R48, R16.reuse, R82, R52 ;  /* 0x000000521030723c */ /* 0x040fe20000001834 */
[----:B------:R-:W2:Y:S07]  /*3c70*/  LDSM.16.M88.4 R80, [R24+0x3800] ;  /* 0x003800001850783b */ /* 0x000eae0000000200 */
[----:B------:R-:W-:Y:S01]  /*3c80*/  HMMA.16816.F32 R16, R16, R90, R36 ;  /* 0x0000005a1010723c */ /* 0x000fe20000001824 */
[----:B------:R-:W-:Y:S07]  /*3c90*/  LDSM.16.M88.4 R88, [R0+0x2000] ;  /* 0x002000000058783b */ /* 0x000fee0000000200 */
[C---:B------:R-:W-:Y:S08]  /*3ca0*/  HMMA.16816.F32 R60, R12.reuse, R102, R60 ;  /* 0x000000660c3c723c */ /* 0x040ff0000000183c */
[C---:B-1----:R-:W-:Y:S08]  /*3cb0*/  HMMA.16816.F32 R32, R12.reuse, R84, R28 ;  /* 0x000000540c20723c */ /* 0x042ff0000000181c */
[----:B------:R-:W-:Y:S08]  /*3cc0*/  HMMA.16816.F32 R52, R12, R68, R56 ;  /* 0x000000440c34723c */ /* 0x000ff00000001838 */
[----:B------:R-:W-:Y:S01]  /*3cd0*/  HMMA.16816.F32 R28, R8, R96, R20 ;  /* 0x00000060081c723c */ /* 0x000fe20000001814 */
[----:B------:R-:W-:Y:S07]  /*3ce0*/  LDSM.16.M88.4 R20, [R165+0x4000] ;  /* 0x00400000a514783b */ /* 0x000fee0000000200 */
[C---:B------:R-:W-:Y:S01]  /*3cf0*/  HMMA.16816.F32 R48, R12.reuse, R70, R48 ;  /* 0x000000460c30723c */ /* 0x040fe20000001830 */
[----:B------:R-:W1:Y:S07]  /*3d00*/  LDSM.16.M88.4 R68, [R2+0x2800] ;  /* 0x002800000244783b */ /* 0x000e6e0000000200 */
[C---:B------:R-:W-:Y:S08]  /*3d10*/  HMMA.16816.F32 R44, R12.reuse, R64, R44 ;  /* 0x000000400c2c723c */ /* 0x040ff0000000182c */
[C---:B------:R-:W-:Y:S01]  /*3d20*/  HMMA.16816.F32 R36, R12.reuse, R66, R40 ;  /* 0x000000420c24723c */ /* 0x040fe20000001828 */
[----:B------:R-:W3:Y:S07]  /*3d30*/  LDSM.16.M88.4 R64, [R2+0x3000] ;  /* 0x003000000240783b */ /* 0x000eee0000000200 */
[----:B------:R-:W-:Y:S01]  /*3d40*/  HMMA.16816.F32 R12, R12, R86, R16 ;  /* 0x000000560c0c723c */ /* 0x000fe20000001810 */
[----:B------:R-:W4:Y:S04]  /*3d50*/  LDSM.16.M88.4 R84, [R2+0x3800] ;  /* 0x003800000254783b */ /* 0x000f280000000200 */
[----:B------:R-:W-:Y:S03]  /*3d60*/  LDSM.16.M88.4 R16, [R163+0x8000] ;  /* 0x00800000a310783b */ /* 0x000fe60000000200 */
[C---:B------:R-:W-:Y:S08]  /*3d70*/  HMMA.16816.F32 R60, R8.reuse, R98, R60 ;  /* 0x00000062083c723c */ /* 0x040ff0000000183c */
[C---:B--2---:R-:W-:Y:S08]  /*3d80*/  HMMA.16816.F32 R40, R8.reuse, R80, R32 ;  /* 0x000000500828723c */ /* 0x044ff00000001820 */
[----:B------:R-:W-:Y:S08]  /*3d90*/  HMMA.16816.F32 R56, R8, R76, R52 ;  /* 0x0000004c0838723c */ /* 0x000ff00000001834 */
[----:B------:R-:W-:Y:S08]  /*3da0*/  HMMA.16816.F32 R32, R4, R92, R28 ;  /* 0x0000005c0420723c */ /* 0x000ff0000000181c */
[C---:B------:R-:W-:Y:S01]  /*3db0*/  HMMA.16816.F32 R52, R8.reuse, R78, R48 ;  /* 0x0000004e0834723c */ /* 0x040fe20000001830 */
[----:B------:R-:W-:Y:S07]  /*3dc0*/  LDSM.16.M88.4 R76, [R0+0x2800] ;  /* 0x00280000004c783b */ /* 0x000fee0000000200 */
[C---:B------:R-:W-:Y:S08]  /*3dd0*/  HMMA.16816.F32 R48, R8.reuse, R72, R44 ;  /* 0x000000480830723c */ /* 0x040ff0000000182c */
[C---:B------:R-:W-:Y:S01]  /*3de0*/  HMMA.16816.F32 R44, R8.reuse, R74, R36 ;  /* 0x0000004a082c723c */ /* 0x040fe20000001824 */
[----:B------:R-:W-:Y:S07]  /*3df0*/  LDSM.16.M88.4 R72, [R0+0x3800] ;  /* 0x003800000048783b */ /* 0x000fee0000000200 */
[----:B------:R-:W-:Y:S01]  /*3e00*/  HMMA.16816.F32 R8, R8, R82, R12 ;  /* 0x000000520808723c */ /* 0x000fe2000000180c */
[----:B------:R-:W2:Y:S04]  /*3e10*/  LDSM.16.M88.4 R80, [R169+0x4000] ;  /* 0x00400000a950783b */ /* 0x000ea80000000200 */
[----:B------:R-:W-:Y:S03]  /*3e20*/  LDSM.16.M88.4 R12, [R164+0x8000] ;  /* 0x00800000a40c783b */ /* 0x000fe60000000200 */
[C---:B------:R-:W-:Y:S01]  /*3e30*/  HMMA.16816.F32 R28, R4.reuse, R94, R60 ;  /* 0x0000005e041c723c */ /* 0x040fe2000000183c */
[----:B------:R-:W-:Y:S07]  /*3e40*/  LDSM.16.M88.4 R60, [R2+0x4000] ;  /* 0x00400000023c783b */ /* 0x000fee0000000200 */
[----:B-1----:R-:W-:Y:S08]  /*3e50*/  HMMA.16816.F32 R36, R4, R68, R56 ;  /* 0x000000440424723c */ /* 0x002ff00000001838 */
[----:B------:R-:W-:Y:S08]  /*3e60*/  HMMA.16816.F32 R32, R20, R88, R32 ;  /* 0x000000581420723c */ /* 0x000ff00000001820 */
[C---:B------:R-:W-:Y:S01]  /*3e70*/  HMMA.16816.F32 R56, R4.reuse, R70, R52 ;  /* 0x000000460438723c */ /* 0x040fe20000001834 */
[----:B------:R-:W-:Y:S07]  /*3e80*/  LDSM.16.M88.4 R52, [R169+0x4800] ;  /* 0x00480000a934783b */ /* 0x000fee0000000200 */
[C---:B---3--:R-:W-:Y:S08]  /*3e90*/  HMMA.16816.F32 R68, R4.reuse, R64, R48 ;  /* 0x000000400444723c */ /* 0x048ff00000001830 */
[C---:B------:R-:W-:Y:S01]  /*3ea0*/  HMMA.16816.F32 R48, R4.reuse, R66, R44 ;  /* 0x000000420430723c */ /* 0x040fe2000000182c */
[----:B------:R-:W-:Y:S07]  /*3eb0*/  LDSM.16.M88.4 R44, [R24+0x4000] ;  /* 0x00400000182c783b */ /* 0x000fee0000000200 */
[----:B----4-:R-:W-:Y:S01]  /*3ec0*/  HMMA.16816.F32 R64, R4, R84, R40 ;  /* 0x000000540440723c */ /* 0x010fe20000001828 */
[----:B------:R-:W1:Y:S07]  /*3ed0*/  LDSM.16.M88.4 R40, [R0+0x3000] ;  /* 0x003000000028783b */ /* 0x000e6e0000000200 */
[----:B------:R-:W-:Y:S08]  /*3ee0*/  HMMA.16816.F32 R28, R20, R90, R28 ;  /* 0x0000005a141c723c */ /* 0x000ff0000000181c */
[----:B------:R-:W-:Y:S01]  /*3ef0*/  HMMA.16816.F32 R84, R4, R86, R8 ;  /* 0x000000560454723c */ /* 0x000fe20000001808 */
[----:B------:R-:W3:Y:S07]  /*3f00*/  LDSM.16.M88.4 R8, [R166+0x8000] ;  /* 0x00800000a608783b */ /* 0x000eee0000000200 */
[----:B--2---:R-:W-:Y:S08]  /*3f10*/  HMMA.16816.F32 R4, R16, R80, R32 ;  /* 0x000000501004723c */ /* 0x004ff00000001820 */
[----:B------:R-:W-:Y:S08]  /*3f20*/  HMMA.16816.F32 R36, R20, R76, R36 ;  /* 0x0000004c1424723c */ /* 0x000ff00000001824 */
[----:B------:R-:W-:Y:S01]  /*3f30*/  HMMA.16816.F32 R32, R16, R82, R28 ;  /* 0x000000521020723c */ /* 0x000fe2000000181c */
[----:B------:R-:W-:Y:S07]  /*3f40*/  LDSM.16.M88.4 R80, [R169+0x5800] ;  /* 0x00580000a950783b */ /* 0x000fee0000000200 */
[----:B-1----:R-:W-:Y:S01]  /*3f50*/  HMMA.16816.F32 R92, R20, R40, R68 ;  /* 0x00000028145c723c */ /* 0x002fe20000001844 */
[----:B------:R-:W1:Y:S07]  /*3f60*/  LDSM.16.M88.4 R68, [R24+0x4800] ;  /* 0x004800001844783b */ /* 0x000e6e0000000200 */
[----:B------:R-:W-:Y:S01]  /*3f70*/  HMMA.16816.F32 R28, R12, R44, R4 ;  /* 0x0000002c0c1c723c */ /* 0x000fe20000001804 */
[----:B------:R-:W-:Y:S07]  /*3f80*/  LDSM.16.M88.4 R4, [R165+0x8000] ;  /* 0x00800000a504783b */ /* 0x000fee0000000200 */
[C---:B------:R-:W-:Y:S01]  /*3f90*/  HMMA.16816.F32 R96, R20.reuse, R72, R64 ;  /* 0x000000481460723c */ /* 0x040fe20000001840 */
[----:B------:R-:W2:Y:S07]  /*3fa0*/  LDSM.16.M88.4 R64, [R0+0x4000] ;  /* 0x004000000040783b */ /* 0x000eae0000000200 */
[----:B------:R-:W-:Y:S01]  /*3fb0*/  HMMA.16816.F32 R56, R20, R78, R56 ;  /* 0x0000004e1438723c */ /* 0x000fe20000001838 */
[----:B------:R-:W-:Y:S07]  /*3fc0*/  LDSM.16.M88.4 R76, [R24+0x5000] ;  /* 0x00500000184c783b */ /* 0x000fee0000000200 */
[----:B------:R-:W-:Y:S08]  /*3fd0*/  HMMA.16816.F32 R36, R16, R52, R36 ;  /* 0x000000341024723c */ /* 0x000ff00000001824 */
[----:B------:R-:W-:Y:S01]  /*3fe0*/  HMMA.16816.F32 R88, R20, R42, R48 ;  /* 0x0000002a1458723c */ /* 0x000fe20000001830 */
[----:B------:R-:W4:Y:S07]  /*3ff0*/  LDSM.16.M88.4 R48, [R169+0x5000] ;  /* 0x00500000a930783b */ /* 0x000f2e0000000200 */
[----:B------:R-:W-:Y:S08]  /*4000*/  HMMA.16816.F32 R32, R12, R46, R32 ;  /* 0x0000002e0c20723c */ /* 0x000ff00000001820 */
[----:B---3--:R-:W-:Y:S08]  /*4010*/  HMMA.16816.F32 R28, R8, R60, R28 ;  /* 0x0000003c081c723c */ /* 0x008ff0000000181c */
[----:B------:R-:W-:Y:S01]  /*4020*/  HMMA.16816.F32 R44, R16, R54, R56 ;  /* 0x00000036102c723c */ /* 0x000fe20000001838 */
[----:B------:R-:W3:Y:S07]  /*4030*/  LDSM.16.M88.4 R56, [R2+0x4800] ;  /* 0x004800000238783b */ /* 0x000eee0000000200 */
[----:B-1----:R-:W-:Y:S08]  /*4040*/  HMMA.16816.F32 R40, R12, R68, R36 ;  /* 0x000000440c28723c */ /* 0x002ff00000001824 */
[----:B------:R-:W-:Y:S08]  /*4050*/  HMMA.16816.F32 R36, R8, R62, R32 ;  /* 0x0000003e0824723c */ /* 0x000ff00000001820 */
[----:B--2---:R-:W-:Y:S08]  /*4060*/  HMMA.16816.F32 R52, R4, R64, R28 ;  /* 0x000000400434723c */ /* 0x004ff0000000181c */
[----:B----4-:R-:W-:Y:S08]  /*4070*/  HMMA.16816.F32 R32, R16, R48, R92 ;  /* 0x000000301020723c */ /* 0x010ff0000000185c */
[----:B------:R-:W-:Y:S01]  /*4080*/  HMMA.16816.F32 R60, R20, R74, R84 ;  /* 0x0000004a143c723c */ /* 0x000fe20000001854 */
[----:B------:R-:W1:Y:S07]  /*4090*/  LDSM.16.M88.4 R84, [R0+0x4800] ;  /* 0x004800000054783b */ /* 0x000e6e0000000200 */
[----:B------:R-:W-:Y:S01]  /*40a0*/  HMMA.16816.F32 R28, R12, R70, R44 ;  /* 0x000000460c1c723c */ /* 0x000fe2000000182c */
[----:B------:R-:W-:Y:S01]  /*40b0*/  FMUL.FTZ R3, R52, c[0x0][0x320] ;  /* 0x0000c80034037a20 */ /* 0x000fe20000410000 */
[----:B------:R-:W-:Y:S06]  /*40c0*/  LDSM.16.M88.4 R44, [R2+0x5800] ;  /* 0x00580000022c783b */ /* 0x000fec0000000200 */
[----:B------:R-:W-:Y:S01]  /*40d0*/  HMMA.16816.F32 R36, R4, R66, R36 ;  /* 0x000000420424723c */ /* 0x000fe20000001824 */
[----:B------:R-:W2:Y:S07]  /*40e0*/  LDSM.16.M88.4 R64, [R2+0x5000] ;  /* 0x005000000240783b */ /* 0x000eae0000000200 */
[----:B------:R-:W-:Y:S01]  /*40f0*/  HMMA.16816.F32 R72, R16, R50, R88 ;  /* 0x000000321048723c */ /* 0x000fe20000001858 */
[----:B------:R4:W-:Y:S01]  /*4100*/  MUFU.TANH R88, R3 ;  /* 0x0000000300587308 */ /* 0x0009e20000002400 */
[----:B------:R2:W5:Y:S06]  /*4110*/  LDSM.16.M88.4 R48, [R24+0x5800] ;  /* 0x005800001830783b */ /* 0x00056c0000000200 */
[----:B---3--:R-:W-:Y:S08]  /*4120*/  HMMA.16816.F32 R20, R8, R56, R40 ;  /* 0x000000380814723c */ /* 0x008ff00000001828 */
[----:B------:R-:W-:Y:S01]  /*4130*/  HMMA.16816.F32 R68, R16, R80, R96 ;  /* 0x000000501044723c */ /* 0x000fe20000001860 */
[----:B----4-:R-:W-:-:S04]  /*4140*/  FMUL.FTZ R3, R53, c[0x0][0x320] ;  /* 0x0000c80035037a20 */ /* 0x010fc80000410000 */
[----:B------:R3:W-:Y:S03]  /*4150*/  MUFU.TANH R81, R3 ;  /* 0x0000000300517308 */ /* 0x0007e60000002400 */
[----:B------:R-:W-:Y:S08]  /*4160*/  HMMA.16816.F32 R32, R12, R76, R32 ;  /* 0x0000004c0c20723c */ /* 0x000ff00000001820 */
[----:B------:R-:W-:Y:S01]  /*4170*/  HMMA.16816.F32 R28, R8, R58, R28 ;  /* 0x0000003a081c723c */ /* 0x000fe2000000181c */
[----:B---3--:R-:W-:-:S07]  /*4180*/  FMUL.FTZ R3, R54, c[0x0][0x320] ;  /* 0x0000c80036037a20 */ /* 0x008fce0000410000 */
[----:B-1----:R-:W-:Y:S01]  /*4190*/  HMMA.16816.F32 R40, R4, R84, R20 ;  /* 0x000000540428723c */ /* 0x002fe20000001814 */
[----:B------:R1:W3:Y:S07]  /*41a0*/  MUFU.TANH R80, R3 ;  /* 0x0000000300507308 */ /* 0x0002ee0000002400 */
[----:B------:R-:W-:Y:S08]  /*41b0*/  HMMA.16816.F32 R16, R16, R82, R60 ;  /* 0x000000521010723c */ /* 0x000ff0000000183c */
[----:B------:R-:W-:Y:S01]  /*41c0*/  HMMA.16816.F32 R20, R12, R78, R72 ;  /* 0x0000004e0c14723c */ /* 0x000fe20000001848 */
[----:B-1----:R-:W-:-:S02]  /*41d0*/  FMUL.FTZ R3, R55, c[0x0][0x320] ;  /* 0x0000c80037037a20 */ /* 0x002fc40000410000 */
[----:B------:R-:W1:Y:S02]  /*41e0*/  LDSM.16.M88.4 R52, [R0+0x5000] ;  /* 0x005000000034783b */ /* 0x000e640000000200 */
[----:B------:R4:W1:Y:S03]  /*41f0*/  MUFU.TANH R77, R3 ;  /* 0x00000003004d7308 */ /* 0x0008660000002400 */
[----:B--2---:R-:W-:Y:S01]  /*4200*/  HMMA.16816.F32 R24, R8, R64, R32 ;  /* 0x000000400818723c */ /* 0x004fe20000001820 */
[----:B------:R-:W-:-:S04]  /*4210*/  FMUL.FTZ R2, R40, c[0x0][0x320] ;  /* 0x0000c80028027a20 */ /* 0x000fc80000410000 */
[----:B------:R2:W-:Y:S03]  /*4220*/  MUFU.TANH R56, R2 ;  /* 0x0000000200387308 */ /* 0x0005e60000002400 */
[----:B-----5:R-:W-:Y:S01]  /*4230*/  HMMA.16816.F32 R32, R12, R48, R68 ;  /* 0x000000300c20723c */ /* 0x020fe20000001844 */
[----:B----4-:R-:W-:-:S07]  /*4240*/  FMUL.FTZ R3, R36, c[0x0][0x320] ;  /* 0x0000c80024037a20 */ /* 0x010fce0000410000 */
[----:B------:R-:W-:Y:S01]  /*4250*/  HMMA.16816.F32 R12, R12, R50, R16 ;  /* 0x000000320c0c723c */ /* 0x000fe20000001810 */
[----:B------:R4:W5:Y:S01]  /*4260*/  MUFU.TANH R76, R3 ;  /* 0x00000003004c7308 */ /* 0x0009620000002400 */
[----:B--2---:R-:W-:-:S06]  /*4270*/  FMUL.FTZ R2, R41, c[0x0][0x320] ;  /* 0x0000c80029027a20 */ /* 0x004fcc0000410000 */
[C---:B------:R-:W-:Y:S01]  /*4280*/  HMMA.16816.F32 R16, R8.reuse, R66, R20 ;  /* 0x000000420810723c */ /* 0x040fe20000001814 */
[----:B------:R2:W-:Y:S07]  /*4290*/  MUFU.TANH R49, R2 ;  /* 0x0000000200317308 */ /* 0x0005ee0000002400 */
[----:B------:R-:W-:Y:S01]  /*42a0*/  HMMA.16816.F32 R20, R8, R44, R32 ;  /* 0x0000002c0814723c */ /* 0x000fe20000001820 */
[----:B----4-:R-:W-:-:S04]  /*42b0*/  FMUL.FTZ R3, R37, c[0x0][0x320] ;  /* 0x0000c80025037a20 */ /* 0x010fc80000410000 */
[----:B------:R4:W-:Y:S03]  /*42c0*/  MUFU.TANH R59, R3 ;  /* 0x00000003003b7308 */ /* 0x0009e60000002400 */
[----:B-1----:R-:W-:Y:S01]  /*42d0*/  HMMA.16816.F32 R24, R4, R52, R24 ;  /* 0x000000340418723c */ /* 0x002fe20000001818 */
[----:B--2---:R-:W-:-:S04]  /*42e0*/  FMUL.FTZ R2, R42, c[0x0][0x320] ;  /* 0x0000c8002a027a20 */ /* 0x004fc80000410000 */
[----:B------:R1:W-:Y:S03]  /*42f0*/  MUFU.TANH R48, R2 ;  /* 0x0000000200307308 */ /* 0x0003e60000002400 */
[----:B------:R-:W-:Y:S01]  /*4300*/  HMMA.16816.F32 R8, R8, R46, R12 ;  /* 0x0000002e0808723c */ /* 0x000fe2000000180c */
[----:B----4-:R-:W-:-:S07]  /*4310*/  FMUL.FTZ R3, R38, c[0x0][0x320] ;  /* 0x0000c80026037a20 */ /* 0x010fce0000410000 */
[----:B------:R-:W-:Y:S01]  /*4320*/  HMMA.16816.F32 R12, R4, R54, R16 ;  /* 0x00000036040c723c */ /* 0x000fe20000001810 */
[----:B------:R2:W4:Y:S01]  /*4330*/  MUFU.TANH R58, R3 ;  /* 0x00000003003a7308 */ /* 0x0005220000002400 */
[----:B-1----:R-:W-:-:S07]  /*4340*/  FMUL.FTZ R2, R43, c[0x0][0x320] ;  /* 0x0000c8002b027a20 */ /* 0x002fce0000410000 */
[----:B------:R1:W-:Y:S01]  /*4350*/  MUFU.TANH R40, R2 ;  /* 0x0000000200287308 */ /* 0x0003e20000002400 */
[----:B--2---:R-:W-:Y:S02]  /*4360*/  FMUL.FTZ R3, R39, c[0x0][0x320] ;  /* 0x0000c80027037a20 */ /* 0x004fe40000410000 */
[----:B------:R-:W-:Y:S01]  /*4370*/  HMMA.16816.F32 R36, R4, R86, R28 ;  /* 0x000000560424723c */ /* 0x000fe2000000181c */
[----:B------:R2:W3:Y:S04]  /*4380*/  LDSM.16.M88.4 R28, [R0+0x5800] ;  /* 0x00580000001c783b */ /* 0x0004e80000000200 */
[----:B------:R-:W2:Y:S07]  /*4390*/  MUFU.TANH R57, R3 ;  /* 0x0000000300397308 */ /* 0x000eae0000002400 */
[----:B-1----:R-:W-:Y:S11]  /*43a0*/  FMUL.FTZ R2, R15, c[0x0][0x320] ;  /* 0x0000c8000f027a20 */ /* 0x002ff60000410000 */
[----:B------:R-:W-:Y:S01]  /*43b0*/  @!UPT UIADD3 URZ, URZ, URZ, URZ ;  /* 0x0000003f3f3ff290 */ /* 0x000fe2000fffe03f */
[----:B--2---:R-:W-:-:S04]  /*43c0*/  FMUL.FTZ R0, R36, c[0x0][0x320] ;  /* 0x0000c80024007a20 */ /* 0x004fc80000410000 */
[----:B------:R1:W2:Y:S01]  /*43d0*/  MUFU.TANH R42, R0 ;  /* 0x00000000002a7308 */ /* 0x0002a20000002400 */
[----:B---3--:R-:W-:Y:S01]  /*43e0*/  HMMA.16816.F32 R16, R4, R28, R20 ;  /* 0x0000001c0410723c */ /* 0x008fe20000001814 */
[----:B-1----:R-:W-:-:S06]  /*43f0*/  FMUL.FTZ R0, R37, c[0x0][0x320] ;  /* 0x0000c80025007a20 */ /* 0x002fcc0000410000 */
[----:B------:R1:W-:Y:S01]  /*4400*/  MUFU.TANH R41, R0 ;  /* 0x0000000000297308 */ /* 0x0003e20000002400 */
[----:B------:R-:W-:Y:S01]  /*4410*/  HMMA.16816.F32 R4, R4, R30, R8 ;  /* 0x0000001e0404723c */ /* 0x000fe20000001808 */
[----:B-1----:R-:W-:Y:S11]  /*4420*/  FMUL.FTZ R0, R38, c[0x0][0x320] ;  /* 0x0000c80026007a20 */ /* 0x002ff60000410000 */
[----:B------:R-:W-:Y:S04]  /*4430*/  @!UPT UIADD3 URZ, URZ, URZ, URZ ;  /* 0x0000003f3f3ff290 */ /* 0x000fe8000fffe03f */
[----:B------:R-:W-:Y:S01]  /*4440*/  FMUL.FTZ R8, R16, c[0x0][0x320] ;  /* 0x0000c80010087a20 */ /* 0x000fe20000410000 */
[----:B------:R1:W3:Y:S01]  /*4450*/  MUFU.TANH R37, R0 ;  /* 0x0000000000257308 */ /* 0x0002e20000002400 */
[----:B------:R-:W-:Y:S02]  /*4460*/  FMUL.FTZ R3, R18, c[0x0][0x320] ;  /* 0x0000c80012037a20 */ /* 0x000fe40000410000 */
[----:B------:R-:W-:-:S04]  /*4470*/  FMUL.FTZ R9, R17, c[0x0][0x320] ;  /* 0x0000c80011097a20 */ /* 0x000fc80000410000 */
[----:B------:R-:W-:Y:S02]  /*4480*/  FMUL.FTZ R5, R5, c[0x0][0x320] ;  /* 0x0000c80005057a20 */ /* 0x000fe40000410000 */
[----:B------:R-:W-:Y:S01]  /*4490*/  FMUL.FTZ R4, R4, c[0x0][0x320] ;  /* 0x0000c80004047a20 */ /* 0x000fe20000410000 */
[----:B------:R-:W-:Y:S01]  /*44a0*/  MUFU.TANH R28, R9 ;  /* 0x00000009001c7308 */ /* 0x000fe20000002400 */
[----:B-1----:R-:W-:-:S07]  /*44b0*/  FMUL.FTZ R0, R39, c[0x0][0x320] ;  /* 0x0000c80027007a20 */ /* 0x002fce0000410000 */
[----:B------:R-:W-:Y:S08]  /*44c0*/  MUFU.TANH R16, R4 ;  /* 0x0000000400107308 */ /* 0x000ff00000002400 */
[----:B------:R1:W1:Y:S02]  /*44d0*/  MUFU.TANH R36, R0 ;  /* 0x0000000000247308 */ /* 0x0002640000002400 */
[----:B-1----:R-:W-:-:S06]  /*44e0*/  FMUL.FTZ R0, R24, c[0x0][0x320] ;  /* 0x0000c80018007a20 */ /* 0x002fcc0000410000 */
[----:B------:R-:W-:Y:S08]  /*44f0*/  MUFU.TANH R24, R8 ;  /* 0x0000000800187308 */ /* 0x000ff00000002400 */
[----:B------:R1:W1:Y:S02]  /*4500*/  MUFU.TANH R34, R0 ;  /* 0x0000000000227308 */ /* 0x0002640000002400 */
[----:B-1----:R-:W-:-:S06]  /*4510*/  FMUL.FTZ R0, R25, c[0x0][0x320] ;  /* 0x0000c80019007a20 */ /* 0x002fcc0000410000 */
[----:B------:R1:W-:Y:S02]  /*4520*/  MUFU.TANH R35, R0 ;  /* 0x0000000000237308 */ /* 0x0003e40000002400 */
[----:B-1----:R-:W-:Y:S02]  /*4530*/  FMUL.FTZ R0, R26, c[0x0][0x320] ;  /* 0x0000c8001a007a20 */ /* 0x002fe40000410000 */
[----:B------:R-:W-:-:S04]  /*4540*/  FMUL.FTZ R26, R7, c[0x0][0x320] ;  /* 0x0000c800071a7a20 */ /* 0x000fc80000410000 */
[----:B------:R1:W1:Y:S08]  /*4550*/  MUFU.TANH R33, R0 ;  /* 0x0000000000217308 */ /* 0x0002700000002400 */
[----:B------:R-:W-:Y:S01]  /*4560*/  MUFU.TANH R4, R26 ;  /* 0x0000001a00047308 */ /* 0x000fe20000002400 */
[----:B-1----:R-:W-:-:S07]  /*4570*/  FMUL.FTZ R0, R27, c[0x0][0x320] ;  /* 0x0000c8001b007a20 */ /* 0x002fce0000410000 */
[----:B------:R1:W-:Y:S08]  /*4580*/  MUFU.TANH R27, R2 ;  /* 0x00000002001b7308 */ /* 0x0003f00000002400 */
[----:B------:R2:W2:Y:S01]  /*4590*/  MUFU.TANH R32, R0 ;  /* 0x0000000000207308 */ /* 0x0004a20000002400 */
[----:B-1----:R-:W-:-:S07]  /*45a0*/  FMUL.FTZ R2, R19, c[0x0][0x320] ;  /* 0x0000c80013027a20 */ /* 0x002fce0000410000 */
[----:B------:R-:W-:Y:S01]  /*45b0*/  MUFU.TANH R15, R2 ;  /* 0x00000002000f7308 */ /* 0x000fe20000002400 */
[----:B--2---:R-:W-:-:S07]  /*45c0*/  FMUL.FTZ R0, R12, c[0x0][0x320] ;  /* 0x0000c8000c007a20 */ /* 0x004fce0000410000 */
[----:B------:R1:W2:Y:S08]  /*45d0*/  MUFU.TANH R29, R0 ;  /* 0x00000000001d7308 */ /* 0x0002b00000002400 */
[----:B------:R-:W-:Y:S01]  /*45e0*/  MUFU.TANH R12, R5 ;  /* 0x00000005000c7308 */ /* 0x000fe20000002400 */
[----:B-1----:R-:W-:Y:S02]  /*45f0*/  FMUL.FTZ R0, R13, c[0x0][0x320] ;  /* 0x0000c8000d007a20 */ /* 0x002fe40000410000 */
[----:B------:R-:W-:-:S05]  /*4600*/  FMUL.FTZ R13, R6, c[0x0][0x320] ;  /* 0x0000c800060d7a20 */ /* 0x000fca0000410000 */
[----:B------:R1:W-:Y:S08]  /*4610*/  MUFU.TANH R30, R0 ;  /* 0x00000000001e7308 */ /* 0x0003f00000002400 */
[----:B------:R-:W-:Y:S01]  /*4620*/  MUFU.TANH R5, R13 ;  /* 0x0000000d00057308 */ /* 0x000fe20000002400 */
[----:B-1----:R-:W-:-:S07]  /*4630*/  FMUL.FTZ R0, R14, c[0x0][0x320] ;  /* 0x0000c8000e007a20 */ /* 0x002fce0000410000 */
[----:B------:R-:W-:Y:S08]  /*4640*/  MUFU.TANH R14, R3 ;  /* 0x00000003000e7308 */ /* 0x000ff00000002400 */
[----:B------:R1:W1:Y:S02]  /*4650*/  MUFU.TANH R25, R0 ;  /* 0x0000000000197308 */ /* 0x0002640000002400 */
[----:B-1----:R-:W-:-:S05]  /*4660*/  IMAD.IADD R0, R104, 0x1, -R220 ;  /* 0x0000000168007824 */ /* 0x002fca00078e0adc */
[C---:B------:R-:W-:Y:S02]  /*4670*/  ISETP.GT.AND P0, PT, R0.reuse, RZ, PT ;  /* 0x000000ff0000720c */ /* 0x040fe40003f04270 */
[----:B------:R-:W-:Y:S02]  /*4680*/  ISETP.GT.AND P1, PT, R0, 0x1, PT ;  /* 0x000000010000780c */ /* 0x000fe40003f24270 */
[----:B------:R-:W-:Y:S02]  /*4690*/  FSEL R10, R80, -INF , P0 ;  /* 0xff800000500a7808 */ /* 0x000fe40000000000 */
[----:B------:R-:W-:Y:S02]  /*46a0*/  FSEL R6, R88, -INF , P0 ;  /* 0xff80000058067808 */ /* 0x000fe40000000000 */
[----:B------:R-:W-:Y:S02]  /*46b0*/  ISETP.GT.AND P0, PT, R0, 0x8, PT ;  /* 0x000000080000780c */ /* 0x000fe40003f04270 */
[----:B------:R-:W-:-:S02]  /*46c0*/  FSEL R7, R81, -INF , P1 ;  /* 0xff80000051077808 */ /* 0x000fc40000800000 */
[----:B------:R-:W-:Y:S02]  /*46d0*/  FSEL R11, R77, -INF , P1 ;  /* 0xff8000004d0b7808 */ /* 0x000fe40000800000 */
[----:B------:R-:W-:Y:S02]  /*46e0*/  ISETP.GT.AND P1, PT, R0, 0x9, PT ;  /* 0x000000090000780c */ /* 0x000fe40003f24270 */
[----:B-----5:R-:W-:Y:S02]  /*46f0*/  FSEL R8, R76, -INF , P0 ;  /* 0xff8000004c087808 */ /* 0x020fe40000000000 */
[----:B------:R-:W-:Y:S02]  /*4700*/  FMNMX.FTZ R2, R6, R7, !PT ;  /* 0x0000000706027209 */ /* 0x000fe40007810000 */
[----:B----4-:R-:W-:Y:S02]  /*4710*/  FSEL R17, R58, -INF , P0 ;  /* 0xff8000003a117808 */ /* 0x010fe40000000000 */
        /* <DEDUP_REMOVED lines=19> */
[----:B---3--:R-:W-:Y:S02]  /*4850*/  FSEL R48, R37, -INF , P0 ;  /* 0xff80000025307808 */ /* 0x008fe40000000000 */
        /* <DEDUP_REMOVED lines=17> */
[----:B--2---:R-:W-:Y:S02]  /*4970*/  FSEL R69, R29, -INF , P0 ;  /* 0xff8000001d457808 */ /* 0x004fe40000000000 */
        /* <DEDUP_REMOVED lines=14> */
[----:B------:R-:W-:Y:S02]  /*4a60*/  ISETP.GT.AND P0, PT, R0, 0x39, PT ;  /* 0x000000390000780c */ /* 0x000fe40003f04270 */
[----:B------:R-:W-:Y:S02]  /*4a70*/  FMNMX.FTZ R0, R68, R2, !PT ;  /* 0x0000000244007209 */ /* 0x000fe40007810000 */
[----:B------:R-:W-:-:S02]  /*4a80*/  FSEL R152, R15, -INF , P2 ;  /* 0xff8000000f987808 */ /* 0x000fc40001000000 */
[----:B------:R-:W-:Y:S02]  /*4a90*/  FSEL R66, R28, -INF , P2 ;  /* 0xff8000001c427808 */ /* 0x000fe40001000000 */
        /* <DEDUP_REMOVED lines=9> */
[----:B------:R-:W-:Y:S02]  /*4b30*/  FMNMX.FTZ R0, R64, R0, !PT ;  /* 0x0000000040007209 */ /* 0x000fe40007810000 */
[----:B------:R-:W-:Y:S01]  /*4b40*/  FMNMX.FTZ R5, R102, R2, !PT ;  /* 0x0000000266057209 */ /* 0x000fe20007810000 */
[----:B------:R-:W-:Y:S05]  /*4b50*/  @!PT BRA `(.L_x_1566) ;  /* 0x00009d600000f947 */ /* 0x000fea0003800000 */
[----:B------:R1:W2:Y:S02]  /*4b60*/  SHFL.BFLY PT, R2, R0, 0x2, 0x1f ;  /* 0x0c401f0000027f89 */ /* 0x0002a400000e0000 */
.L_x_1656:
[----:B------:R-:W3:Y:S01]  /*4b70*/  LDL R158, [R1] ;  /* 0x00000000019e7983 */ /* 0x000ee20000100800 */
[----:B-12---:R-:W-:Y:S01]  /*4b80*/  FMNMX.FTZ R0, R0, R2, !PT ;  /* 0x0000000200007209 */ /* 0x006fe20007810000 */
[----:B------:R-:W-:-:S04]  /*4b90*/  DEPBAR.LE SB0, 0x2 ;  /* 0x000080800000791a */ /* 0x000fc80000000000 */
[----:B------:R-:W1:Y:S01]  /*4ba0*/  SHFL.BFLY PT, R4, R5, 0x2, 0x1f ;  /* 0x0c401f0005047f89 */ /* 0x000e6200000e0000 */
[----:B------:R-:W-:Y:S03]  /*4bb0*/  BSSY B0, `(.L_x_1567) ;  /* 0x0000161000007945 */ /* 0x000fe60003800000 */
[----:B------:R-:W2:Y:S04]  /*4bc0*/  SHFL.BFLY PT, R3, R0, 0x1, 0x1f ;  /* 0x0c201f0000037f89 */ /* 0x000ea800000e0000 */
[----:B------:R-:W-:Y:S01]  /*4bd0*/  BAR.SYNC.DEFER_BLOCKING 0x0 ;  /* 0x0000000000007b1d */ /* 0x000fe20000010000 */
[----:B-1----:R-:W-:Y:S02]  /*4be0*/  FMNMX.FTZ R2, R5, R4, !PT ;  /* 0x0000000405027209 */ /* 0x002fe40007810000 */
[----:B--2---:R-:W-:-:S03]  /*4bf0*/  FMNMX.FTZ R101, R0, R3, !PT ;  /* 0x0000000300657209 */ /* 0x004fc60007810000 */
[----:B------:R-:W1:Y:S01]  /*4c00*/  SHFL.BFLY PT, R4, R2, 0x1, 0x1f ;  /* 0x0c201f0002047f89 */ /* 0x000e6200000e0000 */
[C---:B------:R-:W-:Y:S01]  /*4c10*/  FSETP.NEU.FTZ.AND P0, PT, R101.reuse, -INF , PT ;  /* 0xff8000006500780b */ /* 0x040fe20003f1d000 */
[----:B------:R-:W-:Y:S02]  /*4c20*/  FMUL.FTZ R0, R101, c[0x0][0x2d0] ;  /* 0x0000b40065007a20 */ /* 0x000fe40000410000 */
[----:B------:R-:W-:Y:S03]  /*4c30*/  LDSM.16.MT88.4 R12, [R170] ;  /* 0x00000000aa0c783b */ /* 0x000fe60000004200 */
[----:B------:R-:W-:Y:S01]  /*4c40*/  FSEL R0, R0, RZ, P0 ;  /* 0x000000ff00007208 */ /* 0x000fe20000000000 */
[----:B------:R-:W-:Y:S04]  /*4c50*/  LDSM.16.MT88.4 R36, [R171] ;  /* 0x00000000ab24783b */ /* 0x000fe80000004200 */
[----:B------:R-:W-:Y:S01]  /*4c60*/  FFMA.FTZ R3, R6, c[0x0][0x2d0], -R0 ;  /* 0x0000b40006037a23 */ /* 0x000fe20000010800 */
[----:B------:R-:W-:Y:S03]  /*4c70*/  LDSM.16.MT88.4 R28, [R208+0x800] ;  /* 0x00080000d01c783b */ /* 0x000fe60000004200 */
[----:B------:R2:W-:Y:S01]  /*4c80*/  MUFU.EX2 R156, R3 ;  /* 0x00000003009c7308 */ /* 0x0005e20000000800 */
[----:B------:R-:W-:Y:S04]  /*4c90*/  LDSM.16.MT88.4 R32, [R170+0x800] ;  /* 0x00080000aa20783b */ /* 0x000fe80000004200 */
[----:B------:R-:W-:Y:S01]  /*4ca0*/  LDSM.16.MT88.4 R60, [R170+0x2000] ;  /* 0x00200000aa3c783b */ /* 0x000fe20000004200 */
[----:B-1----:R-:W-:-:S03]  /*4cb0*/  FMNMX.FTZ R100, R2, R4, !PT ;  /* 0x0000000402647209 */ /* 0x002fc60007810000 */
[----:B------:R-:W-:Y:S01]  /*4cc0*/  LDSM.16.MT88.4 R56, [R211+0x2000] ;  /* 0x00200000d338783b */ /* 0x000fe20000004200 */
[C---:B------:R-:W-:Y:S01]  /*4cd0*/  FSETP.NEU.FTZ.AND P0, PT, R100.reuse, -INF , PT ;  /* 0xff8000006400780b */ /* 0x040fe20003f1d000 */
[----:B------:R-:W-:Y:S02]  /*4ce0*/  FMUL.FTZ R2, R100, c[0x0][0x2d0] ;  /* 0x0000b40064027a20 */ /* 0x000fe40000410000 */
[----:B--2---:R-:W-:-:S03]  /*4cf0*/  FFMA.FTZ R3, R7, c[0x0][0x2d0], -R0 ;  /* 0x0000b40007037a23 */ /* 0x004fc60000010800 */
[----:B------:R-:W-:Y:S01]  /*4d00*/  FSEL R2, R2, RZ, P0 ;  /* 0x000000ff02027208 */ /* 0x000fe20000000000 */
[----:B------:R-:W1:Y:S01]  /*4d10*/  LDSM.16.MT88.4 R4, [R208] ;  /* 0x00000000d004783b */ /* 0x000e620000004200 */
[----:B------:R2:W4:Y:S02]  /*4d20*/  MUFU.EX2 R150, R3 ;  /* 0x0000000300967308 */ /* 0x0005240000000800 */
[----:B--2---:R-:W-:Y:S01]  /*4d30*/  FFMA.FTZ R3, R8, c[0x0][0x2d0], -R0 ;  /* 0x0000b40008037a23 */ /* 0x004fe20000010800 */
[----:B----4-:R-:W-:-:S05]  /*4d40*/  F2FP.PACK_AB R8, R150, R156 ;  /* 0x0000009c9608723e */ /* 0x010fca00000000ff */
[----:B------:R2:W-:Y:S02]  /*4d50*/  MUFU.EX2 R149, R3 ;  /* 0x0000000300957308 */ /* 0x0005e40000000800 */
[----:B--2---:R-:W-:-:S06]  /*4d60*/  FFMA.FTZ R3, R9, c[0x0][0x2d0], -R0 ;  /* 0x0000b40009037a23 */ /* 0x004fcc0000010800 */
        /* <DEDUP_REMOVED lines=23> */
[----:B------:R-:W-:Y:S01]  /*4ee0*/  LDSM.16.MT88.4 R36, [R208+0x2800] ;  /* 0x00280000d024783b */ /* 0x000fe20000004200 */
[----:B------:R1:W-:Y:S02]  /*4ef0*/  MUFU.EX2 R213, R3 ;  /* 0x0000000300d57308 */ /* 0x0003e40000000800 */
[----:B-1----:R-:W-:-:S06]  /*4f00*/  FFMA.FTZ R3, R22, c[0x0][0x2d0], -R0 ;  /* 0x0000b40016037a23 */ /* 0x002fcc0000010800 */
[----:B------:R1:W2:Y:S02]  /*4f10*/  MUFU.EX2 R217, R3 ;  /* 0x0000000300d97308 */ /* 0x0002a40000000800 */
[--C-:B-1----:R-:W-:Y:S02]  /*4f20*/  FFMA.FTZ R3, R23, c[0x0][0x2d0], -R2.reuse ;  /* 0x0000b40017037a23 */ /* 0x102fe40000010802 */
[----:B------:R-:W-:Y:S04]  /*4f30*/  HMMA.16816.F32 R20, R8, R6, RZ ;  /* 0x000000060814723c */ /* 0x000fe800000018ff */
[----:B------:R1:W-:Y:S03]  /*4f40*/  MUFU.EX2 R180, R3 ;  /* 0x0000000300b47308 */ /* 0x0003e60000000800 */
[----:B--2---:R-:W-:Y:S01]  /*4f50*/  F2FP.PACK_AB R6, R217, R213 ;  /* 0x000000d5d906723e */ /* 0x004fe200000000ff */
[----:B-1----:R-:W-:-:S02]  /*4f60*/  FFMA.FTZ R3, R40, c[0x0][0x2d0], -R2 ;  /* 0x0000b40028037a23 */ /* 0x002fc40000010802 */
[----:B------:R-:W1:Y:S02]  /*4f70*/  LDSM.16.MT88.4 R40, [R171+0x800] ;  /* 0x00080000ab28783b */ /* 0x000e640000004200 */
[----:B------:R2:W4:Y:S02]  /*4f80*/  MUFU.EX2 R212, R3 ;  /* 0x0000000300d47308 */ /* 0x0005240000000800 */
[----:B--2---:R-:W-:Y:S01]  /*4f90*/  FFMA.FTZ R3, R48, c[0x0][0x2d0], -R2 ;  /* 0x0000b40030037a23 */ /* 0x004fe20000010802 */
[----:B----4-:R-:W-:-:S05]  /*4fa0*/  F2FP.PACK_AB R5, R212, R180 ;  /* 0x000000b4d405723e */ /* 0x010fca00000000ff */
[----:B------:R2:W-:Y:S02]  /*4fb0*/  MUFU.EX2 R181, R3 ;  /* 0x0000000300b57308 */ /* 0x0005e40000000800 */
[----:B--2---:R-:W-:Y:S02]  /*4fc0*/  FFMA.FTZ R3, R49, c[0x0][0x2d0], -R2 ;  /* 0x0000b40031037a23 */ /* 0x004fe40000010802 */
[----:B---3--:R-:W2:Y:S04]  /*4fd0*/  LDSM.16.MT88.4 R48, [R158] ;  /* 0x000000009e30783b */ /* 0x008ea80000004200 */
[----:B------:R-:W3:Y:S02]  /*4fe0*/  MUFU.EX2 R216, R3 ;  /* 0x0000000300d87308 */ /* 0x000ee40000000800 */
[----:B---3--:R-:W-:Y:S01]  /*4ff0*/  F2FP.PACK_AB R7, R216, R181 ;  /* 0x000000b5d807723e */ /* 0x008fe200000000ff */
[----:B------:R-:W-:-:S05]  /*5000*/  FFMA.FTZ R3, R74, c[0x0][0x2d0], -R0 ;  /* 0x0000b4004a037a23 */ /* 0x000fca0000010800 */
[----:B------:R3:W-:Y:S01]  /*5010*/  MUFU.EX2 R161, R3 ;  /* 0x0000000300a17308 */ /* 0x0007e20000000800 */
[C---:B------:R-:W-:Y:S01]  /*5020*/  HMMA.16816.F32 R144, R4.reuse, R28, R24 ;  /* 0x0000001c0490723c */ /* 0x040fe20000001818 */
[----:B------:R-:W4:Y:S07]  /*5030*/  LDSM.16.MT88.4 R24, [R211+0x800] ;  /* 0x00080000d318783b */ /* 0x000f2e0000004200 */
[----:B------:R-:W-:Y:S01]  /*5040*/  HMMA.16816.F32 R116, R4, R30, R20 ;  /* 0x0000001e0474723c */ /* 0x000fe20000001814 */
[----:B------:R-:W5:Y:S01]  /*5050*/  LDSM.16.MT88.4 R20, [R208+0x2000] ;  /* 0x00200000d014783b */ /* 0x000f620000004200 */
[----:B---3--:R-:W-:-:S06]  /*5060*/  FFMA.FTZ R3, R71, c[0x0][0x2d0], -R0 ;  /* 0x0000b40047037a23 */ /* 0x008fcc0000010800 */
[C---:B------:R-:W-:Y:S01]  /*5070*/  HMMA.16816.F32 R132, R4.reuse, R32, R52 ;  /* 0x000000200484723c */ /* 0x040fe20000001834 */
[----:B------:R-:W-:Y:S01]  /*5080*/  LDSM.16.MT88.4 R52, [R171+0x2000] ;  /* 0x00200000ab34783b */ /* 0x000fe20000004200 */
[----:B------:R3:W-:Y:S06]  /*5090*/  MUFU.EX2 R176, R3 ;  /* 0x0000000300b07308 */ /* 0x0007ec0000000800 */
[C---:B-1----:R-:W-:Y:S08]  /*50a0*/  HMMA.16816.F32 R140, R4.reuse, R40, R16 ;  /* 0x00000028048c723c */ /* 0x042ff00000001810 */
[----:B------:R-:W-:Y:S01]  /*50b0*/  HMMA.16816.F32 R136, R4, R42, R12 ;  /* 0x0000002a0488723c */ /* 0x000fe2000000180c */
[----:B------:R-:W1:Y:S01]  /*50c0*/  LDSM.16.MT88.4 R40, [R170+0x2800] ;  /* 0x00280000aa28783b */ /* 0x000e620000004200 */
[----:B---3--:R-:W-:-:S04]  /*50d0*/  FFMA.FTZ R3, R69, c[0x0][0x2d0], -R0 ;  /* 0x0000b40045037a23 */ /* 0x008fc80000010800 */
[----:B------:R3:W-:Y:S02]  /*50e0*/  MUFU.EX2 R175, R3 ;  /* 0x0000000300af7308 */ /* 0x0007e40000000800 */
[----:B--2---:R-:W-:Y:S08]  /*50f0*/  HMMA.16816.F32 R16, R8, R48, RZ ;  /* 0x000000300810723c */ /* 0x004ff000000018ff */
[----:B------:R-:W-:Y:S01]  /*5100*/  HMMA.16816.F32 R124, R4, R34, R44 ;  /* 0x00000022047c723c */ /* 0x000fe2000000182c */
[----:B------:R-:W-:Y:S01]  /*5110*/  LDSM.16.MT88.4 R44, [R211+0x2800] ;  /* 0x00280000d32c783b */ /* 0x000fe20000004200 */
[----:B---3--:R-:W-:-:S06]  /*5120*/  FFMA.FTZ R3, R67, c[0x0][0x2d0], -R0 ;  /* 0x0000b40043037a23 */ /* 0x008fcc0000010800 */
[C---:B------:R-:W-:Y:S01]  /*5130*/  HMMA.16816.F32 R12, R8.reuse, R50, RZ ;  /* 0x00000032080c723c */ /* 0x040fe200000018ff */
[----:B------:R-:W2:Y:S01]  /*5140*/  LDSM.16.MT88.4 R48, [R171+0x2800] ;  /* 0x00280000ab30783b */ /* 0x000ea20000004200 */
[----:B------:R3:W1:Y:S06]  /*5150*/  MUFU.EX2 R178, R3 ;  /* 0x0000000300b27308 */ /* 0x00066c0000000800 */
[----:B------:R-:W-:Y:S08]  /*5160*/  HMMA.16816.F32 R32, R8, R60, RZ ;  /* 0x0000003c0820723c */ /* 0x000ff000000018ff */
[----:B----4-:R-:W-:Y:S01]  /*5170*/  HMMA.16816.F32 R108, R4, R24, R16 ;  /* 0x00000018046c723c */ /* 0x010fe20000001810 */
[----:B---3--:R-:W-:-:S04]  /*5180*/  FFMA.FTZ R3, R75, c[0x0][0x2d0], -R2 ;  /* 0x0000b4004b037a23 */ /* 0x008fc80000010802 */
[----:B------:R3:W-:Y:S03]  /*5190*/  MUFU.EX2 R159, R3 ;  /* 0x00000003009f7308 */ /* 0x0007e60000000800 */
[C---:B------:R-:W-:Y:S01]  /*51a0*/  HMMA.16816.F32 R28, R8.reuse, R62, RZ ;  /* 0x0000003e081c723c */ /* 0x040fe200000018ff */
[----:B------:R-:W4:Y:S07]  /*51b0*/  LDSM.16.MT88.4 R60, [R170+0x4000] ;  /* 0x00400000aa3c783b */ /* 0x000f2e0000004200 */
[----:B-----5:R-:W-:Y:S01]  /*51c0*/  HMMA.16816.F32 R16, R8, R20, RZ ;  /* 0x000000140810723c */ /* 0x020fe200000018ff */
[----:B---3--:R-:W-:-:S07]  /*51d0*/  FFMA.FTZ R3, R73, c[0x0][0x2d0], -R2 ;  /* 0x0000b40049037a23 */ /* 0x008fce0000010802 */
[C---:B------:R-:W-:Y:S08]  /*51e0*/  HMMA.16816.F32 R128, R4.reuse, R26, R12 ;  /* 0x0000001a0480723c */ /* 0x040ff0000000180c */
[----:B-1----:R-:W-:Y:S01]  /*51f0*/  HMMA.16816.F32 R120, R4, R40, R32 ;  /* 0x000000280478723c */ /* 0x002fe20000001820 */
[----:B------:R-:W1:Y:S07]  /*5200*/  LDSM.16.MT88.4 R32, [R208+0x4000] ;  /* 0x00400000d020783b */ /* 0x000e6e0000004200 */
[C---:B------:R-:W-:Y:S08]  /*5210*/  HMMA.16816.F32 R24, R8.reuse, R54, RZ ;  /* 0x000000360818723c */ /* 0x040ff000000018ff */
[----:B------:R-:W-:Y:S08]  /*5220*/  HMMA.16816.F32 R12, R8, R22, RZ ;  /* 0x00000016080c723c */ /* 0x000ff000000018ff */
[C---:B------:R-:W-:Y:S01]  /*5230*/  HMMA.16816.F32 R104, R4.reuse, R42, R28 ;  /* 0x0000002a0468723c */ /* 0x040fe2000000181c */
[----:B------:R-:W3:Y:S07]  /*5240*/  LDSM.16.MT88.4 R40, [R170+0x4800] ;  /* 0x00480000aa28783b */ /* 0x000eee0000004200 */
[----:B------:R-:W-:Y:S08]  /*5250*/  HMMA.16816.F32 R112, R4, R36, R16 ;  /* 0x000000240470723c */ /* 0x000ff00000001810 */
[C---:B------:R-:W-:Y:S08]  /*5260*/  HMMA.16816.F32 R16, R8.reuse, R58, RZ ;  /* 0x0000003a0810723c */ /* 0x040ff000000018ff */
[----:B------:R-:W-:Y:S08]  /*5270*/  HMMA.16816.F32 R28, R8, R52, RZ ;  /* 0x00000034081c723c */ /* 0x000ff000000018ff */
[C---:B--2---:R-:W-:Y:S01]  /*5280*/  HMMA.16816.F32 R88, R4.reuse, R50, R24 ;  /* 0x000000320458723c */ /* 0x044fe20000001818 */
[----:B------:R-:W2:Y:S07]  /*5290*/  LDSM.16.MT88.4 R24, [R208+0x4800] ;  /* 0x00480000d018783b */ /* 0x000eae0000004200 */
[----:B------:R-:W-:Y:S08]  /*52a0*/  HMMA.16816.F32 R96, R4, R38, R12 ;  /* 0x000000260460723c */ /* 0x000ff0000000180c */
[----:B----4-:R-:W-:Y:S08]  /*52b0*/  HMMA.16816.F32 R12, R8, R60, RZ ;  /* 0x0000003c080c723c */ /* 0x010ff000000018ff */
[C---:B------:R-:W-:Y:S08]  /*52c0*/  HMMA.16816.F32 R80, R4.reuse, R46, R16 ;  /* 0x0000002e0450723c */ /* 0x040ff00000001810 */
[----:B------:R-:W-:Y:S01]  /*52d0*/  HMMA.16816.F32 R92, R4, R48, R28 ;  /* 0x00000030045c723c */ /* 0x000fe2000000181c */
[----:B------:R-:W4:Y:S07]  /*52e0*/  LDSM.16.MT88.4 R28, [R171+0x4000] ;  /* 0x00400000ab1c783b */ /* 0x000f2e0000004200 */
[C---:B-1----:R-:W-:Y:S08]  /*52f0*/  HMMA.16816.F32 R16, R8.reuse, R32, RZ ;  /* 0x000000200810723c */ /* 0x042ff000000018ff */
[----:B------:R-:W-:Y:S08]  /*5300*/  HMMA.16816.F32 R20, R8, R56, RZ ;  /* 0x000000380814723c */ /* 0x000ff000000018ff */
[----:B---3--:R-:W-:Y:S08]  /*5310*/  HMMA.16816.F32 R76, R4, R40, R12 ;  /* 0x00000028044c723c */ /* 0x008ff0000000180c */
[----:B------:R-:W-:Y:S08]  /*5320*/  HMMA.16816.F32 R12, R8, R34, RZ ;  /* 0x00000022080c723c */ /* 0x000ff000000018ff */
[C---:B--2---:R-:W-:Y:S01]  /*5330*/  HMMA.16816.F32 R48, R4.reuse, R24, R16 ;  /* 0x000000180430723c */ /* 0x044fe20000001810 */
[----:B------:R-:W1:Y:S07]  /*5340*/  LDSM.16.MT88.4 R16, [R171+0x4800] ;  /* 0x00480000ab10783b */ /* 0x000e6e0000004200 */
[----:B------:R-:W-:Y:S08]  /*5350*/  HMMA.16816.F32 R84, R4, R44, R20 ;  /* 0x0000002c0454723c */ /* 0x000ff00000001814 */
[----:B------:R-:W-:Y:S08]  /*5360*/  HMMA.16816.F32 R20, R8, R62, RZ ;  /* 0x0000003e0814723c */ /* 0x000ff000000018ff */
[----:B------:R-:W-:Y:S08]  /*5370*/  HMMA.16816.F32 R44, R4, R26, R12 ;  /* 0x0000001a042c723c */ /* 0x000ff0000000180c */
[----:B----4-:R-:W-:Y:S08]  /*5380*/  HMMA.16816.F32 R12, R8, R28, RZ ;  /* 0x0000001c080c723c */ /* 0x010ff000000018ff */
[C---:B------:R-:W-:Y:S11]  /*5390*/  HMMA.16816.F32 R60, R4.reuse, R42, R20 ;  /* 0x0000002a043c723c */ /* 0x040ff60000001814 */
[----:B------:R-:W-:Y:S05]  /*53a0*/  @!UPT UIADD3 URZ, URZ, URZ, URZ ;  /* 0x0000003f3f3ff290 */ /* 0x000fea000fffe03f */
[----:B-1----:R-:W-:Y:S08]  /*53b0*/  HMMA.16816.F32 R40, R4, R16, R12 ;  /* 0x000000100428723c */ /* 0x002ff0000000180c */
[----:B------:R-:W-:Y:S11]  /*53c0*/  HMMA.16816.F32 R12, R8, R30, RZ ;  /* 0x0000001e080c723c */ /* 0x000ff600000018ff */
[----:B------:R-:W-:Y:S11]  /*53d0*/  @!UPT UIADD3 URZ, URZ, URZ, URZ ;  /* 0x0000003f3f3ff290 */ /* 0x000ff6000fffe03f */
[----:B------:R-:W-:Y:S02]  /*53e0*/  @!UPT UIADD3 URZ, URZ, URZ, URZ ;  /* 0x0000003f3f3ff290 */ /* 0x000fe4000fffe03f */
[----:B------:R-:W-:Y:S01]  /*53f0*/  HMMA.16816.F32 R32, R4, R18, R12 ;  /* 0x000000120420723c */ /* 0x000fe2000000180c */
[----:B------:R1:W2:Y:S02]  /*5400*/  LDSM.16.MT88.4 R12, [R158+0x4000] ;  /* 0x004000009e0c783b */ /* 0x0002a40000004200 */
[----:B-1----:R1:W3:Y:S02]  /*5410*/  MUFU.EX2 R158, R3 ;  /* 0x00000003009e7308 */ /* 0x0022e40000000800 */
[----:B-1----:R-:W-:-:S03]  /*5420*/  FFMA.FTZ R3, R72, c[0x0][0x2d0], -R2 ;  /* 0x0000b40048037a23 */ /* 0x002fc60000010802 */
[C---:B--2---:R-:W-:Y:S08]  /*5430*/  HMMA.16816.F32 R16, R8.reuse, R12, RZ ;  /* 0x0000000c0810723c */ /* 0x044ff000000018ff */
[----:B------:R-:W-:Y:S01]  /*5440*/  HMMA.16816.F32 R8, R8, R14, RZ ;  /* 0x0000000e0808723c */ /* 0x000fe200000018ff */
[----:B------:R-:W1:Y:S11]  /*5450*/  LDSM.16.MT88.4 R12, [R211+0x4800] ;  /* 0x00480000d30c783b */ /* 0x000e760000004200 */
[----:B------:R-:W-:Y:S04]  /*5460*/  @!UPT UIADD3 URZ, URZ, URZ, URZ ;  /* 0x0000003f3f3ff290 */ /* 0x000fe8000fffe03f */
[C---:B-1----:R-:W-:Y:S07]  /*5470*/  HMMA.16816.F32 R20, R4.reuse, R12, R16 ;  /* 0x0000000c0414723c */ /* 0x042fee0000001810 */
[--C-:B------:R-:W-:Y:S01]  /*5480*/  FFMA.FTZ R13, R66, c[0x0][0x2d0], -R0.reuse ;  /* 0x0000b400420d7a23 */ /* 0x100fe20000010800 */
[----:B------:R-:W-:Y:S01]  /*5490*/  HMMA.16816.F32 R16, R4, R14, R8 ;  /* 0x0000000e0410723c */ /* 0x000fe20000001808 */
[----:B------:R-:W1:Y:S01]  /*54a0*/  LDSM.16.MT88.4 R8, [R170+0x1000] ;  /* 0x00100000aa08783b */ /* 0x000e620000004200 */
[----:B------:R-:W-:-:S03]  /*54b0*/  FFMA.FTZ R12, R65, c[0x0][0x2d0], -R0 ;  /* 0x0000b400410c7a23 */ /* 0x000fc60000010800 */
[----:B------:R-:W-:Y:S02]  /*54c0*/  MUFU.EX2 R13, R13 ;  /* 0x0000000d000d7308 */ /* 0x000fe40000000800 */
[----:B------:R-:W-:Y:S01]  /*54d0*/  FADD.FTZ R4, R156, R150 ;  /* 0x000000969c047221 */ /* 0x000fe20000010000 */
[----:B------:R-:W-:Y:S01]  /*54e0*/  F2FP.PACK_AB R6, R178, R175 ;  /* 0x000000afb206723e */ /* 0x000fe200000000ff */
[----:B------:R-:W-:Y:S01]  /*54f0*/  FFMA.FTZ R14, R68, c[0x0][0x2d0], -R0 ;  /* 0x0000b400440e7a23 */ /* 0x000fe20000010800 */
[----:B---3--:R-:W-:Y:S01]  /*5500*/  F2FP.PACK_AB R5, R158, R159 ;  /* 0x0000009f9e05723e */ /* 0x008fe200000000ff */
[----:B------:R-:W-:Y:S02]  /*5510*/  FADD.FTZ R4, R149, R4 ;  /* 0x0000000495047221 */ /* 0x000fe40000010000 */
[----:B------:R2:W-:Y:S01]  /*5520*/  MUFU.EX2 R156, R3 ;  /* 0x00000003009c7308 */ /* 0x0005e20000000800 */
[----:B------:R-:W-:Y:S02]  /*5530*/  FFMA.FTZ R0, R64, c[0x0][0x2d0], -R0 ;  /* 0x0000b40040007a23 */ /* 0x000fe40000010800 */
[----:B------:R-:W-:Y:S01]  /*5540*/  FADD.FTZ R15, R157, R4 ;  /* 0x000000049d0f7221 */ /* 0x000fe20000010000 */
[----:B------:R-:W-:-:S04]  /*5550*/  F2FP.PACK_AB R4, R176, R161 ;  /* 0x000000a1b004723e */ /* 0x000fc800000000ff */
[----:B------:R3:W-:Y:S01]  /*5560*/  MUFU.EX2 R179, R0 ;  /* 0x0000000000b37308 */ /* 0x0007e20000000800 */
[----:B--2---:R-:W-:-:S07]  /*5570*/  FFMA.FTZ R3, R70, c[0x0][0x2d0], -R2 ;  /* 0x0000b40046037a23 */ /* 0x004fce0000010802 */
[----:B------:R-:W-:Y:S01]  /*5580*/  MUFU.EX2 R14, R14 ;  /* 0x0000000e000e7308 */ /* 0x000fe20000000800 */
[----:B---3--:R-:W-:-:S07]  /*5590*/  FFMA.FTZ R0, R153, c[0x0][0x2d0], -R2 ;  /* 0x0000b40099007a23 */ /* 0x008fce0000010802 */
[----:B------:R-:W2:Y:S08]  /*55a0*/  MUFU.EX2 R160, R3 ;  /* 0x0000000300a07308 */ /* 0x000eb00000000800 */
[----:B------:R-:W3:Y:S01]  /*55b0*/  MUFU.EX2 R12, R12 ;  /* 0x0000000c000c7308 */ /* 0x000ee20000000800 */
[----:B--2---:R-:W-:Y:S01]  /*55c0*/  F2FP.PACK_AB R7, R160, R156 ;  /* 0x0000009ca007723e */ /* 0x004fe200000000ff */
[----:B------:R-:W-:-:S04]  /*55d0*/  FADD.FTZ R3, R151, R148 ;  /* 0x0000009497037221 */ /* 0x000fc80000010000 */
[----:B------:R-:W-:Y:S02]  /*55e0*/  FADD.FTZ R3, R155, R3 ;  /* 0x000000039b037221 */ /* 0x000fe40000010000 */
        /* <DEDUP_REMOVED lines=18> */
[C---:B-1----:R-:W-:Y:S01]  /*5710*/  HMMA.16816.F32 R68, R4.reuse, R8, R112 ;  /* 0x000000080444723c */ /* 0x042fe20000001870 */
[----:B------:R-:W-:Y:S07]  /*5720*/  LDSM.16.MT88.4 R112, [R171+0x1800] ;  /* 0x00180000ab70783b */ /* 0x000fee0000004200 */
[----:B------:R-:W-:Y:S01]  /*5730*/  HMMA.16816.F32 R72, R4, R10, R96 ;  /* 0x0000000a0448723c */ /* 0x000fe20000001860 */
[----:B------:R-:W1:Y:S06]  /*5740*/  LDSM.16.MT88.4 R8, [R171+0x3000] ;  /* 0x00300000ab08783b */ /* 0x000e6c0000004200 */
[----:B------:R-:W-:-:S02]  /*5750*/  F2FP.PACK_AB R96, R13, R14 ;  /* 0x0000000e0d60723e */ /* 0x000fc400000000ff */
[----:B---3--:R-:W-:Y:S01]  /*5760*/  F2FP.PACK_AB R98, R179, R12 ;  /* 0x0000000cb362723e */ /* 0x008fe200000000ff */
        /* <DEDUP_REMOVED lines=13> */
[C---:B-1----:R-:W-:Y:S01]  /*5840*/  HMMA.16816.F32 R92, R4.reuse, R8, R40 ;  /* 0x00000008045c723c */ /* 0x042fe20000001828 */
[----:B------:R-:W-:Y:S07]  /*5850*/  LDSM.16.MT88.4 R40, [R170+0x3800] ;  /* 0x00380000aa28783b */ /* 0x000fee0000004200 */
[C---:B------:R-:W-:Y:S01]  /*5860*/  HMMA.16816.F32 R32, R4.reuse, R10, R32 ;  /* 0x0000000a0420723c */ /* 0x040fe20000001820 */
[----:B------:R-:W1:Y:S07]  /*5870*/  LDSM.16.MT88.4 R8, [R211+0x5000] ;  /* 0x00500000d308783b */ /* 0x000e6e0000004200 */
[C---:B-1----:R-:W-:Y:S01]  /*5880*/  HMMA.16816.F32 R20, R4.reuse, R8, R20 ;  /* 0x000000080414723c */ /* 0x042fe20000001814 */
[----:B------:R1:W-:Y:S07]  /*5890*/  MUFU.EX2 R9, R0 ;  /* 0x0000000000097308 */ /* 0x0003ee0000000800 */
[----:B------:R-:W-:Y:S07]  /*58a0*/  HMMA.16816.F32 R16, R4, R10, R16 ;  /* 0x0000000a0410723c */ /* 0x000fee0000001810 */
[----:B------:R-:W-:-:S02]  /*58b0*/  FADD.FTZ R4, R182, R3 ;  /* 0x00000003b6047221 */ /* 0x000fc40000010000 */
[--C-:B-1----:R-:W-:Y:S02]  /*58c0*/  FFMA.FTZ R0, R152, c[0x0][0x2d0], -R2.reuse ;  /* 0x0000b40098007a23 */ /* 0x102fe40000010802 */
[--C-:B------:R-:W-:Y:S02]  /*58d0*/  FFMA.FTZ R3, R103, c[0x0][0x2d0], -R2.reuse ;  /* 0x0000b40067037a23 */ /* 0x100fe40000010802 */
[----:B------:R-:W-:Y:S01]  /*58e0*/  FFMA.FTZ R2, R102, c[0x0][0x2d0], -R2 ;  /* 0x0000b40066027a23 */ /* 0x000fe20000010802 */
[----:B------:R-:W1:Y:S01]  /*58f0*/  MUFU.EX2 R10, R0 ;  /* 0x00000000000a7308 */ /* 0x000e620000000800 */
[----:B------:R-:W-:-:S07]  /*5900*/  FADD.FTZ R4, R180, R4 ;  /* 0x00000004b4047221 */ /* 0x000fce0000010000 */
[----:B------:R-:W-:Y:S08]  /*5910*/  MUFU.EX2 R8, R3 ;  /* 0x0000000300087308 */ /* 0x000ff00000000800 */
[----:B------:R-:W2:Y:S01]  /*5920*/  MUFU.EX2 R184, R2 ;  /* 0x0000000200b87308 */ /* 0x000ea20000000800 */
[----:B-1----:R-:W-:Y:S01]  /*5930*/  F2FP.PACK_AB R97, R10, R9 ;  /* 0x000000090a61723e */ /* 0x002fe200000000ff */
[----:B------:R-:W-:Y:S01]  /*5940*/  FADD.FTZ R0, R183, R15 ;  /* 0x0000000fb7007221 */ /* 0x000fe20000010000 */
[----:B--2---:R-:W-:-:S03]  /*5950*/  F2FP.PACK_AB R99, R184, R8 ;  /* 0x00000008b863723e */ /* 0x004fc600000000ff */
[----:B------:R-:W-:Y:S02]  /*5960*/  FADD.FTZ R2, R214, R0 ;  /* 0x00000000d6027221 */ /* 0x000fe40000010000 */
[----:B------:R-:W-:Y:S02]  /*5970*/  FADD.FTZ R0, R212, R4 ;  /* 0x00000004d4007221 */ /* 0x000fe40000010000 */
[----:B------:R-:W-:Y:S01]  /*5980*/  LDSM.16.MT88.4 R4, [R211+0x5800] ;  /* 0x00580000d304783b */ /* 0x000fe20000004200 */
        /* <DEDUP_REMOVED lines=9> */
[----:B------:R-:W-:Y:S02]  /*5a20*/  FADD.FTZ R0, R158, R0 ;  /* 0x000000009e007221 */ /* 0x000fe40000010000 */
[----:B------:R-:W-:Y:S01]  /*5a30*/  FADD.FTZ R3, R175, R2 ;  /* 0x00000002af037221 */ /* 0x000fe20000010000 */
[----:B------:R-:W-:Y:S01]  /*5a40*/  HMMA.16816.F32 R36, R96, R40, R56 ;  /* 0x000000286024723c */ /* 0x000fe20000001838 */
[----:B------:R-:W-:Y:S01]  /*5a50*/  LDSM.16.MT88.4 R56, [R171+0x3800] ;  /* 0x00380000ab38783b */ /* 0x000fe20000004200 */
[----:B------:R-:W-:-:S02]  /*5a60*/  FADD.FTZ R2, R156, R0 ;  /* 0x000000009c027221 */ /* 0x000fc40000010000 */
[----:B------:R-:W-:Y:S01]  /*5a70*/  FADD.FTZ R0, R178, R3 ;  /* 0x00000003b2007221 */ /* 0x000fe20000010000 */
[----:B------:R-:W-:Y:S01]  /*5a80*/  IADD3 R3, R154, -0x3, RZ ;  /* 0xfffffffd9a037810 */ /* 0x000fe20007ffe0ff */
[----:B------:R-:W-:Y:S02]  /*5a90*/  FADD.FTZ R2, R160, R2 ;  /* 0x00000002a0027221 */ /* 0x000fe40000010000 */
[----:B------:R-:W-:Y:S01]  /*5aa0*/  HMMA.16816.F32 R44, R96, R48, R68 ;  /* 0x00000030602c723c */ /* 0x000fe20000001844 */
[----:B------:R-:W-:Y:S01]  /*5ab0*/  ISETP.GE.AND P0, PT, R3, R187, PT ;  /* 0x000000bb0300720c */ /* 0x000fe20003f06270 */
[----:B------:R-:W-:Y:S02]  /*5ac0*/  FADD.FTZ R0, R14, R0 ;  /* 0x000000000e007221 */ /* 0x000fe40000010000 */
[----:B------:R-:W-:Y:S02]  /*5ad0*/  FADD.FTZ R2, R9, R2 ;  /* 0x0000000209027221 */ /* 0x000fe40000010000 */
[----:B------:R-:W-:-:S02]  /*5ae0*/  FADD.FTZ R0, R13, R0 ;  /* 0x000000000d007221 */ /* 0x000fc40000010000 */
[C---:B------:R-:W-:Y:S01]  /*5af0*/  HMMA.16816.F32 R40, R96.reuse, R42, R64 ;  /* 0x0000002a6028723c */ /* 0x040fe20000001840 */
[----:B------:R-:W1:Y:S01]  /*5b00*/  LDSM.16.MT88.4 R64, [R211+0x3800] ;  /* 0x00380000d340783b */ /* 0x000e620000004200 */
[----:B------:R-:W-:Y:S02]  /*5b10*/  FADD.FTZ R2, R10, R2 ;  /* 0x000000020a027221 */ /* 0x000fe40000010000 */
[----:B------:R-:W-:Y:S02]  /*5b20*/  FADD.FTZ R0, R12, R0 ;  /* 0x000000000c007221 */ /* 0x000fe40000010000 */
[----:B------:R-:W-:Y:S02]  /*5b30*/  FADD.FTZ R2, R8, R2 ;  /* 0x0000000208027221 */ /* 0x000fe40000010000 */
[----:B------:R-:W-:Y:S01]  /*5b40*/  HMMA.16816.F32 R48, R96, R50, R72 ;  /* 0x000000326030723c */ /* 0x000fe20000001848 */
[----:B------:R-:W2:Y:S01]  /*5b50*/  LDSM.16.MT88.4 R72, [R170+0x5800] ;  /* 0x00580000aa48783b */ /* 0x000ea20000004200 */
[----:B------:R-:W-:-:S02]  /*5b60*/  FADD.FTZ R179, R179, R0 ;  /* 0x00000000b3b37221 */ /* 0x000fc40000010000 */
[----:B------:R-:W-:-:S04]  /*5b70*/  FADD.FTZ R184, R184, R2 ;  /* 0x00000002b8b87221 */ /* 0x000fc80000010000 */
[C---:B------:R-:W-:Y:S08]  /*5b80*/  HMMA.16816.F32 R108, R96.reuse, R104, R108 ;  /* 0x00000068606c723c */ /* 0x040ff0000000186c */
[C---:B------:R-:W-:Y:S08]  /*5b90*/  HMMA.16816.F32 R104, R96.reuse, R106, R52 ;  /* 0x0000006a6068723c */ /* 0x040ff00000001834 */
        /* <DEDUP_REMOVED lines=8> */
[C---:B------:R-:W-:Y:S08]  /*5c20*/  HMMA.16816.F32 R52, R96.reuse, R56, R148 ;  /* 0x000000386034723c */ /* 0x040ff00000001894 */
[C---:B------:R-:W-:Y:S08]  /*5c30*/  HMMA.16816.F32 R128, R96.reuse, R130, R24 ;  /* 0x000000826080723c */ /* 0x040ff00000001818 */
[C---:B-1----:R-:W-:Y:S08]  /*5c40*/  HMMA.16816.F32 R84, R96.reuse, R88, R92 ;  /* 0x000000586054723c */ /* 0x042ff0000000185c */
[C---:B--2---:R-:W-:Y:S08]  /*5c50*/  HMMA.16816.F32 R76, R96.reuse, R80, R144 ;  /* 0x00000050604c723c */ /* 0x044ff00000001890 */
[C---:B------:R-:W-:Y:S08]  /*5c60*/  HMMA.16816.F32 R120, R96.reuse, R122, R28 ;  /* 0x0000007a6078723c */ /* 0x040ff0000000181c */
[C---:B------:R-:W-:Y:S08]  /*5c70*/  HMMA.16816.F32 R56, R96.reuse, R58, R140 ;  /* 0x0000003a6038723c */ /* 0x040ff0000000188c */
[C---:B------:R-:W-:Y:S08]  /*5c80*/  HMMA.16816.F32 R80, R96.reuse, R82, R136 ;  /* 0x000000526050723c */ /* 0x040ff00000001888 */
[C---:B------:R-:W-:Y:S08]  /*5c90*/  HMMA.16816.F32 R88, R96.reuse, R90, R32 ;  /* 0x0000005a6058723c */ /* 0x040ff00000001820 */
[C---:B------:R-:W-:Y:S08]  /*5ca0*/  HMMA.16816.F32 R92, R96.reuse, R4, R20 ;  /* 0x00000004605c723c */ /* 0x040ff00000001814 */
[----:B------:R-:W-:Y:S01]  /*5cb0*/  HMMA.16816.F32 R96, R96, R6, R16 ;  /* 0x000000066060723c */ /* 0x000fe20000001810 */
[----:B------:R-:W-:Y:S07]  /*5cc0*/  @!UPT UIADD3 URZ, URZ, URZ, URZ ;  /* 0x0000003f3f3ff290 */ /* 0x000fee000fffe03f */
[----:B------:R-:W-:Y:S11]  /*5cd0*/  @!P0 BRA `(.L_x_1568) ;  /* 0x000004e000008947 */ /* 0x000ff60003800000 */
[----:B------:R-:W-:Y:S01]  /*5ce0*/  IMAD.MOV.U32 R157, RZ, RZ, c[0x0][0x2b8] ;  /* 0x0000ae00ff9d7624 */ /* 0x000fe200078e00ff */
[----:B------:R-:W-:Y:S01]  /*5cf0*/  IADD3 R0, R154, -0x1, RZ ;  /* 0xffffffff9a007810 */ /* 0x000fe20007ffe0ff */
[----:B------:R-:W-:-:S03]  /*5d00*/  IMAD.MOV.U32 R173, RZ, RZ, RZ ;  /* 0x000000ffffad7224 */ /* 0x000fc600078e00ff */
[----:B------:R-:W-:Y:S01]  /*5d10*/  ISETP.NE.AND P1, PT, R157, 0x1, PT ;  /* 0x000000019d00780c */ /* 0x000fe20003f25270 */
[----:B------:R-:W-:-:S05]  /*5d20*/  IMAD R0, R0, 0x40, R192 ;  /* 0x0000004000007824 */ /* 0x000fca00078e02c0 */
        /* <DEDUP_REMOVED lines=9> */
[----:B------:R-:W-:Y:S01]  /*5dc0*/  IMAD.MOV R0, RZ, RZ, -R0 ;  /* 0x000000ffff007224 */ /* 0x000fe200078e0a00 */
[----:B------:R-:W-:Y:S01]  /*5dd0*/  SHF.R.S32.HI R157, RZ, 0x1f, R186 ;  /* 0x0000001fff9d7819 */ /* 0x000fe200000114ba */
[----:B------:R-:W-:Y:S01]  /*5de0*/  IMAD.SHL.U32 R18, R186, 0x2, RZ ;  /* 0x00000002ba127824 */ /* 0x000fe200078e00ff */
[----:B------:R-:W-:Y:S01]  /*5df0*/  SHF.R.S32.HI R7, RZ, 0x1f, R185 ;  /* 0x0000001fff077819 */ /* 0x000fe200000114b9 */
[----:B------:R-:W-:Y:S01]  /*5e00*/  IMAD R174, R0, c[0x0][0x2b8], R2 ;  /* 0x0000ae0000ae7a24 */ /* 0x000fe200078e0202 */
[----:B------:R-:W-:Y:S01]  /*5e10*/  SHF.R.S32.HI R6, RZ, 0x1f, R177 ;  /* 0x0000001fff067819 */ /* 0x000fe200000114b1 */
[----:B------:R-:W-:Y:S01]  /*5e20*/  IMAD.SHL.U32 R17, R185, 0x2, RZ ;  /* 0x00000002b9117824 */ /* 0x000fe200078e00ff */
[----:B------:R-:W-:Y:S01]  /*5e30*/  SHF.L.U64.HI R15, R186, 0x1, R157 ;  /* 0x00000001ba0f7819 */ /* 0x000fe2000001029d */
[----:B------:R-:W-:Y:S01]  /*5e40*/  IMAD.WIDE.U32 R2, R174, c[0x0][0x1e0], RZ ;  /* 0x00007800ae027a25 */ /* 0x000fe200078e00ff */
[----:B------:R-:W-:-:S02]  /*5e50*/  SHF.R.S32.HI R0, RZ, 0x1f, R174 ;  /* 0x0000001fff007819 */ /* 0x000fc400000114ae */
[----:B------:R-:W-:Y:S01]  /*5e60*/  SHF.L.U64.HI R14, R185, 0x1, R7 ;  /* 0x00000001b90e7819 */ /* 0x000fe20000010207 */
[C---:B------:R-:W-:Y:S01]  /*5e70*/  IMAD.SHL.U32 R16, R177.reuse, 0x2, RZ ;  /* 0x00000002b1107824 */ /* 0x040fe200078e00ff */
[----:B------:R-:W-:Y:S01]  /*5e80*/  SHF.L.U64.HI R13, R177, 0x1, R6 ;  /* 0x00000001b10d7819 */ /* 0x000fe20000010206 */
        /* <DEDUP_REMOVED lines=13> */
.L_x_1657:
[----:B------:R-:W-:Y:S05]  /*5f60*/  BRA.DIV ~URZ, `(.L_x_1570) ;  /* 0x00008a227f007947 */ /* 0x000fea000b800000 */
[----:B------:R-:W3:Y:S01]  /*5f70*/  SHFL.IDX PT, R0, R12, RZ, 0x181f ;  /* 0x00181fff0c007589 */ /* 0x000ee200000e0000 */
[----:B------:R-:W-:Y:S01]  /*5f80*/  IMAD.MOV.U32 R5, RZ, RZ, R252 ;  /* 0x000000ffff057224 */ /* 0x000fe200078e00fc */
[----:B------:R-:W-:Y:S02]  /*5f90*/  SEL R11, RZ, 0x10, P5 ;  /* 0x00000010ff0b7807 */ /* 0x000fe40002800000 */
[C---:B---3--:R-:W-:Y:S02]  /*5fa0*/  IADD3 R2, P0, R0.reuse, R16, RZ ;  /* 0x0000001000027210 */ /* 0x048fe40007f1e0ff */
[----:B------:R-:W-:-:S03]  /*5fb0*/  IADD3 R8, P1, R0, R17, RZ ;  /* 0x0000001100087210 */ /* 0x000fc60007f3e0ff */
[----:B--2---:R-:W-:Y:S01]  /*5fc0*/  IMAD.X R3, R4, 0x1, R13, P0 ;  /* 0x0000000104037824 */ /* 0x004fe200000e060d */
[----:B------:R-:W-:Y:S01]  /*5fd0*/  IADD3 R6, P0, R0, R18, RZ ;  /* 0x0000001200067210 */ /* 0x000fe20007f1e0ff */
[C---:B------:R-:W-:Y:S01]  /*5fe0*/  IMAD.X R9, R4.reuse, 0x1, R14, P1 ;  /* 0x0000000104097824 */ /* 0x040fe200008e060e */
[----:B------:R-:W2:Y:S03]  /*5ff0*/  SHFL.IDX PT, R0, R12, 0x1, 0x181f ;  /* 0x00381f000c007f89 */ /* 0x000ea600000e0000 */
[----:B------:R-:W-:Y:S01]  /*6000*/  IMAD.X R7, R4, 0x1, R15, P0 ;  /* 0x0000000104077824 */ /* 0x000fe200000e060f */
[----:B------:R-:W-:Y:S01]  /*6010*/  @!PT LDS RZ, [RZ] ;  /* 0x00000000fffff984 */ /* 0x000fe20000000800 */
[----:B------:R3:W-:Y:S04]  /*6020*/  LDGSTS.E.BYPASS.LTC128B.128 [R188+0xc100], [R2.64], !P5 ;  /* 0x0c10000002bc7fae */ /* 0x0007e8000e901d46 */
[----:B------:R3:W-:Y:S04]  /*6030*/  LDGSTS.E.BYPASS.LTC128B.128 [R188+0xe100], [R8.64], !P4 ;  /* 0x0e10000008bc7fae */ /* 0x0007e8000e101d46 */
[----:B------:R3:W-:Y:S04]  /*6040*/  LDGSTS.E.BYPASS.LTC128B.128 [R188+0x10100], [R6.64], !P6 ;  /* 0x1010000006bc7fae */ /* 0x0007e8000f101d46 */
[----:B------:R4:W1:Y:S02]  /*6050*/  SHFL.IDX PT, R4, R10, 0x1, 0x181f ;  /* 0x00381f000a047f89 */ /* 0x00086400000e0000 */
[----:B-1--4-:R-:W-:-:S02]  /*6060*/  SEL R10, RZ, 0x10, P4 ;  /* 0x00000010ff0a7807 */ /* 0x012fc40002000000 */
.L_x_1658:
[----:B--23--:R-:W-:Y:S02]  /*6070*/  IADD3 R2, -R11, 0x10, RZ ;  /* 0x000000100b027810 */ /* 0x00cfe40007ffe1ff */
[----:B------:R-:W-:-:S02]  /*6080*/  IADD3 R3, -R10, 0x10, RZ ;  /* 0x000000100a037810 */ /* 0x000fc40007ffe1ff */
[----:B------:R-:W-:-:S04]  /*6090*/  LOP3.LUT R2, R2, 0xf, RZ, 0xc0, !PT ;  /* 0x0000000f02027812 */ /* 0x000fc800078ec0ff */
[----:B------:R-:W-:Y:S02]  /*60a0*/  IADD3 R8, P1, P0, R2, R0, R16 ;  /* 0x0000000002087210 */ /* 0x000fe4000783e010 */
[----:B------:R-:W-:Y:S02]  /*60b0*/  LOP3.LUT R2, R3, 0xf, RZ, 0xc0, !PT ;  /* 0x0000000f03027812 */ /* 0x000fe400078ec0ff */
[----:B------:R-:W-:Y:S02]  /*60c0*/  IADD3 R3, -R5, 0x10, RZ ;  /* 0x0000001005037810 */ /* 0x000fe40007ffe1ff */
[----:B------:R-:W-:Y:S02]  /*60d0*/  IADD3.X R9, RZ, R4, R13, P1, P0 ;  /* 0x00000004ff097210 */ /* 0x000fe40000fe040d */
        /* <DEDUP_REMOVED lines=14> */
.L_x_1568:
[----:B------:R-:W-:Y:S05]  /*61c0*/  BSYNC B0 ;  /* 0x0000000000007941 */ /* 0x000fea0003800000 */
.L_x_1567:
[----:B------:R-:W-:Y:S01]  /*61d0*/  IADD3 R0, R154, -0x2, RZ ;  /* 0xfffffffe9a007810 */ /* 0x000fe20007ffe0ff */
[----:B------:R-:W0:Y:S03]  /*61e0*/  LDGDEPBAR ;  /* 0x00000000000079af */ /* 0x000e260000000000 */
[----:B------:R-:W-:-:S13]  /*61f0*/  ISETP.GE.AND P0, PT, R0, R187, PT ;  /* 0x000000bb0000720c */ /* 0x000fda0003f06270 */
[----:B------:R-:W-:Y:S05]  /*6200*/  @!P0 BRA `(.L_x_1571) ;  /* 0x000032d000008947 */ /* 0x000fea0003800000 */
[----:B------:R-:W-:Y:S01]  /*6210*/  MOV R175, R0 ;  /* 0x0000000000af7202 */ /* 0x000fe20000000f00 */
[----:B------:R-:W-:Y:S01]  /*6220*/  IMAD.MOV.U32 R0, RZ, RZ, R101 ;  /* 0x000000ffff007224 */ /* 0x000fe200078e0065 */
[----:B------:R-:W-:Y:S01]  /*6230*/  MOV R102, R100 ;  /* 0x0000006400667202 */ /* 0x000fe20000000f00 */
[----:B------:R-:W-:Y:S01]  /*6240*/  IMAD.MOV.U32 R161, RZ, RZ, 0x1 ;  /* 0x00000001ffa17424 */ /* 0x000fe200078e00ff */
[----:B------:R-:W-:Y:S02]  /*6250*/  MOV R176, RZ ;  /* 0x000000ff00b07202 */ /* 0x000fe40000000f00 */
.L_x_1581:
[----:B------:R-:W-:Y:S04]  /*6260*/  DEPBAR.LE SB0, 0x2 ;  /* 0x000080800000791a */ /* 0x000fe80000000000 */
[----:B------:R-:W-:Y:S01]  /*6270*/  WARPSYNC 0xffffffff ;  /* 0xffffffff00007948 */ /* 0x000fe20003800000 */
[----:B------:R-:W-:Y:S01]  /*6280*/  BAR.SYNC.DEFER_BLOCKING 0x0 ;  /* 0x0000000000007b1d */ /* 0x000fe20000010000 */
[----:B------:R-:W-:Y:S01]  /*6290*/  IMAD R160, R161, 0x6000, RZ ;  /* 0x00006000a1a07824 */ /* 0x000fe200078e02ff */
[----:B------:R-:W-:Y:S04]  /*62a0*/  ISETP.GE.AND P0, PT, R187, R175, PT ;  /* 0x000000afbb00720c */ /* 0x000fe80003f06270 */
[----:B------:R-:W-:Y:S04]  /*62b0*/  IADD3 R100, R169, R160, RZ ;  /* 0x000000a0a9647210 */ /* 0x000fe80007ffe0ff */
[----:B------:R-:W-:Y:S01]  /*62c0*/  IADD3 R103, R167, R100, RZ ;  /* 0x00000064a7677210 */ /* 0x000fe20007ffe0ff */
[----:B------:R2:W3:Y:S01]  /*62d0*/  LDSM.16.M88.4 R32, [R163] ;  /* 0x00000000a320783b */ /* 0x0004e20000000200 */
[----:B------:R-:W-:Y:S03]  /*62e0*/  BSSY B0, `(.L_x_1572) ;  /* 0x000004b000007945 */ /* 0x000fe60003800000 */
[----:B-1----:R2:W1:Y:S04]  /*62f0*/  LDSM.16.M88.4 R8, [R100] ;  /* 0x000000006408783b */ /* 0x0024680000000200 */
        /* <DEDUP_REMOVED lines=9> */
[----:B------:R-:W-:Y:S01]  /*6390*/  IMAD.SHL.U32 R29, R186, 0x2, RZ ;  /* 0x00000002ba1d7824 */ /* 0x000fe200078e00ff */
[----:B------:R-:W-:Y:S01]  /*63a0*/  SHF.R.S32.HI R2, RZ, 0x1f, R174 ;  /* 0x0000001fff027819 */ /* 0x000fe200000114ae */
[----:B------:R-:W-:Y:S01]  /*63b0*/  IMAD.SHL.U32 R28, R185, 0x2, RZ ;  /* 0x00000002b91c7824 */ /* 0x000fe200078e00ff */
[----:B------:R-:W-:Y:S01]  /*63c0*/  SHF.R.S32.HI R5, RZ, 0x1f, R173 ;  /* 0x0000001fff057819 */ /* 0x000fe200000114ad */
[----:B------:R-:W-:Y:S01]  /*63d0*/  IMAD.SHL.U32 R23, R177, 0x2, RZ ;  /* 0x00000002b1177824 */ /* 0x000fe200078e00ff */
[----:B------:R-:W-:Y:S01]  /*63e0*/  SHF.R.S32.HI R6, RZ, 0x1f, R186 ;  /* 0x0000001fff067819 */ /* 0x000fe200000114ba */
[----:B------:R-:W-:Y:S01]  /*63f0*/  IMAD R4, R2, c[0x0][0x208], RZ ;  /* 0x0000820002047a24 */ /* 0x000fe200078e02ff */
[----:B------:R-:W-:Y:S01]  /*6400*/  SHF.R.S32.HI R7, RZ, 0x1f, R185 ;  /* 0x0000001fff077819 */ /* 0x000fe200000114b9 */
[----:B------:R-:W-:Y:S01]  /*6410*/  IMAD.WIDE.U32 R2, R174, c[0x0][0x208], RZ ;  /* 0x00008200ae027a25 */ /* 0x000fe200078e00ff */
[----:B------:R-:W-:Y:S02]  /*6420*/  SHF.L.U64.HI R22, R186, 0x1, R6 ;  /* 0x00000001ba167819 */ /* 0x000fe40000010206 */
[----:B------:R-:W-:Y:S01]  /*6430*/  SHF.R.S32.HI R6, RZ, 0x1f, R177 ;  /* 0x0000001fff067819 */ /* 0x000fe200000114b1 */
[----:B------:R-:W-:Y:S01]  /*6440*/  IMAD R4, R174, c[0x0][0x20c], R4 ;  /* 0x00008300ae047a24 */ /* 0x000fe200078e0204 */
[----:B------:R-:W-:Y:S02]  /*6450*/  SHF.L.U64.HI R21, R185, 0x1, R7 ;  /* 0x00000001b9157819 */ /* 0x000fe40000010207 */
[----:B------:R-:W-:Y:S01]  /*6460*/  SHF.L.U64.HI R20, R177, 0x1, R6 ;  /* 0x00000001b1147819 */ /* 0x000fe20000010206 */
[----:B------:R-:W-:Y:S02]  /*6470*/  IMAD.IADD R3, R3, 0x1, R4 ;  /* 0x0000000103037824 */ /* 0x000fe400078e0204 */
[----:B------:R-:W-:Y:S02]  /*6480*/  IMAD R4, R5, c[0x0][0x218], RZ ;  /* 0x0000860005047a24 */ /* 0x000fe400078e02ff */
[C---:B------:R-:W-:Y:S04]  /*6490*/  IMAD.WIDE.U32 R2, R173.reuse, c[0x0][0x218], R2 ;  /* 0x00008600ad027a25 */ /* 0x040fe800078e0002 */
[----:B------:R-:W-:Y:S01]  /*64a0*/  IMAD R4, R173, c[0x0][0x21c], R4 ;  /* 0x00008700ad047a24 */ /* 0x000fe200078e0204 */
[----:B------:R-:W-:Y:S04]  /*64b0*/  IADD3 R2, P0, R196, R2, RZ ;  /* 0x00000002c4027210 */ /* 0x000fe80007f1e0ff */
[----:B------:R-:W-:Y:S02]  /*64c0*/  IADD3.X R3, R199, R3, R4, P0, !PT ;  /* 0x00000003c7037210 */ /* 0x000fe400007fe404 */
[C---:B------:R-:W-:Y:S04]  /*64d0*/  LEA R13, P0, R2.reuse, c[0x0][0x1f8], 0x1 ;  /* 0x00007e00020d7a11 */ /* 0x040fe800078008ff */
[----:B------:R-:W-:Y:S01]  /*64e0*/  LEA.HI.X R12, R2, c[0x0][0x1fc], R3, 0x1, P0 ;  /* 0x00007f00020c7a11 */ /* 0x000fe200000f0c03 */
[----:B------:R-:W-:-:S06]  /*64f0*/  BRA.DIV ~URZ, `(.L_x_1574) ;  /* 0x000086a27f007947 */ /* 0x000fcc000b800000 */
[----:B------:R2:W4:Y:S02]  /*6500*/  SHFL.IDX PT, R5, R12, RZ, 0x181f ;  /* 0x00181fff0c057589 */ /* 0x00052400000e0000 */
.L_x_1659:
[----:B------:R-:W-:-:S05]  /*6510*/  BRA.DIV ~URZ, `(.L_x_1575) ;  /* 0x000086f27f007947 */ /* 0x000fca000b800000 */
[----:B------:R-:W5:Y:S01]  /*6520*/  SHFL.IDX PT, R2, R13, RZ, 0x181f ;  /* 0x00181fff0d027589 */ /* 0x000f6200000e0000 */
[----:B------:R-:W-:Y:S01]  /*6530*/  IMAD R4, R176, 0x6000, R204 ;  /* 0x00006000b0047824 */ /* 0x000fe200078e02cc */
[----:B------:R-:W-:Y:S02]  /*6540*/  SEL R15, RZ, 0x10, P4 ;  /* 0x00000010ff0f7807 */ /* 0x000fe40002000000 */
[----:B------:R-:W-:Y:S02]  /*6550*/  SEL R14, RZ, 0x10, P6 ;  /* 0x00000010ff0e7807 */ /* 0x000fe40003000000 */
[C---:B-----5:R-:W-:Y:S05]  /*6560*/  IADD3 R6, P0, R2.reuse, R23, RZ ;  /* 0x0000001702067210 */ /* 0x060fea0007f1e0ff */
[C---:B----4-:R-:W-:Y:S05]  /*6570*/  IMAD.X R7, R5.reuse, 0x1, R20, P0 ;  /* 0x0000000105077824 */ /* 0x050fea00000e0614 */
[----:B------:R-:W-:Y:S01]  /*6580*/  @!PT LDS RZ, [RZ] ;  /* 0x00000000fffff984 */ /* 0x000fe20000000800 */
[----:B------:R-:W-:Y:S01]  /*6590*/  @!PT LDS RZ, [RZ] ;  /* 0x00000000fffff984 */ /* 0x000fe20000000800 */
[----:B------:R4:W-:Y:S02]  /*65a0*/  LDGSTS.E.BYPASS.LTC128B.128 [R4], [R6.64], !P5 ;  /* 0x0000000006047fae */ /* 0x0009e4000e901d46 */
[C---:B----4-:R-:W-:Y:S05]  /*65b0*/  IADD3 R6, P0, R2.reuse, R28, RZ ;  /* 0x0000001c02067210 */ /* 0x050fea0007f1e0ff */
[C---:B------:R-:W-:Y:S01]  /*65c0*/  IMAD.X R7, R5.reuse, 0x1, R21, P0 ;  /* 0x0000000105077824 */ /* 0x040fe200000e0615 */
[----:B------:R-:W-:Y:S04]  /*65d0*/  IADD3 R2, P0, R2, R29, RZ ;  /* 0x0000001d02027210 */ /* 0x000fe80007f1e0ff */
[----:B------:R4:W-:Y:S01]  /*65e0*/  LDGSTS.E.BYPASS.LTC128B.128 [R4+0x2000], [R6.64], !P4 ;  /* 0x0200000006047fae */ /* 0x0009e2000e101d46 */
[----:B------:R-:W-:Y:S03]  /*65f0*/  IMAD.X R3, R5, 0x1, R22, P0 ;  /* 0x0000000105037824 */ /* 0x000fe600000e0616 */
[----:B------:R2:W3:Y:S04]  /*6600*/  SHFL.IDX PT, R5, R12, 0x1, 0x181f ;  /* 0x00381f000c057f89 */ /* 0x0004e800000e0000 */
[----:B------:R5:W-:Y:S01]  /*6610*/  LDGSTS.E.BYPASS.LTC128B.128 [R4+0x4000], [R2.64], !P6 ;  /* 0x0400000002047fae */ /* 0x000be2000f101d46 */
[----:B----4-:R-:W-:Y:S03]  /*6620*/  SEL R6, RZ, 0x10, P5 ;  /* 0x00000010ff067807 */ /* 0x010fe60002800000 */
[----:B-----5:R2:W4:Y:S04]  /*6630*/  SHFL.IDX PT, R2, R13, 0x1, 0x181f ;  /* 0x00381f000d027f89 */ /* 0x02052800000e0000 */
.L_x_1660:
[C---:B---3--:R-:W-:Y:S02]  /*6640*/  IADD3 R3, -R6.reuse, 0x10, RZ ;  /* 0x0000001006037810 */ /* 0x048fe40007ffe1ff */
[----:B------:R-:W-:Y:S02]  /*6650*/  ISETP.NE.U32.AND P2, PT, R6, RZ, PT ;  /* 0x000000ff0600720c */ /* 0x000fe40003f45070 */
[----:B------:R-:W-:Y:S04]  /*6660*/  LOP3.LUT R3, R3, 0xf, RZ, 0xc0, !PT ;  /* 0x0000000f03037812 */ /* 0x000fe800078ec0ff */
[-C--:B--2-4-:R-:W-:Y:S02]  /*6670*/  IADD3 R12, P1, P0, R3, R2.reuse, R23 ;  /* 0x00000002030c7210 */ /* 0x094fe4000783e017 */
[----:B------:R-:W-:Y:S02]  /*6680*/  IADD3 R3, -R15, 0x10, RZ ;  /* 0x000000100f037810 */ /* 0x000fe40007ffe1ff */
[-C--:B------:R-:W-:Y:S02]  /*6690*/  IADD3.X R13, RZ, R5.reuse, R20, P1, P0 ;  /* 0x00000005ff0d7210 */ /* 0x080fe40000fe0414 */
[----:B------:R-:W-:Y:S03]  /*66a0*/  LOP3.LUT R3, R3, 0xf, RZ, 0xc0, !PT ;  /* 0x0000000f03037812 */ /* 0x000fe600078ec0ff */
[----:B------:R-:W-:Y:S01]  /*66b0*/  @!PT LDS RZ, [RZ] ;  /* 0x00000000fffff984 */ /* 0x000fe20000000800 */
[----:B------:R-:W-:Y:S01]  /*66c0*/  @!PT LDS RZ, [RZ] ;  /* 0x00000000fffff984 */ /* 0x000fe20000000800 */
[----:B------:R-:W-:Y:S01]  /*66d0*/  @!PT LDS RZ, [RZ] ;  /* 0x00000000fffff984 */ /* 0x000fe20000000800 */
[----:B------:R2:W-:Y:S01]  /*66e0*/  LDGSTS.E.BYPASS.LTC128B.128.ZFILL [R4+0x1000], [R12.64], P2 ;  /* 0x010000000c047fae */ /* 0x0005e20009141d46 */
[-C--:B------:R-:W-:Y:S02]  /*66f0*/  IADD3 R6, P1, P0, R3, R2.reuse, R28 ;  /* 0x0000000203067210 */ /* 0x080fe4000783e01c */
[C---:B------:R-:W-:Y:S02]  /*6700*/  IADD3 R3, -R14.reuse, 0x10, RZ ;  /* 0x000000100e037810 */ /* 0x040fe40007ffe1ff */
[-C--:B------:R-:W-:Y:S02]  /*6710*/  IADD3.X R7, RZ, R5.reuse, R21, P1, P0 ;  /* 0x00000005ff077210 */ /* 0x080fe40000fe0415 */
[----:B------:R-:W-:Y:S04]  /*6720*/  LOP3.LUT R3, R3, 0xf, RZ, 0xc0, !PT ;  /* 0x0000000f03037812 */ /* 0x000fe800078ec0ff */
[----:B------:R-:W-:Y:S04]  /*6730*/  IADD3 R2, P1, P0, R3, R2, R29 ;  /* 0x0000000203027210 */ /* 0x000fe8000783e01d */
[----:B------:R-:W-:Y:S02]  /*6740*/  IADD3.X R3, RZ, R5, R22, P1, P0 ;  /* 0x00000005ff037210 */ /* 0x000fe40000fe0416 */
[----:B------:R-:W-:Y:S02]  /*6750*/  ISETP.NE.U32.AND P1, PT, R15, RZ, PT ;  /* 0x000000ff0f00720c */ /* 0x000fe40003f25070 */
[----:B------:R-:W-:Y:S11]  /*6760*/  ISETP.NE.U32.AND P0, PT, R14, RZ, PT ;  /* 0x000000ff0e00720c */ /* 0x000ff60003f05070 */
[----:B------:R2:W-:Y:S04]  /*6770*/  LDGSTS.E.BYPASS.LTC128B.128.ZFILL [R4+0x3000], [R6.64], P1 ;  /* 0x0300000006047fae */ /* 0x0005e80008941d46 */
[----:B------:R2:W-:Y:S02]  /*6780*/  LDGSTS.E.BYPASS.LTC128B.128.ZFILL [R4+0x5000], [R2.64], P0 ;  /* 0x0500000002047fae */ /* 0x0005e40008141d46 */
.L_x_1573:
[----:B------:R-:W-:Y:S05]  /*6790*/  BSYNC B0 ;  /* 0x0000000000007941 */ /* 0x000fea0003800000 */
.L_x_1572:
[----:B------:R-:W0:Y:S01]  /*67a0*/  LDGDEPBAR ;  /* 0x00000000000079af */ /* 0x000e220000000000 */
[----:B------:R-:W-:Y:S01]  /*67b0*/  WARPSYNC 0xffffffff ;  /* 0xffffffff00007948 */ /* 0x000fe20003800000 */
[C---:B-123--:R-:W-:Y:S01]  /*67c0*/  HMMA.16816.F32 R4, R32.reuse, R8, RZ ;  /* 0x000000082004723c */ /* 0x04efe200000018ff */
[----:B------:R-:W-:Y:S02]  /*67d0*/  IMAD.MOV.U32 R2, RZ, RZ, 0x40 ;  /* 0x00000040ff027424 */ /* 0x000fe400078e00ff */
[----:B------:R-:W-:Y:S01]  /*67e0*/  LOP3.LUT P0, RZ, R162, 0x4, RZ, 0xc0, !PT ;  /* 0x00000004a2ff7812 */ /* 0x000fe2000780c0ff */
[C-C-:B------:R-:W-:Y:S03]  /*67f0*/  IMAD.IADD R3, R167.reuse, 0x1, R100.reuse ;  /* 0x00000001a7037824 */ /* 0x140fe600078e0264 */
[----:B------:R-:W-:Y:S01]  /*6800*/  SEL R2, R2, 0xffffffc0, !P0 ;  /* 0xffffffc002027807 */ /* 0x000fe20004000000 */
[C---:B------:R-:W-:Y:S01]  /*6810*/  HMMA.16816.F32 R8, R32.reuse, R10, RZ ;  /* 0x0000000a2008723c */ /* 0x040fe200000018ff */
[----:B------:R-:W-:Y:S03]  /*6820*/  ISETP.GE.AND P0, PT, R176, 0x1, PT ;  /* 0x00000001b000780c */ /* 0x000fe60003f06270 */
[C---:B------:R-:W-:Y:S04]  /*6830*/  IMAD.IADD R101, R2.reuse, 0x1, R100 ;  /* 0x0000000102657824 */ /* 0x040fe800078e0264 */
        /* <DEDUP_REMOVED lines=12> */
[----:B------:R-:W-:Y:S07]  /*6900*/  LDSM.16.M88.4 R148, [R101+0x1000] ;  /* 0x001000006594783b */ /* 0x000fee0000000200 */
[C---:B------:R-:W-:Y:S08]  /*6910*/  HMMA.16816.F32 R20, R140.reuse, R152, R20 ;  /* 0x000000988c14723c */ /* 0x040ff00000001814 */
[C---:B------:R-:W-:Y:S01]  /*6920*/  HMMA.16816.F32 R24, R140.reuse, R154, R24 ;  /* 0x0000009a8c18723c */ /* 0x040fe20000001818 */
[----:B------:R-:W-:Y:S07]  /*6930*/  LDSM.16.M88.4 R152, [R3+0x5800] ;  /* 0x005800000398783b */ /* 0x000fee0000000200 */
[C---:B------:R-:W-:Y:S07]  /*6940*/  HMMA.16816.F32 R28, R140.reuse, R156, R28 ;  /* 0x0000009c8c1c723c */ /* 0x040fee000000181c */
[----:B------:R-:W-:Y:S01]  /*6950*/  IMAD.IADD R156, R2, 0x1, R103 ;  /* 0x00000001029c7824 */ /* 0x000fe200078e0267 */
[----:B------:R-:W-:Y:S01]  /*6960*/  HMMA.16816.F32 R32, R140, R158, R32 ;  /* 0x0000009e8c20723c */ /* 0x000fe20000001820 */
[----:B------:R-:W2:Y:S03]  /*6970*/  LDSM.16.M88.4 R140, [R101+0x800] ;  /* 0x00080000658c783b */ /* 0x000ea60000000200 */
[----:B------:R-:W-:Y:S04]  /*6980*/  IADD3 R2, R167, R100, R2 ;  /* 0x00000064a7027210 */ /* 0x000fe80007ffe002 */
[C---:B-1----:R-:W-:Y:S08]  /*6990*/  HMMA.16816.F32 R4, R136.reuse, R144, R4 ;  /* 0x000000908804723c */ /* 0x042ff00000001804 */
[C---:B------:R-:W-:Y:S01]  /*69a0*/  HMMA.16816.F32 R8, R136.reuse, R146, R8 ;  /* 0x000000928808723c */ /* 0x040fe20000001808 */
[----:B------:R-:W1:Y:S07]  /*69b0*/  LDSM.16.M88.4 R144, [R101+0x1800] ;  /* 0x001800006590783b */ /* 0x000e6e0000000200 */
[C---:B--2---:R-:W-:Y:S08]  /*69c0*/  HMMA.16816.F32 R12, R136.reuse, R140, R12 ;  /* 0x0000008c880c723c */ /* 0x044ff0000000180c */
[C---:B------:R-:W-:Y:S01]  /*69d0*/  HMMA.16816.F32 R16, R136.reuse, R142, R16 ;  /* 0x0000008e8810723c */ /* 0x040fe20000001810 */
[----:B------:R-:W-:Y:S07]  /*69e0*/  LDSM.16.M88.4 R140, [R165] ;  /* 0x00000000a58c783b */ /* 0x000fee0000000200 */
[C---:B------:R-:W-:Y:S08]  /*69f0*/  HMMA.16816.F32 R20, R136.reuse, R148, R20 ;  /* 0x000000948814723c */ /* 0x040ff00000001814 */
[C---:B------:R-:W-:Y:S01]  /*6a00*/  HMMA.16816.F32 R24, R136.reuse, R150, R24 ;  /* 0x000000968818723c */ /* 0x040fe20000001818 */
[----:B------:R-:W2:Y:S07]  /*6a10*/  LDSM.16.M88.4 R148, [R156] ;  /* 0x000000009c94783b */ /* 0x000eae0000000200 */
[C---:B-1----:R-:W-:Y:S08]  /*6a20*/  HMMA.16816.F32 R28, R136.reuse, R144, R28 ;  /* 0x00000090881c723c */ /* 0x042ff0000000181c */
[----:B------:R-:W-:Y:S01]  /*6a30*/  HMMA.16816.F32 R32, R136, R146, R32 ;  /* 0x000000928820723c */ /* 0x000fe20000001820 */
[----:B------:R-:W1:Y:S08]  /*6a40*/  LDSM.16.M88.4 R136, [R156+0x800] ;  /* 0x000800009c88783b */ /* 0x000e700000000200 */
[----:B------:R-:W3:Y:S01]  /*6a50*/  LDSM.16.M88.4 R144, [R156+0x1000] ;  /* 0x001000009c90783b */ /* 0x000ee20000000200 */
[C---:B--2---:R-:W-:Y:S08]  /*6a60*/  HMMA.16816.F32 R4, R140.reuse, R148, R4 ;  /* 0x000000948c04723c */ /* 0x044ff00000001804 */
[C---:B------:R-:W-:Y:S01]  /*6a70*/  HMMA.16816.F32 R8, R140.reuse, R150, R8 ;  /* 0x000000968c08723c */ /* 0x040fe20000001808 */
[----:B------:R-:W-:Y:S07]  /*6a80*/  LDSM.16.M88.4 R148, [R163+0x4000] ;  /* 0x00400000a394783b */ /* 0x000fee0000000200 */
[C---:B-1----:R-:W-:Y:S08]  /*6a90*/  HMMA.16816.F32 R12, R140.reuse, R136, R12 ;  /* 0x000000888c0c723c */ /* 0x042ff0000000180c */
[C---:B------:R-:W-:Y:S01]  /*6aa0*/  HMMA.16816.F32 R16, R140.reuse, R138, R16 ;  /* 0x0000008a8c10723c */ /* 0x040fe20000001810 */
[----:B------:R-:W1:Y:S07]  /*6ab0*/  LDSM.16.M88.4 R136, [R156+0x1800] ;  /* 0x001800009c88783b */ /* 0x000e6e0000000200 */
[C---:B---3--:R-:W-:Y:S08]  /*6ac0*/  HMMA.16816.F32 R20, R140.reuse, R144, R20 ;  /* 0x000000908c14723c */ /* 0x048ff00000001814 */
[C---:B------:R-:W-:Y:S01]  /*6ad0*/  HMMA.16816.F32 R24, R140.reuse, R146, R24 ;  /* 0x000000928c18723c */ /* 0x040fe20000001818 */
[----:B------:R-:W2:Y:S07]  /*6ae0*/  LDSM.16.M88.4 R144, [R100+0x2000] ;  /* 0x002000006490783b */ /* 0x000eae0000000200 */
[C---:B-1----:R-:W-:Y:S08]  /*6af0*/  HMMA.16816.F32 R28, R140.reuse, R136, R28 ;  /* 0x000000888c1c723c */ /* 0x042ff0000000181c */
[----:B------:R-:W-:Y:S01]  /*6b00*/  HMMA.16816.F32 R32, R140, R138, R32 ;  /* 0x0000008a8c20723c */ /* 0x000fe20000001820 */
[----:B------:R-:W1:Y:S07]  /*6b10*/  LDSM.16.M88.4 R136, [R100+0x2800] ;  /* 0x002800006488783b */ /* 0x000e6e0000000200 */
[C---:B--2---:R-:W-:Y:S01]  /*6b20*/  HMMA.16816.F32 R4, R148.reuse, R144, R4 ;  /* 0x000000909404723c */ /* 0x044fe20000001804 */
[----:B------:R-:W2:Y:S07]  /*6b30*/  LDSM.16.M88.4 R140, [R100+0x3000] ;  /* 0x00300000648c783b */ /* 0x000eae0000000200 */
[C---:B------:R-:W-:Y:S01]  /*6b40*/  HMMA.16816.F32 R8, R148.reuse, R146, R8 ;  /* 0x000000929408723c */ /* 0x040fe20000001808 */
[----:B------:R-:W3:Y:S07]  /*6b50*/  LDSM.16.M88.4 R144, [R100+0x3800] ;  /* 0x003800006490783b */ /* 0x000eee0000000200 */
[C---:B-1----:R-:W-:Y:S08]  /*6b60*/  HMMA.16816.F32 R12, R148.reuse, R136, R12 ;  /* 0x00000088940c723c */ /* 0x042ff0000000180c */
        /* <DEDUP_REMOVED lines=8> */
[----:B------:R-:W-:Y:S01]  /*6bf0*/  LDSM.16.M88.4 R148, [R3+0x3800] ;  /* 0x003800000394783b */ /* 0x000fe20000000200 */
[C---:B-1----:R-:W-:Y:S08]  /*6c00*/  HMMA.16816.F32 R4, R136.reuse, R140, R4 ;  /* 0x0000008c8804723c */ /* 0x042ff00000001804 */
[C---:B------:R-:W-:Y:S01]  /*6c10*/  HMMA.16816.F32 R8, R136.reuse, R142, R8 ;  /* 0x0000008e8808723c */ /* 0x040fe20000001808 */
[----:B------:R-:W1:Y:S07]  /*6c20*/  LDSM.16.M88.4 R140, [R3+0x3000] ;  /* 0x00300000038c783b */ /* 0x000e6e0000000200 */
[C---:B--2---:R-:W-:Y:S08]  /*6c30*/  HMMA.16816.F32 R12, R136.reuse, R144, R12 ;  /* 0x00000090880c723c */ /* 0x044ff0000000180c */
[C---:B------:R-:W-:Y:S01]  /*6c40*/  HMMA.16816.F32 R16, R136.reuse, R146, R16 ;  /* 0x000000928810723c */ /* 0x040fe20000001810 */
[----:B------:R-:W-:Y:S07]  /*6c50*/  LDSM.16.M88.4 R144, [R101+0x2000] ;  /* 0x002000006590783b */ /* 0x000fee0000000200 */
[C---:B-1----:R-:W-:Y:S08]  /*6c60*/  HMMA.16816.F32 R20, R136.reuse, R140, R20 ;  /* 0x0000008c8814723c */ /* 0x042ff00000001814 */
[C---:B------:R-:W-:Y:S01]  /*6c70*/  HMMA.16816.F32 R24, R136.reuse, R142, R24 ;  /* 0x0000008e8818723c */ /* 0x040fe20000001818 */
[----:B------:R-:W1:Y:S07]  /*6c80*/  LDSM.16.M88.4 R140, [R166+0x4000] ;  /* 0x00400000a68c783b */ /* 0x000e6e0000000200 */
[C---:B------:R-:W-:Y:S08]  /*6c90*/  HMMA.16816.F32 R28, R136.reuse, R148, R28 ;  /* 0x00000094881c723c */ /* 0x040ff0000000181c */
        /* <DEDUP_REMOVED lines=28> */
[----:B------:R-:W3:Y:S01]  /*6e60*/  LDSM.16.M88.4 R148, [R100+0x5000] ;  /* 0x005000006494783b */ /* 0x000ee20000000200 */
[C---:B-1----:R-:W-:Y:S08]  /*6e70*/  HMMA.16816.F32 R4, R140.reuse, R144, R4 ;  /* 0x000000908c04723c */ /* 0x042ff00000001804 */
[C---:B------:R-:W-:Y:S01]  /*6e80*/  HMMA.16816.F32 R8, R140.reuse, R146, R8 ;  /* 0x000000928c08723c */ /* 0x040fe20000001808 */
[----:B------:R-:W1:Y:S07]  /*6e90*/  LDSM.16.M88.4 R144, [R100+0x5800] ;  /* 0x005800006490783b */ /* 0x000e6e0000000200 */
[C---:B--2---:R-:W-:Y:S08]  /*6ea0*/  HMMA.16816.F32 R12, R140.reuse, R136, R12 ;  /* 0x000000888c0c723c */ /* 0x044ff0000000180c */
[C---:B------:R-:W-:Y:S01]  /*6eb0*/  HMMA.16816.F32 R16, R140.reuse, R138, R16 ;  /* 0x0000008a8c10723c */ /* 0x040fe20000001810 */
[----:B------:R-:W-:Y:S07]  /*6ec0*/  LDSM.16.M88.4 R136, [R164+0x8000] ;  /* 0x00800000a488783b */ /* 0x000fee0000000200 */
[C---:B---3--:R-:W-:Y:S08]  /*6ed0*/  HMMA.16816.F32 R20, R140.reuse, R148, R20 ;  /* 0x000000948c14723c */ /* 0x048ff00000001814 */
[C---:B------:R-:W-:Y:S01]  /*6ee0*/  HMMA.16816.F32 R24, R140.reuse, R150, R24 ;  /* 0x000000968c18723c */ /* 0x040fe20000001818 */
[----:B------:R-:W2:Y:S07]  /*6ef0*/  LDSM.16.M88.4 R148, [R103+0x4000] ;  /* 0x004000006794783b */ /* 0x000eae0000000200 */
        /* <DEDUP_REMOVED lines=9> */
[----:B------:R-:W-:Y:S07]  /*6f90*/  LDSM.16.M88.4 R140, [R166+0x8000] ;  /* 0x00800000a68c783b */ /* 0x000fee0000000200 */
[C---:B---3--:R-:W-:Y:S08]  /*6fa0*/  HMMA.16816.F32 R20, R136.reuse, R144, R20 ;  /* 0x000000908814723c */ /* 0x048ff00000001814 */
        /* <DEDUP_REMOVED lines=9> */
[C---:B------:R-:W-:Y:S08]  /*7040*/  HMMA.16816.F32 R12, R140.reuse, R148, R12 ;  /* 0x000000948c0c723c */ /* 0x040ff0000000180c */
[C---:B------:R-:W-:Y:S01]  /*7050*/  HMMA.16816.F32 R16, R140.reuse, R150, R16 ;  /* 0x000000968c10723c */ /* 0x040fe20000001810 */
[----:B------:R-:W3:Y:S07]  /*7060*/  LDSM.16.M88.4 R148, [R165+0x8000] ;  /* 0x00800000a594783b */ /* 0x000eee0000000200 */
[C---:B--2---:R-:W-:Y:S08]  /*7070*/  HMMA.16816.F32 R20, R140.reuse, R136, R20 ;  /* 0x000000888c14723c */ /* 0x044ff00000001814 */
[C---:B------:R-:W-:Y:S01]  /*7080*/  HMMA.16816.F32 R24, R140.reuse, R138, R24 ;  /* 0x0000008a8c18723c */ /* 0x040fe20000001818 */
[----:B------:R-:W2:Y:S07]  /*7090*/  LDSM.16.M88.4 R136, [R2+0x4800] ;  /* 0x004800000288783b */ /* 0x000eae0000000200 */
[C---:B-1----:R-:W-:Y:S08]  /*70a0*/  HMMA.16816.F32 R28, R140.reuse, R144, R28 ;  /* 0x000000908c1c723c */ /* 0x042ff0000000181c */
[----:B------:R-:W-:Y:S08]  /*70b0*/  HMMA.16816.F32 R32, R140, R146, R32 ;  /* 0x000000928c20723c */ /* 0x000ff00000001820 */
[C---:B---3--:R-:W-:Y:S08]  /*70c0*/  HMMA.16816.F32 R4, R148.reuse, R152, R4 ;  /* 0x000000989404723c */ /* 0x048ff00000001804 */
[C---:B------:R-:W-:Y:S08]  /*70d0*/  HMMA.16816.F32 R8, R148.reuse, R154, R8 ;  /* 0x0000009a9408723c */ /* 0x040ff00000001808 */
[C---:B--2---:R-:W-:Y:S08]  /*70e0*/  HMMA.16816.F32 R12, R148.reuse, R136, R12 ;  /* 0x00000088940c723c */ /* 0x044ff0000000180c */
[----:B------:R-:W-:Y:S01]  /*70f0*/  FMUL.FTZ R3, R4, c[0x0][0x320] ;  /* 0x0000c80004037a20 */ /* 0x000fe20000410000 */
[C---:B------:R-:W-:Y:S03]  /*7100*/  HMMA.16816.F32 R16, R148.reuse, R138, R16 ;  /* 0x0000008a9410723c */ /* 0x040fe60000001810 */
[----:B------:R1:W-:Y:S04]  /*7110*/  MUFU.TANH R143, R3 ;  /* 0x00000003008f7308 */ /* 0x0003e80000002400 */
[----:B------:R-:W-:Y:S02]  /*7120*/  FMUL.FTZ R9, R9, c[0x0][0x320] ;  /* 0x0000c80009097a20 */ /* 0x000fe40000410000 */
[----:B------:R-:W-:Y:S04]  /*7130*/  FMUL.FTZ R11, R11, c[0x0][0x320] ;  /* 0x0000c8000b0b7a20 */ /* 0x000fe80000410000 */
[----:B------:R-:W-:Y:S10]  /*7140*/  MUFU.TANH R142, R9 ;  /* 0x00000009008e7308 */ /* 0x000ff40000002400 */
[----:B------:R-:W-:Y:S01]  /*7150*/  MUFU.TANH R152, R11 ;  /* 0x0000000b00987308 */ /* 0x000fe20000002400 */
[----:B-1----:R-:W-:Y:S09]  /*7160*/  FMUL.FTZ R3, R6, c[0x0][0x320] ;  /* 0x0000c80006037a20 */ /* 0x002ff20000410000 */
[----:B------:R1:W2:Y:S02]  /*7170*/  MUFU.TANH R154, R3 ;  /* 0x00000003009a7308 */ /* 0x0002a40000002400 */
[----:B-1----:R-:W-:Y:S08]  /*7180*/  FMUL.FTZ R3, R5, c[0x0][0x320] ;  /* 0x0000c80005037a20 */ /* 0x002ff00000410000 */
[----:B------:R1:W-:Y:S02]  /*7190*/  MUFU.TANH R147, R3 ;  /* 0x0000000300937308 */ /* 0x0003e40000002400 */
[----:B-1----:R-:W-:Y:S02]  /*71a0*/  FMUL.FTZ R3, R7, c[0x0][0x320] ;  /* 0x0000c80007037a20 */ /* 0x002fe40000410000 */
[----:B------:R-:W1:Y:S06]  /*71b0*/  LDSM.16.M88.4 R4, [R2+0x5000] ;  /* 0x005000000204783b */ /* 0x000e6c0000000200 */
[----:B------:R3:W4:Y:S02]  /*71c0*/  MUFU.TANH R155, R3 ;  /* 0x00000003009b7308 */ /* 0x0007240000002400 */
[----:B---3--:R-:W-:Y:S08]  /*71d0*/  FMUL.FTZ R3, R8, c[0x0][0x320] ;  /* 0x0000c80008037a20 */ /* 0x008ff00000410000 */
[----:B------:R3:W-:Y:S01]  /*71e0*/  MUFU.TANH R146, R3 ;  /* 0x0000000300927308 */ /* 0x0007e20000002400 */
[C---:B-1----:R-:W-:Y:S07]  /*71f0*/  HMMA.16816.F32 R20, R148.reuse, R4, R20 ;  /* 0x000000049414723c */ /* 0x042fee0000001814 */
[----:B------:R-:W-:Y:S01]  /*7200*/  FMUL.FTZ R4, R17, c[0x0][0x320] ;  /* 0x0000c80011047a20 */ /* 0x000fe20000410000 */
[C---:B------:R-:W-:Y:S03]  /*7210*/  HMMA.16816.F32 R24, R148.reuse, R6, R24 ;  /* 0x000000069418723c */ /* 0x040fe60000001818 */
[----:B------:R-:W-:Y:S01]  /*7220*/  MUFU.TANH R100, R4 ;  /* 0x0000000400647308 */ /* 0x000fe20000002400 */
[----:B---3--:R-:W-:Y:S02]  /*7230*/  FMUL.FTZ R3, R10, c[0x0][0x320] ;  /* 0x0000c8000a037a20 */ /* 0x008fe40000410000 */
[----:B------:R1:W3:Y:S07]  /*7240*/  LDSM.16.M88.4 R8, [R2+0x5800] ;  /* 0x005800000208783b */ /* 0x0002ee0000000200 */
[----:B------:R5:W2:Y:S01]  /*7250*/  MUFU.TANH R153, R3 ;  /* 0x0000000300997308 */ /* 0x000aa20000002400 */
[----:B-1----:R-:W-:Y:S09]  /*7260*/  FMUL.FTZ R2, R18, c[0x0][0x320] ;  /* 0x0000c80012027a20 */ /* 0x002ff20000410000 */
[----:B------:R1:W-:Y:S01]  /*7270*/  MUFU.TANH R141, R2 ;  /* 0x00000002008d7308 */ /* 0x0003e20000002400 */
[----:B-----5:R-:W-:Y:S09]  /*7280*/  FMUL.FTZ R3, R12, c[0x0][0x320] ;  /* 0x0000c8000c037a20 */ /* 0x020ff20000410000 */
[----:B------:R5:W-:Y:S01]  /*7290*/  MUFU.TANH R139, R3 ;  /* 0x00000003008b7308 */ /* 0x000be20000002400 */
[C---:B---3--:R-:W-:Y:S08]  /*72a0*/  HMMA.16816.F32 R28, R148.reuse, R8, R28 ;  /* 0x00000008941c723c */ /* 0x048ff0000000181c */
[----:B------:R-:W-:Y:S04]  /*72b0*/  HMMA.16816.F32 R32, R148, R10, R32 ;  /* 0x0000000a9420723c */ /* 0x000fe80000001820 */
[----:B-1----:R-:W-:Y:S04]  /*72c0*/  FMUL.FTZ R2, R19, c[0x0][0x320] ;  /* 0x0000c80013027a20 */ /* 0x002fe80000410000 */
[----:B------:R1:W-:Y:S01]  /*72d0*/  MUFU.TANH R140, R2 ;  /* 0x00000002008c7308 */ /* 0x0003e20000002400 */
[----:B-----5:R-:W-:Y:S07]  /*72e0*/  FMUL.FTZ R3, R14, c[0x0][0x320] ;  /* 0x0000c8000e037a20 */ /* 0x020fee0000410000 */
[----:B------:R-:W-:Y:S02]  /*72f0*/  FMUL.FTZ R4, R31, c[0x0][0x320] ;  /* 0x0000c8001f047a20 */ /* 0x000fe40000410000 */
[----:B------:R3:W5:Y:S06]  /*7300*/  MUFU.TANH R145, R3 ;  /* 0x0000000300917308 */ /* 0x00076c0000002400 */
[----:B------:R-:W-:Y:S02]  /*7310*/  FMUL.FTZ R7, R32, c[0x0][0x320] ;  /* 0x0000c80020077a20 */ /* 0x000fe40000410000 */
[----:B------:R-:W-:Y:S02]  /*7320*/  FMUL.FTZ R6, R33, c[0x0][0x320] ;  /* 0x0000c80021067a20 */ /* 0x000fe40000410000 */
[----:B------:R2:W-:Y:S01]  /*7330*/  MUFU.TANH R12, R4 ;  /* 0x00000004000c7308 */ /* 0x0005e20000002400 */
[----:B-1----:R-:W-:Y:S09]  /*7340*/  FMUL.FTZ R2, R22, c[0x0][0x320] ;  /* 0x0000c80016027a20 */ /* 0x002ff20000410000 */
[----:B------:R1:W-:Y:S01]  /*7350*/  MUFU.TANH R137, R2 ;  /* 0x0000000200897308 */ /* 0x0003e20000002400 */
[----:B---3--:R-:W-:Y:S09]  /*7360*/  FMUL.FTZ R3, R13, c[0x0][0x320] ;  /* 0x0000c8000d037a20 */ /* 0x008ff20000410000 */
[----:B------:R3:W-:Y:S01]  /*7370*/  MUFU.TANH R138, R3 ;  /* 0x00000003008a7308 */ /* 0x0007e20000002400 */
[----:B--2---:R-:W-:Y:S09]  /*7380*/  FMUL.FTZ R4, R34, c[0x0][0x320] ;  /* 0x0000c80022047a20 */ /* 0x004ff20000410000 */
[----:B------:R2:W-:Y:S01]  /*7390*/  MUFU.TANH R11, R4 ;  /* 0x00000004000b7308 */ /* 0x0005e20000002400 */
[----:B-1----:R-:W-:Y:S09]  /*73a0*/  FMUL.FTZ R2, R21, c[0x0][0x320] ;  /* 0x0000c80015027a20 */ /* 0x002ff20000410000 */
[----:B------:R1:W-:Y:S01]  /*73b0*/  MUFU.TANH R17, R2 ;  /* 0x0000000200117308 */ /* 0x0003e20000002400 */
[----:B---3--:R-:W-:Y:S09]  /*73c0*/  FMUL.FTZ R3, R15, c[0x0][0x320] ;  /* 0x0000c8000f037a20 */ /* 0x008ff20000410000 */
[----:B------:R3:W3:Y:S01]  /*73d0*/  MUFU.TANH R144, R3 ;  /* 0x0000000300907308 */ /* 0x0006e20000002400 */
[----:B--2---:R-:W-:Y:S09]  /*73e0*/  FMUL.FTZ R4, R35, c[0x0][0x320] ;  /* 0x0000c80023047a20 */ /* 0x004ff20000410000 */
[----:B------:R-:W-:Y:S01]  /*73f0*/  MUFU.TANH R7, R7 ;  /* 0x0000000700077308 */ /* 0x000fe20000002400 */
[----:B-1----:R-:W-:Y:S09]  /*7400*/  FMUL.FTZ R2, R23, c[0x0][0x320] ;  /* 0x0000c80017027a20 */ /* 0x002ff20000410000 */
[----:B------:R1:W2:Y:S01]  /*7410*/  MUFU.TANH R103, R2 ;  /* 0x0000000200677308 */ /* 0x0002a20000002400 */
[----:B---3--:R-:W-:Y:S09]  /*7420*/  FMUL.FTZ R3, R16, c[0x0][0x320] ;  /* 0x0000c80010037a20 */ /* 0x008ff20000410000 */
[----:B------:R3:W-:Y:S10]  /*7430*/  MUFU.TANH R136, R3 ;  /* 0x0000000300887308 */ /* 0x0007f40000002400 */
[----:B------:R2:W-:Y:S01]  /*7440*/  MUFU.TANH R9, R4 ;  /* 0x0000000400097308 */ /* 0x0005e20000002400 */
[----:B-1----:R-:W-:Y:S09]  /*7450*/  FMUL.FTZ R2, R24, c[0x0][0x320] ;  /* 0x0000c80018027a20 */ /* 0x002ff20000410000 */
[----:B------:R1:W-:Y:S01]  /*7460*/  MUFU.TANH R15, R2 ;  /* 0x00000002000f7308 */ /* 0x0003e20000002400 */
[----:B---3--:R-:W-:Y:S09]  /*7470*/  FMUL.FTZ R3, R20, c[0x0][0x320] ;  /* 0x0000c80014037a20 */ /* 0x008ff20000410000 */
[----:B------:R3:W-:Y:S01]  /*7480*/  MUFU.TANH R19, R3 ;  /* 0x0000000300137308 */ /* 0x0007e20000002400 */
[----:B--2---:R-:W-:Y:S04]  /*7490*/  IADD3 R4, R176, 0x1, RZ ;  /* 0x00000001b0047810 */ /* 0x004fe80007ffe0ff */
[----:B------:R-:W-:Y:S05]  /*74a0*/  SEL R176, R4, RZ, !P0 ;  /* 0x000000ff04b07207 */ /* 0x000fea0004000000 */
[----:B------:R-:W-:Y:S01]  /*74b0*/  MUFU.TANH R6, R6 ;  /* 0x0000000600067308 */ /* 0x000fe20000002400 */
[----:B-1----:R-:W-:Y:S09]  /*74c0*/  FMUL.FTZ R2, R26, c[0x0][0x320] ;  /* 0x0000c8001a027a20 */ /* 0x002ff20000410000 */
[----:B------:R1:W2:Y:S01]  /*74d0*/  MUFU.TANH R20, R2 ;  /* 0x0000000200147308 */ /* 0x0002a20000002400 */
[----:B---3--:R-:W-:Y:S09]  /*74e0*/  FMUL.FTZ R3, R25, c[0x0][0x320] ;  /* 0x0000c80019037a20 */ /* 0x008ff20000410000 */
[----:B------:R3:W-:Y:S01]  /*74f0*/  MUFU.TANH R14, R3 ;  /* 0x00000003000e7308 */ /* 0x0007e20000002400 */
[----:B-1----:R-:W-:Y:S09]  /*7500*/  FMUL.FTZ R2, R27, c[0x0][0x320] ;  /* 0x0000c8001b027a20 */ /* 0x002ff20000410000 */
[----:B------:R1:W1:Y:S01]  /*7510*/  MUFU.TANH R18, R2 ;  /* 0x0000000200127308 */ /* 0x0002620000002400 */
[----:B---3--:R-:W-:Y:S04]  /*7520*/  FMNMX.FTZ R3, R154, R102, !PT ;  /* 0x000000669a037209 */ /* 0x008fe80007810000 */
[----:B----4-:R-:W-:Y:S04]  /*7530*/  FMNMX.FTZ R3, R155, R3, !PT ;  /* 0x000000039b037209 */ /* 0x010fe80007810000 */
[----:B------:R-:W-:Y:S04]  /*7540*/  FMNMX.FTZ R3, R153, R3, !PT ;  /* 0x0000000399037209 */ /* 0x000fe80007810000 */
[----:B------:R-:W-:Y:S04]  /*7550*/  FMNMX.FTZ R3, R152, R3, !PT ;  /* 0x0000000398037209 */ /* 0x000fe80007810000 */
[----:B-----5:R-:W-:Y:S01]  /*7560*/  FMNMX.FTZ R3, R145, R3, !PT ;  /* 0x0000000391037209 */ /* 0x020fe20007810000 */
[----:B-1----:R-:W-:Y:S03]  /*7570*/  FMUL.FTZ R2, R28, c[0x0][0x320] ;  /* 0x0000c8001c027a20 */ /* 0x002fe60000410000 */
[----:B------:R-:W-:Y:S01]  /*7580*/  FMNMX.FTZ R3, R144, R3, !PT ;  /* 0x0000000390037209 */ /* 0x000fe20007810000 */
[----:B------:R1:W-:Y:S03]  /*7590*/  MUFU.TANH R10, R2 ;  /* 0x00000002000a7308 */ /* 0x0003e60000002400 */
[----:B------:R-:W-:Y:S04]  /*75a0*/  FMNMX.FTZ R3, R141, R3, !PT ;  /* 0x000000038d037209 */ /* 0x000fe80007810000 */
[----:B------:R-:W-:Y:S04]  /*75b0*/  FMNMX.FTZ R3, R140, R3, !PT ;  /* 0x000000038c037209 */ /* 0x000fe80007810000 */
[----:B------:R-:W-:Y:S04]  /*75c0*/  FMNMX.FTZ R3, R137, R3, !PT ;  /* 0x0000000389037209 */ /* 0x000fe80007810000 */
[----:B------:R-:W-:Y:S04]  /*75d0*/  FMNMX.FTZ R3, R103, R3, !PT ;  /* 0x0000000367037209 */ /* 0x000fe80007810000 */
[----:B--2---:R-:W-:Y:S04]  /*75e0*/  FMNMX.FTZ R3, R20, R3, !PT ;  /* 0x0000000314037209 */ /* 0x004fe80007810000 */
[----:B------:R-:W-:Y:S01]  /*75f0*/  FMNMX.FTZ R3, R18, R3, !PT ;  /* 0x0000000312037209 */ /* 0x000fe20007810000 */
[----:B-1----:R-:W-:Y:S04]  /*7600*/  FMUL.FTZ R2, R30, c[0x0][0x320] ;  /* 0x0000c8001e027a20 */ /* 0x002fe80000410000 */
[----:B------:R-:W1:Y:S02]  /*7610*/  MUFU.TANH R13, R2 ;  /* 0x00000002000d7308 */ /* 0x000e640000002400 */
[----:B-1----:R-:W-:Y:S01]  /*7620*/  FMNMX.FTZ R3, R13, R3, !PT ;  /* 0x000000030d037209 */ /* 0x002fe20007810000 */
[----:B------:R-:W-:Y:S03]  /*7630*/  FMUL.FTZ R2, R29, c[0x0][0x320] ;  /* 0x0000c8001d027a20 */ /* 0x000fe60000410000 */
[----:B------:R-:W-:Y:S04]  /*7640*/  FMNMX.FTZ R3, R12, R3, !PT ;  /* 0x000000030c037209 */ /* 0x000fe80007810000 */
[----:B------:R1:W2:Y:S01]  /*7650*/  MUFU.TANH R8, R2 ;  /* 0x0000000200087308 */ /* 0x0002a20000002400 */
[----:B------:R-:W-:Y:S04]  /*7660*/  FMNMX.FTZ R3, R11, R3, !PT ;  /* 0x000000030b037209 */ /* 0x000fe80007810000 */
[----:B------:R-:W-:Y:S02]  /*7670*/  FMNMX.FTZ R5, R9, R3, !PT ;  /* 0x0000000309057209 */ /* 0x000fe40007810000 */
[----:B-1----:R-:W-:Y:S04]  /*7680*/  FMNMX.FTZ R2, R143, R0, !PT ;  /* 0x000000008f027209 */ /* 0x002fe80007810000 */
        /* <DEDUP_REMOVED lines=12> */
[----:B--2---:R-:W-:Y:S04]  /*7750*/  FMNMX.FTZ R2, R8, R2, !PT ;  /* 0x0000000208027209 */ /* 0x004fe80007810000 */
[----:B------:R-:W-:Y:S04]  /*7760*/  FMNMX.FTZ R2, R7, R2, !PT ;  /* 0x0000000207027209 */ /* 0x000fe80007810000 */
[----:B------:R-:W-:Y:S01]  /*7770*/  FMNMX.FTZ R4, R6, R2, !PT ;  /* 0x0000000206047209 */ /* 0x000fe20007810000 */
[----:B------:R-:W-:-:S05]  /*7780*/  BRA.DIV ~URZ, `(.L_x_1576) ;  /* 0x000076a27f007947 */ /* 0x000fca000b800000 */
[----:B------:R1:W2:Y:S02]  /*7790*/  SHFL.BFLY PT, R2, R4, 0x2, 0x1f ;  /* 0x0c401f0004027f89 */ /* 0x0002a400000e0000 */
.L_x_1661:
[----:B--2---:R-:W-:Y:S01]  /*77a0*/  FMNMX.FTZ R2, R4, R2, !PT ;  /* 0x0000000204027209 */ /* 0x004fe20007810000 */
[----:B------:R-:W-:Y:S04]  /*77b0*/  DEPBAR.LE SB0, 0x2 ;  /* 0x000080800000791a */ /* 0x000fe80000000000 */
[----:B------:R-:W2:Y:S01]  /*77c0*/  SHFL.BFLY PT, R3, R2, 0x1, 0x1f ;  /* 0x0c201f0002037f89 */ /* 0x000ea200000e0000 */
[----:B------:R-:W-:Y:S07]  /*77d0*/  BSSY B0, `(.L_x_1577) ;  /* 0x00001c6000007945 */ /* 0x000fee0003800000 */
[----:B------:R-:W-:Y:S01]  /*77e0*/  BAR.SYNC.DEFER_BLOCKING 0x0 ;  /* 0x0000000000007b1d */ /* 0x000fe20000010000 */
[----:B--2---:R-:W-:Y:S05]  /*77f0*/  FMNMX.FTZ R101, R2, R3, !PT ;  /* 0x0000000302657209 */ /* 0x004fea0007810000 */
[C---:B------:R-:W-:Y:S02]  /*7800*/  FMUL.FTZ R3, R101.reuse, c[0x0][0x2d0] ;  /* 0x0000b40065037a20 */ /* 0x040fe40000410000 */
[----:B------:R-:W-:Y:S02]  /*7810*/  FADD.FTZ R0, -R101, R0 ;  /* 0x0000000065007221 */ /* 0x000fe40000010100 */
[--C-:B------:R-:W-:Y:S02]  /*7820*/  FFMA.FTZ R16, R143, c[0x0][0x2d0], -R3.reuse ;  /* 0x0000b4008f107a23 */ /* 0x100fe40000010803 */
[----:B------:R-:W-:Y:S02]  /*7830*/  FMUL.FTZ R0, R0, c[0x0][0x2d0] ;  /* 0x0000b40000007a20 */ /* 0x000fe40000410000 */
[--C-:B------:R-:W-:Y:S02]  /*7840*/  FFMA.FTZ R182, R7, c[0x0][0x2d0], -R3.reuse ;  /* 0x0000b40007b67a23 */ /* 0x100fe40000010803 */
[--C-:B-1----:R-:W-:Y:S01]  /*7850*/  FFMA.FTZ R4, R147, c[0x0][0x2d0], -R3.reuse ;  /* 0x0000b40093047a23 */ /* 0x102fe20000010803 */
        /* <DEDUP_REMOVED lines=15> */
[----:B------:R-:W-:Y:S02]  /*7950*/  FFMA.FTZ R181, R6, c[0x0][0x2d0], -R3 ;  /* 0x0000b40006b57a23 */ /* 0x000fe40000010803 */
[C---:B-1----:R-:W-:Y:S02]  /*7960*/  FMUL.FTZ R32, R2.reuse, R104 ;  /* 0x0000006802207220 */ /* 0x042fe40000410000 */
[C---:B------:R-:W-:Y:S01]  /*7970*/  FMUL.FTZ R33, R2.reuse, R105 ;  /* 0x0000006902217220 */ /* 0x040fe20000410000 */
[----:B------:R-:W1:Y:S01]  /*7980*/  MUFU.EX2 R3, R4 ;  /* 0x0000000400037308 */ /* 0x000e620000000800 */
[C---:B------:R-:W-:Y:S02]  /*7990*/  FMUL.FTZ R17, R2.reuse, R121 ;  /* 0x0000007902117220 */ /* 0x040fe40000410000 */
[C---:B------:R-:W-:Y:S02]  /*79a0*/  FMUL.FTZ R25, R2.reuse, R113 ;  /* 0x0000007102197220 */ /* 0x040fe40000410000 */
[C---:B--2---:R-:W-:Y:S02]  /*79b0*/  FFMA.FTZ R0, R2.reuse, R179, R7 ;  /* 0x000000b302007223 */ /* 0x044fe40000010007 */
[C---:B------:R-:W-:Y:S02]  /*79c0*/  FMUL.FTZ R16, R2.reuse, R120 ;  /* 0x0000007802107220 */ /* 0x040fe40000410000 */
[C---:B------:R-:W-:Y:S01]  /*79d0*/  FMUL.FTZ R28, R2.reuse, R108 ;  /* 0x0000006c021c7220 */ /* 0x040fe20000410000 */
[----:B------:R-:W-:Y:S01]  /*79e0*/  MUFU.EX2 R14, R23 ;  /* 0x00000017000e7308 */ /* 0x000fe20000000800 */
[C---:B------:R-:W-:Y:S02]  /*79f0*/  FMUL.FTZ R29, R2.reuse, R109 ;  /* 0x0000006d021d7220 */ /* 0x040fe40000410000 */
[C---:B------:R-:W-:Y:S02]  /*7a00*/  FMUL.FTZ R36, R2.reuse, R36 ;  /* 0x0000002402247220 */ /* 0x040fe40000410000 */
[C---:B---3--:R-:W-:Y:S02]  /*7a10*/  FMUL.FTZ R24, R2.reuse, R112 ;  /* 0x0000007002187220 */ /* 0x048fe40000410000 */
[C---:B------:R-:W-:Y:S02]  /*7a20*/  FMUL.FTZ R37, R2.reuse, R37 ;  /* 0x0000002502257220 */ /* 0x040fe40000410000 */
[C---:B------:R-:W-:Y:S01]  /*7a30*/  FMUL.FTZ R40, R2.reuse, R40 ;  /* 0x0000002802287220 */ /* 0x040fe20000410000 */
[----:B------:R-:W2:Y:S01]  /*7a40*/  MUFU.EX2 R8, R22 ;  /* 0x0000001600087308 */ /* 0x000ea20000000800 */
[C---:B------:R-:W-:Y:S02]  /*7a50*/  FMUL.FTZ R41, R2.reuse, R41 ;  /* 0x0000002902297220 */ /* 0x040fe40000410000 */
[C---:B------:R-:W-:Y:S01]  /*7a60*/  FMUL.FTZ R44, R2.reuse, R44 ;  /* 0x0000002c022c7220 */ /* 0x040fe20000410000 */
[C---:B-1----:R-:W-:Y:S01]  /*7a70*/  F2FP.PACK_AB R136, R3.reuse, R7 ;  /* 0x000000070388723e */ /* 0x042fe200000000ff */
[----:B------:R-:W-:Y:S02]  /*7a80*/  FADD.FTZ R6, R3, R0 ;  /* 0x0000000003067221 */ /* 0x000fe40000010000 */
[----:B------:R-:W1:Y:S01]  /*7a90*/  SHFL.BFLY PT, R0, R5, 0x2, 0x1f ;  /* 0x0c401f0005007f89 */ /* 0x000e6200000e0000 */
[C---:B------:R-:W-:Y:S02]  /*7aa0*/  FMUL.FTZ R45, R2.reuse, R45 ;  /* 0x0000002d022d7220 */ /* 0x040fe40000410000 */
[----:B------:R3:W4:Y:S01]  /*7ab0*/  MUFU.EX2 R22, R21 ;  /* 0x0000001500167308 */ /* 0x0007220000000800 */
        /* <DEDUP_REMOVED lines=8> */
[----:B--2---:R-:W-:Y:S01]  /*7b40*/  F2FP.PACK_AB R138, R8, R14 ;  /* 0x0000000e088a723e */ /* 0x004fe200000000ff */
[C---:B------:R-:W-:Y:S02]  /*7b50*/  FMUL.FTZ R61, R2.reuse, R61 ;  /* 0x0000003d023d7220 */ /* 0x040fe40000410000 */
[C---:B------:R-:W-:Y:S02]  /*7b60*/  FMUL.FTZ R64, R2.reuse, R64 ;  /* 0x0000004002407220 */ /* 0x040fe40000410000 */
[C---:B------:R-:W-:Y:S01]  /*7b70*/  FMUL.FTZ R65, R2.reuse, R65 ;  /* 0x0000004102417220 */ /* 0x040fe20000410000 */
[----:B------:R-:W-:Y:S01]  /*7b80*/  MUFU.EX2 R113, R159 ;  /* 0x0000009f00717308 */ /* 0x000fe20000000800 */
[----:B-1----:R-:W-:Y:S01]  /*7b90*/  FMNMX.FTZ R0, R5, R0, !PT ;  /* 0x0000000005007209 */ /* 0x002fe20007810000 */
[C---:B------:R-:W-:Y:S02]  /*7ba0*/  FMUL.FTZ R68, R2.reuse, R68 ;  /* 0x0000004402447220 */ /* 0x040fe40000410000 */
[C---:B---3--:R-:W-:Y:S01]  /*7bb0*/  FMUL.FTZ R21, R2.reuse, R117 ;  /* 0x0000007502157220 */ /* 0x048fe20000410000 */
[----:B----4-:R-:W-:Y:S01]  /*7bc0*/  F2FP.PACK_AB R108, R19, R22 ;  /* 0x00000016136c723e */ /* 0x010fe200000000ff */
[----:B------:R-:W1:Y:S01]  /*7bd0*/  SHFL.BFLY PT, R3, R0, 0x1, 0x1f ;  /* 0x0c201f0000037f89 */ /* 0x000e6200000e0000 */
        /* <DEDUP_REMOVED lines=13> */
[----:B------:R-:W-:Y:S01]  /*7cb0*/  FMUL.FTZ R92, R2, R92 ;  /* 0x0000005c025c7220 */ /* 0x000fe20000410000 */
[----:B-1----:R-:W-:Y:S01]  /*7cc0*/  FMNMX.FTZ R100, R0, R3, !PT ;  /* 0x0000000300647209 */ /* 0x002fe20007810000 */
[C---:B------:R-:W-:Y:S02]  /*7cd0*/  FMUL.FTZ R93, R2.reuse, R93 ;  /* 0x0000005d025d7220 */ /* 0x040fe40000410000 */
[----:B------:R-:W-:Y:S02]  /*7ce0*/  FMUL.FTZ R96, R2, R96 ;  /* 0x0000006002607220 */ /* 0x000fe40000410000 */
[C---:B------:R-:W-:Y:S02]  /*7cf0*/  FMUL.FTZ R3, R100.reuse, c[0x0][0x2d0] ;  /* 0x0000b40064037a20 */ /* 0x040fe40000410000 */
[----:B------:R-:W-:Y:S02]  /*7d00*/  FADD.FTZ R0, -R100, R102 ;  /* 0x0000006664007221 */ /* 0x000fe40000010100 */
[--C-:B------:R-:W-:Y:S02]  /*7d10*/  FFMA.FTZ R4, R154, c[0x0][0x2d0], -R3.reuse ;  /* 0x0000b4009a047a23 */ /* 0x100fe40000010803 */
[--C-:B------:R-:W-:Y:S02]  /*7d20*/  FFMA.FTZ R5, R155, c[0x0][0x2d0], -R3.reuse ;  /* 0x0000b4009b057a23 */ /* 0x100fe40000010803 */
[--C-:B------:R-:W-:Y:S01]  /*7d30*/  FFMA.FTZ R179, R11, c[0x0][0x2d0], -R3.reuse ;  /* 0x0000b4000bb37a23 */ /* 0x100fe20000010803 */
[----:B------:R1:W-:Y:S01]  /*7d40*/  MUFU.EX2 R15, R4 ;  /* 0x00000004000f7308 */ /* 0x0003e20000000800 */
[----:B------:R-:W-:Y:S02]  /*7d50*/  FMUL.FTZ R0, R0, c[0x0][0x2d0] ;  /* 0x0000b40000007a20 */ /* 0x000fe40000410000 */
        /* <DEDUP_REMOVED lines=14> */
[----:B------:R-:W-:Y:S02]  /*7e40*/  FFMA.FTZ R155, R12, c[0x0][0x2d0], -R3 ;  /* 0x0000b4000c9b7a23 */ /* 0x000fe40000010803 */
[----:B------:R-:W-:Y:S01]  /*7e50*/  FADD.FTZ R3, R14, R6 ;  /* 0x000000060e037221 */ /* 0x000fe20000010000 */
[----:B------:R-:W-:Y:S01]  /*7e60*/  MUFU.EX2 R121, R145 ;  /* 0x0000009100797308 */ /* 0x000fe20000000800 */
[C---:B------:R-:W-:Y:S02]  /*7e70*/  FMUL.FTZ R9, R2.reuse, R129 ;  /* 0x0000008102097220 */ /* 0x040fe40000410000 */
[C---:B-1----:R-:W-:Y:S01]  /*7e80*/  FMUL.FTZ R4, R2.reuse, R132 ;  /* 0x0000008402047220 */ /* 0x042fe20000410000 */
[C---:B--2---:R-:W-:Y:S01]  /*7e90*/  F2FP.PACK_AB R137, R11.reuse, R15 ;  /* 0x0000000f0b89723e */ /* 0x044fe200000000ff */
[C---:B------:R-:W-:Y:S02]  /*7ea0*/  FMUL.FTZ R5, R2.reuse, R133 ;  /* 0x0000008502057220 */ /* 0x040fe40000410000 */
[C---:B------:R-:W-:Y:S02]  /*7eb0*/  FMUL.FTZ R12, R2.reuse, R124 ;  /* 0x0000007c020c7220 */ /* 0x040fe40000410000 */
[C---:B------:R-:W-:Y:S01]  /*7ec0*/  FMUL.FTZ R13, R2.reuse, R125 ;  /* 0x0000007d020d7220 */ /* 0x040fe20000410000 */
[----:B------:R-:W-:Y:S01]  /*7ed0*/  MUFU.EX2 R124, R146 ;  /* 0x00000092007c7308 */ /* 0x000fe20000000800 */
[C---:B------:R-:W-:Y:S02]  /*7ee0*/  FMUL.FTZ R20, R2.reuse, R116 ;  /* 0x0000007402147220 */ /* 0x040fe40000410000 */
[----:B------:R-:W-:Y:S02]  /*7ef0*/  FMUL.FTZ R97, R2, R97 ;  /* 0x0000006102617220 */ /* 0x000fe40000410000 */
[----:B------:R-:W-:Y:S02]  /*7f00*/  FADD.FTZ R3, R8, R3 ;  /* 0x0000000308037221 */ /* 0x000fe40000010000 */
[----:B------:R-:W-:Y:S01]  /*7f10*/  FMUL.FTZ R8, R2, R128 ;  /* 0x0000008002087220 */ /* 0x000fe20000410000 */
[----:B------:R-:W-:Y:S01]  /*7f20*/  IADD3 R2, R170, R160, RZ ;  /* 0x000000a0aa027210 */ /* 0x000fe20007ffe0ff */
[C---:B---3--:R-:W-:Y:S01]  /*7f30*/  FMUL.FTZ R34, R0.reuse, R106 ;  /* 0x0000006a00227220 */ /* 0x048fe20000410000 */
[----:B------:R1:W-:Y:S01]  /*7f40*/  MUFU.EX2 R128, R10 ;  /* 0x0000000a00807308 */ /* 0x0003e20000000800 */
[----:B------:R-:W-:Y:S01]  /*7f50*/  FMUL.FTZ R35, R0, R107 ;  /* 0x0000006b00237220 */ /* 0x000fe20000410000 */
[----:B------:R-:W-:Y:S01]  /*7f60*/  IADD3 R102, R168, R2, RZ ;  /* 0x00000002a8667210 */ /* 0x000fe20007ffe0ff */
[----:B------:R-:W2:Y:S01]  /*7f70*/  LDSM.16.MT88.4 R140, [R2] ;  /* 0x00000000028c783b */ /* 0x000ea20000004200 */
[C---:B------:R-:W-:Y:S02]  /*7f80*/  FFMA.FTZ R6, R0.reuse, R184, R15 ;  /* 0x000000b800067223 */ /* 0x040fe4000001000f */
[C---:B------:R-:W-:Y:S02]  /*7f90*/  FMUL.FTZ R14, R0.reuse, R126 ;  /* 0x0000007e000e7220 */ /* 0x040fe40000410000 */
[----:B------:R-:W-:Y:S02]  /*7fa0*/  FADD.FTZ R120, R11, R6 ;  /* 0x000000060b787221 */ /* 0x000fe40000010000 */
[----:B------:R-:W3:Y:S01]  /*7fb0*/  MUFU.EX2 R125, R7 ;  /* 0x00000007007d7308 */ /* 0x000ee20000000800 */
[----:B------:R-:W4:Y:S01]  /*7fc0*/  LDSM.16.MT88.4 R104, [R102] ;  /* 0x000000006668783b */ /* 0x000f220000004200 */
[C---:B------:R-:W-:Y:S02]  /*7fd0*/  FMUL.FTZ R6, R0.reuse, R134 ;  /* 0x0000008600067220 */ /* 0x040fe40000410000 */
[C---:B------:R-:W-:Y:S02]  /*7fe0*/  FMUL.FTZ R11, R0.reuse, R131 ;  /* 0x00000083000b7220 */ /* 0x040fe40000410000 */
[----:B------:R-:W-:Y:S02]  /*7ff0*/  FMUL.FTZ R15, R0, R127 ;  /* 0x0000007f000f7220 */ /* 0x000fe40000410000 */
[----:B------:R-:W-:Y:S02]  /*8000*/  FADD.FTZ R3, R22, R3 ;  /* 0x0000000316037221 */ /* 0x000fe40000010000 */
[C---:B------:R-:W-:Y:S01]  /*8010*/  FMUL.FTZ R18, R0.reuse, R122 ;  /* 0x0000007a00127220 */ /* 0x040fe20000410000 */
[----:B------:R-:W-:Y:S01]  /*8020*/  MUFU.EX2 R116, R156 ;  /* 0x0000009c00747308 */ /* 0x000fe20000000800 */
[----:B------:R-:W-:Y:S02]  /*8030*/  FADD.FTZ R103, R19, R3 ;  /* 0x0000000313677221 */ /* 0x000fe40000010000 */
[C---:B-1----:R-:W-:Y:S02]  /*8040*/  FMUL.FTZ R10, R0.reuse, R130 ;  /* 0x00000082000a7220 */ /* 0x042fe40000410000 */
[C---:B------:R-:W-:Y:S02]  /*8050*/  FMUL.FTZ R19, R0.reuse, R123 ;  /* 0x0000007b00137220 */ /* 0x040fe40000410000 */
[C---:B------:R-:W-:Y:S02]  /*8060*/  FMUL.FTZ R26, R0.reuse, R114 ;  /* 0x00000072001a7220 */ /* 0x040fe40000410000 */
[C---:B------:R-:W-:Y:S01]  /*8070*/  FMUL.FTZ R27, R0.reuse, R115 ;  /* 0x00000073001b7220 */ /* 0x040fe20000410000 */
[----:B------:R-:W-:Y:S01]  /*8080*/  MUFU.EX2 R122, R144 ;  /* 0x00000090007a7308 */ /* 0x000fe20000000800 */
[----:B------:R-:W-:Y:S01]  /*8090*/  FMUL.FTZ R22, R0, R118 ;  /* 0x0000007600167220 */ /* 0x000fe20000410000 */
[----:B---3--:R-:W-:Y:S01]  /*80a0*/  F2FP.PACK_AB R139, R128, R125 ;  /* 0x0000007d808b723e */ /* 0x008fe200000000ff */
[C---:B------:R-:W-:Y:S02]  /*80b0*/  FMUL.FTZ R7, R0.reuse, R135 ;  /* 0x0000008700077220 */ /* 0x040fe40000410000 */
[----:B------:R-:W-:Y:S02]  /*80c0*/  FADD.FTZ R120, R125, R120 ;  /* 0x000000787d787221 */ /* 0x000fe40000010000 */
[C---:B------:R-:W-:Y:S02]  /*80d0*/  FMUL.FTZ R23, R0.reuse, R119 ;  /* 0x0000007700177220 */ /* 0x040fe40000410000 */
[C---:B------:R-:W-:Y:S01]  /*80e0*/  FMUL.FTZ R30, R0.reuse, R110 ;  /* 0x0000006e001e7220 */ /* 0x040fe20000410000 */
[----:B------:R-:W-:Y:S01]  /*80f0*/  MUFU.EX2 R146, R151 ;  /* 0x0000009700927308 */ /* 0x000fe20000000800 */
[C---:B--2---:R-:W-:Y:S05]  /*8100*/  HMMA.16816.F32 R4, R136.reuse, R140, R4 ;  /* 0x0000008c8804723c */ /* 0x044fea0000001804 */
[C---:B------:R-:W-:Y:S02]  /*8110*/  FMUL.FTZ R31, R0.reuse, R111 ;  /* 0x0000006f001f7220 */ /* 0x040fe40000410000 */
[C---:B------:R-:W-:Y:S01]  /*8120*/  FMUL.FTZ R38, R0.reuse, R38 ;  /* 0x0000002600267220 */ /* 0x040fe20000410000 */
[C---:B------:R-:W-:Y:S01]  /*8130*/  HMMA.16816.F32 R8, R136.reuse, R142, R8 ;  /* 0x0000008e8808723c */ /* 0x040fe20000001808 */
[----:B------:R-:W-:Y:S03]  /*8140*/  MUFU.EX2 R110, R148 ;  /* 0x00000094006e7308 */ /* 0x000fe60000000800 */
[C---:B------:R-:W-:Y:S02]  /*8150*/  FMUL.FTZ R39, R0.reuse, R39 ;  /* 0x0000002700277220 */ /* 0x040fe40000410000 */
[C---:B------:R-:W-:Y:S02]  /*8160*/  FMUL.FTZ R42, R0.reuse, R42 ;  /* 0x0000002a002a7220 */ /* 0x040fe40000410000 */
[C---:B----4-:R-:W-:Y:S03]  /*8170*/  HMMA.16816.F32 R12, R136.reuse, R104, R12 ;  /* 0x00000068880c723c */ /* 0x050fe6000000180c */
[----:B------:R-:W1:Y:S01]  /*8180*/  MUFU.EX2 R148, R147 ;  /* 0x0000009300947308 */ /* 0x000e620000000800 */
[C---:B------:R-:W-:Y:S02]  /*8190*/  FMUL.FTZ R43, R0.reuse, R43 ;  /* 0x0000002b002b7220 */ /* 0x040fe40000410000 */
[C---:B------:R-:W-:Y:S02]  /*81a0*/  FMUL.FTZ R46, R0.reuse, R46 ;  /* 0x0000002e002e7220 */ /* 0x040fe40000410000 */
[C---:B------:R-:W-:Y:S04]  /*81b0*/  HMMA.16816.F32 R16, R136.reuse, R106, R16 ;  /* 0x0000006a8810723c */ /* 0x040fe80000001810 */
[C---:B------:R-:W-:Y:S01]  /*81c0*/  FMUL.FTZ R47, R0.reuse, R47 ;  /* 0x0000002f002f7220 */ /* 0x040fe20000410000 */
[----:B------:R-:W-:Y:S01]  /*81d0*/  MUFU.EX2 R147, R150 ;  /* 0x0000009600937308 */ /* 0x000fe20000000800 */
[C---:B------:R-:W-:Y:S02]  /*81e0*/  FMUL.FTZ R50, R0.reuse, R50 ;  /* 0x0000003200327220 */ /* 0x040fe40000410000 */
[C---:B------:R-:W-:Y:S04]  /*81f0*/  FMUL.FTZ R51, R0.reuse, R51 ;  /* 0x0000003300337220 */ /* 0x040fe80000410000 */
        /* <DEDUP_REMOVED lines=30> */
[----:B------:R-:W-:Y:S01]  /*83e0*/  IADD3 R0, R171, R160, RZ ;  /* 0x000000a0ab007210 */ /* 0x000fe20007ffe0ff */
[----:B------:R-:W-:Y:S03]  /*83f0*/  FADD.FTZ R103, R109, R103 ;  /* 0x000000676d677221 */ /* 0x000fe60000010000 */
[----:B------:R-:W-:Y:S01]  /*8400*/  IADD3 R3, R168, R0, RZ ;  /* 0x00000000a8037210 */ /* 0x000fe20007ffe0ff */
[----:B------:R-:W2:Y:S01]  /*8410*/  LDSM.16.MT88.4 R104, [R0] ;  /* 0x000000000068783b */ /* 0x000ea20000004200 */
[C---:B------:R-:W-:Y:S01]  /*8420*/  FADD.FTZ R103, R110.reuse, R103 ;  /* 0x000000676e677221 */ /* 0x040fe20000010000 */
[----:B------:R-:W-:Y:S01]  /*8430*/  F2FP.PACK_AB R110, R110, R109 ;  /* 0x0000006d6e6e723e */ /* 0x000fe200000000ff */
[----:B------:R-:W-:Y:S01]  /*8440*/  MUFU.EX2 R143, R154 ;  /* 0x0000009a008f7308 */ /* 0x000fe20000000800 */
[----:B------:R-:W-:Y:S01]  /*8450*/  F2FP.PACK_AB R109, R122, R121 ;  /* 0x000000797a6d723e */ /* 0x000fe200000000ff */
[----:B------:R-:W-:Y:S04]  /*8460*/  FADD.FTZ R103, R113, R103 ;  /* 0x0000006771677221 */ /* 0x000fe80000010000 */
[----:B------:R-:W-:Y:S04]  /*8470*/  FADD.FTZ R103, R112, R103 ;  /* 0x0000006770677221 */ /* 0x000fe80000010000 */
[----:B------:R-:W-:Y:S01]  /*8480*/  FADD.FTZ R103, R117, R103 ;  /* 0x0000006775677221 */ /* 0x000fe20000010000 */
[----:B------:R-:W3:Y:S03]  /*8490*/  MUFU.EX2 R142, R155 ;  /* 0x0000009b008e7308 */ /* 0x000ee60000000800 */
[----:B------:R-:W-:Y:S04]  /*84a0*/  FADD.FTZ R103, R116, R103 ;  /* 0x0000006774677221 */ /* 0x000fe80000010000 */
[----:B-1----:R-:W-:Y:S03]  /*84b0*/  FADD.FTZ R103, R119, R103 ;  /* 0x0000006777677221 */ /* 0x002fe60000010000 */
[----:B------:R-:W1:Y:S01]  /*84c0*/  MUFU.EX2 R140, R183 ;  /* 0x000000b7008c7308 */ /* 0x000e620000000800 */
[C---:B--2---:R-:W-:Y:S08]  /*84d0*/  HMMA.16816.F32 R20, R136.reuse, R104, R20 ;  /* 0x000000688814723c */ /* 0x044ff00000001814 */
        /* <DEDUP_REMOVED lines=27> */
[----:B------:R-:W-:Y:S01]  /*8690*/  HMMA.16816.F32 R96, R136, R106, R96 ;  /* 0x0000006a8860723c */ /* 0x000fe20000001860 */
[----:B------:R-:W2:Y:S06]  /*86a0*/  LDSM.16.MT88.4 R104, [R2+0x800] ;  /* 0x000800000268783b */ /* 0x000eac0000004200 */
[----:B---3--:R-:W-:Y:S02]  /*86b0*/  F2FP.PACK_AB R137, R142, R143 ;  /* 0x0000008f8e89723e */ /* 0x008fe400000000ff */
[----:B-1----:R-:W-:Y:S01]  /*86c0*/  F2FP.PACK_AB R139, R140, R141 ;  /* 0x0000008d8c8b723e */ /* 0x002fe200000000ff */
        /* <DEDUP_REMOVED lines=36> */
[----:B------:R-:W1:Y:S03]  /*8910*/  LDSM.16.MT88.4 R108, [R2+0x1000] ;  /* 0x00100000026c783b */ /* 0x000e660000004200 */
[----:B------:R-:W-:Y:S03]  /*8920*/  F2FP.PACK_AB R105, R147, R146 ;  /* 0x000000929369723e */ /* 0x000fe600000000ff */
[----:B------:R-:W-:Y:S02]  /*8930*/  F2FP.PACK_AB R106, R116, R117 ;  /* 0x00000075746a723e */ /* 0x000fe400000000ff */
[----:B------:R-:W2:Y:S01]  /*8940*/  LDSM.16.MT88.4 R112, [R102+0x1000] ;  /* 0x001000006670783b */ /* 0x000ea20000004200 */
[----:B------:R-:W3:Y:S02]  /*8950*/  MUFU.EX2 R116, R180 ;  /* 0x000000b400747308 */ /* 0x000ee40000000800 */
[----:B------:R-:W-:Y:S08]  /*8960*/  F2FP.PACK_AB R107, R145, R144 ;  /* 0x00000090916b723e */ /* 0x000ff000000000ff */
[----:B------:R-:W4:Y:S01]  /*8970*/  MUFU.EX2 R117, R181 ;  /* 0x000000b500757308 */ /* 0x000f220000000800 */
[C---:B---3--:R-:W-:Y:S01]  /*8980*/  FADD.FTZ R103, R116.reuse, R103 ;  /* 0x0000006774677221 */ /* 0x048fe20000010000 */
[----:B------:R-:W-:Y:S03]  /*8990*/  F2FP.PACK_AB R136, R116, R119 ;  /* 0x000000777488723e */ /* 0x000fe600000000ff */
[----:B------:R-:W-:Y:S01]  /*89a0*/  FADD.FTZ R103, R118, R103 ;  /* 0x0000006776677221 */ /* 0x000fe20000010000 */
[C---:B-1----:R-:W-:Y:S05]  /*89b0*/  HMMA.16816.F32 R4, R104.reuse, R108, R4 ;  /* 0x0000006c6804723c */ /* 0x042fea0000001804 */
[C---:B----4-:R-:W-:Y:S01]  /*89c0*/  FADD.FTZ R179, R117.reuse, R103 ;  /* 0x0000006775b37221 */ /* 0x050fe20000010000 */
[----:B------:R-:W-:Y:S02]  /*89d0*/  F2FP.PACK_AB R138, R117, R118 ;  /* 0x00000076758a723e */ /* 0x000fe400000000ff */
        /* <DEDUP_REMOVED lines=29> */
[C---:B-1----:R-:W-:Y:S07]  /*8bb0*/  HMMA.16816.F32 R84, R104.reuse, R108, R84 ;  /* 0x0000006c6854723c */ /* 0x042fee0000001854 */
[----:B------:R-:W-:Y:S01]  /*8bc0*/  FADD.FTZ R108, R128, R120 ;  /* 0x00000078806c7221 */ /* 0x000fe20000010000 */
[C---:B------:R-:W-:Y:S01]  /*8bd0*/  HMMA.16816.F32 R88, R104.reuse, R110, R88 ;  /* 0x0000006e6858723c */ /* 0x040fe20000001858 */
[----:B------:R-:W1:Y:S03]  /*8be0*/  LDSM.16.MT88.4 R128, [R2+0x1800] ;  /* 0x001800000280783b */ /* 0x000e660000004200 */
[----:B------:R-:W-:Y:S04]  /*8bf0*/  FADD.FTZ R108, R121, R108 ;  /* 0x0000006c796c7221 */ /* 0x000fe80000010000 */
[C---:B--2---:R-:W-:Y:S04]  /*8c00*/  HMMA.16816.F32 R92, R104.reuse, R112, R92 ;  /* 0x00000070685c723c */ /* 0x044fe8000000185c */
[----:B------:R-:W-:Y:S02]  /*8c10*/  FADD.FTZ R108, R122, R108 ;  /* 0x0000006c7a6c7221 */ /* 0x000fe40000010000 */
[----:B------:R-:W2:Y:S02]  /*8c20*/  LDSM.16.MT88.4 R120, [R102+0x1800] ;  /* 0x001800006678783b */ /* 0x000ea40000004200 */
[----:B------:R-:W-:Y:S04]  /*8c30*/  HMMA.16816.F32 R96, R104, R114, R96 ;  /* 0x000000726860723c */ /* 0x000fe80000001860 */
[----:B------:R-:W-:Y:S02]  /*8c40*/  FADD.FTZ R103, R124, R108 ;  /* 0x0000006c7c677221 */ /* 0x000fe40000010000 */
[----:B------:R-:W3:Y:S08]  /*8c50*/  LDSM.16.MT88.4 R108, [R0+0x1800] ;  /* 0x00180000006c783b */ /* 0x000ef00000004200 */
[----:B------:R-:W4:Y:S01]  /*8c60*/  LDSM.16.MT88.4 R104, [R3+0x1800] ;  /* 0x001800000368783b */ /* 0x000f220000004200 */
[C---:B-1----:R-:W-:Y:S07]  /*8c70*/  HMMA.16816.F32 R132, R136.reuse, R128, R4 ;  /* 0x000000808884723c */ /* 0x042fee0000001804 */
[----:B------:R-:W1:Y:S01]  /*8c80*/  LDSM.16.MT88.4 R4, [R2+0x3800] ;  /* 0x003800000204783b */ /* 0x000e620000004200 */
[C---:B------:R-:W-:Y:S07]  /*8c90*/  HMMA.16816.F32 R128, R136.reuse, R130, R8 ;  /* 0x000000828880723c */ /* 0x040fee0000001808 */
[----:B------:R-:W5:Y:S01]  /*8ca0*/  LDSM.16.MT88.4 R8, [R102+0x3800] ;  /* 0x003800006608783b */ /* 0x000f620000004200 */
[C---:B--2---:R-:W-:Y:S07]  /*8cb0*/  HMMA.16816.F32 R124, R136.reuse, R120, R12 ;  /* 0x00000078887c723c */ /* 0x044fee000000180c */
[----:B------:R-:W2:Y:S01]  /*8cc0*/  LDSM.16.MT88.4 R12, [R0+0x3800] ;  /* 0x00380000000c783b */ /* 0x000ea20000004200 */
[C---:B------:R-:W-:Y:S07]  /*8cd0*/  HMMA.16816.F32 R120, R136.reuse, R122, R16 ;  /* 0x0000007a8878723c */ /* 0x040fee0000001810 */
[----:B------:R-:W-:Y:S01]  /*8ce0*/  LDSM.16.MT88.4 R16, [R102+0x5800] ;  /* 0x005800006610783b */ /* 0x000fe20000004200 */
[C---:B---3--:R-:W-:Y:S07]  /*8cf0*/  HMMA.16816.F32 R116, R136.reuse, R108, R20 ;  /* 0x0000006c8874723c */ /* 0x048fee0000001814 */
[----:B------:R3:W-:Y:S01]  /*8d00*/  LDSM.16.MT88.4 R20, [R0+0x5800] ;  /* 0x005800000014783b */ /* 0x0007e20000004200 */
[C---:B------:R-:W-:Y:S08]  /*8d10*/  HMMA.16816.F32 R112, R136.reuse, R110, R24 ;  /* 0x0000006e8870723c */ /* 0x040ff00000001818 */
[C---:B----4-:R-:W-:Y:S08]  /*8d20*/  HMMA.16816.F32 R108, R136.reuse, R104, R28 ;  /* 0x00000068886c723c */ /* 0x050ff0000000181c */
[C---:B------:R-:W-:Y:S04]  /*8d30*/  HMMA.16816.F32 R104, R136.reuse, R106, R32 ;  /* 0x0000006a8868723c */ /* 0x040fe80000001820 */
[----:B---3--:R-:W-:Y:S04]  /*8d40*/  FADD.FTZ R0, R148, R103 ;  /* 0x0000006794007221 */ /* 0x008fe80000010000 */
[C---:B-1----:R-:W-:Y:S04]  /*8d50*/  HMMA.16816.F32 R36, R136.reuse, R4, R36 ;  /* 0x000000048824723c */ /* 0x042fe80000001824 */
[----:B------:R-:W-:Y:S04]  /*8d60*/  FADD.FTZ R0, R146, R0 ;  /* 0x0000000092007221 */ /* 0x000fe80000010000 */
[C---:B------:R-:W-:Y:S01]  /*8d70*/  HMMA.16816.F32 R40, R136.reuse, R6, R40 ;  /* 0x000000068828723c */ /* 0x040fe20000001828 */
[----:B------:R-:W1:Y:S03]  /*8d80*/  LDSM.16.MT88.4 R4, [R3+0x3800] ;  /* 0x003800000304783b */ /* 0x000e660000004200 */
[----:B------:R-:W-:Y:S04]  /*8d90*/  FADD.FTZ R0, R147, R0 ;  /* 0x0000000093007221 */ /* 0x000fe80000010000 */
[C---:B-----5:R-:W-:Y:S04]  /*8da0*/  HMMA.16816.F32 R44, R136.reuse, R8, R44 ;  /* 0x00000008882c723c */ /* 0x060fe8000000182c */
[----:B------:R-:W-:Y:S04]  /*8db0*/  FADD.FTZ R0, R144, R0 ;  /* 0x0000000090007221 */ /* 0x000fe80000010000 */
[C---:B------:R-:W-:Y:S01]  /*8dc0*/  HMMA.16816.F32 R48, R136.reuse, R10, R48 ;  /* 0x0000000a8830723c */ /* 0x040fe20000001830 */
[----:B------:R3:W4:Y:S03]  /*8dd0*/  LDSM.16.MT88.4 R8, [R2+0x5800] ;  /* 0x005800000208783b */ /* 0x0007260000004200 */
[----:B------:R-:W-:Y:S04]  /*8de0*/  FADD.FTZ R0, R145, R0 ;  /* 0x0000000091007221 */ /* 0x000fe80000010000 */
[C---:B--2---:R-:W-:Y:S04]  /*8df0*/  HMMA.16816.F32 R52, R136.reuse, R12, R52 ;  /* 0x0000000c8834723c */ /* 0x044fe80000001834 */
[----:B------:R-:W-:Y:S04]  /*8e00*/  FADD.FTZ R0, R143, R0 ;  /* 0x000000008f007221 */ /* 0x000fe80000010000 */
[C---:B------:R-:W-:Y:S01]  /*8e10*/  HMMA.16816.F32 R56, R136.reuse, R14, R56 ;  /* 0x0000000e8838723c */ /* 0x040fe20000001838 */
[----:B------:R-:W2:Y:S03]  /*8e20*/  LDSM.16.MT88.4 R12, [R3+0x5800] ;  /* 0x00580000030c783b */ /* 0x000ea60000004200 */
[----:B------:R-:W-:Y:S01]  /*8e30*/  FADD.FTZ R0, R142, R0 ;  /* 0x000000008e007221 */ /* 0x000fe20000010000 */
[----:B---3--:R-:W-:Y:S03]  /*8e40*/  IADD3 R2, R175, -0x2, RZ ;  /* 0xfffffffeaf027810 */ /* 0x008fe60007ffe0ff */
[C---:B-1----:R-:W-:Y:S03]  /*8e50*/  HMMA.16816.F32 R60, R136.reuse, R4, R60 ;  /* 0x00000004883c723c */ /* 0x042fe6000000183c */
[----:B------:R-:W-:Y:S01]  /*8e60*/  ISETP.GE.AND P0, PT, R2, R187, PT ;  /* 0x000000bb0200720c */ /* 0x000fe20003f06270 */
[----:B------:R-:W-:Y:S04]  /*8e70*/  FADD.FTZ R0, R141, R0 ;  /* 0x000000008d007221 */ /* 0x000fe80000010000 */
[C---:B------:R-:W-:Y:S04]  /*8e80*/  HMMA.16816.F32 R64, R136.reuse, R6, R64 ;  /* 0x000000068840723c */ /* 0x040fe80000001840 */
[----:B------:R-:W-:Y:S04]  /*8e90*/  FADD.FTZ R184, R140, R0 ;  /* 0x000000008cb87221 */ /* 0x000fe80000010000 */
[C---:B----4-:R-:W-:Y:S08]  /*8ea0*/  HMMA.16816.F32 R68, R136.reuse, R8, R68 ;  /* 0x000000088844723c */ /* 0x050ff00000001844 */
[C---:B------:R-:W-:Y:S08]  /*8eb0*/  HMMA.16816.F32 R72, R136.reuse, R10, R72 ;  /* 0x0000000a8848723c */ /* 0x040ff00000001848 */
[C---:B------:R-:W-:Y:S08]  /*8ec0*/  HMMA.16816.F32 R76, R136.reuse, R16, R76 ;  /* 0x00000010884c723c */ /* 0x040ff0000000184c */
[C---:B------:R-:W-:Y:S08]  /*8ed0*/  HMMA.16816.F32 R80, R136.reuse, R18, R80 ;  /* 0x000000128850723c */ /* 0x040ff00000001850 */
[C---:B------:R-:W-:Y:S08]  /*8ee0*/  HMMA.16816.F32 R84, R136.reuse, R20, R84 ;  /* 0x000000148854723c */ /* 0x040ff00000001854 */
[C---:B------:R-:W-:Y:S08]  /*8ef0*/  HMMA.16816.F32 R88, R136.reuse, R22, R88 ;  /* 0x000000168858723c */ /* 0x040ff00000001858 */
[C---:B--2---:R-:W-:Y:S08]  /*8f00*/  HMMA.16816.F32 R92, R136.reuse, R12, R92 ;  /* 0x0000000c885c723c */ /* 0x044ff0000000185c */
[----:B------:R-:W-:Y:S01]  /*8f10*/  HMMA.16816.F32 R96, R136, R14, R96 ;  /* 0x0000000e8860723c */ /* 0x000fe20000001860 */
[----:B------:R-:W-:Y:S07]  /*8f20*/  @!UPT UIADD3 URZ, URZ, URZ, URZ ;  /* 0x0000003f3f3ff290 */ /* 0x000fee000fffe03f */
[----:B------:R-:W-:-:S11]  /*8f30*/  @!P0 BRA `(.L_x_1578) ;  /* 0x000004f000008947 */ /* 0x000fd60003800000 */
[----:B------:R-:W-:Y:S01]  /*8f40*/  IMAD.MOV.U32 R212, RZ, RZ, c[0x0][0x2b8] ;  /* 0x0000ae00ffd47624 */ /* 0x000fe200078e00ff */
[----:B------:R-:W-:Y:S01]  /*8f50*/  SHF.R.S32.HI R7, RZ, 0x1f, R185 ;  /* 0x0000001fff077819 */ /* 0x000fe200000114b9 */
[----:B------:R-:W-:Y:S01]  /*8f60*/  IMAD R2, R175, 0x40, R192 ;  /* 0x00000040af027824 */ /* 0x000fe200078e02c0 */
[----:B------:R-:W-:Y:S01]  /*8f70*/  SHF.R.S32.HI R6, RZ, 0x1f, R177 ;  /* 0x0000001fff067819 */ /* 0x000fe200000114b1 */
[----:B------:R-:W-:Y:S01]  /*8f80*/  IMAD.MOV.U32 R173, RZ, RZ, RZ ;  /* 0x000000ffffad7224 */ /* 0x000fe200078e00ff */
[----:B------:R-:W-:Y:S01]  /*8f90*/  ISETP.NE.AND P1, PT, R212, 0x1, PT ;  /* 0x00000001d400780c */ /* 0x000fe20003f25270 */
[----:B------:R-:W-:Y:S01]  /*8fa0*/  IMAD.SHL.U32 R18, R186, 0x2, RZ ;  /* 0x00000002ba127824 */ /* 0x000fe200078e00ff */
[----:B------:R-:W-:Y:S01]  /*8fb0*/  IADD3 R2, R2, -0x80, R189 ;  /* 0xffffff8002027810 */ /* 0x000fe20007ffe0bd */
[----:B------:R-:W-:Y:S01]  /*8fc0*/  IMAD.SHL.U32 R17, R185, 0x2, RZ ;  /* 0x00000002b9117824 */ /* 0x000fe200078e00ff */
[----:B------:R-:W-:Y:S01]  /*8fd0*/  SHF.R.S32.HI R212, RZ, 0x1f, R186 ;  /* 0x0000001fffd47819 */ /* 0x000fe200000114ba */
[----:B------:R-:W-:Y:S01]  /*8fe0*/  IMAD.SHL.U32 R16, R177, 0x2, RZ ;  /* 0x00000002b1107824 */ /* 0x000fe200078e00ff */
[----:B------:R-:W-:Y:S01]  /*8ff0*/  SHF.L.U64.HI R14, R185, 0x1, R7 ;  /* 0x00000001b90e7819 */ /* 0x000fe20000010207 */
[----:B------:R-:W-:Y:S01]  /*9000*/  IMAD.MOV.U32 R0, RZ, RZ, R2 ;  /* 0x000000ffff007224 */ /* 0x000fe200078e0002 */
[----:B------:R-:W-:Y:S02]  /*9010*/  SHF.L.U64.HI R15, R186, 0x1, R212 ;  /* 0x00000001ba0f7819 */ /* 0x000fe400000102d4 */
[----:B------:R-:W-:Y:S03]  /*9020*/  SHF.L.U64.HI R13, R177, 0x1, R6 ;  /* 0x00000001b10d7819 */ /* 0x000fe60000010206 */
        /* <DEDUP_REMOVED lines=24> */
.L_x_1662:
[----:B------:R-:W-:-:S05]  /*91b0*/  BRA.DIV ~URZ, `(.L_x_1580) ;  /* 0x00005d327f007947 */ /* 0x000fca000b800000 */
[----:B------:R-:W3:Y:S01]  /*91c0*/  SHFL.IDX PT, R0, R12, RZ, 0x181f ;  /* 0x00181fff0c007589 */ /* 0x000ee200000e0000 */
[----:B------:R-:W-:Y:S02]  /*91d0*/  SEL R11, RZ, 0x10, P5 ;  /* 0x00000010ff0b7807 */ /* 0x000fe40002800000 */
[----:B------:R-:W-:Y:S02]  /*91e0*/  SEL R10, RZ, 0x10, P4 ;  /* 0x00000010ff0a7807 */ /* 0x000fe40002000000 */
[C---:B---3--:R-:W-:Y:S02]  /*91f0*/  IADD3 R2, P0, R0.reuse, R16, RZ ;  /* 0x0000001000027210 */ /* 0x048fe40007f1e0ff */
[----:B------:R-:W-:Y:S03]  /*9200*/  IADD3 R8, P1, R0, R17, RZ ;  /* 0x0000001100087210 */ /* 0x000fe60007f3e0ff */
[----:B--2---:R-:W-:Y:S01]  /*9210*/  IMAD.X R3, R4, 0x1, R13, P0 ;  /* 0x0000000104037824 */ /* 0x004fe200000e060d */
[----:B------:R-:W-:Y:S01]  /*9220*/  IADD3 R6, P0, R0, R18, RZ ;  /* 0x0000001200067210 */ /* 0x000fe20007f1e0ff */
[----:B------:R-:W-:Y:S02]  /*9230*/  IMAD R0, R176, 0x6000, R205 ;  /* 0x00006000b0007824 */ /* 0x000fe400078e02cd */
[C---:B------:R-:W-:Y:S02]  /*9240*/  IMAD.X R9, R4.reuse, 0x1, R14, P1 ;  /* 0x0000000104097824 */ /* 0x040fe400008e060e */
[----:B------:R-:W-:Y:S01]  /*9250*/  IMAD.X R7, R4, 0x1, R15, P0 ;  /* 0x0000000104077824 */ /* 0x000fe200000e060f */
[----:B------:R-:W-:Y:S01]  /*9260*/  @!PT LDS RZ, [RZ] ;  /* 0x00000000fffff984 */ /* 0x000fe20000000800 */
[----:B------:R-:W-:Y:S01]  /*9270*/  @!PT LDS RZ, [RZ] ;  /* 0x00000000fffff984 */ /* 0x000fe20000000800 */
[----:B------:R2:W-:Y:S04]  /*9280*/  LDGSTS.E.BYPASS.LTC128B.128 [R0], [R2.64], !P5 ;  /* 0x0000000002007fae */ /* 0x0005e8000e901d46 */
[----:B------:R3:W-:Y:S04]  /*9290*/  LDGSTS.E.BYPASS.LTC128B.128 [R0+0x2000], [R8.64], !P4 ;  /* 0x0200000008007fae */ /* 0x0007e8000e101d46 */
[----:B------:R4:W1:Y:S04]  /*92a0*/  SHFL.IDX PT, R4, R5, 0x1, 0x181f ;  /* 0x00381f0005047f89 */ /* 0x00086800000e0000 */
[----:B------:R3:W-:Y:S04]  /*92b0*/  LDGSTS.E.BYPASS.LTC128B.128 [R0+0x4000], [R6.64], !P6 ;  /* 0x0400000006007fae */ /* 0x0007e8000f101d46 */
[----:B--2---:R3:W2:Y:S01]  /*92c0*/  SHFL.IDX PT, R2, R12, 0x1, 0x181f ;  /* 0x00381f000c027f89 */ /* 0x0046a200000e0000 */
[----:B-1--4-:R-:W-:Y:S03]  /*92d0*/  SEL R5, RZ, 0x10, P6 ;  /* 0x00000010ff057807 */ /* 0x012fe60003000000 */
.L_x_1663:
[----:B------:R-:W-:Y:S02]  /*92e0*/  IADD3 R3, -R11, 0x10, RZ ;  /* 0x000000100b037810 */ /* 0x000fe40007ffe1ff */
[----:B---3--:R-:W-:Y:S02]  /*92f0*/  IADD3 R6, -R10, 0x10, RZ ;  /* 0x000000100a067810 */ /* 0x008fe40007ffe1ff */
[----:B------:R-:W-:Y:S02]  /*9300*/  LOP3.LUT R3, R3, 0xf, RZ, 0xc0, !PT ;  /* 0x0000000f03037812 */ /* 0x000fe400078ec0ff */
[----:B------:R-:W-:Y:S02]  /*9310*/  IADD3 R7, -R5, 0x10, RZ ;  /* 0x0000001005077810 */ /* 0x000fe40007ffe1ff */
[----:B--2---:R-:W-:Y:S02]  /*9320*/  IADD3 R8, P1, P0, R3, R2, R16 ;  /* 0x0000000203087210 */ /* 0x004fe4000783e010 */
[----:B------:R-:W-:Y:S02]  /*9330*/  LOP3.LUT R3, R6, 0xf, RZ, 0xc0, !PT ;  /* 0x0000000f06037812 */ /* 0x000fe400078ec0ff */
[----:B------:R-:W-:Y:S02]  /*9340*/  IADD3.X R9, RZ, R4, R13, P1, P0 ;  /* 0x00000004ff097210 */ /* 0x000fe40000fe040d */
[----:B------:R-:W-:Y:S02]  /*9350*/  IADD3 R6, P1, P0, R3, R2, R17 ;  /* 0x0000000203067210 */ /* 0x000fe4000783e011 */
[----:B------:R-:W-:Y:S02]  /*9360*/  LOP3.LUT R3, R7, 0xf, RZ, 0xc0, !PT ;  /* 0x0000000f07037812 */ /* 0x000fe400078ec0ff */
[----:B------:R-:W-:Y:S02]  /*9370*/  IADD3.X R7, RZ, R4, R14, P1, P0 ;  /* 0x00000004ff077210 */ /* 0x000fe40000fe040e */
[----:B------:R-:W-:Y:S04]  /*9380*/  IADD3 R2, P1, P0, R3, R2, R18 ;  /* 0x0000000203027210 */ /* 0x000fe8000783e012 */
[----:B------:R-:W-:Y:S02]  /*9390*/  IADD3.X R3, RZ, R4, R15, P1, P0 ;  /* 0x00000004ff037210 */ /* 0x000fe40000fe040f */
[----:B------:R-:W-:Y:S02]  /*93a0*/  ISETP.NE.U32.AND P0, PT, R11, RZ, PT ;  /* 0x000000ff0b00720c */ /* 0x000fe40003f05070 */
[----:B------:R-:W-:Y:S11]  /*93b0*/  ISETP.NE.U32.AND P1, PT, R10, RZ, PT ;  /* 0x000000ff0a00720c */ /* 0x000ff60003f25070 */
[----:B------:R-:W-:Y:S01]  /*93c0*/  @!PT LDS RZ, [RZ] ;  /* 0x00000000fffff984 */ /* 0x000fe20000000800 */
[----:B------:R-:W-:Y:S01]  /*93d0*/  @!PT LDS RZ, [RZ] ;  /* 0x00000000fffff984 */ /* 0x000fe20000000800 */
[----:B------:R-:W-:Y:S01]  /*93e0*/  @!PT LDS RZ, [RZ] ;  /* 0x00000000fffff984 */ /* 0x000fe20000000800 */
[----:B------:R1:W-:Y:S01]  /*93f0*/  LDGSTS.E.BYPASS.LTC128B.128.ZFILL [R0+0x1000], [R8.64], P0 ;  /* 0x0100000008007fae */ /* 0x0003e20008141d46 */
[----:B------:R-:W-:Y:S03]  /*9400*/  ISETP.NE.U32.AND P0, PT, R5, RZ, PT ;  /* 0x000000ff0500720c */ /* 0x000fe60003f05070 */
[----:B------:R1:W-:Y:S10]  /*9410*/  LDGSTS.E.BYPASS.LTC128B.128.ZFILL [R0+0x3000], [R6.64], P1 ;  /* 0x0300000006007fae */ /* 0x0003f40008941d46 */
[----:B------:R1:W-:Y:S02]  /*9420*/  LDGSTS.E.BYPASS.LTC128B.128.ZFILL [R0+0x5000], [R2.64], P0 ;  /* 0x0500000002007fae */ /* 0x0003e40008141d46 */
.L_x_1578:
[----:B------:R-:W-:Y:S05]  /*9430*/  BSYNC B0 ;  /* 0x0000000000007941 */ /* 0x000fea0003800000 */
.L_x_1577:
[----:B------:R-:W-:Y:S01]  /*9440*/  ISETP.GE.AND P0, PT, R187, R175, PT ;  /* 0x000000afbb00720c */ /* 0x000fe20003f06270 */
[----:B------:R-:W0:Y:S01]  /*9450*/  LDGDEPBAR ;  /* 0x00000000000079af */ /* 0x000e220000000000 */
[----:B-1----:R-:W-:Y:S01]  /*9460*/  IADD3 R3, R175, -0x1, RZ ;  /* 0xffffffffaf037810 */ /* 0x002fe20007ffe0ff */
[----:B------:R-:W-:Y:S01]  /*9470*/  IMAD.MOV.U32 R102, RZ, RZ, R100 ;  /* 0x000000ffff667224 */ /* 0x000fe200078e0064 */
[C---:B------:R-:W-:Y:S01]  /*9480*/  ISETP.GE.AND P1, PT, R161.reuse, 0x1, PT ;  /* 0x00000001a100780c */ /* 0x040fe20003f26270 */
[----:B------:R-:W-:Y:S01]  /*9490*/  IMAD.MOV.U32 R0, RZ, RZ, R101 ;  /* 0x000000ffff007224 */ /* 0x000fe200078e0065 */
[----:B------:R-:W-:Y:S01]  /*94a0*/  IADD3 R2, R161, 0x1, RZ ;  /* 0x00000001a1027810 */ /* 0x000fe20007ffe0ff */
[----:B------:R-:W-:Y:S03]  /*94b0*/  IMAD.MOV.U32 R175, RZ, RZ, R3 ;  /* 0x000000ffffaf7224 */ /* 0x000fe600078e0003 */
[----:B------:R-:W-:Y:S03]  /*94c0*/  SEL R161, R2, RZ, !P1 ;  /* 0x000000ff02a17207 */ /* 0x000fe60004800000 */
[----:B------:R-:W-:-:S05]  /*94d0*/  @!P0 BRA `(.L_x_1581) ;  /* 0xffffcd8000008947 */ /* 0x000fca000383ffff */
.L_x_1571:
[----:B------:R-:W-:Y:S05]  /*94e0*/  BRA.DIV ~URZ, `(.L_x_1582) ;  /* 0x00005c227f007947 */ /* 0x000fea000b800000 */
[----:B------:R2:W3:Y:S02]  /*94f0*/  SHFL.BFLY PT, R0, R179, 0x2, 0x1f ;  /* 0x0c401f00b3007f89 */ /* 0x0004e400000e0000 */
.L_x_1664:
[----:B---3--:R-:W-:Y:S01]  /*9500*/  FADD.FTZ R0, R0, R179 ;  /* 0x000000b300007221 */ /* 0x008fe20000010000 */
[----:B------:R-:W-:Y:S05]  /*9510*/  BRA.DIV ~URZ, `(.L_x_1583) ;  /* 0x00005c527f007947 */ /* 0x000fea000b800000 */
[----:B-1----:R-:W1:Y:S04]  /*9520*/  SHFL.BFLY PT, R2, R184, 0x2, 0x1f ;  /* 0x0c401f00b8027f89 */ /* 0x002e6800000e0000 */
[----:B------:R-:W3:Y:S01]  /*9530*/  SHFL.BFLY PT, R5, R0, 0x1, 0x1f ;  /* 0x0c201f0000057f89 */ /* 0x000ee200000e0000 */
[----:B-1----:R-:W-:-:S02]  /*9540*/  FADD.FTZ R4, R2, R184 ;  /* 0x000000b802047221 */ /* 0x002fc40000010000 */
[----:B---3--:R-:W-:-:S03]  /*9550*/  FADD.FTZ R0, R0, R5 ;  /* 0x0000000500007221 */ /* 0x008fc60000010000 */
[----:B------:R1:W3:Y:S04]  /*9560*/  SHFL.BFLY PT, R3, R4, 0x1, 0x1f ;  /* 0x0c201f0004037f89 */ /* 0x0002e800000e0000 */
.L_x_1665:
[----:B------:R-:W-:Y:S01]  /*9570*/  FSETP.NE.FTZ.AND P1, PT, R0, RZ, PT ;  /* 0x000000ff0000720b */ /* 0x000fe20003f35000 */
[----:B---3--:R-:W-:Y:S01]  /*9580*/  FADD.FTZ R3, R3, R4 ;  /* 0x0000000403037221 */ /* 0x008fe20000010000 */
[----:B------:R-:W-:Y:S02]  /*9590*/  MOV R2, RZ ;  /* 0x000000ff00027202 */ /* 0x000fe40000000f00 */
[----:B------:R-:W-:Y:S02]  /*95a0*/  MOV R23, 0xff800000 ;  /* 0xff80000000177802 */ /* 0x000fe40000000f00 */
[----:B------:R-:W-:Y:S02]  /*95b0*/  FSETP.NE.FTZ.AND P0, PT, R3, RZ, PT ;  /* 0x000000ff0300720b */ /* 0x000fe40003f15000 */
[----:B------:R-:W-:-:S05]  /*95c0*/  MOV R22, 0xff800000 ;  /* 0xff80000000167802 */ /* 0x000fca0000000f00 */
[----:B------:R-:W3:Y:S01]  /*95d0*/  @P1 MUFU.RCP R2, R0 ;  /* 0x0000000000021308 */ /* 0x000ee20000001000 */
[----:B-1----:R-:W-:-:S05]  /*95e0*/  @P1 MOV R4, 0x3f317218 ;  /* 0x3f31721800041802 */ /* 0x002fca0000000f00 */
[----:B------:R-:W-:Y:S02]  /*95f0*/  @P1 FMUL.FTZ R4, R4, c[0x0][0x2d0] ;  /* 0x0000b40004041a20 */ /* 0x000fe40000410000 */
[----:B------:R1:W4:Y:S01]  /*9600*/  @P1 MUFU.LG2 R5, R0 ;  /* 0x0000000000051308 */ /* 0x0003220000000c00 */
[C---:B---3--:R-:W-:Y:S02]  /*9610*/  FMUL.FTZ R102, R2.reuse, R112 ;  /* 0x0000007002667220 */ /* 0x048fe40000410000 */
[C---:B------:R-:W-:Y:S02]  /*9620*/  FMUL.FTZ R103, R2.reuse, R113 ;  /* 0x0000007102677220 */ /* 0x040fe40000410000 */
[C---:B------:R-:W-:Y:S02]  /*9630*/  FMUL.FTZ R112, R2.reuse, R68 ;  /* 0x0000004402707220 */ /* 0x040fe40000410000 */
[C---:B------:R-:W-:Y:S01]  /*9640*/  FMUL.FTZ R113, R2.reuse, R69 ;  /* 0x0000004502717220 */ /* 0x040fe20000410000 */
[----:B-1----:R-:W-:Y:S01]  /*9650*/  MOV R0, RZ ;  /* 0x000000ff00007202 */ /* 0x002fe20000000f00 */
[----:B------:R-:W-:-:S02]  /*9660*/  FMUL.FTZ R68, R2, R72 ;  /* 0x0000004802447220 */ /* 0x000fc40000410000 */
[C---:B------:R-:W-:Y:S02]  /*9670*/  FMUL.FTZ R69, R2.reuse, R73 ;  /* 0x0000004902457220 */ /* 0x040fe40000410000 */
[C---:B------:R-:W-:Y:S01]  /*9680*/  FMUL.FTZ R72, R2.reuse, R76 ;  /* 0x0000004c02487220 */ /* 0x040fe20000410000 */
[----:B------:R-:W1:Y:S01]  /*9690*/  @P0 MUFU.RCP R0, R3 ;  /* 0x0000000300000308 */ /* 0x000e620000001000 */
        /* <DEDUP_REMOVED lines=41> */
[----:B------:R3:W5:Y:S01]  /*9930*/  @P0 MUFU.LG2 R2, R3 ;  /* 0x0000000300020308 */ /* 0x0007620000000c00 */
[----:B----4-:R-:W-:Y:S02]  /*9940*/  @P1 FMUL.FTZ R5, R5, 0.69314718246459960938 ;  /* 0x3f31721805051820 */ /* 0x010fe40000410000 */
[----:B-1----:R-:W-:Y:S02]  /*9950*/  FMUL.FTZ R124, R0, R38 ;  /* 0x00000026007c7220 */ /* 0x002fe40000410000 */
[----:B------:R-:W-:Y:S01]  /*9960*/  @P1 FFMA.FTZ R23, R4, R101, R5 ;  /* 0x0000006504171223 */ /* 0x000fe20000010005 */
[----:B------:R-:W-:Y:S01]  /*9970*/  MOV R4, 0x1 ;  /* 0x0000000100047802 */ /* 0x000fe20000000f00 */
[C---:B------:R-:W-:Y:S02]  /*9980*/  FMUL.FTZ R125, R0.reuse, R39 ;  /* 0x00000027007d7220 */ /* 0x040fe40000410000 */
[----:B------:R-:W-:-:S02]  /*9990*/  FMUL.FTZ R84, R0, R130 ;  /* 0x0000008200547220 */ /* 0x000fc40000410000 */
[C---:B------:R-:W-:Y:S02]  /*99a0*/  FMUL.FTZ R85, R0.reuse, R131 ;  /* 0x0000008300557220 */ /* 0x040fe40000410000 */
[C---:B------:R-:W-:Y:S02]  /*99b0*/  FMUL.FTZ R38, R0.reuse, R46 ;  /* 0x0000002e00267220 */ /* 0x040fe40000410000 */
[----:B------:R-:W-:Y:S01]  /*99c0*/  FMUL.FTZ R39, R0, R47 ;  /* 0x0000002f00277220 */ /* 0x000fe20000410000 */
[----:B---3--:R-:W-:Y:S01]  /*99d0*/  @P0 MOV R3, 0x3f317218 ;  /* 0x3f31721800030802 */ /* 0x008fe20000000f00 */
[----:B-----5:R-:W-:Y:S02]  /*99e0*/  @P0 FMUL.FTZ R2, R2, 0.69314718246459960938 ;  /* 0x3f31721802020820 */ /* 0x020fe40000410000 */
        /* <DEDUP_REMOVED lines=43> */
[----:B------:R-:W-:Y:S01]  /*9ca0*/  PRMT R0, R4, 0x7610, R0 ;  /* 0x0000761004007816 */ /* 0x000fe20000000000 */
[----:B------:R-:W-:-:S02]  /*9cb0*/  @P0 FFMA.FTZ R22, R3, R100, R2 ;  /* 0x0000006403160223 */ /* 0x000fc40000010002 */
.L_x_1545:
[----:B------:R-:W-:Y:S01]  /*9cc0*/  LOP3.LUT P0, RZ, R172, 0xff, RZ, 0xc0, !PT ;  /* 0x000000ffacff7812 */ /* 0x000fe2000780c0ff */
[----:B------:R-:W-:-:S12]  /*9cd0*/  BSSY B0, `(.L_x_1584) ;  /* 0x000000f000007945 */ /* 0x000fd80003800000 */
        /* <DEDUP_REMOVED lines=14> */
.L_x_1585:
[----:B------:R-:W-:Y:S05]  /*9dc0*/  BSYNC B0 ;  /* 0x0000000000007941 */ /* 0x000fea0003800000 */
.L_x_1584:
[----:B------:R-:W-:Y:S01]  /*9dd0*/  PRMT R0, R0, 0x9910, RZ ;  /* 0x0000991000007816 */ /* 0x000fe200000000ff */
[----:B------:R-:W-:Y:S01]  /*9de0*/  BSSY B1, `(.L_x_1586) ;  /* 0x0000336000017945 */ /* 0x000fe20003800000 */
[----:B------:R-:W-:Y:S02]  /*9df0*/  IMAD.MOV.U32 R82, RZ, RZ, R200 ;  /* 0x000000ffff527224 */ /* 0x000fe400078e00c8 */
[----:B------:R-:W-:-:S13]  /*9e00*/  ISETP.NE.AND P0, PT, R0, RZ, PT ;  /* 0x000000ff0000720c */ /* 0x000fda0003f05270 */
[----:B------:R-:W-:Y:S05]  /*9e10*/  @!P0 BRA `(.L_x_1587) ;  /* 0x000026b000008947 */ /* 0x000fea0003800000 */
[----:B------:R-:W-:Y:S01]  /*9e20*/  WARPSYNC 0xffffffff ;  /* 0xffffffff00007948 */ /* 0x000fe20003800000 */
[----:B------:R-:W-:Y:S01]  /*9e30*/  BAR.SYNC.DEFER_BLOCKING 0x1, 0x100 ;  /* 0x0044000000007b1d */ /* 0x000fe20000010000 */
[----:B------:R-:W-:Y:S01]  /*9e40*/  F2FP.PACK_AB R0, R133, R132 ;  /* 0x000000848500723e */ /* 0x000fe200000000ff */
[----:B------:R-:W-:Y:S01]  /*9e50*/  IMAD.MOV.U32 R14, RZ, RZ, c[0x0][0x388] ;  /* 0x0000e200ff0e7624 */ /* 0x000fe200078e00ff */
        /* <DEDUP_REMOVED lines=10> */
[----:B-1----:R-:W-:-:S02]  /*9f00*/  F2FP.PACK_AB R0, R85, R84 ;  /* 0x000000545500723e */ /* 0x002fc400000000ff */
[----:B---3--:R-:W-:-:S03]  /*9f10*/  F2FP.PACK_AB R2, R29, R28 ;  /* 0x0000001c1d02723e */ /* 0x008fc600000000ff */
[----:B------:R1:W-:Y:S01]  /*9f20*/  STS [R222+0x400], R0 ;  /* 0x00040000de007388 */ /* 0x0003e20000000800 */
[----:B----4-:R-:W-:-:S03]  /*9f30*/  F2FP.PACK_AB R3, R127, R126 ;  /* 0x0000007e7f03723e */ /* 0x010fc600000000ff */
[----:B------:R3:W-:Y:S04]  /*9f40*/  STS [R224], R2 ;  /* 0x00000002e0007388 */ /* 0x0007e80000000800 */
[----:B------:R4:W-:Y:S01]  /*9f50*/  STS [R224+0x400], R3 ;  /* 0x00040003e0007388 */ /* 0x0009e20000000800 */
[----:B-1----:R-:W-:Y:S02]  /*9f60*/  F2FP.PACK_AB R0, R33, R32 ;  /* 0x000000202100723e */ /* 0x002fe400000000ff */
[----:B---3--:R-:W-:-:S03]  /*9f70*/  F2FP.PACK_AB R2, R123, R122 ;  /* 0x0000007a7b02723e */ /* 0x008fc600000000ff */
[----:B------:R1:W-:Y:S01]  /*9f80*/  STS [R223], R0 ;  /* 0x00000000df007388 */ /* 0x0003e20000000800 */
[----:B----4-:R-:W-:-:S03]  /*9f90*/  F2FP.PACK_AB R3, R35, R34 ;  /* 0x000000222303723e */ /* 0x010fc600000000ff */
[----:B------:R3:W-:Y:S04]  /*9fa0*/  STS [R223+0x400], R2 ;  /* 0x00040002df007388 */ /* 0x0007e80000000800 */
[----:B------:R4:W-:Y:S01]  /*9fb0*/  STS [R251], R3 ;  /* 0x00000003fb007388 */ /* 0x0009e20000000800 */
[----:B-1----:R-:W-:Y:S02]  /*9fc0*/  F2FP.PACK_AB R0, R89, R88 ;  /* 0x000000585900723e */ /* 0x002fe400000000ff */
        /* <DEDUP_REMOVED lines=15> */
[----:B------:R3:W-:Y:S04]  /*a0c0*/  STS [R221+0x4000], R2 ;  /* 0x00400002dd007388 */ /* 0x0007e80000000800 */
[----:B------:R4:W-:Y:S01]  /*a0d0*/  STS [R221+0x4400], R3 ;  /* 0x00440003dd007388 */ /* 0x0009e20000000800 */
        /* <DEDUP_REMOVED lines=23> */
[----:B------:R4:W-:Y:S04]  /*a250*/  STS [R250+0x4400], R4 ;  /* 0x00440004fa007388 */ /* 0x0009e80000000800 */
[----:B------:R2:W-:Y:S01]  /*a260*/  STS [R248+0x4000], R2 ;  /* 0x00400002f8007388 */ /* 0x0005e20000000800 */
[----:B-1----:R-:W-:Y:S02]  /*a270*/  F2FP.PACK_AB R0, R67, R66 ;  /* 0x000000424300723e */ /* 0x002fe400000000ff */
[----:B---3--:R-:W-:-:S03]  /*a280*/  F2FP.PACK_AB R3, R51, R50 ;  /* 0x000000323303723e */ /* 0x008fc600000000ff */
[----:B------:R1:W-:Y:S01]  /*a290*/  STS [R248+0x4400], R0 ;  /* 0x00440000f8007388 */ /* 0x0003e20000000800 */
[----:B----4-:R-:W-:-:S03]  /*a2a0*/  F2FP.PACK_AB R4, R113, R112 ;  /* 0x000000707104723e */ /* 0x010fc600000000ff */
[----:B------:R3:W-:Y:S01]  /*a2b0*/  STS [R221+0x8400], R3 ;  /* 0x00840003dd007388 */ /* 0x0007e20000000800 */
[----:B--2---:R-:W-:-:S03]  /*a2c0*/  F2FP.PACK_AB R2, R69, R68 ;  /* 0x000000444502723e */ /* 0x004fc600000000ff */
[----:B------:R2:W-:Y:S04]  /*a2d0*/  STS [R221+0x8000], R4 ;  /* 0x00800004dd007388 */ /* 0x0005e80000000800 */
[----:B------:R4:W-:Y:S01]  /*a2e0*/  STS [R222+0x8000], R2 ;  /* 0x00800002de007388 */ /* 0x0009e20000000800 */
[----:B-1----:R-:W-:Y:S02]  /*a2f0*/  F2FP.PACK_AB R0, R59, R58 ;  /* 0x0000003a3b00723e */ /* 0x002fe400000000ff */
[----:B---3--:R-:W-:-:S03]  /*a300*/  F2FP.PACK_AB R3, R63, R62 ;  /* 0x0000003e3f03723e */ /* 0x008fc600000000ff */
[----:B------:R1:W-:Y:S01]  /*a310*/  STS [R222+0x8400], R0 ;  /* 0x00840000de007388 */ /* 0x0003e20000000800 */
[----:B--2---:R-:W-:-:S03]  /*a320*/  F2FP.PACK_AB R4, R73, R72 ;  /* 0x000000484904723e */ /* 0x004fc600000000ff */
        /* <DEDUP_REMOVED lines=9> */
[----:B------:R2:W-:Y:S01]  /*a3c0*/  STS [R251+0x8400], R4 ;  /* 0x00840004fb007388 */ /* 0x0005e20000000800 */
[----:B-1----:R-:W-:-:S05]  /*a3d0*/  F2FP.PACK_AB R0, R121, R120 ;  /* 0x000000787900723e */ /* 0x002fca00000000ff */
[----:B------:R1:W-:Y:S01]  /*a3e0*/  STS [R251+0x8000], R0 ;  /* 0x00800000fb007388 */ /* 0x0003e20000000800 */
[----:B--2---:R-:W-:-:S03]  /*a3f0*/  @P2 IADD3 R4, P0, R209, c[0x0][0x508], RZ ;  /* 0x00014200d1042a10 */ /* 0x004fc60007f1e0ff */
[----:B------:R2:W-:Y:S01]  /*a400*/  STS [R249+0x8000], R3 ;  /* 0x00800003f9007388 */ /* 0x0005e20000000800 */
[----:B------:R-:W-:-:S03]  /*a410*/  @P2 IADD3.X R5, R210, c[0x0][0x50c], RZ, P0, !PT ;  /* 0x00014300d2052a10 */ /* 0x000fc600007fe4ff */
[----:B------:R3:W-:Y:S01]  /*a420*/  STS [R249+0x8400], R2 ;  /* 0x00840002f9007388 */ /* 0x0007e20000000800 */
[----:B-1----:R-:W-:Y:S02]  /*a430*/  F2FP.PACK_AB R0, R81, R80 ;  /* 0x000000505100723e */ /* 0x002fe400000000ff */
[----:B--2---:R-:W-:-:S03]  /*a440*/  F2FP.PACK_AB R3, R43, R42 ;  /* 0x0000002a2b03723e */ /* 0x004fc600000000ff */
[----:B------:R1:W-:Y:S01]  /*a450*/  STS [R250+0x8000], R0 ;  /* 0x00800000fa007388 */ /* 0x0003e20000000800 */
[----:B---3--:R-:W-:-:S05]  /*a460*/  F2FP.PACK_AB R2, R55, R54 ;  /* 0x000000363702723e */ /* 0x008fca00000000ff */
        /* <DEDUP_REMOVED lines=17> */
.L_x_1588:
[----:B--2---:R-:W2:Y:S01]  /*a580*/  LDL R3, [R1+0xc] ;  /* 0x00000c0001037983 */ /* 0x004ea20000100800 */
[----:B------:R-:W-:Y:S01]  /*a590*/  IMAD.MOV.U32 R2, RZ, RZ, 0x368 ;  /* 0x00000368ff027424 */ /* 0x000fe200078e00ff */
[----:B------:R-:W-:-:S02]  /*a5a0*/  ISETP.GT.AND P2, PT, R5, 0x1, PT ;  /* 0x000000010500780c */ /* 0x000fc40003f44270 */
[----:B------:R-:W3:Y:S01]  /*a5b0*/  LDL R31, [R1+0x8] ;  /* 0x00000800011f7983 */ /* 0x000ee20000100800 */
[----:B------:R-:W-:Y:S02]  /*a5c0*/  ISETP.NE.U32.AND P0, PT, RZ, c[0x0][0x500], PT ;  /* 0x00014000ff007a0c */ /* 0x000fe40003f05070 */
[----:B------:R-:W-:Y:S02]  /*a5d0*/  SEL R2, R2, 0x328, P2 ;  /* 0x0000032802027807 */ /* 0x000fe40001000000 */
[----:B------:R-:W-:Y:S02]  /*a5e0*/  ISETP.NE.AND.EX P0, PT, RZ, c[0x0][0x504], PT, P0 ;  /* 0x00014100ff007a0c */ /* 0x000fe40003f05300 */
[----:B------:R1:W4:Y:S02]  /*a5f0*/  LDC.64 R4, c[0x0][R2+0x170] ;  /* 0x00005c0002047b82 */ /* 0x0003240000000a00 */
[----:B------:R-:W-:-:S06]  /*a600*/  SEL R8, R207, RZ, !P0 ;  /* 0x000000ffcf087207 */ /* 0x000fcc0004000000 */
[----:B------:R1:W4:Y:S08]  /*a610*/  LDC.64 R16, c[0x0][R2+0x168] ;  /* 0x00005a0002107b82 */ /* 0x0003300000000a00 */
[----:B------:R1:W2:Y:S08]  /*a620*/  LDC.64 R18, c[0x0][R2+0x178] ;  /* 0x00005e0002127b82 */ /* 0x0002b00000000a00 */
[----:B------:R1:W2:Y:S01]  /*a630*/  LDC.64 R20, c[0x0][R2+0x160] ;  /* 0x0000580002147b82 */ /* 0x0002a20000000a00 */
[----:B------:R-:W-:Y:S01]  /*a640*/  LOP3.LUT R9, R202, 0xffff, RZ, 0xc0, !PT ;  /* 0x0000ffffca097812 */ /* 0x000fe200078ec0ff */
[----:B-1----:R-:W-:-:S05]  /*a650*/  IMAD.MOV.U32 R2, RZ, RZ, c[0x0][0x4e8] ;  /* 0x00013a00ff027624 */ /* 0x002fca00078e00ff */
[----:B------:R-:W-:Y:S01]  /*a660*/  ISETP.NE.AND P3, PT, R2, 0x1, PT ;  /* 0x000000010200780c */ /* 0x000fe20003f65270 */
[----:B----4-:R-:W-:Y:S02]  /*a670*/  IMAD R2, R5, R8, RZ ;  /* 0x0000000805027224 */ /* 0x010fe400078e02ff */
[----:B------:R-:W-:-:S04]  /*a680*/  IMAD.WIDE.U32 R6, R16, R9, RZ ;  /* 0x0000000910067225 */ /* 0x000fc800078e00ff */
        /* <DEDUP_REMOVED lines=53> */
[----:B------:R-:W-:Y:S01]  /*a9e0*/  IMAD R11, R11, c[0x0][0x3a0], RZ ;  /* 0x0000e8000b0b7a24 */ /* 0x000fe200078e02ff */
[----:B-1----:R-:W-:Y:S01]  /*a9f0*/  LEA R4, R201, R189, 0x7 ;  /* 0x000000bdc9047211 */ /* 0x002fe200078e38ff */
[C---:B------:R-:W-:Y:S01]  /*aa00*/  IMAD.WIDE.U32 R2, R0.reuse, c[0x0][0x3a0], RZ ;  /* 0x0000e80000027a25 */ /* 0x040fe200078e00ff */
[----:B------:R-:W-:Y:S01]  /*aa10*/  SHF.R.S32.HI R5, RZ, 0x1f, R8 ;  /* 0x0000001fff057819 */ /* 0x000fe20000011408 */
[----:B------:R1:W2:Y:S02]  /*aa20*/  LDS.128 R24, [R188+0x80] ;  /* 0x00008000bc187984 */ /* 0x0002a40000000c00 */
[----:B------:R-:W-:-:S02]  /*aa30*/  IMAD R0, R0, c[0x0][0x3a4], R11 ;  /* 0x0000e90000007a24 */ /* 0x000fc400078e020b */
[----:B------:R-:W-:Y:S01]  /*aa40*/  @P3 IMAD.HI.U32 R6, R4, c[0x0][0x4ec], RZ ;  /* 0x00013b0004063a27 */ /* 0x000fe200078e00ff */
[----:B------:R1:W3:Y:S02]  /*aa50*/  LDS.128 R40, [R188+0x1080] ;  /* 0x00108000bc287984 */ /* 0x0002e40000000c00 */
[----:B------:R-:W-:Y:S01]  /*aa60*/  IADD3 R3, R3, R0, RZ ;  /* 0x0000000003037210 */ /* 0x000fe20007ffe0ff */
[----:B------:R-:W-:Y:S01]  /*aa70*/  IMAD R5, R5, c[0x0][0x3f0], RZ ;  /* 0x0000fc0005057a24 */ /* 0x000fe200078e02ff */
[----:B------:R1:W4:Y:S01]  /*aa80*/  LDS.128 R52, [R188+0x2080] ;  /* 0x00208000bc347984 */ /* 0x0003220000000c00 */
[----:B------:R-:W-:Y:S02]  /*aa90*/  MOV R0, R4 ;  /* 0x0000000400007202 */ /* 0x000fe40000000f00 */
[----:B------:R-:W-:Y:S01]  /*aaa0*/  IMAD.WIDE.U32 R2, R9, c[0x0][0x3e8], R2 ;  /* 0x0000fa0009027a25 */ /* 0x000fe200078e0002 */
[----:B------:R1:W1:Y:S01]  /*aab0*/  LDS.128 R60, [R188+0x3080] ;  /* 0x00308000bc3c7984 */ /* 0x0002620000000c00 */
[----:B------:R-:W-:-:S02]  /*aac0*/  @P3 SHF.R.U32.HI R0, RZ, c[0x0][0x4f0], R6 ;  /* 0x00013c00ff003a19 */ /* 0x000fc40000011606 */
[----:B------:R-:W-:Y:S01]  /*aad0*/  IMAD R3, R9, c[0x0][0x3ec], R3 ;  /* 0x0000fb0009037a24 */ /* 0x000fe200078e0203 */
[----:B------:R1:W1:Y:S01]  /*aae0*/  LDS.128 R20, [R188+0x4080] ;  /* 0x00408000bc147984 */ /* 0x0002620000000c00 */
[C---:B------:R-:W-:Y:S01]  /*aaf0*/  IMAD R7, R8.reuse, c[0x0][0x3f4], R5 ;  /* 0x0000fd0008077a24 */ /* 0x040fe200078e0205 */
[----:B------:R-:W-:Y:S01]  /*ab00*/  SHF.R.S32.HI R6, RZ, 0x1f, R0 ;  /* 0x0000001fff067819 */ /* 0x000fe20000011400 */
[----:B------:R-:W-:Y:S01]  /*ab10*/  IMAD.WIDE.U32 R2, R8, c[0x0][0x3f0], R2 ;  /* 0x0000fc0008027a25 */ /* 0x000fe200078e0002 */
[----:B------:R1:W1:Y:S01]  /*ab20*/  LDS.128 R36, [R188+0x5080] ;  /* 0x00508000bc247984 */ /* 0x0002620000000c00 */
[----:B------:R-:W-:Y:S02]  /*ab30*/  IADD3 R5, -R0, RZ, RZ ;  /* 0x000000ff00057210 */ /* 0x000fe40007ffe1ff */
[----:B------:R-:W-:Y:S01]  /*ab40*/  IMAD R6, R6, c[0x0][0x3e0], RZ ;  /* 0x0000f80006067a24 */ /* 0x000fe200078e02ff */
[----:B------:R1:W1:Y:S01]  /*ab50*/  LDS.128 R48, [R188+0x6080] ;  /* 0x00608000bc307984 */ /* 0x0002620000000c00 */
[----:B------:R-:W-:Y:S01]  /*ab60*/  IADD3 R3, R3, R7, RZ ;  /* 0x0000000703037210 */ /* 0x000fe20007ffe0ff */
[----:B------:R-:W-:-:S02]  /*ab70*/  IMAD R4, R5, c[0x0][0x4e8], R4 ;  /* 0x00013a0005047a24 */ /* 0x000fc400078e0204 */
        /* <DEDUP_REMOVED lines=17> */
.L_x_1666:
[----:B------:R-:W-:Y:S05]  /*ac90*/  BRA.DIV ~URZ, `(.L_x_1591) ;  /* 0x000046327f007947 */ /* 0x000fea000b800000 */
[----:B------:R4:W2:Y:S02]  /*aca0*/  SHFL.IDX PT, R0, R11, RZ, 0x181f ;  /* 0x00181fff0b007589 */ /* 0x0008a400000e0000 */
.L_x_1667:
        /* <DEDUP_REMOVED lines=19> */
.L_x_1593:
[----:B------:R-:W-:Y:S05]  /*ade0*/  BSYNC B0 ;  /* 0x0000000000007941 */ /* 0x000fea0003800000 */
.L_x_1592:
[----:B------:R-:W-:Y:S05]  /*adf0*/  BRA.DIV ~URZ, `(.L_x_1594) ;  /* 0x000045427f007947 */ /* 0x000fea000b800000 */
[----:B---3--:R3:W4:Y:S04]  /*ae00*/  SHFL.IDX PT, R4, R5, 0x1, 0x181f ;  /* 0x00381f0005047f89 */ /* 0x00872800000e0000 */
[----:B--2---:R3:W2:Y:S02]  /*ae10*/  SHFL.IDX PT, R0, R11, 0x1, 0x181f ;  /* 0x00381f000b007f89 */ /* 0x0046a400000e0000 */
.L_x_1668:
        /* <DEDUP_REMOVED lines=19> */
.L_x_1596:
[----:B------:R-:W-:Y:S05]  /*af50*/  BSYNC B0 ;  /* 0x0000000000007941 */ /* 0x000fea0003800000 */
.L_x_1595:
[----:B------:R-:W-:Y:S05]  /*af60*/  BRA.DIV ~URZ, `(.L_x_1597) ;  /* 0x000044a27f007947 */ /* 0x000fea000b800000 */
[----:B----4-:R4:W3:Y:S02]  /*af70*/  SHFL.IDX PT, R4, R5, 0x2, 0x181f ;  /* 0x00581f0005047f89 */ /* 0x0108e400000e0000 */
.L_x_1669:
[----:B------:R-:W-:Y:S05]  /*af80*/  BRA.DIV ~URZ, `(.L_x_1598) ;  /* 0x000044f27f007947 */ /* 0x000fea000b800000 */
[----:B--2---:R2:W4:Y:S02]  /*af90*/  SHFL.IDX PT, R0, R11, 0x2, 0x181f ;  /* 0x00581f000b007f89 */ /* 0x00452400000e0000 */
.L_x_1670:
        /* <DEDUP_REMOVED lines=19> */
.L_x_1600:
[----:B------:R-:W-:Y:S05]  /*b0d0*/  BSYNC B0 ;  /* 0x0000000000007941 */ /* 0x000fea0003800000 */
.L_x_1599:
[----:B------:R-:W-:Y:S05]  /*b0e0*/  BRA.DIV ~URZ, `(.L_x_1601) ;  /* 0x000044027f007947 */ /* 0x000fea000b800000 */
[----:B---3--:R3:W2:Y:S04]  /*b0f0*/  SHFL.IDX PT, R6, R5, 0x3, 0x181f ;  /* 0x00781f0005067f89 */ /* 0x0086a800000e0000 */
[----:B----4-:R3:W4:Y:S02]  /*b100*/  SHFL.IDX PT, R0, R11, 0x3, 0x181f ;  /* 0x00781f000b007f89 */ /* 0x01072400000e0000 */
.L_x_1671:
        /* <DEDUP_REMOVED lines=9> */
[-C--:B--23--:R-:W-:Y:S02]  /*b1a0*/  @!P1 LEA.HI.X R5, R177, R6.reuse, R8, 0x1, P3 ;  /* 0x00000006b1059211 */ /* 0x08cfe400018f0c08 */
        /* <DEDUP_REMOVED lines=10> */
.L_x_1589:
        /* <DEDUP_REMOVED lines=32> */
.L_x_1672:
[----:B------:R-:W-:Y:S05]  /*b450*/  BRA.DIV ~URZ, `(.L_x_1604) ;  /* 0x000041d27f007947 */ /* 0x000fea000b800000 */
[----:B------:R3:W4:Y:S02]  /*b460*/  SHFL.IDX PT, R0, R12, RZ, 0x1c1f ;  /* 0x001c1fff0c007589 */ /* 0x00072400000e0000 */
.L_x_1673:
[----:B------:R-:W-:Y:S01]  /*b470*/  BSSY B0, `(.L_x_1605) ;  /* 0x000007a000007945 */ /* 0x000fe20003800000 */
[----:B------:R-:W-:Y:S05]  /*b480*/  @P0 BRA `(.L_x_1606) ;  /* 0x0000078000000947 */ /* 0x000fea0003800000 */
[----:B------:R-:W-:Y:S02]  /*b490*/  ISETP.GE.AND P1, PT, R220, c[0x0][0x3c8], PT ;  /* 0x0000f200dc007a0c */ /* 0x000fe40003f26270 */
[----:B------:R-:W-:Y:S02]  /*b4a0*/  ISETP.GE.AND P0, PT, R247, c[0x0][0x3c8], PT ;  /* 0x0000f200f7007a0c */ /* 0x000fe40003f06270 */
[----:B------:R-:W-:Y:S02]  /*b4b0*/  ISETP.GE.AND P3, PT, R246, c[0x0][0x3c8], PT ;  /* 0x0000f200f6007a0c */ /* 0x000fe40003f66270 */
[----:B------:R-:W-:Y:S02]  /*b4c0*/  ISETP.GE.AND P4, PT, R245, c[0x0][0x3c8], PT ;  /* 0x0000f200f5007a0c */ /* 0x000fe40003f86270 */
[----:B------:R-:W-:-:S02]  /*b4d0*/  SHF.R.S32.HI R8, RZ, 0x1f, R247 ;  /* 0x0000001fff087819 */ /* 0x000fc400000114f7 */
[----:B------:R-:W-:Y:S02]  /*b4e0*/  SHF.R.S32.HI R9, RZ, 0x1f, R246 ;  /* 0x0000001fff097819 */ /* 0x000fe400000114f6 */
[----:B------:R-:W-:Y:S01]  /*b4f0*/  ISETP.GE.AND P6, PT, R230, c[0x0][0x3c8], PT ;  /* 0x0000f200e6007a0c */ /* 0x000fe20003fc6270 */
[----:B----4-:R-:W-:Y:S01]  /*b500*/  @!P1 IMAD.MOV.U32 R6, RZ, RZ, R0 ;  /* 0x000000ffff069224 */ /* 0x010fe200078e0000 */
[----:B------:R-:W-:Y:S01]  /*b510*/  SHF.R.S32.HI R10, RZ, 0x1f, R232 ;  /* 0x0000001fff0a7819 */ /* 0x000fe200000114e8 */
[----:B--2---:R-:W-:Y:S01]  /*b520*/  @!P1 IMAD.MOV.U32 R7, RZ, RZ, R4 ;  /* 0x000000ffff079224 */ /* 0x004fe200078e0004 */
[C---:B------:R-:W-:Y:S02]  /*b530*/  @!P0 LEA R2, P2, R247.reuse, R0, 0x2 ;  /* 0x00000000f7028211 */ /* 0x040fe400078410ff */
[----:B------:R-:W-:Y:S01]  /*b540*/  SHF.R.S32.HI R11, RZ, 0x1f, R231 ;  /* 0x0000001fff0b7819 */ /* 0x000fe200000114e7 */
[----:B------:R-:W-:Y:S01]  /*b550*/  @!P1 IMAD.WIDE R6, R220, 0x4, R6 ;  /* 0x00000004dc069825 */ /* 0x000fe200078e0206 */
[----:B------:R-:W-:-:S02]  /*b560*/  @!P0 LEA.HI.X R3, R247, R4, R8, 0x2, P2 ;  /* 0x00000004f7038211 */ /* 0x000fc400010f1408 */
[----:B------:R-:W-:Y:S02]  /*b570*/  ISETP.GE.AND P2, PT, R244, c[0x0][0x3c8], PT ;  /* 0x0000f200f4007a0c */ /* 0x000fe40003f46270 */
[----:B------:R2:W-:Y:S01]  /*b580*/  @!P1 ST.E.64 [R6.64], R132 ;  /* 0x0000008406009985 */ /* 0x0005e2000c101b06 */
[----:B------:R-:W-:Y:S02]  /*b590*/  ISETP.GE.AND P1, PT, R243, c[0x0][0x3c8], PT ;  /* 0x0000f200f3007a0c */ /* 0x000fe40003f26270 */
[----:B------:R-:W-:Y:S01]  /*b5a0*/  SHF.R.S32.HI R8, RZ, 0x1f, R245 ;  /* 0x0000001fff087819 */ /* 0x000fe200000114f5 */
[----:B------:R4:W-:Y:S01]  /*b5b0*/  @!P0 ST.E.64 [R2.64], R26 ;  /* 0x0000001a02008985 */ /* 0x0009e2000c101b06 */
[----:B------:R-:W-:Y:S02]  /*b5c0*/  SHF.R.S32.HI R14, RZ, 0x1f, R228 ;  /* 0x0000001fff0e7819 */ /* 0x000fe400000114e4 */
[----:B------:R-:W-:Y:S02]  /*b5d0*/  SHF.R.S32.HI R16, RZ, 0x1f, R227 ;  /* 0x0000001fff107819 */ /* 0x000fe400000114e3 */
[----:B------:R-:W-:-:S02]  /*b5e0*/  SHF.R.S32.HI R15, RZ, 0x1f, R226 ;  /* 0x0000001fff0f7819 */ /* 0x000fc400000114e2 */
        /* <DEDUP_REMOVED lines=64> */
[----:B------:R-:W-:Y:S01]  /*b9f0*/  @!P2 LEA R8, P0, R232, R0, 0x2 ;  /* 0x00000000e808a211 */ /* 0x000fe200078010ff */
[----:B------:R2:W-:Y:S01]  /*ba00*/  @!P3 ST.E.64 [R6.64], R60 ;  /* 0x0000003c0600b985 */ /* 0x0005e2000c101b06 */
[----:B------:R-:W-:-:S02]  /*ba10*/  ISETP.GE.AND P5, PT, R229, c[0x0][0x3c8], PT ;  /* 0x0000f200e5007a0c */ /* 0x000fc40003fa6270 */
[----:B------:R-:W-:Y:S01]  /*ba20*/  @!P2 LEA.HI.X R9, R232, R4, R10, 0x2, P0 ;  /* 0x00000004e809a211 */ /* 0x000fe200000f140a */
[----:B------:R4:W-:Y:S01]  /*ba30*/  @!P4 ST.E.64 [R2.64], R64 ;  /* 0x000000400200c985 */ /* 0x0009e2000c101b06 */
[----:B------:R-:W-:Y:S02]  /*ba40*/  SHF.R.S32.HI R10, RZ, 0x1f, R230 ;  /* 0x0000001fff0a7819 */ /* 0x000fe400000114e6 */
[----:B------:R-:W-:Y:S01]  /*ba50*/  ISETP.GE.AND P4, PT, R228, c[0x0][0x3c8], PT ;  /* 0x0000f200e4007a0c */ /* 0x000fe20003f86270 */
[----:B------:R-:W-:Y:S01]  /*ba60*/  @!P2 ST.E.64 [R8.64], R112 ;  /* 0x000000700800a985 */ /* 0x000fe2000c101b06 */
[----:B------:R-:W-:Y:S02]  /*ba70*/  ISETP.GE.AND P2, PT, R227, c[0x0][0x3c8], PT ;  /* 0x0000f200e3007a0c */ /* 0x000fe40003f46270 */
[-C--:B--2---:R-:W-:Y:S02]  /*ba80*/  @!P6 LEA R6, P0, R230, R0.reuse, 0x2 ;  /* 0x00000000e606e211 */ /* 0x084fe400078010ff */
[----:B----4-:R-:W-:-:S02]  /*ba90*/  @!P1 LEA R2, P3, R231, R0, 0x2 ;  /* 0x00000000e7029211 */ /* 0x010fc400078610ff */
[-C--:B------:R-:W-:Y:S02]  /*baa0*/  @!P6 LEA.HI.X R7, R230, R4.reuse, R10, 0x2, P0 ;  /* 0x00000004e607e211 */ /* 0x080fe400000f140a */
[----:B------:R-:W-:Y:S02]  /*bab0*/  @!P1 LEA.HI.X R3, R231, R4, R11, 0x2, P3 ;  /* 0x00000004e7039211 */ /* 0x000fe400018f140b */
[----:B------:R-:W-:Y:S02]  /*bac0*/  ISETP.GE.AND P0, PT, R225, c[0x0][0x3c8], PT ;  /* 0x0000f200e1007a0c */ /* 0x000fe40003f06270 */
[----:B------:R-:W-:Y:S01]  /*bad0*/  SHF.R.S32.HI R10, RZ, 0x1f, R229 ;  /* 0x0000001fff0a7819 */ /* 0x000fe200000114e5 */
        /* <DEDUP_REMOVED lines=19> */
.L_x_1606:
[----:B------:R-:W-:Y:S05]  /*bc10*/  BSYNC B0 ;  /* 0x0000000000007941 */ /* 0x000fea0003800000 */
.L_x_1605:
[----:B------:R-:W-:Y:S05]  /*bc20*/  BRA.DIV ~URZ, `(.L_x_1607) ;  /* 0x00003a727f007947 */ /* 0x000fea000b800000 */
[----:B--2---:R2:W1:Y:S04]  /*bc30*/  SHFL.IDX PT, R4, R5, 0x1, 0x1c1f ;  /* 0x003c1f0005047f89 */ /* 0x00446800000e0000 */
[----:B----4-:R2:W4:Y:S02]  /*bc40*/  SHFL.IDX PT, R0, R12, 0x1, 0x1c1f ;  /* 0x003c1f000c007f89 */ /* 0x01052400000e0000 */
.L_x_1674:
[----:B------:R-:W-:-:S13]  /*bc50*/  ISETP.NE.AND P0, PT, R13, RZ, PT ;  /* 0x000000ff0d00720c */ /* 0x000fda0003f05270 */
[----:B------:R-:W-:Y:S05]  /*bc60*/  @P0 BRA `(.L_x_1602) ;  /* 0x000014d000000947 */ /* 0x000fea0003800000 */
[----:B------:R-:W-:Y:S02]  /*bc70*/  ISETP.GE.AND P4, PT, R220, c[0x0][0x3c8], PT ;  /* 0x0000f200dc007a0c */ /* 0x000fe40003f86270 */
[----:B------:R-:W-:Y:S02]  /*bc80*/  ISETP.GE.AND P1, PT, R245, c[0x0][0x3c8], PT ;  /* 0x0000f200f5007a0c */ /* 0x000fe40003f26270 */
[----:B------:R-:W-:Y:S02]  /*bc90*/  ISETP.GE.AND P3, PT, R247, c[0x0][0x3c8], PT ;  /* 0x0000f200f7007a0c */ /* 0x000fe40003f66270 */
[----:B------:R-:W-:Y:S02]  /*bca0*/  ISETP.GE.AND P2, PT, R246, c[0x0][0x3c8], PT ;  /* 0x0000f200f6007a0c */ /* 0x000fe40003f46270 */
[----:B-12---:R-:W-:Y:S02]  /*bcb0*/  SHF.R.S32.HI R5, RZ, 0x1f, R247 ;  /* 0x0000001fff057819 */ /* 0x006fe400000114f7 */
[----:B------:R-:W-:-:S02]  /*bcc0*/  ISETP.GE.AND P0, PT, R244, c[0x0][0x3c8], PT ;  /* 0x0000f200f4007a0c */ /* 0x000fc40003f06270 */
[----:B------:R-:W-:Y:S01]  /*bcd0*/  SHF.R.S32.HI R10, RZ, 0x1f, R245 ;  /* 0x0000001fff0a7819 */ /* 0x000fe200000114f5 */
[----:B----4-:R-:W-:Y:S01]  /*bce0*/  @!P4 IMAD.MOV.U32 R6, RZ, RZ, R0 ;  /* 0x000000ffff06c224 */ /* 0x010fe200078e0000 */
[----:B------:R-:W-:Y:S01]  /*bcf0*/  SHF.R.S32.HI R13, RZ, 0x1f, R228 ;  /* 0x0000001fff0d7819 */ /* 0x000fe200000114e4 */
[----:B------:R-:W-:Y:S01]  /*bd00*/  @!P4 IMAD.MOV.U32 R7, RZ, RZ, R4 ;  /* 0x000000ffff07c224 */ /* 0x000fe200078e0004 */
[----:B---3--:R-:W-:Y:S02]  /*bd10*/  SHF.R.S32.HI R12, RZ, 0x1f, R227 ;  /* 0x0000001fff0c7819 */ /* 0x008fe400000114e3 */
[----:B------:R-:W-:Y:S01]  /*bd20*/  @!P3 LEA R2, P5, R247, R0, 0x2 ;  /* 0x00000000f702b211 */ /* 0x000fe200078a10ff */
[----:B------:R-:W-:-:S03]  /*bd30*/  @!P4 IMAD.WIDE R6, R220, 0x4, R6 ;  /* 0x00000004dc06c825 */ /* 0x000fc600078e0206 */
[----:B------:R-:W-:Y:S02]  /*bd40*/  @!P3 LEA.HI.X R3, R247, R4, R5, 0x2, P5 ;  /* 0x00000004f703b211 */ /* 0x000fe400028f1405 */
[----:B------:R1:W-:Y:S01]  /*bd50*/  @!P4 ST.E.64 [R6.64], R92 ;  /* 0x0000005c0600c985 */ /* 0x0003e2000c101b06 */
[----:B------:R-:W-:Y:S02]  /*bd60*/  SHF.R.S32.HI R5, RZ, 0x1f, R246 ;  /* 0x0000001fff057819 */ /* 0x000fe400000114f6 */
[----:B------:R-:W-:Y:S01]  /*bd70*/  ISETP.GE.AND P5, PT, R243, c[0x0][0x3c8], PT ;  /* 0x0000f200f3007a0c */ /* 0x000fe20003fa6270 */
[----:B------:R2:W-:Y:S01]  /*bd80*/  @!P3 ST.E.64 [R2.64], R84 ;  /* 0x000000540200b985 */ /* 0x0005e2000c101b06 */
[----:B------:R-:W-:Y:S02]  /*bd90*/  @!P2 LEA R8, P3, R246, R0, 0x2 ;  /* 0x00000000f608a211 */ /* 0x000fe400078610ff */
[----:B------:R-:W-:Y:S02]  /*bda0*/  ISETP.GE.AND P4, PT, R242, c[0x0][0x3c8], PT ;  /* 0x0000f200f2007a0c */ /* 0x000fe40003f86270 */
[----:B------:R-:W-:-:S02]  /*bdb0*/  @!P2 LEA.HI.X R9, R246, R4, R5, 0x2, P3 ;  /* 0x00000004f609a211 */ /* 0x000fc400018f1405 */
[----:B------:R-:W-:-:S03]  /*bdc0*/  SHF.R.S32.HI R5, RZ, 0x1f, R244 ;  /* 0x0000001fff057819 */ /* 0x000fc600000114f4 */
        /* <DEDUP_REMOVED lines=94> */
[C---:B------:R-:W-:Y:S02]  /*c3b0*/  @!P1 LEA R6, P5, R227.reuse, R0, 0x2 ;  /* 0x00000000e3069211 */ /* 0x040fe400078a10ff */
        /* <DEDUP_REMOVED lines=17> */
.L_x_1587:
        /* <DEDUP_REMOVED lines=17> */
[----:B-1-3--:R-:W4:Y:S02]  /*c5e0*/  LDG.E R2, [R2.64+0x4] ;  /* 0x0000040602027981 */ /* 0x00af24000c1e1900 */
[----:B----45:R-:W-:Y:S02]  /*c5f0*/  IADD3 R20, -R0, R2, RZ ;  /* 0x0000000200147210 */ /* 0x030fe40007ffe1ff */
.L_x_1608:
[----:B------:R-:W-:Y:S01]  /*c600*/  ISETP.GT.AND P0, PT, R172, 0x7f, PT ;  /* 0x0000007fac00780c */ /* 0x000fe20003f04270 */
[----:B------:R-:W-:Y:S01]  /*c610*/  BSSY B0, `(.L_x_1609) ;  /* 0x0000035000007945 */ /* 0x000fe20003800000 */
[----:B------:R-:W-:Y:S02]  /*c620*/  LOP3.LUT R14, R202, 0xffff, RZ, 0xc0, !PT ;  /* 0x0000ffffca0e7812 */ /* 0x000fe400078ec0ff */
[----:B------:R-:W-:-:S02]  /*c630*/  SEL R15, R207, RZ, !P3 ;  /* 0x000000ffcf0f7207 */ /* 0x000fc40005800000 */
[----:B------:R-:W-:Y:S02]  /*c640*/  SEL R21, R218, RZ, !P3 ;  /* 0x000000ffda157207 */ /* 0x000fe40005800000 */
[----:B-----5:R-:W-:-:S05]  /*c650*/  SHF.R.S32.HI R18, RZ, 0x1f, R8 ;  /* 0x0000001fff127819 */ /* 0x020fca0000011408 */
        /* <DEDUP_REMOVED lines=8> */
[----:B------:R3:W4:Y:S08]  /*c6e0*/  LDC.64 R6, c[0x0][R0+0x170] ;  /* 0x00005c0000067b82 */ /* 0x0007300000000a00 */
[----:B-1----:R3:W1:Y:S08]  /*c6f0*/  LDC.64 R4, c[0x0][R0+0x168] ;  /* 0x00005a0000047b82 */ /* 0x0026700000000a00 */
[----:B------:R3:W5:Y:S08]  /*c700*/  LDC.64 R12, c[0x0][R0+0x178] ;  /* 0x00005e00000c7b82 */ /* 0x0007700000000a00 */
[----:B------:R3:W2:Y:S02]  /*c710*/  LDC.64 R10, c[0x0][R0+0x160] ;  /* 0x00005800000a7b82 */ /* 0x0006a40000000a00 */
[----:B---3--:R-:W-:-:S02]  /*c720*/  IMAD.MOV.U32 R0, RZ, RZ, c[0x0][0x4e8] ;  /* 0x00013a00ff007624 */ /* 0x008fc400078e00ff */
[-C--:B----4-:R-:W-:Y:S02]  /*c730*/  IMAD R7, R7, R15.reuse, RZ ;  /* 0x0000000f07077224 */ /* 0x090fe400078e02ff */
[----:B------:R-:W-:Y:S01]  /*c740*/  IMAD.WIDE.U32 R2, R6, R15, RZ ;  /* 0x0000000f06027225 */ /* 0x000fe200078e00ff */
[----:B------:R-:W-:Y:S02]  /*c750*/  ISETP.NE.AND P0, PT, R0, 0x1, PT ;  /* 0x000000010000780c */ /* 0x000fe40003f05270 */
[----:B------:R-:W-:Y:S01]  /*c760*/  MOV R0, R9 ;  /* 0x0000000900007202 */ /* 0x000fe20000000f00 */
[----:B------:R-:W-:Y:S01]  /*c770*/  IMAD R7, R6, R21, R7 ;  /* 0x0000001506077224 */ /* 0x000fe200078e0207 */
[----:B------:R-:W-:Y:S01]  /*c780*/  SEL R6, R219, RZ, P2 ;  /* 0x000000ffdb067207 */ /* 0x000fe20001000000 */
[-C--:B-1----:R-:W-:Y:S02]  /*c790*/  IMAD R16, R5, R14.reuse, RZ ;  /* 0x0000000e05107224 */ /* 0x082fe400078e02ff */
        /* <DEDUP_REMOVED lines=15> */
[----:B--2---:R-:W-:Y:S01]  /*c890*/  IMAD R0, R11, R2, RZ ;  /* 0x000000020b007224 */ /* 0x004fe200078e02ff */
        /* <DEDUP_REMOVED lines=12> */
.L_x_1610:
[----:B------:R-:W-:Y:S05]  /*c960*/  BSYNC B0 ;  /* 0x0000000000007941 */ /* 0x000fea0003800000 */
.L_x_1609:
[----:B------:R-:W-:-:S13]  /*c970*/  ISETP.GT.AND P0, PT, R19, 0x1, PT ;  /* 0x000000011300780c */ /* 0x000fda0003f04270 */
[----:B------:R-:W-:Y:S05]  /*c980*/  @P0 BRA `(.L_x_1602) ;  /* 0x000007b000000947 */ /* 0x000fea0003800000 */
[----:B-1----:R-:W-:Y:S01]  /*c990*/  MOV R2, c[0x0][0x4e8] ;  /* 0x00013a0000027a02 */ /* 0x002fe20000000f00 */
[----:B------:R-:W-:Y:S01]  /*c9a0*/  IMAD R0, R18, c[0x0][0x3a0], RZ ;  /* 0x0000e80012007a24 */ /* 0x000fe200078e02ff */
[----:B------:R-:W-:Y:S01]  /*c9b0*/  LEA R4, R201, R189, 0x7 ;  /* 0x000000bdc9047211 */ /* 0x000fe200078e38ff */
[----:B------:R-:W-:Y:S01]  /*c9c0*/  IMAD R5, R21, c[0x0][0x3f0], RZ ;  /* 0x0000fc0015057a24 */ /* 0x000fe200078e02ff */
[----:B------:R-:W-:Y:S01]  /*c9d0*/  ISETP.NE.AND P0, PT, R2, 0x1, PT ;  /* 0x000000010200780c */ /* 0x000fe20003f05270 */
[----:B------:R-:W-:-:S04]  /*c9e0*/  IMAD.WIDE.U32 R2, R8, c[0x0][0x3a0], RZ ;  /* 0x0000e80008027a25 */ /* 0x000fc800078e00ff */
[----:B------:R-:W-:Y:S01]  /*c9f0*/  IMAD R8, R8, c[0x0][0x3a4], R0 ;  /* 0x0000e90008087a24 */ /* 0x000fe200078e0200 */
[----:B------:R-:W-:Y:S01]  /*ca00*/  MOV R0, R4 ;  /* 0x0000000400007202 */ /* 0x000fe20000000f00 */
[----:B------:R-:W-:-:S03]  /*ca10*/  IMAD R7, R15, c[0x0][0x3f4], R5 ;  /* 0x0000fd000f077a24 */ /* 0x000fc600078e0205 */
[----:B------:R-:W-:-:S03]  /*ca20*/  IADD3 R3, R3, R8, RZ ;  /* 0x0000000803037210 */ /* 0x000fc60007ffe0ff */
        /* <DEDUP_REMOVED lines=21> */
[----:B------:R1:W3:Y:S02]  /*cb80*/  SHFL.IDX PT, R4, R5, RZ, 0x181f ;  /* 0x00181fff05047589 */ /* 0x0002e400000e0000 */
.L_x_1675:
[----:B------:R-:W-:Y:S05]  /*cb90*/  BRA.DIV ~URZ, `(.L_x_1612) ;  /* 0x00002c427f007947 */ /* 0x000fea000b800000 */
[----:B------:R4:W1:Y:S02]  /*cba0*/  SHFL.IDX PT, R0, R12, RZ, 0x181f ;  /* 0x00181fff0c007589 */ /* 0x00086400000e0000 */
.L_x_1676:
        /* <DEDUP_REMOVED lines=14> */
[-C--:B---3--:R-:W-:Y:S02]  /*cc90*/  @!P2 LEA.HI.X R9, R177, R4.reuse, R15, 0x1, P5 ;  /* 0x00000004b109a211 */ /* 0x088fe400028f0c0f */
[-C--:B------:R-:W-:Y:S02]  /*cca0*/  @!P1 LEA.HI.X R7, R185, R4.reuse, R14, 0x1, P4 ;  /* 0x00000004b9079211 */ /* 0x080fe400020f0c0e */
[----:B------:R-:W-:Y:S01]  /*ccb0*/  @!P0 LEA.HI.X R3, R186, R4, R13, 0x1, P3 ;  /* 0x00000004ba038211 */ /* 0x000fe200018f0c0d */
[----:B------:R1:W-:Y:S04]  /*ccc0*/  @!P2 ST.E.128 [R8.64], RZ ;  /* 0x000000ff0800a985 */ /* 0x0003e8000c101d06 */
[----:B------:R1:W-:Y:S04]  /*ccd0*/  @!P1 ST.E.128 [R6.64], RZ ;  /* 0x000000ff06009985 */ /* 0x0003e8000c101d06 */
[----:B------:R1:W-:Y:S02]  /*cce0*/  @!P0 ST.E.128 [R2.64], RZ ;  /* 0x000000ff02008985 */ /* 0x0003e4000c101d06 */
.L_x_1614:
[----:B------:R-:W-:Y:S05]  /*ccf0*/  BSYNC B0 ;  /* 0x0000000000007941 */ /* 0x000fea0003800000 */
.L_x_1613:
[----:B------:R-:W-:Y:S05]  /*cd00*/  BRA.DIV ~URZ, `(.L_x_1615) ;  /* 0x00002b427f007947 */ /* 0x000fea000b800000 */
[----:B---3--:R3:W2:Y:S04]  /*cd10*/  SHFL.IDX PT, R4, R5, 0x1, 0x181f ;  /* 0x00381f0005047f89 */ /* 0x0086a800000e0000 */
[----:B-1----:R3:W1:Y:S02]  /*cd20*/  SHFL.IDX PT, R0, R12, 0x1, 0x181f ;  /* 0x00381f000c007f89 */ /* 0x00266400000e0000 */
.L_x_1677:
        /* <DEDUP_REMOVED lines=19> */
.L_x_1617:
[----:B------:R-:W-:Y:S05]  /*ce60*/  BSYNC B0 ;  /* 0x0000000000007941 */ /* 0x000fea0003800000 */
.L_x_1616:
[----:B------:R-:W-:Y:S05]  /*ce70*/  BRA.DIV ~URZ, `(.L_x_1618) ;  /* 0x00002aa27f007947 */ /* 0x000fea000b800000 */
[----:B--2---:R2:W3:Y:S02]  /*ce80*/  SHFL.IDX PT, R4, R5, 0x2, 0x181f ;  /* 0x00581f0005047f89 */ /* 0x0044e400000e0000 */
.L_x_1678:
[----:B------:R-:W-:Y:S05]  /*ce90*/  BRA.DIV ~URZ, `(.L_x_1619) ;  /* 0x00002af27f007947 */ /* 0x000fea000b800000 */
[----:B-1----:R1:W2:Y:S02]  /*cea0*/  SHFL.IDX PT, R0, R12, 0x2, 0x181f ;  /* 0x00581f000c007f89 */ /* 0x0022a400000e0000 */
.L_x_1679:
        /* <DEDUP_REMOVED lines=19> */
.L_x_1621:
[----:B------:R-:W-:Y:S05]  /*cfe0*/  BSYNC B0 ;  /* 0x0000000000007941 */ /* 0x000fea0003800000 */
.L_x_1620:
[----:B------:R-:W-:Y:S05]  /*cff0*/  BRA.DIV ~URZ, `(.L_x_1622) ;  /* 0x00002a027f007947 */ /* 0x000fea000b800000 */
[----:B---3--:R3:W1:Y:S04]  /*d000*/  SHFL.IDX PT, R4, R5, 0x3, 0x181f ;  /* 0x00781f0005047f89 */ /* 0x00866800000e0000 */
[----:B--2---:R3:W2:Y:S02]  /*d010*/  SHFL.IDX PT, R0, R12, 0x3, 0x181f ;  /* 0x00781f000c007f89 */ /* 0x0046a400000e0000 */
.L_x_1680:
[----:B------:R-:W-:-:S04]  /*d020*/  IADD3 R2, R10, 0x60, RZ ;  /* 0x000000600a027810 */ /* 0x000fc80007ffe0ff */
[----:B------:R-:W-:-:S13]  /*d030*/  ISETP.GE.AND P0, PT, R2, R11, PT ;  /* 0x0000000b0200720c */ /* 0x000fda0003f06270 */
[----:B------:R-:W-:Y:S05]  /*d040*/  @P0 BRA `(.L_x_1602) ;  /* 0x000000f000000947 */ /* 0x000fea0003800000 */
[----:B------:R-:W-:Y:S02]  /*d050*/  ISETP.GE.AND P2, PT, R177, c[0x0][0x3c8], PT ;  /* 0x0000f200b1007a0c */ /* 0x000fe40003f46270 */
[----:B------:R-:W-:Y:S02]  /*d060*/  ISETP.GE.AND P1, PT, R185, c[0x0][0x3c8], PT ;  /* 0x0000f200b9007a0c */ /* 0x000fe40003f26270 */
[----:B------:R-:W-:Y:S02]  /*d070*/  ISETP.GE.AND P0, PT, R186, c[0x0][0x3c8], PT ;  /* 0x0000f200ba007a0c */ /* 0x000fe40003f06270 */
[----:B------:R-:W-:Y:S02]  /*d080*/  SHF.R.S32.HI R13, RZ, 0x1f, R177 ;  /* 0x0000001fff0d7819 */ /* 0x000fe400000114b1 */
[----:B-1-34-:R-:W-:Y:S02]  /*d090*/  SHF.R.S32.HI R12, RZ, 0x1f, R185 ;  /* 0x0000001fff0c7819 */ /* 0x01afe400000114b9 */
[----:B------:R-:W-:-:S03]  /*d0a0*/  SHF.R.S32.HI R5, RZ, 0x1f, R186 ;  /* 0x0000001fff057819 */ /* 0x000fc600000114ba */
[-C--:B--2---:R-:W-:Y:S02]  /*d0b0*/  @!P2 LEA R8, P5, R177, R0.reuse, 0x1 ;  /* 0x00000000b108a211 */ /* 0x084fe400078a08ff */
        /* <DEDUP_REMOVED lines=8> */
.L_x_1602:
[----:B------:R-:W-:Y:S05]  /*d140*/  BSYNC B1 ;  /* 0x0000000000017941 */ /* 0x000fea0003800000 */
.L_x_1586:
[----:B-12-4-:R-:W2:Y:S02]  /*d150*/  LDL R0, [R1+0x4] ;  /* 0x0000040001007983 */ /* 0x016ea40000100800 */
[----:B--2---:R-:W-:-:S13]  /*d160*/  ISETP.NE.AND P0, PT, R0, RZ, PT ;  /* 0x000000ff0000720c */ /* 0x004fda0003f05270 */
[----:B------:R-:W-:Y:S01]  /*d170*/  @P0 WARPSYNC 0xffffffff ;  /* 0xffffffff00000948 */ /* 0x000fe20003800000 */
[----:B------:R-:W-:Y:S06]  /*d180*/  @P0 BAR.SYNC.DEFER_BLOCKING 0x5, 0x100 ;  /* 0x0144000000000b1d */ /* 0x000fec0000010000 */
[----:B------:R-:W1:Y:S04]  /*d190*/  @P0 LDS.128 R200, [0x24100] ;  /* 0x02410000ffc80984 */ /* 0x000e680000000c00 */
[----:B------:R-:W-:Y:S06]  /*d1a0*/  @P0 BAR.ARV 0x4, 0x100 ;  /* 0x0104000000000b1d */ /* 0x000fec0000002000 */
[----:B------:R-:W-:Y:S05]  /*d1b0*/  @P0 BRA `(.L_x_1623) ;  /* 0x00000ac000000947 */ /* 0x000fea0003800000 */
[----:B------:R-:W-:Y:S01]  /*d1c0*/  LOP3.LUT R13, R172, 0x1f, RZ, 0xc0, !PT ;  /* 0x0000001fac0d7812 */ /* 0x000fe200078ec0ff */
[----:B------:R-:W-:-:S03]  /*d1d0*/  IMAD.MOV.U32 R7, RZ, RZ, RZ ;  /* 0x000000ffff077224 */ /* 0x000fc600078e00ff */
[----:B------:R-:W-:Y:S01]  /*d1e0*/  ISETP.NE.AND P6, PT, R13, 0x1f, PT ;  /* 0x0000001f0d00780c */ /* 0x000fe20003fc5270 */
[----:B------:R-:W-:Y:S10]  /*d1f0*/  BRA.DIV ~URZ, `(.L_x_1624) ;  /* 0x000028d27f007947 */ /* 0x000ff4000b800000 */
[----:B------:R2:W4:Y:S02]  /*d200*/  SHFL.IDX PT, R9, R82, RZ, 0x1f ;  /* 0x00001fff52097589 */ /* 0x00052400000e0000 */
.L_x_1681:
[----:B------:R-:W-:Y:S05]  /*d210*/  BRA.DIV ~URZ, `(.L_x_1625) ;  /* 0x000029227f007947 */ /* 0x000fea000b800000 */
[----:B------:R2:W3:Y:S02]  /*d220*/  SHFL.IDX PT, R8, R82, 0x1, 0x1f ;  /* 0x00201f0052087f89 */ /* 0x0004e400000e0000 */
.L_x_1682:
[----:B-1----:R-:W-:Y:S02]  /*d230*/  IMAD.IADD R0, R203, 0x1, R13 ;  /* 0x00000001cb007824 */ /* 0x002fe400078e020d */
[----:B------:R-:W-:-:S03]  /*d240*/  IMAD.MOV.U32 R6, RZ, RZ, RZ ;  /* 0x000000ffff067224 */ /* 0x000fc600078e00ff */
[----:B------:R-:W-:-:S13]  /*d250*/  ISETP.GE.OR P0, PT, R0, c[0x0][0x53c], !P6 ;  /* 0x00014f0000007a0c */ /* 0x000fda0007706670 */
[----:B------:R-:W-:Y:S01]  /*d260*/  @!P0 IMAD.MOV.U32 R2, RZ, RZ, 0x4 ;  /* 0x00000004ff028424 */ /* 0x000fe200078e00ff */
[----:B------:R-:W-:-:S03]  /*d270*/  @!P0 MOV R3, 0x4 ;  /* 0x0000000400038802 */ /* 0x000fc60000000f00 */
[----:B---3--:R-:W-:-:S04]  /*d280*/  @!P0 IMAD.WIDE R4, R0, R2, c[0x0][0x580] ;  /* 0x0001600000048625 */ /* 0x008fc800078e0202 */
[----:B------:R-:W-:Y:S01]  /*d290*/  @!P0 IMAD.WIDE R2, R0, R3, c[0x0][0x578] ;  /* 0x00015e0000028625 */ /* 0x000fe200078e0203 */
[----:B------:R-:W3:Y:S04]  /*d2a0*/  @!P0 LDG.E R6, [R4.64] ;  /* 0x0000000604068981 */ /* 0x000ee8000c1e1900 */
[----:B------:R-:W3:Y:S01]  /*d2b0*/  @!P0 LDG.E R7, [R2.64] ;  /* 0x0000000602078981 */ /* 0x000ee2000c1e1900 */
[C---:B------:R-:W-:Y:S02]  /*d2c0*/  ISETP.GE.U32.AND P4, PT, R13.reuse, 0x10, PT ;  /* 0x000000100d00780c */ /* 0x040fe40003f86070 */
[C---:B------:R-:W-:Y:S02]  /*d2d0*/  ISETP.GE.U32.AND P3, PT, R13.reuse, 0x8, PT ;  /* 0x000000080d00780c */ /* 0x040fe40003f66070 */
[----:B------:R-:W-:-:S02]  /*d2e0*/  ISETP.GE.U32.AND P2, PT, R13, 0x4, PT ;  /* 0x000000040d00780c */ /* 0x000fc40003f46070 */
[C---:B------:R-:W-:Y:S02]  /*d2f0*/  ISETP.GE.U32.AND P1, PT, R13.reuse, 0x2, PT ;  /* 0x000000020d00780c */ /* 0x040fe40003f26070 */
[----:B------:R-:W-:Y:S02]  /*d300*/  ISETP.NE.AND P5, PT, R13, RZ, PT ;  /* 0x000000ff0d00720c */ /* 0x000fe40003fa5270 */
[----:B------:R-:W-:Y:S01]  /*d310*/  MOV R10, RZ ;  /* 0x000000ff000a7202 */ /* 0x000fe20000000f00 */
[----:B---3--:R-:W-:Y:S01]  /*d320*/  IMAD R0, R7, R6, RZ ;  /* 0x0000000607007224 */ /* 0x008fe200078e02ff */
[----:B------:R-:W-:Y:S07]  /*d330*/  BRA.DIV ~URZ, `(.L_x_1626) ;  /* 0x000028727f007947 */ /* 0x000fee000b800000 */
[----:B------:R1:W3:Y:S02]  /*d340*/  SHFL.UP PT, R4, R0, 0x1, RZ ;  /* 0x0420000000047989 */ /* 0x0002e400000e00ff */
.L_x_1683:
        /* <DEDUP_REMOVED lines=16> */
.L_x_1684:
[----:B---3--:R-:W-:Y:S01]  /*d450*/  IMAD R0, R0, c[0x0][0x538], RZ ;  /* 0x00014e0000007a24 */ /* 0x008fe200078e02ff */
[----:B------:R-:W-:Y:S04]  /*d460*/  BSSY B1, `(.L_x_1628) ;  /* 0x000007c000017945 */ /* 0x000fe80003800000 */
[----:B------:R-:W-:-:S04]  /*d470*/  IADD3 R8, R0, R8, RZ ;  /* 0x0000000800087210 */ /* 0x000fc80007ffe0ff */
[----:B----4-:R-:W-:-:S13]  /*d480*/  ISETP.GT.AND P0, PT, R8, R9, PT ;  /* 0x000000090800720c */ /* 0x010fda0003f04270 */
[----:B------:R-:W-:Y:S05]  /*d490*/  @P0 BRA `(.L_x_1629) ;  /* 0x0000024000000947 */ /* 0x000fea0003800000 */
.L_x_1633:
        /* <DEDUP_REMOVED lines=11> */
[----:B------:R-:W3:Y:S04]  /*d550*/  @!P0 LDG.E R6, [R4.64] ;  /* 0x0000000604068981 */ /* 0x000ee8000c1e1900 */
[----:B------:R-:W3:Y:S02]  /*d560*/  @!P0 LDG.E R7, [R2.64] ;  /* 0x0000000602078981 */ /* 0x000ee4000c1e1900 */
[----:B---3--:R-:W-:Y:S01]  /*d570*/  IMAD R0, R7, R6, RZ ;  /* 0x0000000607007224 */ /* 0x008fe200078e02ff */
[----:B------:R-:W-:Y:S05]  /*d580*/  BRA.DIV ~URZ, `(.L_x_1631) ;  /* 0x000028127f007947 */ /* 0x000fea000b800000 */
[----:B------:R1:W3:Y:S02]  /*d590*/  SHFL.UP PT, R2, R0, 0x1, RZ ;  /* 0x0420000000027989 */ /* 0x0002e400000e00ff */
.L_x_1685:
        /* <DEDUP_REMOVED lines=16> */
.L_x_1686:
[----:B---3--:R-:W-:-:S05]  /*d6a0*/  IMAD R0, R0, c[0x0][0x538], RZ ;  /* 0x00014e0000007a24 */ /* 0x008fca00078e02ff */
[----:B------:R-:W-:-:S04]  /*d6b0*/  IADD3 R8, R0, R8, RZ ;  /* 0x0000000800087210 */ /* 0x000fc80007ffe0ff */
[----:B------:R-:W-:-:S13]  /*d6c0*/  ISETP.GT.AND P0, PT, R8, R9, PT ;  /* 0x000000090800720c */ /* 0x000fda0003f04270 */
[----:B-12---:R-:W-:Y:S05]  /*d6d0*/  @!P0 BRA `(.L_x_1633) ;  /* 0xfffffdc000008947 */ /* 0x006fea000383ffff */
.L_x_1629:
[----:B------:R-:W-:-:S05]  /*d6e0*/  IADD3 R8, -R0, R8, RZ ;  /* 0x0000000800087210 */ /* 0x000fca0007ffe1ff */
[----:B------:R-:W-:-:S05]  /*d6f0*/  IMAD R0, R4, c[0x0][0x538], R8 ;  /* 0x00014e0004007a24 */ /* 0x000fca00078e0208 */
[----:B------:R-:W-:Y:S01]  /*d700*/  ISETP.GT.AND P0, PT, R0, R9, PT ;  /* 0x000000090000720c */ /* 0x000fe20003f04270 */
[----:B------:R-:W-:-:S12]  /*d710*/  BRA.DIV ~URZ, `(.L_x_1634) ;  /* 0x000028827f007947 */ /* 0x000fd8000b800000 */
[----:B------:R-:W-:-:S04]  /*d720*/  VOTE.ANY R0, PT, !P0 ;  /* 0x0000000000007806 */ /* 0x000fc800040e0100 */
.L_x_1687:
[----:B------:R3:W4:Y:S01]  /*d730*/  POPC R11, R0 ;  /* 0x00000000000b7309 */ /* 0x0007220000000000 */
[----:B------:R-:W-:Y:S05]  /*d740*/  BRA.DIV ~URZ, `(.L_x_1635) ;  /* 0x000028927f007947 */ /* 0x000fea000b800000 */
[----:B----4-:R4:W1:Y:S04]  /*d750*/  SHFL.IDX PT, R6, R6, R11, 0x1f ;  /* 0x00001f0b06067589 */ /* 0x01086800000e0000 */
[----:B------:R4:W2:Y:S02]  /*d760*/  SHFL.IDX PT, R7, R7, R11, 0x1f ;  /* 0x00001f0b07077589 */ /* 0x0008a400000e0000 */
.L_x_1688:
[----:B------:R-:W-:Y:S01]  /*d770*/  ISETP.NE.AND P0, PT, R0, RZ, PT ;  /* 0x000000ff0000720c */ /* 0x000fe20003f05270 */
[----:B------:R-:W-:-:S12]  /*d780*/  BSSY B0, `(.L_x_1636) ;  /* 0x0000005000007945 */ /* 0x000fd80003800000 */
[----:B------:R-:W-:Y:S05]  /*d790*/  @!P0 BRA `(.L_x_1637) ;  /* 0x0000003000008947 */ /* 0x000fea0003800000 */
[----:B---3--:R-:W-:Y:S01]  /*d7a0*/  IADD3 R0, R11, -0x1, RZ ;  /* 0xffffffff0b007810 */ /* 0x008fe20007ffe0ff */
[----:B------:R-:W-:Y:S05]  /*d7b0*/  BRA.DIV ~URZ, `(.L_x_1638) ;  /* 0x000028f27f007947 */ /* 0x000fea000b800000 */
[----:B------:R3:W4:Y:S02]  /*d7c0*/  SHFL.IDX PT, R10, R4, R0, 0x1f ;  /* 0x00001f00040a7589 */ /* 0x00072400000e0000 */
.L_x_1637:
[----:B------:R-:W-:Y:S05]  /*d7d0*/  BSYNC B0 ;  /* 0x0000000000007941 */ /* 0x000fea0003800000 */
.L_x_1636:
[-C--:B-1-3--:R-:W-:Y:S01]  /*d7e0*/  IABS R4, R6.reuse ;  /* 0x0000000600047213 */ /* 0x08afe20000000000 */
[----:B----4-:R-:W-:Y:S01]  /*d7f0*/  IMAD R200, R10, c[0x0][0x538], R8 ;  /* 0x00014e000ac87a24 */ /* 0x010fe200078e0208 */
[----:B--2---:R-:W-:Y:S01]  /*d800*/  IABS R0, R7 ;  /* 0x0000000700007213 */ /* 0x004fe20000000000 */
        /* <DEDUP_REMOVED lines=61> */
.L_x_1630:
[----:B------:R-:W-:Y:S01]  /*dbe0*/  IMAD.MOV.U32 R200, RZ, RZ, R9 ;  /* 0x000000ffffc87224 */ /* 0x000fe200078e0009 */
[----:B------:R-:W-:Y:S01]  /*dbf0*/  MOV R202, RZ ;  /* 0x000000ff00ca7202 */ /* 0x000fe20000000f00 */
[----:B------:R-:W-:Y:S01]  /*dc00*/  IMAD.MOV.U32 R201, RZ, RZ, RZ ;  /* 0x000000ffffc97224 */ /* 0x000fe200078e00ff */
[----:B------:R-:W-:Y:S02]  /*dc10*/  MOV R203, c[0x0][0x53c] ;  /* 0x00014f0000cb7a02 */ /* 0x000fe40000000f00 */
.L_x_1639:
[----:B------:R-:W-:Y:S05]  /*dc20*/  BSYNC B1 ;  /* 0x0000000000017941 */ /* 0x000fea0003800000 */
.L_x_1628:
[----:B------:R-:W-:Y:S01]  /*dc30*/  WARPSYNC 0xffffffff ;  /* 0xffffffff00007948 */ /* 0x000fe20003800000 */
[----:B------:R-:W-:Y:S01]  /*dc40*/  BAR.SYNC.DEFER_BLOCKING 0x4, 0x100 ;  /* 0x0104000000007b1d */ /* 0x000fe20000010000 */
[----:B------:R-:W-:-:S13]  /*dc50*/  ISETP.NE.AND P0, PT, R13, RZ, PT ;  /* 0x000000ff0d00720c */ /* 0x000fda0003f05270 */
[----:B------:R3:W-:Y:S04]  /*dc60*/  @!P0 STS.128 [0x24100], R200 ;  /* 0x024100c8ff008388 */ /* 0x0007e80000000c00 */
[----:B------:R-:W-:Y:S06]  /*dc70*/  BAR.ARV 0x5, 0x100 ;  /* 0x0144000000007b1d */ /* 0x000fec0000002000 */
.L_x_1623:
[----:B-1----:R-:W-:-:S13]  /*dc80*/  ISETP.GE.AND P0, PT, R203, c[0x0][0x53c], PT ;  /* 0x00014f00cb007a0c */ /* 0x002fda0003f06270 */
[----:B--23--:R-:W-:Y:S01]  /*dc90*/  @P0 CALL.REL.NOINC `(.L_x_1640) ;  /* 0x0000001000000944 */ /* 0x00cfe20003c00000 */
[----:B------:R-:W-:Y:S05]  /*dca0*/  BRA `(.L_x_1641) ;  /* 0xffff38f000007947 */ /* 0x000fea000383ffff */
.L_x_1640:
[----:B------:R-:W-:Y:S05]  /*dcb0*/  EXIT ;  /* 0x000000000000794d */ /* 0x000fea0003800000 */
.L_x_1531:
[----:B------:R-:W-:Y:S01]  /*dcc0*/  IMAD.MOV.U32 R0, RZ, RZ, R5 ;  /* 0x000000ffff007224 */ /* 0x000fe200078e0005 */
[----:B------:R-:W-:Y:S02]  /*dcd0*/  MOV R2, 0x1 ;  /* 0x0000000100027802 */ /* 0x000fe40000000f00 */
[----:B------:R-:W-:Y:S02]  /*dce0*/  MOV R3, 0xdd00 ;  /* 0x0000dd0000037802 */ /* 0x000fe40000000f00 */
[----:B--2---:R-:W-:Y:S05]  /*dcf0*/  CALL.REL.NOINC `($__internal_28_$__cuda_sm70_shflsync_up_p) ;  /* 0x000024d000007944 */ /* 0x004fea0003c00000 */
[----:B------:R-:W-:Y:S01]  /*dd00*/  MOV R0, R4 ;  /* 0x0000000400007202 */ /* 0x000fe20000000f00 */
[----:B------:R-:W-:Y:S05]  /*dd10*/  BRA `(.L_x_1642) ;  /* 0xffff273000007947 */ /* 0x000fea000383ffff */
.L_x_1532:
[----:B------:R-:W-:Y:S01]  /*dd20*/  IMAD.MOV.U32 R0, RZ, RZ, R5 ;  /* 0x000000ffff007224 */ /* 0x000fe200078e0005 */
[----:B------:R-:W-:Y:S02]  /*dd30*/  MOV R2, 0x2 ;  /* 0x0000000200027802 */ /* 0x000fe40000000f00 */
[----:B------:R-:W-:Y:S02]  /*dd40*/  MOV R3, 0xdd60 ;  /* 0x0000dd6000037802 */ /* 0x000fe40000000f00 */
[----:B--2---:R-:W-:Y:S05]  /*dd50*/  CALL.REL.NOINC `($__internal_28_$__cuda_sm70_shflsync_up_p) ;  /* 0x0000247000007944 */ /* 0x004fea0003c00000 */
[----:B------:R-:W-:Y:S01]  /*dd60*/  SEL R0, R4, RZ, P4 ;  /* 0x000000ff04007207 */ /* 0x000fe20002000000 */
[----:B------:R-:W-:Y:S01]  /*dd70*/  IMAD.MOV.U32 R2, RZ, RZ, 0x4 ;  /* 0x00000004ff027424 */ /* 0x000fe200078e00ff */
[----:B------:R-:W-:-:S03]  /*dd80*/  MOV R3, 0xddb0 ;  /* 0x0000ddb000037802 */ /* 0x000fc60000000f00 */
[----:B------:R-:W-:Y:S02]  /*dd90*/  IMAD.IADD R0, R5, 0x1, R0 ;  /* 0x0000000105007824 */ /* 0x000fe400078e0200 */
[----:B------:R-:W-:Y:S05]  /*dda0*/  CALL.REL.NOINC `($__internal_28_$__cuda_sm70_shflsync_up_p) ;  /* 0x0000242000007944 */ /* 0x000fea0003c00000 */
        /* <DEDUP_REMOVED lines=12> */
[----:B------:R-:W-:Y:S02]  /*de70*/  MOV R3, 0x1f ;  /* 0x0000001f00037802 */ /* 0x000fe40000000f00 */
[----:B------:R-:W-:Y:S01]  /*de80*/  MOV R2, 0xdec0 ;  /* 0x0000dec000027802 */ /* 0x000fe20000000f00 */
[----:B------:R-:W-:-:S04]  /*de90*/  IMAD.IADD R4, R0, 0x1, R4 ;  /* 0x0000000100047824 */ /* 0x000fc800078e0204 */
[----:B------:R-:W-:Y:S02]  /*dea0*/  IMAD.MOV.U32 R31, RZ, RZ, R4 ;  /* 0x000000ffff1f7224 */ /* 0x000fe400078e0004 */
[----:B------:R-:W-:Y:S05]  /*deb0*/  CALL.REL.NOINC `($__internal_27_$__cuda_sm70_shflsync_idx_p) ;  /* 0x000022c000007944 */ /* 0x000fea0003c00000 */
[----:B------:R-:W-:Y:S01]  /*dec0*/  MOV R0, R30 ;  /* 0x0000001e00007202 */ /* 0x000fe20000000f00 */
[----:B------:R-:W-:Y:S05]  /*ded0*/  BRA `(.L_x_1643) ;  /* 0xffff267000007947 */ /* 0x000fea000383ffff */
.L_x_1534:
[----:B------:R-:W-:Y:S02]  /*dee0*/  SEL R0, RZ, 0x1, P0 ;  /* 0x00000001ff007807 */ /* 0x000fe40000000000 */
[----:B------:R-:W-:Y:S02]  /*def0*/  MOV R2, 0xdf10 ;  /* 0x0000df1000027802 */ /* 0x000fe40000000f00 */
[----:B------:R-:W-:Y:S05]  /*df00*/  CALL.REL.NOINC `($__internal_29_$__cuda_sm70_votesync_ballot) ;  /* 0x0000233000007944 */ /* 0x000fea0003c00000 */
[----:B------:R-:W-:Y:S05]  /*df10*/  BRA `(.L_x_1644) ;  /* 0xffff26c000007947 */ /* 0x000fea000383ffff */
.L_x_1535:
[----:B------:R-:W-:Y:S01]  /*df20*/  IMAD.MOV.U32 R31, RZ, RZ, R8 ;  /* 0x000000ffff1f7224 */ /* 0x000fe200078e0008 */
[----:B--2---:R-:W-:Y:S01]  /*df30*/  MOV R30, R203 ;  /* 0x000000cb001e7202 */ /* 0x004fe20000000f00 */
[----:B------:R-:W-:Y:S01]  /*df40*/  IMAD.MOV.U32 R3, RZ, RZ, 0x1f ;  /* 0x0000001fff037424 */ /* 0x000fe200078e00ff */
[----:B------:R-:W-:Y:S02]  /*df50*/  MOV R2, 0xdf70 ;  /* 0x0000df7000027802 */ /* 0x000fe40000000f00 */
[----:B-1----:R-:W-:Y:S05]  /*df60*/  CALL.REL.NOINC `($__internal_27_$__cuda_sm70_shflsync_idx_p) ;  /* 0x0000221000007944 */ /* 0x002fea0003c00000 */
[----:B------:R-:W-:Y:S01]  /*df70*/  IMAD.MOV.U32 R11, RZ, RZ, R30 ;  /* 0x000000ffff0b7224 */ /* 0x000fe200078e001e */
[----:B------:R-:W-:Y:S01]  /*df80*/  MOV R31, R7 ;  /* 0x00000007001f7202 */ /* 0x000fe20000000f00 */
[----:B------:R-:W-:Y:S01]  /*df90*/  IMAD.MOV.U32 R5, RZ, RZ, RZ ;  /* 0x000000ffff057224 */ /* 0x000fe200078e00ff */
[----:B------:R-:W-:Y:S01]  /*dfa0*/  MOV R30, R203 ;  /* 0x000000cb001e7202 */ /* 0x000fe20000000f00 */
[----:B------:R-:W-:Y:S01]  /*dfb0*/  IMAD.MOV.U32 R3, RZ, RZ, 0x1f ;  /* 0x0000001fff037424 */ /* 0x000fe200078e00ff */
[----:B------:R-:W-:-:S02]  /*dfc0*/  MOV R2, 0xdfe0 ;  /* 0x0000dfe000027802 */ /* 0x000fc40000000f00 */
[----:B------:R-:W-:Y:S05]  /*dfd0*/  CALL.REL.NOINC `($__internal_27_$__cuda_sm70_shflsync_idx_p) ;  /* 0x000021a000007944 */ /* 0x000fea0003c00000 */
[----:B------:R-:W-:Y:S01]  /*dfe0*/  MOV R10, R30 ;  /* 0x0000001e000a7202 */ /* 0x000fe20000000f00 */
[----:B------:R-:W-:Y:S05]  /*dff0*/  BRA `(.L_x_1645) ;  /* 0xffff263000007947 */ /* 0x000fea000383ffff */
.L_x_1538:
[----:B------:R-:W-:Y:S01]  /*e000*/  IMAD.MOV.U32 R31, RZ, RZ, R4 ;  /* 0x000000ffff1f7224 */ /* 0x000fe200078e0004 */
[----:B------:R-:W-:-:S02]  /*e010*/  MOV R3, 0x1f ;  /* 0x0000001f00037802 */ /* 0x000fc40000000f00 */
[----:B------:R-:W-:Y:S02]  /*e020*/  MOV R2, 0xe040 ;  /* 0x0000e04000027802 */ /* 0x000fe40000000f00 */
[----:B-1234-:R-:W-:Y:S05]  /*e030*/  CALL.REL.NOINC `($__internal_27_$__cuda_sm70_shflsync_idx_p) ;  /* 0x0000214000007944 */ /* 0x01efea0003c00000 */
[----:B------:R-:W-:Y:S01]  /*e040*/  MOV R5, R30 ;  /* 0x0000001e00057202 */ /* 0x000fe20000000f00 */
[----:B------:R-:W-:Y:S05]  /*e050*/  BRA `(.L_x_1537) ;  /* 0xffff263000007947 */ /* 0x000fea000383ffff */
.L_x_1546:
[----:B------:R-:W-:Y:S01]  /*e060*/  IMAD.MOV.U32 R31, RZ, RZ, R5 ;  /* 0x000000ffff1f7224 */ /* 0x000fe200078e0005 */
[----:B------:R-:W-:Y:S01]  /*e070*/  MOV R30, RZ ;  /* 0x000000ff001e7202 */ /* 0x000fe20000000f00 */
[----:B------:R-:W-:Y:S01]  /*e080*/  IMAD.MOV.U32 R3, RZ, RZ, 0x181f ;  /* 0x0000181fff037424 */ /* 0x000fe200078e00ff */
[----:B------:R-:W-:Y:S02]  /*e090*/  MOV R2, 0xe0b0 ;  /* 0x0000e0b000027802 */ /* 0x000fe40000000f00 */
[----:B-----5:R-:W-:Y:S05]  /*e0a0*/  CALL.REL.NOINC `($__internal_27_$__cuda_sm70_shflsync_idx_p) ;  /* 0x000020d000007944 */ /* 0x020fea0003c00000 */
[----:B------:R-:W-:Y:S01]  /*e0b0*/  MOV R4, R30 ;  /* 0x0000001e00047202 */ /* 0x000fe20000000f00 */
[----:B------:R-:W-:Y:S05]  /*e0c0*/  BRA `(.L_x_1646) ;  /* 0xffff40d000007947 */ /* 0x000fea000383ffff */
.L_x_1547:
[----:B------:R-:W-:Y:S01]  /*e0d0*/  IMAD.MOV.U32 R31, RZ, RZ, R12 ;  /* 0x000000ffff1f7224 */ /* 0x000fe200078e000c */
[----:B------:R-:W-:Y:S01]  /*e0e0*/  MOV R30, RZ ;  /* 0x000000ff001e7202 */ /* 0x000fe20000000f00 */
[----:B------:R-:W-:Y:S01]  /*e0f0*/  IMAD.MOV.U32 R3, RZ, RZ, 0x181f ;  /* 0x0000181fff037424 */ /* 0x000fe200078e00ff */
[----:B------:R-:W-:Y:S02]  /*e100*/  MOV R2, 0xe120 ;  /* 0x0000e12000027802 */ /* 0x000fe40000000f00 */
[----:B-12--5:R-:W-:Y:S05]  /*e110*/  CALL.REL.NOINC `($__internal_27_$__cuda_sm70_shflsync_idx_p) ;  /* 0x0000206000007944 */ /* 0x026fea0003c00000 */
[----:B------:R-:W-:Y:S01]  /*e120*/  MOV R0, R30 ;  /* 0x0000001e00007202 */ /* 0x000fe20000000f00 */
[----:B------:R-:W-:Y:S05]  /*e130*/  BRA `(.L_x_1647) ;  /* 0xffff408000007947 */ /* 0x000fea000383ffff */
.L_x_1550:
[----:B------:R-:W-:Y:S01]  /*e140*/  IMAD.MOV.U32 R31, RZ, RZ, R5 ;  /* 0x000000ffff1f7224 */ /* 0x000fe200078e0005 */
[----:B------:R-:W-:Y:S01]  /*e150*/  MOV R30, 0x1 ;  /* 0x00000001001e7802 */ /* 0x000fe20000000f00 */
[----:B--2---:R-:W-:Y:S01]  /*e160*/  IMAD.MOV.U32 R3, RZ, RZ, 0x181f ;  /* 0x0000181fff037424 */ /* 0x004fe200078e00ff */
[----:B------:R-:W-:-:S02]  /*e170*/  MOV R2, 0xe190 ;  /* 0x0000e19000027802 */ /* 0x000fc40000000f00 */
[----:B-1-345:R-:W-:Y:S05]  /*e180*/  CALL.REL.NOINC `($__internal_27_$__cuda_sm70_shflsync_idx_p) ;  /* 0x00001ff000007944 */ /* 0x03afea0003c00000 */
[----:B------:R-:W-:Y:S01]  /*e190*/  IMAD.MOV.U32 R4, RZ, RZ, R30 ;  /* 0x000000ffff047224 */ /* 0x000fe200078e001e */
[----:B------:R-:W-:Y:S01]  /*e1a0*/  MOV R30, 0x1 ;  /* 0x00000001001e7802 */ /* 0x000fe20000000f00 */
[----:B------:R-:W-:Y:S01]  /*e1b0*/  IMAD.MOV.U32 R31, RZ, RZ, R12 ;  /* 0x000000ffff1f7224 */ /* 0x000fe200078e000c */
[----:B------:R-:W-:-:S02]  /*e1c0*/  MOV R3, 0x181f ;  /* 0x0000181f00037802 */ /* 0x000fc40000000f00 */
[----:B------:R-:W-:Y:S02]  /*e1d0*/  MOV R2, 0xe1f0 ;  /* 0x0000e1f000027802 */ /* 0x000fe40000000f00 */
[----:B------:R-:W-:Y:S05]  /*e1e0*/  CALL.REL.NOINC `($__internal_27_$__cuda_sm70_shflsync_idx_p) ;  /* 0x00001f9000007944 */ /* 0x000fea0003c00000 */
[----:B------:R-:W-:Y:S01]  /*e1f0*/  MOV R0, R30 ;  /* 0x0000001e00007202 */ /* 0x000fe20000000f00 */
[----:B------:R-:W-:Y:S05]  /*e200*/  BRA `(.L_x_1648) ;  /* 0xffff413000007947 */ /* 0x000fea000383ffff */
.L_x_1553:
[----:B------:R-:W-:Y:S01]  /*e210*/  IMAD.MOV.U32 R31, RZ, RZ, R5 ;  /* 0x000000ffff1f7224 */ /* 0x000fe200078e0005 */
[----:B------:R-:W-:Y:S01]  /*e220*/  MOV R30, 0x2 ;  /* 0x00000002001e7802 */ /* 0x000fe20000000f00 */
[----:B-1----:R-:W-:Y:S01]  /*e230*/  IMAD.MOV.U32 R3, RZ, RZ, 0x181f ;  /* 0x0000181fff037424 */ /* 0x002fe200078e00ff */
[----:B------:R-:W-:Y:S02]  /*e240*/  MOV R2, 0xe260 ;  /* 0x0000e26000027802 */ /* 0x000fe40000000f00 */
[----:B--2345:R-:W-:Y:S05]  /*e250*/  CALL.REL.NOINC `($__internal_27_$__cuda_sm70_shflsync_idx_p) ;  /* 0x00001f2000007944 */ /* 0x03cfea0003c00000 */
[----:B------:R-:W-:Y:S01]  /*e260*/  MOV R4, R30 ;  /* 0x0000001e00047202 */ /* 0x000fe20000000f00 */
[----:B------:R-:W-:Y:S05]  /*e270*/  BRA `(.L_x_1649) ;  /* 0xffff422000007947 */ /* 0x000fea000383ffff */
.L_x_1554:
[----:B------:R-:W-:Y:S01]  /*e280*/  IMAD.MOV.U32 R31, RZ, RZ, R12 ;  /* 0x000000ffff1f7224 */ /* 0x000fe200078e000c */
[----:B------:R-:W-:Y:S01]  /*e290*/  MOV R30, 0x2 ;  /* 0x00000002001e7802 */ /* 0x000fe20000000f00 */
[----:B------:R-:W-:Y:S01]  /*e2a0*/  IMAD.MOV.U32 R3, RZ, RZ, 0x181f ;  /* 0x0000181fff037424 */ /* 0x000fe200078e00ff */
[----:B------:R-:W-:Y:S02]  /*e2b0*/  MOV R2, 0xe2d0 ;  /* 0x0000e2d000027802 */ /* 0x000fe40000000f00 */
[----:B-12345:R-:W-:Y:S05]  /*e2c0*/  CALL.REL.NOINC `($__internal_27_$__cuda_sm70_shflsync_idx_p) ;  /* 0x00001eb000007944 */ /* 0x03efea0003c00000 */
[----:B------:R-:W-:Y:S01]  /*e2d0*/  MOV R0, R30 ;  /* 0x0000001e00007202 */ /* 0x000fe20000000f00 */
[----:B------:R-:W-:Y:S05]  /*e2e0*/  BRA `(.L_x_1650) ;  /* 0xffff41d000007947 */ /* 0x000fea000383ffff */
.L_x_1557:
[----:B------:R-:W-:Y:S01]  /*e2f0*/  IMAD.MOV.U32 R31, RZ, RZ, R5 ;  /* 0x000000ffff1f7224 */ /* 0x000fe200078e0005 */
[----:B------:R-:W-:Y:S01]  /*e300*/  MOV R30, 0x3 ;  /* 0x00000003001e7802 */ /* 0x000fe20000000f00 */
[----:B-1----:R-:W-:Y:S01]  /*e310*/  IMAD.MOV.U32 R3, RZ, RZ, 0x181f ;  /* 0x0000181fff037424 */ /* 0x002fe200078e00ff */
[----:B------:R-:W-:-:S02]  /*e320*/  MOV R2, 0xe340 ;  /* 0x0000e34000027802 */ /* 0x000fc40000000f00 */
[----:B--2345:R-:W-:Y:S05]  /*e330*/  CALL.REL.NOINC `($__internal_27_$__cuda_sm70_shflsync_idx_p) ;  /* 0x00001e4000007944 */ /* 0x03cfea0003c00000 */
        /* <DEDUP_REMOVED lines=8> */
.L_x_1560:
[----:B------:R-:W-:Y:S01]  /*e3c0*/  IMAD.MOV.U32 R31, RZ, RZ, R5 ;  /* 0x000000ffff1f7224 */ /* 0x000fe200078e0005 */
[----:B------:R-:W-:Y:S01]  /*e3d0*/  MOV R30, RZ ;  /* 0x000000ff001e7202 */ /* 0x000fe20000000f00 */
[----:B------:R-:W-:Y:S01]  /*e3e0*/  IMAD.MOV.U32 R3, RZ, RZ, 0x181f ;  /* 0x0000181fff037424 */ /* 0x000fe200078e00ff */
[----:B------:R-:W-:Y:S02]  /*e3f0*/  MOV R2, 0xe410 ;  /* 0x0000e41000027802 */ /* 0x000fe40000000f00 */
[----:B------:R-:W-:Y:S05]  /*e400*/  CALL.REL.NOINC `($__internal_27_$__cuda_sm70_shflsync_idx_p) ;  /* 0x00001d7000007944 */ /* 0x000fea0003c00000 */
[----:B------:R-:W-:Y:S01]  /*e410*/  MOV R4, R30 ;  /* 0x0000001e00047202 */ /* 0x000fe20000000f00 */
[----:B------:R-:W-:Y:S05]  /*e420*/  BRA `(.L_x_1652) ;  /* 0xffff4cc000007947 */ /* 0x000fea000383ffff */
.L_x_1561:
[----:B------:R-:W-:Y:S01]  /*e430*/  IMAD.MOV.U32 R31, RZ, RZ, R10 ;  /* 0x000000ffff1f7224 */ /* 0x000fe200078e000a */
[----:B------:R-:W-:Y:S01]  /*e440*/  MOV R30, RZ ;  /* 0x000000ff001e7202 */ /* 0x000fe20000000f00 */
[----:B------:R-:W-:Y:S01]  /*e450*/  IMAD.MOV.U32 R3, RZ, RZ, 0x181f ;  /* 0x0000181fff037424 */ /* 0x000fe200078e00ff */
[----:B------:R-:W-:Y:S02]  /*e460*/  MOV R2, 0xe480 ;  /* 0x0000e48000027802 */ /* 0x000fe40000000f00 */
[----:B-12---:R-:W-:Y:S05]  /*e470*/  CALL.REL.NOINC `($__internal_27_$__cuda_sm70_shflsync_idx_p) ;  /* 0x00001d0000007944 */ /* 0x006fea0003c00000 */
[----:B------:R-:W-:Y:S02]  /*e480*/  IADD3 R8, P0, R30, R20, RZ ;  /* 0x000000141e087210 */ /* 0x000fe40007f1e0ff */
[----:B------:R-:W-:-:S02]  /*e490*/  MOV R31, R5 ;  /* 0x00000005001f7202 */ /* 0x000fc40000000f00 */
[----:B------:R-:W-:Y:S01]  /*e4a0*/  SEL R12, RZ, 0x10, P5 ;  /* 0x00000010ff0c7807 */ /* 0x000fe20002800000 */
[----:B------:R-:W-:Y:S01]  /*e4b0*/  IMAD.X R9, R4, 0x1, R16, P0 ;  /* 0x0000000104097824 */ /* 0x000fe200000e0610 */
[----:B------:R-:W-:Y:S02]  /*e4c0*/  IADD3 R6, P0, R30, R19, RZ ;  /* 0x000000131e067210 */ /* 0x000fe40007f1e0ff */
[----:B------:R-:W-:Y:S02]  /*e4d0*/  SEL R11, RZ, 0x10, P4 ;  /* 0x00000010ff0b7807 */ /* 0x000fe40002000000 */
[----:B------:R-:W-:Y:S01]  /*e4e0*/  @!PT LDS RZ, [RZ] ;  /* 0x00000000fffff984 */ /* 0x000fe20000000800 */
[----:B------:R-:W-:Y:S01]  /*e4f0*/  @!PT LDS RZ, [RZ] ;  /* 0x00000000fffff984 */ /* 0x000fe20000000800 */
[----:B------:R-:W-:Y:S01]  /*e500*/  @!PT LDS RZ, [RZ] ;  /* 0x00000000fffff984 */ /* 0x000fe20000000800 */
[----:B------:R1:W-:Y:S01]  /*e510*/  LDGSTS.E.BYPASS.LTC128B.128 [R188+0x12100], [R8.64], !P5 ;  /* 0x1210000008bc7fae */ /* 0x0003e2000e901d46 */
[----:B------:R-:W-:Y:S01]  /*e520*/  IMAD.X R7, R4, 0x1, R13, P0 ;  /* 0x0000000104077824 */ /* 0x000fe200000e060d */
[----:B------:R-:W-:Y:S01]  /*e530*/  IADD3 R2, P0, R30, R17, RZ ;  /* 0x000000111e027210 */ /* 0x000fe20007f1e0ff */
[----:B------:R-:W-:-:S03]  /*e540*/  IMAD.MOV.U32 R30, RZ, RZ, 0x1 ;  /* 0x00000001ff1e7424 */ /* 0x000fc600078e00ff */
[----:B------:R2:W-:Y:S01]  /*e550*/  LDGSTS.E.BYPASS.LTC128B.128 [R188+0x14100], [R6.64], !P4 ;  /* 0x1410000006bc7fae */ /* 0x0005e2000e101d46 */
[----:B------:R-:W-:-:S05]  /*e560*/  IMAD.X R3, R4, 0x1, R15, P0 ;  /* 0x0000000104037824 */ /* 0x000fca00000e060f */
[----:B------:R3:W-:Y:S01]  /*e570*/  LDGSTS.E.BYPASS.LTC128B.128 [R188+0x16100], [R2.64], !P6 ;  /* 0x1610000002bc7fae */ /* 0x0007e2000f101d46 */
[----:B-1----:R-:W-:Y:S01]  /*e580*/  IMAD.MOV.U32 R9, RZ, RZ, R252 ;  /* 0x000000ffff097224 */ /* 0x002fe200078e00fc */
[----:B---3--:R-:W-:Y:S02]  /*e590*/  MOV R3, 0x181f ;  /* 0x0000181f00037802 */ /* 0x008fe40000000f00 */
[----:B------:R-:W-:Y:S02]  /*e5a0*/  MOV R2, 0xe5c0 ;  /* 0x0000e5c000027802 */ /* 0x000fe40000000f00 */
[----:B--2---:R-:W-:Y:S05]  /*e5b0*/  CALL.REL.NOINC `($__internal_27_$__cuda_sm70_shflsync_idx_p) ;  /* 0x00001bc000007944 */ /* 0x004fea0003c00000 */
[----:B------:R-:W-:Y:S01]  /*e5c0*/  IMAD.MOV.U32 R8, RZ, RZ, R30 ;  /* 0x000000ffff087224 */ /* 0x000fe200078e001e */
[----:B------:R-:W-:Y:S01]  /*e5d0*/  MOV R30, 0x1 ;  /* 0x00000001001e7802 */ /* 0x000fe20000000f00 */
[----:B------:R-:W-:Y:S01]  /*e5e0*/  IMAD.MOV.U32 R31, RZ, RZ, R10 ;  /* 0x000000ffff1f7224 */ /* 0x000fe200078e000a */
[----:B------:R-:W-:Y:S02]  /*e5f0*/  MOV R3, 0x181f ;  /* 0x0000181f00037802 */ /* 0x000fe40000000f00 */
[----:B------:R-:W-:Y:S02]  /*e600*/  MOV R2, 0xe620 ;  /* 0x0000e62000027802 */ /* 0x000fe40000000f00 */
[----:B------:R-:W-:Y:S05]  /*e610*/  CALL.REL.NOINC `($__internal_27_$__cuda_sm70_shflsync_idx_p) ;  /* 0x00001b6000007944 */ /* 0x000fea0003c00000 */
[----:B------:R-:W-:Y:S01]  /*e620*/  MOV R0, R30 ;  /* 0x0000001e00007202 */ /* 0x000fe20000000f00 */
[----:B------:R-:W-:Y:S05]  /*e630*/  BRA `(.L_x_1653) ;  /* 0xffff4bd000007947 */ /* 0x000fea000383ffff */
.L_x_1564:
[----:B------:R-:W-:Y:S01]  /*e640*/  IMAD.MOV.U32 R31, RZ, RZ, R13 ;  /* 0x000000ffff1f7224 */ /* 0x000fe200078e000d */
[----:B------:R-:W-:Y:S01]  /*e650*/  MOV R30, RZ ;  /* 0x000000ff001e7202 */ /* 0x000fe20000000f00 */
[----:B------:R-:W-:Y:S01]  /*e660*/  IMAD.MOV.U32 R3, RZ, RZ, 0x181f ;  /* 0x0000181fff037424 */ /* 0x000fe200078e00ff */
[----:B------:R-:W-:-:S02]  /*e670*/  MOV R2, 0xe690 ;  /* 0x0000e69000027802 */ /* 0x000fc40000000f00 */
[----:B-1234-:R-:W-:Y:S05]  /*e680*/  CALL.REL.NOINC `($__internal_27_$__cuda_sm70_shflsync_idx_p) ;  /* 0x00001af000007944 */ /* 0x01efea0003c00000 */
[----:B------:R-:W-:Y:S01]  /*e690*/  MOV R12, R30 ;  /* 0x0000001e000c7202 */ /* 0x000fe20000000f00 */
[----:B------:R-:W-:Y:S05]  /*e6a0*/  BRA `(.L_x_1654) ;  /* 0xffff4f9000007947 */ /* 0x000fea000383ffff */
.L_x_1565:
[----:B------:R-:W-:Y:S01]  /*e6b0*/  IMAD.MOV.U32 R31, RZ, RZ, R20 ;  /* 0x000000ffff1f7224 */ /* 0x000fe200078e0014 */
[----:B------:R-:W-:Y:S01]  /*e6c0*/  MOV R30, RZ ;  /* 0x000000ff001e7202 */ /* 0x000fe20000000f00 */
[----:B------:R-:W-:Y:S01]  /*e6d0*/  IMAD.MOV.U32 R3, RZ, RZ, 0x181f ;  /* 0x0000181fff037424 */ /* 0x000fe200078e00ff */
[----:B------:R-:W-:-:S02]  /*e6e0*/  MOV R2, 0xe700 ;  /* 0x0000e70000027802 */ /* 0x000fc40000000f00 */
[----:B-1234-:R-:W-:Y:S05]  /*e6f0*/  CALL.REL.NOINC `($__internal_27_$__cuda_sm70_shflsync_idx_p) ;  /* 0x00001a8000007944 */ /* 0x01efea0003c00000 */
[C---:B------:R-:W-:Y:S02]  /*e700*/  IADD3 R16, P0, R30.reuse, R25, RZ ;  /* 0x000000191e107210 */ /* 0x040fe40007f1e0ff */
[----:B------:R-:W-:-:S02]  /*e710*/  IADD3 R14, P1, R30, R26, RZ ;  /* 0x0000001a1e0e7210 */ /* 0x000fc40007f3e0ff */
[----:B------:R-:W-:Y:S01]  /*e720*/  MOV R31, R13 ;  /* 0x0000000d001f7202 */ /* 0x000fe20000000f00 */
[----:B------:R-:W-:Y:S01]  /*e730*/  IMAD.X R17, R12, 0x1, R21, P0 ;  /* 0x000000010c117824 */ /* 0x000fe200000e0615 */
[----:B------:R-:W-:Y:S01]  /*e740*/  IADD3 R2, P0, R30, R27, RZ ;  /* 0x0000001b1e027210 */ /* 0x000fe20007f1e0ff */
[C---:B------:R-:W-:Y:S01]  /*e750*/  IMAD.X R15, R12.reuse, 0x1, R22, P1 ;  /* 0x000000010c0f7824 */ /* 0x040fe200008e0616 */
[----:B------:R-:W-:Y:S01]  /*e760*/  SEL R19, RZ, 0x10, P5 ;  /* 0x00000010ff137807 */ /* 0x000fe20002800000 */
[----:B------:R-:W-:Y:S01]  /*e770*/  IMAD.MOV.U32 R30, RZ, RZ, 0x1 ;  /* 0x00000001ff1e7424 */ /* 0x000fe200078e00ff */
[----:B------:R-:W-:Y:S01]  /*e780*/  @!PT LDS RZ, [RZ] ;  /* 0x00000000fffff984 */ /* 0x000fe20000000800 */
[----:B------:R-:W-:Y:S01]  /*e790*/  @!PT LDS RZ, [RZ] ;  /* 0x00000000fffff984 */ /* 0x000fe20000000800 */
[----:B------:R-:W-:Y:S01]  /*e7a0*/  @!PT LDS RZ, [RZ] ;  /* 0x00000000fffff984 */ /* 0x000fe20000000800 */
[----:B------:R1:W-:Y:S01]  /*e7b0*/  LDGSTS.E.BYPASS.LTC128B.128 [R188+0x6100], [R16.64], !P5 ;  /* 0x0610000010bc7fae */ /* 0x0003e2000e901d46 */
[----:B------:R-:W-:Y:S01]  /*e7c0*/  IMAD.X R3, R12, 0x1, R23, P0 ;  /* 0x000000010c037824 */ /* 0x000fe200000e0617 */
[----:B------:R-:W-:Y:S02]  /*e7d0*/  SEL R18, RZ, 0x10, P4 ;  /* 0x00000010ff127807 */ /* 0x000fe40002000000 */
[----:B------:R2:W-:Y:S04]  /*e7e0*/  LDGSTS.E.BYPASS.LTC128B.128 [R188+0x8100], [R14.64], !P4 ;  /* 0x081000000ebc7fae */ /* 0x0005e8000e101d46 */
[----:B------:R3:W-:Y:S01]  /*e7f0*/  LDGSTS.E.BYPASS.LTC128B.128 [R188+0xa100], [R2.64], !P6 ;  /* 0x0a10000002bc7fae */ /* 0x0007e2000f101d46 */
[----:B-1----:R-:W-:Y:S01]  /*e800*/  IMAD.MOV.U32 R17, RZ, RZ, R252 ;  /* 0x000000ffff117224 */ /* 0x002fe200078e00fc */
[----:B---3--:R-:W-:-:S02]  /*e810*/  MOV R3, 0x181f ;  /* 0x0000181f00037802 */ /* 0x008fc40000000f00 */
        /* <DEDUP_REMOVED lines=10> */
.L_x_1566:
[----:B------:R-:W-:Y:S01]  /*e8c0*/  IMAD.MOV.U32 R4, RZ, RZ, R0 ;  /* 0x000000ffff047224 */ /* 0x000fe200078e0000 */
[----:B------:R-:W-:Y:S02]  /*e8d0*/  MOV R3, 0x2 ;  /* 0x0000000200037802 */ /* 0x000fe40000000f00 */
[----:B------:R-:W-:Y:S02]  /*e8e0*/  MOV R2, 0xe900 ;  /* 0x0000e90000027802 */ /* 0x000fe40000000f00 */
[----:B------:R-:W-:Y:S05]  /*e8f0*/  CALL.REL.NOINC `($__internal_26_$__cuda_sm70_shflsync_bfly_p) ;  /* 0x0000182000007944 */ /* 0x000fea0003c00000 */
[----:B------:R-:W-:Y:S01]  /*e900*/  MOV R2, R16 ;  /* 0x0000001000027202 */ /* 0x000fe20000000f00 */
[----:B------:R-:W-:Y:S05]  /*e910*/  BRA `(.L_x_1656) ;  /* 0xffff625000007947 */ /* 0x000fea000383ffff */
.L_x_1569:
[----:B------:R-:W-:Y:S01]  /*e920*/  IMAD.MOV.U32 R31, RZ, RZ, R10 ;  /* 0x000000ffff1f7224 */ /* 0x000fe200078e000a */
[----:B------:R-:W-:Y:S01]  /*e930*/  MOV R30, RZ ;  /* 0x000000ff001e7202 */ /* 0x000fe20000000f00 */
[----:B------:R-:W-:Y:S01]  /*e940*/  IMAD.MOV.U32 R3, RZ, RZ, 0x181f ;  /* 0x0000181fff037424 */ /* 0x000fe200078e00ff */
[----:B------:R-:W-:-:S02]  /*e950*/  MOV R2, 0xe970 ;  /* 0x0000e97000027802 */ /* 0x000fc40000000f00 */
[----:B------:R-:W-:Y:S05]  /*e960*/  CALL.REL.NOINC `($__internal_27_$__cuda_sm70_shflsync_idx_p) ;  /* 0x0000181000007944 */ /* 0x000fea0003c00000 */
[----:B------:R-:W-:Y:S01]  /*e970*/  MOV R4, R30 ;  /* 0x0000001e00047202 */ /* 0x000fe20000000f00 */
[----:B------:R-:W-:Y:S05]  /*e980*/  BRA `(.L_x_1657) ;  /* 0xffff75d000007947 */ /* 0x000fea000383ffff */
.L_x_1570:
[----:B------:R-:W-:Y:S01]  /*e990*/  IMAD.MOV.U32 R31, RZ, RZ, R12 ;  /* 0x000000ffff1f7224 */ /* 0x000fe200078e000c */
[----:B------:R-:W-:Y:S01]  /*e9a0*/  MOV R30, RZ ;  /* 0x000000ff001e7202 */ /* 0x000fe20000000f00 */
[----:B------:R-:W-:Y:S01]  /*e9b0*/  IMAD.MOV.U32 R3, RZ, RZ, 0x181f ;  /* 0x0000181fff037424 */ /* 0x000fe200078e00ff */
[----:B------:R-:W-:-:S02]  /*e9c0*/  MOV R2, 0xe9e0 ;  /* 0x0000e9e000027802 */ /* 0x000fc40000000f00 */
[----:B-12---:R-:W-:Y:S05]  /*e9d0*/  CALL.REL.NOINC `($__internal_27_$__cuda_sm70_shflsync_idx_p) ;  /* 0x000017a000007944 */ /* 0x006fea0003c00000 */
[----:B------:R-:W-:Y:S01]  /*e9e0*/  IADD3 R6, P0, R30, R16, RZ ;  /* 0x000000101e067210 */ /* 0x000fe20007f1e0ff */
[----:B------:R-:W-:Y:S01]  /*e9f0*/  IMAD.MOV.U32 R31, RZ, RZ, R10 ;  /* 0x000000ffff1f7224 */ /* 0x000fe200078e000a */
        /* <DEDUP_REMOVED lines=9> */
[----:B------:R-:W-:-:S05]  /*ea90*/  IMAD.X R3, R4, 0x1, R14, P0 ;  /* 0x0000000104037824 */ /* 0x000fca00000e060e */
[----:B------:R2:W-:Y:S02]  /*eaa0*/  LDGSTS.E.BYPASS.LTC128B.128 [R188+0xe100], [R2.64], !P4 ;  /* 0x0e10000002bc7fae */ /* 0x0005e4000e101d46 */
[----:B--2---:R-:W-:Y:S01]  /*eab0*/  IADD3 R2, P0, R30, R18, RZ ;  /* 0x000000121e027210 */ /* 0x004fe20007f1e0ff */
[----:B------:R-:W-:-:S04]  /*eac0*/  IMAD.MOV.U32 R30, RZ, RZ, 0x1 ;  /* 0x00000001ff1e7424 */ /* 0x000fc800078e00ff */
[----:B------:R-:W-:-:S05]  /*ead0*/  IMAD.X R3, R4, 0x1, R15, P0 ;  /* 0x0000000104037824 */ /* 0x000fca00000e060f */
[----:B------:R2:W-:Y:S02]  /*eae0*/  LDGSTS.E.BYPASS.LTC128B.128 [R188+0x10100], [R2.64], !P6 ;  /* 0x1010000002bc7fae */ /* 0x0005e4000f101d46 */
[----:B--2---:R-:W-:Y:S02]  /*eaf0*/  MOV R3, 0x181f ;  /* 0x0000181f00037802 */ /* 0x004fe40000000f00 */
[----:B------:R-:W-:Y:S02]  /*eb00*/  MOV R2, 0xeb20 ;  /* 0x0000eb2000027802 */ /* 0x000fe40000000f00 */
[----:B-1----:R-:W-:Y:S05]  /*eb10*/  CALL.REL.NOINC `($__internal_27_$__cuda_sm70_shflsync_idx_p) ;  /* 0x0000166000007944 */ /* 0x002fea0003c00000 */
        /* <DEDUP_REMOVED lines=8> */
.L_x_1574:
[----:B------:R-:W-:Y:S01]  /*eba0*/  MOV R30, RZ ;  /* 0x000000ff001e7202 */ /* 0x000fe20000000f00 */
[----:B------:R-:W-:Y:S01]  /*ebb0*/  IMAD.MOV.U32 R31, RZ, RZ, R12 ;  /* 0x000000ffff1f7224 */ /* 0x000fe200078e000c */
[----:B------:R-:W-:Y:S01]  /*ebc0*/  MOV R2, 0xebf0 ;  /* 0x0000ebf000027802 */ /* 0x000fe20000000f00 */
[----:B------:R-:W-:Y:S02]  /*ebd0*/  IMAD.MOV.U32 R3, RZ, RZ, 0x181f ;  /* 0x0000181fff037424 */ /* 0x000fe400078e00ff */
[----:B-1234-:R-:W-:Y:S05]  /*ebe0*/  CALL.REL.NOINC `($__internal_27_$__cuda_sm70_shflsync_idx_p) ;  /* 0x0000159000007944 */ /* 0x01efea0003c00000 */
[----:B------:R-:W-:Y:S01]  /*ebf0*/  MOV R5, R30 ;  /* 0x0000001e00057202 */ /* 0x000fe20000000f00 */
[----:B------:R-:W-:-:S05]  /*ec00*/  BRA `(.L_x_1659) ;  /* 0xffff790000007947 */ /* 0x000fca000383ffff */
.L_x_1575:
[----:B------:R-:W-:Y:S01]  /*ec10*/  MOV R30, RZ ;  /* 0x000000ff001e7202 */ /* 0x000fe20000000f00 */
[----:B------:R-:W-:Y:S01]  /*ec20*/  IMAD.MOV.U32 R31, RZ, RZ, R13 ;  /* 0x000000ffff1f7224 */ /* 0x000fe200078e000d */
[----:B------:R-:W-:Y:S01]  /*ec30*/  MOV R2, 0xec60 ;  /* 0x0000ec6000027802 */ /* 0x000fe20000000f00 */
[----:B------:R-:W-:Y:S02]  /*ec40*/  IMAD.MOV.U32 R3, RZ, RZ, 0x181f ;  /* 0x0000181fff037424 */ /* 0x000fe400078e00ff */
[----:B-1234-:R-:W-:Y:S05]  /*ec50*/  CALL.REL.NOINC `($__internal_27_$__cuda_sm70_shflsync_idx_p) ;  /* 0x0000152000007944 */ /* 0x01efea0003c00000 */
[----:B------:R-:W-:Y:S01]  /*ec60*/  IMAD R4, R176, 0x6000, R204 ;  /* 0x00006000b0047824 */ /* 0x000fe200078e02cc */
[C---:B------:R-:W-:Y:S01]  /*ec70*/  IADD3 R2, P0, R30.reuse, R23, RZ ;  /* 0x000000171e027210 */ /* 0x040fe20007f1e0ff */
[----:B------:R-:W-:Y:S01]  /*ec80*/  IMAD.MOV.U32 R31, RZ, RZ, R12 ;  /* 0x000000ffff1f7224 */ /* 0x000fe200078e000c */
[----:B------:R-:W-:Y:S02]  /*ec90*/  SEL R15, RZ, 0x10, P4 ;  /* 0x00000010ff0f7807 */ /* 0x000fe40002000000 */
[----:B------:R-:W-:Y:S01]  /*eca0*/  SEL R14, RZ, 0x10, P6 ;  /* 0x00000010ff0e7807 */ /* 0x000fe20003000000 */
[C---:B------:R-:W-:Y:S01]  /*ecb0*/  IMAD.X R3, R5.reuse, 0x1, R20, P0 ;  /* 0x0000000105037824 */ /* 0x040fe200000e0614 */
[C---:B------:R-:W-:Y:S04]  /*ecc0*/  IADD3 R6, P0, R30.reuse, R28, RZ ;  /* 0x0000001c1e067210 */ /* 0x040fe80007f1e0ff */
[----:B------:R-:W-:Y:S01]  /*ecd0*/  @!PT LDS RZ, [RZ] ;  /* 0x00000000fffff984 */ /* 0x000fe20000000800 */
[----:B------:R-:W-:Y:S01]  /*ece0*/  @!PT LDS RZ, [RZ] ;  /* 0x00000000fffff984 */ /* 0x000fe20000000800 */
[----:B------:R-:W-:Y:S01]  /*ecf0*/  @!PT LDS RZ, [RZ] ;  /* 0x00000000fffff984 */ /* 0x000fe20000000800 */
[----:B------:R1:W-:Y:S01]  /*ed00*/  LDGSTS.E.BYPASS.LTC128B.128 [R4], [R2.64], !P5 ;  /* 0x0000000002047fae */ /* 0x0003e2000e901d46 */
[C---:B------:R-:W-:Y:S05]  /*ed10*/  IMAD.X R7, R5.reuse, 0x1, R21, P0 ;  /* 0x0000000105077824 */ /* 0x040fea00000e0615 */
[----:B------:R2:W-:Y:S01]  /*ed20*/  LDGSTS.E.BYPASS.LTC128B.128 [R4+0x2000], [R6.64], !P4 ;  /* 0x0200000006047fae */ /* 0x0005e2000e101d46 */
[----:B-1----:R-:W-:Y:S01]  /*ed30*/  IADD3 R2, P0, R30, R29, RZ ;  /* 0x0000001d1e027210 */ /* 0x002fe20007f1e0ff */
[----:B------:R-:W-:Y:S04]  /*ed40*/  IMAD.MOV.U32 R30, RZ, RZ, 0x1 ;  /* 0x00000001ff1e7424 */ /* 0x000fe800078e00ff */
[----:B------:R-:W-:Y:S01]  /*ed50*/  IMAD.X R3, R5, 0x1, R22, P0 ;  /* 0x0000000105037824 */ /* 0x000fe200000e0616 */
[----:B--2---:R-:W-:Y:S04]  /*ed60*/  SEL R6, RZ, 0x10, P5 ;  /* 0x00000010ff067807 */ /* 0x004fe80002800000 */
[----:B------:R1:W-:Y:S02]  /*ed70*/  LDGSTS.E.BYPASS.LTC128B.128 [R4+0x4000], [R2.64], !P6 ;  /* 0x0400000002047fae */ /* 0x0003e4000f101d46 */
[----:B-1----:R-:W-:Y:S01]  /*ed80*/  MOV R2, 0xedb0 ;  /* 0x0000edb000027802 */ /* 0x002fe20000000f00 */
[----:B------:R-:W-:Y:S02]  /*ed90*/  IMAD.MOV.U32 R3, RZ, RZ, 0x181f ;  /* 0x0000181fff037424 */ /* 0x000fe400078e00ff */
[----:B------:R-:W-:Y:S05]  /*eda0*/  CALL.REL.NOINC `($__internal_27_$__cuda_sm70_shflsync_idx_p) ;  /* 0x000013d000007944 */ /* 0x000fea0003c00000 */
[----:B------:R-:W-:Y:S01]  /*edb0*/  MOV R3, 0x181f ;  /* 0x0000181f00037802 */ /* 0x000fe20000000f00 */
[----:B------:R-:W-:Y:S01]  /*edc0*/  IMAD.MOV.U32 R5, RZ, RZ, R30 ;  /* 0x000000ffff057224 */ /* 0x000fe200078e001e */
[----:B------:R-:W-:Y:S01]  /*edd0*/  MOV R30, 0x1 ;  /* 0x00000001001e7802 */ /* 0x000fe20000000f00 */
[----:B------:R-:W-:Y:S01]  /*ede0*/  IMAD.MOV.U32 R31, RZ, RZ, R13 ;  /* 0x000000ffff1f7224 */ /* 0x000fe200078e000d */
[----:B------:R-:W-:Y:S02]  /*edf0*/  MOV R2, 0xee10 ;  /* 0x0000ee1000027802 */ /* 0x000fe40000000f00 */
[----:B------:R-:W-:Y:S05]  /*ee00*/  CALL.REL.NOINC `($__internal_27_$__cuda_sm70_shflsync_idx_p) ;  /* 0x0000137000007944 */ /* 0x000fea0003c00000 */
[----:B------:R-:W-:Y:S01]  /*ee10*/  MOV R2, R30 ;  /* 0x0000001e00027202 */ /* 0x000fe20000000f00 */
[----:B------:R-:W-:-:S05]  /*ee20*/  BRA `(.L_x_1660) ;  /* 0xffff781000007947 */ /* 0x000fca000383ffff */
.L_x_1576:
[----:B------:R-:W-:Y:S02]  /*ee30*/  MOV R3, 0x2 ;  /* 0x0000000200037802 */ /* 0x000fe40000000f00 */
[----:B------:R-:W-:Y:S02]  /*ee40*/  MOV R2, 0xee60 ;  /* 0x0000ee6000027802 */ /* 0x000fe40000000f00 */
[----:B------:R-:W-:Y:S05]  /*ee50*/  CALL.REL.NOINC `($__internal_26_$__cuda_sm70_shflsync_bfly_p) ;  /* 0x000012c000007944 */ /* 0x000fea0003c00000 */
[----:B------:R-:W-:Y:S01]  /*ee60*/  MOV R2, R16 ;  /* 0x0000001000027202 */ /* 0x000fe20000000f00 */
[----:B------:R-:W-:-:S05]  /*ee70*/  BRA `(.L_x_1661) ;  /* 0xffff892000007947 */ /* 0x000fca000383ffff */
.L_x_1579:
[----:B------:R-:W-:Y:S01]  /*ee80*/  MOV R30, RZ ;  /* 0x000000ff001e7202 */ /* 0x000fe20000000f00 */
[----:B------:R-:W-:Y:S01]  /*ee90*/  IMAD.MOV.U32 R31, RZ, RZ, R5 ;  /* 0x000000ffff1f7224 */ /* 0x000fe200078e0005 */
[----:B------:R-:W-:Y:S01]  /*eea0*/  MOV R2, 0xeed0 ;  /* 0x0000eed000027802 */ /* 0x000fe20000000f00 */
[----:B------:R-:W-:Y:S02]  /*eeb0*/  IMAD.MOV.U32 R3, RZ, RZ, 0x181f ;  /* 0x0000181fff037424 */ /* 0x000fe400078e00ff */
[----:B------:R-:W-:Y:S05]  /*eec0*/  CALL.REL.NOINC `($__internal_27_$__cuda_sm70_shflsync_idx_p) ;  /* 0x000012b000007944 */ /* 0x000fea0003c00000 */
[----:B------:R-:W-:Y:S01]  /*eed0*/  MOV R4, R30 ;  /* 0x0000001e00047202 */ /* 0x000fe20000000f00 */
[----:B------:R-:W-:-:S05]  /*eee0*/  BRA `(.L_x_1662) ;  /* 0xffffa2c000007947 */ /* 0x000fca000383ffff */
.L_x_1580:
[----:B------:R-:W-:Y:S01]  /*eef0*/  MOV R30, RZ ;  /* 0x000000ff001e7202 */ /* 0x000fe20000000f00 */
[----:B------:R-:W-:Y:S01]  /*ef00*/  IMAD.MOV.U32 R31, RZ, RZ, R12 ;  /* 0x000000ffff1f7224 */ /* 0x000fe200078e000c */
[----:B------:R-:W-:Y:S01]  /*ef10*/  MOV R2, 0xef40 ;  /* 0x0000ef4000027802 */ /* 0x000fe20000000f00 */
[----:B------:R-:W-:Y:S02]  /*ef20*/  IMAD.MOV.U32 R3, RZ, RZ, 0x181f ;  /* 0x0000181fff037424 */ /* 0x000fe400078e00ff */
[----:B-12---:R-:W-:Y:S05]  /*ef30*/  CALL.REL.NOINC `($__internal_27_$__cuda_sm70_shflsync_idx_p) ;  /* 0x0000124000007944 */ /* 0x006fea0003c00000 */
[----:B------:R-:W-:Y:S01]  /*ef40*/  IMAD R0, R176, 0x6000, R205 ;  /* 0x00006000b0007824 */ /* 0x000fe200078e02cd */
[----:B------:R-:W-:Y:S01]  /*ef50*/  IADD3 R2, P0, R30, R16, RZ ;  /* 0x000000101e027210 */ /* 0x000fe20007f1e0ff */
[----:B------:R-:W-:Y:S01]  /*ef60*/  IMAD.MOV.U32 R31, RZ, RZ, R5 ;  /* 0x000000ffff1f7224 */ /* 0x000fe200078e0005 */
[----:B------:R-:W-:Y:S02]  /*ef70*/  SEL R11, RZ, 0x10, P5 ;  /* 0x00000010ff0b7807 */ /* 0x000fe40002800000 */
[----:B------:R-:W-:Y:S01]  /*ef80*/  SEL R10, RZ, 0x10, P4 ;  /* 0x00000010ff0a7807 */ /* 0x000fe20002000000 */
[----:B------:R-:W-:Y:S01]  /*ef90*/  IMAD.X R3, R4, 0x1, R13, P0 ;  /* 0x0000000104037824 */ /* 0x000fe200000e060d */
[----:B------:R-:W-:Y:S02]  /*efa0*/  IADD3 R6, P0, R30, R17, RZ ;  /* 0x000000111e067210 */ /* 0x000fe40007f1e0ff */
[----:B------:R-:W-:Y:S02]  /*efb0*/  SEL R5, RZ, 0x10, P6 ;  /* 0x00000010ff057807 */ /* 0x000fe40003000000 */
[----:B------:R-:W-:Y:S01]  /*efc0*/  @!PT LDS RZ, [RZ] ;  /* 0x00000000fffff984 */ /* 0x000fe20000000800 */
[----:B------:R-:W-:Y:S01]  /*efd0*/  @!PT LDS RZ, [RZ] ;  /* 0x00000000fffff984 */ /* 0x000fe20000000800 */
[----:B------:R-:W-:Y:S01]  /*efe0*/  @!PT LDS RZ, [RZ] ;  /* 0x00000000fffff984 */ /* 0x000fe20000000800 */
[----:B------:R1:W-:Y:S01]  /*eff0*/  LDGSTS.E.BYPASS.LTC128B.128 [R0], [R2.64], !P5 ;  /* 0x0000000002007fae */ /* 0x0003e2000e901d46 */
        /* <DEDUP_REMOVED lines=8> */
[----:B--2---:R-:W-:Y:S05]  /*f080*/  CALL.REL.NOINC `($__internal_27_$__cuda_sm70_shflsync_idx_p) ;  /* 0x000010f000007944 */ /* 0x004fea0003c00000 */
        /* <DEDUP_REMOVED lines=8> */
.L_x_1582:
[----:B------:R-:W-:Y:S01]  /*f110*/  IMAD.MOV.U32 R4, RZ, RZ, R179 ;  /* 0x000000ffff047224 */ /* 0x000fe200078e00b3 */
[----:B-1----:R-:W-:-:S02]  /*f120*/  MOV R3, 0x2 ;  /* 0x0000000200037802 */ /* 0x002fc40000000f00 */
[----:B------:R-:W-:Y:S02]  /*f130*/  MOV R2, 0xf150 ;  /* 0x0000f15000027802 */ /* 0x000fe40000000f00 */
[----:B------:R-:W-:Y:S05]  /*f140*/  CALL.REL.NOINC `($__internal_26_$__cuda_sm70_shflsync_bfly_p) ;  /* 0x00000fd000007944 */ /* 0x000fea0003c00000 */
[----:B------:R-:W-:Y:S01]  /*f150*/  MOV R0, R16 ;  /* 0x0000001000007202 */ /* 0x000fe20000000f00 */
[----:B------:R-:W-:Y:S05]  /*f160*/  BRA `(.L_x_1664) ;  /* 0xffffa39000007947 */ /* 0x000fea000383ffff */
.L_x_1583:
[----:B------:R-:W-:Y:S01]  /*f170*/  IMAD.MOV.U32 R4, RZ, RZ, R0 ;  /* 0x000000ffff047224 */ /* 0x000fe200078e0000 */
[----:B-1----:R-:W-:Y:S02]  /*f180*/  MOV R3, 0x1 ;  /* 0x0000000100037802 */ /* 0x002fe40000000f00 */
[----:B------:R-:W-:Y:S02]  /*f190*/  MOV R2, 0xf1b0 ;  /* 0x0000f1b000027802 */ /* 0x000fe40000000f00 */
[----:B--2---:R-:W-:Y:S05]  /*f1a0*/  CALL.REL.NOINC `($__internal_26_$__cuda_sm70_shflsync_bfly_p) ;  /* 0x00000f7000007944 */ /* 0x004fea0003c00000 */
[----:B------:R-:W-:Y:S01]  /*f1b0*/  FADD.FTZ R0, R0, R16 ;  /* 0x0000001000007221 */ /* 0x000fe20000010000 */
[----:B------:R-:W-:Y:S02]  /*f1c0*/  MOV R4, R184 ;  /* 0x000000b800047202 */ /* 0x000fe40000000f00 */
[----:B------:R-:W-:Y:S02]  /*f1d0*/  MOV R3, 0x2 ;  /* 0x0000000200037802 */ /* 0x000fe40000000f00 */
[----:B------:R-:W-:Y:S02]  /*f1e0*/  MOV R2, 0xf200 ;  /* 0x0000f20000027802 */ /* 0x000fe40000000f00 */
[----:B------:R-:W-:Y:S05]  /*f1f0*/  CALL.REL.NOINC `($__internal_26_$__cuda_sm70_shflsync_bfly_p) ;  /* 0x00000f2000007944 */ /* 0x000fea0003c00000 */
[----:B------:R-:W-:Y:S01]  /*f200*/  FADD.FTZ R4, R184, R16 ;  /* 0x00000010b8047221 */ /* 0x000fe20000010000 */
[----:B------:R-:W-:-:S02]  /*f210*/  MOV R3, 0x1 ;  /* 0x0000000100037802 */ /* 0x000fc40000000f00 */
[----:B------:R-:W-:Y:S02]  /*f220*/  MOV R2, 0xf240 ;  /* 0x0000f24000027802 */ /* 0x000fe40000000f00 */
[----:B------:R-:W-:Y:S05]  /*f230*/  CALL.REL.NOINC `($__internal_26_$__cuda_sm70_shflsync_bfly_p) ;  /* 0x00000ee000007944 */ /* 0x000fea0003c00000 */
[----:B------:R-:W-:Y:S01]  /*f240*/  MOV R3, R16 ;  /* 0x0000001000037202 */ /* 0x000fe20000000f00 */
[----:B------:R-:W-:Y:S05]  /*f250*/  BRA `(.L_x_1665) ;  /* 0xffffa31000007947 */ /* 0x000fea000383ffff */
.L_x_1590:
[----:B--234-:R-:W-:Y:S01]  /*f260*/  IMAD.MOV.U32 R31, RZ, RZ, R5 ;  /* 0x000000ffff1f7224 */ /* 0x01cfe200078e0005 */
[----:B------:R-:W-:Y:S01]  /*f270*/  MOV R30, RZ ;  /* 0x000000ff001e7202 */ /* 0x000fe20000000f00 */
[----:B------:R-:W-:Y:S01]  /*f280*/  IMAD.MOV.U32 R3, RZ, RZ, 0x181f ;  /* 0x0000181fff037424 */ /* 0x000fe200078e00ff */
[----:B------:R-:W-:Y:S02]  /*f290*/  MOV R2, 0xf2b0 ;  /* 0x0000f2b000027802 */ /* 0x000fe40000000f00 */
[----:B-1----:R-:W-:Y:S05]  /*f2a0*/  CALL.REL.NOINC `($__internal_27_$__cuda_sm70_shflsync_idx_p) ;  /* 0x00000ed000007944 */ /* 0x002fea0003c00000 */
[----:B------:R-:W-:Y:S01]  /*f2b0*/  MOV R4, R30 ;  /* 0x0000001e00047202 */ /* 0x000fe20000000f00 */
[----:B------:R-:W-:Y:S05]  /*f2c0*/  BRA `(.L_x_1666) ;  /* 0xffffb9c000007947 */ /* 0x000fea000383ffff */
.L_x_1591:
[----:B------:R-:W-:Y:S01]  /*f2d0*/  IMAD.MOV.U32 R31, RZ, RZ, R11 ;  /* 0x000000ffff1f7224 */ /* 0x000fe200078e000b */
[----:B------:R-:W-:Y:S01]  /*f2e0*/  MOV R30, RZ ;  /* 0x000000ff001e7202 */ /* 0x000fe20000000f00 */
[----:B------:R-:W-:Y:S01]  /*f2f0*/  IMAD.MOV.U32 R3, RZ, RZ, 0x181f ;  /* 0x0000181fff037424 */ /* 0x000fe200078e00ff */
[----:B------:R-:W-:Y:S02]  /*f300*/  MOV R2, 0xf320 ;  /* 0x0000f32000027802 */ /* 0x000fe40000000f00 */
[----:B-123--:R-:W-:Y:S05]  /*f310*/  CALL.REL.NOINC `($__internal_27_$__cuda_sm70_shflsync_idx_p) ;  /* 0x00000e6000007944 */ /* 0x00efea0003c00000 */
[----:B------:R-:W-:Y:S01]  /*f320*/  MOV R0, R30 ;  /* 0x0000001e00007202 */ /* 0x000fe20000000f00 */
[----:B------:R-:W-:Y:S05]  /*f330*/  BRA `(.L_x_1667) ;  /* 0xffffb97000007947 */ /* 0x000fea000383ffff */
.L_x_1594:
[----:B------:R-:W-:Y:S01]  /*f340*/  IMAD.MOV.U32 R31, RZ, RZ, R5 ;  /* 0x000000ffff1f7224 */ /* 0x000fe200078e0005 */
[----:B------:R-:W-:Y:S01]  /*f350*/  MOV R30, 0x1 ;  /* 0x00000001001e7802 */ /* 0x000fe20000000f00 */
[----:B--2---:R-:W-:Y:S01]  /*f360*/  IMAD.MOV.U32 R3, RZ, RZ, 0x181f ;  /* 0x0000181fff037424 */ /* 0x004fe200078e00ff */
[----:B------:R-:W-:-:S02]  /*f370*/  MOV R2, 0xf390 ;  /* 0x0000f39000027802 */ /* 0x000fc40000000f00 */
[----:B-1-34-:R-:W-:Y:S05]  /*f380*/  CALL.REL.NOINC `($__internal_27_$__cuda_sm70_shflsync_idx_p) ;  /* 0x00000df000007944 */ /* 0x01afea0003c00000 */
        /* <DEDUP_REMOVED lines=8> */
.L_x_1597:
[----:B------:R-:W-:Y:S01]  /*f410*/  IMAD.MOV.U32 R31, RZ, RZ, R5 ;  /* 0x000000ffff1f7224 */ /* 0x000fe200078e0005 */
[----:B------:R-:W-:Y:S01]  /*f420*/  MOV R30, 0x2 ;  /* 0x00000002001e7802 */ /* 0x000fe20000000f00 */
[----:B--2---:R-:W-:Y:S01]  /*f430*/  IMAD.MOV.U32 R3, RZ, RZ, 0x181f ;  /* 0x0000181fff037424 */ /* 0x004fe200078e00ff */
[----:B------:R-:W-:Y:S02]  /*f440*/  MOV R2, 0xf460 ;  /* 0x0000f46000027802 */ /* 0x000fe40000000f00 */
[----:B-1-34-:R-:W-:Y:S05]  /*f450*/  CALL.REL.NOINC `($__internal_27_$__cuda_sm70_shflsync_idx_p) ;  /* 0x00000d2000007944 */ /* 0x01afea0003c00000 */
[----:B------:R-:W-:Y:S01]  /*f460*/  MOV R4, R30 ;  /* 0x0000001e00047202 */ /* 0x000fe20000000f00 */
[----:B------:R-:W-:Y:S05]  /*f470*/  BRA `(.L_x_1669) ;  /* 0xffffbb0000007947 */ /* 0x000fea000383ffff */
.L_x_1598:
[----:B------:R-:W-:Y:S01]  /*f480*/  IMAD.MOV.U32 R31, RZ, RZ, R11 ;  /* 0x000000ffff1f7224 */ /* 0x000fe200078e000b */
[----:B------:R-:W-:Y:S01]  /*f490*/  MOV R30, 0x2 ;  /* 0x00000002001e7802 */ /* 0x000fe20000000f00 */
[----:B--2---:R-:W-:Y:S01]  /*f4a0*/  IMAD.MOV.U32 R3, RZ, RZ, 0x181f ;  /* 0x0000181fff037424 */ /* 0x004fe200078e00ff */
[----:B------:R-:W-:Y:S02]  /*f4b0*/  MOV R2, 0xf4d0 ;  /* 0x0000f4d000027802 */ /* 0x000fe40000000f00 */
[----:B-1-34-:R-:W-:Y:S05]  /*f4c0*/  CALL.REL.NOINC `($__internal_27_$__cuda_sm70_shflsync_idx_p) ;  /* 0x00000cb000007944 */ /* 0x01afea0003c00000 */
[----:B------:R-:W-:Y:S01]  /*f4d0*/  MOV R0, R30 ;  /* 0x0000001e00007202 */ /* 0x000fe20000000f00 */
[----:B------:R-:W-:Y:S05]  /*f4e0*/  BRA `(.L_x_1670) ;  /* 0xffffbab000007947 */ /* 0x000fea000383ffff */
.L_x_1601:
[----:B------:R-:W-:Y:S01]  /*f4f0*/  IMAD.MOV.U32 R31, RZ, RZ, R5 ;  /* 0x000000ffff1f7224 */ /* 0x000fe200078e0005 */
[----:B------:R-:W-:Y:S01]  /*f500*/  MOV R30, 0x3 ;  /* 0x00000003001e7802 */ /* 0x000fe20000000f00 */
[----:B---3--:R-:W-:Y:S01]  /*f510*/  IMAD.MOV.U32 R3, RZ, RZ, 0x181f ;  /* 0x0000181fff037424 */ /* 0x008fe200078e00ff */
        /* <DEDUP_REMOVED lines=10> */
.L_x_1603:
[----:B------:R-:W-:Y:S01]  /*f5c0*/  IMAD.MOV.U32 R31, RZ, RZ, R5 ;  /* 0x000000ffff1f7224 */ /* 0x000fe200078e0005 */
[----:B------:R-:W-:Y:S01]  /*f5d0*/  MOV R30, RZ ;  /* 0x000000ff001e7202 */ /* 0x000fe20000000f00 */
[----:B------:R-:W-:Y:S01]  /*f5e0*/  IMAD.MOV.U32 R3, RZ, RZ, 0x1c1f ;  /* 0x00001c1fff037424 */ /* 0x000fe200078e00ff */
[----:B------:R-:W-:Y:S02]  /*f5f0*/  MOV R2, 0xf610 ;  /* 0x0000f61000027802 */ /* 0x000fe40000000f00 */
[----:B------:R-:W-:Y:S05]  /*f600*/  CALL.REL.NOINC `($__internal_27_$__cuda_sm70_shflsync_idx_p) ;  /* 0x00000b7000007944 */ /* 0x000fea0003c00000 */
[----:B------:R-:W-:Y:S01]  /*f610*/  MOV R4, R30 ;  /* 0x0000001e00047202 */ /* 0x000fe20000000f00 */
[----:B------:R-:W-:Y:S05]  /*f620*/  BRA `(.L_x_1672) ;  /* 0xffffbe2000007947 */ /* 0x000fea000383ffff */
.L_x_1604:
[----:B------:R-:W-:Y:S01]  /*f630*/  IMAD.MOV.U32 R31, RZ, RZ, R12 ;  /* 0x000000ffff1f7224 */ /* 0x000fe200078e000c */
[----:B------:R-:W-:Y:S01]  /*f640*/  MOV R30, RZ ;  /* 0x000000ff001e7202 */ /* 0x000fe20000000f00 */
[----:B------:R-:W-:Y:S01]  /*f650*/  IMAD.MOV.U32 R3, RZ, RZ, 0x1c1f ;  /* 0x00001c1fff037424 */ /* 0x000fe200078e00ff */
[----:B------:R-:W-:Y:S02]  /*f660*/  MOV R2, 0xf680 ;  /* 0x0000f68000027802 */ /* 0x000fe40000000f00 */
[----:B-12---:R-:W-:Y:S05]  /*f670*/  CALL.REL.NOINC `($__internal_27_$__cuda_sm70_shflsync_idx_p) ;  /* 0x00000b0000007944 */ /* 0x006fea0003c00000 */
[----:B------:R-:W-:Y:S01]  /*f680*/  MOV R0, R30 ;  /* 0x0000001e00007202 */ /* 0x000fe20000000f00 */
[----:B------:R-:W-:Y:S05]  /*f690*/  BRA `(.L_x_1673) ;  /* 0xffffbdd000007947 */ /* 0x000fea000383ffff */
.L_x_1607:
[----:B------:R-:W-:Y:S01]  /*f6a0*/  IMAD.MOV.U32 R31, RZ, RZ, R5 ;  /* 0x000000ffff1f7224 */ /* 0x000fe200078e0005 */
[----:B------:R-:W-:Y:S01]  /*f6b0*/  MOV R30, 0x1 ;  /* 0x00000001001e7802 */ /* 0x000fe20000000f00 */
[----:B----4-:R-:W-:Y:S01]  /*f6c0*/  IMAD.MOV.U32 R3, RZ, RZ, 0x1c1f ;  /* 0x00001c1fff037424 */ /* 0x010fe200078e00ff */
[----:B------:R-:W-:-:S02]  /*f6d0*/  MOV R2, 0xf6f0 ;  /* 0x0000f6f000027802 */ /* 0x000fc40000000f00 */
[----:B-123--:R-:W-:Y:S05]  /*f6e0*/  CALL.REL.NOINC `($__internal_27_$__cuda_sm70_shflsync_idx_p) ;  /* 0x00000a9000007944 */ /* 0x00efea0003c00000 */
        /* <DEDUP_REMOVED lines=8> */
.L_x_1611:
[----:B------:R-:W-:Y:S01]  /*f770*/  IMAD.MOV.U32 R31, RZ, RZ, R5 ;  /* 0x000000ffff1f7224 */ /* 0x000fe200078e0005 */
[----:B------:R-:W-:Y:S01]  /*f780*/  MOV R30, RZ ;  /* 0x000000ff001e7202 */ /* 0x000fe20000000f00 */
[----:B------:R-:W-:Y:S01]  /*f790*/  IMAD.MOV.U32 R3, RZ, RZ, 0x181f ;  /* 0x0000181fff037424 */ /* 0x000fe200078e00ff */
[----:B------:R-:W-:Y:S02]  /*f7a0*/  MOV R2, 0xf7c0 ;  /* 0x0000f7c000027802 */ /* 0x000fe40000000f00 */
[----:B--2---:R-:W-:Y:S05]  /*f7b0*/  CALL.REL.NOINC `($__internal_27_$__cuda_sm70_shflsync_idx_p) ;  /* 0x000009c000007944 */ /* 0x004fea0003c00000 */
[----:B------:R-:W-:Y:S01]  /*f7c0*/  MOV R4, R30 ;  /* 0x0000001e00047202 */ /* 0x000fe20000000f00 */
[----:B------:R-:W-:Y:S05]  /*f7d0*/  BRA `(.L_x_1675) ;  /* 0xffffd3b000007947 */ /* 0x000fea000383ffff */
.L_x_1612:
[----:B------:R-:W-:Y:S01]  /*f7e0*/  IMAD.MOV.U32 R31, RZ, RZ, R12 ;  /* 0x000000ffff1f7224 */ /* 0x000fe200078e000c */
[----:B------:R-:W-:Y:S01]  /*f7f0*/  MOV R30, RZ ;  /* 0x000000ff001e7202 */ /* 0x000fe20000000f00 */
[----:B------:R-:W-:Y:S01]  /*f800*/  IMAD.MOV.U32 R3, RZ, RZ, 0x181f ;  /* 0x0000181fff037424 */ /* 0x000fe200078e00ff */
[----:B------:R-:W-:Y:S02]  /*f810*/  MOV R2, 0xf830 ;  /* 0x0000f83000027802 */ /* 0x000fe40000000f00 */
[----:B-123--:R-:W-:Y:S05]  /*f820*/  CALL.REL.NOINC `($__internal_27_$__cuda_sm70_shflsync_idx_p) ;  /* 0x0000095000007944 */ /* 0x00efea0003c00000 */
[----:B------:R-:W-:Y:S01]  /*f830*/  MOV R0, R30 ;  /* 0x0000001e00007202 */ /* 0x000fe20000000f00 */
[----:B------:R-:W-:Y:S05]  /*f840*/  BRA `(.L_x_1676) ;  /* 0xffffd36000007947 */ /* 0x000fea000383ffff */
.L_x_1615:
[----:B------:R-:W-:Y:S01]  /*f850*/  IMAD.MOV.U32 R31, RZ, RZ, R5 ;  /* 0x000000ffff1f7224 */ /* 0x000fe200078e0005 */
[----:B------:R-:W-:Y:S01]  /*f860*/  MOV R30, 0x1 ;  /* 0x00000001001e7802 */ /* 0x000fe20000000f00 */
[----:B-1----:R-:W-:Y:S01]  /*f870*/  IMAD.MOV.U32 R3, RZ, RZ, 0x181f ;  /* 0x0000181fff037424 */ /* 0x002fe200078e00ff */
[----:B------:R-:W-:-:S02]  /*f880*/  MOV R2, 0xf8a0 ;  /* 0x0000f8a000027802 */ /* 0x000fc40000000f00 */
[----:B--234-:R-:W-:Y:S05]  /*f890*/  CALL.REL.NOINC `($__internal_27_$__cuda_sm70_shflsync_idx_p) ;  /* 0x000008e000007944 */ /* 0x01cfea0003c00000 */
        /* <DEDUP_REMOVED lines=8> */
.L_x_1618:
[----:B------:R-:W-:Y:S01]  /*f920*/  IMAD.MOV.U32 R31, RZ, RZ, R5 ;  /* 0x000000ffff1f7224 */ /* 0x000fe200078e0005 */
[----:B------:R-:W-:Y:S01]  /*f930*/  MOV R30, 0x2 ;  /* 0x00000002001e7802 */ /* 0x000fe20000000f00 */
[----:B-1----:R-:W-:Y:S01]  /*f940*/  IMAD.MOV.U32 R3, RZ, RZ, 0x181f ;  /* 0x0000181fff037424 */ /* 0x002fe200078e00ff */
[----:B------:R-:W-:Y:S02]  /*f950*/  MOV R2, 0xf970 ;  /* 0x0000f97000027802 */ /* 0x000fe40000000f00 */
[----:B--234-:R-:W-:Y:S05]  /*f960*/  CALL.REL.NOINC `($__internal_27_$__cuda_sm70_shflsync_idx_p) ;  /* 0x0000081000007944 */ /* 0x01cfea0003c00000 */
[----:B------:R-:W-:Y:S01]  /*f970*/  MOV R4, R30 ;  /* 0x0000001e00047202 */ /* 0x000fe20000000f00 */
[----:B------:R-:W-:Y:S05]  /*f980*/  BRA `(.L_x_1678) ;  /* 0xffffd50000007947 */ /* 0x000fea000383ffff */
.L_x_1619:
[----:B------:R-:W-:Y:S01]  /*f990*/  IMAD.MOV.U32 R31, RZ, RZ, R12 ;  /* 0x000000ffff1f7224 */ /* 0x000fe200078e000c */
[----:B------:R-:W-:Y:S01]  /*f9a0*/  MOV R30, 0x2 ;  /* 0x00000002001e7802 */ /* 0x000fe20000000f00 */
[----:B-1----:R-:W-:Y:S01]  /*f9b0*/  IMAD.MOV.U32 R3, RZ, RZ, 0x181f ;  /* 0x0000181fff037424 */ /* 0x002fe200078e00ff */
[----:B------:R-:W-:Y:S02]  /*f9c0*/  MOV R2, 0xf9e0 ;  /* 0x0000f9e000027802 */ /* 0x000fe40000000f00 */
[----:B--234-:R-:W-:Y:S05]  /*f9d0*/  CALL.REL.NOINC `($__internal_27_$__cuda_sm70_shflsync_idx_p) ;  /* 0x000007a000007944 */ /* 0x01cfea0003c00000 */
[----:B------:R-:W-:Y:S01]  /*f9e0*/  MOV R0, R30 ;  /* 0x0000001e00007202 */ /* 0x000fe20000000f00 */
[----:B------:R-:W-:Y:S05]  /*f9f0*/  BRA `(.L_x_1679) ;  /* 0xffffd4b000007947 */ /* 0x000fea000383ffff */
.L_x_1622:
        /* <DEDUP_REMOVED lines=13> */
.L_x_1624:
[----:B------:R-:W-:Y:S01]  /*fad0*/  IMAD.MOV.U32 R31, RZ, RZ, R82 ;  /* 0x000000ffff1f7224 */ /* 0x000fe200078e0052 */
[----:B------:R-:W-:Y:S01]  /*fae0*/  MOV R30, RZ ;  /* 0x000000ff001e7202 */ /* 0x000fe20000000f00 */
[----:B------:R-:W-:Y:S01]  /*faf0*/  IMAD.MOV.U32 R3, RZ, RZ, 0x1f ;  /* 0x0000001fff037424 */ /* 0x000fe200078e00ff */
[----:B------:R-:W-:Y:S02]  /*fb00*/  MOV R2, 0xfb20 ;  /* 0x0000fb2000027802 */ /* 0x000fe40000000f00 */
[----:B-1-3--:R-:W-:Y:S05]  /*fb10*/  CALL.REL.NOINC `($__internal_27_$__cuda_sm70_shflsync_idx_p) ;  /* 0x0000066000007944 */ /* 0x00afea0003c00000 */
[----:B------:R-:W-:Y:S01]  /*fb20*/  MOV R9, R30 ;  /* 0x0000001e00097202 */ /* 0x000fe20000000f00 */
[----:B------:R-:W-:Y:S05]  /*fb30*/  BRA `(.L_x_1681) ;  /* 0xffffd6d000007947 */ /* 0x000fea000383ffff */
.L_x_1625:
[----:B------:R-:W-:Y:S01]  /*fb40*/  IMAD.MOV.U32 R31, RZ, RZ, R82 ;  /* 0x000000ffff1f7224 */ /* 0x000fe200078e0052 */
[----:B------:R-:W-:Y:S01]  /*fb50*/  MOV R30, 0x1 ;  /* 0x00000001001e7802 */ /* 0x000fe20000000f00 */
[----:B------:R-:W-:Y:S01]  /*fb60*/  IMAD.MOV.U32 R3, RZ, RZ, 0x1f ;  /* 0x0000001fff037424 */ /* 0x000fe200078e00ff */
[----:B------:R-:W-:Y:S02]  /*fb70*/  MOV R2, 0xfb90 ;  /* 0x0000fb9000027802 */ /* 0x000fe40000000f00 */
[----:B-1234-:R-:W-:Y:S05]  /*fb80*/  CALL.REL.NOINC `($__internal_27_$__cuda_sm70_shflsync_idx_p) ;  /* 0x000005f000007944 */ /* 0x01efea0003c00000 */
[----:B------:R-:W-:Y:S01]  /*fb90*/  MOV R8, R30 ;  /* 0x0000001e00087202 */ /* 0x000fe20000000f00 */
[----:B------:R-:W-:Y:S05]  /*fba0*/  BRA `(.L_x_1682) ;  /* 0xffffd68000007947 */ /* 0x000fea000383ffff */
.L_x_1626:
[----:B------:R-:W-:Y:S02]  /*fbb0*/  MOV R2, 0x1 ;  /* 0x0000000100027802 */ /* 0x000fe40000000f00 */
[----:B------:R-:W-:-:S02]  /*fbc0*/  MOV R3, 0xfbe0 ;  /* 0x0000fbe000037802 */ /* 0x000fc40000000f00 */
[----:B--2-4-:R-:W-:Y:S05]  /*fbd0*/  CALL.REL.NOINC `($__internal_28_$__cuda_sm70_shflsync_up_p) ;  /* 0x000005f000007944 */ /* 0x014fea0003c00000 */
[----:B------:R-:W-:Y:S05]  /*fbe0*/  BRA `(.L_x_1683) ;  /* 0xffffd76000007947 */ /* 0x000fea000383ffff */
.L_x_1627:
[----:B------:R-:W-:Y:S02]  /*fbf0*/  MOV R2, 0x2 ;  /* 0x0000000200027802 */ /* 0x000fe40000000f00 */
[----:B------:R-:W-:-:S02]  /*fc00*/  MOV R3, 0xfc20 ;  /* 0x0000fc2000037802 */ /* 0x000fc40000000f00 */
[----:B--2-4-:R-:W-:Y:S05]  /*fc10*/  CALL.REL.NOINC `($__internal_28_$__cuda_sm70_shflsync_up_p) ;  /* 0x000005b000007944 */ /* 0x014fea0003c00000 */
        /* <DEDUP_REMOVED lines=24> */
.L_x_1631:
[----:B------:R-:W-:Y:S02]  /*fda0*/  MOV R2, 0x1 ;  /* 0x0000000100027802 */ /* 0x000fe40000000f00 */
[----:B------:R-:W-:Y:S02]  /*fdb0*/  MOV R3, 0xfdd0 ;  /* 0x0000fdd000037802 */ /* 0x000fe40000000f00 */
[----:B--2---:R-:W-:Y:S05]  /*fdc0*/  CALL.REL.NOINC `($__internal_28_$__cuda_sm70_shflsync_up_p) ;  /* 0x0000040000007944 */ /* 0x004fea0003c00000 */
[----:B------:R-:W-:Y:S01]  /*fdd0*/  MOV R2, R4 ;  /* 0x0000000400027202 */ /* 0x000fe20000000f00 */
[----:B------:R-:W-:Y:S05]  /*fde0*/  BRA `(.L_x_1685) ;  /* 0xffffd7b000007947 */ /* 0x000fea000383ffff */
.L_x_1632:
        /* <DEDUP_REMOVED lines=27> */
.L_x_1634:
[----:B------:R-:W-:Y:S02]  /*ffa0*/  SEL R0, RZ, 0x1, P0 ;  /* 0x00000001ff007807 */ /* 0x000fe40000000000 */
[----:B------:R-:W-:Y:S02]  /*ffb0*/  MOV R2, 0xffd0 ;  /* 0x0000ffd000027802 */ /* 0x000fe40000000f00 */
[----:B-12---:R-:W-:Y:S05]  /*ffc0*/  CALL.REL.NOINC `($__internal_29_$__cuda_sm70_votesync_ballot) ;  /* 0x0000027000007944 */ /* 0x006fea0003c00000 */
[----:B------:R-:W-:Y:S05]  /*ffd0*/  BRA `(.L_x_1687) ;  /* 0xffffd75000007947 */ /* 0x000fea000383ffff */
.L_x_1635:
[----:B------:R-:W-:Y:S01]  /*ffe0*/  IMAD.MOV.U32 R31, RZ, RZ, R6 ;  /* 0x000000ffff1f7224 */ /* 0x000fe200078e0006 */
[----:B----4-:R-:W-:Y:S01]  /*fff0*/  MOV R30, R11 ;  /* 0x0000000b001e7202 */ /* 0x010fe20000000f00 */
[----:B------:R-:W-:Y:S01]  /*10000*/  IMAD.MOV.U32 R3, RZ, RZ, 0x1f ;  /* 0x0000001fff037424 */ /* 0x000fe200078e00ff */
[----:B------:R-:W-:Y:S02]  /*10010*/  MOV R2, 0x10030 ;  /* 0x0001003000027802 */ /* 0x000fe40000000f00 */
[----:B-123--:R-:W-:Y:S05]  /*10020*/  CALL.REL.NOINC `($__internal_27_$__cuda_sm70_shflsync_idx_p) ;  /* 0x0000015000007944 */ /* 0x00efea0003c00000 */
[----:B------:R-:W-:Y:S01]  /*10030*/  IMAD.MOV.U32 R6, RZ, RZ, R30 ;  /* 0x000000ffff067224 */ /* 0x000fe200078e001e */
[----:B------:R-:W-:Y:S01]  /*10040*/  MOV R30, R11 ;  /* 0x0000000b001e7202 */ /* 0x000fe20000000f00 */
[----:B------:R-:W-:Y:S01]  /*10050*/  IMAD.MOV.U32 R31, RZ, RZ, R7 ;  /* 0x000000ffff1f7224 */ /* 0x000fe200078e0007 */
[----:B------:R-:W-:Y:S02]  /*10060*/  MOV R3, 0x1f ;  /* 0x0000001f00037802 */ /* 0x000fe40000000f00 */
[----:B------:R-:W-:-:S02]  /*10070*/  MOV R2, 0x10090 ;  /* 0x0001009000027802 */ /* 0x000fc40000000f00 */
[----:B------:R-:W-:Y:S05]  /*10080*/  CALL.REL.NOINC `($__internal_27_$__cuda_sm70_shflsync_idx_p) ;  /* 0x000000f000007944 */ /* 0x000fea0003c00000 */
[----:B------:R-:W-:Y:S01]  /*10090*/  MOV R7, R30 ;  /* 0x0000001e00077202 */ /* 0x000fe20000000f00 */
[----:B------:R-:W-:Y:S05]  /*100a0*/  BRA `(.L_x_1688) ;  /* 0xffffd6c000007947 */ /* 0x000fea000383ffff */
.L_x_1638:
[----:B------:R-:W-:Y:S01]  /*100b0*/  IMAD.MOV.U32 R31, RZ, RZ, R4 ;  /* 0x000000ffff1f7224 */ /* 0x000fe200078e0004 */
[----:B------:R-:W-:Y:S01]  /*100c0*/  MOV R30, R0 ;  /* 0x00000000001e7202 */ /* 0x000fe20000000f00 */
[----:B------:R-:W-:Y:S01]  /*100d0*/  IMAD.MOV.U32 R3, RZ, RZ, 0x1f ;  /* 0x0000001fff037424 */ /* 0x000fe200078e00ff */
[----:B------:R-:W-:-:S02]  /*100e0*/  MOV R2, 0x10100 ;  /* 0x0001010000027802 */ /* 0x000fc40000000f00 */
[----:B-12-4-:R-:W-:Y:S05]  /*100f0*/  CALL.REL.NOINC `($__internal_27_$__cuda_sm70_shflsync_idx_p) ;  /* 0x0000008000007944 */ /* 0x016fea0003c00000 */
[----:B------:R-:W-:Y:S01]  /*10100*/  MOV R10, R30 ;  /* 0x0000001e000a7202 */ /* 0x000fe20000000f00 */
[----:B------:R-:W-:Y:S05]  /*10110*/  BRA `(.L_x_1637) ;  /* 0xffffd6b000007947 */ /* 0x000fea000383ffff */
        .weak           $__internal_26_$__cuda_sm70_shflsync_bfly_p
        .type           $__internal_26_$__cuda_sm70_shflsync_bfly_p,@function
        .size           $__internal_26_$__cuda_sm70_shflsync_bfly_p,($__internal_27_$__cuda_sm70_shflsync_idx_p - $__internal_26_$__cuda_sm70_shflsync_bfly_p)
$__internal_26_$__cuda_sm70_shflsync_bfly_p:
[----:B------:R-:W-:Y:S02]  /*10120*/  MOV R16, 0x1f ;  /* 0x0000001f00107802 */ /* 0x000fe40000000f00 */
[----:B------:R-:W-:-:S04]  /*10130*/  MOV R24, 0xffffffff ;  /* 0xffffffff00187802 */ /* 0x000fc80000000f00 */
[----:B------:R-:W-:Y:S04]  /*10140*/  WARPSYNC R24 ;  /* 0x0000001800007348 */ /* 0x000fe80003800000 */
[----:B------:R1:W2:Y:S02]  /*10150*/  SHFL.BFLY PT, R16, R4, R3, R16 ;  /* 0x0c00000304107389 */ /* 0x0002a400000e0010 */
[----:B-1----:R-:W-:-:S04]  /*10160*/  MOV R3, 0x0 ;  /* 0x0000000000037802 */ /* 0x002fc80000000f00 */
[----:B--2---:R-:W-:Y:S05]  /*10170*/  RET.REL.NODEC R2 `(_ZN7cutlass13device_kernelIN5flash19enable_sm80_to_sm89INS1_16FlashAttnFwdSm80INS1_25CollectiveMainloopFwdSm80ILi8ELi2ELb0EN4cute5tupleIJNS5_1CILi128EEENS7_ILi64EEENS7_ILi192EEEEEELi192ENS_6half_tEfNS_4arch4Sm80ELb0ELb0ELb1ELb1ELb1ELb0ELb1ELb1EEENS1_21CollectiveEpilogueFwdINS6_IJS8_SA_S9_EEENS6_IJNS7_ILi1EEESI_SI_EEESC_SE_Li256ELb1ELb1ELb1ELb0EEENS1_36VarlenDynamicPersistentTileSchedulerILi128ELi64ELi256ELi256ELb1ELb1ELb0ELb0ELb1ELb1EEEEEEEEEvNT_6ParamsE) ;  /* 0xfffefe8002007950 */ /* 0x004fea0003c3ffff */
        .weak           $__internal_27_$__cuda_sm70_shflsync_idx_p
        .type           $__internal_27_$__cuda_sm70_shflsync_idx_p,@function
        .size           $__internal_27_$__cuda_sm70_shflsync_idx_p,($__internal_28_$__cuda_sm70_shflsync_up_p - $__internal_27_$__cuda_sm70_shflsync_idx_p)
$__internal_27_$__cuda_sm70_shflsync_idx_p:
[----:B------:R-:W-:-:S04]  /*10180*/  MOV R178, 0xffffffff ;  /* 0xffffffff00b27802 */ /* 0x000fc80000000f00 */
[----:B------:R-:W-:Y:S04]  /*10190*/  WARPSYNC R178 ;  /* 0x000000b200007348 */ /* 0x000fe80003800000 */
[----:B------:R1:W2:Y:S02]  /*101a0*/  SHFL.IDX PT, R30, R31, R30, R3 ;  /* 0x0000001e1f1e7389 */ /* 0x0002a400000e0003 */
[----:B-1----:R-:W-:-:S04]  /*101b0*/  MOV R3, 0x0 ;  /* 0x0000000000037802 */ /* 0x002fc80000000f00 */
[----:B--2---:R-:W-:Y:S05]  /*101c0*/  RET.REL.NODEC R2 `(_ZN7cutlass13device_kernelIN5flash19enable_sm80_to_sm89INS1_16FlashAttnFwdSm80INS1_25CollectiveMainloopFwdSm80ILi8ELi2ELb0EN4cute5tupleIJNS5_1CILi128EEENS7_ILi64EEENS7_ILi192EEEEEELi192ENS_6half_tEfNS_4arch4Sm80ELb0ELb0ELb1ELb1ELb1ELb0ELb1ELb1EEENS1_21CollectiveEpilogueFwdINS6_IJS8_SA_S9_EEENS6_IJNS7_ILi1EEESI_SI_EEESC_SE_Li256ELb1ELb1ELb1ELb0EEENS1_36VarlenDynamicPersistentTileSchedulerILi128ELi64ELi256ELi256ELb1ELb1ELb0ELb0ELb1ELb1EEEEEEEEEvNT_6ParamsE) ;  /* 0xfffefe3002007950 */ /* 0x004fea0003c3ffff */
        .weak           $__internal_28_$__cuda_sm70_shflsync_up_p
        .type           $__internal_28_$__cuda_sm70_shflsync_up_p,@function
        .size           $__internal_28_$__cuda_sm70_shflsync_up_p,($__internal_29_$__cuda_sm70_votesync_ballot - $__internal_28_$__cuda_sm70_shflsync_up_p)
$__internal_28_$__cuda_sm70_shflsync_up_p:
[----:B------:R-:W-:Y:S02]  /*101d0*/  IMAD.MOV.U32 R4, RZ, RZ, RZ ;  /* 0x000000ffff047224 */ /* 0x000fe400078e00ff */
[----:B------:R-:W-:-:S04]  /*101e0*/  IMAD.MOV.U32 R11, RZ, RZ, -0x1 ;  /* 0xffffffffff0b7424 */ /* 0x000fc800078e00ff */
[----:B------:R-:W-:Y:S04]  /*101f0*/  WARPSYNC R11 ;  /* 0x0000000b00007348 */ /* 0x000fe80003800000 */
[----:B------:R1:W2:Y:S02]  /*10200*/  SHFL.UP PT, R4, R0, R2, R4 ;  /* 0x0400000200047389 */ /* 0x0002a400000e0004 */
[----:B-1----:R-:W-:Y:S02]  /*10210*/  MOV R2, R3 ;  /* 0x0000000300027202 */ /* 0x002fe40000000f00 */
[----:B------:R-:W-:-:S04]  /*10220*/  MOV R3, 0x0 ;  /* 0x0000000000037802 */ /* 0x000fc80000000f00 */
[----:B--2---:R-:W-:Y:S05]  /*10230*/  RET.REL.NODEC R2 `(_ZN7cutlass13device_kernelIN5flash19enable_sm80_to_sm89INS1_16FlashAttnFwdSm80INS1_25CollectiveMainloopFwdSm80ILi8ELi2ELb0EN4cute5tupleIJNS5_1CILi128EEENS7_ILi64EEENS7_ILi192EEEEEELi192ENS_6half_tEfNS_4arch4Sm80ELb0ELb0ELb1ELb1ELb1ELb0ELb1ELb1EEENS1_21CollectiveEpilogueFwdINS6_IJS8_SA_S9_EEENS6_IJNS7_ILi1EEESI_SI_EEESC_SE_Li256ELb1ELb1ELb1ELb0EEENS1_36VarlenDynamicPersistentTileSchedulerILi128ELi64ELi256ELi256ELb1ELb1ELb0ELb0ELb1ELb1EEEEEEEEEvNT_6ParamsE) ;  /* 0xfffefdc002007950 */ /* 0x004fea0003c3ffff */
        .weak           $__internal_29_$__cuda_sm70_votesync_ballot
        .type           $__internal_29_$__cuda_sm70_votesync_ballot,@function
        .size           $__internal_29_$__cuda_sm70_votesync_ballot,(.L_x_3121 - $__internal_29_$__cuda_sm70_votesync_ballot)
$__internal_29_$__cuda_sm70_votesync_ballot:
[----:B------:R-:W-:Y:S01]  /*10240*/  ISETP.NE.U32.AND P0, PT, R0, 0x1, PT ;  /* 0x000000010000780c */ /* 0x000fe20003f05070 */
[----:B------:R-:W-:-:S04]  /*10250*/  IMAD.MOV.U32 R3, RZ, RZ, -0x1 ;  /* 0xffffffffff037424 */ /* 0x000fc800078e00ff */
[----:B------:R-:W-:Y:S08]  /*10260*/  WARPSYNC R3 ;  /* 0x0000000300007348 */ /* 0x000ff00003800000 */
[----:B------:R-:W-:-:S04]  /*10270*/  VOTE.ANY R0, PT, !P0 ;  /* 0x0000000000007806 */ /* 0x000fc800040e0100 */
[----:B------:R-:W-:Y:S01]  /*10280*/  LOP3.LUT R0, R0, R3, RZ, 0xc0, !PT ;  /* 0x0000000300007212 */ /* 0x000fe200078ec0ff */
[----:B------:R-:W-:-:S04]  /*10290*/  IMAD.MOV.U32 R3, RZ, RZ, 0x0 ;  /* 0x00000000ff037424 */ /* 0x000fc800078e00ff */
[----:B------:R-:W-:Y:S05]  /*102a0*/  RET.REL.NODEC R2 `(_ZN7cutlass13device_kernelIN5flash19enable_sm80_to_sm89INS1_16FlashAttnFwdSm80INS1_25CollectiveMainloopFwdSm80ILi8ELi2ELb0EN4cute5tupleIJNS5_1CILi128EEENS7_ILi64EEENS7_ILi192EEEEEELi192ENS_6half_tEfNS_4arch4Sm80ELb0ELb0ELb1ELb1ELb1ELb0ELb1ELb1EEENS1_21CollectiveEpilogueFwdINS6_IJS8_SA_S9_EEENS6_IJNS7_ILi1EEESI_SI_EEESC_SE_Li256ELb1ELb1ELb1ELb0EEENS1_36VarlenDynamicPersistentTileSchedulerILi128ELi64ELi256ELi256ELb1ELb1ELb0ELb0ELb1ELb1EEEEEEEEEvNT_6ParamsE) ;  /* 0xfffefd5002007950 */ /* 0x000fea0003c3ffff */
.L_x_1689:
        /* <DEDUP_REMOVED lines=13> */
.L_x_3121:


//--------------------- .text._ZN7cutlass13device_kernelIN5flash19enable_sm80_to_sm89INS1_16FlashAttnFwdSm80INS1_25CollectiveMainloopFwdSm80ILi8ELi2ELb0EN4cute5tupleIJNS5_1CILi128EEENS7_ILi64EEENS7_ILi192EEEEEELi192ENS_6half_tEfNS_4arch4Sm80ELb0ELb0ELb1ELb1ELb1ELb1ELb1ELb1EEENS1_21CollectiveEpilogueFwdINS6_IJS8_SA_S9_EEENS6_IJNS7_ILi1EEESI_SI_EEESC_SE_Li256ELb1ELb1ELb1ELb0EEENS1_36VarlenDynamicPersistentTileSchedulerILi128ELi64ELi256ELi256ELb1ELb1ELb0ELb0ELb1ELb1EEEEEEEEEvNT_6ParamsE --------------------------
	.section	.text._ZN7cutlass13device_kernelIN5flash19enable_sm80_to_sm89INS1_16FlashAttnFwdSm80INS1_25CollectiveMainloopFwdSm80ILi8ELi2ELb0EN4cute5tupleIJNS5_1CILi128EEENS7_ILi64EEENS7_ILi192EEEEEELi192ENS_6half_tEfNS_4arch4Sm80ELb0ELb0ELb1ELb1ELb1ELb1ELb1ELb1EEENS1_21CollectiveEpilogueFwdINS6_IJS8_SA_S9_EEENS6_IJNS7_ILi1EEESI_SI_EEESC_SE_Li256ELb1ELb1ELb1ELb0EEENS1_36VarlenDynamicPersistentTileSchedulerILi128ELi64ELi256ELi256ELb1ELb1ELb0ELb0ELb1ELb1EEEEEEEEEvNT_6ParamsE,"ax",@progbits
	.sectioninfo	@"SHI_REGISTERS=255"
	.align	128
.text._ZN7cutlass13device_kernelIN5flash19enable_sm80_to_sm89INS1_16FlashAttnFwdSm80INS1_25CollectiveMainloopFwdSm80ILi8ELi2ELb0EN4cute5tupleIJNS5_1CILi128EEENS7_ILi64EEENS7_ILi192EEEEEELi192ENS_6half_tEfNS_4arch4Sm80ELb0ELb0ELb1ELb1ELb1ELb1ELb1ELb1EEENS1_21CollectiveEpilogueFwdINS6_IJS8_SA_S9_EEENS6_IJNS7_ILi1EEESI_SI_EEESC_SE_Li256ELb1ELb1ELb1ELb0EEENS1_36VarlenDynamicPersistentTileSchedulerILi128ELi64ELi256ELi256ELb1ELb1ELb0ELb0ELb1ELb1EEEEEEEEEvNT_6ParamsE:
        .type           _ZN7cutlass13device_kernelIN5flash19enable_sm80_to_sm89INS1_16FlashAttnFwdSm80INS1_25CollectiveMainloopFwdSm80ILi8ELi2ELb0EN4cute5tupleIJNS5_1CILi128EEENS7_ILi64EEENS7_ILi192EEEEEELi192ENS_6half_tEfNS_4arch4Sm80ELb0ELb0ELb1ELb1ELb1ELb1ELb1ELb1EEENS1_21CollectiveEpilogueFwdINS6_IJS8_SA_S9_EEENS6_IJNS7_ILi1EEESI_SI_EEESC_SE_Li256ELb1ELb1ELb1ELb0EEENS1_36VarlenDynamicPersistentTileSchedulerILi128ELi64ELi256ELi256ELb1ELb1ELb0ELb0ELb1ELb1EEEEEEEEEvNT_6ParamsE,@function
        .size           _ZN7cutlass13device_kernelIN5flash19enable_sm80_to_sm89INS1_16FlashAttnFwdSm80INS1_25CollectiveMainloopFwdSm80ILi8ELi2ELb0EN4cute5tupleIJNS5_1CILi128EEENS7_ILi64EEENS7_ILi192EEEEEELi192ENS_6half_tEfNS_4arch4Sm80ELb0ELb0ELb1ELb1ELb1ELb1ELb1ELb1EEENS1_21CollectiveEpilogueFwdINS6_IJS8_SA_S9_EEENS6_IJNS7_ILi1EEESI_SI_EEESC_SE_Li256ELb1ELb1ELb1ELb0EEENS1_36VarlenDynamicPersistentTileSchedulerILi128ELi64ELi256ELi256ELb1ELb1ELb0ELb0ELb1ELb1EEEEEEEEEvNT_6ParamsE,(.L_x_3126 - _ZN7cutlass13device_kernelIN5flash19enable_sm80_to_sm89INS1_16FlashAttnFwdSm80INS1_25CollectiveMainloopFwdSm80ILi8ELi2ELb0EN4cute5tupleIJNS5_1CILi128EEENS7_ILi64EEENS7_ILi192EEEEEELi192ENS_6half_tEfNS_4arch4Sm80ELb0ELb0ELb1ELb1ELb1ELb1ELb1ELb1EEENS1_21CollectiveEpilogueFwdINS6_IJS8_SA_S9_EEENS6_IJNS7_ILi1EEESI_SI_EEESC_SE_Li256ELb1ELb1ELb1ELb0EEENS1_36VarlenDynamicPersistentTileSchedulerILi128ELi64ELi256ELi256ELb1ELb1ELb0ELb0ELb1ELb1EEEEEEEEEvNT_6ParamsE)
        .other          _ZN7cutlass13device_kernelIN5flash19enable_sm80_to_sm89INS1_16FlashAttnFwdSm80INS1_25CollectiveMainloopFwdSm80ILi8ELi2ELb0EN4cute5tupleIJNS5_1CILi128EEENS7_ILi64EEENS7_ILi192EEEEEELi192ENS_6half_tEfNS_4arch4Sm80ELb0ELb0ELb1ELb1ELb1ELb1ELb1ELb1EEENS1_21CollectiveEpilogueFwdINS6_IJS8_SA_S9_EEENS6_IJNS7_ILi1EEESI_SI_EEESC_SE_Li256ELb1ELb1ELb1ELb0EEENS1_36VarlenDynamicPersistentTileSchedulerILi128ELi64ELi256ELi256ELb1ELb1ELb0ELb0ELb1ELb1EEEEEEEEEvNT_6ParamsE,@"STO_CUDA_ENTRY STV_DEFAULT"
_ZN7cutlass13device_kernelIN5flash19enable_sm80_to_sm89INS1_16FlashAttnFwdSm80INS1_25CollectiveMainloopFwdSm80ILi8ELi2ELb0EN4cute5tupleIJNS5_1CILi128EEENS7_ILi64EEENS7_ILi192EEEEEELi192ENS_6half_tEfNS_4arch4Sm80ELb0ELb0ELb1ELb1ELb1ELb1ELb1ELb1EEENS1_21CollectiveEpilogueFwdINS6_IJS8_SA_S9_EEENS6_IJNS7_ILi1EEESI_SI_EEESC_SE_Li256ELb1ELb1ELb1ELb0EEENS1_36VarlenDynamicPersistentTileSchedulerILi128ELi64ELi256ELi256ELb1ELb1ELb0ELb0ELb1ELb1EEEEEEEEEvNT_6ParamsE:
        /* <DEDUP_REMOVED lines=52> */
.L_x_1695:
        /* <DEDUP_REMOVED lines=17> */
.L_x_1875:
        /* <DEDUP_REMOVED lines=16> */
.L_x_1876:
[----:B---3--:R-:W-:-:S05]  /*0550*/  IMAD R0, R0, c[0x0][0x538], RZ ;  /* 0x00014e0000007a24 */ /* 0x008fca00078e02ff */
[----:B------:R-:W-:-:S04]  /*0560*/  IADD3 R6, R0, R6, RZ ;  /* 0x0000000600067210 */ /* 0x000fc80007ffe0ff */
[----:B------:R-:W-:-:S13]  /*0570*/  ISETP.GT.AND P0, PT, R6, UR4, PT ;  /* 0x0000000406007c0c */ /* 0x000fda000bf04270 */
[----:B-12---:R-:W-:Y:S05]  /*0580*/  @!P0 BRA `(.L_x_1695) ;  /* 0xfffffdb000008947 */ /* 0x006fea000383ffff */
.L_x_1691:
[----:B------:R-:W-:-:S05]  /*0590*/  IADD3 R6, -R0, R6, RZ ;  /* 0x0000000600067210 */ /* 0x000fca0007ffe1ff */
[----:B------:R-:W-:-:S05]  /*05a0*/  IMAD R0, R4, c[0x0][0x538], R6 ;  /* 0x00014e0004007a24 */ /* 0x000fca00078e0206 */
[----:B------:R-:W-:Y:S01]  /*05b0*/  ISETP.GT.AND P0, PT, R0, UR4, PT ;  /* 0x0000000400007c0c */ /* 0x000fe2000bf04270 */
[----:B------:R-:W-:-:S12]  /*05c0*/  BRA.DIV ~URZ, `(.L_x_1696) ;  /* 0x000195b27f007947 */ /* 0x000fd8000b800000 */
[----:B------:R-:W-:-:S04]  /*05d0*/  VOTE.ANY R0, PT, !P0 ;  /* 0x0000000000007806 */ /* 0x000fc800040e0100 */
.L_x_1877:
[----:B------:R1:W3:Y:S01]  /*05e0*/  POPC R12, R0 ;  /* 0x00000000000c7309 */ /* 0x0002e20000000000 */
[----:B------:R-:W-:Y:S05]  /*05f0*/  BRA.DIV ~URZ, `(.L_x_1697) ;  /* 0x000195c27f007947 */ /* 0x000fea000b800000 */
[----:B---3--:R3:W4:Y:S01]  /*0600*/  SHFL.IDX PT, R11, R8, R12, 0x1f ;  /* 0x00001f0c080b7589 */ /* 0x00872200000e0000 */
[----:B------:R-:W-:-:S03]  /*0610*/  MOV R5, RZ ;  /* 0x000000ff00057202 */ /* 0x000fc60000000f00 */
[----:B------:R3:W1:Y:S04]  /*0620*/  SHFL.IDX PT, R10, R7, R12, 0x1f ;  /* 0x00001f0c070a7589 */ /* 0x00066800000e0000 */
.L_x_1878:
[----:B------:R-:W-:Y:S01]  /*0630*/  ISETP.NE.AND P0, PT, R0, RZ, PT ;  /* 0x000000ff0000720c */ /* 0x000fe20003f05270 */
[----:B------:R-:W-:-:S12]  /*0640*/  BSSY B0, `(.L_x_1698) ;  /* 0x0000005000007945 */ /* 0x000fd80003800000 */
[----:B------:R-:W-:Y:S05]  /*0650*/  @!P0 BRA `(.L_x_1699) ;  /* 0x0000003000008947 */ /* 0x000fea0003800000 */
[----:B------:R-:W-:Y:S01]  /*0660*/  IADD3 R32, R12, -0x1, RZ ;  /* 0xffffffff0c207810 */ /* 0x000fe20007ffe0ff */
[----:B------:R-:W-:Y:S05]  /*0670*/  BRA.DIV ~URZ, `(.L_x_1700) ;  /* 0x000196227f007947 */ /* 0x000fea000b800000 */
[----:B------:R3:W4:Y:S02]  /*0680*/  SHFL.IDX PT, R5, R4, R32, 0x1f ;  /* 0x00001f2004057589 */ /* 0x00072400000e0000 */
.L_x_1699:
[----:B------:R-:W-:Y:S05]  /*0690*/  BSYNC B0 ;  /* 0x0000000000007941 */ /* 0x000fea0003800000 */
.L_x_1698:
[-C--:B---34-:R-:W-:Y:S01]  /*06a0*/  IABS R4, R11.reuse ;  /* 0x0000000b00047213 */ /* 0x098fe20000000000 */
[----:B--2---:R-:W-:Y:S01]  /*06b0*/  IMAD R232, R5, c[0x0][0x538], R6 ;  /* 0x00014e0005e87a24 */ /* 0x004fe200078e0206 */
[----:B-1----:R-:W-:Y:S01]  /*06c0*/  IABS R0, R10 ;  /* 0x0000000a00007213 */ /* 0x002fe20000000000 */
        /* <DEDUP_REMOVED lines=62> */
.L_x_1692:
[----:B--2---:R-:W-:Y:S01]  /*0ab0*/  IMAD.MOV.U32 R233, RZ, RZ, RZ ;  /* 0x000000ffffe97224 */ /* 0x004fe200078e00ff */
[----:B------:R-:W-:Y:S01]  /*0ac0*/  MOV R234, RZ ;  /* 0x000000ff00ea7202 */ /* 0x000fe20000000f00 */
[----:B------:R-:W-:Y:S01]  /*0ad0*/  IMAD.U32 R232, RZ, RZ, UR4 ;  /* 0x00000004ffe87e24 */ /* 0x000fe2000f8e00ff */
[----:B------:R-:W-:Y:S02]  /*0ae0*/  MOV R235, c[0x0][0x53c] ;  /* 0x00014f0000eb7a02 */ /* 0x000fe40000000f00 */
.L_x_1701:
[----:B------:R-:W-:Y:S01]  /*0af0*/  ISETP.NE.AND P0, PT, R14, RZ, PT ;  /* 0x000000ff0e00720c */ /* 0x000fe20003f05270 */
[----:B------:R-:W-:-:S12]  /*0b00*/  WARPSYNC 0xffffffff ;  /* 0xffffffff00007948 */ /* 0x000fd80003800000 */
[----:B------:R1:W-:Y:S04]  /*0b10*/  @!P0 STS.128 [0x24100], R232 ;  /* 0x024100e8ff008388 */ /* 0x0003e80000000c00 */
[----:B------:R-:W-:Y:S06]  /*0b20*/  BAR.ARV 0x5, 0x100 ;  /* 0x0144000000007b1d */ /* 0x000fec0000002000 */
.L_x_1690:
[----:B-12---:R-:W-:-:S13]  /*0b30*/  ISETP.GE.AND P0, PT, R235, c[0x0][0x53c], PT ;  /* 0x00014f00eb007a0c */ /* 0x006fda0003f06270 */
[----:B------:R-:W-:Y:S05]  /*0b40*/  @P0 EXIT ;  /* 0x000000000000094d */ /* 0x000fea0003800000 */
[----:B------:R-:W-:Y:S01]  /*0b50*/  SHF.R.S32.HI R12, RZ, 0x1f, R187 ;  /* 0x0000001fff0c7819 */ /* 0x000fe200000114bb */
[----:B------:R-:W-:Y:S01]  /*0b60*/  IMAD.MOV.U32 R18, RZ, RZ, 0x40 ;  /* 0x00000040ff127424 */ /* 0x000fe200078e00ff */
[----:B------:R-:W-:Y:S02]  /*0b70*/  ULDC UR4, c[0x0][0x2ac] ;  /* 0x0000ab0000047ab9 */ /* 0x000fe40000000800 */
[CC--:B------:R-:W-:Y:S01]  /*0b80*/  LEA.HI R9, R12.reuse, R187.reuse, RZ, 0x3 ;  /* 0x000000bb0c097211 */ /* 0x0c0fe200078f18ff */
[----:B------:R-:W-:Y:S01]  /*0b90*/  ULDC UR6, c[0x0][0x1d0] ;  /* 0x0000740000067ab9 */ /* 0x000fe20000000800 */
[----:B------:R-:W-:Y:S01]  /*0ba0*/  LEA.HI R3, R12, R187, RZ, 0x4 ;  /* 0x000000bb0c037211 */ /* 0x000fe200078f20ff */
[----:B------:R-:W-:Y:S01]  /*0bb0*/  UIMAD UR6, UR4, UR6, URZ ;  /* 0x00000006040672a4 */ /* 0x000fe2000f8e023f */
[----:B------:R-:W-:Y:S02]  /*0bc0*/  LOP3.LUT R0, R9, 0xfffffff8, RZ, 0xc0, !PT ;  /* 0xfffffff809007812 */ /* 0x000fe400078ec0ff */
[----:B------:R-:W-:-:S02]  /*0bd0*/  LOP3.LUT R2, R3, 0xfffffff0, RZ, 0xc0, !PT ;  /* 0xfffffff003027812 */ /* 0x000fc400078ec0ff */
[----:B------:R-:W-:Y:S01]  /*0be0*/  SHF.R.S32.HI R237, RZ, 0x3, R9 ;  /* 0x00000003ffed7819 */ /* 0x000fe20000011409 */
[C---:B------:R-:W-:Y:S01]  /*0bf0*/  IMAD.IADD R182, R187.reuse, 0x1, -R0 ;  /* 0x00000001bbb67824 */ /* 0x040fe200078e0a00 */
[----:B------:R-:W-:Y:S01]  /*0c00*/  SHF.R.S32.HI R4, RZ, 0x4, R3 ;  /* 0x00000004ff047819 */ /* 0x000fe20000011403 */
[----:B------:R-:W-:Y:S02]  /*0c10*/  IMAD.IADD R0, R187, 0x1, -R2 ;  /* 0x00000001bb007824 */ /* 0x000fe400078e0a02 */
[----:B------:R-:W-:Y:S01]  /*0c20*/  IMAD.SHL.U32 R5, R237, 0x40, RZ ;  /* 0x00000040ed057824 */ /* 0x000fe200078e00ff */
[----:B------:R-:W-:Y:S01]  /*0c30*/  LEA.HI R3, R3, R4, RZ, 0x1 ;  /* 0x0000000403037211 */ /* 0x000fe200078f08ff */
[C---:B------:R-:W-:Y:S01]  /*0c40*/  IMAD.SHL.U32 R202, R182.reuse, 0x8, RZ ;  /* 0x00000008b6ca7824 */ /* 0x040fe200078e00ff */
[----:B------:R-:W-:Y:S01]  /*0c50*/  SHF.R.S32.HI R8, RZ, 0x1f, R0 ;  /* 0x0000001fff087819 */ /* 0x000fe20000011400 */
[C---:B------:R-:W-:Y:S01]  /*0c60*/  IMAD.SHL.U32 R7, R182.reuse, 0x40, RZ ;  /* 0x00000040b6077824 */ /* 0x040fe200078e00ff */
[----:B------:R-:W-:Y:S01]  /*0c70*/  LOP3.LUT R6, R3, 0xfffffffe, RZ, 0xc0, !PT ;  /* 0xfffffffe03067812 */ /* 0x000fe200078ec0ff */
[----:B------:R-:W-:Y:S01]  /*0c80*/  IMAD R216, R182, 0x20, R237 ;  /* 0x00000020b6d87824 */ /* 0x000fe200078e02ed */
[----:B------:R-:W-:-:S02]  /*0c90*/  LOP3.LUT R2, R5, 0x1c0, RZ, 0xc0, !PT ;  /* 0x000001c005027812 */ /* 0x000fc400078ec0ff */
[----:B------:R-:W-:Y:S01]  /*0ca0*/  LEA.HI R13, R8, R0, RZ, 0x3 ;  /* 0x00000000080d7211 */ /* 0x000fe200078f18ff */
[----:B------:R-:W-:Y:S01]  /*0cb0*/  IMAD.IADD R8, R4, 0x1, -R6 ;  /* 0x0000000104087824 */ /* 0x000fe200078e0a06 */
[----:B------:R-:W-:Y:S02]  /*0cc0*/  SHF.R.U32.HI R5, RZ, 0x3, R2 ;  /* 0x00000003ff057819 */ /* 0x000fe40000011602 */
[----:B------:R-:W-:Y:S02]  /*0cd0*/  LOP3.LUT R3, R2, 0x38, R202, 0xf8, !PT ;  /* 0x0000003802037812 */ /* 0x000fe400078ef8ca */
[----:B------:R-:W-:Y:S02]  /*0ce0*/  LOP3.LUT R2, R7, 0x1c0, RZ, 0xc0, !PT ;  /* 0x000001c007027812 */ /* 0x000fe400078ec0ff */
[----:B------:R-:W-:Y:S02]  /*0cf0*/  LOP3.LUT R4, R13, 0xfffffff8, RZ, 0xc0, !PT ;  /* 0xfffffff80d047812 */ /* 0x000fe400078ec0ff */
[----:B------:R-:W-:-:S02]  /*0d00*/  LOP3.LUT R10, R3, R5, RZ, 0x3c, !PT ;  /* 0x00000005030a7212 */ /* 0x000fc400078e3cff */
[CC--:B------:R-:W-:Y:S02]  /*0d10*/  LEA.HI R6, R12.reuse, R187.reuse, RZ, 0x2 ;  /* 0x000000bb0c067211 */ /* 0x0c0fe400078f10ff */
[----:B------:R-:W-:Y:S02]  /*0d20*/  LEA.HI R5, R12, R187, RZ, 0x5 ;  /* 0x000000bb0c057211 */ /* 0x000fe400078f28ff */
[----:B------:R-:W-:Y:S01]  /*0d30*/  LOP3.LUT R3, R2, 0x8, R9, 0xf8, !PT ;  /* 0x0000000802037812 */ /* 0x000fe200078ef809 */
[----:B------:R-:W-:Y:S01]  /*0d40*/  IMAD.IADD R9, R0, 0x1, -R4 ;  /* 0x0000000100097824 */ /* 0x000fe200078e0a04 */
[----:B------:R-:W-:Y:S02]  /*0d50*/  LOP3.LUT R4, R6, 0xfffffffc, RZ, 0xc0, !PT ;  /* 0xfffffffc06047812 */ /* 0x000fe400078ec0ff */
[----:B------:R-:W-:Y:S02]  /*0d60*/  LOP3.LUT R0, R5, 0xffffffe0, RZ, 0xc0, !PT ;  /* 0xffffffe005007812 */ /* 0x000fe400078ec0ff */
[----:B------:R-:W-:Y:S01]  /*0d70*/  SHF.R.U32.HI R2, RZ, 0x3, R2 ;  /* 0x00000003ff027819 */ /* 0x000fe20000011602 */
[C---:B------:R-:W-:Y:S01]  /*0d80*/  IMAD.IADD R231, R187.reuse, 0x1, -R4 ;  /* 0x00000001bbe77824 */ /* 0x040fe200078e0a04 */
[----:B------:R-:W-:Y:S01]  /*0d90*/  SHF.R.S32.HI R206, RZ, 0x2, R6 ;  /* 0x00000002ffce7819 */ /* 0x000fe20000011406 */
[----:B------:R-:W-:Y:S01]  /*0da0*/  IMAD.IADD R22, R187, 0x1, -R0 ;  /* 0x00000001bb167824 */ /* 0x000fe200078e0a00 */
[----:B------:R-:W-:Y:S01]  /*0db0*/  LOP3.LUT R11, R3, R2, RZ, 0x3c, !PT ;  /* 0x00000002030b7212 */ /* 0x000fe200078e3cff */
[C---:B------:R-:W-:Y:S01]  /*0dc0*/  IMAD.SHL.U32 R108, R231.reuse, 0x4, RZ ;  /* 0x00000004e76c7824 */ /* 0x040fe200078e00ff */
[--C-:B------:R-:W-:Y:S01]  /*0dd0*/  SHF.R.S32.HI R2, RZ, 0x5, R5.reuse ;  /* 0x00000005ff027819 */ /* 0x100fe20000011405 */
[----:B------:R-:W-:Y:S01]  /*0de0*/  IMAD.SHL.U32 R104, R231, 0x8, RZ ;  /* 0x00000008e7687824 */ /* 0x000fe200078e00ff */
[----:B------:R-:W-:-:S02]  /*0df0*/  SHF.R.S32.HI R3, RZ, 0x1f, R5 ;  /* 0x0000001fff037819 */ /* 0x000fc40000011405 */
[----:B------:R-:W-:Y:S01]  /*0e00*/  SHF.R.S32.HI R4, RZ, 0x1f, R22 ;  /* 0x0000001fff047819 */ /* 0x000fe20000011416 */
[----:B------:R-:W-:Y:S01]  /*0e10*/  IMAD.SHL.U32 R148, R2, 0x200, RZ ;  /* 0x0000020002947824 */ /* 0x000fe200078e00ff */
[----:B------:R-:W-:Y:S02]  /*0e20*/  LEA.HI R3, R3, R2, RZ, 0x3 ;  /* 0x0000000203037211 */ /* 0x000fe400078f18ff */
[----:B------:R-:W-:Y:S02]  /*0e30*/  LEA.HI R0, R12, R187, RZ, 0x6 ;  /* 0x000000bb0c007211 */ /* 0x000fe400078f30ff */
[----:B------:R-:W-:Y:S02]  /*0e40*/  IADD3 R111, R108, 0x20, RZ ;  /* 0x000000206c6f7810 */ /* 0x000fe40007ffe0ff */
[----:B------:R-:W-:Y:S01]  /*0e50*/  LOP3.LUT R3, R3, 0xffffff8, RZ, 0xc0, !PT ;  /* 0x0ffffff803037812 */ /* 0x000fe200078ec0ff */
[----:B------:R-:W-:Y:S01]  /*0e60*/  IMAD.SHL.U32 R7, R0, 0x8, RZ ;  /* 0x0000000800077824 */ /* 0x000fe200078e00ff */
[----:B------:R-:W-:Y:S01]  /*0e70*/  LEA.HI R12, R4, R22, RZ, 0x2 ;  /* 0x00000016040c7211 */ /* 0x000fe200078f10ff */
[----:B------:R-:W-:Y:S01]  /*0e80*/  IMAD.IADD R0, R108, 0x1, R111 ;  /* 0x000000016c007824 */ /* 0x000fe200078e026f */
[----:B------:R-:W-:Y:S01]  /*0e90*/  SHF.R.S32.HI R6, RZ, 0x1f, R6 ;  /* 0x0000001fff067819 */ /* 0x000fe20000011406 */
[C---:B------:R-:W-:Y:S01]  /*0ea0*/  IMAD.IADD R5, R2.reuse, 0x1, -R3 ;  /* 0x0000000102057824 */ /* 0x040fe200078e0a03 */
[----:B------:R-:W-:Y:S01]  /*0eb0*/  SHF.R.S32.HI R4, RZ, 0x2, R12 ;  /* 0x00000002ff047819 */ /* 0x000fe2000001140c */
[----:B------:R-:W-:Y:S01]  /*0ec0*/  IMAD.SHL.U32 R2, R2, 0x400, RZ ;  /* 0x0000040002027824 */ /* 0x000fe200078e00ff */
[----:B------:R-:W-:-:S02]  /*0ed0*/  SHF.R.S32.HI R3, RZ, 0x1f, R0 ;  /* 0x0000001fff037819 */ /* 0x000fc40000011400 */
[----:B------:R-:W-:Y:S01]  /*0ee0*/  IADD3 R14, R206, 0x40, RZ ;  /* 0x00000040ce0e7810 */ /* 0x000fe20007ffe0ff */
[----:B------:R-:W-:Y:S01]  /*0ef0*/  IMAD R21, R5, 0x10, R4 ;  /* 0x0000001005157824 */ /* 0x000fe200078e0204 */
[----:B------:R-:W-:Y:S01]  /*0f00*/  LEA.HI R4, R6, R206, RZ, 0x3 ;  /* 0x000000ce06047211 */ /* 0x000fe200078f18ff */
[----:B------:R-:W-:Y:S01]  /*0f10*/  IMAD.SHL.U32 R6, R9, 0x40, RZ ;  /* 0x0000004009067824 */ /* 0x000fe200078e00ff */
[----:B------:R-:W-:Y:S01]  /*0f20*/  LOP3.LUT R107, R10, 0x7ffffe00, R7, 0xf8, !PT ;  /* 0x7ffffe000a6b7812 */ /* 0x000fe200078ef807 */
[----:B------:R-:W-:Y:S01]  /*0f30*/  IMAD.SHL.U32 R10, R8, 0x8, RZ ;  /* 0x00000008080a7824 */ /* 0x000fe200078e00ff */
[CC--:B------:R-:W-:Y:S01]  /*0f40*/  LEA.HI R210, R3.reuse, R0.reuse, RZ, 0x3 ;  /* 0x0000000003d27211 */ /* 0x0c0fe200078f18ff */
[----:B------:R-:W-:Y:S01]  /*0f50*/  STL [R1+0x48], R21 ;  /* 0x0000481501007387 */ /* 0x000fe20000100800 */
[----:B------:R-:W-:Y:S01]  /*0f60*/  LEA.HI R7, R3, R0, RZ, 0x6 ;  /* 0x0000000003077211 */ /* 0x000fe200078f30ff */
[----:B------:R-:W-:Y:S01]  /*0f70*/  IMAD.SHL.U32 R3, R14, 0x40, RZ ;  /* 0x000000400e037824 */ /* 0x000fe200078e00ff */
[----:B------:R-:W-:Y:S01]  /*0f80*/  LOP3.LUT R0, R4, 0xfffffff8, RZ, 0xc0, !PT ;  /* 0xfffffff804007812 */ /* 0x000fe200078ec0ff */
[----:B------:R-:W-:Y:S01]  /*0f90*/  IMAD.SHL.U32 R107, R107, 0x2, RZ ;  /* 0x000000026b6b7824 */ /* 0x000fe200078e00ff */
[----:B------:R-:W-:-:S02]  /*0fa0*/  SHF.R.S32.HI R4, RZ, 0x1f, R14 ;  /* 0x0000001fff047819 */ /* 0x000fc4000001140e */
[----:B------:R-:W-:Y:S01]  /*0fb0*/  IADD3 R110, R108, 0x40, RZ ;  /* 0x000000406c6e7810 */ /* 0x000fe20007ffe0ff */
[----:B------:R-:W-:Y:S01]  /*0fc0*/  IMAD.IADD R236, R206, 0x1, -R0 ;  /* 0x00000001ceec7824 */ /* 0x000fe200078e0a00 */
[----:B------:R-:W-:Y:S01]  /*0fd0*/  LEA.HI R4, R4, R14, RZ, 0x3 ;  /* 0x0000000e04047211 */ /* 0x000fe200078f18ff */
[----:B------:R-:W-:Y:S01]  /*0fe0*/  IMAD R0, R8, 0x200, R11 ;  /* 0x0000020008007824 */ /* 0x000fe200078e020b */
[----:B------:R-:W-:Y:S01]  /*0ff0*/  LOP3.LUT R23, R3, 0x1c0, RZ, 0xc0, !PT ;  /* 0x000001c003177812 */ /* 0x000fe200078ec0ff */
[----:B------:R-:W-:Y:S01]  /*1000*/  IMAD.SHL.U32 R5, R236, 0x40, RZ ;  /* 0x00000040ec057824 */ /* 0x000fe200078e00ff */
[----:B------:R-:W-:Y:S01]  /*1010*/  R2P PR, R9, 0x6 ;  /* 0x0000000609007804 */ /* 0x000fe20000000000 */
[----:B------:R-:W-:Y:S01]  /*1020*/  IMAD.SHL.U32 R4, R4, 0x40, RZ ;  /* 0x0000004004047824 */ /* 0x000fe200078e00ff */
[----:B------:R-:W-:Y:S01]  /*1030*/  SHF.R.U32.HI R20, RZ, 0x3, R23 ;  /* 0x00000003ff147819 */ /* 0x000fe20000011617 */
[----:B------:R-:W-:Y:S01]  /*1040*/  IMAD.IADD R3, R108, 0x1, R110 ;  /* 0x000000016c037824 */ /* 0x000fe200078e026e */
[----:B------:R-:W-:-:S02]  /*1050*/  LOP3.LUT R208, R5, 0x1c0, RZ, 0xc0, !PT ;  /* 0x000001c005d07812 */ /* 0x000fc400078ec0ff */
[----:B------:R-:W-:Y:S02]  /*1060*/  LOP3.LUT R19, R4, 0xfffffe00, RZ, 0xc0, !PT ;  /* 0xfffffe0004137812 */ /* 0x000fe400078ec0ff */
[----:B------:R-:W-:Y:S01]  /*1070*/  LOP3.LUT R4, R6, 0x1c0, RZ, 0xc0, !PT ;  /* 0x000001c006047812 */ /* 0x000fe200078ec0ff */
[----:B------:R-:W-:Y:S01]  /*1080*/  IMAD.SHL.U32 R6, R7, 0x80, RZ ;  /* 0x0000008007067824 */ /* 0x000fe200078e00ff */
[----:B------:R-:W-:Y:S01]  /*1090*/  SHF.R.S32.HI R5, RZ, 0x1f, R3 ;  /* 0x0000001fff057819 */ /* 0x000fe20000011403 */
[----:B------:R-:W-:Y:S01]  /*10a0*/  STL [R1], R19 ;  /* 0x0000001301007387 */ /* 0x000fe20000100800 */
[----:B------:R-:W-:Y:S02]  /*10b0*/  SHF.R.U32.HI R147, RZ, 0x3, R208 ;  /* 0x00000003ff937819 */ /* 0x000fe400000116d0 */
[--C-:B------:R-:W-:Y:S02]  /*10c0*/  LOP3.LUT R8, R208, 0x38, R210.reuse, 0xf8, !PT ;  /* 0x00000038d0087812 */ /* 0x100fe400078ef8d2 */
[----:B------:R-:W-:-:S02]  /*10d0*/  LOP3.LUT R7, R23, 0x38, R210, 0xf8, !PT ;  /* 0x0000003817077812 */ /* 0x000fc400078ef8d2 */
[CC--:B------:R-:W-:Y:S02]  /*10e0*/  LEA.HI R11, R5.reuse, R3.reuse, RZ, 0x3 ;  /* 0x00000003050b7211 */ /* 0x0c0fe400078f18ff */
[----:B------:R-:W-:Y:S02]  /*10f0*/  LOP3.LUT R10, R4, 0x8, R10, 0xf8, !PT ;  /* 0x00000008040a7812 */ /* 0x000fe400078ef80a */
[----:B------:R-:W-:Y:S02]  /*1100*/  SHF.R.U32.HI R9, RZ, 0x3, R4 ;  /* 0x00000003ff097819 */ /* 0x000fe40000011604 */
[----:B------:R-:W-:Y:S02]  /*1110*/  LOP3.LUT R4, R6, 0xffffe000, RZ, 0xc0, !PT ;  /* 0xffffe00006047812 */ /* 0x000fe400078ec0ff */
[----:B------:R-:W-:Y:S02]  /*1120*/  LEA.HI R3, R5, R3, RZ, 0x6 ;  /* 0x0000000305037211 */ /* 0x000fe400078f30ff */
[----:B------:R-:W-:-:S02]  /*1130*/  LOP3.LUT R8, R8, R147, RZ, 0x3c, !PT ;  /* 0x0000009308087212 */ /* 0x000fc400078e3cff */
[----:B------:R-:W-:Y:S01]  /*1140*/  LOP3.LUT R6, R7, R20, RZ, 0x3c, !PT ;  /* 0x0000001407067212 */ /* 0x000fe200078e3cff */
[----:B------:R-:W-:Y:S01]  /*1150*/  IMAD.SHL.U32 R3, R3, 0x80, RZ ;  /* 0x0000008003037824 */ /* 0x000fe200078e00ff */
[-C--:B------:R-:W-:Y:S01]  /*1160*/  IADD3 R17, R8, R4.reuse, R148 ;  /* 0x0000000408117210 */ /* 0x080fe20007ffe094 */
[----:B------:R-:W-:Y:S01]  /*1170*/  IMAD.SHL.U32 R8, R13, 0x40, RZ ;  /* 0x000000400d087824 */ /* 0x000fe200078e00ff */
[----:B------:R-:W-:Y:S02]  /*1180*/  IADD3 R16, R6, R4, R19 ;  /* 0x0000000406107210 */ /* 0x000fe40007ffe013 */
[--C-:B------:R-:W-:Y:S02]  /*1190*/  LOP3.LUT R4, R208, 0x38, R11.reuse, 0xf8, !PT ;  /* 0x00000038d0047812 */ /* 0x100fe400078ef80b */
[----:B------:R-:W-:Y:S02]  /*11a0*/  LOP3.LUT R6, R23, 0x38, R11, 0xf8, !PT ;  /* 0x0000003817067812 */ /* 0x000fe400078ef80b */
[----:B------:R-:W-:-:S02]  /*11b0*/  LOP3.LUT R3, R3, 0xffffe000, RZ, 0xc0, !PT ;  /* 0xffffe00003037812 */ /* 0x000fc400078ec0ff */
[----:B------:R-:W-:Y:S02]  /*11c0*/  LOP3.LUT R7, R4, R147, RZ, 0x3c, !PT ;  /* 0x0000009304077212 */ /* 0x000fe400078e3cff */
[----:B------:R-:W-:Y:S02]  /*11d0*/  LOP3.LUT R6, R6, R20, RZ, 0x3c, !PT ;  /* 0x0000001406067212 */ /* 0x000fe400078e3cff */
[----:B------:R-:W-:Y:S02]  /*11e0*/  LOP3.LUT R5, R10, R9, RZ, 0x3c, !PT ;  /* 0x000000090a057212 */ /* 0x000fe400078e3cff */
[----:B------:R-:W-:Y:S02]  /*11f0*/  LOP3.LUT R4, R8, 0xfffffe00, RZ, 0xc0, !PT ;  /* 0xfffffe0008047812 */ /* 0x000fe400078ec0ff */
[----:B------:R-:W-:Y:S02]  /*1200*/  IADD3 R146, R108, 0x10, RZ ;  /* 0x000000106c927810 */ /* 0x000fe40007ffe0ff */
[----:B------:R-:W-:-:S02]  /*1210*/  IADD3 R15, R7, R3, R148 ;  /* 0x00000003070f7210 */ /* 0x000fc40007ffe094 */
[----:B------:R-:W-:Y:S01]  /*1220*/  IADD3 R14, R6, R3, R19 ;  /* 0x00000003060e7210 */ /* 0x000fe20007ffe013 */
[----:B------:R-:W-:Y:S01]  /*1230*/  IMAD.SHL.U32 R24, R146, 0x2, RZ ;  /* 0x0000000292187824 */ /* 0x000fe200078e00ff */
[CC--:B------:R-:W-:Y:S02]  /*1240*/  IADD3 R2, R5.reuse, R4.reuse, R2 ;  /* 0x0000000405027210 */ /* 0x0c0fe40007ffe002 */
[----:B------:R-:W-:Y:S01]  /*1250*/  LOP3.LUT R3, R5, R4, RZ, 0xfc, !PT ;  /* 0x0000000405037212 */ /* 0x000fe200078efcff */
[----:B------:R-:W-:Y:S01]  /*1260*/  IMAD.MOV.U32 R4, RZ, RZ, 0x20 ;  /* 0x00000020ff047424 */ /* 0x000fe200078e00ff */
[----:B------:R-:W-:Y:S01]  /*1270*/  LEA.HI R5, R231, R231, RZ, 0x1 ;  /* 0x000000e7e7057211 */ /* 0x000fe200078f08ff */
[----:B------:R1:W-:Y:S01]  /*1280*/  STL [R1+0x30], R24 ;  /* 0x0000301801007387 */ /* 0x0003e20000100800 */
[----:B------:R-:W-:Y:S02]  /*1290*/  LOP3.LUT R10, R12, 0x7ffffffc, RZ, 0xc0, !PT ;  /* 0x7ffffffc0c0a7812 */ /* 0x000fe400078ec0ff */
[----:B------:R-:W-:-:S02]  /*12a0*/  IADD3 R145, R108, 0x30, RZ ;  /* 0x000000306c917810 */ /* 0x000fc40007ffe0ff */
[----:B------:R-:W-:Y:S01]  /*12b0*/  LOP3.LUT R12, R23, 0x38, R104, 0xf8, !PT ;  /* 0x00000038170c7812 */ /* 0x000fe200078ef868 */
[----:B------:R-:W-:Y:S01]  /*12c0*/  IMAD.SHL.U32 R23, R111, 0x2, RZ ;  /* 0x000000026f177824 */ /* 0x000fe200078e00ff */
[----:B------:R-:W-:Y:S01]  /*12d0*/  LOP3.LUT R5, R5, 0x1ffffffe, RZ, 0xc0, !PT ;  /* 0x1ffffffe05057812 */ /* 0x000fe200078ec0ff */
[----:B------:R-:W-:Y:S01]  /*12e0*/  IMAD.SHL.U32 R25, R145, 0x2, RZ ;  /* 0x0000000291197824 */ /* 0x000fe200078e00ff */
[----:B------:R-:W-:Y:S01]  /*12f0*/  IADD3 R144, R108, 0x50, RZ ;  /* 0x000000506c907810 */ /* 0x000fe20007ffe0ff */
[----:B------:R-:W-:Y:S01]  /*1300*/  IMAD.IADD R10, R22, 0x1, -R10 ;  /* 0x00000001160a7824 */ /* 0x000fe200078e0a0a */
[----:B------:R-:W-:Y:S01]  /*1310*/  SHF.R.S32.HI R9, RZ, 0x1f, R146 ;  /* 0x0000001fff097819 */ /* 0x000fe20000011492 */
[----:B------:R2:W-:Y:S01]  /*1320*/  STL [R1+0x34], R23 ;  /* 0x0000341701007387 */ /* 0x0005e20000100800 */
[----:B------:R-:W-:Y:S01]  /*1330*/  SHF.R.S32.HI R8, RZ, 0x1f, R111 ;  /* 0x0000001fff087819 */ /* 0x000fe2000001146f */
[----:B------:R-:W-:Y:S01]  /*1340*/  IMAD.IADD R13, R231, 0x1, -R5 ;  /* 0x00000001e70d7824 */ /* 0x000fe200078e0a05 */
[----:B------:R-:W-:Y:S01]  /*1350*/  SHF.R.S32.HI R7, RZ, 0x1f, R145 ;  /* 0x0000001fff077819 */ /* 0x000fe20000011491 */
[----:B------:R-:W-:Y:S01]  /*1360*/  STL [R1+0x38], R25 ;  /* 0x0000381901007387 */ /* 0x000fe20000100800 */
[----:B------:R-:W-:Y:S01]  /*1370*/  SHF.R.S32.HI R6, RZ, 0x1f, R110 ;  /* 0x0000001fff067819 */ /* 0x000fe2000001146e */
[----:B------:R-:W-:Y:S01]  /*1380*/  IMAD.SHL.U32 R246, R10, 0x2, RZ ;  /* 0x000000020af67824 */ /* 0x000fe200078e00ff */
[----:B------:R-:W-:-:S02]  /*1390*/  SHF.R.S32.HI R5, RZ, 0x1f, R144 ;  /* 0x0000001fff057819 */ /* 0x000fc40000011490 */
[----:B------:R-:W-:Y:S02]  /*13a0*/  SHF.L.U64.HI R9, R146, 0x1, R9 ;  /* 0x0000000192097819 */ /* 0x000fe40000010209 */
[----:B------:R-:W-:Y:S01]  /*13b0*/  SHF.L.U64.HI R8, R111, 0x1, R8 ;  /* 0x000000016f087819 */ /* 0x000fe20000010208 */
[C---:B-1----:R-:W-:Y:S01]  /*13c0*/  IMAD.SHL.U32 R24, R110.reuse, 0x2, RZ ;  /* 0x000000026e187824 */ /* 0x042fe200078e00ff */
[----:B------:R-:W-:Y:S02]  /*13d0*/  SHF.L.U64.HI R7, R145, 0x1, R7 ;  /* 0x0000000191077819 */ /* 0x000fe40000010207 */
[----:B------:R-:W-:Y:S02]  /*13e0*/  SHF.L.U64.HI R6, R110, 0x1, R6 ;  /* 0x000000016e067819 */ /* 0x000fe40000010206 */
[----:B------:R1:W-:Y:S01]  /*13f0*/  STL [R1+0x3c], R24 ;  /* 0x00003c1801007387 */ /* 0x0003e20000100800 */
[----:B------:R-:W-:Y:S02]  /*1400*/  SHF.L.U64.HI R5, R144, 0x1, R5 ;  /* 0x0000000190057819 */ /* 0x000fe40000010205 */
[----:B------:R-:W-:-:S02]  /*1410*/  IADD3 R29, R246, 0x8, RZ ;  /* 0x00000008f61d7810 */ /* 0x000fc40007ffe0ff */
[----:B------:R-:W-:Y:S01]  /*1420*/  IADD3 R27, R246, 0x18, RZ ;  /* 0x00000018f61b7810 */ /* 0x000fe20007ffe0ff */
[----:B--2---:R-:W-:Y:S01]  /*1430*/  IMAD.SHL.U32 R23, R144, 0x2, RZ ;  /* 0x0000000290177824 */ /* 0x004fe200078e00ff */
[----:B------:R-:W-:Y:S02]  /*1440*/  IADD3 R26, R246, 0x20, RZ ;  /* 0x00000020f61a7810 */ /* 0x000fe40007ffe0ff */
[----:B------:R-:W-:Y:S02]  /*1450*/  SEL R183, R4, 0xffffffe0, !P1 ;  /* 0xffffffe004b77807 */ /* 0x000fe40004800000 */
[----:B------:R2:W-:Y:S01]  /*1460*/  STL [R1+0x40], R23 ;  /* 0x0000401701007387 */ /* 0x0005e20000100800 */
[----:B------:R-:W-:Y:S02]  /*1470*/  SHF.R.S32.HI R4, RZ, 0x1f, R29 ;  /* 0x0000001fff047819 */ /* 0x000fe4000001141d */
[----:B------:R-:W-:Y:S01]  /*1480*/  IADD3 R252, R246, 0x90, RZ ;  /* 0x00000090f6fc7810 */ /* 0x000fe20007ffe0ff */
[----:B------:R-:W-:Y:S01]  /*1490*/  STL [R1+0x2c], R9 ;  /* 0x00002c0901007387 */ /* 0x000fe20000100800 */
[----:B------:R-:W-:-:S02]  /*14a0*/  SHF.R.S32.HI R4, RZ, 0x1f, R26 ;  /* 0x0000001fff047819 */ /* 0x000fc4000001141a */
[----:B------:R-:W-:Y:S01]  /*14b0*/  LEA R178, R2, 0x18100, 0x1 ;  /* 0x0001810002b27811 */ /* 0x000fe200078e08ff */
[----:B------:R3:W-:Y:S01]  /*14c0*/  STL [R1+0x28], R8 ;  /* 0x0000280801007387 */ /* 0x0007e20000100800 */
[C---:B------:R-:W-:Y:S02]  /*14d0*/  IADD3 R251, R246.reuse, 0x98, RZ ;  /* 0x00000098f6fb7810 */ /* 0x040fe40007ffe0ff */
[C---:B------:R-:W-:Y:S01]  /*14e0*/  IADD3 R249, R246.reuse, 0xa8, RZ ;  /* 0x000000a8f6f97810 */ /* 0x040fe20007ffe0ff */
[----:B------:R4:W-:Y:S01]  /*14f0*/  STL [R1+0x24], R7 ;  /* 0x0000240701007387 */ /* 0x0009e20000100800 */
[----:B-1----:R-:W-:Y:S01]  /*1500*/  IADD3 R24, R246, 0x30, RZ ;  /* 0x00000030f6187810 */ /* 0x002fe20007ffe0ff */
[----:B------:R-:W-:Y:S01]  /*1510*/  IMAD.IADD R179, R178, 0x1, R183 ;  /* 0x00000001b2b37824 */ /* 0x000fe200078e02b7 */
[----:B------:R-:W-:Y:S01]  /*1520*/  LEA R185, R3, 0x100, 0x1 ;  /* 0x0000010003b97811 */ /* 0x000fe200078e08ff */
[----:B------:R1:W-:Y:S01]  /*1530*/  STL [R1+0x20], R6 ;  /* 0x0000200601007387 */ /* 0x0003e20000100800 */
[----:B------:R-:W-:-:S02]  /*1540*/  IADD3 R248, R246, 0xb0, RZ ;  /* 0x000000b0f6f87810 */ /* 0x000fc40007ffe0ff */
[----:B------:R-:W-:Y:S01]  /*1550*/  LEA R184, R0, 0xc100, 0x1 ;  /* 0x0000c10000b87811 */ /* 0x000fe200078e08ff */
[----:B------:R5:W-:Y:S01]  /*1560*/  STL [R1+0x1c], R5 ;  /* 0x00001c0501007387 */ /* 0x000be20000100800 */
[----:B------:R-:W-:Y:S01]  /*1570*/  SEL R0, R18, 0xffffffc0, !P2 ;  /* 0xffffffc012007807 */ /* 0x000fe20005000000 */
[--C-:B------:R-:W-:Y:S01]  /*1580*/  IMAD.IADD R241, R183, 0x1, R185.reuse ;  /* 0x00000001b7f17824 */ /* 0x100fe200078e02b9 */
[----:B------:R-:W-:Y:S02]  /*1590*/  LEA R3, R15, 0x18100, 0x1 ;  /* 0x000181000f037811 */ /* 0x000fe400078e08ff */
[----:B--2---:R-:W-:Y:S01]  /*15a0*/  IADD3 R23, R246, 0x38, RZ ;  /* 0x00000038f6177810 */ /* 0x004fe20007ffe0ff */
[----:B------:R-:W-:Y:S01]  /*15b0*/  IMAD.IADD R186, R0, 0x1, R185 ;  /* 0x0000000100ba7824 */ /* 0x000fe200078e02b9 */
[----:B------:R-:W-:Y:S01]  /*15c0*/  LEA R2, R14, 0x18100, 0x1 ;  /* 0x000181000e027811 */ /* 0x000fe200078e08ff */
[--C-:B------:R-:W-:Y:S01]  /*15d0*/  IMAD.IADD R181, R178, 0x1, R0.reuse ;  /* 0x00000001b2b57824 */ /* 0x100fe200078e0200 */
[----:B------:R-:W-:Y:S01]  /*15e0*/  SHF.R.S32.HI R4, RZ, 0x1f, R23 ;  /* 0x0000001fff047819 */ /* 0x000fe20000011417 */
[----:B------:R-:W-:Y:S01]  /*15f0*/  IMAD.IADD R180, R179, 0x1, R0 ;  /* 0x00000001b3b47824 */ /* 0x000fe200078e0200 */
[----:B------:R-:W-:Y:S01]  /*1600*/  IADD3 R28, R246, 0x10, RZ ;  /* 0x00000010f61c7810 */ /* 0x000fe20007ffe0ff */
[----:B------:R-:W-:Y:S01]  /*1610*/  IMAD.IADD R0, R0, 0x1, R241 ;  /* 0x0000000100007824 */ /* 0x000fe200078e02f1 */
[C---:B---3--:R-:W-:Y:S01]  /*1620*/  IADD3 R8, R246.reuse, 0x78, RZ ;  /* 0x00000078f6087810 */ /* 0x048fe20007ffe0ff */
[----:B------:R-:W-:Y:S01]  /*1630*/  IMAD.IADD R242, R183, 0x1, R186 ;  /* 0x00000001b7f27824 */ /* 0x000fe200078e02ba */
[----:B------:R-:W-:-:S02]  /*1640*/  IADD3 R25, R246, 0x28, RZ ;  /* 0x00000028f6197810 */ /* 0x000fc40007ffe0ff */
[C---:B----4-:R-:W-:Y:S02]  /*1650*/  IADD3 R7, R246.reuse, 0x80, RZ ;  /* 0x00000080f6077810 */ /* 0x050fe40007ffe0ff */
[C---:B------:R-:W-:Y:S01]  /*1660*/  IADD3 R22, R246.reuse, 0x40, RZ ;  /* 0x00000040f6167810 */ /* 0x040fe20007ffe0ff */
[----:B-1----:R-:W-:Y:S01]  /*1670*/  IMAD R6, R13, 0x8, R21 ;  /* 0x000000080d067824 */ /* 0x002fe200078e0215 */
[C---:B------:R-:W-:Y:S02]  /*1680*/  IADD3 R21, R246.reuse, 0x48, RZ ;  /* 0x00000048f6157810 */ /* 0x040fe40007ffe0ff */
[C---:B------:R-:W-:Y:S02]  /*1690*/  IADD3 R13, R246.reuse, 0x60, RZ ;  /* 0x00000060f60d7810 */ /* 0x040fe40007ffe0ff */
[----:B-----5:R-:W-:Y:S01]  /*16a0*/  LOP3.LUT R5, R19, R12, R20, 0xf6, !PT ;  /* 0x0000000c13057212 */ /* 0x020fe200078ef614 */
[----:B------:R1:W-:Y:S01]  /*16b0*/  STL [R1+0x4c], R6 ;  /* 0x00004c0601007387 */ /* 0x0003e20000100800 */
[----:B------:R-:W-:-:S02]  /*16c0*/  IADD3 R20, R246, 0x50, RZ ;  /* 0x00000050f6147810 */ /* 0x000fc40007ffe0ff */
[----:B------:R-:W-:Y:S02]  /*16d0*/  LEA R5, R5, 0x18100, 0x1 ;  /* 0x0001810005057811 */ /* 0x000fe400078e08ff */
[----:B------:R-:W-:Y:S02]  /*16e0*/  IADD3 R12, R246, 0x68, RZ ;  /* 0x00000068f60c7810 */ /* 0x000fe40007ffe0ff */
[----:B------:R-:W-:Y:S01]  /*16f0*/  SHF.R.S32.HI R4, RZ, 0x1f, R20 ;  /* 0x0000001fff047819 */ /* 0x000fe20000011414 */
[----:B------:R2:W-:Y:S01]  /*1700*/  STL [R1+0x18], R5 ;  /* 0x0000180501007387 */ /* 0x0005e20000100800 */
[----:B------:R-:W-:Y:S02]  /*1710*/  SHF.R.S32.HI R4, RZ, 0x1f, R12 ;  /* 0x0000001fff047819 */ /* 0x000fe4000001140c */
[----:B------:R-:W-:Y:S02]  /*1720*/  SHF.R.S32.HI R4, RZ, 0x1f, R7 ;  /* 0x0000001fff047819 */ /* 0x000fe40000011407 */
[----:B------:R-:W-:-:S02]  /*1730*/  SHF.R.S32.HI R4, RZ, 0x1f, R251 ;  /* 0x0000001fff047819 */ /* 0x000fc400000114fb */
[----:B------:R-:W-:Y:S02]  /*1740*/  SHF.R.S32.HI R4, RZ, 0x1f, R248 ;  /* 0x0000001fff047819 */ /* 0x000fe400000114f8 */
[----:B------:R-:W-:Y:S02]  /*1750*/  LEA R4, R16, 0x18100, 0x1 ;  /* 0x0001810010047811 */ /* 0x000fe400078e08ff */
[----:B------:R-:W-:Y:S02]  /*1760*/  IADD3 R250, R246, 0xa0, RZ ;  /* 0x000000a0f6fa7810 */ /* 0x000fe40007ffe0ff */
[C---:B------:R-:W-:Y:S02]  /*1770*/  IADD3 R204, R202.reuse, 0x40, RZ ;  /* 0x00000040cacc7810 */ /* 0x040fe40007ffe0ff */
[----:B------:R-:W-:Y:S02]  /*1780*/  IADD3 R205, R202, 0x80, RZ ;  /* 0x00000080cacd7810 */ /* 0x000fe40007ffe0ff */
[----:B-1----:R-:W-:-:S02]  /*1790*/  IADD3 R6, R246, 0x88, RZ ;  /* 0x00000088f6067810 */ /* 0x002fc40007ffe0ff */
[C---:B------:R-:W-:Y:S02]  /*17a0*/  IADD3 R200, R104.reuse, 0x60, RZ ;  /* 0x0000006068c87810 */ /* 0x040fe40007ffe0ff */
[C---:B------:R-:W-:Y:S02]  /*17b0*/  IADD3 R199, R104.reuse, 0x80, RZ ;  /* 0x0000008068c77810 */ /* 0x040fe40007ffe0ff */
[----:B------:R-:W-:Y:S02]  /*17c0*/  IADD3 R198, R104, 0xa0, RZ ;  /* 0x000000a068c67810 */ /* 0x000fe40007ffe0ff */
[----:B--2---:R-:W-:Y:S02]  /*17d0*/  SHF.R.S32.HI R5, RZ, 0x1f, R27 ;  /* 0x0000001fff057819 */ /* 0x004fe4000001141b */
[----:B------:R-:W-:Y:S02]  /*17e0*/  SHF.R.S32.HI R5, RZ, 0x1f, R24 ;  /* 0x0000001fff057819 */ /* 0x000fe40000011418 */
[----:B------:R-:W-:-:S02]  /*17f0*/  SHF.R.S32.HI R5, RZ, 0x1f, R21 ;  /* 0x0000001fff057819 */ /* 0x000fc40000011415 */
[----:B------:R-:W-:Y:S02]  /*1800*/  SHF.R.S32.HI R5, RZ, 0x1f, R13 ;  /* 0x0000001fff057819 */ /* 0x000fe4000001140d */
[----:B------:R-:W-:Y:S02]  /*1810*/  SHF.R.S32.HI R5, RZ, 0x1f, R8 ;  /* 0x0000001fff057819 */ /* 0x000fe40000011408 */
[----:B------:R-:W-:Y:S02]  /*1820*/  SHF.R.S32.HI R5, RZ, 0x1f, R252 ;  /* 0x0000001fff057819 */ /* 0x000fe400000114fc */
[----:B------:R-:W-:Y:S02]  /*1830*/  SHF.R.S32.HI R5, RZ, 0x1f, R249 ;  /* 0x0000001fff057819 */ /* 0x000fe400000114f9 */
[----:B------:R-:W-:Y:S02]  /*1840*/  LEA R5, R17, 0x18100, 0x1 ;  /* 0x0001810011057811 */ /* 0x000fe400078e08ff */
[----:B------:R-:W-:-:S02]  /*1850*/  IADD3 R19, R246, 0x58, RZ ;  /* 0x00000058f6137810 */ /* 0x000fc40007ffe0ff */
[C---:B------:R-:W-:Y:S01]  /*1860*/  IADD3 R9, R246.reuse, 0x70, RZ ;  /* 0x00000070f6097810 */ /* 0x040fe20007ffe0ff */
[----:B------:R1:W-:Y:S01]  /*1870*/  STL [R1+0x14], R5 ;  /* 0x0000140501007387 */ /* 0x0003e20000100800 */
[----:B------:R-:W-:Y:S02]  /*1880*/  IADD3 R247, R246, 0xb8, RZ ;  /* 0x000000b8f6f77810 */ /* 0x000fe40007ffe0ff */
        /* <DEDUP_REMOVED lines=9> */
[----:B------:R-:W-:Y:S01]  /*1920*/  SHF.R.S32.HI R203, RZ, 0x1f, R202 ;  /* 0x0000001fffcb7819 */ /* 0x000fe200000114ca */
[----:B------:R1:W-:Y:S01]  /*1930*/  STL [R1+0x4], R0 ;  /* 0x0000040001007387 */ /* 0x0003e20000100800 */
[----:B------:R-:W-:Y:S02]  /*1940*/  SHF.R.S32.HI R105, RZ, 0x1f, R104 ;  /* 0x0000001fff697819 */ /* 0x000fe40000011468 */
[----:B------:R-:W-:Y:S02]  /*1950*/  SHF.R.S32.HI R212, RZ, 0x1f, R204 ;  /* 0x0000001fffd47819 */ /* 0x000fe400000114cc */
[----:B------:R-:W-:-:S02]  /*1960*/  SHF.R.S32.HI R211, RZ, 0x1f, R205 ;  /* 0x0000001fffd37819 */ /* 0x000fc400000114cd */
[----:B------:R-:W-:Y:S02]  /*1970*/  SHF.R.S32.HI R215, RZ, 0x1f, R200 ;  /* 0x0000001fffd77819 */ /* 0x000fe400000114c8 */
[----:B------:R-:W-:Y:S02]  /*1980*/  SHF.R.S32.HI R214, RZ, 0x1f, R199 ;  /* 0x0000001fffd67819 */ /* 0x000fe400000114c7 */
[----:B------:R-:W-:Y:S02]  /*1990*/  SHF.R.S32.HI R213, RZ, 0x1f, R198 ;  /* 0x0000001fffd57819 */ /* 0x000fe400000114c6 */
[----:B------:R-:W-:Y:S02]  /*19a0*/  SHF.R.S32.HI R210, RZ, 0x3, R210 ;  /* 0x00000003ffd27819 */ /* 0x000fe400000114d2 */
[C---:B------:R-:W-:Y:S02]  /*19b0*/  IADD3 R11, R107.reuse, 0xc100, RZ ;  /* 0x0000c1006b0b7810 */ /* 0x040fe40007ffe0ff */
[----:B------:R-:W-:-:S02]  /*19c0*/  IADD3 R10, R107, 0x100, RZ ;  /* 0x000001006b0a7810 */ /* 0x000fc40007ffe0ff */
[----:B------:R-:W-:Y:S02]  /*19d0*/  SHF.R.S32.HI R18, RZ, 0x1f, R19 ;  /* 0x0000001fff127819 */ /* 0x000fe40000011413 */
[----:B------:R-:W-:Y:S02]  /*19e0*/  SHF.R.S32.HI R9, RZ, 0x1f, R9 ;  /* 0x0000001fff097819 */ /* 0x000fe40000011409 */
[----:B------:R-:W-:Y:S02]  /*19f0*/  SHF.R.S32.HI R6, RZ, 0x1f, R247 ;  /* 0x0000001fff067819 */ /* 0x000fe400000114f7 */
.L_x_1874:
        /* <DEDUP_REMOVED lines=42> */
.L_x_1702:
[----:B------:R-:W-:-:S04]  /*1ca0*/  ISETP.NE.U32.AND P0, PT, RZ, c[0x0][0x368], PT ;  /* 0x0000da00ff007a0c */ /* 0x000fc80003f05070 */
[----:B------:R-:W-:-:S13]  /*1cb0*/  ISETP.NE.AND.EX P0, PT, RZ, c[0x0][0x36c], PT, P0 ;  /* 0x0000db00ff007a0c */ /* 0x000fda0003f05300 */
[----:B------:R-:W-:Y:S05]  /*1cc0*/  @!P0 BRA `(.L_x_1703) ;  /* 0x0000004000008947 */ /* 0x000fea0003800000 */
[----:B---3--:R-:W-:-:S04]  /*1cd0*/  IADD3 R4, P0, R238, c[0x0][0x368], RZ ;  /* 0x0000da00ee047a10 */ /* 0x008fc80007f1e0ff */
[----:B------:R-:W-:-:S05]  /*1ce0*/  IADD3.X R5, R239, c[0x0][0x36c], RZ, P0, !PT ;  /* 0x0000db00ef057a10 */ /* 0x000fca00007fe4ff */
[----:B------:R1:W5:Y:S01]  /*1cf0*/  LDG.E R17, [R4.64] ;  /* 0x0000000804117981 */ /* 0x000362000c1e1900 */
[----:B------:R-:W-:Y:S05]  /*1d00*/  BRA `(.L_x_1704) ;  /* 0x0000005000007947 */ /* 0x000fea0003800000 */
.L_x_1703:
[----:B------:R-:W-:Y:S01]  /*1d10*/  MOV R17, UR6 ;  /* 0x0000000600117c02 */ /* 0x000fe20008000f00 */
[----:B------:R-:W-:Y:S05]  /*1d20*/  @!P5 BRA `(.L_x_1704) ;  /* 0x000000300000d947 */ /* 0x000fea0003800000 */
[----:B---3--:R-:W2:Y:S04]  /*1d30*/  LDG.E R6, [R4.64] ;  /* 0x0000000804067981 */ /* 0x008ea8000c1e1900 */
[----:B------:R-:W2:Y:S02]  /*1d40*/  LDG.E R0, [R4.64+0x4] ;  /* 0x0000040804007981 */ /* 0x000ea4000c1e1900 */
[----:B--2---:R-:W-:Y:S02]  /*1d50*/  IADD3 R17, -R6, R0, RZ ;  /* 0x0000000006117210 */ /* 0x004fe40007ffe1ff */
.L_x_1704:
        /* <DEDUP_REMOVED lines=56> */
.L_x_1706:
[----:B------:R-:W-:Y:S05]  /*20e0*/  BSYNC B0 ;  /* 0x0000000000007941 */ /* 0x000fea0003800000 */
.L_x_1705:
[----:B------:R-:W-:-:S04]  /*20f0*/  IMAD R2, R245, R0, RZ ;  /* 0x00000000f5027224 */ /* 0x000fc800078e02ff */
[----:B------:R-:W-:-:S05]  /*2100*/  IMAD.IADD R0, R2, 0x1, R0 ;  /* 0x0000000102007824 */ /* 0x000fca00078e0200 */
[----:B------:R-:W-:Y:S01]  /*2110*/  IMNMX R3, R129, R0, PT ;  /* 0x0000000081037217 */ /* 0x000fe20003800200 */
[----:B------:R-:W-:-:S04]  /*2120*/  IMAD R0, R2, 0x40, -R6 ;  /* 0x0000004002007824 */ /* 0x000fc800078e0a06 */
[----:B------:R-:W-:Y:S01]  /*2130*/  IMAD R2, R3, 0x40, -R6 ;  /* 0x0000004003027824 */ /* 0x000fe200078e0a06 */
[----:B------:R-:W-:-:S04]  /*2140*/  IMNMX R0, RZ, R0, !PT ;  /* 0x00000000ff007217 */ /* 0x000fc80007800200 */
[----:B------:R-:W-:Y:S02]  /*2150*/  IMNMX R2, R2, R78, PT ;  /* 0x0000004e02027217 */ /* 0x000fe40003800200 */
[----:B------:R-:W-:Y:S02]  /*2160*/  SHF.R.U32.HI R35, RZ, 0x6, R0 ;  /* 0x00000006ff237819 */ /* 0x000fe40000011600 */
[----:B------:R-:W-:-:S03]  /*2170*/  ISETP.GT.AND P0, PT, R2, R0, PT ;  /* 0x000000000200720c */ /* 0x000fc60003f04270 */
[----:B------:R-:W-:-:S10]  /*2180*/  IMAD.MOV.U32 R8, RZ, RZ, R35 ;  /* 0x000000ffff087224 */ /* 0x000fd400078e0023 */
[----:B------:R-:W-:-:S04]  /*2190*/  @P0 IADD3 R2, R2, 0x3f, RZ ;  /* 0x0000003f02020810 */ /* 0x000fc80007ffe0ff */
[----:B------:R-:W-:-:S04]  /*21a0*/  @P0 SHF.R.S32.HI R0, RZ, 0x1f, R2 ;  /* 0x0000001fff000819 */ /* 0x000fc80000011402 */
[----:B------:R-:W-:-:S04]  /*21b0*/  @P0 LEA.HI R2, R0, R2, RZ, 0x6 ;  /* 0x0000000200020211 */ /* 0x000fc800078f30ff */
[----:B------:R-:W-:-:S04]  /*21c0*/  @P0 SHF.R.S32.HI R8, RZ, 0x6, R2 ;  /* 0x00000006ff080819 */ /* 0x000fc80000011402 */
[----:B------:R-:W-:-:S13]  /*21d0*/  ISETP.GT.AND P0, PT, R8, R35, PT ;  /* 0x000000230800720c */ /* 0x000fda0003f04270 */
[----:B------:R-:W-:Y:S05]  /*21e0*/  @!P0 BRA `(.L_x_1707) ;  /* 0x0000560000008947 */ /* 0x000fea0003800000 */
[----:B------:R-:W-:Y:S01]  /*21f0*/  SHF.R.S32.HI R2, RZ, 0x1f, R12 ;  /* 0x0000001fff027819 */ /* 0x000fe2000001140c */
[----:B------:R-:W-:Y:S01]  /*2200*/  IMAD.MOV.U32 R9, RZ, RZ, c[0x0][0x238] ;  /* 0x00008e00ff097624 */ /* 0x000fe200078e00ff */
[----:B------:R-:W-:Y:S02]  /*2210*/  IADD3 R0, P0, R237, R12, RZ ;  /* 0x0000000ced007210 */ /* 0x000fe40007f1e0ff */
[----:B------:R-:W-:Y:S01]  /*2220*/  LOP3.LUT R31, R234, 0xffff, RZ, 0xc0, !PT ;  /* 0x0000ffffea1f7812 */ /* 0x000fe200078ec0ff */
[----:B------:R-:W-:Y:S01]  /*2230*/  IMAD.SHL.U32 R137, R9, 0x40, RZ ;  /* 0x0000004009897824 */ /* 0x000fe200078e00ff */
[----:B------:R-:W-:Y:S01]  /*2240*/  LEA.HI.X.SX32 R15, R237, R2, 0x1, P0 ;  /* 0x00000002ed0f7211 */ /* 0x000fe200000f0eff */
[----:B------:R-:W-:Y:S01]  /*2250*/  IMAD.WIDE.U32 R2, R0, c[0x0][0x238], R202 ;  /* 0x00008e0000027a25 */ /* 0x000fe200078e00ca */
[----:B------:R-:W-:Y:S02]  /*2260*/  IADD3 R16, R8, -0x1, RZ ;  /* 0xffffffff08107810 */ /* 0x000fe40007ffe0ff */
[----:B------:R-:W-:Y:S01]  /*2270*/  SEL R14, R243, RZ, !P6 ;  /* 0x000000fff30e7207 */ /* 0x000fe20007000000 */
[----:B------:R-:W-:Y:S01]  /*2280*/  IMAD R4, R15, c[0x0][0x238], RZ ;  /* 0x00008e000f047a24 */ /* 0x000fe200078e02ff */
[----:B------:R-:W-:Y:S01]  /*2290*/  SEL R13, R240, RZ, !P6 ;  /* 0x000000fff00d7207 */ /* 0x000fe20007000000 */
[C---:B------:R-:W-:Y:S01]  /*22a0*/  IMAD.SHL.U32 R138, R9.reuse, 0x20, RZ ;  /* 0x00000020098a7824 */ /* 0x040fe200078e00ff */
[----:B------:R-:W-:Y:S01]  /*22b0*/  MOV R132, 0x6 ;  /* 0x0000000600847802 */ /* 0x000fe20000000f00 */
[----:B------:R-:W-:Y:S01]  /*22c0*/  IMAD R4, R0, c[0x0][0x23c], R4 ;  /* 0x00008f0000047a24 */ /* 0x000fe200078e0204 */
[----:B------:R-:W-:Y:S01]  /*22d0*/  SHF.R.S32.HI R20, RZ, 0x1f, R16 ;  /* 0x0000001fff147819 */ /* 0x000fe20000011410 */
[----:B------:R-:W-:Y:S01]  /*22e0*/  IMAD R5, R14, c[0x0][0x248], RZ ;  /* 0x000092000e057a24 */ /* 0x000fe200078e02ff */
[----:B------:R-:W-:Y:S01]  /*22f0*/  SHF.L.U64.HI R136, R9, R132, c[0x0][0x23c] ;  /* 0x00008f0009887619 */ /* 0x000fe20000010284 */
[----:B------:R-:W-:Y:S01]  /*2300*/  IMAD.IADD R3, R3, 0x1, R4 ;  /* 0x0000000103037824 */ /* 0x000fe200078e0204 */
[----:B------:R-:W-:Y:S01]  /*2310*/  ISETP.NE.U32.AND P0, PT, RZ, c[0x0][0x340], PT ;  /* 0x0000d000ff007a0c */ /* 0x000fe20003f05070 */
[----:B------:R-:W-:Y:S01]  /*2320*/  IMAD.IADD R4, R78, 0x1, -R237 ;  /* 0x000000014e047824 */ /* 0x000fe200078e0aed */
[----:B------:R-:W-:Y:S01]  /*2330*/  MOV R134, 0x5 ;  /* 0x0000000500867802 */ /* 0x000fe20000000f00 */
[----:B------:R-:W-:Y:S01]  /*2340*/  IMAD.WIDE.U32 R2, R31, c[0x0][0x240], R2 ;  /* 0x000090001f027a25 */ /* 0x000fe200078e0002 */
[----:B------:R-:W-:-:S02]  /*2350*/  ISETP.NE.AND.EX P3, PT, RZ, c[0x0][0x344], PT, P0 ;  /* 0x0000d100ff007a0c */ /* 0x000fc40003f65300 */
[----:B------:R-:W-:Y:S01]  /*2360*/  SHF.L.U64.HI R133, R9, R134, c[0x0][0x23c] ;  /* 0x00008f0009857619 */ /* 0x000fe20000010286 */
[----:B------:R-:W-:Y:S01]  /*2370*/  IMAD R4, R16, -0x40, R4 ;  /* 0xffffffc010047824 */ /* 0x000fe200078e0204 */
[----:B------:R-:W-:Y:S01]  /*2380*/  P2R R12, PR, RZ, 0x8 ;  /* 0x00000008ff0c7803 */ /* 0x000fe20000000000 */
[----:B------:R-:W-:Y:S01]  /*2390*/  IMAD R3, R31, c[0x0][0x244], R3 ;  /* 0x000091001f037a24 */ /* 0x000fe200078e0203 */
[----:B------:R-:W-:Y:S01]  /*23a0*/  ISETP.GE.AND P6, PT, R202, c[0x0][0x1d4], PT ;  /* 0x00007500ca007a0c */ /* 0x000fe20003fc6270 */
[C---:B------:R-:W-:Y:S01]  /*23b0*/  IMAD R5, R13.reuse, c[0x0][0x24c], R5 ;  /* 0x000093000d057a24 */ /* 0x040fe200078e0205 */
[C---:B------:R-:W-:Y:S01]  /*23c0*/  ISETP.GE.AND P2, PT, R4.reuse, 0x1, PT ;  /* 0x000000010400780c */ /* 0x040fe20003f46270 */
[----:B------:R-:W-:Y:S01]  /*23d0*/  IMAD.WIDE.U32 R90, R13, c[0x0][0x248], R2 ;  /* 0x000092000d5a7a25 */ /* 0x000fe200078e0002 */
[----:B------:R-:W-:Y:S02]  /*23e0*/  ISETP.GE.AND P1, PT, R4, 0x21, PT ;  /* 0x000000210400780c */ /* 0x000fe40003f26270 */
[----:B------:R-:W-:Y:S01]  /*23f0*/  ISETP.GE.AND P5, PT, R204, c[0x0][0x1d4], PT ;  /* 0x00007500cc007a0c */ /* 0x000fe20003fa6270 */
[----:B------:R-:W-:Y:S01]  /*2400*/  IMAD R3, R136, R16, RZ ;  /* 0x0000001088037224 */ /* 0x000fe200078e02ff */
[----:B------:R-:W-:Y:S01]  /*2410*/  ISETP.GE.AND P4, PT, R205, c[0x0][0x1d4], PT ;  /* 0x00007500cd007a0c */ /* 0x000fe20003f86270 */
[----:B------:R-:W-:-:S02]  /*2420*/  IMAD.IADD R87, R91, 0x1, R5 ;  /* 0x000000015b577824 */ /* 0x000fc400078e0205 */
[----:B------:R-:W-:Y:S02]  /*2430*/  IMAD.MOV.U32 R86, RZ, RZ, R90 ;  /* 0x000000ffff567224 */ /* 0x000fe400078e005a */
[-C--:B------:R-:W-:Y:S02]  /*2440*/  IMAD R3, R20, R137.reuse, R3 ;  /* 0x0000008914037224 */ /* 0x080fe400078e0203 */
[----:B------:R-:W-:-:S05]  /*2450*/  IMAD.WIDE.U32 R6, R16, R137, R86 ;  /* 0x0000008910067225 */ /* 0x000fca00078e0056 */
[----:B------:R-:W-:Y:S02]  /*2460*/  IADD3 R3, R7, R3, RZ ;  /* 0x0000000307037210 */ /* 0x000fe40007ffe0ff */
[----:B------:R-:W-:Y:S02]  /*2470*/  @P2 LEA R4, P3, R6, c[0x0][0x220], 0x1 ;  /* 0x0000880006042a11 */ /* 0x000fe400078608ff */
[----:B------:R-:W-:Y:S02]  /*2480*/  @P1 IADD3 R7, P0, R138, R6, RZ ;  /* 0x000000068a071210 */ /* 0x000fe40007f1e0ff */
[----:B------:R-:W-:Y:S02]  /*2490*/  @P2 LEA.HI.X R5, R6, c[0x0][0x224], R3, 0x1, P3 ;  /* 0x0000890006052a11 */ /* 0x000fe400018f0c03 */
[----:B------:R-:W-:Y:S01]  /*24a0*/  ISETP.NE.AND P3, PT, R12, RZ, PT ;  /* 0x000000ff0c00720c */ /* 0x000fe20003f65270 */
[----:B------:R-:W-:Y:S01]  /*24b0*/  @P1 IMAD.X R9, R3, 0x1, R133, P0 ;  /* 0x0000000103091824 */ /* 0x000fe200000e0685 */
[C---:B------:R-:W-:Y:S01]  /*24c0*/  @P1 LEA R2, P0, R7.reuse, c[0x0][0x220], 0x1 ;  /* 0x0000880007021a11 */ /* 0x040fe200078008ff */
[----:B------:R-:W-:Y:S01]  /*24d0*/  @!PT LDS RZ, [RZ] ;  /* 0x00000000fffff984 */ /* 0x000fe20000000800 */
[----:B------:R-:W-:Y:S01]  /*24e0*/  @!PT LDS RZ, [RZ] ;  /* 0x00000000fffff984 */ /* 0x000fe20000000800 */
[----:B------:R-:W-:Y:S01]  /*24f0*/  @!PT LDS RZ, [RZ] ;  /* 0x00000000fffff984 */ /* 0x000fe20000000800 */
[----:B------:R1:W-:Y:S03]  /*2500*/  @P2 LDGSTS.E.BYPASS.LTC128B.128 [R107+0xc100], [R4.64], !P6 ;  /* 0x0c100000046b2fae */ /* 0x0003e6000f101d48 */
[----:B------:R-:W-:Y:S01]  /*2510*/  @P1 LEA.HI.X R3, R7, c[0x0][0x224], R9, 0x1, P0 ;  /* 0x0000890007031a11 */ /* 0x000fe200000f0c09 */
[----:B------:R1:W-:Y:S04]  /*2520*/  @P2 LDGSTS.E.BYPASS.LTC128B.128 [R107+0xe100], [R4.64+0x80], !P5 ;  /* 0x0e100080046b2fae */ /* 0x0003e8000e901d48 */
[----:B------:R1:W-:Y:S02]  /*2530*/  @P2 LDGSTS.E.BYPASS.LTC128B.128 [R107+0x10100], [R4.64+0x100], !P4 ;  /* 0x10100100046b2fae */ /* 0x0003e4000e101d48 */
[----:B------:R-:W-:-:S02]  /*2540*/  @P3 IADD3 R6, P0, R238, c[0x0][0x340], RZ ;  /* 0x0000d000ee063a10 */ /* 0x000fc40007f1e0ff */
[----:B------:R2:W-:Y:S02]  /*2550*/  @P1 LDGSTS.E.BYPASS.LTC128B.128 [R107+0xd100], [R2.64], !P6 ;  /* 0x0d100000026b1fae */ /* 0x0005e4000f101d48 */
[----:B------:R-:W-:Y:S02]  /*2560*/  @P3 IADD3.X R7, R239, c[0x0][0x344], RZ, P0, !PT ;  /* 0x0000d100ef073a10 */ /* 0x000fe400007fe4ff */
[----:B------:R2:W-:Y:S04]  /*2570*/  @P1 LDGSTS.E.BYPASS.LTC128B.128 [R107+0xf100], [R2.64+0x80], !P5 ;  /* 0x0f100080026b1fae */ /* 0x0005e8000e901d48 */
[----:B------:R2:W-:Y:S04]  /*2580*/  @P1 LDGSTS.E.BYPASS.LTC128B.128 [R107+0x11100], [R2.64+0x100], !P4 ;  /* 0x11100100026b1fae */ /* 0x0005e8000e101d48 */
[----:B------:R-:W0:Y:S04]  /*2590*/  LDGDEPBAR ;  /* 0x00000000000079af */ /* 0x000e280000000000 */
[----:B------:R-:W3:Y:S01]  /*25a0*/  @P3 LDG.E R19, [R6.64] ;  /* 0x0000000806133981 */ /* 0x000ee2000c1e1900 */
[----:B------:R-:W-:Y:S01]  /*25b0*/  MOV R151, c[0x0][0x258] ;  /* 0x0000960000977a02 */ /* 0x000fe20000000f00 */
[----:B------:R-:W-:Y:S01]  /*25c0*/  IMAD.MOV.U32 R130, RZ, RZ, c[0x0][0x27c] ;  /* 0x00009f00ff827624 */ /* 0x000fe200078e00ff */
[----:B------:R-:W-:Y:S01]  /*25d0*/  WARPSYNC 0xffffffff ;  /* 0xffffffff00007948 */ /* 0x000fe20003800000 */
[----:B------:R-:W-:Y:S01]  /*25e0*/  IMAD.WIDE.U32 R80, R31, c[0x0][0x1e8], RZ ;  /* 0x00007a001f507a25 */ /* 0x000fe200078e00ff */
[----:B------:R-:W-:-:S02]  /*25f0*/  SHF.L.U64.HI R134, R151, R134, c[0x0][0x25c] ;  /* 0x0000970097867619 */ /* 0x000fc40000010286 */
[----:B------:R-:W-:Y:S01]  /*2600*/  SHF.L.U64.HI R135, R151, R132, c[0x0][0x25c] ;  /* 0x0000970097877619 */ /* 0x000fe20000010284 */
[----:B-1----:R-:W-:Y:S01]  /*2610*/  IMAD R4, R15, c[0x0][0x258], RZ ;  /* 0x000096000f047a24 */ /* 0x002fe200078e02ff */
[----:B------:R-:W-:Y:S01]  /*2620*/  SHF.R.S32.HI R109, RZ, 0x1f, R108 ;  /* 0x0000001fff6d7819 */ /* 0x000fe2000001146c */
[C---:B------:R-:W-:Y:S01]  /*2630*/  IMAD.SHL.U32 R141, R151.reuse, 0x40, RZ ;  /* 0x00000040978d7824 */ /* 0x040fe200078e00ff */
[----:B------:R-:W-:Y:S01]  /*2640*/  SHF.R.S32.HI R18, RZ, 0x1f, R206 ;  /* 0x0000001fff127819 */ /* 0x000fe200000114ce */
[----:B------:R-:W-:Y:S01]  /*2650*/  IMAD.SHL.U32 R130, R130, 0x2, RZ ;  /* 0x0000000282827824 */ /* 0x000fe200078e00ff */
[----:B------:R-:W-:Y:S01]  /*2660*/  SHF.L.U32 R151, R151, 0x5, RZ ;  /* 0x0000000597977819 */ /* 0x000fe200000006ff */
[----:B------:R-:W-:Y:S02]  /*2670*/  IMAD.MOV.U32 R28, RZ, RZ, R16 ;  /* 0x000000ffff1c7224 */ /* 0x000fe400078e0010 */
[----:B------:R-:W-:Y:S02]  /*2680*/  IMAD R84, R31, c[0x0][0x1ec], R81 ;  /* 0x00007b001f547a24 */ /* 0x000fe400078e0251 */
[----:B--2---:R-:W-:-:S04]  /*2690*/  IMAD.WIDE.U32 R2, R0, c[0x0][0x258], R202 ;  /* 0x0000960000027a25 */ /* 0x004fc800078e00ca */
[----:B------:R-:W-:-:S04]  /*26a0*/  IMAD R0, R0, c[0x0][0x25c], R4 ;  /* 0x0000970000007a24 */ /* 0x000fc800078e0204 */
[----:B------:R-:W-:Y:S02]  /*26b0*/  IMAD.IADD R3, R3, 0x1, R0 ;  /* 0x0000000103037824 */ /* 0x000fe400078e0200 */
[----:B------:R-:W-:Y:S02]  /*26c0*/  IMAD R0, R14, c[0x0][0x268], RZ ;  /* 0x00009a000e007a24 */ /* 0x000fe400078e02ff */
[----:B------:R-:W-:-:S04]  /*26d0*/  IMAD.WIDE.U32 R2, R31, c[0x0][0x260], R2 ;  /* 0x000098001f027a25 */ /* 0x000fc800078e0002 */
[----:B------:R-:W-:Y:S02]  /*26e0*/  IMAD R3, R31, c[0x0][0x264], R3 ;  /* 0x000099001f037a24 */ /* 0x000fe400078e0203 */
[C---:B------:R-:W-:Y:S02]  /*26f0*/  IMAD R0, R13.reuse, c[0x0][0x26c], R0 ;  /* 0x00009b000d007a24 */ /* 0x040fe400078e0200 */
[----:B------:R-:W-:-:S05]  /*2700*/  IMAD.WIDE.U32 R88, R13, c[0x0][0x268], R2 ;  /* 0x00009a000d587a25 */ /* 0x000fca00078e0002 */
[----:B------:R-:W-:Y:S02]  /*2710*/  IADD3 R85, R89, R0, RZ ;  /* 0x0000000059557210 */ /* 0x000fe40007ffe0ff */
[----:B---3--:R-:W-:Y:S01]  /*2720*/  @P3 SHF.R.S32.HI R27, RZ, 0x1f, R19 ;  /* 0x0000001fff1b3819 */ /* 0x008fe20000011413 */
[----:B------:R-:W-:Y:S01]  /*2730*/  @!P3 IMAD.MOV.U32 R27, RZ, RZ, R243 ;  /* 0x000000ffff1bb224 */ /* 0x000fe200078e00f3 */
[----:B------:R-:W-:Y:S02]  /*2740*/  @!P3 MOV R19, R240 ;  /* 0x000000f00013b202 */ /* 0x000fe40000000f00 */
[----:B------:R-:W-:Y:S01]  /*2750*/  BAR.SYNC.DEFER_BLOCKING 0x0 ;  /* 0x0000000000007b1d */ /* 0x000fe20000010000 */
[----:B------:R-:W-:Y:S01]  /*2760*/  ISETP.GT.AND P0, PT, R28, R35, PT ;  /* 0x000000231c00720c */ /* 0x000fe20003f04270 */
[----:B------:R-:W-:Y:S01]  /*2770*/  IMAD R0, R135, R16, RZ ;  /* 0x0000001087007224 */ /* 0x000fe200078e02ff */
[----:B------:R-:W-:Y:S01]  /*2780*/  IADD3 R30, R104, 0x20, RZ ;  /* 0x00000020681e7810 */ /* 0x000fe20007ffe0ff */
[----:B------:R-:W-:Y:S01]  /*2790*/  IMAD.MOV.U32 R2, RZ, RZ, R88 ;  /* 0x000000ffff027224 */ /* 0x000fe200078e0058 */
[----:B------:R-:W-:Y:S01]  /*27a0*/  LOP3.LUT R196, R196, 0xfffffffe, RZ, 0xc0, !PT ;  /* 0xfffffffec4c47812 */ /* 0x000fe200078ec0ff */
[----:B------:R-:W-:Y:S01]  /*27b0*/  IMAD.MOV.U32 R3, RZ, RZ, R85 ;  /* 0x000000ffff037224 */ /* 0x000fe200078e0055 */
[----:B------:R-:W-:Y:S01]  /*27c0*/  IADD3 R29, R104, 0x40, RZ ;  /* 0x00000040681d7810 */ /* 0x000fe20007ffe0ff */
[-C--:B------:R-:W-:Y:S01]  /*27d0*/  IMAD R0, R20, R141.reuse, R0 ;  /* 0x0000008d14007224 */ /* 0x080fe200078e0200 */
[----:B------:R-:W-:Y:S01]  /*27e0*/  ULDC.U8 UR5, c[0x0][0x298] ;  /* 0x0000a60000057ab9 */ /* 0x000fe20000000000 */
[----:B------:R-:W-:-:S04]  /*27f0*/  IMAD.WIDE.U32 R2, R16, R141, R2 ;  /* 0x0000008d10027225 */ /* 0x000fc800078e0002 */
[----:B------:R-:W-:Y:S01]  /*2800*/  IMAD.IADD R3, R3, 0x1, R0 ;  /* 0x0000000103037824 */ /* 0x000fe200078e0200 */
[----:B------:R-:W-:Y:S01]  /*2810*/  @P2 LEA R6, P3, R2, c[0x0][0x250], 0x1 ;  /* 0x0000940002062a11 */ /* 0x000fe200078608ff */
[----:B------:R-:W-:Y:S01]  /*2820*/  IMAD R4, R18, c[0x0][0x290], RZ ;  /* 0x0000a40012047a24 */ /* 0x000fe200078e02ff */
[----:B------:R-:W-:Y:S01]  /*2830*/  @P0 IADD3 R0, R8, -0x2, RZ ;  /* 0xfffffffe08000810 */ /* 0x000fe20007ffe0ff */
[----:B------:R-:W-:Y:S01]  /*2840*/  IMAD.IADD R126, R17, 0x1, R21 ;  /* 0x00000001117e7824 */ /* 0x000fe200078e0215 */
[----:B------:R-:W-:Y:S01]  /*2850*/  @P2 LEA.HI.X R7, R2, c[0x0][0x254], R3, 0x1, P3 ;  /* 0x0000950002072a11 */ /* 0x000fe200018f0c03 */
[----:B------:R-:W-:Y:S01]  /*2860*/  IMAD R16, R206, c[0x0][0x294], R4 ;  /* 0x0000a500ce107a24 */ /* 0x000fe200078e0204 */
[----:B------:R-:W-:Y:S01]  /*2870*/  @P1 IADD3 R2, P3, R151, R2, RZ ;  /* 0x0000000297021210 */ /* 0x000fe20007f7e0ff */
[----:B------:R-:W-:Y:S01]  /*2880*/  @P0 IMAD R5, R136, R0, RZ ;  /* 0x0000000088050224 */ /* 0x000fe200078e02ff */
[----:B------:R-:W-:Y:S01]  /*2890*/  @P0 SHF.R.S32.HI R14, RZ, 0x1f, R0 ;  /* 0x0000001fff0e0819 */ /* 0x000fe20000011400 */
[-C--:B------:R-:W-:Y:S01]  /*28a0*/  @P0 IMAD.WIDE.U32 R8, R0, R137.reuse, R86 ;  /* 0x0000008900080225 */ /* 0x080fe200078e0056 */
[----:B------:R-:W-:Y:S01]  /*28b0*/  @!PT LDS RZ, [RZ] ;  /* 0x00000000fffff984 */ /* 0x000fe20000000800 */
[----:B------:R-:W-:Y:S01]  /*28c0*/  @!PT LDS RZ, [RZ] ;  /* 0x00000000fffff984 */ /* 0x000fe20000000800 */
[----:B------:R-:W-:Y:S01]  /*28d0*/  @!PT LDS RZ, [RZ] ;  /* 0x00000000fffff984 */ /* 0x000fe20000000800 */
[----:B------:R1:W-:Y:S03]  /*28e0*/  @P2 LDGSTS.E.BYPASS.LTC128B.128 [R107+0x100], [R6.64], !P6 ;  /* 0x00100000066b2fae */ /* 0x0003e6000f101d48 */
[----:B------:R-:W-:Y:S01]  /*28f0*/  @P1 IMAD.X R3, R3, 0x1, R134, P3 ;  /* 0x0000000103031824 */ /* 0x000fe200018e0686 */
[----:B------:R-:W-:Y:S01]  /*2900*/  @P1 LEA R4, P3, R2, c[0x0][0x250], 0x1 ;  /* 0x0000940002041a11 */ /* 0x000fe200078608ff */
[----:B------:R-:W-:Y:S01]  /*2910*/  @P0 IMAD R0, R14, R137, R5 ;  /* 0x000000890e000224 */ /* 0x000fe200078e0205 */
[----:B------:R1:W-:Y:S01]  /*2920*/  @P2 LDGSTS.E.BYPASS.LTC128B.128 [R107+0x2100], [R6.64+0x80], !P5 ;  /* 0x02100080066b2fae */ /* 0x0003e2000e901d48 */
[----:B------:R-:W-:Y:S01]  /*2930*/  IMAD.WIDE.U32 R12, R206, c[0x0][0x290], R104 ;  /* 0x0000a400ce0c7a25 */ /* 0x000fe200078e0068 */
[----:B------:R-:W-:-:S02]  /*2940*/  @P1 LEA.HI.X R5, R2, c[0x0][0x254], R3, 0x1, P3 ;  /* 0x0000950002051a11 */ /* 0x000fc400018f0c03 */
[----:B------:R1:W-:Y:S01]  /*2950*/  @P2 LDGSTS.E.BYPASS.LTC128B.128 [R107+0x4100], [R6.64+0x100], !P4 ;  /* 0x04100100066b2fae */ /* 0x0003e2000e101d48 */
[----:B------:R-:W-:Y:S01]  /*2960*/  @P0 IMAD.IADD R0, R9, 0x1, R0 ;  /* 0x0000000109000824 */ /* 0x000fe200078e0200 */
[----:B------:R-:W-:Y:S01]  /*2970*/  ISETP.GE.AND P2, PT, R104, c[0x0][0x27c], PT ;  /* 0x00009f0068007a0c */ /* 0x000fe20003f46270 */
[----:B------:R-:W-:Y:S01]  /*2980*/  IMAD.IADD R15, R13, 0x1, R16 ;  /* 0x000000010d0f7824 */ /* 0x000fe200078e0210 */
[C---:B------:R-:W-:Y:S01]  /*2990*/  @P0 LEA R2, P3, R8.reuse, c[0x0][0x220], 0x1 ;  /* 0x0000880008020a11 */ /* 0x040fe200078608ff */
[----:B------:R2:W-:Y:S01]  /*29a0*/  @P1 LDGSTS.E.BYPASS.LTC128B.128 [R107+0x1100], [R4.64], !P6 ;  /* 0x01100000046b1fae */ /* 0x0005e2000f101d48 */
[----:B------:R-:W-:Y:S02]  /*29b0*/  IMAD.MOV.U32 R14, RZ, RZ, R12 ;  /* 0x000000ffff0e7224 */ /* 0x000fe400078e000c */
[----:B------:R-:W-:Y:S01]  /*29c0*/  @P0 LEA.HI.X R3, R8, c[0x0][0x224], R0, 0x1, P3 ;  /* 0x0000890008030a11 */ /* 0x000fe200018f0c00 */
[----:B------:R-:W-:Y:S01]  /*29d0*/  IMAD R0, R18, c[0x0][0x280], RZ ;  /* 0x0000a00012007a24 */ /* 0x000fe200078e02ff */
[----:B------:R-:W-:Y:S01]  /*29e0*/  ISETP.GE.AND P3, PT, R30, c[0x0][0x27c], PT ;  /* 0x00009f001e007a0c */ /* 0x000fe20003f66270 */
[----:B------:R2:W-:Y:S01]  /*29f0*/  @P1 LDGSTS.E.BYPASS.LTC128B.128 [R107+0x3100], [R4.64+0x80], !P5 ;  /* 0x03100080046b1fae */ /* 0x0005e2000e901d48 */
[----:B------:R-:W-:-:S03]  /*2a00*/  IMAD.WIDE.U32 R8, R206, c[0x0][0x290], R108 ;  /* 0x0000a400ce087a25 */ /* 0x000fc600078e006c */
[----:B------:R-:W-:Y:S01]  /*2a10*/  @P2 LOP3.LUT R196, R196, 0x1, RZ, 0xfc, !PT ;  /* 0x00000001c4c42812 */ /* 0x000fe200078efcff */
[----:B------:R-:W-:Y:S01]  /*2a20*/  IMAD R21, R206, c[0x0][0x284], R0 ;  /* 0x0000a100ce157a24 */ /* 0x000fe200078e0200 */
[----:B------:R-:W-:Y:S01]  /*2a30*/  SEL R0, RZ, c[0x0][0x27c], !P2 ;  /* 0x00009f00ff007a07 */ /* 0x000fe20005000000 */
[----:B------:R2:W-:Y:S01]  /*2a40*/  @P1 LDGSTS.E.BYPASS.LTC128B.128 [R107+0x5100], [R4.64+0x100], !P4 ;  /* 0x05100100046b1fae */ /* 0x0005e2000e101d48 */
[----:B------:R-:W-:Y:S01]  /*2a50*/  ISETP.GE.AND P2, PT, R29, c[0x0][0x27c], PT ;  /* 0x00009f001d007a0c */ /* 0x000fe20003f46270 */
[----:B------:R-:W-:Y:S01]  /*2a60*/  IMAD.IADD R9, R16, 0x1, R9 ;  /* 0x0000000110097824 */ /* 0x000fe200078e0209 */
[----:B------:R-:W-:Y:S01]  /*2a70*/  LOP3.LUT R196, R196, 0xfffffffd, RZ, 0xc0, !PT ;  /* 0xfffffffdc4c47812 */ /* 0x000fe200078ec0ff */
[----:B------:R-:W-:Y:S01]  /*2a80*/  IMAD.IADD R0, R104, 0x1, R0 ;  /* 0x0000000168007824 */ /* 0x000fe200078e0200 */
[----:B------:R-:W-:Y:S01]  /*2a90*/  SEL R17, RZ, c[0x0][0x27c], !P2 ;  /* 0x00009f00ff117a07 */ /* 0x000fe20005000000 */
[----:B------:R-:W0:Y:S01]  /*2aa0*/  LDGDEPBAR ;  /* 0x00000000000079af */ /* 0x000e220000000000 */
[----:B------:R-:W-:Y:S01]  /*2ab0*/  @P3 LOP3.LUT R196, R196, 0x2, RZ, 0xfc, !PT ;  /* 0x00000002c4c43812 */ /* 0x000fe200078efcff */
[----:B------:R-:W-:Y:S01]  /*2ac0*/  IMAD.MOV.U32 R153, RZ, RZ, 0x1 ;  /* 0x00000001ff997424 */ /* 0x000fe200078e00ff */
[----:B------:R-:W-:Y:S01]  /*2ad0*/  SHF.R.S32.HI R16, RZ, 0x1f, R0 ;  /* 0x0000001fff107819 */ /* 0x000fe20000011400 */
[----:B-1----:R-:W-:Y:S01]  /*2ae0*/  IMAD.WIDE.U32 R6, R206, c[0x0][0x280], R104 ;  /* 0x0000a000ce067a25 */ /* 0x002fe200078e0068 */
[----:B------:R1:W-:Y:S01]  /*2af0*/  @P0 LDGSTS.E.BYPASS.LTC128B.128 [R107+0x12100], [R2.64], !P6 ;  /* 0x12100000026b0fae */ /* 0x0003e2000f101d48 */
[----:B------:R-:W-:-:S02]  /*2b00*/  LOP3.LUT R196, R196, 0xfffffffb, RZ, 0xc0, !PT ;  /* 0xfffffffbc4c47812 */ /* 0x000fc400078ec0ff */
[----:B------:R-:W-:Y:S01]  /*2b10*/  IMAD.IADD R13, R7, 0x1, R21 ;  /* 0x00000001070d7824 */ /* 0x000fe200078e0215 */
[----:B------:R-:W-:Y:S01]  /*2b20*/  SEL R7, RZ, c[0x0][0x27c], !P3 ;  /* 0x00009f00ff077a07 */ /* 0x000fe20005800000 */
[----:B------:R-:W-:Y:S01]  /*2b30*/  IMAD.MOV.U32 R12, RZ, RZ, R6 ;  /* 0x000000ffff0c7224 */ /* 0x000fe200078e0006 */
[----:B------:R1:W-:Y:S01]  /*2b40*/  @P0 LDGSTS.E.BYPASS.LTC128B.128 [R107+0x14100], [R2.64+0x80], !P5 ;  /* 0x14100080026b0fae */ /* 0x0003e2000e901d48 */
[----:B------:R-:W-:Y:S01]  /*2b50*/  IMAD.IADD R20, R29, 0x1, R17 ;  /* 0x000000011d147824 */ /* 0x000fe200078e0211 */
[-C--:B------:R-:W-:Y:S01]  /*2b60*/  LEA.HI R18, R16, R0.reuse, RZ, 0x3 ;  /* 0x0000000010127211 */ /* 0x080fe200078f18ff */
[----:B------:R-:W-:Y:S01]  /*2b70*/  IMAD.IADD R6, R30, 0x1, R7 ;  /* 0x000000011e067824 */ /* 0x000fe200078e0207 */
[----:B------:R1:W-:Y:S01]  /*2b80*/  @P0 LDGSTS.E.BYPASS.LTC128B.128 [R107+0x16100], [R2.64+0x100], !P4 ;  /* 0x16100100026b0fae */ /* 0x0003e2000e101d48 */
[----:B------:R-:W-:Y:S01]  /*2b90*/  LEA.HI R16, R16, R0, RZ, 0x6 ;  /* 0x0000000010107211 */ /* 0x000fe200078f30ff */
[----:B------:R-:W-:Y:S01]  /*2ba0*/  IMAD.MOV.U32 R140, RZ, RZ, c[0x0][0x290] ;  /* 0x0000a400ff8c7624 */ /* 0x000fe200078e00ff */
[----:B------:R-:W-:Y:S01]  /*2bb0*/  SHF.R.S32.HI R0, RZ, 0x1f, R20 ;  /* 0x0000001fff007819 */ /* 0x000fe20000011414 */
[----:B------:R-:W-:Y:S01]  /*2bc0*/  IMAD.MOV.U32 R139, RZ, RZ, c[0x0][0x280] ;  /* 0x0000a000ff8b7624 */ /* 0x000fe200078e00ff */
[----:B------:R-:W-:Y:S01]  /*2bd0*/  SHF.R.S32.HI R7, RZ, 0x1f, R6 ;  /* 0x0000001fff077819 */ /* 0x000fe20000011406 */
[----:B------:R-:W-:Y:S01]  /*2be0*/  IMAD.SHL.U32 R22, R16, 0x40, RZ ;  /* 0x0000004010167824 */ /* 0x000fe200078e00ff */
[----:B--2---:R-:W-:Y:S01]  /*2bf0*/  @P0 LEA R4, P1, R138, R2, 0x1 ;  /* 0x000000028a040211 */ /* 0x004fe200078208ff */
[----:B------:R-:W-:Y:S01]  /*2c00*/  IMAD.WIDE.U32 R102, R19, c[0x0][0x2b0], RZ ;  /* 0x0000ac0013667a25 */ /* 0x000fe200078e00ff */
[----:B------:R-:W-:-:S02]  /*2c10*/  LEA.HI R24, R7, R6, RZ, 0x6 ;  /* 0x0000000607187211 */ /* 0x000fc400078f30ff */
[----:B------:R-:W-:Y:S01]  /*2c20*/  @P0 LEA.HI.X R5, R138, R3, R133, 0x1, P1 ;  /* 0x000000038a050211 */ /* 0x000fe200008f0c85 */
[----:B------:R-:W-:Y:S01]  /*2c30*/  IMAD.WIDE.U32 R100, R31, c[0x0][0x210], RZ ;  /* 0x000084001f647a25 */ /* 0x000fe200078e00ff */
[CC--:B------:R-:W-:Y:S02]  /*2c40*/  LEA.HI R16, R0.reuse, R20.reuse, RZ, 0x3 ;  /* 0x0000001400107211 */ /* 0x0c0fe400078f18ff */
[----:B------:R-:W-:Y:S01]  /*2c50*/  LEA.HI R0, R0, R20, RZ, 0x6 ;  /* 0x0000001400007211 */ /* 0x000fe200078f30ff */
[----:B------:R2:W-:Y:S01]  /*2c60*/  @P0 LDGSTS.E.BYPASS.LTC128B.128 [R107+0x13100], [R4.64], !P6 ;  /* 0x13100000046b0fae */ /* 0x0005e2000f101d48 */
[----:B------:R-:W-:Y:S01]  /*2c70*/  @P2 LOP3.LUT R196, R196, 0x4, RZ, 0xfc, !PT ;  /* 0x00000004c4c42812 */ /* 0x000fe200078efcff */
[----:B------:R-:W-:Y:S01]  /*2c80*/  IMAD.SHL.U32 R20, R24, 0x40, RZ ;  /* 0x0000004018147824 */ /* 0x000fe200078e00ff */
[----:B------:R-:W-:Y:S01]  /*2c90*/  LOP3.LUT R23, R208, 0x38, R18, 0xf8, !PT ;  /* 0x00000038d0177812 */ /* 0x000fe200078ef812 */
[----:B------:R2:W-:Y:S01]  /*2ca0*/  @P0 LDGSTS.E.BYPASS.LTC128B.128 [R107+0x15100], [R4.64+0x80], !P5 ;  /* 0x15100080046b0fae */ /* 0x0005e2000e901d48 */
[----:B------:R-:W-:Y:S01]  /*2cb0*/  IMAD.SHL.U32 R0, R0, 0x40, RZ ;  /* 0x0000004000007824 */ /* 0x000fe200078e00ff */
[----:B------:R-:W-:Y:S01]  /*2cc0*/  LOP3.LUT R196, R196, 0xfffffff7, RZ, 0xc0, !PT ;  /* 0xfffffff7c4c47812 */ /* 0x000fe200078ec0ff */
[----:B-----5:R-:W-:Y:S01]  /*2cd0*/  IMAD.WIDE.U32 R98, R142, c[0x0][0x290], R14 ;  /* 0x0000a4008e627a25 */ /* 0x020fe200078e000e */
[----:B------:R2:W-:Y:S01]  /*2ce0*/  @P0 LDGSTS.E.BYPASS.LTC128B.128 [R107+0x17100], [R4.64+0x100], !P4 ;  /* 0x17100100046b0fae */ /* 0x0005e2000e101d48 */
[----:B------:R-:W-:-:S02]  /*2cf0*/  LOP3.LUT P0, RZ, R236, 0x4, RZ, 0xc0, !PT ;  /* 0x00000004ecff7812 */ /* 0x000fc4000780c0ff */
[----:B------:R-:W-:Y:S01]  /*2d00*/  LOP3.LUT R26, R22, 0xfffff000, RZ, 0xc0, !PT ;  /* 0xfffff000161a7812 */ /* 0x000fe200078ec0ff */
[----:B------:R-:W0:Y:S01]  /*2d10*/  LDGDEPBAR ;  /* 0x00000000000079af */ /* 0x000e220000000000 */
[----:B------:R-:W-:Y:S01]  /*2d20*/  LOP3.LUT R22, R208, 0x38, R16, 0xf8, !PT ;  /* 0x00000038d0167812 */ /* 0x000fe200078ef810 */
[C---:B------:R-:W-:Y:S01]  /*2d30*/  IMAD.WIDE.U32 R96, R142.reuse, c[0x0][0x280], R12 ;  /* 0x0000a0008e607a25 */ /* 0x040fe200078e000c */
[-C--:B------:R-:W-:Y:S02]  /*2d40*/  LOP3.LUT R25, R23, R147.reuse, RZ, 0x3c, !PT ;  /* 0x0000009317197212 */ /* 0x080fe400078e3cff */
[----:B------:R-:W-:Y:S01]  /*2d50*/  ISETP.NE.AND P1, PT, R153, c[0x0][0x2b8], PT ;  /* 0x0000ae0099007a0c */ /* 0x000fe20003f25270 */
[----:B------:R-:W-:Y:S01]  /*2d60*/  IMAD.WIDE.U32 R94, R142, c[0x0][0x290], R8 ;  /* 0x0000a4008e5e7a25 */ /* 0x000fe200078e0008 */
[----:B------:R-:W-:Y:S02]  /*2d70*/  LOP3.LUT R23, R20, 0xfffff000, RZ, 0xc0, !PT ;  /* 0xfffff00014177812 */ /* 0x000fe400078ec0ff */
[----:B------:R-:W-:Y:S01]  /*2d80*/  LOP3.LUT R20, R0, 0xfffff000, RZ, 0xc0, !PT ;  /* 0xfffff00000147812 */ /* 0x000fe200078ec0ff */
[----:B------:R-:W-:Y:S01]  /*2d90*/  IMAD R152, R231, 0x40, R206 ;  /* 0x00000040e7987824 */ /* 0x000fe200078e02ce */
[----:B------:R-:W-:Y:S01]  /*2da0*/  @P0 LOP3.LUT R196, R196, 0x8, RZ, 0xfc, !PT ;  /* 0x00000008c4c40812 */ /* 0x000fe200078efcff */
[----:B------:R-:W-:Y:S01]  /*2db0*/  IMAD.MOV.U32 R36, RZ, RZ, RZ ;  /* 0x000000ffff247224 */ /* 0x000fe200078e00ff */
[----:B------:R-:W-:Y:S01]  /*2dc0*/  LEA.HI R17, R7, R6, RZ, 0x3 ;  /* 0x0000000607117211 */ /* 0x000fe200078f18ff */
[----:B------:R-:W-:Y:S01]  /*2dd0*/  IMAD.WIDE.U32 R6, R206, c[0x0][0x280], R108 ;  /* 0x0000a000ce067a25 */ /* 0x000fe200078e006c */
[----:B------:R-:W-:-:S02]  /*2de0*/  LOP3.LUT R0, R22, R147, RZ, 0x3c, !PT ;  /* 0x0000009316007212 */ /* 0x000fc400078e3cff */
[----:B-1----:R-:W-:Y:S01]  /*2df0*/  SHF.R.S32.HI R2, RZ, 0x1f, R142 ;  /* 0x0000001fff027819 */ /* 0x002fe2000001148e */
[----:B------:R-:W-:Y:S01]  /*2e00*/  IMAD.IADD R7, R21, 0x1, R7 ;  /* 0x0000000115077824 */ /* 0x000fe200078e0207 */
[----:B------:R-:W-:Y:S01]  /*2e10*/  ISETP.LE.AND P0, PT, R153, c[0x0][0x27c], PT ;  /* 0x00009f0099007a0c */ /* 0x000fe20003f03270 */
[----:B------:R-:W-:Y:S01]  /*2e20*/  IMAD.MOV.U32 R40, RZ, RZ, 0x1 ;  /* 0x00000001ff287424 */ /* 0x000fe200078e00ff */
[----:B------:R-:W-:Y:S01]  /*2e30*/  LOP3.LUT R196, R196, 0xffffffdf, RZ, 0xc0, !PT ;  /* 0xffffffdfc4c47812 */ /* 0x000fe200078ec0ff */
[----:B------:R-:W-:Y:S01]  /*2e40*/  IMAD R3, R2, c[0x0][0x290], RZ ;  /* 0x0000a40002037a24 */ /* 0x000fe200078e02ff */
[----:B------:R-:W-:Y:S01]  /*2e50*/  IADD3 R123, R0, R20, R148 ;  /* 0x00000014007b7210 */ /* 0x000fe20007ffe094 */
[----:B------:R-:W-:Y:S01]  /*2e60*/  IMAD R0, R27, c[0x0][0x2b0], RZ ;  /* 0x0000ac001b007a24 */ /* 0x000fe200078e02ff */
[----:B------:R-:W-:Y:S01]  /*2e70*/  LOP3.LUT R21, R208, 0x38, R17, 0xf8, !PT ;  /* 0x00000038d0157812 */ /* 0x000fe200078ef811 */
[----:B------:R-:W-:Y:S01]  /*2e80*/  IMAD R2, R2, c[0x0][0x280], RZ ;  /* 0x0000a00002027a24 */ /* 0x000fe200078e02ff */
[----:B------:R-:W-:Y:S01]  /*2e90*/  LOP3.LUT R196, R196, 0xffffffef, RZ, 0xc0, !PT ;  /* 0xffffffefc4c47812 */ /* 0x000fe200078ec0ff */
[----:B--2---:R-:W-:Y:S01]  /*2ea0*/  IMAD R4, R19, c[0x0][0x2b4], R0 ;  /* 0x0000ad0013047a24 */ /* 0x004fe200078e0200 */
[----:B------:R-:W-:Y:S01]  /*2eb0*/  LOP3.LUT R21, R21, R147, RZ, 0x3c, !PT ;  /* 0x0000009315157212 */ /* 0x000fe200078e3cff */
[----:B------:R-:W-:Y:S01]  /*2ec0*/  IMAD R3, R142, c[0x0][0x294], R3 ;  /* 0x0000a5008e037a24 */ /* 0x000fe200078e0203 */
[----:B------:R-:W-:Y:S01]  /*2ed0*/  LOP3.LUT R0, R208, 0x18, R104, 0xf8, !PT ;  /* 0x00000018d0007812 */ /* 0x000fe200078ef868 */
[----:B------:R-:W-:Y:S01]  /*2ee0*/  IMAD R2, R142, c[0x0][0x284], R2 ;  /* 0x0000a1008e027a24 */ /* 0x000fe200078e0202 */
[----:B------:R-:W-:Y:S01]  /*2ef0*/  LOP3.LUT R83, R18, 0xfffffff8, RZ, 0xc0, !PT ;  /* 0xfffffff812537812 */ /* 0x000fe200078ec0ff */
[----:B------:R-:W-:Y:S01]  /*2f00*/  IMAD.WIDE.U32 R92, R142, c[0x0][0x280], R6 ;  /* 0x0000a0008e5c7a25 */ /* 0x000fe200078e0006 */
[----:B------:R-:W-:-:S02]  /*2f10*/  LOP3.LUT R82, R17, 0xfffffff8, RZ, 0xc0, !PT ;  /* 0xfffffff811527812 */ /* 0x000fc400078ec0ff */
[----:B------:R-:W-:Y:S01]  /*2f20*/  LOP3.LUT R79, R16, 0xfffffff8, RZ, 0xc0, !PT ;  /* 0xfffffff8104f7812 */ /* 0x000fe200078ec0ff */
[----:B------:R-:W-:Y:S01]  /*2f30*/  IMAD R122, R31, c[0x0][0x214], R101 ;  /* 0x000085001f7a7a24 */ /* 0x000fe200078e0265 */
[----:B------:R-:W-:Y:S01]  /*2f40*/  @P1 LOP3.LUT R196, R196, 0x10, RZ, 0xfc, !PT ;  /* 0x00000010c4c41812 */ /* 0x000fe200078efcff */
[----:B------:R-:W-:Y:S01]  /*2f50*/  IMAD.IADD R121, R103, 0x1, R4 ;  /* 0x0000000167797824 */ /* 0x000fe200078e0204 */
[CC--:B------:R-:W-:Y:S01]  /*2f60*/  SHF.L.U64.HI R131, R140.reuse, R132.reuse, c[0x0][0x294] ;  /* 0x0000a5008c837619 */ /* 0x0c0fe20000010284 */
[----:B------:R-:W-:Y:S01]  /*2f70*/  IMAD.SHL.U32 R140, R140, 0x40, RZ ;  /* 0x000000408c8c7824 */ /* 0x000fe200078e00ff */
[C---:B------:R-:W-:Y:S01]  /*2f80*/  SHF.L.U64.HI R132, R139.reuse, R132, c[0x0][0x284] ;  /* 0x0000a1008b847619 */ /* 0x040fe20000010284 */
[----:B------:R-:W-:Y:S01]  /*2f90*/  IMAD.SHL.U32 R139, R139, 0x40, RZ ;  /* 0x000000408b8b7824 */ /* 0x000fe200078e00ff */
[--C-:B------:R-:W-:Y:S01]  /*2fa0*/  IADD3 R125, R25, R26, R148.reuse ;  /* 0x0000001a197d7210 */ /* 0x100fe20007ffe094 */
[----:B------:R-:W-:Y:S01]  /*2fb0*/  IMAD.IADD R119, R99, 0x1, R3 ;  /* 0x0000000163777824 */ /* 0x000fe200078e0203 */
[----:B------:R-:W-:Y:S01]  /*2fc0*/  IADD3 R124, R21, R23, R148 ;  /* 0x00000017157c7210 */ /* 0x000fe20007ffe094 */
[----:B------:R-:W-:Y:S01]  /*2fd0*/  IMAD.IADD R117, R3, 0x1, R95 ;  /* 0x0000000103757824 */ /* 0x000fe200078e025f */
[----:B------:R-:W-:Y:S01]  /*2fe0*/  LOP3.LUT R0, R148, R0, R147, 0xf6, !PT ;  /* 0x0000000094007212 */ /* 0x000fe200078ef693 */
        /* <DEDUP_REMOVED lines=8> */
[----:B------:R-:W-:Y:S02]  /*3070*/  @P0 LOP3.LUT R196, R196, 0x20, RZ, 0xfc, !PT ;  /* 0x00000020c4c40812 */ /* 0x000fe400078efcff */
.L_x_1732:
[----:B------:R-:W-:Y:S01]  /*3080*/  ISETP.NE.AND P1, PT, R153, c[0x0][0x2b8], PT ;  /* 0x0000ae0099007a0c */ /* 0x000fe20003f25270 */
[----:B------:R-:W-:Y:S01]  /*3090*/  IMAD.SHL.U32 R8, R28, 0x40, RZ ;  /* 0x000000401c087824 */ /* 0x000fe200078e00ff */
[----:B------:R-:W-:Y:S01]  /*30a0*/  LOP3.LUT P2, RZ, R236, 0x4, RZ, 0xc0, !PT ;  /* 0x00000004ecff7812 */ /* 0x000fe2000784c0ff */
[----:B------:R-:W-:Y:S01]  /*30b0*/  IMAD.MOV.U32 R71, RZ, RZ, RZ ;  /* 0x000000ffff477224 */ /* 0x000fe200078e00ff */
[----:B------:R-:W-:Y:S04]  /*30c0*/  DEPBAR.LE SB0, 0x2 ;  /* 0x000080800000791a */ /* 0x000fe80000000000 */
[----:B-1----:R-:W-:Y:S01]  /*30d0*/  IMAD.IADD R2, R152, 0x1, R8 ;  /* 0x0000000198027824 */ /* 0x002fe200078e0208 */
[----:B------:R-:W-:Y:S01]  /*30e0*/  WARPSYNC 0xffffffff ;  /* 0xffffffff00007948 */ /* 0x000fe20003800000 */
[----:B------:R-:W-:Y:S02]  /*30f0*/  BSSY B1, `(.L_x_1708) ;  /* 0x0000400000017945 */ /* 0x000fe40003800000 */
[----:B------:R-:W-:Y:S01]  /*3100*/  IMAD.IADD R4, R126, 0x1, R2 ;  /* 0x000000017e047824 */ /* 0x000fe200078e0202 */
[----:B------:R-:W-:Y:S03]  /*3110*/  ISETP.GE.AND P0, PT, R2, R78, PT ;  /* 0x0000004e0200720c */ /* 0x000fe60003f06270 */
[----:B------:R-:W-:Y:S01]  /*3120*/  @P1 IMAD.HI.U32 R2, R4, c[0x0][0x2bc], RZ ;  /* 0x0000af0004021a27 */ /* 0x000fe200078e00ff */
[----:B------:R-:W-:Y:S03]  /*3130*/  ISETP.GT.OR P0, PT, R152, 0x3f, P0 ;  /* 0x0000003f9800780c */ /* 0x000fe60000704670 */
[----:B------:R-:W-:Y:S01]  /*3140*/  IMAD.MOV.U32 R3, RZ, RZ, R4 ;  /* 0x000000ffff037224 */ /* 0x000fe200078e0004 */
[----:B------:R-:W-:Y:S09]  /*3150*/  @P1 SHF.R.U32.HI R3, RZ, c[0x0][0x2c0], R2 ;  /* 0x0000b000ff031a19 */ /* 0x000ff20000011602 */
[C---:B------:R-:W-:Y:S04]  /*3160*/  @!P0 IADD3 R2, P1, R3.reuse, R102, RZ ;  /* 0x0000006603028210 */ /* 0x040fe80007f3e0ff */
[----:B------:R-:W-:Y:S01]  /*3170*/  @!P0 LEA.HI.X.SX32 R5, R3, R121, 0x1, P1 ;  /* 0x0000007903058211 */ /* 0x000fe200008f0eff */
[----:B------:R-:W-:Y:S01]  /*3180*/  IMAD.MOV R3, RZ, RZ, -R3 ;  /* 0x000000ffff037224 */ /* 0x000fe200078e0a03 */
[C---:B------:R-:W-:Y:S03]  /*3190*/  @!P0 LEA R6, P1, R2.reuse, c[0x0][0x2a0], 0x2 ;  /* 0x0000a80002068a11 */ /* 0x040fe600078210ff */
[----:B------:R-:W-:Y:S01]  /*31a0*/  IMAD R74, R3, c[0x0][0x2b8], R4 ;  /* 0x0000ae00034a7a24 */ /* 0x000fe200078e0204 */
[----:B------:R-:W-:Y:S01]  /*31b0*/  @!P0 LEA.HI.X R7, R2, c[0x0][0x2a4], R5, 0x2, P1 ;  /* 0x0000a90002078a11 */ /* 0x000fe200008f1405 */
[----:B------:R-:W-:Y:S04]  /*31c0*/  IMAD R2, R36, 0x3000, R0 ;  /* 0x0000300024027824 */ /* 0x000fe800078e0200 */
[----:B------:R1:W5:Y:S01]  /*31d0*/  @!P0 LDG.E R71, [R6.64] ;  /* 0x0000000806478981 */ /* 0x000362000c1e1900 */
[C---:B------:R-:W-:Y:S02]  /*31e0*/  IADD3 R5, R2.reuse, 0x20, RZ ;  /* 0x0000002002057810 */ /* 0x040fe40007ffe0ff */
[C---:B------:R-:W-:Y:S01]  /*31f0*/  @P2 IADD3 R5, R2.reuse, -0x20, RZ ;  /* 0xffffffe002052810 */ /* 0x040fe20007ffe0ff */
[----:B------:R-:W-:Y:S01]  /*3200*/  BAR.SYNC.DEFER_BLOCKING 0x0 ;  /* 0x0000000000007b1d */ /* 0x000fe20000010000 */
[----:B------:R-:W-:Y:S02]  /*3210*/  ISETP.LE.AND P2, PT, R153, c[0x0][0x27c], PT ;  /* 0x00009f0099007a0c */ /* 0x000fe40003f43270 */
[----:B------:R-:W-:Y:S02]  /*3220*/  LEA R72, R2, 0x100, 0x1 ;  /* 0x0000010002487811 */ /* 0x000fe400078e08ff */
[----:B------:R-:W-:Y:S09]  /*3230*/  LEA R73, R5, 0x100, 0x1 ;  /* 0x0000010005497811 */ /* 0x000ff200078e08ff */
[----:B---3--:R-:W-:-:S05]  /*3240*/  @!P2 BRA `(.L_x_1709) ;  /* 0x00003b600000a947 */ /* 0x008fca0003800000 */
[----:B------:R-:W-:Y:S01]  /*3250*/  IMAD.WIDE.U32 R2, R74, c[0x0][0x1e0], RZ ;  /* 0x000078004a027a25 */ /* 0x000fe200078e00ff */
[----:B------:R-:W-:Y:S02]  /*3260*/  SHF.R.S32.HI R76, RZ, 0x1f, R74 ;  /* 0x0000001fff4c7819 */ /* 0x000fe4000001144a */
[----:B-----5:R-:W-:Y:S02]  /*3270*/  SHF.R.S32.HI R77, RZ, 0x1f, R71 ;  /* 0x0000001fff4d7819 */ /* 0x020fe40000011447 */
[----:B------:R-:W-:Y:S01]  /*3280*/  IADD3 R5, -R8, R78, RZ ;  /* 0x0000004e08057210 */ /* 0x000fe20007ffe1ff */
[----:B------:R-:W-:Y:S02]  /*3290*/  IMAD R4, R76, c[0x0][0x1e0], RZ ;  /* 0x000078004c047a24 */ /* 0x000fe400078e02ff */
[----:B------:R-:W-:Y:S01]  /*32a0*/  IMAD.WIDE.U32 R8, R140, R28, RZ ;  /* 0x0000001c8c087225 */ /* 0x000fe200078e00ff */
[----:B------:R-:W-:Y:S03]  /*32b0*/  IMNMX R75, R5, 0x40, PT ;  /* 0x00000040054b7817 */ /* 0x000fe60003800200 */
[----:B------:R-:W-:Y:S05]  /*32c0*/  IMAD R4, R74, c[0x0][0x1e4], R4 ;  /* 0x000079004a047a24 */ /* 0x000fea00078e0204 */
[----:B------:R-:W-:Y:S01]  /*32d0*/  IADD3 R3, R3, R4, RZ ;  /* 0x0000000403037210 */ /* 0x000fe20007ffe0ff */
[----:B------:R-:W-:Y:S04]  /*32e0*/  IMAD R4, R77, c[0x0][0x1f0], RZ ;  /* 0x00007c004d047a24 */ /* 0x000fe800078e02ff */
[C---:B------:R-:W-:Y:S04]  /*32f0*/  IMAD.WIDE.U32 R2, R71.reuse, c[0x0][0x1f0], R2 ;  /* 0x00007c0047027a25 */ /* 0x040fe800078e0002 */
[----:B------:R-:W-:Y:S01]  /*3300*/  IMAD R4, R71, c[0x0][0x1f4], R4 ;  /* 0x00007d0047047a24 */ /* 0x000fe200078e0204 */
[----:B------:R-:W-:Y:S04]  /*3310*/  IADD3 R2, P0, R80, R2, RZ ;  /* 0x0000000250027210 */ /* 0x000fe80007f1e0ff */
[----:B------:R-:W-:Y:S01]  /*3320*/  IADD3.X R3, R84, R3, R4, P0, !PT ;  /* 0x0000000354037210 */ /* 0x000fe200007fe404 */
[-C--:B------:R-:W-:Y:S01]  /*3330*/  IMAD R4, R132, R28.reuse, RZ ;  /* 0x0000001c84047224 */ /* 0x080fe200078e02ff */
[C---:B------:R-:W-:Y:S04]  /*3340*/  LEA R34, P0, R2.reuse, c[0x0][0x1c8], 0x1 ;  /* 0x0000720002227a11 */ /* 0x040fe800078008ff */
[----:B------:R-:W-:Y:S01]  /*3350*/  LEA.HI.X R33, R2, c[0x0][0x1cc], R3, 0x1, P0 ;  /* 0x0000730002217a11 */ /* 0x000fe200000f0c03 */
[----:B------:R-:W-:Y:S01]  /*3360*/  IMAD R3, R131, R28, RZ ;  /* 0x0000001c83037224 */ /* 0x000fe200078e02ff */
[----:B------:R-:W-:Y:S02]  /*3370*/  ISETP.NE.AND P0, PT, RZ, UR5, PT ;  /* 0x00000005ff007c0c */ /* 0x000fe4000bf05270 */
[----:B------:R-:W-:Y:S05]  /*3380*/  SHF.R.S32.HI R2, RZ, 0x1f, R28 ;  /* 0x0000001fff027819 */ /* 0x000fea000001141c */
[C---:B------:R-:W-:Y:S02]  /*3390*/  IMAD R4, R2.reuse, R139, R4 ;  /* 0x0000008b02047224 */ /* 0x040fe400078e0204 */
[----:B-1----:R-:W-:Y:S02]  /*33a0*/  IMAD R6, R2, R140, R3 ;  /* 0x0000008c02067224 */ /* 0x002fe400078e0203 */
        /* <DEDUP_REMOVED lines=63> */
.L_x_1712:
[----:B------:R-:W-:Y:S05]  /*37a0*/  BSYNC B0 ;  /* 0x0000000000007941 */ /* 0x000fea0003800000 */
.L_x_1711:
        /* <DEDUP_REMOVED lines=11> */
[----:B------:R-:W-:Y:S01]  /*3860*/  PRMT R53, R2, 0x5410, R9 ;  /* 0x0000541002357816 */ /* 0x000fe20000000009 */
        /* <DEDUP_REMOVED lines=25> */
[----:B------:R-:W-:Y:S02]  /*3a00*/  PRMT R24, R8, 0x7610, R24 ;  /* 0x0000761008187816 */ /* 0x000fe40000000018 */
[----:B------:R-:W-:Y:S02]  /*3a10*/  PRMT R9, R2, 0x5410, R9 ;  /* 0x0000541002097816 */ /* 0x000fe40000000009 */
[----:B------:R-:W-:Y:S01]  /*3a20*/  PRMT R8, R3, 0x7610, R8 ;  /* 0x0000761003087816 */ /* 0x000fe20000000008 */
[----:B------:R-:W-:-:S05]  /*3a30*/  @P0 BRA `(.L_x_1715) ;  /* 0x0000039000000947 */ /* 0x000fca0003800000 */
[----:B------:R-:W-:Y:S01]  /*3a40*/  ISETP.GE.AND P0, PT, R108, c[0x0][0x27c], PT ;  /* 0x00009f006c007a0c */ /* 0x000fe20003f06270 */
[----:B------:R-:W1:Y:S01]  /*3a50*/  LDS.128 R12, [R72+0xc000] ;  /* 0x00c00000480c7984 */ /* 0x000e620000000c00 */
[----:B------:R-:W-:Y:S02]  /*3a60*/  MOV R3, R4 ;  /* 0x0000000400037202 */ /* 0x000fe40000000f00 */
[----:B------:R-:W-:Y:S09]  /*3a70*/  MOV R32, R38 ;  /* 0x0000002600207202 */ /* 0x000ff20000000f00 */
[----:B------:R-:W-:Y:S02]  /*3a80*/  @!P0 HADD2.F32 R3, -RZ, R3.H0_H0 ;  /* 0x20000003ff038230 */ /* 0x000fe40000004100 */
[----:B------:R-:W-:Y:S01]  /*3a90*/  @!P0 HADD2.F32 R32, -RZ, R32.H0_H0 ;  /* 0x20000020ff208230 */ /* 0x000fe20000004100 */
[----:B-1----:R-:W-:Y:S05]  /*3aa0*/  @!P0 MOV R2, R12 ;  /* 0x0000000c00028202 */ /* 0x002fea0000000f00 */
[--C-:B------:R-:W-:Y:S02]  /*3ab0*/  @!P0 HADD2.F32 R31, -RZ, R2.reuse.H1_H1 ;  /* 0x30000002ff1f8230 */ /* 0x100fe40000004100 */
[----:B------:R-:W-:Y:S03]  /*3ac0*/  @!P0 HADD2.F32 R2, -RZ, R2.H0_H0 ;  /* 0x20000002ff028230 */ /* 0x000fe60000004100 */
[CC--:B--2---:R-:W-:Y:S04]  /*3ad0*/  @!P0 FMUL.FTZ R33, R31.reuse, R3.reuse ;  /* 0x000000031f218220 */ /* 0x0c4fe80000410000 */
[CC--:B------:R-:W-:Y:S02]  /*3ae0*/  @!P0 FFMA.FTZ R33, R2.reuse, R32.reuse, -R33 ;  /* 0x0000002002218223 */ /* 0x0c0fe40000010821 */
[----:B------:R-:W-:Y:S01]  /*3af0*/  @!P0 FMUL.FTZ R2, R2, R3 ;  /* 0x0000000302028220 */ /* 0x000fe20000410000 */
[----:B------:R-:W-:Y:S03]  /*3b00*/  @!P0 SHF.R.U64 R3, R4, 0x10, R5 ;  /* 0x0000001004038819 */ /* 0x000fe60000001205 */
[----:B------:R-:W-:Y:S01]  /*3b10*/  @!P0 FFMA.FTZ R2, R31, R32, R2 ;  /* 0x000000201f028223 */ /* 0x000fe20000010002 */
[----:B------:R-:W-:Y:S01]  /*3b20*/  @!P0 SHF.R.U64 R31, R38, 0x10, R39 ;  /* 0x00000010261f8819 */ /* 0x000fe20000001227 */
[----:B------:R-:W-:Y:S03]  /*3b30*/  @!P0 HADD2.F32 R3, -RZ, R3.H0_H0 ;  /* 0x20000003ff038230 */ /* 0x000fe60000004100 */
[----:B------:R-:W-:Y:S01]  /*3b40*/  @!P0 F2FP.PACK_AB R32, R2, R33 ;  /* 0x000000210220823e */ /* 0x000fe200000000ff */
[----:B------:R-:W-:Y:S01]  /*3b50*/  @!P0 IMAD.MOV.U32 R2, RZ, RZ, R13 ;  /* 0x000000ffff028224 */ /* 0x000fe200078e000d */
[----:B------:R-:W-:Y:S03]  /*3b60*/  @!P0 HADD2.F32 R31, -RZ, R31.H0_H0 ;  /* 0x2000001fff1f8230 */ /* 0x000fe60000004100 */
[----:B------:R-:W-:Y:S01]  /*3b70*/  @!P0 IMAD.MOV.U32 R12, RZ, RZ, R32 ;  /* 0x000000ffff0c8224 */ /* 0x000fe200078e0020 */
[----:B------:R-:W-:Y:S01]  /*3b80*/  MOV R32, R39 ;  /* 0x0000002700207202 */ /* 0x000fe20000000f00 */
[--C-:B------:R-:W-:Y:S02]  /*3b90*/  @!P0 HADD2.F32 R4, -RZ, R2.reuse.H1_H1 ;  /* 0x30000002ff048230 */ /* 0x100fe40000004100 */
[----:B------:R-:W-:Y:S02]  /*3ba0*/  @!P0 HADD2.F32 R2, -RZ, R2.H0_H0 ;  /* 0x20000002ff028230 */ /* 0x000fe40000004100 */
[----:B------:R-:W-:Y:S01]  /*3bb0*/  @!P0 HADD2.F32 R32, -RZ, R32.H0_H0 ;  /* 0x20000020ff208230 */ /* 0x000fe20000004100 */
[----:B------:R-:W-:Y:S04]  /*3bc0*/  @!P0 FMUL.FTZ R33, R4, R3 ;  /* 0x0000000304218220 */ /* 0x000fe80000410000 */
[C---:B------:R-:W-:Y:S02]  /*3bd0*/  @!P0 FFMA.FTZ R33, R2.reuse, R31, -R33 ;  /* 0x0000001f02218223 */ /* 0x040fe40000010821 */
[----:B------:R-:W-:Y:S01]  /*3be0*/  @!P0 FMUL.FTZ R2, R2, R3 ;  /* 0x0000000302028220 */ /* 0x000fe20000410000 */
[----:B------:R-:W-:Y:S03]  /*3bf0*/  MOV R3, R5 ;  /* 0x0000000500037202 */ /* 0x000fe60000000f00 */
[----:B------:R-:W-:Y:S01]  /*3c00*/  @!P0 FFMA.FTZ R2, R4, R31, R2 ;  /* 0x0000001f04028223 */ /* 0x000fe20000010002 */
[----:B------:R-:W-:Y:S01]  /*3c10*/  @!P0 SHF.R.U32.HI R4, RZ, 0x10, R5 ;  /* 0x00000010ff048819 */ /* 0x000fe20000011605 */
[----:B------:R-:W-:Y:S03]  /*3c20*/  @!P0 HADD2.F32 R5, -RZ, R3.H0_H0 ;  /* 0x20000003ff058230 */ /* 0x000fe60000004100 */
[----:B------:R-:W-:Y:S02]  /*3c30*/  @!P0 F2FP.PACK_AB R31, R2, R33 ;  /* 0x00000021021f823e */ /* 0x000fe400000000ff */
[----:B------:R-:W-:Y:S02]  /*3c40*/  @!P0 MOV R2, R14 ;  /* 0x0000000e00028202 */ /* 0x000fe40000000f00 */
[----:B------:R-:W-:Y:S02]  /*3c50*/  @!P0 MOV R13, R31 ;  /* 0x0000001f000d8202 */ /* 0x000fe40000000f00 */
[----:B------:R-:W-:Y:S01]  /*3c60*/  @!P0 SHF.R.U32.HI R33, RZ, 0x10, R39 ;  /* 0x00000010ff218819 */ /* 0x000fe20000011627 */
[--C-:B------:R-:W-:Y:S02]  /*3c70*/  @!P0 HADD2.F32 R31, -RZ, R2.reuse.H1_H1 ;  /* 0x30000002ff1f8230 */ /* 0x100fe40000004100 */
[----:B------:R-:W-:Y:S03]  /*3c80*/  @!P0 HADD2.F32 R3, -RZ, R2.H0_H0 ;  /* 0x20000002ff038230 */ /* 0x000fe60000004100 */
[-C--:B------:R-:W-:Y:S02]  /*3c90*/  @!P0 FMUL.FTZ R34, R31, R5.reuse ;  /* 0x000000051f228220 */ /* 0x080fe40000410000 */
[C---:B------:R-:W-:Y:S01]  /*3ca0*/  @!P0 FMUL.FTZ R2, R3.reuse, R5 ;  /* 0x0000000503028220 */ /* 0x040fe20000410000 */
[----:B------:R-:W-:Y:S01]  /*3cb0*/  @!P0 HADD2.F32 R5, -RZ, R4.H0_H0 ;  /* 0x20000004ff058230 */ /* 0x000fe20000004100 */
[-C--:B------:R-:W-:Y:S02]  /*3cc0*/  @!P0 FFMA.FTZ R34, R3, R32.reuse, -R34 ;  /* 0x0000002003228223 */ /* 0x080fe40000010822 */
[----:B------:R-:W-:Y:S02]  /*3cd0*/  @!P0 IMAD.MOV.U32 R3, RZ, RZ, R15 ;  /* 0x000000ffff038224 */ /* 0x000fe400078e000f */
[----:B------:R-:W-:Y:S01]  /*3ce0*/  @!P0 FFMA.FTZ R2, R31, R32, R2 ;  /* 0x000000201f028223 */ /* 0x000fe20000010002 */
[----:B------:R-:W-:Y:S02]  /*3cf0*/  @!P0 HADD2.F32 R32, -RZ, R33.H0_H0 ;  /* 0x20000021ff208230 */ /* 0x000fe40000004100 */
[--C-:B------:R-:W-:Y:S02]  /*3d00*/  @!P0 HADD2.F32 R4, -RZ, R3.reuse.H0_H0 ;  /* 0x20000003ff048230 */ /* 0x100fe40000004100 */
[----:B------:R-:W-:Y:S01]  /*3d10*/  @!P0 F2FP.PACK_AB R2, R2, R34 ;  /* 0x000000220202823e */ /* 0x000fe200000000ff */
[----:B------:R-:W-:Y:S02]  /*3d20*/  @!P0 HADD2.F32 R31, -RZ, R3.H1_H1 ;  /* 0x30000003ff1f8230 */ /* 0x000fe40000004100 */
[CC--:B------:R-:W-:Y:S01]  /*3d30*/  @!P0 FMUL.FTZ R3, R4.reuse, R5.reuse ;  /* 0x0000000504038220 */ /* 0x0c0fe20000410000 */
[----:B------:R-:W-:Y:S02]  /*3d40*/  @!P0 MOV R14, R2 ;  /* 0x00000002000e8202 */ /* 0x000fe40000000f00 */
[C---:B------:R-:W-:Y:S02]  /*3d50*/  @!P0 FMUL.FTZ R33, R31.reuse, R5 ;  /* 0x000000051f218220 */ /* 0x040fe40000410000 */
[-C--:B------:R-:W-:Y:S02]  /*3d60*/  @!P0 FFMA.FTZ R3, R31, R32.reuse, R3 ;  /* 0x000000201f038223 */ /* 0x080fe40000010003 */
[----:B------:R-:W-:Y:S01]  /*3d70*/  @!P0 FFMA.FTZ R33, R4, R32, -R33 ;  /* 0x0000002004218223 */ /* 0x000fe20000010821 */
[C---:B----4-:R-:W-:Y:S04]  /*3d80*/  LEA R4, P1, R104.reuse, R56, 0x1 ;  /* 0x0000003868047211 */ /* 0x050fe800078208ff */
[----:B------:R-:W-:Y:S02]  /*3d90*/  @!P0 F2FP.PACK_AB R3, R3, R33 ;  /* 0x000000210303823e */ /* 0x000fe400000000ff */
[----:B---3--:R-:W-:Y:S02]  /*3da0*/  LEA.HI.X R5, R104, R57, R105, 0x1, P1 ;  /* 0x0000003968057211 */ /* 0x008fe400008f0c69 */
[----:B------:R-:W-:Y:S05]  /*3db0*/  @!P0 MOV R15, R3 ;  /* 0x00000003000f8202 */ /* 0x000fea0000000f00 */
[----:B------:R1:W-:Y:S02]  /*3dc0*/  ST.E.128 [R4.64], R12 ;  /* 0x0000000c04007985 */ /* 0x0003e4000c101d08 */
.L_x_1715:
[----:B------:R-:W-:Y:S05]  /*3dd0*/  BSYNC B0 ;  /* 0x0000000000007941 */ /* 0x000fea0003800000 */
.L_x_1714:
        /* <DEDUP_REMOVED lines=8> */
[--C-:B------:R-:W-:Y:S01]  /*3e60*/  @!P0 SHF.R.U64 R6, R6, 0x10, R7.reuse ;  /* 0x0000001006068819 */ /* 0x100fe20000001207 */
[----:B------:R-:W-:Y:S01]  /*3e70*/  @!P0 HADD2.F32 R32, -RZ, R27.H1_H1 ;  /* 0x3000001bff208230 */ /* 0x000fe20000004100 */
[----:B------:R-:W-:Y:S02]  /*3e80*/  @!P0 SHF.R.U32.HI R8, RZ, 0x10, R7 ;  /* 0x00000010ff088819 */ /* 0x000fe40000011607 */
[--C-:B--2---:R-:W-:Y:S01]  /*3e90*/  @!P0 SHF.R.U32.HI R34, RZ, 0x10, R43.reuse ;  /* 0x00000010ff228819 */ /* 0x104fe2000001162b */
[----:B------:R-:W-:Y:S01]  /*3ea0*/  @!P0 HADD2.F32 R6, -RZ, R6.H0_H0 ;  /* 0x20000006ff068230 */ /* 0x000fe20000004100 */
[----:B-1----:R-:W-:Y:S02]  /*3eb0*/  @!P0 MOV R2, R12 ;  /* 0x0000000c00028202 */ /* 0x002fe40000000f00 */
[----:B------:R-:W-:Y:S03]  /*3ec0*/  @!P0 MOV R3, R13 ;  /* 0x0000000d00038202 */ /* 0x000fe60000000f00 */
[--C-:B------:R-:W-:Y:S02]  /*3ed0*/  @!P0 HADD2.F32 R31, -RZ, R2.reuse.H1_H1 ;  /* 0x30000002ff1f8230 */ /* 0x100fe40000004100 */
[----:B------:R-:W-:Y:S03]  /*3ee0*/  @!P0 HADD2.F32 R5, -RZ, R2.H0_H0 ;  /* 0x20000002ff058230 */ /* 0x000fe60000004100 */
[-C--:B------:R-:W-:Y:S02]  /*3ef0*/  @!P0 FMUL.FTZ R33, R31, R4.reuse ;  /* 0x000000041f218220 */ /* 0x080fe40000410000 */
[C---:B------:R-:W-:Y:S01]  /*3f00*/  @!P0 FMUL.FTZ R2, R5.reuse, R4 ;  /* 0x0000000405028220 */ /* 0x040fe20000410000 */
[----:B------:R-:W-:Y:S01]  /*3f10*/  @!P0 SHF.R.U64 R4, R42, 0x10, R43 ;  /* 0x000000102a048819 */ /* 0x000fe2000000122b */
[-C--:B------:R-:W-:Y:S01]  /*3f20*/  @!P0 FFMA.FTZ R55, R5, R32.reuse, -R33 ;  /* 0x0000002005378223 */ /* 0x080fe20000010821 */
[--C-:B------:R-:W-:Y:S01]  /*3f30*/  @!P0 HADD2.F32 R33, -RZ, R3.reuse.H1_H1 ;  /* 0x30000003ff218230 */ /* 0x100fe20000004100 */
[----:B------:R-:W-:Y:S01]  /*3f40*/  @!P0 FFMA.FTZ R2, R31, R32, R2 ;  /* 0x000000201f028223 */ /* 0x000fe20000010002 */
[----:B------:R-:W-:Y:S02]  /*3f50*/  @!P0 HADD2.F32 R5, -RZ, R3.H0_H0 ;  /* 0x20000003ff058230 */ /* 0x000fe40000004100 */
[----:B------:R-:W-:Y:S01]  /*3f60*/  @!P0 HADD2.F32 R31, -RZ, R4.H0_H0 ;  /* 0x20000004ff1f8230 */ /* 0x000fe20000004100 */
[----:B------:R-:W-:Y:S01]  /*3f70*/  @!P0 FMUL.FTZ R7, R33, R6 ;  /* 0x0000000621078220 */ /* 0x000fe20000410000 */
[----:B------:R-:W-:Y:S01]  /*3f80*/  @!P0 MOV R4, R14 ;  /* 0x0000000e00048202 */ /* 0x000fe20000000f00 */
[C---:B------:R-:W-:Y:S02]  /*3f90*/  @!P0 FMUL.FTZ R3, R5.reuse, R6 ;  /* 0x0000000605038220 */ /* 0x040fe40000410000 */
[-C--:B------:R-:W-:Y:S01]  /*3fa0*/  @!P0 FFMA.FTZ R39, R5, R31.reuse, -R7 ;  /* 0x0000001f05278223 */ /* 0x080fe20000010807 */
[----:B------:R-:W-:Y:S01]  /*3fb0*/  @!P0 HADD2.F32 R7, -RZ, R9.H0_H0 ;  /* 0x20000009ff078230 */ /* 0x000fe20000004100 */
[----:B------:R-:W-:Y:S01]  /*3fc0*/  @!P0 FFMA.FTZ R3, R33, R31, R3 ;  /* 0x0000001f21038223 */ /* 0x000fe20000010003 */
[--C-:B------:R-:W-:Y:S01]  /*3fd0*/  @!P0 HADD2.F32 R32, -RZ, R4.reuse.H1_H1 ;  /* 0x30000004ff208230 */ /* 0x100fe20000004100 */
[----:B------:R-:W-:Y:S01]  /*3fe0*/  @!P0 IMAD.MOV.U32 R6, RZ, RZ, R15 ;  /* 0x000000ffff068224 */ /* 0x000fe200078e000f */
[----:B------:R-:W-:Y:S02]  /*3ff0*/  @!P0 HADD2.F32 R5, -RZ, R4.H0_H0 ;  /* 0x20000004ff058230 */ /* 0x000fe40000004100 */
[----:B------:R-:W-:Y:S01]  /*4000*/  @!P0 HADD2.F32 R31, -RZ, R37.H0_H0 ;  /* 0x20000025ff1f8230 */ /* 0x000fe20000004100 */
[CC--:B------:R-:W-:Y:S02]  /*4010*/  @!P0 FMUL.FTZ R33, R32.reuse, R7.reuse ;  /* 0x0000000720218220 */ /* 0x0c0fe40000410000 */
[C---:B------:R-:W-:Y:S01]  /*4020*/  @!P0 FMUL.FTZ R4, R5.reuse, R7 ;  /* 0x0000000705048220 */ /* 0x040fe20000410000 */
[----:B------:R-:W-:Y:S01]  /*4030*/  @!P0 HADD2.F32 R7, -RZ, R6.H1_H1 ;  /* 0x30000006ff078230 */ /* 0x000fe20000004100 */
[-C--:B------:R-:W-:Y:S01]  /*4040*/  @!P0 FFMA.FTZ R38, R5, R31.reuse, -R33 ;  /* 0x0000001f05268223 */ /* 0x080fe20000010821 */
[----:B------:R-:W-:Y:S01]  /*4050*/  @!P0 HADD2.F32 R5, -RZ, R8.H0_H0 ;  /* 0x20000008ff058230 */ /* 0x000fe20000004100 */
[----:B------:R-:W-:Y:S01]  /*4060*/  @!P0 FFMA.FTZ R4, R32, R31, R4 ;  /* 0x0000001f20048223 */ /* 0x000fe20000010004 */
[----:B------:R-:W-:Y:S01]  /*4070*/  SHF.L.U32 R31, R210, 0x3, RZ ;  /* 0x00000003d21f7819 */ /* 0x000fe200000006ff */
[----:B------:R-:W-:Y:S02]  /*4080*/  @!P0 HADD2.F32 R6, -RZ, R6.H0_H0 ;  /* 0x20000006ff068230 */ /* 0x000fe40000004100 */
[----:B------:R-:W-:Y:S01]  /*4090*/  @!P0 HADD2.F32 R8, -RZ, R34.H0_H0 ;  /* 0x20000022ff088230 */ /* 0x000fe20000004100 */
[-C--:B------:R-:W-:Y:S02]  /*40a0*/  @!P0 FMUL.FTZ R32, R7, R5.reuse ;  /* 0x0000000507208220 */ /* 0x080fe40000410000 */
[C---:B------:R-:W-:Y:S02]  /*40b0*/  @!P0 FMUL.FTZ R5, R6.reuse, R5 ;  /* 0x0000000506058220 */ /* 0x040fe40000410000 */
[-C--:B------:R-:W-:Y:S01]  /*40c0*/  @!P0 FFMA.FTZ R34, R6, R8.reuse, -R32 ;  /* 0x0000000806228223 */ /* 0x080fe20000010820 */
[----:B------:R-:W-:Y:S01]  /*40d0*/  @!P0 F2FP.PACK_AB R6, R3, R39 ;  /* 0x000000270306823e */ /* 0x000fe200000000ff */
[----:B------:R-:W-:Y:S01]  /*40e0*/  @!P0 FFMA.FTZ R5, R7, R8, R5 ;  /* 0x0000000807058223 */ /* 0x000fe20000010005 */
[----:B----4-:R-:W-:Y:S02]  /*40f0*/  LEA R32, P1, R31, R56, 0x1 ;  /* 0x000000381f207211 */ /* 0x010fe400078208ff */
[----:B------:R-:W-:Y:S01]  /*4100*/  @!P0 F2FP.PACK_AB R7, R2, R55 ;  /* 0x000000370207823e */ /* 0x000fe200000000ff */
[----:B------:R-:W-:Y:S01]  /*4110*/  @!P0 IMAD.MOV.U32 R13, RZ, RZ, R6 ;  /* 0x000000ffff0d8224 */ /* 0x000fe200078e0006 */
[----:B------:R-:W-:Y:S02]  /*4120*/  @!P0 F2FP.PACK_AB R3, R4, R38 ;  /* 0x000000260403823e */ /* 0x000fe400000000ff */
[----:B------:R-:W-:Y:S02]  /*4130*/  @!P0 F2FP.PACK_AB R2, R5, R34 ;  /* 0x000000220502823e */ /* 0x000fe400000000ff */
[----:B---3--:R-:W-:Y:S02]  /*4140*/  LEA.HI.X.SX32 R33, R31, R57, 0x1, P1 ;  /* 0x000000391f217211 */ /* 0x008fe400008f0eff */
[----:B------:R-:W-:Y:S02]  /*4150*/  @!P0 MOV R12, R7 ;  /* 0x00000007000c8202 */ /* 0x000fe40000000f00 */
[----:B------:R-:W-:Y:S02]  /*4160*/  @!P0 MOV R14, R3 ;  /* 0x00000003000e8202 */ /* 0x000fe40000000f00 */
[----:B------:R-:W-:Y:S05]  /*4170*/  @!P0 MOV R15, R2 ;  /* 0x00000002000f8202 */ /* 0x000fea0000000f00 */
[----:B------:R1:W-:Y:S02]  /*4180*/  ST.E.128 [R32.64], R12 ;  /* 0x0000000c20007985 */ /* 0x0003e4000c101d08 */
.L_x_1717:
[----:B------:R-:W-:Y:S05]  /*4190*/  BSYNC B0 ;  /* 0x0000000000007941 */ /* 0x000fea0003800000 */
.L_x_1716:
[----:B------:R-:W-:Y:S01]  /*41a0*/  ISETP.GE.AND P0, PT, R29, c[0x0][0x1d4], PT ;  /* 0x000075001d007a0c */ /* 0x000fe20003f06270 */
[----:B------:R-:W-:Y:S01]  /*41b0*/  @!UPT UIADD3 URZ, URZ, URZ, URZ ;  /* 0x0000003f3f3ff290 */ /* 0x000fe2000fffe03f */
[----:B------:R-:W-:Y:S11]  /*41c0*/  BSSY B0, `(.L_x_1718) ;  /* 0x000003b000007945 */ /* 0x000ff60003800000 */
[----:B------:R-:W-:-:S05]  /*41d0*/  @P0 BRA `(.L_x_1719) ;  /* 0x0000039000000947 */ /* 0x000fca0003800000 */
[----:B---3--:R-:W-:Y:S01]  /*41e0*/  IMAD.MOV.U32 R3, RZ, RZ, R57 ;  /* 0x000000ffff037224 */ /* 0x008fe200078e0039 */
[----:B-1----:R-:W-:Y:S01]  /*41f0*/  SHF.L.U32 R4, R209, 0x3, RZ ;  /* 0x00000003d1047819 */ /* 0x002fe200000006ff */
[----:B------:R-:W1:Y:S01]  /*4200*/  LDS.128 R12, [R72+0xe000] ;  /* 0x00e00000480c7984 */ /* 0x000e620000000c00 */
[----:B----4-:R-:W-:Y:S04]  /*4210*/  MOV R2, R56 ;  /* 0x0000003800027202 */ /* 0x010fe80000000f00 */
[C---:B------:R-:W-:Y:S04]  /*4220*/  LEA R38, P0, R4.reuse, R2, 0x1 ;  /* 0x0000000204267211 */ /* 0x040fe800078008ff */
[----:B------:R-:W-:Y:S02]  /*4230*/  LEA.HI.X.SX32 R39, R4, R3, 0x1, P0 ;  /* 0x0000000304277211 */ /* 0x000fe400000f0eff */
[----:B------:R-:W-:Y:S11]  /*4240*/  ISETP.GE.AND P0, PT, R111, c[0x0][0x27c], PT ;  /* 0x00009f006f007a0c */ /* 0x000ff60003f06270 */
[----:B------:R-:W-:Y:S02]  /*4250*/  @!UPT UIADD3 URZ, URZ, URZ, URZ ;  /* 0x0000003f3f3ff290 */ /* 0x000fe4000fffe03f */
[----:B------:R-:W-:Y:S01]  /*4260*/  @!P0 SHF.R.U64 R5, R16, 0x10, R17 ;  /* 0x0000001010058819 */ /* 0x000fe20000001211 */
[----:B------:R-:W-:Y:S01]  /*4270*/  @!P0 HADD2.F32 R2, -RZ, R9.H1_H1 ;  /* 0x30000009ff028230 */ /* 0x000fe20000004100 */
[----:B------:R-:W-:Y:S01]  /*4280*/  @!P0 SHF.R.U64 R16, R44, 0x10, R45 ;  /* 0x000000102c108819 */ /* 0x000fe2000000122d */
[----:B------:R-:W-:Y:S01]  /*4290*/  @!P0 HADD2.F32 R8, -RZ, R37.H1_H1 ;  /* 0x30000025ff088230 */ /* 0x000fe20000004100 */
[----:B------:R-:W-:Y:S01]  /*42a0*/  @!P0 SHF.R.U32.HI R7, RZ, 0x10, R17 ;  /* 0x00000010ff078819 */ /* 0x000fe20000011611 */
[----:B------:R-:W-:Y:S01]  /*42b0*/  @!P0 HADD2.F32 R5, -RZ, R5.H0_H0 ;  /* 0x20000005ff058230 */ /* 0x000fe20000004100 */
[----:B--2---:R-:W-:Y:S01]  /*42c0*/  @!P0 SHF.R.U32.HI R33, RZ, 0x10, R45 ;  /* 0x00000010ff218819 */ /* 0x004fe2000001162d */
        /* <DEDUP_REMOVED lines=13> */
[----:B------:R-:W-:Y:S01]  /*43a0*/  @!P0 HADD2.F32 R8, -RZ, R7.H0_H0 ;  /* 0x20000007ff088230 */ /* 0x000fe20000004100 */
[----:B------:R-:W-:Y:S02]  /*43b0*/  @!P0 IMAD.MOV.U32 R6, RZ, RZ, R14 ;  /* 0x000000ffff068224 */ /* 0x000fe400078e000e */
        /* <DEDUP_REMOVED lines=8> */
[--C-:B------:R-:W-:Y:S02]  /*4440*/  @!P0 HADD2.F32 R6, -RZ, R5.reuse.H0_H0 ;  /* 0x20000005ff068230 */ /* 0x100fe40000004100 */
[----:B------:R-:W-:Y:S01]  /*4450*/  @!P0 HADD2.F32 R32, -RZ, R5.H1_H1 ;  /* 0x30000005ff208230 */ /* 0x000fe20000004100 */
[-C--:B------:R-:W-:Y:S02]  /*4460*/  @!P0 FMUL.FTZ R5, R17, R4.reuse ;  /* 0x0000000411058220 */ /* 0x080fe40000410000 */
[C---:B------:R-:W-:Y:S02]  /*4470*/  @!P0 FMUL.FTZ R4, R7.reuse, R4 ;  /* 0x0000000407048220 */ /* 0x040fe40000410000 */
[----:B------:R-:W-:Y:S01]  /*4480*/  @!P0 FFMA.FTZ R37, R7, R31, -R5 ;  /* 0x0000001f07258223 */ /* 0x000fe20000010805 */
[----:B------:R-:W-:Y:S01]  /*4490*/  @!P0 F2FP.PACK_AB R7, R2, R43 ;  /* 0x0000002b0207823e */ /* 0x000fe200000000ff */
[-C--:B------:R-:W-:Y:S02]  /*44a0*/  @!P0 FMUL.FTZ R5, R6, R8.reuse ;  /* 0x0000000806058220 */ /* 0x080fe40000410000 */
[----:B------:R-:W-:Y:S01]  /*44b0*/  @!P0 FMUL.FTZ R34, R32, R8 ;  /* 0x0000000820228220 */ /* 0x000fe20000410000 */
[----:B------:R-:W-:Y:S01]  /*44c0*/  @!P0 MOV R12, R7 ;  /* 0x00000007000c8202 */ /* 0x000fe20000000f00 */
[----:B------:R-:W-:Y:S02]  /*44d0*/  @!P0 FFMA.FTZ R4, R17, R31, R4 ;  /* 0x0000001f11048223 */ /* 0x000fe40000010004 */
[-C--:B------:R-:W-:Y:S01]  /*44e0*/  @!P0 FFMA.FTZ R34, R6, R33.reuse, -R34 ;  /* 0x0000002106228223 */ /* 0x080fe20000010822 */
[----:B------:R-:W-:Y:S01]  /*44f0*/  @!P0 F2FP.PACK_AB R6, R3, R42 ;  /* 0x0000002a0306823e */ /* 0x000fe200000000ff */
[----:B------:R-:W-:Y:S01]  /*4500*/  @!P0 FFMA.FTZ R5, R32, R33, R5 ;  /* 0x0000002120058223 */ /* 0x000fe20000010005 */
[----:B------:R-:W-:Y:S03]  /*4510*/  @!P0 F2FP.PACK_AB R3, R4, R37 ;  /* 0x000000250403823e */ /* 0x000fe600000000ff */
[----:B------:R-:W-:Y:S01]  /*4520*/  @!P0 IMAD.MOV.U32 R13, RZ, RZ, R6 ;  /* 0x000000ffff0d8224 */ /* 0x000fe200078e0006 */
[----:B------:R-:W-:Y:S02]  /*4530*/  @!P0 F2FP.PACK_AB R2, R5, R34 ;  /* 0x000000220502823e */ /* 0x000fe400000000ff */
[----:B------:R-:W-:Y:S02]  /*4540*/  @!P0 MOV R14, R3 ;  /* 0x00000003000e8202 */ /* 0x000fe40000000f00 */
[----:B------:R-:W-:Y:S05]  /*4550*/  @!P0 MOV R15, R2 ;  /* 0x00000002000f8202 */ /* 0x000fea0000000f00 */
[----:B------:R1:W-:Y:S02]  /*4560*/  ST.E.128 [R38.64], R12 ;  /* 0x0000000c26007985 */ /* 0x0003e4000c101d08 */
.L_x_1719:
[----:B------:R-:W-:Y:S05]  /*4570*/  BSYNC B0 ;  /* 0x0000000000007941 */ /* 0x000fea0003800000 */
.L_x_1718:
[----:B------:R-:W-:Y:S01]  /*4580*/  ISETP.GE.AND P0, PT, R200, c[0x0][0x1d4], PT ;  /* 0x00007500c8007a0c */ /* 0x000fe20003f06270 */
[----:B------:R-:W-:Y:S01]  /*4590*/  @!UPT UIADD3 URZ, URZ, URZ, URZ ;  /* 0x0000003f3f3ff290 */ /* 0x000fe2000fffe03f */
[----:B------:R-:W-:Y:S11]  /*45a0*/  BSSY B0, `(.L_x_1720) ;  /* 0x0000038000007945 */ /* 0x000ff60003800000 */
[----:B------:R-:W-:-:S05]  /*45b0*/  @P0 BRA `(.L_x_1721) ;  /* 0x0000036000000947 */ /* 0x000fca0003800000 */
[C---:B-1--4-:R-:W-:Y:S01]  /*45c0*/  LEA R32, P0, R200.reuse, R56, 0x1 ;  /* 0x00000038c8207211 */ /* 0x052fe200078008ff */
[----:B------:R-:W1:Y:S03]  /*45d0*/  LDS.128 R12, [R73+0xe000] ;  /* 0x00e00000490c7984 */ /* 0x000e660000000c00 */
[----:B--23--:R-:W-:Y:S02]  /*45e0*/  LEA.HI.X R33, R200, R57, R215, 0x1, P0 ;  /* 0x00000039c8217211 */ /* 0x00cfe400000f0cd7 */
[----:B------:R-:W-:Y:S11]  /*45f0*/  ISETP.GE.AND P0, PT, R145, c[0x0][0x27c], PT ;  /* 0x00009f0091007a0c */ /* 0x000ff60003f06270 */
[----:B------:R-:W-:Y:S02]  /*4600*/  @!UPT UIADD3 URZ, URZ, URZ, URZ ;  /* 0x0000003f3f3ff290 */ /* 0x000fe4000fffe03f */
[----:B------:R-:W-:Y:S01]  /*4610*/  @!P0 HADD2.F32 R2, -RZ, R24.H1_H1 ;  /* 0x30000018ff028230 */ /* 0x000fe20000004100 */
[----:B------:R-:W-:Y:S01]  /*4620*/  @!P0 SHF.R.U64 R5, R18, 0x10, R19 ;  /* 0x0000001012058819 */ /* 0x000fe20000001213 */
[----:B------:R-:W-:Y:S01]  /*4630*/  @!P0 HADD2.F32 R8, -RZ, R41.H1_H1 ;  /* 0x30000029ff088230 */ /* 0x000fe20000004100 */
[----:B------:R-:W-:Y:S01]  /*4640*/  @!P0 SHF.R.U64 R16, R46, 0x10, R47 ;  /* 0x000000102e108819 */ /* 0x000fe2000000122f */
[----:B------:R-:W-:Y:S01]  /*4650*/  @!P0 HADD2.F32 R18, -RZ, R52.H0_H0 ;  /* 0x20000034ff128230 */ /* 0x000fe20000004100 */
[----:B------:R-:W-:Y:S01]  /*4660*/  @!P0 SHF.R.U32.HI R7, RZ, 0x10, R19 ;  /* 0x00000010ff078819 */ /* 0x000fe20000011613 */
[----:B------:R-:W-:Y:S01]  /*4670*/  @!P0 HADD2.F32 R5, -RZ, R5.H0_H0 ;  /* 0x20000005ff058230 */ /* 0x000fe20000004100 */
[----:B------:R-:W-:Y:S01]  /*4680*/  @!P0 SHF.R.U32.HI R24, RZ, 0x10, R47 ;  /* 0x00000010ff188819 */ /* 0x000fe2000001162f */
[----:B------:R-:W-:Y:S04]  /*4690*/  @!P0 HADD2.F32 R16, -RZ, R16.H0_H0 ;  /* 0x20000010ff108230 */ /* 0x000fe80000004100 */
        /* <DEDUP_REMOVED lines=12> */
[CC--:B------:R-:W-:Y:S01]  /*4760*/  @!P0 FMUL.FTZ R17, R9.reuse, R5.reuse ;  /* 0x0000000509118220 */ /* 0x0c0fe20000410000 */
[----:B------:R-:W-:Y:S01]  /*4770*/  @!P0 HADD2.F32 R8, -RZ, R7.H0_H0 ;  /* 0x20000007ff088230 */ /* 0x000fe20000004100 */
        /* <DEDUP_REMOVED lines=13> */
[CC--:B------:R-:W-:Y:S02]  /*4850*/  @!P0 FMUL.FTZ R5, R6.reuse, R8.reuse ;  /* 0x0000000806058220 */ /* 0x0c0fe40000410000 */
[----:B------:R-:W-:Y:S01]  /*4860*/  @!P0 FMUL.FTZ R31, R19, R8 ;  /* 0x00000008131f8220 */ /* 0x000fe20000410000 */
[----:B------:R-:W-:Y:S01]  /*4870*/  @!P0 MOV R12, R7 ;  /* 0x00000007000c8202 */ /* 0x000fe20000000f00 */
        /* <DEDUP_REMOVED lines=10> */
.L_x_1721:
[----:B------:R-:W-:Y:S05]  /*4920*/  BSYNC B0 ;  /* 0x0000000000007941 */ /* 0x000fea0003800000 */
.L_x_1720:
        /* <DEDUP_REMOVED lines=58> */
.L_x_1723:
[----:B------:R-:W-:Y:S05]  /*4cd0*/  BSYNC B0 ;  /* 0x0000000000007941 */ /* 0x000fea0003800000 */
.L_x_1722:
[----:B------:R-:W-:Y:S11]  /*4ce0*/  ISETP.GE.AND P0, PT, R198, c[0x0][0x1d4], PT ;  /* 0x00007500c6007a0c */ /* 0x000ff60003f06270 */
[----:B------:R-:W-:Y:S02]  /*4cf0*/  @!UPT UIADD3 URZ, URZ, URZ, URZ ;  /* 0x0000003f3f3ff290 */ /* 0x000fe4000fffe03f */
[----:B------:R-:W-:-:S05]  /*4d00*/  @P0 BRA `(.L_x_1713) ;  /* 0x000023e000000947 */ /* 0x000fca0003800000 */
[C---:B----4-:R-:W-:Y:S01]  /*4d10*/  LEA R24, P0, R198.reuse, R56, 0x1 ;  /* 0x00000038c6187211 */ /* 0x050fe200078008ff */
[----:B-1----:R-:W1:Y:S03]  /*4d20*/  LDS.128 R12, [R73+0x10000] ;  /* 0x01000000490c7984 */ /* 0x002e660000000c00 */
[----:B---3--:R-:W-:Y:S02]  /*4d30*/  LEA.HI.X R25, R198, R57, R213, 0x1, P0 ;  /* 0x00000039c6197211 */ /* 0x008fe400000f0cd5 */
        /* <DEDUP_REMOVED lines=52> */
.L_x_1710:
        /* <DEDUP_REMOVED lines=31> */
[----:B------:R-:W-:Y:S01]  /*5270*/  LEA.HI.X R5, R2, c[0x0][0x274], R5, 0x1, P0 ;  /* 0x00009d0002057a11 */ /* 0x000fe200000f0c05 */
[----:B------:R-:W-:Y:S01]  /*5280*/  CS2R R24, SRZ ;  /* 0x0000000000187805 */ /* 0x000fe2000001ff00 */
[C---:B------:R-:W-:Y:S04]  /*5290*/  LEA R2, P0, R3.reuse, c[0x0][0x288], 0x1 ;  /* 0x0000a20003027a11 */ /* 0x040fe800078008ff */
[----:B------:R-:W-:Y:S02]  /*52a0*/  LEA.HI.X R3, R3, c[0x0][0x28c], R6, 0x1, P0 ;  /* 0x0000a30003037a11 */ /* 0x000fe400000f0c06 */
[----:B------:R-:W-:Y:S11]  /*52b0*/  ISETP.GE.AND P0, PT, R104, c[0x0][0x27c], PT ;  /* 0x00009f0068007a0c */ /* 0x000ff60003f06270 */
[----:B------:R-:W-:Y:S02]  /*52c0*/  @!UPT UIADD3 URZ, URZ, URZ, URZ ;  /* 0x0000003f3f3ff290 */ /* 0x000fe4000fffe03f */
        /* <DEDUP_REMOVED lines=10> */
.L_x_1725:
[----:B------:R-:W-:Y:S05]  /*5370*/  BSYNC B0 ;  /* 0x0000000000007941 */ /* 0x000fea0003800000 */
.L_x_1724:
[----:B------:R2:W3:Y:S04]  /*5380*/  SHFL.IDX PT, R65, R33, RZ, 0x1c1f ;  /* 0x001c1fff21417589 */ /* 0x0004e800000e0000 */
[----:B------:R2:W4:Y:S01]  /*5390*/  SHFL.IDX PT, R64, R34, RZ, 0x1c1f ;  /* 0x001c1fff22407589 */ /* 0x00052200000e0000 */
[----:B------:R-:W-:-:S05]  /*53a0*/  @P1 BRA `(.L_x_1713) ;  /* 0x00001d4000001947 */ /* 0x000fca0003800000 */
[----:B-1---5:R-:W-:Y:S01]  /*53b0*/  MOV R2, R57 ;  /* 0x0000003900027202 */ /* 0x022fe20000000f00 */
[----:B------:R-:W-:Y:S01]  /*53c0*/  IMAD.MOV.U32 R5, RZ, RZ, R58 ;  /* 0x000000ffff057224 */ /* 0x000fe200078e003a */
[----:B------:R-:W-:Y:S01]  /*53d0*/  ISETP.GE.AND P0, PT, R104, c[0x0][0x1d4], PT ;  /* 0x0000750068007a0c */ /* 0x000fe20003f06270 */
[----:B------:R-:W-:Y:S01]  /*53e0*/  IMAD.MOV.U32 R4, RZ, RZ, R59 ;  /* 0x000000ffff047224 */ /* 0x000fe200078e003b */
[----:B------:R-:W-:Y:S01]  /*53f0*/  IADD3 R127, -R130, c[0x0][0x1d4], RZ ;  /* 0x00007500827f7a10 */ /* 0x000fe20007ffe1ff */
[----:B------:R-:W-:Y:S01]  /*5400*/  IMAD.MOV.U32 R3, RZ, RZ, R56 ;  /* 0x000000ffff037224 */ /* 0x000fe200078e0038 */
[----:B------:R-:W-:Y:S01]  /*5410*/  BSSY B0, `(.L_x_1726) ;  /* 0x0000099000007945 */ /* 0x000fe20003800000 */
[----:B------:R-:W-:Y:S01]  /*5420*/  IMAD R66, R36, 0x3000, RZ ;  /* 0x0000300024427824 */ /* 0x000fe200078e02ff */
        /* <DEDUP_REMOVED lines=12> */
[----:B--2---:R-:W-:Y:S01]  /*54f0*/  PRMT R34, R4, 0x5410, R5 ;  /* 0x0000541004227816 */ /* 0x004fe20000000005 */
[----:B------:R-:W-:Y:S01]  /*5500*/  IMAD.MOV.U32 R4, RZ, RZ, R23 ;  /* 0x000000ffff047224 */ /* 0x000fe200078e0017 */
[----:B------:R-:W-:Y:S01]  /*5510*/  PRMT R33, R3, 0x5410, R2 ;  /* 0x0000541003217816 */ /* 0x000fe20000000002 */
[----:B------:R-:W-:Y:S01]  /*5520*/  IMAD.MOV.U32 R3, RZ, RZ, R20 ;  /* 0x000000ffff037224 */ /* 0x000fe200078e0014 */
[----:B------:R-:W-:Y:S02]  /*5530*/  MOV R5, R22 ;  /* 0x0000001600057202 */ /* 0x000fe40000000f00 */
[----:B------:R-:W-:Y:S02]  /*5540*/  MOV R2, R21 ;  /* 0x0000001500027202 */ /* 0x000fe40000000f00 */
[----:B------:R-:W-:Y:S02]  /*5550*/  PRMT R32, R5, 0x5410, R4 ;  /* 0x0000541005207816 */ /* 0x000fe40000000004 */
[----:B------:R-:W-:Y:S01]  /*5560*/  PRMT R31, R3, 0x5410, R2 ;  /* 0x00005410031f7816 */ /* 0x000fe20000000002 */
[----:B------:R-:W-:-:S05]  /*5570*/  @P0 BRA `(.L_x_1727) ;  /* 0x0000082000000947 */ /* 0x000fca0003800000 */
[----:B------:R-:W-:Y:S01]  /*5580*/  IMAD.MOV.U32 R8, RZ, RZ, R44 ;  /* 0x000000ffff087224 */ /* 0x000fe200078e002c */
[----:B------:R-:W-:Y:S02]  /*5590*/  LOP3.LUT P2, RZ, R196, 0x1, RZ, 0xc0, !PT ;  /* 0x00000001c4ff7812 */ /* 0x000fe4000784c0ff */
[----:B------:R-:W-:Y:S02]  /*55a0*/  ISETP.GE.AND P0, PT, R104, c[0x0][0x27c], PT ;  /* 0x00009f0068007a0c */ /* 0x000fe40003f06270 */
[----:B------:R-:W-:Y:S02]  /*55b0*/  SEL R2, R130, R127, !P2 ;  /* 0x0000007f82027207 */ /* 0x000fe40005000000 */
[----:B------:R-:W-:Y:S02]  /*55c0*/  MOV R6, R13 ;  /* 0x0000000d00067202 */ /* 0x000fe40000000f00 */
[----:B------:R-:W-:Y:S04]  /*55d0*/  SHF.R.S32.HI R3, RZ, 0x1f, R2 ;  /* 0x0000001fff037819 */ /* 0x000fe80000011402 */
[----:B------:R-:W-:Y:S03]  /*55e0*/  LEA.HI R2, R3, R2, RZ, 0x4 ;  /* 0x0000000203027211 */ /* 0x000fe600078f20ff */
[----:B------:R-:W-:Y:S01]  /*55f0*/  @!P0 HADD2.F32 R8, -RZ, R8.H0_H0 ;  /* 0x20000008ff088230 */ /* 0x000fe20000004100 */
[----:B------:R-:W-:Y:S01]  /*5600*/  LEA.HI.SX32 R2, R2, R120, 0x1c ;  /* 0x0000007802027211 */ /* 0x000fe200078fe2ff */
[----:B------:R-:W-:Y:S01]  /*5610*/  @!P0 HADD2.F32 R6, -RZ, R6.H0_H0 ;  /* 0x20000006ff068230 */ /* 0x000fe20000004100 */
        /* <DEDUP_REMOVED lines=9> */
[----:B------:R-:W-:Y:S03]  /*56b0*/  IADD3 R3, R125, R66, RZ ;  /* 0x000000427d037210 */ /* 0x000fe60007ffe0ff */
[----:B------:R-:W-:Y:S01]  /*56c0*/  IMAD.IADD R2, R66, 0x1, R2 ;  /* 0x0000000142027824 */ /* 0x000fe200078e0202 */
[----:B------:R-:W-:Y:S03]  /*56d0*/  SHF.L.U32 R3, R3, 0x1, RZ ;  /* 0x0000000103037819 */ /* 0x000fe600000006ff */
[----:B------:R-:W-:Y:S02]  /*56e0*/  IMAD.SHL.U32 R2, R2, 0x2, RZ ;  /* 0x0000000202027824 */ /* 0x000fe400078e00ff */
[----:B------:R-:W1:Y:S08]  /*56f0*/  LDS.128 R16, [R3+0xc100] ;  /* 0x00c1000003107984 */ /* 0x000e700000000c00 */
[----:B------:R2:W5:Y:S02]  /*5700*/  LDS.128 R52, [R2+0xc100] ;  /* 0x00c1000002347984 */ /* 0x0005640000000c00 */
[----:B--2---:R-:W-:Y:S05]  /*5710*/  MOV R2, R12 ;  /* 0x0000000c00027202 */ /* 0x004fea0000000f00 */
[----:B------:R-:W-:Y:S01]  /*5720*/  @!P0 HADD2.F32 R3, -RZ, R2.H0_H0 ;  /* 0x20000002ff038230 */ /* 0x000fe20000004100 */
[----:B-1----:R-:W-:Y:S05]  /*5730*/  @!P0 IMAD.MOV.U32 R5, RZ, RZ, R16 ;  /* 0x000000ffff058224 */ /* 0x002fea00078e0010 */
[----:B------:R-:W-:Y:S01]  /*5740*/  @!P0 HADD2.F32 R4, -RZ, R5.H0_H0 ;  /* 0x20000005ff048230 */ /* 0x000fe20000004100 */
[----:B-----5:R-:W-:Y:S01]  /*5750*/  @!P0 IMAD.MOV.U32 R39, RZ, RZ, R54 ;  /* 0x000000ffff278224 */ /* 0x020fe200078e0036 */
[----:B------:R-:W-:Y:S03]  /*5760*/  @!P0 MOV R9, R52 ;  /* 0x0000003400098202 */ /* 0x000fe60000000f00 */
[----:B------:R-:W-:Y:S01]  /*5770*/  @!P0 FMUL.FTZ R2, R4, R3 ;  /* 0x0000000304028220 */ /* 0x000fe20000410000 */
[----:B------:R-:W-:Y:S01]  /*5780*/  @!P0 MOV R41, R53 ;  /* 0x0000003500298202 */ /* 0x000fe20000000f00 */
[--C-:B------:R-:W-:Y:S05]  /*5790*/  @!P0 HADD2.F32 R7, -RZ, R9.reuse.H0_H0 ;  /* 0x20000009ff078230 */ /* 0x100fea0000004100 */
[C---:B------:R-:W-:Y:S01]  /*57a0*/  @!P0 FMUL.FTZ R37, R7.reuse, R3 ;  /* 0x0000000307258220 */ /* 0x040fe20000410000 */
[----:B------:R-:W-:Y:S01]  /*57b0*/  @!P0 SHF.R.U64 R3, R12, 0x10, R13 ;  /* 0x000000100c038819 */ /* 0x000fe2000000120d */
[-C--:B------:R-:W-:Y:S01]  /*57c0*/  @!P0 FFMA.FTZ R2, R7, R8.reuse, R2 ;  /* 0x0000000807028223 */ /* 0x080fe20000010002 */
[----:B------:R-:W-:Y:S01]  /*57d0*/  @!P0 HADD2.F32 R7, -RZ, R9.H1_H1 ;  /* 0x30000009ff078230 */ /* 0x000fe20000004100 */
[----:B------:R-:W-:Y:S01]  /*57e0*/  @!P0 FFMA.FTZ R70, R4, R8, -R37 ;  /* 0x0000000804468223 */ /* 0x000fe20000010825 */
[----:B------:R-:W-:Y:S01]  /*57f0*/  @!P0 SHF.R.U64 R8, R44, 0x10, R45 ;  /* 0x000000102c088819 */ /* 0x000fe2000000122d */
[----:B------:R-:W-:Y:S01]  /*5800*/  @!P0 IMAD.MOV.U32 R9, RZ, RZ, R17 ;  /* 0x000000ffff098224 */ /* 0x000fe200078e0011 */
[----:B------:R-:W-:Y:S01]  /*5810*/  @!P0 HADD2.F32 R3, -RZ, R3.H0_H0 ;  /* 0x20000003ff038230 */ /* 0x000fe20000004100 */
[----:B------:R-:W-:Y:S01]  /*5820*/  IMAD.MOV.U32 R37, RZ, RZ, R45 ;  /* 0x000000ffff257224 */ /* 0x000fe200078e002d */
[----:B------:R-:W-:Y:S01]  /*5830*/  @!P0 HADD2.F32 R4, -RZ, R5.H1_H1 ;  /* 0x30000005ff048230 */ /* 0x000fe20000004100 */
[----:B------:R-:W-:Y:S01]  /*5840*/  @!P0 SHF.R.U32.HI R12, RZ, 0x10, R13 ;  /* 0x00000010ff0c8819 */ /* 0x000fe2000001160d */
[----:B------:R-:W-:Y:S01]  /*5850*/  @!P0 HADD2.F32 R8, -RZ, R8.H0_H0 ;  /* 0x20000008ff088230 */ /* 0x000fe20000004100 */
[-C--:B------:R-:W-:Y:S01]  /*5860*/  @!P0 FMUL.FTZ R38, R7, R3.reuse ;  /* 0x0000000307268220 */ /* 0x080fe20000410000 */
[----:B------:R-:W-:Y:S01]  /*5870*/  @!P0 HADD2.F32 R13, -RZ, R41.H0_H0 ;  /* 0x20000029ff0d8230 */ /* 0x000fe20000004100 */
[C---:B------:R-:W-:Y:S01]  /*5880*/  @!P0 FMUL.FTZ R3, R4.reuse, R3 ;  /* 0x0000000304038220 */ /* 0x040fe20000410000 */
[----:B------:R-:W-:Y:S01]  /*5890*/  @!P0 HADD2.F32 R5, -RZ, R9.H0_H0 ;  /* 0x20000009ff058230 */ /* 0x000fe20000004100 */
[----:B------:R-:W-:Y:S01]  /*58a0*/  @!P0 FFMA.FTZ R69, R4, R8, -R38 ;  /* 0x0000000804458223 */ /* 0x000fe20000010826 */
[----:B------:R-:W-:Y:S01]  /*58b0*/  @!P0 HADD2.F32 R37, -RZ, R37.H0_H0 ;  /* 0x20000025ff258230 */ /* 0x000fe20000004100 */
[-C--:B------:R-:W-:Y:S02]  /*58c0*/  @!P0 FMUL.FTZ R38, R13, R6.reuse ;  /* 0x000000060d268220 */ /* 0x080fe40000410000 */
[----:B------:R-:W-:Y:S01]  /*58d0*/  @!P0 FMUL.FTZ R4, R5, R6 ;  /* 0x0000000605048220 */ /* 0x000fe20000410000 */
[----:B------:R-:W-:Y:S01]  /*58e0*/  MOV R6, R14 ;  /* 0x0000000e00067202 */ /* 0x000fe20000000f00 */
[----:B------:R-:W-:Y:S02]  /*58f0*/  @!P0 FFMA.FTZ R3, R7, R8, R3 ;  /* 0x0000000807038223 */ /* 0x000fe40000010003 */
[-C--:B------:R-:W-:Y:S01]  /*5900*/  @!P0 FFMA.FTZ R44, R5, R37.reuse, -R38 ;  /* 0x00000025052c8223 */ /* 0x080fe20000010826 */
[----:B------:R-:W-:Y:S01]  /*5910*/  MOV R5, R46 ;  /* 0x0000002e00057202 */ /* 0x000fe20000000f00 */
[----:B------:R-:W-:Y:S01]  /*5920*/  @!P0 IMAD.MOV.U32 R8, RZ, RZ, R18 ;  /* 0x000000ffff088224 */ /* 0x000fe200078e0012 */
[----:B------:R-:W-:Y:S01]  /*5930*/  @!P0 HADD2.F32 R6, -RZ, R6.H0_H0 ;  /* 0x20000006ff068230 */ /* 0x000fe20000004100 */
[----:B------:R-:W-:Y:S01]  /*5940*/  @!P0 FFMA.FTZ R4, R13, R37, R4 ;  /* 0x000000250d048223 */ /* 0x000fe20000010004 */
[----:B------:R-:W-:Y:S01]  /*5950*/  @!P0 HADD2.F32 R37, -RZ, R39.H0_H0 ;  /* 0x20000027ff258230 */ /* 0x000fe20000004100 */
[----:B------:R-:W-:Y:S01]  /*5960*/  @!P0 SHF.R.U32.HI R13, RZ, 0x10, R45 ;  /* 0x00000010ff0d8819 */ /* 0x000fe2000001162d */
[----:B------:R-:W-:Y:S02]  /*5970*/  @!P0 HADD2.F32 R38, -RZ, R5.H0_H0 ;  /* 0x20000005ff268230 */ /* 0x000fe40000004100 */
[--C-:B------:R-:W-:Y:S01]  /*5980*/  @!P0 HADD2.F32 R5, -RZ, R8.reuse.H0_H0 ;  /* 0x20000008ff058230 */ /* 0x100fe20000004100 */
[----:B------:R-:W-:Y:S01]  /*5990*/  @!P0 FMUL.FTZ R7, R37, R6 ;  /* 0x0000000625078220 */ /* 0x000fe20000410000 */
[----:B------:R-:W-:Y:S03]  /*59a0*/  @!P0 HADD2.F32 R13, -RZ, R13.H0_H0 ;  /* 0x2000000dff0d8230 */ /* 0x000fe60000004100 */
[C---:B------:R-:W-:Y:S01]  /*59b0*/  @!P0 FFMA.FTZ R68, R5.reuse, R38, -R7 ;  /* 0x0000002605448223 */ /* 0x040fe20000010807 */
[----:B------:R-:W-:Y:S01]  /*59c0*/  @!P0 SHF.R.U64 R7, R14, 0x10, R15 ;  /* 0x000000100e078819 */ /* 0x000fe2000000120f */
[----:B------:R-:W-:Y:S01]  /*59d0*/  @!P0 FMUL.FTZ R6, R5, R6 ;  /* 0x0000000605068220 */ /* 0x000fe20000410000 */
[----:B------:R-:W-:Y:S01]  /*59e0*/  @!P0 SHF.R.U64 R5, R46, 0x10, R47 ;  /* 0x000000102e058819 */ /* 0x000fe2000000122f */
[----:B------:R-:W-:Y:S02]  /*59f0*/  @!P0 HADD2.F32 R14, -RZ, R39.H1_H1 ;  /* 0x30000027ff0e8230 */ /* 0x000fe40000004100 */
[----:B------:R-:W-:Y:S02]  /*5a00*/  @!P0 HADD2.F32 R7, -RZ, R7.H0_H0 ;  /* 0x20000007ff078230 */ /* 0x000fe40000004100 */
[----:B------:R-:W-:Y:S02]  /*5a10*/  @!P0 HADD2.F32 R39, -RZ, R5.H0_H0 ;  /* 0x20000005ff278230 */ /* 0x000fe40000004100 */
[----:B------:R-:W-:Y:S01]  /*5a20*/  @!P0 HADD2.F32 R5, -RZ, R8.H1_H1 ;  /* 0x30000008ff058230 */ /* 0x000fe20000004100 */
[----:B------:R-:W-:Y:S01]  /*5a30*/  @!P0 FMUL.FTZ R42, R14, R7 ;  /* 0x000000070e2a8220 */ /* 0x000fe20000410000 */
[----:B------:R-:W-:Y:S02]  /*5a40*/  @!P0 HADD2.F32 R8, -RZ, R12.H0_H0 ;  /* 0x2000000cff088230 */ /* 0x000fe40000004100 */
[----:B------:R-:W-:Y:S01]  /*5a50*/  @!P0 HADD2.F32 R12, -RZ, R41.H1_H1 ;  /* 0x30000029ff0c8230 */ /* 0x000fe20000004100 */
[C---:B------:R-:W-:Y:S01]  /*5a60*/  @!P0 FFMA.FTZ R46, R5.reuse, R39, -R42 ;  /* 0x00000027052e8223 */ /* 0x040fe2000001082a */
[----:B------:R-:W-:Y:S01]  /*5a70*/  @!P0 MOV R41, R55 ;  /* 0x0000003700298202 */ /* 0x000fe20000000f00 */
[----:B------:R-:W-:Y:S01]  /*5a80*/  @!P0 FMUL.FTZ R7, R5, R7 ;  /* 0x0000000705078220 */ /* 0x000fe20000410000 */
[----:B------:R-:W-:Y:S01]  /*5a90*/  @!P0 HADD2.F32 R5, -RZ, R9.H1_H1 ;  /* 0x30000009ff058230 */ /* 0x000fe20000004100 */
[CC--:B------:R-:W-:Y:S01]  /*5aa0*/  @!P0 FMUL.FTZ R9, R12.reuse, R8.reuse ;  /* 0x000000080c098220 */ /* 0x0c0fe20000410000 */
[----:B------:R-:W-:Y:S03]  /*5ab0*/  MOV R42, R47 ;  /* 0x0000002f002a7202 */ /* 0x000fe60000000f00 */
[CC--:B------:R-:W-:Y:S02]  /*5ac0*/  @!P0 FFMA.FTZ R9, R5.reuse, R13.reuse, -R9 ;  /* 0x0000000d05098223 */ /* 0x0c0fe40000010809 */
[----:B------:R-:W-:Y:S02]  /*5ad0*/  @!P0 FMUL.FTZ R5, R5, R8 ;  /* 0x0000000805058220 */ /* 0x000fe40000410000 */
[----:B------:R-:W-:Y:S01]  /*5ae0*/  IMAD.MOV.U32 R8, RZ, RZ, R15 ;  /* 0x000000ffff087224 */ /* 0x000fe200078e000f */
[----:B------:R-:W-:Y:S01]  /*5af0*/  @!P0 F2FP.PACK_AB R45, R9, R44 ;  /* 0x0000002c092d823e */ /* 0x000fe200000000ff */
[----:B------:R-:W-:Y:S01]  /*5b00*/  @!P0 IMAD.MOV.U32 R9, RZ, RZ, R19 ;  /* 0x000000ffff098224 */ /* 0x000fe200078e0013 */
[----:B------:R-:W-:Y:S01]  /*5b10*/  @!P0 F2FP.PACK_AB R44, R69, R70 ;  /* 0x00000046452c823e */ /* 0x000fe200000000ff */
[----:B------:R-:W-:Y:S01]  /*5b20*/  @!P0 FFMA.FTZ R5, R12, R13, R5 ;  /* 0x0000000d0c058223 */ /* 0x000fe20000010005 */
[----:B------:R-:W-:Y:S01]  /*5b30*/  @!P0 SHF.R.U32.HI R12, RZ, 0x10, R15 ;  /* 0x00000010ff0c8819 */ /* 0x000fe2000001160f */
[----:B------:R-:W-:Y:S01]  /*5b40*/  @!P0 FFMA.FTZ R6, R37, R38, R6 ;  /* 0x0000002625068223 */ /* 0x000fe20000010006 */
[----:B------:R-:W-:Y:S01]  /*5b50*/  @!P0 MOV R16, R44 ;  /* 0x0000002c00108202 */ /* 0x000fe20000000f00 */
[----:B------:R-:W-:Y:S01]  /*5b60*/  @!P0 FFMA.FTZ R7, R14, R39, R7 ;  /* 0x000000270e078223 */ /* 0x000fe20000010007 */
[----:B------:R-:W-:Y:S01]  /*5b70*/  @!P0 F2FP.PACK_AB R4, R5, R4 ;  /* 0x000000040504823e */ /* 0x000fe200000000ff */
[----:B------:R-:W-:Y:S01]  /*5b80*/  @!P0 IMAD.MOV.U32 R17, RZ, RZ, R45 ;  /* 0x000000ffff118224 */ /* 0x000fe200078e002d */
[----:B------:R-:W-:Y:S02]  /*5b90*/  @!P0 HADD2.F32 R13, -RZ, R8.H0_H0 ;  /* 0x20000008ff0d8230 */ /* 0x000fe40000004100 */
[----:B------:R-:W-:Y:S01]  /*5ba0*/  @!P0 HADD2.F32 R15, -RZ, R41.H0_H0 ;  /* 0x20000029ff0f8230 */ /* 0x000fe20000004100 */
[----:B------:R-:W-:Y:S01]  /*5bb0*/  @!P0 IMAD.MOV.U32 R53, RZ, RZ, R4 ;  /* 0x000000ffff358224 */ /* 0x000fe200078e0004 */
[----:B------:R-:W-:Y:S02]  /*5bc0*/  @!P0 HADD2.F32 R37, -RZ, R42.H0_H0 ;  /* 0x2000002aff258230 */ /* 0x000fe40000004100 */
[----:B------:R-:W-:Y:S01]  /*5bd0*/  @!P0 HADD2.F32 R8, -RZ, R9.H0_H0 ;  /* 0x20000009ff088230 */ /* 0x000fe20000004100 */
[C---:B------:R-:W-:Y:S01]  /*5be0*/  @!P0 FMUL.FTZ R42, R15.reuse, R13 ;  /* 0x0000000d0f2a8220 */ /* 0x040fe20000410000 */
[----:B------:R-:W-:Y:S02]  /*5bf0*/  @!P0 HADD2.F32 R12, -RZ, R12.H0_H0 ;  /* 0x2000000cff0c8230 */ /* 0x000fe40000004100 */
[----:B------:R-:W-:Y:S01]  /*5c00*/  @!P0 HADD2.F32 R38, -RZ, R41.H1_H1 ;  /* 0x30000029ff268230 */ /* 0x000fe20000004100 */
[C---:B------:R-:W-:Y:S01]  /*5c10*/  @!P0 FFMA.FTZ R42, R8.reuse, R37, -R42 ;  /* 0x00000025082a8223 */ /* 0x040fe2000001082a */
[----:B------:R-:W-:Y:S01]  /*5c20*/  @!P0 HADD2.F32 R9, -RZ, R9.H1_H1 ;  /* 0x30000009ff098230 */ /* 0x000fe20000004100 */
[----:B------:R-:W-:Y:S01]  /*5c30*/  @!P0 FMUL.FTZ R8, R8, R13 ;  /* 0x0000000d08088220 */ /* 0x000fe20000410000 */
[----:B------:R-:W-:Y:S01]  /*5c40*/  @!P0 HADD2.F32 R13, -RZ, R43.H0_H0 ;  /* 0x2000002bff0d8230 */ /* 0x000fe20000004100 */
[----:B------:R-:W-:Y:S02]  /*5c50*/  @!P0 FMUL.FTZ R41, R38, R12 ;  /* 0x0000000c26298220 */ /* 0x000fe40000410000 */
[----:B------:R-:W-:Y:S02]  /*5c60*/  @!P0 FFMA.FTZ R8, R15, R37, R8 ;  /* 0x000000250f088223 */ /* 0x000fe40000010008 */
[CC--:B------:R-:W-:Y:S01]  /*5c70*/  @!P0 FFMA.FTZ R43, R9.reuse, R13.reuse, -R41 ;  /* 0x0000000d092b8223 */ /* 0x0c0fe20000010829 */
[----:B------:R-:W-:Y:S01]  /*5c80*/  @!P0 F2FP.PACK_AB R41, R46, R68 ;  /* 0x000000442e29823e */ /* 0x000fe200000000ff */
[----:B------:R-:W-:Y:S01]  /*5c90*/  @!P0 FMUL.FTZ R9, R9, R12 ;  /* 0x0000000c09098220 */ /* 0x000fe20000410000 */
[----:B------:R-:W-:Y:S02]  /*5ca0*/  @!P0 F2FP.PACK_AB R12, R3, R2 ;  /* 0x00000002030c823e */ /* 0x000fe400000000ff */
[----:B------:R-:W-:Y:S01]  /*5cb0*/  @!P0 F2FP.PACK_AB R3, R7, R6 ;  /* 0x000000060703823e */ /* 0x000fe200000000ff */
[----:B------:R-:W-:Y:S01]  /*5cc0*/  @!P0 FFMA.FTZ R9, R38, R13, R9 ;  /* 0x0000000d26098223 */ /* 0x000fe20000010009 */
[----:B------:R-:W-:Y:S02]  /*5cd0*/  @!P0 F2FP.PACK_AB R13, R43, R42 ;  /* 0x0000002a2b0d823e */ /* 0x000fe400000000ff */
[----:B------:R-:W-:Y:S02]  /*5ce0*/  @!P0 MOV R18, R41 ;  /* 0x0000002900128202 */ /* 0x000fe40000000f00 */
[----:B------:R-:W-:Y:S01]  /*5cf0*/  @!P0 F2FP.PACK_AB R2, R9, R8 ;  /* 0x000000080902823e */ /* 0x000fe200000000ff */
[----:B------:R-:W-:Y:S01]  /*5d00*/  @!P0 IMAD.MOV.U32 R19, RZ, RZ, R13 ;  /* 0x000000ffff138224 */ /* 0x000fe200078e000d */
        /* <DEDUP_REMOVED lines=9> */
.L_x_1727:
[----:B------:R-:W-:Y:S05]  /*5da0*/  BSYNC B0 ;  /* 0x0000000000007941 */ /* 0x000fea0003800000 */
.L_x_1726:
[----:B------:R-:W-:Y:S01]  /*5db0*/  ISETP.GE.AND P0, PT, R30, c[0x0][0x1d4], PT ;  /* 0x000075001e007a0c */ /* 0x000fe20003f06270 */
[----:B------:R-:W-:Y:S01]  /*5dc0*/  @!UPT UIADD3 URZ, URZ, URZ, URZ ;  /* 0x0000003f3f3ff290 */ /* 0x000fe2000fffe03f */
[----:B------:R-:W-:Y:S11]  /*5dd0*/  BSSY B0, `(.L_x_1728) ;  /* 0x000007c000007945 */ /* 0x000ff60003800000 */
[----:B------:R-:W-:-:S05]  /*5de0*/  @P0 BRA `(.L_x_1729) ;  /* 0x000007a000000947 */ /* 0x000fca0003800000 */
[----:B------:R-:W-:Y:S02]  /*5df0*/  LOP3.LUT P1, RZ, R196, 0x2, RZ, 0xc0, !PT ;  /* 0x00000002c4ff7812 */ /* 0x000fe4000782c0ff */
[----:B------:R-:W-:Y:S02]  /*5e00*/  ISETP.GE.AND P0, PT, R30, c[0x0][0x27c], PT ;  /* 0x00009f001e007a0c */ /* 0x000fe40003f06270 */
[----:B-1----:R-:W-:Y:S04]  /*5e10*/  SEL R2, R130, R127, !P1 ;  /* 0x0000007f82027207 */ /* 0x002fe80004800000 */
[----:B------:R-:W-:Y:S04]  /*5e20*/  SHF.R.S32.HI R3, RZ, 0x1f, R2 ;  /* 0x0000001fff037819 */ /* 0x000fe80000011402 */
[----:B------:R-:W-:Y:S03]  /*5e30*/  LEA.HI R2, R3, R2, RZ, 0x4 ;  /* 0x0000000203027211 */ /* 0x000fe600078f20ff */
[--C-:B------:R-:W-:Y:S01]  /*5e40*/  @!P0 HADD2.F32 R9, -RZ, R60.reuse.H0_H0 ;  /* 0x2000003cff098230 */ /* 0x100fe20000004100 */
[----:B------:R-:W-:Y:S01]  /*5e50*/  LEA.HI.SX32 R2, R2, R116, 0x1c ;  /* 0x0000007402027211 */ /* 0x000fe200078fe2ff */
[----:B------:R-:W-:Y:S01]  /*5e60*/  @!P0 HADD2.F32 R17, -RZ, R60.H1_H1 ;  /* 0x3000003cff118230 */ /* 0x000fe20000004100 */
[----:B------:R-:W-:Y:S02]  /*5e70*/  @!P0 SHF.R.U32.HI R8, RZ, 0x10, R21 ;  /* 0x00000010ff088819 */ /* 0x000fe40000011615 */
[----:B------:R-:W-:Y:S02]  /*5e80*/  SHF.R.S32.HI R3, RZ, 0x1f, R2 ;  /* 0x0000001fff037819 */ /* 0x000fe40000011402 */
[----:B------:R-:W-:Y:S01]  /*5e90*/  SHF.L.U32 R39, R2, 0x3, RZ ;  /* 0x0000000302277819 */ /* 0x000fe200000006ff */
[----:B------:R-:W-:Y:S01]  /*5ea0*/  @!P0 HADD2.F32 R8, -RZ, R8.H0_H0 ;  /* 0x20000008ff088230 */ /* 0x000fe20000004100 */
[----:B------:R-:W-:Y:S02]  /*5eb0*/  LEA.HI R2, R3, R2, RZ, 0x3 ;  /* 0x0000000203027211 */ /* 0x000fe400078f18ff */
[----:B------:R-:W-:Y:S02]  /*5ec0*/  @!P0 SHF.R.U32.HI R19, RZ, 0x10, R49 ;  /* 0x00000010ff138819 */ /* 0x000fe40000011631 */
[----:B------:R-:W-:Y:S01]  /*5ed0*/  @!P0 SHF.R.U64 R7, R20, 0x10, R21 ;  /* 0x0000001014078819 */ /* 0x000fe20000001215 */
[----:B------:R-:W-:Y:S01]  /*5ee0*/  IMAD.SHL.U32 R2, R2, 0x200, RZ ;  /* 0x0000020002027824 */ /* 0x000fe200078e00ff */
[----:B------:R-:W-:Y:S01]  /*5ef0*/  LOP3.LUT R3, R208, 0x38, R39, 0xf8, !PT ;  /* 0x00000038d0037812 */ /* 0x000fe200078ef827 */
[----:B------:R-:W-:Y:S01]  /*5f00*/  @!P0 HADD2.F32 R19, -RZ, R19.H0_H0 ;  /* 0x20000013ff138230 */ /* 0x000fe20000004100 */
[----:B------:R-:W-:Y:S01]  /*5f10*/  @!P0 SHF.R.U64 R38, R48, 0x10, R49 ;  /* 0x0000001030268819 */ /* 0x000fe20000001231 */
[----:B------:R-:W-:Y:S01]  /*5f20*/  @!P0 HADD2.F32 R7, -RZ, R7.H0_H0 ;  /* 0x20000007ff078230 */ /* 0x000fe20000004100 */
[----:B------:R-:W-:Y:S02]  /*5f30*/  LOP3.LUT R3, R3, R147, RZ, 0x3c, !PT ;  /* 0x0000009303037212 */ /* 0x000fe400078e3cff */
[----:B------:R-:W-:Y:S04]  /*5f40*/  LOP3.LUT R2, R2, 0x7ffff000, RZ, 0xc0, !PT ;  /* 0x7ffff00002027812 */ /* 0x000fe800078ec0ff */
[----:B------:R-:W-:Y:S02]  /*5f50*/  IADD3 R2, R3, R2, R148 ;  /* 0x0000000203027210 */ /* 0x000fe40007ffe094 */
[----:B------:R-:W-:Y:S03]  /*5f60*/  IADD3 R3, R124, R66, RZ ;  /* 0x000000427c037210 */ /* 0x000fe60007ffe0ff */
[----:B------:R-:W-:Y:S01]  /*5f70*/  IMAD.IADD R2, R66, 0x1, R2 ;  /* 0x0000000142027824 */ /* 0x000fe200078e0202 */
[----:B------:R-:W-:Y:S03]  /*5f80*/  SHF.L.U32 R3, R3, 0x1, RZ ;  /* 0x0000000103037819 */ /* 0x000fe600000006ff */
[----:B------:R-:W-:Y:S02]  /*5f90*/  IMAD.SHL.U32 R2, R2, 0x2, RZ ;  /* 0x0000000202027824 */ /* 0x000fe400078e00ff */
[----:B------:R1:W-:Y:S08]  /*5fa0*/  LDS.128 R12, [R3+0xc100] ;  /* 0x00c10000030c7984 */ /* 0x0003f00000000c00 */
[----:B------:R-:W2:Y:S01]  /*5fb0*/  LDS.128 R44, [R2+0xc100] ;  /* 0x00c10000022c7984 */ /* 0x000ea20000000c00 */
[----:B-1----:R-:W-:Y:S01]  /*5fc0*/  @!P0 HADD2.F32 R3, -RZ, R31.H0_H0 ;  /* 0x2000001fff038230 */ /* 0x002fe20000004100 */
[----:B--2---:R-:W-:Y:S01]  /*5fd0*/  @!P0 IMAD.MOV.U32 R37, RZ, RZ, R44 ;  /* 0x000000ffff258224 */ /* 0x004fe200078e002c */
[----:B------:R-:W-:Y:S02]  /*5fe0*/  @!P0 MOV R6, R12 ;  /* 0x0000000c00068202 */ /* 0x000fe40000000f00 */
[----:B------:R-:W-:Y:S02]  /*5ff0*/  @!P0 MOV R18, R45 ;  /* 0x0000002d00128202 */ /* 0x000fe40000000f00 */
[----:B------:R-:W-:Y:S02]  /*6000*/  @!P0 HADD2.F32 R5, -RZ, R37.H0_H0 ;  /* 0x20000025ff058230 */ /* 0x000fe40000004100 */
[----:B------:R-:W-:Y:S02]  /*6010*/  @!P0 HADD2.F32 R4, -RZ, R6.H0_H0 ;  /* 0x20000006ff048230 */ /* 0x000fe40000004100 */
[--C-:B------:R-:W-:Y:S02]  /*6020*/  @!P0 HADD2.F32 R16, -RZ, R18.reuse.H0_H0 ;  /* 0x20000012ff108230 */ /* 0x100fe40000004100 */
[----:B------:R-:W-:Y:S01]  /*6030*/  @!P0 HADD2.F32 R18, -RZ, R18.H1_H1 ;  /* 0x30000012ff128230 */ /* 0x000fe20000004100 */
[CC--:B------:R-:W-:Y:S02]  /*6040*/  @!P0 FMUL.FTZ R2, R4.reuse, R3.reuse ;  /* 0x0000000304028220 */ /* 0x0c0fe40000410000 */
[C---:B------:R-:W-:Y:S02]  /*6050*/  @!P0 FMUL.FTZ R3, R5.reuse, R3 ;  /* 0x0000000305038220 */ /* 0x040fe40000410000 */
[-C--:B------:R-:W-:Y:S02]  /*6060*/  @!P0 FFMA.FTZ R2, R5, R9.reuse, R2 ;  /* 0x0000000905028223 */ /* 0x080fe40000010002 */
[----:B------:R-:W-:Y:S02]  /*6070*/  @!P0 IMAD.MOV.U32 R5, RZ, RZ, R13 ;  /* 0x000000ffff058224 */ /* 0x000fe400078e000d */
[----:B------:R-:W-:Y:S01]  /*6080*/  @!P0 FFMA.FTZ R41, R4, R9, -R3 ;  /* 0x0000000904298223 */ /* 0x000fe20000010803 */
[----:B------:R-:W-:Y:S01]  /*6090*/  @!P0 HADD2.F32 R3, -RZ, R31.H1_H1 ;  /* 0x3000001fff038230 */ /* 0x000fe20000004100 */
[----:B------:R-:W-:Y:S01]  /*60a0*/  @!P0 MOV R31, R46 ;  /* 0x0000002e001f8202 */ /* 0x000fe20000000f00 */
[----:B------:R-:W-:Y:S03]  /*60b0*/  @!P0 HADD2.F32 R4, -RZ, R5.H0_H0 ;  /* 0x20000005ff048230 */ /* 0x000fe60000004100 */
[----:B------:R-:W-:Y:S04]  /*60c0*/  @!P0 FMUL.FTZ R9, R16, R3 ;  /* 0x0000000310098220 */ /* 0x000fe80000410000 */
[C---:B------:R-:W-:Y:S01]  /*60d0*/  @!P0 FFMA.FTZ R20, R4.reuse, R17, -R9 ;  /* 0x0000001104148223 */ /* 0x040fe20000010809 */
[----:B------:R-:W-:Y:S01]  /*60e0*/  @!P0 HADD2.F32 R9, -RZ, R37.H1_H1 ;  /* 0x30000025ff098230 */ /* 0x000fe20000004100 */
[----:B------:R-:W-:Y:S01]  /*60f0*/  @!P0 FMUL.FTZ R4, R4, R3 ;  /* 0x0000000304048220 */ /* 0x000fe20000410000 */
[----:B------:R-:W-:Y:S01]  /*6100*/  @!P0 HADD2.F32 R3, -RZ, R5.H1_H1 ;  /* 0x30000005ff038230 */ /* 0x000fe20000004100 */
[-C--:B------:R-:W-:Y:S04]  /*6110*/  @!P0 FMUL.FTZ R5, R18, R8.reuse ;  /* 0x0000000812058220 */ /* 0x080fe80000410000 */
[C---:B------:R-:W-:Y:S02]  /*6120*/  @!P0 FFMA.FTZ R21, R3.reuse, R19, -R5 ;  /* 0x0000001303158223 */ /* 0x040fe40000010805 */
[----:B------:R-:W-:Y:S01]  /*6130*/  @!P0 FMUL.FTZ R5, R3, R8 ;  /* 0x0000000803058220 */ /* 0x000fe20000410000 */
[----:B------:R-:W-:Y:S02]  /*6140*/  @!P0 HADD2.F32 R8, -RZ, R38.H0_H0 ;  /* 0x20000026ff088230 */ /* 0x000fe40000004100 */
[----:B------:R-:W-:Y:S01]  /*6150*/  @!P0 HADD2.F32 R3, -RZ, R6.H1_H1 ;  /* 0x30000006ff038230 */ /* 0x000fe20000004100 */
[----:B------:R-:W-:Y:S01]  /*6160*/  @!P0 FMUL.FTZ R6, R9, R7 ;  /* 0x0000000709068220 */ /* 0x000fe20000410000 */
[----:B------:R-:W-:Y:S03]  /*6170*/  @!P0 F2FP.PACK_AB R21, R21, R20 ;  /* 0x000000141515823e */ /* 0x000fe600000000ff */
[CC--:B------:R-:W-:Y:S01]  /*6180*/  @!P0 FFMA.FTZ R6, R3.reuse, R8.reuse, -R6 ;  /* 0x0000000803068223 */ /* 0x0c0fe20000010806 */
[----:B------:R-:W-:Y:S01]  /*6190*/  @!P0 MOV R13, R21 ;  /* 0x00000015000d8202 */ /* 0x000fe20000000f00 */
[----:B------:R-:W-:Y:S01]  /*61a0*/  @!P0 FMUL.FTZ R3, R3, R7 ;  /* 0x0000000703038220 */ /* 0x000fe20000410000 */
[----:B------:R-:W-:Y:S02]  /*61b0*/  @!P0 HADD2.F32 R21, -RZ, R61.H1_H1 ;  /* 0x3000003dff158230 */ /* 0x000fe40000004100 */
[----:B------:R-:W-:Y:S01]  /*61c0*/  @!P0 F2FP.PACK_AB R20, R6, R41 ;  /* 0x000000290614823e */ /* 0x000fe200000000ff */
[----:B------:R-:W-:Y:S01]  /*61d0*/  @!P0 FFMA.FTZ R3, R9, R8, R3 ;  /* 0x0000000809038223 */ /* 0x000fe20000010003 */
[----:B------:R-:W-:Y:S01]  /*61e0*/  @!P0 HADD2.F32 R6, -RZ, R32.H0_H0 ;  /* 0x20000020ff068230 */ /* 0x000fe20000004100 */
[----:B------:R-:W-:Y:S01]  /*61f0*/  @!P0 FFMA.FTZ R4, R16, R17, R4 ;  /* 0x0000001110048223 */ /* 0x000fe20000010004 */
[----:B------:R-:W-:Y:S01]  /*6200*/  @!P0 HADD2.F32 R8, -RZ, R31.H0_H0 ;  /* 0x2000001fff088230 */ /* 0x000fe20000004100 */
[----:B------:R-:W-:Y:S01]  /*6210*/  @!P0 IMAD.MOV.U32 R16, RZ, RZ, R14 ;  /* 0x000000ffff108224 */ /* 0x000fe200078e000e */
[----:B------:R-:W-:Y:S01]  /*6220*/  @!P0 HADD2.F32 R9, -RZ, R61.H0_H0 ;  /* 0x2000003dff098230 */ /* 0x000fe20000004100 */
[----:B------:R-:W-:Y:S01]  /*6230*/  @!P0 FFMA.FTZ R5, R18, R19, R5 ;  /* 0x0000001312058223 */ /* 0x000fe20000010005 */
[--C-:B------:R-:W-:Y:S01]  /*6240*/  @!P0 SHF.R.U64 R18, R22, 0x10, R23.reuse ;  /* 0x0000001016128819 */ /* 0x100fe20000001217 */
[CC--:B------:R-:W-:Y:S01]  /*6250*/  @!P0 FMUL.FTZ R19, R8.reuse, R6.reuse ;  /* 0x0000000608138220 */ /* 0x0c0fe20000410000 */
[----:B------:R-:W-:Y:S01]  /*6260*/  @!P0 HADD2.F32 R7, -RZ, R16.H0_H0 ;  /* 0x20000010ff078230 */ /* 0x000fe20000004100 */
[----:B------:R-:W-:Y:S01]  /*6270*/  @!P0 IMAD.MOV.U32 R12, RZ, RZ, R20 ;  /* 0x000000ffff0c8224 */ /* 0x000fe200078e0014 */
[----:B------:R-:W-:Y:S02]  /*6280*/  @!P0 MOV R22, R47 ;  /* 0x0000002f00168202 */ /* 0x000fe40000000f00 */
[----:B------:R-:W-:Y:S01]  /*6290*/  @!P0 SHF.R.U32.HI R17, RZ, 0x10, R23 ;  /* 0x00000010ff118819 */ /* 0x000fe20000011617 */
[C---:B------:R-:W-:Y:S01]  /*62a0*/  @!P0 FMUL.FTZ R6, R7.reuse, R6 ;  /* 0x0000000607068220 */ /* 0x040fe20000410000 */
[----:B------:R-:W-:Y:S01]  /*62b0*/  @!P0 SHF.R.U32.HI R23, RZ, 0x10, R51 ;  /* 0x00000010ff178819 */ /* 0x000fe20000011633 */
[-C--:B------:R-:W-:Y:S01]  /*62c0*/  @!P0 FFMA.FTZ R38, R7, R9.reuse, -R19 ;  /* 0x0000000907268223 */ /* 0x080fe20000010813 */
[----:B------:R-:W-:Y:S01]  /*62d0*/  @!P0 HADD2.F32 R7, -RZ, R32.H1_H1 ;  /* 0x30000020ff078230 */ /* 0x000fe20000004100 */
[----:B------:R-:W-:Y:S01]  /*62e0*/  @!P0 FFMA.FTZ R6, R8, R9, R6 ;  /* 0x0000000908068223 */ /* 0x000fe20000010006 */
[--C-:B------:R-:W-:Y:S01]  /*62f0*/  @!P0 HADD2.F32 R20, -RZ, R22.reuse.H0_H0 ;  /* 0x20000016ff148230 */ /* 0x100fe20000004100 */
[----:B------:R-:W-:Y:S01]  /*6300*/  @!P0 IMAD.MOV.U32 R9, RZ, RZ, R15 ;  /* 0x000000ffff098224 */ /* 0x000fe200078e000f */
[----:B------:R-:W-:Y:S01]  /*6310*/  @!P0 HADD2.F32 R19, -RZ, R17.H0_H0 ;  /* 0x20000011ff138230 */ /* 0x000fe20000004100 */
[----:B------:R-:W-:Y:S01]  /*6320*/  @!P0 SHF.R.U64 R32, R50, 0x10, R51 ;  /* 0x0000001032208819 */ /* 0x000fe20000001233 */
[----:B------:R-:W-:Y:S01]  /*6330*/  @!P0 HADD2.F32 R22, -RZ, R22.H1_H1 ;  /* 0x30000016ff168230 */ /* 0x000fe20000004100 */
[----:B------:R-:W-:Y:S01]  /*6340*/  @!P0 FMUL.FTZ R37, R20, R7 ;  /* 0x0000000714258220 */ /* 0x000fe20000410000 */
[----:B------:R-:W-:Y:S01]  /*6350*/  @!P0 HADD2.F32 R8, -RZ, R9.H0_H0 ;  /* 0x20000009ff088230 */ /* 0x000fe20000004100 */
[----:B------:R-:W-:Y:S01]  /*6360*/  @!P0 F2FP.PACK_AB R4, R5, R4 ;  /* 0x000000040504823e */ /* 0x000fe200000000ff */
[----:B------:R-:W-:Y:S02]  /*6370*/  @!P0 HADD2.F32 R23, -RZ, R23.H0_H0 ;  /* 0x20000017ff178230 */ /* 0x000fe40000004100 */
[----:B------:R-:W-:Y:S01]  /*6380*/  @!P0 HADD2.F32 R17, -RZ, R18.H0_H0 ;  /* 0x20000012ff118230 */ /* 0x000fe20000004100 */
[C---:B------:R-:W-:Y:S01]  /*6390*/  @!P0 FFMA.FTZ R37, R8.reuse, R21, -R37 ;  /* 0x0000001508258223 */ /* 0x040fe20000010825 */
[----:B------:R-:W-:Y:S01]  /*63a0*/  @!P0 HADD2.F32 R18, -RZ, R31.H1_H1 ;  /* 0x3000001fff128230 */ /* 0x000fe20000004100 */
[----:B------:R-:W-:Y:S01]  /*63b0*/  @!P0 FMUL.FTZ R8, R8, R7 ;  /* 0x0000000708088220 */ /* 0x000fe20000410000 */
[----:B------:R-:W-:Y:S01]  /*63c0*/  @!P0 HADD2.F32 R7, -RZ, R9.H1_H1 ;  /* 0x30000009ff078230 */ /* 0x000fe20000004100 */
[----:B------:R-:W-:Y:S02]  /*63d0*/  @!P0 FMUL.FTZ R9, R22, R19 ;  /* 0x0000001316098220 */ /* 0x000fe40000410000 */
[----:B------:R-:W-:Y:S02]  /*63e0*/  @!P0 IMAD.MOV.U32 R45, RZ, RZ, R4 ;  /* 0x000000ffff2d8224 */ /* 0x000fe400078e0004 */
        /* <DEDUP_REMOVED lines=26> */
.L_x_1729:
[----:B------:R-:W-:Y:S05]  /*6590*/  BSYNC B0 ;  /* 0x0000000000007941 */ /* 0x000fea0003800000 */
.L_x_1728:
[----:B------:R-:W-:Y:S11]  /*65a0*/  ISETP.GE.AND P0, PT, R29, c[0x0][0x1d4], PT ;  /* 0x000075001d007a0c */ /* 0x000ff60003f06270 */
[----:B------:R-:W-:Y:S02]  /*65b0*/  @!UPT UIADD3 URZ, URZ, URZ, URZ ;  /* 0x0000003f3f3ff290 */ /* 0x000fe4000fffe03f */
[----:B------:R-:W-:-:S05]  /*65c0*/  @P0 BRA `(.L_x_1713) ;  /* 0x00000b2000000947 */ /* 0x000fca0003800000 */
[----:B------:R-:W-:Y:S02]  /*65d0*/  LOP3.LUT P1, RZ, R196, 0x4, RZ, 0xc0, !PT ;  /* 0x00000004c4ff7812 */ /* 0x000fe4000782c0ff */
[C---:B----4-:R-:W-:Y:S02]  /*65e0*/  LEA R48, P0, R79.reuse, R64, 0x1 ;  /* 0x000000404f307211 */ /* 0x050fe400078008ff */
[----:B-1----:R-:W-:Y:S02]  /*65f0*/  SEL R2, R130, R127, !P1 ;  /* 0x0000007f82027207 */ /* 0x002fe40004800000 */
[----:B---3--:R-:W-:Y:S02]  /*6600*/  LEA.HI.X R49, R79, R65, R106, 0x1, P0 ;  /* 0x000000414f317211 */ /* 0x008fe400000f0c6a */
[----:B------:R-:W-:Y:S02]  /*6610*/  SHF.R.S32.HI R3, RZ, 0x1f, R2 ;  /* 0x0000001fff037819 */ /* 0x000fe40000011402 */
[----:B------:R-:W-:Y:S02]  /*6620*/  ISETP.GE.AND P0, PT, R29, c[0x0][0x27c], PT ;  /* 0x00009f001d007a0c */ /* 0x000fe40003f06270 */
[----:B------:R-:W-:Y:S04]  /*6630*/  LEA.HI R2, R3, R2, RZ, 0x4 ;  /* 0x0000000203027211 */ /* 0x000fe800078f20ff */
[----:B------:R-:W-:Y:S04]  /*6640*/  LEA.HI.SX32 R2, R2, R114, 0x1c ;  /* 0x0000007202027211 */ /* 0x000fe800078fe2ff */
[----:B------:R-:W-:Y:S02]  /*6650*/  SHF.R.S32.HI R3, RZ, 0x1f, R2 ;  /* 0x0000001fff037819 */ /* 0x000fe40000011402 */
[----:B------:R-:W-:Y:S01]  /*6660*/  SHF.L.U32 R38, R2, 0x3, RZ ;  /* 0x0000000302267819 */ /* 0x000fe200000006ff */
[--C-:B------:R-:W-:Y:S01]  /*6670*/  @!P0 HADD2.F32 R9, -RZ, R62.reuse.H0_H0 ;  /* 0x2000003eff098230 */ /* 0x100fe20000004100 */
[----:B------:R-:W-:Y:S01]  /*6680*/  LEA.HI R2, R3, R2, RZ, 0x3 ;  /* 0x0000000203027211 */ /* 0x000fe200078f18ff */
[----:B------:R-:W-:Y:S01]  /*6690*/  @!P0 HADD2.F32 R20, -RZ, R62.H1_H1 ;  /* 0x3000003eff148230 */ /* 0x000fe20000004100 */
[----:B------:R-:W-:Y:S02]  /*66a0*/  LOP3.LUT R3, R208, 0x38, R38, 0xf8, !PT ;  /* 0x00000038d0037812 */ /* 0x000fe400078ef826 */
[----:B------:R-:W-:Y:S01]  /*66b0*/  @!P0 SHF.R.U64 R15, R56, 0x10, R57 ;  /* 0x00000010380f8819 */ /* 0x000fe20000001239 */
[----:B------:R-:W-:Y:S01]  /*66c0*/  IMAD.SHL.U32 R2, R2, 0x200, RZ ;  /* 0x0000020002027824 */ /* 0x000fe200078e00ff */
[----:B------:R-:W-:Y:S02]  /*66d0*/  LOP3.LUT R3, R3, R147, RZ, 0x3c, !PT ;  /* 0x0000009303037212 */ /* 0x000fe400078e3cff */
[--C-:B------:R-:W-:Y:S02]  /*66e0*/  @!P0 SHF.R.U64 R6, R24, 0x10, R25.reuse ;  /* 0x0000001018068819 */ /* 0x100fe40000001219 */
[----:B------:R-:W-:Y:S02]  /*66f0*/  LOP3.LUT R2, R2, 0x7ffff000, RZ, 0xc0, !PT ;  /* 0x7ffff00002027812 */ /* 0x000fe400078ec0ff */
[----:B------:R-:W-:Y:S02]  /*6700*/  @!P0 SHF.R.U32.HI R8, RZ, 0x10, R25 ;  /* 0x00000010ff088819 */ /* 0x000fe40000011619 */
[----:B------:R-:W-:Y:S02]  /*6710*/  IADD3 R2, R3, R2, R148 ;  /* 0x0000000203027210 */ /* 0x000fe40007ffe094 */
[----:B------:R-:W-:Y:S02]  /*6720*/  IADD3 R3, R123, R66, RZ ;  /* 0x000000427b037210 */ /* 0x000fe40007ffe0ff */
[----:B------:R-:W-:Y:S01]  /*6730*/  @!P0 SHF.R.U32.HI R22, RZ, 0x10, R57 ;  /* 0x00000010ff168819 */ /* 0x000fe20000011639 */
[----:B------:R-:W-:Y:S01]  /*6740*/  IMAD.IADD R2, R66, 0x1, R2 ;  /* 0x0000000142027824 */ /* 0x000fe200078e0202 */
[----:B------:R-:W-:Y:S02]  /*6750*/  SHF.L.U32 R3, R3, 0x1, RZ ;  /* 0x0000000103037819 */ /* 0x000fe400000006ff */
[--C-:B------:R-:W-:Y:S01]  /*6760*/  @!P0 SHF.R.U64 R14, R26, 0x10, R27.reuse ;  /* 0x000000101a0e8819 */ /* 0x100fe2000000121b */
[----:B------:R-:W-:Y:S01]  /*6770*/  IMAD.SHL.U32 R2, R2, 0x2, RZ ;  /* 0x0000000202027824 */ /* 0x000fe200078e00ff */
[----:B------:R-:W-:Y:S01]  /*6780*/  @!P0 HADD2.F32 R22, -RZ, R22.H0_H0 ;  /* 0x20000016ff168230 */ /* 0x000fe20000004100 */
[----:B------:R1:W-:Y:S01]  /*6790*/  LDS.128 R16, [R3+0xc100] ;  /* 0x00c1000003107984 */ /* 0x0003e20000000c00 */
[----:B------:R-:W-:Y:S01]  /*67a0*/  @!P0 SHF.R.U32.HI R13, RZ, 0x10, R27 ;  /* 0x00000010ff0d8819 */ /* 0x000fe2000001161b */
[--C-:B------:R-:W-:Y:S01]  /*67b0*/  @!P0 HADD2.F32 R27, -RZ, R63.reuse.H0_H0 ;  /* 0x2000003fff1b8230 */ /* 0x100fe20000004100 */
[--C-:B------:R-:W-:Y:S02]  /*67c0*/  @!P0 SHF.R.U32.HI R24, RZ, 0x10, R59.reuse ;  /* 0x00000010ff188819 */ /* 0x100fe4000001163b */
[----:B------:R-:W-:Y:S03]  /*67d0*/  @!P0 SHF.R.U64 R37, R58, 0x10, R59 ;  /* 0x000000103a258819 */ /* 0x000fe6000000123b */
[----:B------:R-:W2:Y:S01]  /*67e0*/  LDS.128 R44, [R2+0xc100] ;  /* 0x00c10000022c7984 */ /* 0x000ea20000000c00 */
[----:B------:R-:W-:Y:S02]  /*67f0*/  @!P0 HADD2.F32 R32, -RZ, R24.H0_H0 ;  /* 0x20000018ff208230 */ /* 0x000fe40000004100 */
[----:B------:R-:W-:Y:S02]  /*6800*/  @!P0 HADD2.F32 R24, -RZ, R63.H1_H1 ;  /* 0x3000003fff188230 */ /* 0x000fe40000004100 */
[----:B-1----:R-:W-:Y:S01]  /*6810*/  @!P0 HADD2.F32 R3, -RZ, R33.H0_H0 ;  /* 0x20000021ff038230 */ /* 0x002fe20000004100 */
[----:B--2---:R-:W-:Y:S01]  /*6820*/  @!P0 IMAD.MOV.U32 R12, RZ, RZ, R44 ;  /* 0x000000ffff0c8224 */ /* 0x004fe200078e002c */
[----:B------:R-:W-:Y:S02]  /*6830*/  @!P0 MOV R5, R16 ;  /* 0x0000001000058202 */ /* 0x000fe40000000f00 */
[----:B------:R-:W-:Y:S02]  /*6840*/  @!P0 MOV R21, R45 ;  /* 0x0000002d00158202 */ /* 0x000fe40000000f00 */
[--C-:B------:R-:W-:Y:S02]  /*6850*/  @!P0 HADD2.F32 R7, -RZ, R12.reuse.H0_H0 ;  /* 0x2000000cff078230 */ /* 0x100fe40000004100 */
[--C-:B------:R-:W-:Y:S02]  /*6860*/  @!P0 HADD2.F32 R4, -RZ, R5.reuse.H0_H0 ;  /* 0x20000005ff048230 */ /* 0x100fe40000004100 */
[----:B------:R-:W-:Y:S03]  /*6870*/  @!P0 HADD2.F32 R5, -RZ, R5.H1_H1 ;  /* 0x30000005ff058230 */ /* 0x000fe60000004100 */
[CC--:B------:R-:W-:Y:S02]  /*6880*/  @!P0 FMUL.FTZ R2, R4.reuse, R3.reuse ;  /* 0x0000000304028220 */ /* 0x0c0fe40000410000 */
[C---:B------:R-:W-:Y:S02]  /*6890*/  @!P0 FMUL.FTZ R3, R7.reuse, R3 ;  /* 0x0000000307038220 */ /* 0x040fe40000410000 */
[-C--:B------:R-:W-:Y:S02]  /*68a0*/  @!P0 FFMA.FTZ R2, R7, R9.reuse, R2 ;  /* 0x0000000907028223 */ /* 0x080fe40000010002 */
[----:B------:R-:W-:Y:S02]  /*68b0*/  @!P0 IMAD.MOV.U32 R7, RZ, RZ, R17 ;  /* 0x000000ffff078224 */ /* 0x000fe400078e0011 */
[----:B------:R-:W-:Y:S01]  /*68c0*/  @!P0 FFMA.FTZ R51, R4, R9, -R3 ;  /* 0x0000000904338223 */ /* 0x000fe20000010803 */
[----:B------:R-:W-:Y:S02]  /*68d0*/  @!P0 HADD2.F32 R4, -RZ, R33.H1_H1 ;  /* 0x30000021ff048230 */ /* 0x000fe40000004100 */
[----:B------:R-:W-:Y:S02]  /*68e0*/  @!P0 HADD2.F32 R9, -RZ, R12.H1_H1 ;  /* 0x3000000cff098230 */ /* 0x000fe40000004100 */
[----:B------:R-:W-:Y:S02]  /*68f0*/  @!P0 HADD2.F32 R12, -RZ, R15.H0_H0 ;  /* 0x2000000fff0c8230 */ /* 0x000fe40000004100 */
[----:B------:R-:W-:Y:S02]  /*6900*/  @!P0 HADD2.F32 R15, -RZ, R21.H0_H0 ;  /* 0x20000015ff0f8230 */ /* 0x000fe40000004100 */
[----:B------:R-:W-:Y:S02]  /*6910*/  @!P0 HADD2.F32 R3, -RZ, R6.H0_H0 ;  /* 0x20000006ff038230 */ /* 0x000fe40000004100 */
[--C-:B------:R-:W-:Y:S01]  /*6920*/  @!P0 HADD2.F32 R6, -RZ, R7.reuse.H0_H0 ;  /* 0x20000007ff068230 */ /* 0x100fe20000004100 */
[----:B------:R-:W-:Y:S01]  /*6930*/  @!P0 FMUL.FTZ R23, R15, R4 ;  /* 0x000000040f178220 */ /* 0x000fe20000410000 */
[----:B------:R-:W-:Y:S01]  /*6940*/  @!P0 HADD2.F32 R7, -RZ, R7.H1_H1 ;  /* 0x30000007ff078230 */ /* 0x000fe20000004100 */
[-C--:B------:R-:W-:Y:S01]  /*6950*/  @!P0 FMUL.FTZ R25, R9, R3.reuse ;  /* 0x0000000309198220 */ /* 0x080fe20000410000 */
[----:B------:R-:W-:Y:S01]  /*6960*/  @!P0 HADD2.F32 R21, -RZ, R21.H1_H1 ;  /* 0x30000015ff158230 */ /* 0x000fe20000004100 */
[C---:B------:R-:W-:Y:S02]  /*6970*/  @!P0 FMUL.FTZ R3, R5.reuse, R3 ;  /* 0x0000000305038220 */ /* 0x040fe40000410000 */
[C---:B------:R-:W-:Y:S01]  /*6980*/  @!P0 FFMA.FTZ R43, R6.reuse, R20, -R23 ;  /* 0x00000014062b8223 */ /* 0x040fe20000010817 */
[----:B------:R-:W-:Y:S01]  /*6990*/  @!P0 MOV R23, R47 ;  /* 0x0000002f00178202 */ /* 0x000fe20000000f00 */
[-C--:B------:R-:W-:Y:S01]  /*69a0*/  @!P0 FFMA.FTZ R50, R5, R12.reuse, -R25 ;  /* 0x0000000c05328223 */ /* 0x080fe20000010819 */
[----:B------:R-:W-:Y:S01]  /*69b0*/  @!P0 HADD2.F32 R5, -RZ, R8.H0_H0 ;  /* 0x20000008ff058230 */ /* 0x000fe20000004100 */
[----:B------:R-:W-:Y:S02]  /*69c0*/  @!P0 FFMA.FTZ R3, R9, R12, R3 ;  /* 0x0000000c09038223 */ /* 0x000fe40000010003 */
[----:B------:R-:W-:Y:S01]  /*69d0*/  @!P0 IMAD.MOV.U32 R12, RZ, RZ, R19 ;  /* 0x000000ffff0c8224 */ /* 0x000fe200078e0013 */
[--C-:B------:R-:W-:Y:S01]  /*69e0*/  @!P0 HADD2.F32 R26, -RZ, R23.reuse.H0_H0 ;  /* 0x20000017ff1a8230 */ /* 0x100fe20000004100 */
[----:B------:R-:W-:Y:S01]  /*69f0*/  @!P0 FMUL.FTZ R4, R6, R4 ;  /* 0x0000000406048220 */ /* 0x000fe20000410000 */
[----:B------:R-:W-:Y:S01]  /*6a00*/  @!P0 HADD2.F32 R6, -RZ, R34.H0_H0 ;  /* 0x20000022ff068230 */ /* 0x000fe20000004100 */
[-C--:B------:R-:W-:Y:S01]  /*6a10*/  @!P0 FMUL.FTZ R8, R21, R5.reuse ;  /* 0x0000000515088220 */ /* 0x080fe20000410000 */
[--C-:B------:R-:W-:Y:S01]  /*6a20*/  @!P0 HADD2.F32 R9, -RZ, R12.reuse.H0_H0 ;  /* 0x2000000cff098230 */ /* 0x100fe20000004100 */
[C---:B------:R-:W-:Y:S01]  /*6a30*/  @!P0 FMUL.FTZ R5, R7.reuse, R5 ;  /* 0x0000000507058220 */ /* 0x040fe20000410000 */
[----:B------:R-:W-:Y:S01]  /*6a40*/  @!P0 HADD2.F32 R31, -RZ, R23.H1_H1 ;  /* 0x30000017ff1f8230 */ /* 0x000fe20000004100 */
[----:B------:R-:W-:Y:S02]  /*6a50*/  @!P0 FMUL.FTZ R25, R26, R6 ;  /* 0x000000061a198220 */ /* 0x000fe40000410000 */
[----:B------:R-:W-:Y:S01]  /*6a60*/  @!P0 FFMA.FTZ R42, R7, R22, -R8 ;  /* 0x00000016072a8223 */ /* 0x000fe20000010808 */
[----:B------:R-:W-:Y:S01]  /*6a70*/  @!P0 HADD2.F32 R7, -RZ, R12.H1_H1 ;  /* 0x3000000cff078230 */ /* 0x000fe20000004100 */
[C---:B------:R-:W-:Y:S01]  /*6a80*/  @!P0 FMUL.FTZ R8, R9.reuse, R6 ;  /* 0x0000000609088220 */ /* 0x040fe20000410000 */
[----:B------:R-:W-:Y:S01]  /*6a90*/  @!P0 HADD2.F32 R6, -RZ, R34.H1_H1 ;  /* 0x30000022ff068230 */ /* 0x000fe20000004100 */
[----:B------:R-:W-:Y:S01]  /*6aa0*/  @!P0 FFMA.FTZ R41, R9, R27, -R25 ;  /* 0x0000001b09298223 */ /* 0x000fe20000010819 */
[----:B------:R-:W-:Y:S01]  /*6ab0*/  @!P0 HADD2.F32 R9, -RZ, R13.H0_H0 ;  /* 0x2000000dff098230 */ /* 0x000fe20000004100 */
[----:B------:R-:W-:Y:S01]  /*6ac0*/  @!P0 IMAD.MOV.U32 R12, RZ, RZ, R18 ;  /* 0x000000ffff0c8224 */ /* 0x000fe200078e0012 */
[----:B------:R-:W-:Y:S01]  /*6ad0*/  @!P0 MOV R25, R46 ;  /* 0x0000002e00198202 */ /* 0x000fe20000000f00 */
[----:B------:R-:W-:Y:S01]  /*6ae0*/  @!P0 FFMA.FTZ R4, R15, R20, R4 ;  /* 0x000000140f048223 */ /* 0x000fe20000010004 */
[----:B------:R-:W-:Y:S01]  /*6af0*/  @!P0 F2FP.PACK_AB R20, R50, R51 ;  /* 0x000000333214823e */ /* 0x000fe200000000ff */
[-C--:B------:R-:W-:Y:S02]  /*6b00*/  @!P0 FMUL.FTZ R13, R31, R9.reuse ;  /* 0x000000091f0d8220 */ /* 0x080fe40000410000 */
[C---:B------:R-:W-:Y:S01]  /*6b10*/  @!P0 FMUL.FTZ R9, R7.reuse, R9 ;  /* 0x0000000907098220 */ /* 0x040fe20000410000 */
[--C-:B------:R-:W-:Y:S01]  /*6b20*/  @!P0 HADD2.F32 R23, -RZ, R25.reuse.H0_H0 ;  /* 0x20000019ff178230 */ /* 0x100fe20000004100 */
[----:B------:R-:W-:Y:S01]  /*6b30*/  @!P0 FFMA.FTZ R34, R7, R32, -R13 ;  /* 0x0000002007228223 */ /* 0x000fe2000001080d */
[----:B------:R-:W-:Y:S01]  /*6b40*/  @!P0 HADD2.F32 R7, -RZ, R12.H0_H0 ;  /* 0x2000000cff078230 */ /* 0x000fe20000004100 */
[----:B------:R-:W-:Y:S01]  /*6b50*/  @!P0 FFMA.FTZ R5, R21, R22, R5 ;  /* 0x0000001615058223 */ /* 0x000fe20000010005 */
[----:B------:R-:W-:Y:S01]  /*6b60*/  @!P0 MOV R16, R20 ;  /* 0x0000001400108202 */ /* 0x000fe20000000f00 */
[-C--:B------:R-:W-:Y:S01]  /*6b70*/  @!P0 FMUL.FTZ R33, R23, R6.reuse ;  /* 0x0000000617218220 */ /* 0x080fe20000410000 */
[----:B------:R-:W-:Y:S01]  /*6b80*/  @!P0 F2FP.PACK_AB R15, R34, R41 ;  /* 0x00000029220f823e */ /* 0x000fe200000000ff */
[----:B------:R-:W-:Y:S01]  /*6b90*/  @!P0 FMUL.FTZ R6, R7, R6 ;  /* 0x0000000607068220 */ /* 0x000fe20000410000 */
[----:B------:R-:W-:Y:S01]  /*6ba0*/  @!P0 F2FP.PACK_AB R4, R5, R4 ;  /* 0x000000040504823e */ /* 0x000fe200000000ff */
[-C--:B------:R-:W-:Y:S01]  /*6bb0*/  @!P0 FFMA.FTZ R39, R7, R24.reuse, -R33 ;  /* 0x0000001807278223 */ /* 0x080fe20000010821 */
[----:B------:R-:W-:Y:S01]  /*6bc0*/  @!P0 HADD2.F32 R13, -RZ, R14.H0_H0 ;  /* 0x2000000eff0d8230 */ /* 0x000fe20000004100 */
[----:B------:R-:W-:Y:S01]  /*6bd0*/  @!P0 FFMA.FTZ R6, R23, R24, R6 ;  /* 0x0000001817068223 */ /* 0x000fe20000010006 */
[----:B------:R-:W-:Y:S01]  /*6be0*/  @!P0 HADD2.F32 R14, -RZ, R25.H1_H1 ;  /* 0x30000019ff0e8230 */ /* 0x000fe20000004100 */
[----:B------:R-:W-:Y:S01]  /*6bf0*/  @!P0 IMAD.MOV.U32 R19, RZ, RZ, R15 ;  /* 0x000000ffff138224 */ /* 0x000fe200078e000f */
[----:B------:R-:W-:Y:S01]  /*6c00*/  @!P0 HADD2.F32 R12, -RZ, R12.H1_H1 ;  /* 0x3000000cff0c8230 */ /* 0x000fe20000004100 */
[----:B------:R-:W-:Y:S01]  /*6c10*/  @!P0 IMAD.MOV.U32 R45, RZ, RZ, R4 ;  /* 0x000000ffff2d8224 */ /* 0x000fe200078e0004 */
[----:B------:R-:W-:Y:S01]  /*6c20*/  @!P0 HADD2.F32 R25, -RZ, R37.H0_H0 ;  /* 0x20000025ff198230 */ /* 0x000fe20000004100 */
[-C--:B------:R-:W-:Y:S02]  /*6c30*/  @!P0 FMUL.FTZ R33, R14, R13.reuse ;  /* 0x0000000d0e218220 */ /* 0x080fe40000410000 */
[C---:B------:R-:W-:Y:S02]  /*6c40*/  @!P0 FMUL.FTZ R7, R12.reuse, R13 ;  /* 0x0000000d0c078220 */ /* 0x040fe40000410000 */
[----:B------:R-:W-:Y:S01]  /*6c50*/  @!P0 FFMA.FTZ R13, R12, R25, -R33 ;  /* 0x000000190c0d8223 */ /* 0x000fe20000010821 */
[----:B------:R-:W-:Y:S01]  /*6c60*/  @!P0 F2FP.PACK_AB R33, R42, R43 ;  /* 0x0000002b2a21823e */ /* 0x000fe200000000ff */
[----:B------:R-:W-:Y:S01]  /*6c70*/  @!P0 FFMA.FTZ R7, R14, R25, R7 ;  /* 0x000000190e078223 */ /* 0x000fe20000010007 */
[----:B------:R-:W-:Y:S01]  /*6c80*/  @!P0 F2FP.PACK_AB R12, R3, R2 ;  /* 0x00000002030c823e */ /* 0x000fe200000000ff */
[----:B------:R-:W-:Y:S01]  /*6c90*/  @!P0 FFMA.FTZ R8, R26, R27, R8 ;  /* 0x0000001b1a088223 */ /* 0x000fe20000010008 */
[----:B------:R-:W-:Y:S01]  /*6ca0*/  @!P0 F2FP.PACK_AB R13, R13, R39 ;  /* 0x000000270d0d823e */ /* 0x000fe200000000ff */
[----:B------:R-:W-:Y:S01]  /*6cb0*/  @!P0 IMAD.MOV.U32 R17, RZ, RZ, R33 ;  /* 0x000000ffff118224 */ /* 0x000fe200078e0021 */
[----:B------:R-:W-:Y:S01]  /*6cc0*/  @!P0 F2FP.PACK_AB R3, R7, R6 ;  /* 0x000000060703823e */ /* 0x000fe200000000ff */
[----:B------:R-:W-:Y:S01]  /*6cd0*/  @!P0 FFMA.FTZ R9, R31, R32, R9 ;  /* 0x000000201f098223 */ /* 0x000fe20000010009 */
[----:B------:R-:W-:Y:S02]  /*6ce0*/  @!P0 MOV R18, R13 ;  /* 0x0000000d00128202 */ /* 0x000fe40000000f00 */
[----:B------:R-:W-:Y:S02]  /*6cf0*/  @!P0 MOV R44, R12 ;  /* 0x0000000c002c8202 */ /* 0x000fe40000000f00 */
[----:B------:R-:W-:Y:S01]  /*6d00*/  @!P0 F2FP.PACK_AB R2, R9, R8 ;  /* 0x000000080902823e */ /* 0x000fe200000000ff */
[----:B------:R1:W-:Y:S01]  /*6d10*/  ST.E.128 [R48.64], R16 ;  /* 0x0000001030007985 */ /* 0x0003e2000c101d08 */
[----:B------:R-:W-:Y:S02]  /*6d20*/  @!P0 MOV R46, R3 ;  /* 0x00000003002e8202 */ /* 0x000fe40000000f00 */
[----:B------:R-:W-:Y:S02]  /*6d30*/  @!P0 MOV R47, R2 ;  /* 0x00000002002f8202 */ /* 0x000fe40000000f00 */
[----:B------:R-:W-:Y:S11]  /*6d40*/  ISETP.GE.AND P0, PT, R38, c[0x0][0x1d4], PT ;  /* 0x0000750026007a0c */ /* 0x000ff60003f06270 */
[----:B------:R-:W-:Y:S02]  /*6d50*/  @!UPT UIADD3 URZ, URZ, URZ, URZ ;  /* 0x0000003f3f3ff290 */ /* 0x000fe4000fffe03f */
[----:B------:R-:W-:-:S05]  /*6d60*/  @P0 BRA `(.L_x_1713) ;  /* 0x0000038000000947 */ /* 0x000fca0003800000 */
[C---:B------:R-:W-:Y:S04]  /*6d70*/  LEA R2, P0, R38.reuse, R64, 0x1 ;  /* 0x0000004026027211 */ /* 0x040fe800078008ff */
[----:B------:R-:W-:Y:S05]  /*6d80*/  LEA.HI.X.SX32 R3, R38, R65, 0x1, P0 ;  /* 0x0000004126037211 */ /* 0x000fea00000f0eff */
[----:B------:R2:W-:Y:S01]  /*6d90*/  ST.E.128 [R2.64], R44 ;  /* 0x0000002c02007985 */ /* 0x0005e2000c101d08 */
[----:B------:R-:W-:-:S05]  /*6da0*/  BRA `(.L_x_1713) ;  /* 0x0000034000007947 */ /* 0x000fca0003800000 */
.L_x_1709:
[----:B------:R-:W-:Y:S01]  /*6db0*/  IMAD.WIDE.U32 R2, R74, c[0x0][0x1e0], RZ ;  /* 0x000078004a027a25 */ /* 0x000fe200078e00ff */
[----:B------:R-:W-:Y:S02]  /*6dc0*/  SHF.R.S32.HI R76, RZ, 0x1f, R74 ;  /* 0x0000001fff4c7819 */ /* 0x000fe4000001144a */
[----:B-----5:R-:W-:Y:S03]  /*6dd0*/  SHF.R.S32.HI R77, RZ, 0x1f, R71 ;  /* 0x0000001fff4d7819 */ /* 0x020fe60000011447 */
[----:B------:R-:W-:Y:S04]  /*6de0*/  IMAD R4, R76, c[0x0][0x1e0], RZ ;  /* 0x000078004c047a24 */ /* 0x000fe800078e02ff */
[----:B------:R-:W-:Y:S04]  /*6df0*/  IMAD R4, R74, c[0x0][0x1e4], R4 ;  /* 0x000079004a047a24 */ /* 0x000fe800078e0204 */
[----:B------:R-:W-:Y:S02]  /*6e00*/  IMAD.IADD R3, R3, 0x1, R4 ;  /* 0x0000000103037824 */ /* 0x000fe400078e0204 */
[----:B------:R-:W-:Y:S02]  /*6e10*/  IMAD R4, R77, c[0x0][0x1f0], RZ ;  /* 0x00007c004d047a24 */ /* 0x000fe400078e02ff */
[C---:B------:R-:W-:Y:S04]  /*6e20*/  IMAD.WIDE.U32 R2, R71.reuse, c[0x0][0x1f0], R2 ;  /* 0x00007c0047027a25 */ /* 0x040fe800078e0002 */
[----:B------:R-:W-:Y:S01]  /*6e30*/  IMAD R4, R71, c[0x0][0x1f4], R4 ;  /* 0x00007d0047047a24 */ /* 0x000fe200078e0204 */
[----:B------:R-:W-:Y:S04]  /*6e40*/  IADD3 R2, P0, R80, R2, RZ ;  /* 0x0000000250027210 */ /* 0x000fe80007f1e0ff */
[----:B------:R-:W-:Y:S02]  /*6e50*/  IADD3.X R4, R84, R3, R4, P0, !PT ;  /* 0x0000000354047210 */ /* 0x000fe400007fe404 */
[C---:B------:R-:W-:Y:S04]  /*6e60*/  LEA R3, P0, R2.reuse, c[0x0][0x1c8], 0x1 ;  /* 0x0000720002037a11 */ /* 0x040fe800078008ff */
[----:B------:R-:W-:Y:S02]  /*6e70*/  LEA.HI.X R4, R2, c[0x0][0x1cc], R4, 0x1, P0 ;  /* 0x0000730002047a11 */ /* 0x000fe400000f0c04 */
[----:B------:R-:W2:Y:S08]  /*6e80*/  SHFL.IDX PT, R2, R3, RZ, 0x1c1f ;  /* 0x001c1fff03027589 */ /* 0x000eb000000e0000 */
[----:B------:R3:W4:Y:S02]  /*6e90*/  SHFL.IDX PT, R3, R4, RZ, 0x1c1f ;  /* 0x001c1fff04037589 */ /* 0x00072400000e0000 */
[----:B---3--:R-:W-:Y:S05]  /*6ea0*/  IMAD.IADD R4, R78, 0x1, -R8 ;  /* 0x000000014e047824 */ /* 0x008fea00078e0a08 */
[----:B------:R-:W-:Y:S04]  /*6eb0*/  IMNMX R75, R4, 0x40, PT ;  /* 0x00000040044b7817 */ /* 0x000fe80003800200 */
[----:B------:R-:W-:Y:S11]  /*6ec0*/  ISETP.GT.AND P0, PT, R75, R206, PT ;  /* 0x000000ce4b00720c */ /* 0x000ff60003f04270 */
[----:B------:R-:W-:Y:S02]  /*6ed0*/  @!UPT UIADD3 URZ, URZ, URZ, URZ ;  /* 0x0000003f3f3ff290 */ /* 0x000fe4000fffe03f */
[----:B------:R-:W-:-:S05]  /*6ee0*/  @!P0 BRA `(.L_x_1713) ;  /* 0x0000020000008947 */ /* 0x000fca0003800000 */
[----:B--2-4-:R-:W-:Y:S02]  /*6ef0*/  ISETP.GE.AND P1, PT, R104, c[0x0][0x1d4], PT ;  /* 0x0000750068007a0c */ /* 0x014fe40003f26270 */
[----:B------:R-:W-:Y:S02]  /*6f00*/  ISETP.GE.AND P3, PT, R200, c[0x0][0x1d4], PT ;  /* 0x00007500c8007a0c */ /* 0x000fe40003f66270 */
[C---:B------:R-:W-:Y:S09]  /*6f10*/  ISETP.GE.AND P2, PT, R199.reuse, c[0x0][0x1d4], PT ;  /* 0x00007500c7007a0c */ /* 0x040ff20003f46270 */
[----:B------:R-:W2:Y:S01]  /*6f20*/  @!P1 LDS.128 R12, [R72+0xc000] ;  /* 0x00c00000480c9984 */ /* 0x000ea20000000c00 */
[CC--:B------:R-:W-:Y:S04]  /*6f30*/  @!P1 LEA R4, P0, R104.reuse, R2.reuse, 0x1 ;  /* 0x0000000268049211 */ /* 0x0c0fe800078008ff */
[-C--:B------:R-:W-:Y:S02]  /*6f40*/  @!P1 LEA.HI.X R5, R104, R3.reuse, R105, 0x1, P0 ;  /* 0x0000000368059211 */ /* 0x080fe400000f0c69 */
[CC--:B------:R-:W-:Y:S04]  /*6f50*/  @!P3 LEA R8, P0, R200.reuse, R2.reuse, 0x1 ;  /* 0x00000002c808b211 */ /* 0x0c0fe800078008ff */
[-C--:B------:R-:W-:Y:S02]  /*6f60*/  @!P3 LEA.HI.X R9, R200, R3.reuse, R215, 0x1, P0 ;  /* 0x00000003c809b211 */ /* 0x080fe400000f0cd7 */
[CC--:B-1----:R-:W-:Y:S04]  /*6f70*/  @!P2 LEA R6, P0, R199.reuse, R2.reuse, 0x1 ;  /* 0x00000002c706a211 */ /* 0x0c2fe800078008ff */
[-C--:B------:R-:W-:Y:S02]  /*6f80*/  @!P2 LEA.HI.X R7, R199, R3.reuse, R214, 0x1, P0 ;  /* 0x00000003c707a211 */ /* 0x080fe400000f0cd6 */
[----:B------:R-:W-:Y:S01]  /*6f90*/  ISETP.GE.AND P0, PT, R30, c[0x0][0x1d4], PT ;  /* 0x000075001e007a0c */ /* 0x000fe20003f06270 */
[----:B--2---:R1:W-:Y:S11]  /*6fa0*/  @!P1 ST.E.128 [R4.64], R12 ;  /* 0x0000000c04009985 */ /* 0x0043f6000c101d08 */
[----:B------:R-:W-:Y:S01]  /*6fb0*/  @!UPT UIADD3 URZ, URZ, URZ, URZ ;  /* 0x0000003f3f3ff290 */ /* 0x000fe2000fffe03f */
[----:B------:R-:W2:Y:S01]  /*6fc0*/  @!P0 LDS.128 R12, [R73+0xc000] ;  /* 0x00c00000490c8984 */ /* 0x000ea20000000c00 */
[----:B-1----:R-:W-:Y:S04]  /*6fd0*/  @!P0 IMAD.SHL.U32 R4, R210, 0x8, RZ ;  /* 0x00000008d2048824 */ /* 0x002fe800078e00ff */
[--C-:B------:R-:W-:Y:S05]  /*6fe0*/  @!P0 IMAD.WIDE R4, R4, 0x2, R2.reuse ;  /* 0x0000000204048825 */ /* 0x100fea00078e0202 */
[----:B--2---:R1:W-:Y:S01]  /*6ff0*/  @!P0 ST.E.128 [R4.64], R12 ;  /* 0x0000000c04008985 */ /* 0x0043e2000c101d08 */
[----:B------:R-:W-:Y:S11]  /*7000*/  ISETP.GE.AND P0, PT, R29, c[0x0][0x1d4], PT ;  /* 0x000075001d007a0c */ /* 0x000ff60003f06270 */
[----:B------:R-:W-:Y:S02]  /*7010*/  @!UPT UIADD3 URZ, URZ, URZ, URZ ;  /* 0x0000003f3f3ff290 */ /* 0x000fe4000fffe03f */
[----:B------:R-:W2:Y:S01]  /*7020*/  @!P0 LDS.128 R16, [R72+0xe000] ;  /* 0x00e0000048108984 */ /* 0x000ea20000000c00 */
[----:B-1----:R-:W-:Y:S04]  /*7030*/  @!P0 IMAD.SHL.U32 R4, R209, 0x8, RZ ;  /* 0x00000008d1048824 */ /* 0x002fe800078e00ff */
[----:B------:R-:W-:Y:S05]  /*7040*/  @!P0 IMAD.WIDE R4, R4, 0x2, R2 ;  /* 0x0000000204048825 */ /* 0x000fea00078e0202 */
        /* <DEDUP_REMOVED lines=10> */
.L_x_1713:
[----:B--2-4-:R-:W-:Y:S05]  /*70f0*/  BSYNC B1 ;  /* 0x0000000000017941 */ /* 0x014fea0003800000 */
.L_x_1708:
[----:B------:R-:W-:Y:S01]  /*7100*/  ISETP.GT.AND P0, PT, R28, R35, PT ;  /* 0x000000231c00720c */ /* 0x000fe20003f04270 */
[----:B-1----:R-:W-:Y:S01]  /*7110*/  IMAD R8, R77, c[0x0][0x218], RZ ;  /* 0x000086004d087a24 */ /* 0x002fe200078e02ff */
[C---:B------:R-:W-:Y:S01]  /*7120*/  ISETP.GE.AND P1, PT, R40.reuse, 0x1, PT ;  /* 0x000000012800780c */ /* 0x040fe20003f26270 */
[----:B------:R-:W-:Y:S01]  /*7130*/  BSSY B0, `(.L_x_1730) ;  /* 0x000004a000007945 */ /* 0x000fe20003800000 */
[C---:B------:R-:W-:Y:S01]  /*7140*/  IADD3 R3, R40.reuse, 0x1, RZ ;  /* 0x0000000128037810 */ /* 0x040fe20007ffe0ff */
[----:B------:R-:W-:Y:S08]  /*7150*/  IMAD R8, R71, c[0x0][0x21c], R8 ;  /* 0x0000870047087a24 */ /* 0x000ff000078e0208 */
[----:B------:R-:W-:Y:S01]  /*7160*/  @P0 IMAD R2, R40, 0x6000, R10 ;  /* 0x0000600028020824 */ /* 0x000fe200078e020a */
[----:B------:R-:W-:Y:S01]  /*7170*/  SEL R40, R3, RZ, !P1 ;  /* 0x000000ff03287207 */ /* 0x000fe20004800000 */
[----:B-----5:R-:W-:Y:S01]  /*7180*/  @P0 IMAD.MOV.U32 R6, RZ, RZ, R88 ;  /* 0x000000ffff060224 */ /* 0x020fe200078e0058 */
[----:B------:R-:W-:Y:S01]  /*7190*/  @P0 IADD3 R3, R28, -0x1, RZ ;  /* 0xffffffff1c030810 */ /* 0x000fe20007ffe0ff */
[----:B------:R-:W-:Y:S03]  /*71a0*/  @P0 IMAD.MOV.U32 R7, RZ, RZ, R85 ;  /* 0x000000ffff070224 */ /* 0x000fe600078e0055 */
[----:B------:R-:W-:Y:S01]  /*71b0*/  @P0 SHF.R.S32.HI R5, RZ, 0x1f, R3 ;  /* 0x0000001fff050819 */ /* 0x000fe20000011403 */
[----:B------:R-:W-:Y:S02]  /*71c0*/  @P0 IMAD R4, R135, R3, RZ ;  /* 0x0000000387040224 */ /* 0x000fe400078e02ff */
[-C--:B------:R-:W-:Y:S04]  /*71d0*/  @P0 IMAD.WIDE.U32 R6, R3, R141.reuse, R6 ;  /* 0x0000008d03060225 */ /* 0x080fe800078e0006 */
[----:B------:R-:W-:Y:S01]  /*71e0*/  @P0 IMAD R3, R5, R141, R4 ;  /* 0x0000008d05030224 */ /* 0x000fe200078e0204 */
[C---:B------:R-:W-:Y:S03]  /*71f0*/  @P0 LEA R4, P1, R6.reuse, c[0x0][0x250], 0x1 ;  /* 0x0000940006040a11 */ /* 0x040fe600078208ff */
[----:B------:R-:W-:Y:S05]  /*7200*/  @P0 IMAD.IADD R3, R7, 0x1, R3 ;  /* 0x0000000107030824 */ /* 0x000fea00078e0203 */
[----:B------:R-:W-:Y:S01]  /*7210*/  @P0 LEA.HI.X R5, R6, c[0x0][0x254], R3, 0x1, P1 ;  /* 0x0000950006050a11 */ /* 0x000fe200008f0c03 */
[----:B------:R-:W-:Y:S02]  /*7220*/  IMAD R3, R76, c[0x0][0x208], RZ ;  /* 0x000082004c037a24 */ /* 0x000fe400078e02ff */
[C---:B------:R-:W-:Y:S02]  /*7230*/  IMAD.WIDE.U32 R6, R74.reuse, c[0x0][0x208], RZ ;  /* 0x000082004a067a25 */ /* 0x040fe400078e00ff */
[----:B------:R-:W-:Y:S01]  /*7240*/  @!PT LDS RZ, [RZ] ;  /* 0x00000000fffff984 */ /* 0x000fe20000000800 */
[----:B------:R-:W-:Y:S01]  /*7250*/  @!PT LDS RZ, [RZ] ;  /* 0x00000000fffff984 */ /* 0x000fe20000000800 */
[----:B------:R-:W-:Y:S01]  /*7260*/  @!PT LDS RZ, [RZ] ;  /* 0x00000000fffff984 */ /* 0x000fe20000000800 */
[----:B------:R1:W-:Y:S02]  /*7270*/  @P0 LDGSTS.E.BYPASS.LTC128B.128 [R2], [R4.64], !P6 ;  /* 0x0000000004020fae */ /* 0x0003e4000f101d48 */
[----:B------:R-:W-:Y:S02]  /*7280*/  IMAD R3, R74, c[0x0][0x20c], R3 ;  /* 0x000083004a037a24 */ /* 0x000fe400078e0203 */
[----:B------:R1:W-:Y:S02]  /*7290*/  @P0 LDGSTS.E.BYPASS.LTC128B.128 [R2+0x2000], [R4.64+0x80], !P5 ;  /* 0x0200008004020fae */ /* 0x0003e4000e901d48 */
[----:B------:R-:W-:Y:S02]  /*72a0*/  IMAD.IADD R7, R7, 0x1, R3 ;  /* 0x0000000107077824 */ /* 0x000fe400078e0203 */
[----:B------:R1:W-:Y:S02]  /*72b0*/  @P0 LDGSTS.E.BYPASS.LTC128B.128 [R2+0x4000], [R4.64+0x100], !P4 ;  /* 0x0400010004020fae */ /* 0x0003e4000e101d48 */
[----:B------:R-:W-:Y:S05]  /*72c0*/  IMAD.WIDE.U32 R6, R71, c[0x0][0x218], R6 ;  /* 0x0000860047067a25 */ /* 0x000fea00078e0006 */
[----:B------:R-:W-:Y:S04]  /*72d0*/  IADD3 R3, P1, R100, R6, RZ ;  /* 0x0000000664037210 */ /* 0x000fe80007f3e0ff */
[----:B------:R-:W-:Y:S02]  /*72e0*/  IADD3.X R8, R122, R7, R8, P1, !PT ;  /* 0x000000077a087210 */ /* 0x000fe40000ffe408 */
[C---:B------:R-:W-:Y:S04]  /*72f0*/  @P0 LEA R6, P1, R151.reuse, R4, 0x1 ;  /* 0x0000000497060211 */ /* 0x040fe800078208ff */
[----:B------:R-:W-:Y:S02]  /*7300*/  @P0 LEA.HI.X R7, R151, R5, R134, 0x1, P1 ;  /* 0x0000000597070211 */ /* 0x000fe400008f0c86 */
[C---:B------:R-:W-:Y:S03]  /*7310*/  LEA R9, P1, R3.reuse, c[0x0][0x1f8], 0x1 ;  /* 0x00007e0003097a11 */ /* 0x040fe600078208ff */
[----:B------:R2:W-:Y:S01]  /*7320*/  @P0 LDGSTS.E.BYPASS.LTC128B.128 [R2+0x1000], [R6.64], !P6 ;  /* 0x0100000006020fae */ /* 0x0005e2000f101d48 */
[----:B------:R-:W-:Y:S03]  /*7330*/  LEA.HI.X R3, R3, c[0x0][0x1fc], R8, 0x1, P1 ;  /* 0x00007f0003037a11 */ /* 0x000fe600008f0c08 */
[----:B------:R2:W-:Y:S04]  /*7340*/  @P0 LDGSTS.E.BYPASS.LTC128B.128 [R2+0x3000], [R6.64+0x80], !P5 ;  /* 0x0300008006020fae */ /* 0x0005e8000e901d48 */
[----:B------:R2:W-:Y:S01]  /*7350*/  @P0 LDGSTS.E.BYPASS.LTC128B.128 [R2+0x5000], [R6.64+0x100], !P4 ;  /* 0x0500010006020fae */ /* 0x0005e2000e101d48 */
[----:B------:R-:W-:Y:S03]  /*7360*/  ISETP.GT.AND P0, PT, R75, R206, PT ;  /* 0x000000ce4b00720c */ /* 0x000fe60003f04270 */
[----:B------:R-:W0:Y:S04]  /*7370*/  LDGDEPBAR ;  /* 0x00000000000079af */ /* 0x000e280000000000 */
[----:B-1----:R2:W1:Y:S04]  /*7380*/  SHFL.IDX PT, R4, R9, RZ, 0x1c1f ;  /* 0x001c1fff09047589 */ /* 0x00246800000e0000 */
[----:B------:R2:W4:Y:S01]  /*7390*/  SHFL.IDX PT, R5, R3, RZ, 0x1c1f ;  /* 0x001c1fff03057589 */ /* 0x00052200000e0000 */
[----:B------:R-:W-:Y:S04]  /*73a0*/  DEPBAR.LE SB0, 0x2 ;  /* 0x000080800000791a */ /* 0x000fe80000000000 */
[----:B------:R-:W-:Y:S06]  /*73b0*/  BAR.SYNC.DEFER_BLOCKING 0x0 ;  /* 0x0000000000007b1d */ /* 0x000fec0000010000 */
[----:B------:R-:W-:-:S05]  /*73c0*/  @!P0 BRA `(.L_x_1731) ;  /* 0x0000020000008947 */ /* 0x000fca0003800000 */
[----:B-12-4-:R-:W-:Y:S02]  /*73d0*/  ISETP.GE.AND P1, PT, R104, c[0x0][0x1d4], PT ;  /* 0x0000750068007a0c */ /* 0x016fe40003f26270 */
[----:B------:R-:W-:Y:S02]  /*73e0*/  ISETP.GE.AND P3, PT, R200, c[0x0][0x1d4], PT ;  /* 0x00007500c8007a0c */ /* 0x000fe40003f66270 */
[C---:B------:R-:W-:Y:S09]  /*73f0*/  ISETP.GE.AND P2, PT, R199.reuse, c[0x0][0x1d4], PT ;  /* 0x00007500c7007a0c */ /* 0x040ff20003f46270 */
[----:B------:R-:W1:Y:S01]  /*7400*/  @!P1 LDS.128 R12, [R72] ;  /* 0x00000000480c9984 */ /* 0x000e620000000c00 */
[CC--:B------:R-:W-:Y:S04]  /*7410*/  @!P1 LEA R2, P0, R104.reuse, R4.reuse, 0x1 ;  /* 0x0000000468029211 */ /* 0x0c0fe800078008ff */
[-C--:B------:R-:W-:Y:S02]  /*7420*/  @!P1 LEA.HI.X R3, R104, R5.reuse, R105, 0x1, P0 ;  /* 0x0000000568039211 */ /* 0x080fe400000f0c69 */
[CC--:B------:R-:W-:Y:S04]  /*7430*/  @!P3 LEA R8, P0, R200.reuse, R4.reuse, 0x1 ;  /* 0x00000004c808b211 */ /* 0x0c0fe800078008ff */
[-C--:B------:R-:W-:Y:S02]  /*7440*/  @!P3 LEA.HI.X R9, R200, R5.reuse, R215, 0x1, P0 ;  /* 0x00000005c809b211 */ /* 0x080fe400000f0cd7 */
[CC--:B------:R-:W-:Y:S04]  /*7450*/  @!P2 LEA R6, P0, R199.reuse, R4.reuse, 0x1 ;  /* 0x00000004c706a211 */ /* 0x0c0fe800078008ff */
[-C--:B------:R-:W-:Y:S02]  /*7460*/  @!P2 LEA.HI.X R7, R199, R5.reuse, R214, 0x1, P0 ;  /* 0x00000005c707a211 */ /* 0x080fe400000f0cd6 */
[----:B------:R-:W-:Y:S01]  /*7470*/  ISETP.GE.AND P0, PT, R30, c[0x0][0x1d4], PT ;  /* 0x000075001e007a0c */ /* 0x000fe20003f06270 */
[----:B-1----:R1:W-:Y:S11]  /*7480*/  @!P1 ST.E.128 [R2.64], R12 ;  /* 0x0000000c02009985 */ /* 0x0023f6000c101d08 */
[----:B------:R-:W-:Y:S01]  /*7490*/  @!UPT UIADD3 URZ, URZ, URZ, URZ ;  /* 0x0000003f3f3ff290 */ /* 0x000fe2000fffe03f */
[----:B------:R-:W2:Y:S01]  /*74a0*/  @!P0 LDS.128 R12, [R73] ;  /* 0x00000000490c8984 */ /* 0x000ea20000000c00 */
        /* <DEDUP_REMOVED lines=8> */
[----:B--2---:R1:W-:Y:S01]  /*7530*/  @!P0 ST.E.128 [R2.64], R16 ;  /* 0x0000001002008985 */ /* 0x0043e2000c101d08 */
[C---:B------:R-:W-:Y:S03]  /*7540*/  ISETP.GE.AND P0, PT, R198.reuse, c[0x0][0x1d4], PT ;  /* 0x00007500c6007a0c */ /* 0x040fe60003f06270 */
[----:B------:R-:W2:Y:S10]  /*7550*/  @!P3 LDS.128 R12, [R73+0x2000] ;  /* 0x00200000490cb984 */ /* 0x000eb40000000c00 */
[C---:B-1----:R-:W-:Y:S04]  /*7560*/  @!P0 LEA R2, P1, R198.reuse, R4, 0x1 ;  /* 0x00000004c6028211 */ /* 0x042fe800078208ff */
[----:B------:R-:W-:Y:S01]  /*7570*/  @!P0 LEA.HI.X R3, R198, R5, R213, 0x1, P1 ;  /* 0x00000005c6038211 */ /* 0x000fe200008f0cd5 */
[----:B--2---:R-:W-:Y:S04]  /*7580*/  @!P3 ST.E.128 [R8.64], R12 ;  /* 0x0000000c0800b985 */ /* 0x004fe8000c101d08 */
[----:B------:R-:W1:Y:S04]  /*7590*/  @!P2 LDS.128 R12, [R72+0x4000] ;  /* 0x00400000480ca984 */ /* 0x000e680000000c00 */
[----:B-1----:R-:W-:Y:S04]  /*75a0*/  @!P2 ST.E.128 [R6.64], R12 ;  /* 0x0000000c0600a985 */ /* 0x002fe8000c101d08 */
[----:B------:R-:W1:Y:S04]  /*75b0*/  @!P0 LDS.128 R4, [R73+0x4000] ;  /* 0x0040000049048984 */ /* 0x000e680000000c00 */
[----:B-1----:R1:W-:Y:S02]  /*75c0*/  @!P0 ST.E.128 [R2.64], R4 ;  /* 0x0000000402008985 */ /* 0x0023e4000c101d08 */
.L_x_1731:
[----:B-12-4-:R-:W-:Y:S05]  /*75d0*/  BSYNC B0 ;  /* 0x0000000000007941 */ /* 0x016fea0003800000 */
.L_x_1730:
[C---:B------:R-:W-:Y:S02]  /*75e0*/  ISETP.GE.AND P0, PT, R36.reuse, 0x1, PT ;  /* 0x000000012400780c */ /* 0x040fe40003f06270 */
[----:B------:R-:W-:Y:S04]  /*75f0*/  IADD3 R2, R36, 0x1, RZ ;  /* 0x0000000124027810 */ /* 0x000fe80007ffe0ff */
[----:B------:R-:W-:Y:S02]  /*7600*/  SEL R36, R2, RZ, !P0 ;  /* 0x000000ff02247207 */ /* 0x000fe40004000000 */
[----:B------:R-:W-:Y:S04]  /*7610*/  IADD3 R2, R28, -0x2, RZ ;  /* 0xfffffffe1c027810 */ /* 0x000fe80007ffe0ff */
[----:B------:R-:W-:Y:S11]  /*7620*/  ISETP.GE.AND P0, PT, R2, R35, PT ;  /* 0x000000230200720c */ /* 0x000ff60003f06270 */
[----:B------:R-:W-:Y:S02]  /*7630*/  @!UPT UIADD3 URZ, URZ, URZ, URZ ;  /* 0x0000003f3f3ff290 */ /* 0x000fe4000fffe03f */
[----:B------:R-:W-:Y:S01]  /*7640*/  @P0 SHF.R.S32.HI R6, RZ, 0x1f, R2 ;  /* 0x0000001fff060819 */ /* 0x000fe20000011402 */
[----:B------:R-:W-:Y:S02]  /*7650*/  @P0 IMAD.MOV.U32 R4, RZ, RZ, R90 ;  /* 0x000000ffff040224 */ /* 0x000fe400078e005a */
[----:B------:R-:W-:Y:S02]  /*7660*/  @P0 IMAD.MOV.U32 R5, RZ, RZ, R87 ;  /* 0x000000ffff050224 */ /* 0x000fe400078e0057 */
[----:B------:R-:W-:Y:S04]  /*7670*/  @P0 IMAD R3, R136, R2, RZ ;  /* 0x0000000288030224 */ /* 0x000fe800078e02ff */
[-C--:B------:R-:W-:Y:S02]  /*7680*/  @P0 IMAD R6, R6, R137.reuse, R3 ;  /* 0x0000008906060224 */ /* 0x080fe400078e0203 */
[----:B------:R-:W-:Y:S04]  /*7690*/  @P0 IMAD.WIDE.U32 R2, R2, R137, R4 ;  /* 0x0000008902020225 */ /* 0x000fe800078e0004 */
[----:B------:R-:W-:Y:S01]  /*76a0*/  @P0 IMAD.IADD R3, R3, 0x1, R6 ;  /* 0x0000000103030824 */ /* 0x000fe200078e0206 */
[C---:B------:R-:W-:Y:S04]  /*76b0*/  @P0 LEA R4, P1, R2.reuse, c[0x0][0x220], 0x1 ;  /* 0x0000880002040a11 */ /* 0x040fe800078208ff */
[----:B------:R-:W-:Y:S01]  /*76c0*/  @P0 LEA.HI.X R5, R2, c[0x0][0x224], R3, 0x1, P1 ;  /* 0x0000890002050a11 */ /* 0x000fe200008f0c03 */
[----:B------:R-:W-:Y:S01]  /*76d0*/  @P0 IMAD R2, R40, 0x6000, R11 ;  /* 0x0000600028020824 */ /* 0x000fe200078e020b */
[C---:B------:R-:W-:Y:S04]  /*76e0*/  @P0 LEA R6, P1, R138.reuse, R4, 0x1 ;  /* 0x000000048a060211 */ /* 0x040fe800078208ff */
[----:B------:R-:W-:Y:S01]  /*76f0*/  @!PT LDS RZ, [RZ] ;  /* 0x00000000fffff984 */ /* 0x000fe20000000800 */
[----:B------:R-:W-:Y:S01]  /*7700*/  @!PT LDS RZ, [RZ] ;  /* 0x00000000fffff984 */ /* 0x000fe20000000800 */
[----:B------:R-:W-:Y:S01]  /*7710*/  @!PT LDS RZ, [RZ] ;  /* 0x00000000fffff984 */ /* 0x000fe20000000800 */
[----:B------:R1:W-:Y:S01]  /*7720*/  @P0 LDGSTS.E.BYPASS.LTC128B.128 [R2], [R4.64], !P6 ;  /* 0x0000000004020fae */ /* 0x0003e2000f101d48 */
[----:B------:R-:W-:Y:S03]  /*7730*/  @P0 LEA.HI.X R7, R138, R5, R133, 0x1, P1 ;  /* 0x000000058a070211 */ /* 0x000fe600008f0c85 */
[----:B------:R1:W-:Y:S04]  /*7740*/  @P0 LDGSTS.E.BYPASS.LTC128B.128 [R2+0x2000], [R4.64+0x80], !P5 ;  /* 0x0200008004020fae */ /* 0x0003e8000e901d48 */
[----:B------:R1:W-:Y:S04]  /*7750*/  @P0 LDGSTS.E.BYPASS.LTC128B.128 [R2+0x4000], [R4.64+0x100], !P4 ;  /* 0x0400010004020fae */ /* 0x0003e8000e101d48 */
[----:B------:R1:W-:Y:S04]  /*7760*/  @P0 LDGSTS.E.BYPASS.LTC128B.128 [R2+0x1000], [R6.64], !P6 ;  /* 0x0100000006020fae */ /* 0x0003e8000f101d48 */
[----:B------:R1:W-:Y:S04]  /*7770*/  @P0 LDGSTS.E.BYPASS.LTC128B.128 [R2+0x3000], [R6.64+0x80], !P5 ;  /* 0x0300008006020fae */ /* 0x0003e8000e901d48 */
[----:B------:R1:W-:Y:S01]  /*7780*/  @P0 LDGSTS.E.BYPASS.LTC128B.128 [R2+0x5000], [R6.64+0x100], !P4 ;  /* 0x0500010006020fae */ /* 0x0003e2000e101d48 */
[C---:B------:R-:W-:Y:S02]  /*7790*/  ISETP.GT.AND P0, PT, R28.reuse, R35, PT ;  /* 0x000000231c00720c */ /* 0x040fe40003f04270 */
[----:B------:R-:W-:Y:S01]  /*77a0*/  IADD3 R28, R28, -0x1, RZ ;  /* 0xffffffff1c1c7810 */ /* 0x000fe20007ffe0ff */
[----:B------:R-:W0:Y:S10]  /*77b0*/  LDGDEPBAR ;  /* 0x00000000000079af */ /* 0x000e340000000000 */
[----:B------:R-:W-:-:S05]  /*77c0*/  @P0 BRA `(.L_x_1732) ;  /* 0xffffb8b000000947 */ /* 0x000fca000383ffff */
[----:B------:R-:W-:Y:S01]  /*77d0*/  WARPSYNC 0xffffffff ;  /* 0xffffffff00007948 */ /* 0x000fe20003800000 */
[----:B------:R-:W-:Y:S06]  /*77e0*/  BAR.SYNC.DEFER_BLOCKING 0x0 ;  /* 0x0000000000007b1d */ /* 0x000fec0000010000 */
.L_x_1707:
        /* <DEDUP_REMOVED lines=32> */
.L_x_1734:
[----:B------:R-:W-:Y:S05]  /*79f0*/  BSYNC B0 ;  /* 0x0000000000007941 */ /* 0x000fea0003800000 */
.L_x_1733:
        /* <DEDUP_REMOVED lines=26> */
[----:B---3--:R-:W-:Y:S01]  /*7ba0*/  CS2R R64, SRZ ;  /* 0x0000000000407805 */ /* 0x008fe2000001ff00 */
        /* <DEDUP_REMOVED lines=34> */
[----:B------:R-:W-:Y:S01]  /*7dd0*/  IMAD.MOV.U32 R4, RZ, RZ, 0x1 ;  /* 0x00000001ff047424 */ /* 0x000fe200078e00ff */
[----:B------:R-:W-:Y:S02]  /*7de0*/  SHF.R.S32.HI R0, RZ, 0x1f, R149 ;  /* 0x0000001fff007819 */ /* 0x000fe40000011495 */
[----:B------:R-:W-:Y:S02]  /*7df0*/  ISETP.NE.U32.AND P0, PT, RZ, c[0x0][0x348], PT ;  /* 0x0000d200ff007a0c */ /* 0x000fe40003f05070 */
[----:B------:R-:W-:Y:S01]  /*7e00*/  ISETP.NE.AND P1, PT, R4, c[0x0][0x2c4], PT ;  /* 0x0000b10004007a0c */ /* 0x000fe20003f25270 */
        /* <DEDUP_REMOVED lines=40> */
.L_x_1879:
[----:B------:R-:W-:Y:S05]  /*8090*/  BRA.DIV ~URZ, `(.L_x_1737) ;  /* 0x00011cd27f007947 */ /* 0x000fea000b800000 */
[----:B------:R3:W4:Y:S02]  /*80a0*/  SHFL.IDX PT, R0, R13, RZ, 0x181f ;  /* 0x00181fff0d007589 */ /* 0x00072400000e0000 */
.L_x_1880:
[----:B------:R-:W-:Y:S01]  /*80b0*/  IMAD R50, R150, c[0x0][0x2c4], RZ ;  /* 0x0000b10096327a24 */ /* 0x000fe200078e02ff */
[----:B------:R-:W-:Y:S04]  /*80c0*/  BSSY B0, `(.L_x_1738) ;  /* 0x000000f000007945 */ /* 0x000fe80003800000 */
[----:B------:R-:W-:-:S13]  /*80d0*/  ISETP.GE.AND P0, PT, R5, R50, PT ;  /* 0x000000320500720c */ /* 0x000fda0003f06270 */
[----:B------:R-:W-:Y:S05]  /*80e0*/  @P0 BRA `(.L_x_1739) ;  /* 0x000000c000000947 */ /* 0x000fea0003800000 */
[-C--:B----4-:R-:W-:Y:S02]  /*80f0*/  LEA R8, P2, R202, R0.reuse, 0x1 ;  /* 0x00000000ca087211 */ /* 0x090fe400078408ff */
[-C--:B------:R-:W-:Y:S02]  /*8100*/  LEA R6, P1, R204, R0.reuse, 0x1 ;  /* 0x00000000cc067211 */ /* 0x080fe400078208ff */
[C---:B------:R-:W-:Y:S02]  /*8110*/  LEA R2, P0, R205.reuse, R0, 0x1 ;  /* 0x00000000cd027211 */ /* 0x040fe400078008ff */
        /* <DEDUP_REMOVED lines=9> */
.L_x_1739:
[----:B------:R-:W-:Y:S05]  /*81b0*/  BSYNC B0 ;  /* 0x0000000000007941 */ /* 0x000fea0003800000 */
.L_x_1738:
[----:B------:R-:W-:Y:S05]  /*81c0*/  BRA.DIV ~URZ, `(.L_x_1740) ;  /* 0x00011c127f007947 */ /* 0x000fea000b800000 */
[----:B--2---:R2:W1:Y:S04]  /*81d0*/  SHFL.IDX PT, R4, R12, 0x1, 0x181f ;  /* 0x00381f000c047f89 */ /* 0x00446800000e0000 */
[----:B----4-:R2:W4:Y:S02]  /*81e0*/  SHFL.IDX PT, R0, R13, 0x1, 0x181f ;  /* 0x00381f000d007f89 */ /* 0x01052400000e0000 */
.L_x_1881:
[----:B------:R-:W-:Y:S01]  /*81f0*/  IADD3 R2, R5, 0x20, RZ ;  /* 0x0000002005027810 */ /* 0x000fe20007ffe0ff */
[----:B------:R-:W-:Y:S03]  /*8200*/  BSSY B0, `(.L_x_1741) ;  /* 0x000000f000007945 */ /* 0x000fe60003800000 */
[----:B------:R-:W-:-:S13]  /*8210*/  ISETP.GE.AND P0, PT, R2, R50, PT ;  /* 0x000000320200720c */ /* 0x000fda0003f06270 */
[----:B------:R-:W-:Y:S05]  /*8220*/  @P0 BRA `(.L_x_1742) ;  /* 0x000000c000000947 */ /* 0x000fea0003800000 */
[-C--:B----4-:R-:W-:Y:S02]  /*8230*/  LEA R8, P2, R202, R0.reuse, 0x1 ;  /* 0x00000000ca087211 */ /* 0x090fe400078408ff */
[-C--:B------:R-:W-:Y:S02]  /*8240*/  LEA R6, P1, R204, R0.reuse, 0x1 ;  /* 0x00000000cc067211 */ /* 0x080fe400078208ff */
[C---:B------:R-:W-:Y:S02]  /*8250*/  LEA R2, P0, R205.reuse, R0, 0x1 ;  /* 0x00000000cd027211 */ /* 0x040fe400078008ff */
        /* <DEDUP_REMOVED lines=9> */
.L_x_1742:
[----:B------:R-:W-:Y:S05]  /*82f0*/  BSYNC B0 ;  /* 0x0000000000007941 */ /* 0x000fea0003800000 */
.L_x_1741:
[----:B------:R-:W-:Y:S05]  /*8300*/  BRA.DIV ~URZ, `(.L_x_1743) ;  /* 0x00011ba27f007947 */ /* 0x000fea000b800000 */
[----:B-1----:R1:W2:Y:S02]  /*8310*/  SHFL.IDX PT, R4, R12, 0x2, 0x181f ;  /* 0x00581f000c047f89 */ /* 0x0022a400000e0000 */
.L_x_1882:
[----:B------:R-:W-:Y:S05]  /*8320*/  BRA.DIV ~URZ, `(.L_x_1744) ;  /* 0x00011bf27f007947 */ /* 0x000fea000b800000 */
[----:B----4-:R4:W1:Y:S02]  /*8330*/  SHFL.IDX PT, R0, R13, 0x2, 0x181f ;  /* 0x00581f000d007f89 */ /* 0x01086400000e0000 */
.L_x_1883:
[----:B------:R-:W-:Y:S01]  /*8340*/  IADD3 R2, R5, 0x40, RZ ;  /* 0x0000004005027810 */ /* 0x000fe20007ffe0ff */
[----:B------:R-:W-:Y:S03]  /*8350*/  BSSY B0, `(.L_x_1745) ;  /* 0x000000f000007945 */ /* 0x000fe60003800000 */
[----:B------:R-:W-:-:S13]  /*8360*/  ISETP.GE.AND P0, PT, R2, R50, PT ;  /* 0x000000320200720c */ /* 0x000fda0003f06270 */
[----:B------:R-:W-:Y:S05]  /*8370*/  @P0 BRA `(.L_x_1746) ;  /* 0x000000c000000947 */ /* 0x000fea0003800000 */
[-C--:B-1----:R-:W-:Y:S02]  /*8380*/  LEA R8, P2, R202, R0.reuse, 0x1 ;  /* 0x00000000ca087211 */ /* 0x082fe400078408ff */
        /* <DEDUP_REMOVED lines=11> */
.L_x_1746:
[----:B------:R-:W-:Y:S05]  /*8440*/  BSYNC B0 ;  /* 0x0000000000007941 */ /* 0x000fea0003800000 */
.L_x_1745:
[----:B------:R-:W-:Y:S05]  /*8450*/  BRA.DIV ~URZ, `(.L_x_1747) ;  /* 0x00011b327f007947 */ /* 0x000fea000b800000 */
[----:B--2---:R2:W3:Y:S04]  /*8460*/  SHFL.IDX PT, R4, R12, 0x3, 0x181f ;  /* 0x00781f000c047f89 */ /* 0x0044e800000e0000 */
[----:B-1----:R2:W1:Y:S02]  /*8470*/  SHFL.IDX PT, R0, R13, 0x3, 0x181f ;  /* 0x00781f000d007f89 */ /* 0x00246400000e0000 */
.L_x_1884:
[----:B------:R-:W-:Y:S01]  /*8480*/  IADD3 R2, R5, 0x60, RZ ;  /* 0x0000006005027810 */ /* 0x000fe20007ffe0ff */
[----:B-----5:R-:W-:Y:S01]  /*8490*/  IMAD.WIDE.U32 R220, R15, c[0x0][0x2b0], RZ ;  /* 0x0000ac000fdc7a25 */ /* 0x020fe200078e00ff */
[----:B------:R-:W-:-:S02]  /*84a0*/  LOP3.LUT R196, R196, 0xfffffffd, RZ, 0xc0, !PT ;  /* 0xfffffffdc4c47812 */ /* 0x000fc400078ec0ff */
[----:B------:R-:W-:-:S13]  /*84b0*/  ISETP.GE.AND P0, PT, R2, R50, PT ;  /* 0x000000320200720c */ /* 0x000fda0003f06270 */
[-C--:B-1----:R-:W-:Y:S02]  /*84c0*/  @!P0 LEA R8, P3, R202, R0.reuse, 0x1 ;  /* 0x00000000ca088211 */ /* 0x082fe400078608ff */
[----:B------:R-:W-:Y:S02]  /*84d0*/  @!P0 LEA R6, P2, R204, R0, 0x1 ;  /* 0x00000000cc068211 */ /* 0x000fe400078408ff */
[CC--:B---3--:R-:W-:Y:S02]  /*84e0*/  @!P0 LEA.HI.X R9, R202.reuse, R4.reuse, R203, 0x1, P3 ;  /* 0x00000004ca098211 */ /* 0x0c8fe400018f0ccb */
[----:B------:R-:W-:Y:S02]  /*84f0*/  ISETP.GE.AND P3, PT, R202, c[0x0][0x1d4], PT ;  /* 0x00007500ca007a0c */ /* 0x000fe40003f66270 */
[----:B------:R-:W-:Y:S01]  /*8500*/  @!P0 LEA.HI.X R7, R204, R4, R212, 0x1, P2 ;  /* 0x00000004cc078211 */ /* 0x000fe200010f0cd4 */
[----:B------:R-:W-:Y:S01]  /*8510*/  @!PT LDS RZ, [RZ] ;  /* 0x00000000fffff984 */ /* 0x000fe20000000800 */
[----:B------:R-:W-:Y:S01]  /*8520*/  @!PT LDS RZ, [RZ] ;  /* 0x00000000fffff984 */ /* 0x000fe20000000800 */
[----:B------:R-:W-:Y:S01]  /*8530*/  @!PT LDS RZ, [RZ] ;  /* 0x00000000fffff984 */ /* 0x000fe20000000800 */
[----:B------:R1:W-:Y:S01]  /*8540*/  @!P0 LDGSTS.E.BYPASS.LTC128B.128 [R107+0x1b100], [R8.64], !P6 ;  /* 0x1b100000086b8fae */ /* 0x0003e2000f101d48 */
[----:B------:R-:W-:-:S02]  /*8550*/  @!P0 LEA R2, P1, R205, R0, 0x1 ;  /* 0x00000000cd028211 */ /* 0x000fc400078208ff */
[----:B------:R-:W-:Y:S01]  /*8560*/  SHF.R.S32.HI R0, RZ, 0x1f, R15 ;  /* 0x0000001fff007819 */ /* 0x000fe2000001140f */
[----:B------:R1:W-:Y:S01]  /*8570*/  @!P0 LDGSTS.E.BYPASS.LTC128B.128 [R107+0x1f100], [R6.64], !P5 ;  /* 0x1f100000066b8fae */ /* 0x0003e2000e901d48 */
[----:B------:R-:W-:Y:S02]  /*8580*/  ISETP.GE.AND P5, PT, R204, c[0x0][0x1d4], PT ;  /* 0x00007500cc007a0c */ /* 0x000fe40003fa6270 */
[C---:B------:R-:W-:Y:S01]  /*8590*/  ISETP.GE.AND P6, PT, R205.reuse, c[0x0][0x1d4], PT ;  /* 0x00007500cd007a0c */ /* 0x040fe20003fc6270 */
[----:B------:R-:W-:Y:S01]  /*85a0*/  IMAD R0, R0, c[0x0][0x2b0], RZ ;  /* 0x0000ac0000007a24 */ /* 0x000fe200078e02ff */
[----:B------:R-:W-:Y:S02]  /*85b0*/  @!P0 LEA.HI.X R3, R205, R4, R211, 0x1, P1 ;  /* 0x00000004cd038211 */ /* 0x000fe400008f0cd3 */
[----:B------:R-:W-:Y:S01]  /*85c0*/  @P3 LOP3.LUT R196, R196, 0x2, RZ, 0xfc, !PT ;  /* 0x00000002c4c43812 */ /* 0x000fe200078efcff */
[----:B------:R-:W-:Y:S01]  /*85d0*/  IMAD R0, R15, c[0x0][0x2b4], R0 ;  /* 0x0000ad000f007a24 */ /* 0x000fe200078e0200 */
[----:B------:R-:W-:Y:S01]  /*85e0*/  SEL R149, RZ, 0x10, P6 ;  /* 0x00000010ff957807 */ /* 0x000fe20003000000 */
[----:B------:R1:W-:Y:S01]  /*85f0*/  @!P0 LDGSTS.E.BYPASS.LTC128B.128 [R107+0x23100], [R2.64], !P4 ;  /* 0x23100000026b8fae */ /* 0x0003e2000e101d48 */
[----:B------:R-:W-:Y:S01]  /*8600*/  LOP3.LUT R196, R196, 0xfffffffe, RZ, 0xc0, !PT ;  /* 0xfffffffec4c47812 */ /* 0x000fe200078ec0ff */
[----:B------:R-:W-:-:S02]  /*8610*/  IMAD.IADD R228, R221, 0x1, R0 ;  /* 0x00000001dde47824 */ /* 0x000fc400078e0200 */
[----:B------:R-:W0:Y:S01]  /*8620*/  LDGDEPBAR ;  /* 0x00000000000079af */ /* 0x000e220000000000 */
[----:B------:R-:W-:Y:S01]  /*8630*/  @P5 LOP3.LUT R196, R196, 0x1, RZ, 0xfc, !PT ;  /* 0x00000001c4c45812 */ /* 0x000fe200078efcff */
[----:B------:R-:W-:Y:S03]  /*8640*/  WARPSYNC 0xffffffff ;  /* 0xffffffff00007948 */ /* 0x000fe60003800000 */
[----:B------:R-:W-:-:S04]  /*8650*/  LOP3.LUT R196, R196, 0xfffffffb, RZ, 0xc0, !PT ;  /* 0xfffffffbc4c47812 */ /* 0x000fc800078ec0ff */
[----:B------:R-:W-:Y:S02]  /*8660*/  @P6 LOP3.LUT R196, R196, 0x4, RZ, 0xfc, !PT ;  /* 0x00000004c4c46812 */ /* 0x000fe400078efcff */
[----:B------:R-:W-:Y:S01]  /*8670*/  IMAD.MOV.U32 R0, RZ, RZ, c[0x0][0x2b8] ;  /* 0x0000ae00ff007624 */ /* 0x000fe200078e00ff */
[----:B------:R-:W-:Y:S01]  /*8680*/  BAR.SYNC.DEFER_BLOCKING 0x0 ;  /* 0x0000000000007b1d */ /* 0x000fe20000010000 */
[----:B-1----:R-:W-:Y:S01]  /*8690*/  IMAD R2, R22, 0x40, R216 ;  /* 0x0000004016027824 */ /* 0x002fe200078e02d8 */
[----:B------:R-:W-:Y:S01]  /*86a0*/  LOP3.LUT R196, R196, 0xfffffff7, RZ, 0xc0, !PT ;  /* 0xfffffff7c4c47812 */ /* 0x000fe200078ec0ff */
[----:B------:R-:W-:Y:S01]  /*86b0*/  IMAD.MOV.U32 R189, RZ, RZ, RZ ;  /* 0x000000ffffbd7224 */ /* 0x000fe200078e00ff */
[----:B------:R-:W-:Y:S02]  /*86c0*/  ISETP.NE.AND P4, PT, R0, 0x1, PT ;  /* 0x000000010000780c */ /* 0x000fe40003f85270 */
        /* <DEDUP_REMOVED lines=15> */
[----:B------:R-:W-:Y:S01]  /*87c0*/  SHF.L.U64.HI R18, R204, 0x1, R212 ;  /* 0x00000001cc127819 */ /* 0x000fe200000102d4 */
[----:B------:R-:W-:Y:S02]  /*87d0*/  BSSY B0, `(.L_x_1748) ;  /* 0x00000a8000007945 */ /* 0x000fe40003800000 */
[----:B------:R-:W-:Y:S02]  /*87e0*/  IMAD R191, R0, c[0x0][0x2b8], R2 ;  /* 0x0000ae0000bf7a24 */ /* 0x000fe400078e0202 */
[----:B------:R-:W-:Y:S02]  /*87f0*/  IMAD R217, R14, c[0x0][0x1ec], R219 ;  /* 0x00007b000ed97a24 */ /* 0x000fe400078e02db */
[----:B------:R-:W-:Y:S01]  /*8800*/  IMAD.WIDE.U32 R2, R191, c[0x0][0x1e0], RZ ;  /* 0x00007800bf027a25 */ /* 0x000fe200078e00ff */
[----:B------:R-:W-:-:S03]  /*8810*/  SHF.R.S32.HI R6, RZ, 0x1f, R191 ;  /* 0x0000001fff067819 */ /* 0x000fc600000114bf */
[----:B------:R-:W-:Y:S02]  /*8820*/  IMAD R143, R22, -0x40, R143 ;  /* 0xffffffc0168f7824 */ /* 0x000fe400078e028f */
[C---:B------:R-:W-:Y:S02]  /*8830*/  IMAD R0, R6.reuse, c[0x0][0x1e0], RZ ;  /* 0x0000780006007a24 */ /* 0x040fe400078e02ff */
        /* <DEDUP_REMOVED lines=14> */
[C---:B------:R-:W-:Y:S01]  /*8920*/  IMAD R4, R189.reuse, c[0x0][0x1f4], R0 ;  /* 0x00007d00bd047a24 */ /* 0x040fe200078e0200 */
[----:B------:R-:W-:Y:S01]  /*8930*/  IADD3 R0, P0, R2, R218, RZ ;  /* 0x000000da02007210 */ /* 0x000fe20007f1e0ff */
[----:B------:R-:W-:-:S03]  /*8940*/  IMAD R16, R189, c[0x0][0x21c], R7 ;  /* 0x00008700bd107a24 */ /* 0x000fc600078e0207 */
[----:B------:R-:W-:Y:S02]  /*8950*/  IADD3.X R2, R217, R3, R4, P0, !PT ;  /* 0x00000003d9027210 */ /* 0x000fe400007fe404 */
[----:B------:R-:W-:-:S04]  /*8960*/  LEA R5, P0, R0, c[0x0][0x1c8], 0x1 ;  /* 0x0000720000057a11 */ /* 0x000fc800078008ff */
[----:B------:R-:W-:Y:S01]  /*8970*/  LEA.HI.X R8, R0, c[0x0][0x1cc], R2, 0x1, P0 ;  /* 0x0000730000087a11 */ /* 0x000fe200000f0c02 */
[----:B------:R-:W-:Y:S01]  /*8980*/  IMAD.WIDE.U32 R2, R191, c[0x0][0x208], RZ ;  /* 0x00008200bf027a25 */ /* 0x000fe200078e00ff */
[----:B------:R-:W1:Y:S03]  /*8990*/  SHFL.IDX PT, R0, R5, RZ, 0x181f ;  /* 0x00181fff05007589 */ /* 0x000e6600000e0000 */
[----:B------:R-:W-:Y:S01]  /*89a0*/  IMAD.IADD R3, R3, 0x1, R6 ;  /* 0x0000000103037824 */ /* 0x000fe200078e0206 */
[----:B------:R-:W3:Y:S03]  /*89b0*/  SHFL.IDX PT, R4, R8, RZ, 0x181f ;  /* 0x00181fff08047589 */ /* 0x000ee600000e0000 */
[----:B------:R-:W-:Y:S01]  /*89c0*/  IMAD.WIDE.U32 R2, R189, c[0x0][0x218], R2 ;  /* 0x00008600bd027a25 */ /* 0x000fe200078e0002 */
[----:B------:R-:W5:Y:S04]  /*89d0*/  SHFL.IDX PT, R5, R5, 0x1, 0x181f ;  /* 0x00381f0005057f89 */ /* 0x000f6800000e0000 */
[----:B------:R2:W4:Y:S02]  /*89e0*/  SHFL.IDX PT, R14, R8, 0x1, 0x181f ;  /* 0x00381f00080e7f89 */ /* 0x00052400000e0000 */
[----:B-12---:R-:W-:-:S02]  /*89f0*/  @P1 LEA R12, P0, R202, R0, 0x1 ;  /* 0x00000000ca0c1211 */ /* 0x006fc400078008ff */
[----:B------:R-:W-:Y:S02]  /*8a00*/  @P1 LEA R6, P2, R204, R0, 0x1 ;  /* 0x00000000cc061211 */ /* 0x000fe400078408ff */
[-C--:B---34-:R-:W-:Y:S02]  /*8a10*/  @P1 LEA.HI.X R13, R202, R4.reuse, R203, 0x1, P0 ;  /* 0x00000004ca0d1211 */ /* 0x098fe400000f0ccb */
[----:B------:R-:W-:-:S03]  /*8a20*/  @P1 LEA.HI.X R7, R204, R4, R212, 0x1, P2 ;  /* 0x00000004cc071211 */ /* 0x000fc600010f0cd4 */
[----:B------:R1:W-:Y:S01]  /*8a30*/  @P1 LDGSTS.E.BYPASS.LTC128B.128 [R107+0xc100], [R12.64], !P3 ;  /* 0x0c1000000c6b1fae */ /* 0x0003e2000d901d48 */
[C---:B------:R-:W-:Y:S02]  /*8a40*/  @P1 LEA R8, P0, R205.reuse, R0, 0x1 ;  /* 0x00000000cd081211 */ /* 0x040fe400078008ff */
[----:B------:R-:W-:Y:S01]  /*8a50*/  IADD3 R0, P2, R2, R222, RZ ;  /* 0x000000de02007210 */ /* 0x000fe20007f5e0ff */
[----:B------:R2:W-:Y:S01]  /*8a60*/  @P1 LDGSTS.E.BYPASS.LTC128B.128 [R107+0xe100], [R6.64], !P5 ;  /* 0x0e100000066b1fae */ /* 0x0005e2000e901d48 */
[----:B------:R-:W-:Y:S02]  /*8a70*/  @P1 LEA.HI.X R9, R205, R4, R211, 0x1, P0 ;  /* 0x00000004cd091211 */ /* 0x000fe400000f0cd3 */
[----:B------:R-:W-:Y:S02]  /*8a80*/  ISETP.GE.AND P0, PT, R15, 0x21, PT ;  /* 0x000000210f00780c */ /* 0x000fe40003f06270 */
[----:B------:R-:W-:Y:S01]  /*8a90*/  IADD3.X R2, R229, R3, R16, P2, !PT ;  /* 0x00000003e5027210 */ /* 0x000fe200017fe410 */
[----:B------:R3:W-:Y:S01]  /*8aa0*/  @P1 LDGSTS.E.BYPASS.LTC128B.128 [R107+0x10100], [R8.64], !P6 ;  /* 0x10100000086b1fae */ /* 0x0007e2000f101d48 */
[----:B------:R-:W-:-:S04]  /*8ab0*/  LEA R16, P2, R0, c[0x0][0x1f8], 0x1 ;  /* 0x00007e0000107a11 */ /* 0x000fc800078408ff */
[----:B------:R-:W-:Y:S02]  /*8ac0*/  LEA.HI.X R19, R0, c[0x0][0x1fc], R2, 0x1, P2 ;  /* 0x00007f0000137a11 */ /* 0x000fe400010f0c02 */
[----:B------:R-:W-:Y:S03]  /*8ad0*/  SHFL.IDX PT, R0, R16, 0x1, 0x181f ;  /* 0x00381f0010007f89 */ /* 0x000fe600000e0000 */
[-C--:B-----5:R-:W-:Y:S02]  /*8ae0*/  @P0 LEA R4, P2, R204, R5.reuse, 0x1 ;  /* 0x00000005cc040211 */ /* 0x0a0fe400078408ff */
[CC--:B------:R-:W-:Y:S01]  /*8af0*/  @P0 LEA R2, P1, R205.reuse, R5.reuse, 0x1 ;  /* 0x00000005cd020211 */ /* 0x0c0fe200078208ff */
[----:B-1----:R1:W4:Y:S03]  /*8b00*/  SHFL.IDX PT, R12, R16, RZ, 0x181f ;  /* 0x00181fff100c7589 */ /* 0x00232600000e0000 */
[----:B------:R-:W-:Y:S01]  /*8b10*/  @P0 LEA.HI.X R3, R205, R14, R211, 0x1, P1 ;  /* 0x0000000ecd030211 */ /* 0x000fe200008f0cd3 */
[----:B------:R-:W5:Y:S01]  /*8b20*/  SHFL.IDX PT, R13, R19, RZ, 0x181f ;  /* 0x00181fff130d7589 */ /* 0x000f6200000e0000 */
[----:B--2---:R-:W-:-:S02]  /*8b30*/  @P0 LEA R6, P3, R202, R5, 0x1 ;  /* 0x00000005ca060211 */ /* 0x004fc400078608ff */
[-C--:B------:R-:W-:Y:S02]  /*8b40*/  @P0 LEA.HI.X R5, R204, R14.reuse, R212, 0x1, P2 ;  /* 0x0000000ecc050211 */ /* 0x080fe400010f0cd4 */
[----:B------:R-:W-:Y:S02]  /*8b50*/  @P0 LEA.HI.X R7, R202, R14, R203, 0x1, P3 ;  /* 0x0000000eca070211 */ /* 0x000fe400018f0ccb */
[----:B------:R-:W-:Y:S02]  /*8b60*/  LOP3.LUT P3, RZ, R196, 0x2, RZ, 0xc0, !PT ;  /* 0x00000002c4ff7812 */ /* 0x000fe4000786c0ff */
[----:B------:R-:W-:Y:S02]  /*8b70*/  ISETP.GE.AND P2, PT, R204, c[0x0][0x1d4], PT ;  /* 0x00007500cc007a0c */ /* 0x000fe40003f46270 */
[----:B------:R-:W-:Y:S02]  /*8b80*/  LOP3.LUT R196, R196, 0xffffffef, RZ, 0xc0, !PT ;  /* 0xffffffefc4c47812 */ /* 0x000fe400078ec0ff */
[----:B-1----:R-:W-:-:S07]  /*8b90*/  SHF.L.U64.HI R16, R205, 0x1, R211 ;  /* 0x00000001cd107819 */ /* 0x002fce00000102d3 */
[----:B------:R1:W-:Y:S01]  /*8ba0*/  @P0 LDGSTS.E.BYPASS.LTC128B.128 [R107+0xd100], [R6.64], !P3 ;  /* 0x0d100000066b0fae */ /* 0x0003e2000d901d48 */
[----:B------:R-:W-:-:S03]  /*8bb0*/  ISETP.GE.AND P3, PT, R202, c[0x0][0x1d4], PT ;  /* 0x00007500ca007a0c */ /* 0x000fc60003f66270 */
[----:B------:R2:W-:Y:S01]  /*8bc0*/  @P0 LDGSTS.E.BYPASS.LTC128B.128 [R107+0xf100], [R4.64], !P5 ;  /* 0x0f100000046b0fae */ /* 0x0005e2000e901d48 */
[----:B------:R-:W-:Y:S02]  /*8bd0*/  ISETP.LT.OR P1, PT, R15, 0x1, P3 ;  /* 0x000000010f00780c */ /* 0x000fe40001f21670 */
[----:B------:R-:W-:Y:S01]  /*8be0*/  ISETP.GT.AND P5, PT, R22, R207, PT ;  /* 0x000000cf1600720c */ /* 0x000fe20003fa4270 */
[----:B------:R4:W-:Y:S01]  /*8bf0*/  @P0 LDGSTS.E.BYPASS.LTC128B.128 [R107+0x11100], [R2.64], !P6 ;  /* 0x11100000026b0fae */ /* 0x0009e2000f101d48 */
[----:B------:R-:W-:-:S03]  /*8c00*/  ISETP.GT.AND P6, PT, R216, 0x3f, PT ;  /* 0x0000003fd800780c */ /* 0x000fc60003fc4270 */
[----:B------:R-:W0:Y:S08]  /*8c10*/  LDGDEPBAR ;  /* 0x00000000000079af */ /* 0x000e300000000000 */
[----:B------:R-:W-:Y:S01]  /*8c20*/  @P5 LOP3.LUT R196, R196, 0x10, RZ, 0xfc, !PT ;  /* 0x00000010c4c45812 */ /* 0x000fe200078efcff */
[----:B-1----:R1:W3:Y:S01]  /*8c30*/  SHFL.IDX PT, R6, R19, 0x1, 0x181f ;  /* 0x00381f0013067f89 */ /* 0x0022e200000e0000 */
[----:B----4-:R-:W-:-:S05]  /*8c40*/  IADD3 R2, P0, R12, R21, RZ ;  /* 0x000000150c027210 */ /* 0x010fca0007f1e0ff */
[----:B-----5:R-:W-:Y:S01]  /*8c50*/  IMAD.X R3, R13, 0x1, R20, P0 ;  /* 0x000000010d037824 */ /* 0x020fe200000e0614 */
[----:B--2---:R-:W-:-:S04]  /*8c60*/  IADD3 R4, P0, R12, R17, RZ ;  /* 0x000000110c047210 */ /* 0x004fc80007f1e0ff */
[----:B------:R2:W-:Y:S01]  /*8c70*/  LDGSTS.E.BYPASS.LTC128B.128 [R107+0x100], [R2.64], !P1 ;  /* 0x00100000026b7fae */ /* 0x0005e2000c901d48 */
[----:B------:R-:W-:Y:S01]  /*8c80*/  IMAD.X R5, R13, 0x1, R18, P0 ;  /* 0x000000010d057824 */ /* 0x000fe200000e0612 */
[----:B------:R-:W-:Y:S02]  /*8c90*/  ISETP.LT.OR P0, PT, R15, 0x1, P2 ;  /* 0x000000010f00780c */ /* 0x000fe40001701670 */
[C---:B------:R-:W-:Y:S01]  /*8ca0*/  ISETP.GE.AND P1, PT, R205.reuse, c[0x0][0x1d4], PT ;  /* 0x00007500cd007a0c */ /* 0x040fe20003f26270 */
[----:B-1----:R-:W-:Y:S01]  /*8cb0*/  IMAD.SHL.U32 R19, R205, 0x2, RZ ;  /* 0x00000002cd137824 */ /* 0x002fe200078e00ff */
[----:B------:R-:W-:-:S09]  /*8cc0*/  ISETP.LT.OR P2, PT, R15, 0x21, P2 ;  /* 0x000000210f00780c */ /* 0x000fd20001741670 */
[----:B------:R1:W-:Y:S02]  /*8cd0*/  LDGSTS.E.BYPASS.LTC128B.128 [R107+0x2100], [R4.64], !P0 ;  /* 0x02100000046b7fae */ /* 0x0003e4000c101d48 */
[----:B-1----:R-:W-:-:S05]  /*8ce0*/  IADD3 R4, P0, R12, R19, RZ ;  /* 0x000000130c047210 */ /* 0x002fca0007f1e0ff */
[----:B------:R-:W-:Y:S01]  /*8cf0*/  IMAD.X R5, R13, 0x1, R16, P0 ;  /* 0x000000010d057824 */ /* 0x000fe200000e0610 */
[----:B--2---:R-:W-:-:S05]  /*8d00*/  IADD3 R2, P0, R0, R21, RZ ;  /* 0x0000001500027210 */ /* 0x004fca0007f1e0ff */
[----:B---3--:R-:W-:Y:S01]  /*8d10*/  IMAD.X R3, R6, 0x1, R20, P0 ;  /* 0x0000000106037824 */ /* 0x008fe200000e0614 */
[C---:B------:R-:W-:Y:S02]  /*8d20*/  ISETP.LT.OR P0, PT, R15.reuse, 0x1, P1 ;  /* 0x000000010f00780c */ /* 0x040fe40000f01670 */
[----:B------:R-:W-:-:S11]  /*8d30*/  ISETP.LT.OR P1, PT, R15, 0x21, P1 ;  /* 0x000000210f00780c */ /* 0x000fd60000f21670 */
[----:B------:R1:W-:Y:S01]  /*8d40*/  LDGSTS.E.BYPASS.LTC128B.128 [R107+0x4100], [R4.64], !P0 ;  /* 0x04100000046b7fae */ /* 0x0003e2000c101d48 */
[----:B------:R-:W-:-:S13]  /*8d50*/  ISETP.LT.OR P0, PT, R15, 0x21, P3 ;  /* 0x000000210f00780c */ /* 0x000fda0001f01670 */
[----:B------:R2:W-:Y:S01]  /*8d60*/  LDGSTS.E.BYPASS.LTC128B.128 [R107+0x1100], [R2.64], !P0 ;  /* 0x01100000026b7fae */ /* 0x0005e2000c101d48 */
[----:B-1----:R-:W-:-:S05]  /*8d70*/  IADD3 R4, P0, R0, R17, RZ ;  /* 0x0000001100047210 */ /* 0x002fca0007f1e0ff */
[----:B------:R-:W-:-:S05]  /*8d80*/  IMAD.X R5, R6, 0x1, R18, P0 ;  /* 0x0000000106057824 */ /* 0x000fca00000e0612 */
[----:B------:R1:W-:Y:S01]  /*8d90*/  LDGSTS.E.BYPASS.LTC128B.128 [R107+0x3100], [R4.64], !P2 ;  /* 0x03100000046b7fae */ /* 0x0003e2000d101d48 */
[----:B--2---:R-:W-:-:S05]  /*8da0*/  IADD3 R2, P0, R0, R19, RZ ;  /* 0x0000001300027210 */ /* 0x004fca0007f1e0ff */
[----:B------:R-:W-:-:S05]  /*8db0*/  IMAD.X R3, R6, 0x1, R16, P0 ;  /* 0x0000000106037824 */ /* 0x000fca00000e0610 */
[----:B------:R1:W-:Y:S04]  /*8dc0*/  LDGSTS.E.BYPASS.LTC128B.128 [R107+0x5100], [R2.64], !P1 ;  /* 0x05100000026b7fae */ /* 0x0003e8000c901d48 */
[----:B------:R-:W0:Y:S01]  /*8dd0*/  LDGDEPBAR ;  /* 0x00000000000079af */ /* 0x000e220000000000 */
[----:B------:R-:W-:Y:S05]  /*8de0*/  @!P5 BRA `(.L_x_1749) ;  /* 0x000004600000d947 */ /* 0x000fea0003800000 */
[----:B-1----:R-:W-:Y:S01]  /*8df0*/  IMAD R2, R22, 0x40, R230 ;  /* 0x0000004016027824 */ /* 0x002fe200078e02e6 */
[----:B------:R-:W-:-:S04]  /*8e00*/  MOV R189, RZ ;  /* 0x000000ff00bd7202 */ /* 0x000fc80000000f00 */
        /* <DEDUP_REMOVED lines=26> */
.L_x_1885:
[----:B------:R-:W-:Y:S05]  /*8fb0*/  BRA.DIV ~URZ, `(.L_x_1751) ;  /* 0x000111127f007947 */ /* 0x000fea000b800000 */
[----:B------:R-:W3:Y:S01]  /*8fc0*/  SHFL.IDX PT, R0, R14, RZ, 0x181f ;  /* 0x00181fff0e007589 */ /* 0x000ee200000e0000 */
[C---:B------:R-:W-:Y:S02]  /*8fd0*/  LOP3.LUT P2, RZ, R196.reuse, 0x2, RZ, 0xc0, !PT ;  /* 0x00000002c4ff7812 */ /* 0x040fe4000784c0ff */
[C---:B------:R-:W-:Y:S02]  /*8fe0*/  LOP3.LUT P1, RZ, R196.reuse, 0x1, RZ, 0xc0, !PT ;  /* 0x00000001c4ff7812 */ /* 0x040fe4000782c0ff */
[----:B------:R-:W-:Y:S02]  /*8ff0*/  LOP3.LUT P3, RZ, R196, 0x4, RZ, 0xc0, !PT ;  /* 0x00000004c4ff7812 */ /* 0x000fe4000786c0ff */
[----:B------:R-:W-:Y:S02]  /*9000*/  SEL R13, RZ, 0x10, P2 ;  /* 0x00000010ff0d7807 */ /* 0x000fe40001000000 */
[----:B------:R-:W-:-:S02]  /*9010*/  SEL R12, RZ, 0x10, P1 ;  /* 0x00000010ff0c7807 */ /* 0x000fc40000800000 */
        /* <DEDUP_REMOVED lines=14> */
.L_x_1886:
        /* <DEDUP_REMOVED lines=21> */
.L_x_1749:
[----:B------:R-:W-:Y:S05]  /*9250*/  BSYNC B0 ;  /* 0x0000000000007941 */ /* 0x000fea0003800000 */
.L_x_1748:
[----:B------:R-:W-:Y:S01]  /*9260*/  ISETP.LT.AND P0, PT, RZ, c[0x0][0x27c], PT ;  /* 0x00009f00ff007a0c */ /* 0x000fe20003f01270 */
[----:B------:R-:W0:Y:S01]  /*9270*/  LDGDEPBAR ;  /* 0x00000000000079af */ /* 0x000e220000000000 */
[----:B------:R-:W-:Y:S11]  /*9280*/  BSSY B2, `(.L_x_1752) ;  /* 0x000058f000027945 */ /* 0x000ff60003800000 */
[----:B------:R-:W-:Y:S05]  /*9290*/  @P0 BRA `(.L_x_1753) ;  /* 0x0000002000000947 */ /* 0x000fea0003800000 */
[----:B------:R-:W-:-:S04]  /*92a0*/  DEPBAR.LE SB0, 0x3 ;  /* 0x000080c00000791a */ /* 0x000fc80000000000 */
[----:B------:R-:W-:Y:S05]  /*92b0*/  BRA `(.L_x_1754) ;  /* 0x000058b000007947 */ /* 0x000fea0003800000 */
.L_x_1753:
[----:B------:R-:W-:Y:S01]  /*92c0*/  SHF.R.S32.HI R0, RZ, 0x1f, R142 ;  /* 0x0000001fff007819 */ /* 0x000fe2000001148e */
[----:B-1----:R-:W-:Y:S01]  /*92d0*/  IMAD.WIDE.U32 R4, R142, c[0x0][0x280], RZ ;  /* 0x0000a0008e047a25 */ /* 0x002fe200078e00ff */
[----:B------:R-:W-:-:S03]  /*92e0*/  ULDC.U8 UR4, c[0x0][0x298] ;  /* 0x0000a60000047ab9 */ /* 0x000fc60000000000 */
[----:B------:R-:W-:Y:S01]  /*92f0*/  IMAD R2, R0, c[0x0][0x280], RZ ;  /* 0x0000a00000027a24 */ /* 0x000fe200078e02ff */
[----:B------:R-:W-:Y:S01]  /*9300*/  LEA R6, P0, R4, c[0x0][0x270], 0x1 ;  /* 0x00009c0004067a11 */ /* 0x000fe200078008ff */
[----:B------:R-:W-:Y:S02]  /*9310*/  IMAD R0, R0, c[0x0][0x290], RZ ;  /* 0x0000a40000007a24 */ /* 0x000fe400078e02ff */
[C---:B------:R-:W-:Y:S02]  /*9320*/  IMAD R7, R142.reuse, c[0x0][0x284], R2 ;  /* 0x0000a1008e077a24 */ /* 0x040fe400078e0202 */
[----:B------:R-:W-:-:S03]  /*9330*/  IMAD.WIDE.U32 R2, R142, c[0x0][0x290], RZ ;  /* 0x0000a4008e027a25 */ /* 0x000fc600078e00ff */
[----:B------:R-:W-:Y:S01]  /*9340*/  IADD3 R7, R7, R5, RZ ;  /* 0x0000000507077210 */ /* 0x000fe20007ffe0ff */
[----:B------:R-:W-:-:S03]  /*9350*/  IMAD R5, R142, c[0x0][0x294], R0 ;  /* 0x0000a5008e057a24 */ /* 0x000fc600078e0200 */
[----:B------:R-:W-:Y:S02]  /*9360*/  LEA.HI.X R0, R4, c[0x0][0x274], R7, 0x1, P0 ;  /* 0x00009d0004007a11 */ /* 0x000fe400000f0c07 */
[C---:B------:R-:W-:Y:S02]  /*9370*/  LEA R12, P0, R2.reuse, c[0x0][0x288], 0x1 ;  /* 0x0000a200020c7a11 */ /* 0x040fe400078008ff */
[----:B------:R-:W-:Y:S02]  /*9380*/  IADD3 R3, R5, R3, RZ ;  /* 0x0000000305037210 */ /* 0x000fe40007ffe0ff */
[----:B------:R-:W-:Y:S02]  /*9390*/  LEA R7, R233, R206, 0x7 ;  /* 0x000000cee9077211 */ /* 0x000fe400078e38ff */
[----:B------:R-:W-:Y:S02]  /*93a0*/  LEA.HI.X R5, R2, c[0x0][0x28c], R3, 0x1, P0 ;  /* 0x0000a30002057a11 */ /* 0x000fe400000f0c03 */
[----:B------:R-:W-:-:S13]  /*93b0*/  ISETP.NE.AND P0, PT, RZ, UR4, PT ;  /* 0x00000004ff007c0c */ /* 0x000fda000bf05270 */
[----:B------:R-:W-:Y:S05]  /*93c0*/  @!P0 BRA `(.L_x_1755) ;  /* 0x00002b5000008947 */ /* 0x000fea0003800000 */
[----:B------:R-:W-:Y:S05]  /*93d0*/  BRA.DIV ~URZ, `(.L_x_1756) ;  /* 0x00010f327f007947 */ /* 0x000fea000b800000 */
[----:B------:R1:W2:Y:S02]  /*93e0*/  SHFL.IDX PT, R8, R0, RZ, 0x1c1f ;  /* 0x001c1fff00087589 */ /* 0x0002a400000e0000 */
.L_x_1887:
[----:B------:R-:W-:Y:S05]  /*93f0*/  BRA.DIV ~URZ, `(.L_x_1757) ;  /* 0x00010f827f007947 */ /* 0x000fea000b800000 */
[----:B------:R-:W3:Y:S04]  /*9400*/  SHFL.IDX PT, R4, R6, RZ, 0x1c1f ;  /* 0x001c1fff06047589 */ /* 0x000ee800000e0000 */
[----:B-1----:R-:W1:Y:S04]  /*9410*/  SHFL.IDX PT, R0, R12, RZ, 0x1c1f ;  /* 0x001c1fff0c007589 */ /* 0x002e6800000e0000 */
[----:B------:R4:W2:Y:S02]  /*9420*/  SHFL.IDX PT, R30, R5, RZ, 0x1c1f ;  /* 0x001c1fff051e7589 */ /* 0x0008a400000e0000 */
[----:B--2-4-:R-:W-:-:S02]  /*9430*/  MOV R5, R8 ;  /* 0x0000000800057202 */ /* 0x014fc40000000f00 */
.L_x_1888:
[----:B-1-3--:R-:W-:Y:S01]  /*9440*/  ISETP.GE.AND P0, PT, R7, R50, PT ;  /* 0x000000320700720c */ /* 0x00afe20003f06270 */
        /* <DEDUP_REMOVED lines=14> */
[----:B------:R-:W2:Y:S04]  /*9530*/  LDL R42, [R1+0x30] ;  /* 0x00003000012a7983 */ /* 0x000ea80000100800 */
[----:B------:R-:W3:Y:S04]  /*9540*/  LDL R41, [R1+0x2c] ;  /* 0x00002c0001297983 */ /* 0x000ee80000100800 */
[----:B------:R-:W4:Y:S04]  /*9550*/  LDL R40, [R1+0x34] ;  /* 0x0000340001287983 */ /* 0x000f280000100800 */
[----:B------:R-:W4:Y:S04]  /*9560*/  LDL R39, [R1+0x28] ;  /* 0x0000280001277983 */ /* 0x000f280000100800 */
        /* <DEDUP_REMOVED lines=9> */
[----:B------:R-:W-:Y:S01]  /*9600*/  CS2R R2, SRZ ;  /* 0x0000000000027805 */ /* 0x000fe2000001ff00 */
[----:B------:R-:W-:-:S02]  /*9610*/  ISETP.GE.AND P2, PT, R145, c[0x0][0x27c], PT ;  /* 0x00009f0091007a0c */ /* 0x000fc40003f46270 */
[----:B------:R-:W-:Y:S01]  /*9620*/  ISETP.GE.AND P1, PT, R110, c[0x0][0x27c], PT ;  /* 0x00009f006e007a0c */ /* 0x000fe20003f26270 */
[----:B------:R-:W-:Y:S01]  /*9630*/  CS2R R20, SRZ ;  /* 0x0000000000147805 */ /* 0x000fe2000001ff00 */
[----:B------:R-:W-:Y:S01]  /*9640*/  CS2R R22, SRZ ;  /* 0x0000000000167805 */ /* 0x000fe2000001ff00 */
[----:B------:R-:W-:Y:S01]  /*9650*/  CS2R R24, SRZ ;  /* 0x0000000000187805 */ /* 0x000fe2000001ff00 */
[----:B------:R-:W-:Y:S01]  /*9660*/  CS2R R26, SRZ ;  /* 0x00000000001a7805 */ /* 0x000fe2000001ff00 */
[----:B------:R-:W-:Y:S02]  /*9670*/  CS2R R28, SRZ ;  /* 0x00000000001c7805 */ /* 0x000fe4000001ff00 */
[----:B--2---:R-:W-:-:S05]  /*9680*/  @!P4 IADD3 R8, P0, R4, R42, RZ ;  /* 0x0000002a0408c210 */ /* 0x004fca0007f1e0ff */
[----:B---3--:R-:W-:Y:S01]  /*9690*/  @!P4 IMAD.X R9, R5, 0x1, R41, P0 ;  /* 0x000000010509c824 */ /* 0x008fe200000e0629 */
[----:B----4-:R-:W-:-:S04]  /*96a0*/  @!P3 IADD3 R12, P0, R4, R40, RZ ;  /* 0x00000028040cb210 */ /* 0x010fc80007f1e0ff */
[----:B------:R1:W5:Y:S01]  /*96b0*/  @!P4 LD.E.64 R20, [R8.64] ;  /* 0x000000080814c980 */ /* 0x000362000c101b00 */
[----:B------:R-:W-:Y:S01]  /*96c0*/  @!P3 IMAD.X R13, R5, 0x1, R39, P0 ;  /* 0x00000001050db824 */ /* 0x000fe200000e0627 */
[----:B------:R-:W-:-:S04]  /*96d0*/  @!P2 IADD3 R14, P0, R4, R38, RZ ;  /* 0x00000026040ea210 */ /* 0x000fc80007f1e0ff */
[----:B------:R2:W5:Y:S01]  /*96e0*/  @!P3 LD.E.64 R22, [R12.64] ;  /* 0x000000080c16b980 */ /* 0x000562000c101b00 */
[----:B------:R-:W-:Y:S01]  /*96f0*/  @!P2 IMAD.X R15, R5, 0x1, R37, P0 ;  /* 0x00000001050fa824 */ /* 0x000fe200000e0625 */
[----:B------:R-:W-:-:S04]  /*9700*/  @!P1 IADD3 R16, P0, R4, R36, RZ ;  /* 0x0000002404109210 */ /* 0x000fc80007f1e0ff */
[----:B------:R3:W5:Y:S01]  /*9710*/  @!P2 LD.E.64 R24, [R14.64] ;  /* 0x000000080e18a980 */ /* 0x000762000c101b00 */
[----:B------:R-:W-:Y:S01]  /*9720*/  @!P1 IMAD.X R17, R5, 0x1, R35, P0 ;  /* 0x0000000105119824 */ /* 0x000fe200000e0623 */
[----:B------:R-:W-:-:S04]  /*9730*/  ISETP.GE.AND P0, PT, R144, c[0x0][0x27c], PT ;  /* 0x00009f0090007a0c */ /* 0x000fc80003f06270 */
[----:B------:R4:W5:Y:S09]  /*9740*/  @!P1 LD.E.64 R26, [R16.64] ;  /* 0x00000008101a9980 */ /* 0x000972000c101b00 */
[----:B------:R-:W-:-:S05]  /*9750*/  @!P0 IADD3 R32, P5, R4, R34, RZ ;  /* 0x0000002204208210 */ /* 0x000fca0007fbe0ff */
[----:B------:R-:W-:Y:S01]  /*9760*/  @!P0 IMAD.X R33, R5, 0x1, R31, P5 ;  /* 0x0000000105218824 */ /* 0x000fe200028e061f */
[----:B------:R-:W-:Y:S01]  /*9770*/  ISETP.GE.AND P5, PT, R108, c[0x0][0x27c], PT ;  /* 0x00009f006c007a0c */ /* 0x000fe20003fa6270 */
[----:B-1----:R-:W-:Y:S01]  /*9780*/  CS2R R8, SRZ ;  /* 0x0000000000087805 */ /* 0x002fe2000001ff00 */
[----:B--2---:R-:W-:Y:S01]  /*9790*/  CS2R R12, SRZ ;  /* 0x00000000000c7805 */ /* 0x004fe2000001ff00 */
[----:B---3--:R-:W-:Y:S01]  /*97a0*/  CS2R R14, SRZ ;  /* 0x00000000000e7805 */ /* 0x008fe2000001ff00 */
[----:B------:R1:W5:Y:S09]  /*97b0*/  @!P0 LD.E.64 R28, [R32.64] ;  /* 0x00000008201c8980 */ /* 0x000372000c101b00 */
[----:B------:R-:W-:-:S02]  /*97c0*/  @!P5 IMAD.MOV.U32 R6, RZ, RZ, R4 ;  /* 0x000000ffff06d224 */ /* 0x000fc400078e0004 */
[----:B------:R-:W-:Y:S02]  /*97d0*/  @!P5 IMAD.MOV.U32 R7, RZ, RZ, R5 ;  /* 0x000000ffff07d224 */ /* 0x000fe400078e0005 */
[----:B------:R-:W-:Y:S02]  /*97e0*/  @!P5 IMAD.MOV.U32 R4, RZ, RZ, R0 ;  /* 0x000000ffff04d224 */ /* 0x000fe400078e0000 */
[----:B------:R-:W-:Y:S02]  /*97f0*/  @!P5 IMAD.MOV.U32 R5, RZ, RZ, R30 ;  /* 0x000000ffff05d224 */ /* 0x000fe400078e001e */
[----:B------:R-:W-:-:S04]  /*9800*/  @!P5 IMAD.WIDE R6, R108, 0x2, R6 ;  /* 0x000000026c06d825 */ /* 0x000fc800078e0206 */
[----:B------:R-:W-:Y:S01]  /*9810*/  @!P5 IMAD.WIDE R4, R108, 0x2, R4 ;  /* 0x000000026c04d825 */ /* 0x000fe200078e0204 */
[----:B------:R2:W5:Y:S04]  /*9820*/  @!P5 LD.E.64 R18, [R6.64] ;  /* 0x000000080612d980 */ /* 0x000568000c101b00 */
[----:B------:R3:W5:Y:S01]  /*9830*/  @!P5 LD.E.64 R2, [R4.64] ;  /* 0x000000080402d980 */ /* 0x000762000c101b00 */
[----:B--2---:R-:W-:Y:S01]  /*9840*/  CS2R R6, SRZ ;  /* 0x0000000000067805 */ /* 0x004fe2000001ff00 */
[----:B---3--:R-:W-:-:S05]  /*9850*/  @!P4 IADD3 R4, P5, R0, R42, RZ ;  /* 0x0000002a0004c210 */ /* 0x008fca0007fbe0ff */
[----:B------:R-:W-:-:S05]  /*9860*/  @!P4 IMAD.X R5, R30, 0x1, R41, P5 ;  /* 0x000000011e05c824 */ /* 0x000fca00028e0629 */
[----:B------:R2:W5:Y:S02]  /*9870*/  @!P4 LD.E.64 R6, [R4.64] ;  /* 0x000000080406c980 */ /* 0x000564000c101b00 */
[----:B--2---:R-:W-:-:S05]  /*9880*/  @!P3 IADD3 R4, P4, R0, R40, RZ ;  /* 0x000000280004b210 */ /* 0x004fca0007f9e0ff */
[----:B------:R-:W-:-:S05]  /*9890*/  @!P3 IMAD.X R5, R30, 0x1, R39, P4 ;  /* 0x000000011e05b824 */ /* 0x000fca00020e0627 */
[----:B------:R2:W5:Y:S02]  /*98a0*/  @!P3 LD.E.64 R8, [R4.64] ;  /* 0x000000080408b980 */ /* 0x000564000c101b00 */
[----:B--2---:R-:W-:-:S05]  /*98b0*/  @!P2 IADD3 R4, P3, R0, R38, RZ ;  /* 0x000000260004a210 */ /* 0x004fca0007f7e0ff */
[----:B------:R-:W-:-:S05]  /*98c0*/  @!P2 IMAD.X R5, R30, 0x1, R37, P3 ;  /* 0x000000011e05a824 */ /* 0x000fca00018e0625 */
[----:B------:R2:W5:Y:S01]  /*98d0*/  @!P2 LD.E.64 R12, [R4.64] ;  /* 0x00000008040ca980 */ /* 0x000562000c101b00 */
[----:B----4-:R-:W-:Y:S01]  /*98e0*/  CS2R R16, SRZ ;  /* 0x0000000000107805 */ /* 0x010fe2000001ff00 */
[----:B--2---:R-:W-:-:S05]  /*98f0*/  @!P1 IADD3 R4, P2, R0, R36, RZ ;  /* 0x0000002400049210 */ /* 0x004fca0007f5e0ff */
[----:B------:R-:W-:-:S05]  /*9900*/  @!P1 IMAD.X R5, R30, 0x1, R35, P2 ;  /* 0x000000011e059824 */ /* 0x000fca00010e0623 */
[----:B------:R2:W5:Y:S02]  /*9910*/  @!P1 LD.E.64 R14, [R4.64] ;  /* 0x00000008040e9980 */ /* 0x000564000c101b00 */
[----:B--2---:R-:W-:-:S05]  /*9920*/  @!P0 IADD3 R4, P1, R0, R34, RZ ;  /* 0x0000002200048210 */ /* 0x004fca0007f3e0ff */
[----:B------:R-:W-:-:S05]  /*9930*/  @!P0 IMAD.X R5, R30, 0x1, R31, P1 ;  /* 0x000000011e058824 */ /* 0x000fca00008e061f */
[----:B------:R1:W5:Y:S03]  /*9940*/  @!P0 LD.E.64 R16, [R4.64] ;  /* 0x0000000804108980 */ /* 0x000366000c101b00 */
.L_x_1759:
[----:B------:R-:W-:Y:S05]  /*9950*/  BSYNC B0 ;  /* 0x0000000000007941 */ /* 0x000fea0003800000 */
.L_x_1758:
[----:B-----5:R-:W-:Y:S01]  /*9960*/  IMAD.MOV.U32 R47, RZ, RZ, R22 ;  /* 0x000000ffff2f7224 */ /* 0x020fe200078e0016 */
[--C-:B-1----:R-:W-:Y:S01]  /*9970*/  SHF.R.U64 R32, R28, 0x10, R29.reuse ;  /* 0x000000101c207819 */ /* 0x102fe2000000121d */
[----:B------:R-:W-:Y:S01]  /*9980*/  IMAD.MOV.U32 R34, RZ, RZ, R29 ;  /* 0x000000ffff227224 */ /* 0x000fe200078e001d */
[----:B------:R-:W-:Y:S01]  /*9990*/  SHF.R.U64 R48, R20, 0x10, R21 ;  /* 0x0000001014307819 */ /* 0x000fe20000001215 */
[----:B------:R-:W-:Y:S01]  /*99a0*/  IMAD.MOV.U32 R54, RZ, RZ, R19 ;  /* 0x000000ffff367224 */ /* 0x000fe200078e0013 */
[----:B------:R-:W-:Y:S01]  /*99b0*/  SHF.R.U32.HI R29, RZ, 0x10, R29 ;  /* 0x00000010ff1d7819 */ /* 0x000fe2000001161d */
[----:B------:R-:W-:Y:S01]  /*99c0*/  IMAD.MOV.U32 R35, RZ, RZ, R28 ;  /* 0x000000ffff237224 */ /* 0x000fe200078e001c */
[----:B------:R-:W-:Y:S01]  /*99d0*/  SHF.R.U64 R44, R22, 0x10, R23 ;  /* 0x00000010162c7819 */ /* 0x000fe20000001217 */
[----:B------:R-:W-:Y:S01]  /*99e0*/  IMAD.MOV.U32 R43, RZ, RZ, R24 ;  /* 0x000000ffff2b7224 */ /* 0x000fe200078e0018 */
[--C-:B------:R-:W-:Y:S01]  /*99f0*/  SHF.R.U32.HI R33, RZ, 0x10, R27.reuse ;  /* 0x00000010ff217819 */ /* 0x100fe2000001161b */
[----:B------:R-:W-:Y:S01]  /*9a00*/  IMAD.MOV.U32 R38, RZ, RZ, R27 ;  /* 0x000000ffff267224 */ /* 0x000fe200078e001b */
[----:B------:R-:W-:Y:S01]  /*9a10*/  PRMT R29, R29, 0x5410, R48 ;  /* 0x000054101d1d7816 */ /* 0x000fe20000000030 */
[----:B------:R-:W-:Y:S01]  /*9a20*/  IMAD.MOV.U32 R22, RZ, RZ, R14 ;  /* 0x000000ffff167224 */ /* 0x000fe200078e000e */
[----:B------:R-:W-:Y:S01]  /*9a30*/  PRMT R34, R34, 0x5410, R47 ;  /* 0x0000541022227816 */ /* 0x000fe2000000002f */
[----:B------:R-:W-:Y:S01]  /*9a40*/  IMAD.MOV.U32 R55, RZ, RZ, R18 ;  /* 0x000000ffff377224 */ /* 0x000fe200078e0012 */
[----:B------:R-:W-:Y:S01]  /*9a50*/  SHF.R.U32.HI R0, RZ, 0x10, R9 ;  /* 0x00000010ff007819 */ /* 0x000fe20000011609 */
[----:B------:R-:W-:Y:S01]  /*9a60*/  IMAD.MOV.U32 R31, RZ, RZ, R2 ;  /* 0x000000ffff1f7224 */ /* 0x000fe200078e0002 */
[----:B------:R-:W-:Y:S01]  /*9a70*/  PRMT R33, R33, 0x5410, R44 ;  /* 0x0000541021217816 */ /* 0x000fe2000000002c */
[----:B------:R-:W-:Y:S01]  /*9a80*/  IMAD.MOV.U32 R52, RZ, RZ, R20 ;  /* 0x000000ffff347224 */ /* 0x000fe200078e0014 */
[----:B------:R-:W-:Y:S01]  /*9a90*/  PRMT R44, R29, 0x5410, R34 ;  /* 0x000054101d2c7816 */ /* 0x000fe20000000022 */
[--C-:B------:R-:W-:Y:S01]  /*9aa0*/  IMAD.MOV.U32 R30, RZ, RZ, R3.reuse ;  /* 0x000000ffff1e7224 */ /* 0x100fe200078e0003 */
[----:B------:R-:W-:Y:S01]  /*9ab0*/  SHF.R.U64 R28, R2, 0x10, R3 ;  /* 0x00000010021c7819 */ /* 0x000fe20000001203 */
[----:B------:R-:W-:Y:S01]  /*9ac0*/  IMAD.MOV.U32 R2, RZ, RZ, R13 ;  /* 0x000000ffff027224 */ /* 0x000fe200078e000d */
[----:B------:R-:W-:Y:S01]  /*9ad0*/  PRMT R29, R0, 0x7610, R29 ;  /* 0x00007610001d7816 */ /* 0x000fe2000000001d */
[----:B------:R-:W-:Y:S01]  /*9ae0*/  IMAD.MOV.U32 R42, RZ, RZ, R25 ;  /* 0x000000ffff2a7224 */ /* 0x000fe200078e0019 */
[----:B------:R-:W-:Y:S01]  /*9af0*/  LOP3.LUT R0, R208, 0x18, R104, 0xf8, !PT ;  /* 0x00000018d0007812 */ /* 0x000fe200078ef868 */
[----:B------:R-:W-:Y:S01]  /*9b00*/  IMAD.MOV.U32 R20, RZ, RZ, R9 ;  /* 0x000000ffff147224 */ /* 0x000fe200078e0009 */
[----:B------:R-:W-:Y:S01]  /*9b10*/  SHF.R.U64 R53, R18, 0x10, R19 ;  /* 0x0000001012357819 */ /* 0x000fe20000001213 */
[--C-:B------:R-:W-:Y:S01]  /*9b20*/  IMAD.MOV.U32 R46, RZ, RZ, R23.reuse ;  /* 0x000000ffff2e7224 */ /* 0x100fe200078e0017 */
[----:B------:R-:W-:Y:S01]  /*9b30*/  SHF.R.U32.HI R41, RZ, 0x10, R23 ;  /* 0x00000010ff297819 */ /* 0x000fe20000011617 */
[----:B------:R-:W-:Y:S01]  /*9b40*/  IMAD.MOV.U32 R39, RZ, RZ, R26 ;  /* 0x000000ffff277224 */ /* 0x000fe200078e001a */
[----:B------:R-:W-:Y:S01]  /*9b50*/  PRMT R28, R28, 0x5410, R54 ;  /* 0x000054101c1c7816 */ /* 0x000fe20000000036 */
[----:B------:R-:W-:Y:S01]  /*9b60*/  IMAD.MOV.U32 R51, RZ, RZ, R21 ;  /* 0x000000ffff337224 */ /* 0x000fe200078e0015 */
[----:B------:R-:W-:Y:S01]  /*9b70*/  SHF.R.U64 R18, R8, 0x10, R9 ;  /* 0x0000001008127819 */ /* 0x000fe20000001209 */
[----:B------:R-:W-:Y:S01]  /*9b80*/  IMAD.MOV.U32 R9, RZ, RZ, R12 ;  /* 0x000000ffff097224 */ /* 0x000fe200078e000c */
[----:B------:R-:W-:Y:S01]  /*9b90*/  PRMT R38, R38, 0x5410, R43 ;  /* 0x0000541026267816 */ /* 0x000fe2000000002b */
[----:B------:R-:W-:-:S04]  /*9ba0*/  DEPBAR.LE SB0, 0x3 ;  /* 0x000080c00000791a */ /* 0x000fc80000000000 */
[----:B------:R-:W-:Y:S01]  /*9bb0*/  LOP3.LUT R0, R148, R0, R147, 0xf6, !PT ;  /* 0x0000000094007212 */ /* 0x000fe200078ef693 */
[----:B------:R-:W-:Y:S01]  /*9bc0*/  WARPSYNC 0xffffffff ;  /* 0xffffffff00007948 */ /* 0x000fe20003800000 */
[----:B------:R-:W-:Y:S01]  /*9bd0*/  LOP3.LUT P0, RZ, R236, 0x4, RZ, 0xc0, !PT ;  /* 0x00000004ecff7812 */ /* 0x000fe2000780c0ff */
[----:B------:R-:W-:Y:S01]  /*9be0*/  BSSY B1, `(.L_x_1760) ;  /* 0x0000135000017945 */ /* 0x000fe20003800000 */
[--C-:B------:R-:W-:Y:S02]  /*9bf0*/  SHF.R.U64 R40, R24, 0x10, R25.reuse ;  /* 0x0000001018287819 */ /* 0x100fe40000001219 */
[----:B------:R-:W-:Y:S02]  /*9c00*/  SHF.R.U32.HI R37, RZ, 0x10, R25 ;  /* 0x00000010ff257819 */ /* 0x000fe40000011619 */
[----:B------:R-:W-:Y:S02]  /*9c10*/  SHF.R.U32.HI R25, RZ, 0x10, R3 ;  /* 0x00000010ff197819 */ /* 0x000fe40000011603 */
[----:B------:R-:W-:-:S02]  /*9c20*/  PRMT R35, R35, 0x5410, R41 ;  /* 0x0000541023237816 */ /* 0x000fc40000000029 */
[----:B------:R-:W-:Y:S02]  /*9c30*/  PRMT R22, R22, 0x5410, R28 ;  /* 0x0000541016167816 */ /* 0x000fe4000000001c */
[----:B------:R-:W-:Y:S02]  /*9c40*/  PRMT R41, R33, 0x5410, R38 ;  /* 0x0000541021297816 */ /* 0x000fe40000000026 */
[----:B------:R-:W-:Y:S01]  /*9c50*/  PRMT R28, R18, 0x7610, R28 ;  /* 0x00007610121c7816 */ /* 0x000fe2000000001c */
[----:B------:R-:W-:Y:S01]  /*9c60*/  IMAD.SHL.U32 R18, R0, 0x2, RZ ;  /* 0x0000000200127824 */ /* 0x000fe200078e00ff */
[----:B------:R-:W-:Y:S02]  /*9c70*/  SHF.R.U64 R24, R6, 0x10, R7 ;  /* 0x0000001006187819 */ /* 0x000fe40000001207 */
[----:B------:R-:W-:Y:S02]  /*9c80*/  PRMT R30, R30, 0x5410, R52 ;  /* 0x000054101e1e7816 */ /* 0x000fe40000000034 */
[----:B------:R-:W-:Y:S01]  /*9c90*/  PRMT R33, R2, 0x7610, R33 ;  /* 0x0000761002217816 */ /* 0x000fe20000000021 */
[----:B------:R-:W-:Y:S01]  /*9ca0*/  IMAD R2, R233, -0x80, R50 ;  /* 0xffffff80e9027824 */ /* 0x000fe200078e0232 */
[----:B------:R-:W-:-:S02]  /*9cb0*/  SHF.R.U32.HI R49, RZ, 0x10, R19 ;  /* 0x00000010ff317819 */ /* 0x000fc40000011613 */
[----:B------:R-:W-:Y:S02]  /*9cc0*/  SHF.R.U64 R23, R12, 0x10, R13 ;  /* 0x000000100c177819 */ /* 0x000fe4000000120d */
[----:B------:R-:W-:Y:S02]  /*9cd0*/  PRMT R25, R25, 0x5410, R53 ;  /* 0x0000541019197816 */ /* 0x000fe40000000035 */
[----:B------:R-:W-:Y:S02]  /*9ce0*/  SHF.R.U32.HI R19, RZ, 0x10, R7 ;  /* 0x00000010ff137819 */ /* 0x000fe40000011607 */
[--C-:B------:R-:W-:Y:S02]  /*9cf0*/  PRMT R24, R24, 0x5410, R30.reuse ;  /* 0x0000541018187816 */ /* 0x100fe4000000001e */
[----:B------:R-:W-:Y:S02]  /*9d00*/  PRMT R30, R20, 0x7610, R30 ;  /* 0x00007610141e7816 */ /* 0x000fe4000000001e */
[----:B------:R-:W-:-:S02]  /*9d10*/  IADD3 R0, R18, 0x18100, RZ ;  /* 0x0001810012007810 */ /* 0x000fc40007ffe0ff */
[--C-:B------:R-:W-:Y:S02]  /*9d20*/  PRMT R23, R23, 0x5410, R25.reuse ;  /* 0x0000541017177816 */ /* 0x100fe40000000019 */
[----:B------:R-:W-:Y:S02]  /*9d30*/  IMNMX R20, R2, 0x80, PT ;  /* 0x0000008002147817 */ /* 0x000fe40003800200 */
[----:B------:R-:W-:Y:S02]  /*9d40*/  PRMT R25, R19, 0x7610, R25 ;  /* 0x0000761013197816 */ /* 0x000fe40000000019 */
[----:B------:R-:W-:Y:S02]  /*9d50*/  IADD3 R19, R18, 0x18140, RZ ;  /* 0x0001814012137810 */ /* 0x000fe40007ffe0ff */
[----:B------:R-:W-:Y:S02]  /*9d60*/  @P0 IADD3 R19, R0, -0x40, RZ ;  /* 0xffffffc000130810 */ /* 0x000fe40007ffe0ff */
[----:B------:R-:W-:-:S02]  /*9d70*/  ISETP.GE.AND P0, PT, R206, R20, PT ;  /* 0x00000014ce00720c */ /* 0x000fc40003f06270 */
        /* <DEDUP_REMOVED lines=8> */
[----:B------:R-:W-:Y:S01]  /*9e00*/  PRMT R39, R39, 0x5410, R42 ;  /* 0x0000541027277816 */ /* 0x000fe2000000002a */
[----:B------:R-:W-:Y:S01]  /*9e10*/  IMAD.MOV.U32 R7, RZ, RZ, R16 ;  /* 0x000000ffff077224 */ /* 0x000fe200078e0010 */
[----:B------:R-:W-:Y:S01]  /*9e20*/  PRMT R32, R32, 0x5410, R51 ;  /* 0x0000541020207816 */ /* 0x000fe20000000033 */
[----:B------:R-:W-:Y:S01]  /*9e30*/  IMAD.MOV.U32 R6, RZ, RZ, R17 ;  /* 0x000000ffff067224 */ /* 0x000fe200078e0011 */
[----:B------:R-:W-:-:S02]  /*9e40*/  PRMT R31, R31, 0x5410, R45 ;  /* 0x000054101f1f7816 */ /* 0x000fc4000000002d */
[----:B------:R-:W-:Y:S02]  /*9e50*/  PRMT R36, R36, 0x5410, R46 ;  /* 0x0000541024247816 */ /* 0x000fe4000000002e */
[--C-:B------:R-:W-:Y:S02]  /*9e60*/  SHF.R.U64 R12, R14, 0x10, R15.reuse ;  /* 0x000000100e0c7819 */ /* 0x100fe4000000120f */
[----:B------:R-:W-:Y:S02]  /*9e70*/  SHF.R.U32.HI R5, RZ, 0x10, R15 ;  /* 0x00000010ff057819 */ /* 0x000fe4000001160f */
[----:B------:R-:W-:Y:S02]  /*9e80*/  SHF.R.U32.HI R3, RZ, 0x10, R17 ;  /* 0x00000010ff037819 */ /* 0x000fe40000011611 */
        /* <DEDUP_REMOVED lines=57> */
.L_x_1763:
[----:B------:R-:W-:Y:S05]  /*a220*/  BSYNC B0 ;  /* 0x0000000000007941 */ /* 0x000fea0003800000 */
.L_x_1762:
[----:B------:R-:W-:Y:S01]  /*a230*/  ISETP.GE.AND P0, PT, R146, c[0x0][0x27c], PT ;  /* 0x00009f0092007a0c */ /* 0x000fe20003f06270 */
[----:B------:R-:W-:-:S12]  /*a240*/  BSSY B0, `(.L_x_1764) ;  /* 0x0000028000007945 */ /* 0x000fd80003800000 */
[----:B------:R-:W-:Y:S05]  /*a250*/  @P0 BRA `(.L_x_1765) ;  /* 0x0000026000000947 */ /* 0x000fea0003800000 */
[----:B-1----:R-:W1:Y:S01]  /*a260*/  LDS.128 R4, [R19] ;  /* 0x0000000013047984 */ /* 0x002e620000000c00 */
        /* <DEDUP_REMOVED lines=36> */
[----:B------:R1:W-:Y:S02]  /*a4b0*/  STS.128 [R19], R4 ;  /* 0x0000000413007388 */ /* 0x0003e40000000c00 */
.L_x_1765:
[----:B------:R-:W-:Y:S05]  /*a4c0*/  BSYNC B0 ;  /* 0x0000000000007941 */ /* 0x000fea0003800000 */
.L_x_1764:
        /* <DEDUP_REMOVED lines=41> */
.L_x_1767:
[----:B------:R-:W-:Y:S05]  /*a760*/  BSYNC B0 ;  /* 0x0000000000007941 */ /* 0x000fea0003800000 */
.L_x_1766:
        /* <DEDUP_REMOVED lines=41> */
.L_x_1769:
[----:B------:R-:W-:Y:S05]  /*aa00*/  BSYNC B0 ;  /* 0x0000000000007941 */ /* 0x000fea0003800000 */
.L_x_1768:
[----:B------:R-:W-:Y:S01]  /*aa10*/  ISETP.GE.AND P0, PT, R110, c[0x0][0x27c], PT ;  /* 0x00009f006e007a0c */ /* 0x000fe20003f06270 */
[----:B------:R-:W-:-:S12]  /*aa20*/  BSSY B0, `(.L_x_1770) ;  /* 0x0000028000007945 */ /* 0x000fd80003800000 */
        /* <DEDUP_REMOVED lines=39> */
.L_x_1771:
[----:B------:R-:W-:Y:S05]  /*aca0*/  BSYNC B0 ;  /* 0x0000000000007941 */ /* 0x000fea0003800000 */
.L_x_1770:
[----:B------:R-:W-:-:S13]  /*acb0*/  ISETP.GE.AND P0, PT, R144, c[0x0][0x27c], PT ;  /* 0x00009f0090007a0c */ /* 0x000fda0003f06270 */
[----:B------:R-:W-:Y:S05]  /*acc0*/  @P0 BRA `(.L_x_1761) ;  /* 0x0000026000000947 */ /* 0x000fea0003800000 */
[----:B-1----:R-:W1:Y:S01]  /*acd0*/  LDS.128 R4, [R19+0x8000] ;  /* 0x0080000013047984 */ /* 0x002e620000000c00 */
[----:B------:R-:W-:Y:S02]  /*ace0*/  HADD2.F32 R9, -RZ, R38.H0_H0 ;  /* 0x20000026ff097230 */ /* 0x000fe40000004100 */
[----:B------:R-:W-:Y:S02]  /*acf0*/  HADD2.F32 R0, -RZ, R40.H1_H1 ;  /* 0x30000028ff007230 */ /* 0x000fe40000004100 */
[--C-:B------:R-:W-:Y:S02]  /*ad00*/  HADD2.F32 R3, -RZ, R43.reuse.H1_H1 ;  /* 0x3000002bff037230 */ /* 0x100fe40000004100 */
        /* <DEDUP_REMOVED lines=34> */
.L_x_1761:
[----:B------:R-:W-:Y:S05]  /*af30*/  BSYNC B1 ;  /* 0x0000000000017941 */ /* 0x000fea0003800000 */
.L_x_1760:
[----:B------:R-:W-:-:S04]  /*af40*/  IADD3 R0, R206, 0x40, RZ ;  /* 0x00000040ce007810 */ /* 0x000fc80007ffe0ff */
[----:B------:R-:W-:-:S13]  /*af50*/  ISETP.GE.AND P0, PT, R0, R20, PT ;  /* 0x000000140000720c */ /* 0x000fda0003f06270 */
[----:B------:R-:W-:Y:S05]  /*af60*/  @P0 BRA `(.L_x_1754) ;  /* 0x00003c0000000947 */ /* 0x000fea0003800000 */
        /* <DEDUP_REMOVED lines=41> */
.L_x_1773:
[----:B------:R-:W-:Y:S05]  /*b200*/  BSYNC B0 ;  /* 0x0000000000007941 */ /* 0x000fea0003800000 */
.L_x_1772:
        /* <DEDUP_REMOVED lines=41> */
.L_x_1775:
[----:B------:R-:W-:Y:S05]  /*b4a0*/  BSYNC B0 ;  /* 0x0000000000007941 */ /* 0x000fea0003800000 */
.L_x_1774:
        /* <DEDUP_REMOVED lines=41> */
.L_x_1777:
[----:B------:R-:W-:Y:S05]  /*b740*/  BSYNC B0 ;  /* 0x0000000000007941 */ /* 0x000fea0003800000 */
.L_x_1776:
        /* <DEDUP_REMOVED lines=41> */
.L_x_1779:
[----:B------:R-:W-:Y:S05]  /*b9e0*/  BSYNC B0 ;  /* 0x0000000000007941 */ /* 0x000fea0003800000 */
.L_x_1778:
        /* <DEDUP_REMOVED lines=41> */
.L_x_1781:
[----:B------:R-:W-:Y:S05]  /*bc80*/  BSYNC B0 ;  /* 0x0000000000007941 */ /* 0x000fea0003800000 */
.L_x_1780:
        /* <DEDUP_REMOVED lines=41> */
.L_x_1755:
[----:B------:R-:W-:Y:S05]  /*bf20*/  BRA.DIV ~URZ, `(.L_x_1782) ;  /* 0x0000e5927f007947 */ /* 0x000fea000b800000 */
[----:B------:R-:W1:Y:S02]  /*bf30*/  SHFL.IDX PT, R0, R0, RZ, 0x1c1f ;  /* 0x001c1fff00007589 */ /* 0x000e6400000e0000 */
.L_x_1889:
[----:B------:R-:W-:Y:S05]  /*bf40*/  BRA.DIV ~URZ, `(.L_x_1783) ;  /* 0x0000e5e27f007947 */ /* 0x000fea000b800000 */
[----:B------:R2:W3:Y:S01]  /*bf50*/  SHFL.IDX PT, R8, R6, RZ, 0x1c1f ;  /* 0x001c1fff06087589 */ /* 0x0004e200000e0000 */
[----:B-1----:R-:W-:-:S03]  /*bf60*/  MOV R9, R0 ;  /* 0x0000000000097202 */ /* 0x002fc60000000f00 */
[----:B------:R2:W1:Y:S04]  /*bf70*/  SHFL.IDX PT, R35, R5, RZ, 0x1c1f ;  /* 0x001c1fff05237589 */ /* 0x00046800000e0000 */
[----:B------:R2:W4:Y:S02]  /*bf80*/  SHFL.IDX PT, R32, R12, RZ, 0x1c1f ;  /* 0x001c1fff0c207589 */ /* 0x00052400000e0000 */
.L_x_1890:
        /* <DEDUP_REMOVED lines=11> */
[----:B--2---:R-:W-:Y:S01]  /*c040*/  CS2R R12, SRZ ;  /* 0x00000000000c7805 */ /* 0x004fe2000001ff00 */
[----:B------:R-:W-:Y:S01]  /*c050*/  CS2R R6, SRZ ;  /* 0x0000000000067805 */ /* 0x000fe2000001ff00 */
[----:B------:R-:W-:Y:S01]  /*c060*/  CS2R R4, SRZ ;  /* 0x0000000000047805 */ /* 0x000fe2000001ff00 */
[----:B------:R-:W-:Y:S05]  /*c070*/  @P0 BRA `(.L_x_1785) ;  /* 0x0000025000000947 */ /* 0x000fea0003800000 */
[----:B------:R-:W-:Y:S01]  /*c080*/  ISETP.GE.AND P0, PT, R104, c[0x0][0x27c], PT ;  /* 0x00009f0068007a0c */ /* 0x000fe20003f06270 */
[----:B------:R-:W-:Y:S01]  /*c090*/  CS2R R22, SRZ ;  /* 0x0000000000167805 */ /* 0x000fe2000001ff00 */
[----:B------:R-:W-:Y:S01]  /*c0a0*/  CS2R R20, SRZ ;  /* 0x0000000000147805 */ /* 0x000fe2000001ff00 */
[----:B------:R-:W-:Y:S01]  /*c0b0*/  CS2R R6, SRZ ;  /* 0x0000000000067805 */ /* 0x000fe2000001ff00 */
[----:B------:R-:W-:-:S09]  /*c0c0*/  CS2R R4, SRZ ;  /* 0x0000000000047805 */ /* 0x000fd2000001ff00 */
[C---:B------:R-:W-:Y:S01]  /*c0d0*/  @!P0 IMAD.SHL.U32 R0, R104.reuse, 0x2, RZ ;  /* 0x0000000268008824 */ /* 0x040fe200078e00ff */
[----:B------:R-:W-:-:S04]  /*c0e0*/  @!P0 SHF.L.U64.HI R3, R104, 0x1, R105 ;  /* 0x0000000168038819 */ /* 0x000fc80000010269 */
[----:B---3--:R-:W-:-:S05]  /*c0f0*/  @!P0 IADD3 R12, P1, R8, R0, RZ ;  /* 0x00000000080c8210 */ /* 0x008fca0007f3e0ff */
[----:B------:R-:W-:Y:S01]  /*c100*/  @!P0 IMAD.X R13, R9, 0x1, R3, P1 ;  /* 0x00000001090d8824 */ /* 0x000fe200008e0603 */
[----:B----4-:R-:W-:Y:S02]  /*c110*/  @!P0 IADD3 R2, P1, R32, R0, RZ ;  /* 0x0000000020028210 */ /* 0x010fe40007f3e0ff */
[----:B------:R-:W-:Y:S02]  /*c120*/  IADD3 R0, R104, 0x20, RZ ;  /* 0x0000002068007810 */ /* 0x000fe40007ffe0ff */
[----:B-1----:R-:W-:Y:S01]  /*c130*/  @!P0 IADD3.X R3, R35, R3, RZ, P1, !PT ;  /* 0x0000000323038210 */ /* 0x002fe20000ffe4ff */
[----:B------:R1:W5:Y:S04]  /*c140*/  @!P0 LD.E.128 R20, [R12.64] ;  /* 0x000000080c148980 */ /* 0x000368000c101d00 */
[----:B------:R2:W5:Y:S01]  /*c150*/  @!P0 LD.E.128 R4, [R2.64] ;  /* 0x0000000802048980 */ /* 0x000562000c101d00 */
[----:B------:R-:W-:Y:S01]  /*c160*/  ISETP.GE.AND P0, PT, R0, c[0x0][0x27c], PT ;  /* 0x00009f0000007a0c */ /* 0x000fe20003f06270 */
[----:B------:R-:W-:Y:S01]  /*c170*/  CS2R R26, SRZ ;  /* 0x00000000001a7805 */ /* 0x000fe2000001ff00 */
[----:B------:R-:W-:Y:S01]  /*c180*/  CS2R R24, SRZ ;  /* 0x0000000000187805 */ /* 0x000fe2000001ff00 */
[----:B------:R-:W-:-:S10]  /*c190*/  CS2R R14, SRZ ;  /* 0x00000000000e7805 */ /* 0x000fd4000001ff00 */
[----:B------:R-:W-:-:S04]  /*c1a0*/  @!P0 IMAD.SHL.U32 R0, R210, 0x8, RZ ;  /* 0x00000008d2008824 */ /* 0x000fc800078e00ff */
[----:B------:R-:W-:Y:S01]  /*c1b0*/  @!P0 IMAD.WIDE R18, R0, 0x2, R8 ;  /* 0x0000000200128825 */ /* 0x000fe200078e0208 */
[----:B-1----:R-:W-:-:S04]  /*c1c0*/  CS2R R12, SRZ ;  /* 0x00000000000c7805 */ /* 0x002fc8000001ff00 */
[----:B------:R1:W5:Y:S01]  /*c1d0*/  @!P0 LD.E.128 R24, [R18.64] ;  /* 0x0000000812188980 */ /* 0x000362000c101d00 */
[----:B--2---:R-:W-:Y:S01]  /*c1e0*/  MOV R3, R35 ;  /* 0x0000002300037202 */ /* 0x004fe20000000f00 */
[----:B------:R-:W-:-:S04]  /*c1f0*/  IMAD.MOV.U32 R2, RZ, RZ, R32 ;  /* 0x000000ffff027224 */ /* 0x000fc800078e0020 */
[----:B------:R-:W-:Y:S01]  /*c200*/  @!P0 IMAD.WIDE R16, R0, 0x2, R2 ;  /* 0x0000000200108825 */ /* 0x000fe200078e0202 */
[----:B------:R-:W-:-:S04]  /*c210*/  IADD3 R0, R104, 0x40, RZ ;  /* 0x0000004068007810 */ /* 0x000fc80007ffe0ff */
[----:B------:R2:W5:Y:S01]  /*c220*/  @!P0 LD.E.128 R12, [R16.64] ;  /* 0x00000008100c8980 */ /* 0x000562000c101d00 */
[----:B------:R-:W-:Y:S01]  /*c230*/  ISETP.GE.AND P0, PT, R0, c[0x0][0x27c], PT ;  /* 0x00009f0000007a0c */ /* 0x000fe20003f06270 */
[----:B------:R-:W-:Y:S01]  /*c240*/  CS2R R30, SRZ ;  /* 0x00000000001e7805 */ /* 0x000fe2000001ff00 */
[----:B------:R-:W-:-:S11]  /*c250*/  CS2R R28, SRZ ;  /* 0x00000000001c7805 */ /* 0x000fd6000001ff00 */
[----:B------:R-:W-:Y:S01]  /*c260*/  @!P0 SHF.L.U32 R0, R209, 0x3, RZ ;  /* 0x00000003d1008819 */ /* 0x000fe200000006ff */
[----:B-1----:R-:W-:-:S04]  /*c270*/  CS2R R18, SRZ ;  /* 0x0000000000127805 */ /* 0x002fc8000001ff00 */
[----:B------:R-:W-:-:S04]  /*c280*/  @!P0 IMAD.WIDE R8, R0, 0x2, R8 ;  /* 0x0000000200088825 */ /* 0x000fc800078e0208 */
[----:B------:R-:W-:Y:S01]  /*c290*/  @!P0 IMAD.WIDE R2, R0, 0x2, R2 ;  /* 0x0000000200028825 */ /* 0x000fe200078e0202 */
[----:B------:R1:W5:Y:S01]  /*c2a0*/  @!P0 LD.E.128 R28, [R8.64] ;  /* 0x00000008081c8980 */ /* 0x000362000c101d00 */
[----:B--2---:R-:W-:-:S06]  /*c2b0*/  CS2R R16, SRZ ;  /* 0x0000000000107805 */ /* 0x004fcc000001ff00 */
[----:B------:R1:W5:Y:S02]  /*c2c0*/  @!P0 LD.E.128 R16, [R2.64] ;  /* 0x0000000802108980 */ /* 0x000364000c101d00 */
.L_x_1785:
[----:B------:R-:W-:Y:S05]  /*c2d0*/  BSYNC B0 ;  /* 0x0000000000007941 */ /* 0x000fea0003800000 */
.L_x_1784:
[--C-:B-----5:R-:W-:Y:S01]  /*c2e0*/  IMAD.MOV.U32 R56, RZ, RZ, R21.reuse ;  /* 0x000000ffff387224 */ /* 0x120fe200078e0015 */
[----:B------:R-:W-:Y:S01]  /*c2f0*/  SHF.R.U64 R55, R20, 0x10, R21 ;  /* 0x0000001014377819 */ /* 0x000fe20000001215 */
[----:B------:R-:W-:Y:S01]  /*c300*/  IMAD.MOV.U32 R48, RZ, RZ, R25 ;  /* 0x000000ffff307224 */ /* 0x000fe200078e0019 */
[----:B------:R-:W-:Y:S01]  /*c310*/  SHF.R.U32.HI R47, RZ, 0x10, R23 ;  /* 0x00000010ff2f7819 */ /* 0x000fe20000011617 */
[----:B------:R-:W-:Y:S01]  /*c320*/  IMAD.MOV.U32 R41, RZ, RZ, R28 ;  /* 0x000000ffff297224 */ /* 0x000fe200078e001c */
[----:B------:R-:W-:Y:S01]  /*c330*/  SHF.R.U32.HI R43, RZ, 0x10, R25 ;  /* 0x00000010ff2b7819 */ /* 0x000fe20000011619 */
[----:B------:R-:W-:Y:S01]  /*c340*/  IMAD.MOV.U32 R57, RZ, RZ, R20 ;  /* 0x000000ffff397224 */ /* 0x000fe200078e0014 */
[----:B------:R-:W-:Y:S01]  /*c350*/  PRMT R48, R48, 0x5410, R56 ;  /* 0x0000541030307816 */ /* 0x000fe20000000038 */
[----:B------:R-:W-:Y:S01]  /*c360*/  IMAD.MOV.U32 R49, RZ, RZ, R24 ;  /* 0x000000ffff317224 */ /* 0x000fe200078e0018 */
[----:B-1----:R-:W-:Y:S01]  /*c370*/  SHF.R.U64 R2, R12, 0x10, R13 ;  /* 0x000000100c027819 */ /* 0x002fe2000000120d */
[----:B------:R-:W-:Y:S01]  /*c380*/  IMAD.MOV.U32 R54, RZ, RZ, R22 ;  /* 0x000000ffff367224 */ /* 0x000fe200078e0016 */
[----:B------:R-:W-:Y:S01]  /*c390*/  PRMT R47, R47, 0x5410, R55 ;  /* 0x000054102f2f7816 */ /* 0x000fe20000000037 */
[----:B------:R-:W-:Y:S01]  /*c3a0*/  IMAD.MOV.U32 R45, RZ, RZ, R26 ;  /* 0x000000ffff2d7224 */ /* 0x000fe200078e001a */
[----:B------:R-:W-:Y:S01]  /*c3b0*/  PRMT R55, R48, 0x5410, R43 ;  /* 0x0000541030377816 */ /* 0x000fe2000000002b */
[----:B------:R-:W-:Y:S01]  /*c3c0*/  IMAD.MOV.U32 R44, RZ, RZ, R27 ;  /* 0x000000ffff2c7224 */ /* 0x000fe200078e001b */
[----:B------:R-:W-:Y:S01]  /*c3d0*/  PRMT R48, R2, 0x7610, R48 ;  /* 0x0000761002307816 */ /* 0x000fe20000000030 */
[----:B------:R-:W-:Y:S01]  /*c3e0*/  IMAD R2, R233, -0x80, R50 ;  /* 0xffffff80e9027824 */ /* 0x000fe200078e0232 */
[--C-:B------:R-:W-:Y:S01]  /*c3f0*/  SHF.R.U64 R38, R28, 0x10, R29.reuse ;  /* 0x000000101c267819 */ /* 0x100fe2000000121d */
[----:B------:R-:W-:Y:S01]  /*c400*/  IMAD.MOV.U32 R40, RZ, RZ, R29 ;  /* 0x000000ffff287224 */ /* 0x000fe200078e001d */
[----:B------:R-:W-:Y:S01]  /*c410*/  SHF.R.U32.HI R52, RZ, 0x10, R21 ;  /* 0x00000010ff347819 */ /* 0x000fe20000011615 */
[----:B------:R-:W-:Y:S01]  /*c420*/  IMAD.MOV.U32 R37, RZ, RZ, R30 ;  /* 0x000000ffff257224 */ /* 0x000fe200078e001e */
[----:B------:R-:W-:Y:S01]  /*c430*/  PRMT R62, R41, 0x5410, R38 ;  /* 0x00005410293e7816 */ /* 0x000fe20000000026 */
[----:B------:R-:W-:Y:S01]  /*c440*/  IMAD.MOV.U32 R53, RZ, RZ, R23 ;  /* 0x000000ffff357224 */ /* 0x000fe200078e0017 */
[----:B------:R-:W-:Y:S01]  /*c450*/  IMNMX R41, R2, 0x80, PT ;  /* 0x0000008002297817 */ /* 0x000fe20003800200 */
[----:B----4-:R-:W-:Y:S01]  /*c460*/  IMAD.MOV.U32 R32, RZ, RZ, R5 ;  /* 0x000000ffff207224 */ /* 0x010fe200078e0005 */
[----:B------:R-:W-:Y:S01]  /*c470*/  SHF.R.U64 R46, R24, 0x10, R25 ;  /* 0x00000010182e7819 */ /* 0x000fe20000001219 */
[----:B------:R-:W-:Y:S01]  /*c480*/  IMAD.MOV.U32 R25, RZ, RZ, R12 ;  /* 0x000000ffff197224 */ /* 0x000fe200078e000c */
[----:B------:R-:W-:Y:S01]  /*c490*/  ISETP.GE.AND P0, PT, R206, R41, PT ;  /* 0x00000029ce00720c */ /* 0x000fe20003f06270 */
[----:B------:R-:W-:Y:S01]  /*c4a0*/  IMAD.MOV.U32 R36, RZ, RZ, R31 ;  /* 0x000000ffff247224 */ /* 0x000fe200078e001f */
[--C-:B------:R-:W-:Y:S01]  /*c4b0*/  SHF.R.U64 R42, R26, 0x10, R27.reuse ;  /* 0x000000101a2a7819 */ /* 0x100fe2000000121b */
[----:B------:R-:W-:Y:S01]  /*c4c0*/  IMAD.MOV.U32 R33, RZ, RZ, R4 ;  /* 0x000000ffff217224 */ /* 0x000fe200078e0004 */
[----:B------:R-:W-:Y:S01]  /*c4d0*/  SHF.R.U32.HI R39, RZ, 0x10, R27 ;  /* 0x00000010ff277819 */ /* 0x000fe2000001161b */
[----:B------:R-:W-:Y:S01]  /*c4e0*/  IMAD.MOV.U32 R28, RZ, RZ, R7 ;  /* 0x000000ffff1c7224 */ /* 0x000fe200078e0007 */
[----:B------:R-:W-:Y:S01]  /*c4f0*/  SHF.R.U32.HI R35, RZ, 0x10, R29 ;  /* 0x00000010ff237819 */ /* 0x000fe2000001161d */
[----:B------:R-:W-:Y:S01]  /*c500*/  IMAD.MOV.U32 R29, RZ, RZ, R6 ;  /* 0x000000ffff1d7224 */ /* 0x000fe200078e0006 */
[----:B------:R-:W-:Y:S01]  /*c510*/  SHF.R.U64 R34, R30, 0x10, R31 ;  /* 0x000000101e227819 */ /* 0x000fe2000000121f */
        /* <DEDUP_REMOVED lines=10> */
[----:B------:R-:W-:Y:S01]  /*c5c0*/  IMAD.MOV.U32 R6, RZ, RZ, R18 ;  /* 0x000000ffff067224 */ /* 0x000fe200078e0012 */
[----:B------:R-:W-:Y:S01]  /*c5d0*/  SHF.R.U32.HI R20, RZ, 0x10, R13 ;  /* 0x00000010ff147819 */ /* 0x000fe2000001160d */
[----:B------:R-:W-:Y:S01]  /*c5e0*/  IMAD.MOV.U32 R5, RZ, RZ, R19 ;  /* 0x000000ffff057224 */ /* 0x000fe200078e0013 */
[----:B------:R-:W-:Y:S01]  /*c5f0*/  PRMT R46, R46, 0x5410, R57 ;  /* 0x000054102e2e7816 */ /* 0x000fe20000000039 */
[----:B------:R-:W-:-:S04]  /*c600*/  DEPBAR.LE SB0, 0x3 ;  /* 0x000080c00000791a */ /* 0x000fc80000000000 */
[----:B------:R-:W-:Y:S01]  /*c610*/  PRMT R49, R49, 0x5410, R52 ;  /* 0x0000541031317816 */ /* 0x000fe20000000034 */
[----:B------:R-:W-:Y:S01]  /*c620*/  WARPSYNC 0xffffffff ;  /* 0xffffffff00007948 */ /* 0x000fe20003800000 */
[----:B------:R-:W-:Y:S01]  /*c630*/  SHF.R.U32.HI R31, RZ, 0x10, R31 ;  /* 0x00000010ff1f7819 */ /* 0x000fe2000001161f */
[----:B------:R-:W-:Y:S01]  /*c640*/  BSSY B1, `(.L_x_1786) ;  /* 0x0000133000017945 */ /* 0x000fe20003800000 */
[--C-:B------:R-:W-:Y:S02]  /*c650*/  SHF.R.U64 R13, R14, 0x10, R15.reuse ;  /* 0x000000100e0d7819 */ /* 0x100fe4000000120f */
[----:B---3--:R-:W-:Y:S02]  /*c660*/  SHF.R.U32.HI R8, RZ, 0x10, R15 ;  /* 0x00000010ff087819 */ /* 0x008fe4000001160f */
[--C-:B------:R-:W-:Y:S02]  /*c670*/  SHF.R.U64 R7, R16, 0x10, R17.reuse ;  /* 0x0000001010077819 */ /* 0x100fe40000001211 */
[----:B------:R-:W-:-:S02]  /*c680*/  SHF.R.U32.HI R4, RZ, 0x10, R17 ;  /* 0x00000010ff047819 */ /* 0x000fc40000011611 */
[--C-:B------:R-:W-:Y:S02]  /*c690*/  SHF.R.U64 R3, R18, 0x10, R19.reuse ;  /* 0x0000001012037819 */ /* 0x100fe40000001213 */
[----:B------:R-:W-:Y:S02]  /*c6a0*/  SHF.R.U32.HI R0, RZ, 0x10, R19 ;  /* 0x00000010ff007819 */ /* 0x000fe40000011613 */
        /* <DEDUP_REMOVED lines=25> */
[----:B------:R-:W-:Y:S02]  /*c840*/  MOV R3, c[0x0][0x27c] ;  /* 0x00009f0000037a02 */ /* 0x000fe40000000f00 */
[----:B------:R-:W-:Y:S02]  /*c850*/  LOP3.LUT R2, R208, 0x38, R104, 0xf8, !PT ;  /* 0x00000038d0027812 */ /* 0x000fe400078ef868 */
[----:B------:R-:W-:-:S04]  /*c860*/  LEA.HI R3, R3, R231, RZ, 0x1d ;  /* 0x000000e703037211 */ /* 0x000fc800078fe8ff */
[----:B------:R-:W-:Y:S02]  /*c870*/  SHF.R.S32.HI R4, RZ, 0x1f, R3 ;  /* 0x0000001fff047819 */ /* 0x000fe40000011403 */
[----:B------:R-:W-:Y:S02]  /*c880*/  SHF.L.U32 R0, R3, 0x3, RZ ;  /* 0x0000000303007819 */ /* 0x000fe400000006ff */
[----:B------:R-:W-:Y:S02]  /*c890*/  LEA.HI R3, R4, R3, RZ, 0x3 ;  /* 0x0000000304037211 */ /* 0x000fe400078f18ff */
[----:B------:R-:W-:Y:S02]  /*c8a0*/  LOP3.LUT R4, R148, R2, R147, 0xf6, !PT ;  /* 0x0000000294047212 */ /* 0x000fe400078ef693 */
[----:B------:R-:W-:Y:S02]  /*c8b0*/  LOP3.LUT R2, R208, 0x38, R0, 0xf8, !PT ;  /* 0x00000038d0027812 */ /* 0x000fe400078ef800 */
[----:B------:R-:W-:-:S02]  /*c8c0*/  SHF.L.U32 R0, R3, 0xa, RZ ;  /* 0x0000000a03007819 */ /* 0x000fc400000006ff */
[----:B------:R-:W-:Y:S02]  /*c8d0*/  LOP3.LUT R2, R2, R147, RZ, 0x3c, !PT ;  /* 0x0000009302027212 */ /* 0x000fe400078e3cff */
[----:B------:R-:W-:Y:S02]  /*c8e0*/  LOP3.LUT R0, R0, 0x7fffe000, RZ, 0xc0, !PT ;  /* 0x7fffe00000007812 */ /* 0x000fe400078ec0ff */
[----:B------:R-:W-:Y:S02]  /*c8f0*/  SHF.L.U32 R32, R4, 0x1, RZ ;  /* 0x0000000104207819 */ /* 0x000fe400000006ff */
[----:B------:R-:W-:Y:S01]  /*c900*/  IADD3 R0, R2, R0, R148 ;  /* 0x0000000002007210 */ /* 0x000fe20007ffe094 */
[--C-:B------:R-:W-:Y:S02]  /*c910*/  HADD2.F32 R2, -RZ, R42.reuse.H0_H0 ;  /* 0x2000002aff027230 */ /* 0x100fe40000004100 */
[----:B------:R-:W1:Y:S01]  /*c920*/  LDS.128 R4, [R32+0x18100] ;  /* 0x0181000020047984 */ /* 0x000e620000000c00 */
[----:B------:R-:W-:Y:S01]  /*c930*/  SHF.L.U32 R29, R0, 0x1, RZ ;  /* 0x00000001001d7819 */ /* 0x000fe200000006ff */
[----:B------:R-:W-:-:S04]  /*c940*/  HADD2.F32 R0, -RZ, R42.H1_H1 ;  /* 0x3000002aff007230 */ /* 0x000fc80000004100 */
[----:B------:R-:W2:Y:S01]  /*c950*/  LDS.128 R12, [R29+0x18100] ;  /* 0x018100001d0c7984 */ /* 0x000ea20000000c00 */
[--C-:B-1----:R-:W-:Y:S02]  /*c960*/  HADD2.F32 R21, -RZ, R4.reuse.H0_H0 ;  /* 0x20000004ff157230 */ /* 0x102fe40000004100 */
[----:B------:R-:W-:Y:S02]  /*c970*/  HADD2.F32 R18, -RZ, R4.H1_H1 ;  /* 0x30000004ff127230 */ /* 0x000fe40000004100 */
[----:B------:R-:W-:Y:S02]  /*c980*/  HADD2.F32 R23, -RZ, R6.H0_H0 ;  /* 0x20000006ff177230 */ /* 0x000fe40000004100 */
[----:B--2---:R-:W-:Y:S02]  /*c990*/  HADD2.F32 R4, -RZ, R12.H0_H0 ;  /* 0x2000000cff047230 */ /* 0x004fe40000004100 */
[----:B------:R-:W-:Y:S02]  /*c9a0*/  HADD2.F32 R22, -RZ, R6.H1_H1 ;  /* 0x30000006ff167230 */ /* 0x000fe40000004100 */
[--C-:B------:R-:W-:Y:S01]  /*c9b0*/  HADD2.F32 R25, -RZ, R7.reuse.H0_H0 ;  /* 0x20000007ff197230 */ /* 0x100fe20000004100 */
[-C--:B------:R-:W-:Y:S01]  /*c9c0*/  FMUL.FTZ R37, R4, R2.reuse ;  /* 0x0000000204257220 */ /* 0x080fe20000410000 */
[----:B------:R-:W-:Y:S01]  /*c9d0*/  HADD2.F32 R24, -RZ, R7.H1_H1 ;  /* 0x30000007ff187230 */ /* 0x000fe20000004100 */
[----:B------:R-:W-:Y:S01]  /*c9e0*/  FMUL.FTZ R7, R21, R2 ;  /* 0x0000000215077220 */ /* 0x000fe20000410000 */
[--C-:B------:R-:W-:Y:S01]  /*c9f0*/  HADD2.F32 R6, -RZ, R13.reuse.H0_H0 ;  /* 0x2000000dff067230 */ /* 0x100fe20000004100 */
[----:B------:R-:W-:Y:S01]  /*ca00*/  FMUL.FTZ R2, R18, R0 ;  /* 0x0000000012027220 */ /* 0x000fe20000410000 */
[----:B------:R-:W-:-:S02]  /*ca10*/  HADD2.F32 R9, -RZ, R13.H1_H1 ;  /* 0x3000000dff097230 */ /* 0x000fc40000004100 */
[--C-:B------:R-:W-:Y:S02]  /*ca20*/  HADD2.F32 R17, -RZ, R15.reuse.H0_H0 ;  /* 0x2000000fff117230 */ /* 0x100fe40000004100 */
[----:B------:R-:W-:Y:S02]  /*ca30*/  HADD2.F32 R16, -RZ, R15.H1_H1 ;  /* 0x3000000fff107230 */ /* 0x000fe40000004100 */
[--C-:B------:R-:W-:Y:S02]  /*ca40*/  HADD2.F32 R20, -RZ, R5.reuse.H0_H0 ;  /* 0x20000005ff147230 */ /* 0x100fe40000004100 */
[----:B------:R-:W-:Y:S02]  /*ca50*/  HADD2.F32 R19, -RZ, R5.H1_H1 ;  /* 0x30000005ff137230 */ /* 0x000fe40000004100 */
[----:B------:R-:W-:Y:S02]  /*ca60*/  HADD2.F32 R3, -RZ, R12.H1_H1 ;  /* 0x3000000cff037230 */ /* 0x000fe40000004100 */
[----:B------:R-:W-:-:S02]  /*ca70*/  HADD2.F32 R15, -RZ, R46.H1_H1 ;  /* 0x3000002eff0f7230 */ /* 0x000fc40000004100 */
[----:B------:R-:W-:Y:S01]  /*ca80*/  HADD2.F32 R13, -RZ, R47.H1_H1 ;  /* 0x3000002fff0d7230 */ /* 0x000fe20000004100 */
[C---:B------:R-:W-:Y:S01]  /*ca90*/  FMUL.FTZ R36, R3.reuse, R0 ;  /* 0x0000000003247220 */ /* 0x040fe20000410000 */
[--C-:B------:R-:W-:Y:S01]  /*caa0*/  HADD2.F32 R5, -RZ, R43.reuse.H0_H0 ;  /* 0x2000002bff057230 */ /* 0x100fe20000004100 */
[----:B------:R-:W-:Y:S01]  /*cab0*/  FFMA.FTZ R40, R4, R15, R7 ;  /* 0x0000000f04287223 */ /* 0x000fe20000010007 */
[----:B------:R-:W-:Y:S01]  /*cac0*/  HADD2.F32 R12, -RZ, R48.H1_H1 ;  /* 0x30000030ff0c7230 */ /* 0x000fe20000004100 */
[----:B------:R-:W-:Y:S01]  /*cad0*/  FFMA.FTZ R39, R3, R13, R2 ;  /* 0x0000000d03277223 */ /* 0x000fe20000010002 */
[----:B------:R-:W-:Y:S01]  /*cae0*/  HADD2.F32 R2, -RZ, R43.H1_H1 ;  /* 0x3000002bff027230 */ /* 0x000fe20000004100 */
[-C--:B------:R-:W-:Y:S01]  /*caf0*/  FMUL.FTZ R4, R20, R5.reuse ;  /* 0x0000000514047220 */ /* 0x080fe20000410000 */
[----:B------:R-:W-:Y:S01]  /*cb00*/  HADD2.F32 R0, -RZ, R44.H0_H0 ;  /* 0x2000002cff007230 */ /* 0x000fe20000004100 */
[C---:B------:R-:W-:Y:S01]  /*cb10*/  FMUL.FTZ R34, R6.reuse, R5 ;  /* 0x0000000506227220 */ /* 0x040fe20000410000 */
[----:B------:R-:W-:Y:S01]  /*cb20*/  HADD2.F32 R7, -RZ, R49.H1_H1 ;  /* 0x30000031ff077230 */ /* 0x000fe20000004100 */
[----:B------:R-:W-:Y:S01]  /*cb30*/  FFMA.FTZ R38, R6, R12, R4 ;  /* 0x0000000c06267223 */ /* 0x000fe20000010004 */
[----:B------:R-:W-:Y:S01]  /*cb40*/  HADD2.F32 R8, -RZ, R14.H0_H0 ;  /* 0x2000000eff087230 */ /* 0x000fe20000004100 */
[----:B------:R-:W-:Y:S01]  /*cb50*/  FMUL.FTZ R5, R19, R2 ;  /* 0x0000000213057220 */ /* 0x000fe20000410000 */
[--C-:B------:R-:W-:Y:S01]  /*cb60*/  HADD2.F32 R6, -RZ, R51.reuse.H1_H1 ;  /* 0x30000033ff067230 */ /* 0x100fe20000004100 */
[----:B------:R-:W-:Y:S01]  /*cb70*/  FMUL.FTZ R4, R23, R0 ;  /* 0x0000000017047220 */ /* 0x000fe20000410000 */
[----:B------:R-:W-:Y:S01]  /*cb80*/  HADD2.F32 R3, -RZ, R44.H1_H1 ;  /* 0x3000002cff037230 */ /* 0x000fe20000004100 */
[C---:B------:R-:W-:Y:S01]  /*cb90*/  FFMA.FTZ R35, R9.reuse, R7, R5 ;  /* 0x0000000709237223 */ /* 0x040fe20000010005 */
[----:B------:R-:W-:Y:S01]  /*cba0*/  HADD2.F32 R14, -RZ, R14.H1_H1 ;  /* 0x3000000eff0e7230 */ /* 0x000fe20000004100 */
[----:B------:R-:W-:Y:S01]  /*cbb0*/  FFMA.FTZ R33, R8, R6, R4 ;  /* 0x0000000608217223 */ /* 0x000fe20000010004 */
[----:B------:R-:W-:Y:S01]  /*cbc0*/  HADD2.F32 R5, -RZ, R51.H0_H0 ;  /* 0x20000033ff057230 */ /* 0x000fe20000004100 */
[----:B------:R-:W-:Y:S01]  /*cbd0*/  FMUL.FTZ R31, R9, R2 ;  /* 0x00000002091f7220 */ /* 0x000fe20000410000 */
[----:B------:R-:W-:Y:S01]  /*cbe0*/  HADD2.F32 R2, -RZ, R45.H1_H1 ;  /* 0x3000002dff027230 */ /* 0x000fe20000004100 */
[----:B------:R-:W-:-:S02]  /*cbf0*/  FMUL.FTZ R4, R22, R3 ;  /* 0x0000000316047220 */ /* 0x000fc40000410000 */
[----:B------:R-:W-:Y:S01]  /*cc00*/  FMUL.FTZ R28, R8, R0 ;  /* 0x00000000081c7220 */ /* 0x000fe20000410000 */
[----:B------:R-:W-:Y:S01]  /*cc10*/  HADD2.F32 R0, -RZ, R45.H0_H0 ;  /* 0x2000002dff007230 */ /* 0x000fe20000004100 */
[C---:B------:R-:W-:Y:S01]  /*cc20*/  FFMA.FTZ R30, R14.reuse, R5, R4 ;  /* 0x000000050e1e7223 */ /* 0x040fe20000010004 */
[----:B------:R-:W-:Y:S01]  /*cc30*/  HADD2.F32 R4, -RZ, R53.H0_H0 ;  /* 0x20000035ff047230 */ /* 0x000fe20000004100 */
[----:B------:R-:W-:Y:S02]  /*cc40*/  FMUL.FTZ R9, R25, R2 ;  /* 0x0000000219097220 */ /* 0x000fe40000410000 */
[----:B------:R-:W-:Y:S01]  /*cc50*/  FMUL.FTZ R27, R14, R3 ;  /* 0x000000030e1b7220 */ /* 0x000fe20000410000 */
[----:B------:R-:W-:Y:S01]  /*cc60*/  HADD2.F32 R3, -RZ, R47.H0_H0 ;  /* 0x2000002fff037230 */ /* 0x000fe20000004100 */
[----:B------:R-:W-:Y:S02]  /*cc70*/  FMUL.FTZ R8, R24, R0 ;  /* 0x0000000018087220 */ /* 0x000fe40000410000 */
[----:B------:R-:W-:-:S02]  /*cc80*/  FMUL.FTZ R26, R17, R2 ;  /* 0x00000002111a7220 */ /* 0x000fc40000410000 */
[----:B------:R-:W-:Y:S02]  /*cc90*/  FFMA.FTZ R17, R17, R4, R9 ;  /* 0x0000000411117223 */ /* 0x000fe40000010009 */
[C---:B------:R-:W-:Y:S02]  /*cca0*/  FMUL.FTZ R9, R16.reuse, R0 ;  /* 0x0000000010097220 */ /* 0x040fe40000410000 */
        /* <DEDUP_REMOVED lines=14> */
[----:B------:R-:W-:-:S02]  /*cd90*/  F2FP.PACK_AB R5, R35, R38 ;  /* 0x000000262305723e */ /* 0x000fc400000000ff */
[----:B------:R-:W-:Y:S02]  /*cda0*/  F2FP.PACK_AB R15, R3, R0 ;  /* 0x00000000030f723e */ /* 0x000fe400000000ff */
[----:B------:R-:W-:-:S03]  /*cdb0*/  F2FP.PACK_AB R7, R16, R17 ;  /* 0x000000111007723e */ /* 0x000fc600000000ff */
[----:B------:R1:W-:Y:S04]  /*cdc0*/  STS.128 [R32+0x18100], R12 ;  /* 0x0181000c20007388 */ /* 0x0003e80000000c00 */
[----:B------:R1:W-:Y:S02]  /*cdd0*/  STS.128 [R29+0x18100], R4 ;  /* 0x018100041d007388 */ /* 0x0003e40000000c00 */
.L_x_1789:
[----:B------:R-:W-:Y:S05]  /*cde0*/  BSYNC B0 ;  /* 0x0000000000007941 */ /* 0x000fea0003800000 */
.L_x_1788:
[----:B------:R-:W-:Y:S01]  /*cdf0*/  IADD3 R0, R104, 0x20, RZ ;  /* 0x0000002068007810 */ /* 0x000fe20007ffe0ff */
[----:B------:R-:W-:Y:S03]  /*ce00*/  BSSY B0, `(.L_x_1790) ;  /* 0x000005b000007945 */ /* 0x000fe60003800000 */
[----:B------:R-:W-:-:S13]  /*ce10*/  ISETP.GE.AND P0, PT, R0, c[0x0][0x27c], PT ;  /* 0x00009f0000007a0c */ /* 0x000fda0003f06270 */
        /* <DEDUP_REMOVED lines=13> */
[----:B-1----:R-:W-:Y:S01]  /*cef0*/  SHF.L.U32 R29, R0, 0x1, RZ ;  /* 0x00000001001d7819 */ /* 0x002fe200000006ff */
[----:B------:R-:W-:-:S04]  /*cf00*/  HADD2.F32 R0, -RZ, R48.H0_H0 ;  /* 0x20000030ff007230 */ /* 0x000fc80000004100 */
[----:B------:R-:W1:Y:S02]  /*cf10*/  LDS.128 R12, [R29+0x18100] ;  /* 0x018100001d0c7984 */ /* 0x000e640000000c00 */
[----:B-1----:R-:W-:Y:S02]  /*cf20*/  HADD2.F32 R9, -RZ, R13.H1_H1 ;  /* 0x3000000dff097230 */ /* 0x002fe40000004100 */
[--C-:B------:R-:W-:Y:S02]  /*cf30*/  HADD2.F32 R17, -RZ, R15.reuse.H0_H0 ;  /* 0x2000000fff117230 */ /* 0x100fe40000004100 */
[----:B------:R-:W-:Y:S02]  /*cf40*/  HADD2.F32 R16, -RZ, R15.H1_H1 ;  /* 0x3000000fff107230 */ /* 0x000fe40000004100 */
[----:B------:R-:W-:Y:S02]  /*cf50*/  HADD2.F32 R3, -RZ, R12.H1_H1 ;  /* 0x3000000cff037230 */ /* 0x000fe40000004100 */
[----:B------:R-:W-:-:S02]  /*cf60*/  HADD2.F32 R15, -RZ, R54.H0_H0 ;  /* 0x20000036ff0f7230 */ /* 0x000fc40000004100 */
[--C-:B------:R-:W-:Y:S01]  /*cf70*/  HADD2.F32 R8, -RZ, R14.reuse.H0_H0 ;  /* 0x2000000eff087230 */ /* 0x100fe20000004100 */
[----:B------:R-:W-:Y:S01]  /*cf80*/  FMUL.FTZ R35, R3, R0 ;  /* 0x0000000003237220 */ /* 0x000fe20000410000 */
[----:B------:R-:W-:Y:S01]  /*cf90*/  HADD2.F32 R14, -RZ, R14.H1_H1 ;  /* 0x3000000eff0e7230 */ /* 0x000fe20000004100 */
[----:B--2---:R-:W1:Y:S02]  /*cfa0*/  LDS.128 R4, [R40] ;  /* 0x0000000028047984 */ /* 0x004e640000000c00 */
[--C-:B-1----:R-:W-:Y:S02]  /*cfb0*/  HADD2.F32 R21, -RZ, R4.reuse.H0_H0 ;  /* 0x20000004ff157230 */ /* 0x102fe40000004100 */
[----:B------:R-:W-:Y:S02]  /*cfc0*/  HADD2.F32 R18, -RZ, R4.H1_H1 ;  /* 0x30000004ff127230 */ /* 0x000fe40000004100 */
[----:B------:R-:W-:Y:S02]  /*cfd0*/  HADD2.F32 R4, -RZ, R12.H0_H0 ;  /* 0x2000000cff047230 */ /* 0x000fe40000004100 */
[----:B------:R-:W-:-:S02]  /*cfe0*/  HADD2.F32 R23, -RZ, R6.H0_H0 ;  /* 0x20000006ff177230 */ /* 0x000fc40000004100 */
[----:B------:R-:W-:Y:S01]  /*cff0*/  HADD2.F32 R22, -RZ, R6.H1_H1 ;  /* 0x30000006ff167230 */ /* 0x000fe20000004100 */
[-C--:B------:R-:W-:Y:S01]  /*d000*/  FMUL.FTZ R36, R4, R2.reuse ;  /* 0x0000000204247220 */ /* 0x080fe20000410000 */
[--C-:B------:R-:W-:Y:S02]  /*d010*/  HADD2.F32 R25, -RZ, R7.reuse.H0_H0 ;  /* 0x20000007ff197230 */ /* 0x100fe40000004100 */
[----:B------:R-:W-:Y:S01]  /*d020*/  HADD2.F32 R24, -RZ, R7.H1_H1 ;  /* 0x30000007ff187230 */ /* 0x000fe20000004100 */
[C---:B------:R-:W-:Y:S01]  /*d030*/  FMUL.FTZ R7, R21.reuse, R2 ;  /* 0x0000000215077220 */ /* 0x040fe20000410000 */
[----:B------:R-:W-:Y:S01]  /*d040*/  HADD2.F32 R6, -RZ, R13.H0_H0 ;  /* 0x2000000dff067230 */ /* 0x000fe20000004100 */
[----:B------:R-:W-:Y:S01]  /*d050*/  FMUL.FTZ R2, R18, R0 ;  /* 0x0000000012027220 */ /* 0x000fe20000410000 */
[--C-:B------:R-:W-:Y:S01]  /*d060*/  HADD2.F32 R20, -RZ, R5.reuse.H0_H0 ;  /* 0x20000005ff147230 */ /* 0x100fe20000004100 */
[-C--:B------:R-:W-:Y:S01]  /*d070*/  FFMA.FTZ R39, R4, R15.reuse, R7 ;  /* 0x0000000f04277223 */ /* 0x080fe20000010007 */
[----:B------:R-:W-:Y:S01]  /*d080*/  HADD2.F32 R19, -RZ, R5.H1_H1 ;  /* 0x30000005ff137230 */ /* 0x000fe20000004100 */
[----:B------:R-:W-:Y:S01]  /*d090*/  FFMA.FTZ R15, R21, R15, -R36 ;  /* 0x0000000f150f7223 */ /* 0x000fe20000010824 */
[----:B------:R-:W-:-:S02]  /*d0a0*/  HADD2.F32 R13, -RZ, R54.H1_H1 ;  /* 0x30000036ff0d7230 */ /* 0x000fc40000004100 */
[----:B------:R-:W-:Y:S02]  /*d0b0*/  HADD2.F32 R5, -RZ, R49.H0_H0 ;  /* 0x20000031ff057230 */ /* 0x000fe40000004100 */
[--C-:B------:R-:W-:Y:S01]  /*d0c0*/  HADD2.F32 R12, -RZ, R55.reuse.H0_H0 ;  /* 0x20000037ff0c7230 */ /* 0x100fe20000004100 */
[----:B------:R-:W-:Y:S01]  /*d0d0*/  FFMA.FTZ R38, R3, R13, R2 ;  /* 0x0000000d03267223 */ /* 0x000fe20000010002 */
[--C-:B------:R-:W-:Y:S01]  /*d0e0*/  HADD2.F32 R2, -RZ, R50.reuse.H0_H0 ;  /* 0x20000032ff027230 */ /* 0x100fe20000004100 */
[-C--:B------:R-:W-:Y:S01]  /*d0f0*/  FMUL.FTZ R4, R20, R5.reuse ;  /* 0x0000000514047220 */ /* 0x080fe20000410000 */
[----:B------:R-:W-:Y:S01]  /*d100*/  HADD2.F32 R0, -RZ, R50.H1_H1 ;  /* 0x30000032ff007230 */ /* 0x000fe20000004100 */
[C---:B------:R-:W-:Y:S01]  /*d110*/  FMUL.FTZ R33, R6.reuse, R5 ;  /* 0x0000000506217220 */ /* 0x040fe20000410000 */
[----:B------:R-:W-:Y:S01]  /*d120*/  HADD2.F32 R7, -RZ, R55.H1_H1 ;  /* 0x30000037ff077230 */ /* 0x000fe20000004100 */
[----:B------:R-:W-:Y:S01]  /*d130*/  FFMA.FTZ R37, R6, R12, R4 ;  /* 0x0000000c06257223 */ /* 0x000fe20000010004 */
[----:B------:R-:W-:Y:S01]  /*d140*/  HADD2.F32 R6, -RZ, R56.H0_H0 ;  /* 0x20000038ff067230 */ /* 0x000fe20000004100 */
[----:B------:R-:W-:Y:S01]  /*d150*/  FMUL.FTZ R5, R19, R2 ;  /* 0x0000000213057220 */ /* 0x000fe20000410000 */
[----:B------:R-:W-:Y:S01]  /*d160*/  HADD2.F32 R3, -RZ, R52.H0_H0 ;  /* 0x20000034ff037230 */ /* 0x000fe20000004100 */
[----:B------:R-:W-:-:S02]  /*d170*/  FMUL.FTZ R4, R23, R0 ;  /* 0x0000000017047220 */ /* 0x000fc40000410000 */
[C---:B------:R-:W-:Y:S01]  /*d180*/  FFMA.FTZ R34, R9.reuse, R7, R5 ;  /* 0x0000000709227223 */ /* 0x040fe20000010005 */
[----:B------:R-:W-:Y:S01]  /*d190*/  HADD2.F32 R5, -RZ, R56.H1_H1 ;  /* 0x30000038ff057230 */ /* 0x000fe20000004100 */
[----:B------:R-:W-:Y:S02]  /*d1a0*/  FFMA.FTZ R32, R8, R6, R4 ;  /* 0x0000000608207223 */ /* 0x000fe40000010004 */
[----:B------:R-:W-:Y:S01]  /*d1b0*/  FMUL.FTZ R31, R9, R2 ;  /* 0x00000002091f7220 */ /* 0x000fe20000410000 */
[----:B------:R-:W-:Y:S01]  /*d1c0*/  HADD2.F32 R2, -RZ, R53.H1_H1 ;  /* 0x30000035ff027230 */ /* 0x000fe20000004100 */
[----:B------:R-:W-:Y:S02]  /*d1d0*/  FMUL.FTZ R4, R22, R3 ;  /* 0x0000000316047220 */ /* 0x000fe40000410000 */
[----:B------:R-:W-:Y:S01]  /*d1e0*/  FMUL.FTZ R28, R8, R0 ;  /* 0x00000000081c7220 */ /* 0x000fe20000410000 */
[----:B------:R-:W-:Y:S01]  /*d1f0*/  HADD2.F32 R0, -RZ, R52.H1_H1 ;  /* 0x30000034ff007230 */ /* 0x000fe20000004100 */
[----:B------:R-:W-:Y:S01]  /*d200*/  FFMA.FTZ R30, R14, R5, R4 ;  /* 0x000000050e1e7223 */ /* 0x000fe20000010004 */
[----:B------:R-:W-:Y:S01]  /*d210*/  HADD2.F32 R4, -RZ, R57.H1_H1 ;  /* 0x30000039ff047230 */ /* 0x000fe20000004100 */
[----:B------:R-:W-:-:S02]  /*d220*/  FMUL.FTZ R9, R25, R2 ;  /* 0x0000000219097220 */ /* 0x000fc40000410000 */
[----:B------:R-:W-:Y:S01]  /*d230*/  FMUL.FTZ R27, R14, R3 ;  /* 0x000000030e1b7220 */ /* 0x000fe20000410000 */
[----:B------:R-:W-:Y:S01]  /*d240*/  HADD2.F32 R3, -RZ, R57.H0_H0 ;  /* 0x20000039ff037230 */ /* 0x000fe20000004100 */
[----:B------:R-:W-:Y:S02]  /*d250*/  FMUL.FTZ R8, R24, R0 ;  /* 0x0000000018087220 */ /* 0x000fe40000410000 */
[C---:B------:R-:W-:Y:S02]  /*d260*/  FMUL.FTZ R26, R17.reuse, R2 ;  /* 0x00000002111a7220 */ /* 0x040fe40000410000 */
[----:B------:R-:W-:Y:S02]  /*d270*/  FFMA.FTZ R17, R17, R4, R9 ;  /* 0x0000000411117223 */ /* 0x000fe40000010009 */
[C---:B------:R-:W-:Y:S02]  /*d280*/  FMUL.FTZ R9, R16.reuse, R0 ;  /* 0x0000000010097220 */ /* 0x040fe40000410000 */
[----:B------:R-:W-:-:S02]  /*d290*/  FFMA.FTZ R16, R16, R3, R8 ;  /* 0x0000000310107223 */ /* 0x000fc40000010008 */
        /* <DEDUP_REMOVED lines=11> */
[----:B------:R-:W-:-:S02]  /*d350*/  F2FP.PACK_AB R14, R2, R7 ;  /* 0x00000007020e723e */ /* 0x000fc400000000ff */
[----:B------:R-:W-:Y:S02]  /*d360*/  F2FP.PACK_AB R5, R34, R37 ;  /* 0x000000252205723e */ /* 0x000fe400000000ff */
[----:B------:R-:W-:Y:S02]  /*d370*/  F2FP.PACK_AB R15, R3, R0 ;  /* 0x00000000030f723e */ /* 0x000fe400000000ff */
[----:B------:R-:W-:-:S03]  /*d380*/  F2FP.PACK_AB R7, R16, R17 ;  /* 0x000000111007723e */ /* 0x000fc600000000ff */
[----:B------:R1:W-:Y:S04]  /*d390*/  STS.128 [R40], R12 ;  /* 0x0000000c28007388 */ /* 0x0003e80000000c00 */
[----:B------:R1:W-:Y:S02]  /*d3a0*/  STS.128 [R29+0x18100], R4 ;  /* 0x018100041d007388 */ /* 0x0003e40000000c00 */
.L_x_1791:
[----:B------:R-:W-:Y:S05]  /*d3b0*/  BSYNC B0 ;  /* 0x0000000000007941 */ /* 0x000fea0003800000 */
.L_x_1790:
[----:B------:R-:W-:-:S04]  /*d3c0*/  IADD3 R0, R104, 0x40, RZ ;  /* 0x0000004068007810 */ /* 0x000fc80007ffe0ff */
[----:B------:R-:W-:-:S13]  /*d3d0*/  ISETP.GE.AND P0, PT, R0, c[0x0][0x27c], PT ;  /* 0x00009f0000007a0c */ /* 0x000fda0003f06270 */
[----:B------:R-:W-:Y:S05]  /*d3e0*/  @P0 BRA `(.L_x_1787) ;  /* 0x0000058000000947 */ /* 0x000fea0003800000 */
[----:B-1----:R-:W2:Y:S01]  /*d3f0*/  LDL R40, [R1+0xc] ;  /* 0x00000c0001287983 */ /* 0x002ea20000100800 */
        /* <DEDUP_REMOVED lines=40> */
[----:B------:R-:W-:Y:S01]  /*d680*/  HADD2.F32 R12, -RZ, R63.H0_H0 ;  /* 0x2000003fff0c7230 */ /* 0x000fe20000004100 */
        /* <DEDUP_REMOVED lines=9> */
[----:B------:R-:W-:Y:S01]  /*d720*/  HADD2.F32 R3, -RZ, R60.H1_H1 ;  /* 0x3000003cff037230 */ /* 0x000fe20000004100 */
[----:B------:R-:W-:-:S02]  /*d730*/  FMUL.FTZ R4, R23, R0 ;  /* 0x0000000017047220 */ /* 0x000fc40000410000 */
[C---:B------:R-:W-:Y:S01]  /*d740*/  FFMA.FTZ R34, R9.reuse, R7, R5 ;  /* 0x0000000709227223 */ /* 0x040fe20000010005 */
[----:B------:R-:W-:Y:S01]  /*d750*/  HADD2.F32 R5, -RZ, R64.H1_H1 ;  /* 0x30000040ff057230 */ /* 0x000fe20000004100 */
[----:B------:R-:W-:Y:S02]  /*d760*/  FFMA.FTZ R32, R8, R6, R4 ;  /* 0x0000000608207223 */ /* 0x000fe40000010004 */
[----:B------:R-:W-:Y:S01]  /*d770*/  FMUL.FTZ R31, R9, R2 ;  /* 0x00000002091f7220 */ /* 0x000fe20000410000 */
[--C-:B------:R-:W-:Y:S01]  /*d780*/  HADD2.F32 R2, -RZ, R61.reuse.H1_H1 ;  /* 0x3000003dff027230 */ /* 0x100fe20000004100 */
[----:B------:R-:W-:Y:S02]  /*d790*/  FMUL.FTZ R4, R22, R3 ;  /* 0x0000000316047220 */ /* 0x000fe40000410000 */
[----:B------:R-:W-:Y:S01]  /*d7a0*/  FMUL.FTZ R28, R8, R0 ;  /* 0x00000000081c7220 */ /* 0x000fe20000410000 */
[----:B------:R-:W-:Y:S01]  /*d7b0*/  HADD2.F32 R0, -RZ, R61.H0_H0 ;  /* 0x2000003dff007230 */ /* 0x000fe20000004100 */
        /* <DEDUP_REMOVED lines=27> */
.L_x_1787:
[----:B------:R-:W-:Y:S05]  /*d970*/  BSYNC B1 ;  /* 0x0000000000017941 */ /* 0x000fea0003800000 */
.L_x_1786:
[----:B------:R-:W-:-:S04]  /*d980*/  IADD3 R0, R206, 0x40, RZ ;  /* 0x00000040ce007810 */ /* 0x000fc80007ffe0ff */
[----:B------:R-:W-:-:S13]  /*d990*/  ISETP.GE.AND P0, PT, R0, R41, PT ;  /* 0x000000290000720c */ /* 0x000fda0003f06270 */
[----:B------:R-:W-:Y:S05]  /*d9a0*/  @P0 BRA `(.L_x_1754) ;  /* 0x000011c000000947 */ /* 0x000fea0003800000 */
[----:B------:R2:W5:Y:S01]  /*d9b0*/  LDL R66, [R1] ;  /* 0x0000000001427983 */ /* 0x0005620000100800 */
        /* <DEDUP_REMOVED lines=10> */
[----:B-1----:R-:W3:Y:S01]  /*da60*/  LDL R40, [R1+0x18] ;  /* 0x0000180001287983 */ /* 0x002ee20000100800 */
        /* <DEDUP_REMOVED lines=18> */
[----:B------:R-:W-:-:S02]  /*db90*/  HADD2.F32 R15, -RZ, R46.H1_H1 ;  /* 0x3000002eff0f7230 */ /* 0x000fc40000004100 */
[--C-:B------:R-:W-:Y:S01]  /*dba0*/  HADD2.F32 R8, -RZ, R14.reuse.H0_H0 ;  /* 0x2000000eff087230 */ /* 0x100fe20000004100 */
[----:B------:R-:W-:Y:S01]  /*dbb0*/  FMUL.FTZ R35, R0, R3 ;  /* 0x0000000300237220 */ /* 0x000fe20000410000 */
[----:B------:R-:W-:Y:S01]  /*dbc0*/  HADD2.F32 R14, -RZ, R14.H1_H1 ;  /* 0x3000000eff0e7230 */ /* 0x000fe20000004100 */
[----:B---3--:R-:W1:Y:S02]  /*dbd0*/  LDS.128 R4, [R40] ;  /* 0x0000000028047984 */ /* 0x008e640000000c00 */
[--C-:B-1----:R-:W-:Y:S02]  /*dbe0*/  HADD2.F32 R21, -RZ, R4.reuse.H0_H0 ;  /* 0x20000004ff157230 */ /* 0x102fe40000004100 */
[----:B------:R-:W-:Y:S02]  /*dbf0*/  HADD2.F32 R18, -RZ, R4.H1_H1 ;  /* 0x30000004ff127230 */ /* 0x000fe40000004100 */
[----:B------:R-:W-:Y:S02]  /*dc00*/  HADD2.F32 R4, -RZ, R12.H0_H0 ;  /* 0x2000000cff047230 */ /* 0x000fe40000004100 */
[----:B------:R-:W-:-:S02]  /*dc10*/  HADD2.F32 R23, -RZ, R6.H0_H0 ;  /* 0x20000006ff177230 */ /* 0x000fc40000004100 */
[----:B------:R-:W-:Y:S01]  /*dc20*/  HADD2.F32 R22, -RZ, R6.H1_H1 ;  /* 0x30000006ff167230 */ /* 0x000fe20000004100 */
[C---:B------:R-:W-:Y:S01]  /*dc30*/  FMUL.FTZ R36, R2.reuse, R4 ;  /* 0x0000000402247220 */ /* 0x040fe20000410000 */
[--C-:B------:R-:W-:Y:S02]  /*dc40*/  HADD2.F32 R25, -RZ, R7.reuse.H0_H0 ;  /* 0x20000007ff197230 */ /* 0x100fe40000004100 */
[----:B------:R-:W-:Y:S01]  /*dc50*/  HADD2.F32 R24, -RZ, R7.H1_H1 ;  /* 0x30000007ff187230 */ /* 0x000fe20000004100 */
[-C--:B------:R-:W-:Y:S01]  /*dc60*/  FMUL.FTZ R7, R2, R21.reuse ;  /* 0x0000001502077220 */ /* 0x080fe20000410000 */
[----:B------:R-:W-:Y:S01]  /*dc70*/  HADD2.F32 R6, -RZ, R13.H0_H0 ;  /* 0x2000000dff067230 */ /* 0x000fe20000004100 */
[----:B------:R-:W-:Y:S01]  /*dc80*/  FMUL.FTZ R2, R0, R18 ;  /* 0x0000001200027220 */ /* 0x000fe20000410000 */
[--C-:B------:R-:W-:Y:S01]  /*dc90*/  HADD2.F32 R20, -RZ, R5.reuse.H0_H0 ;  /* 0x20000005ff147230 */ /* 0x100fe20000004100 */
[C---:B------:R-:W-:Y:S01]  /*dca0*/  FFMA.FTZ R39, R15.reuse, R4, R7 ;  /* 0x000000040f277223 */ /* 0x040fe20000010007 */
[----:B------:R-:W-:Y:S01]  /*dcb0*/  HADD2.F32 R19, -RZ, R5.H1_H1 ;  /* 0x30000005ff137230 */ /* 0x000fe20000004100 */
[----:B------:R-:W-:Y:S01]  /*dcc0*/  FFMA.FTZ R15, R15, R21, -R36 ;  /* 0x000000150f0f7223 */ /* 0x000fe20000010824 */
[----:B------:R-:W-:-:S02]  /*dcd0*/  HADD2.F32 R13, -RZ, R47.H1_H1 ;  /* 0x3000002fff0d7230 */ /* 0x000fc40000004100 */
[--C-:B------:R-:W-:Y:S02]  /*dce0*/  HADD2.F32 R5, -RZ, R43.reuse.H0_H0 ;  /* 0x2000002bff057230 */ /* 0x100fe40000004100 */
[----:B------:R-:W-:Y:S01]  /*dcf0*/  HADD2.F32 R12, -RZ, R48.H1_H1 ;  /* 0x30000030ff0c7230 */ /* 0x000fe20000004100 */
[----:B------:R-:W-:Y:S01]  /*dd00*/  FFMA.FTZ R38, R13, R3, R2 ;  /* 0x000000030d267223 */ /* 0x000fe20000010002 */
[----:B------:R-:W-:Y:S01]  /*dd10*/  HADD2.F32 R2, -RZ, R43.H1_H1 ;  /* 0x3000002bff027230 */ /* 0x000fe20000004100 */
[C---:B------:R-:W-:Y:S01]  /*dd20*/  FMUL.FTZ R4, R5.reuse, R20 ;  /* 0x0000001405047220 */ /* 0x040fe20000410000 */
[--C-:B------:R-:W-:Y:S01]  /*dd30*/  HADD2.F32 R0, -RZ, R44.reuse.H0_H0 ;  /* 0x2000002cff007230 */ /* 0x100fe20000004100 */
[-C--:B------:R-:W-:Y:S01]  /*dd40*/  FMUL.FTZ R33, R5, R6.reuse ;  /* 0x0000000605217220 */ /* 0x080fe20000410000 */
[----:B------:R-:W-:Y:S01]  /*dd50*/  HADD2.F32 R7, -RZ, R49.H1_H1 ;  /* 0x30000031ff077230 */ /* 0x000fe20000004100 */
[----:B------:R-:W-:Y:S01]  /*dd60*/  FFMA.FTZ R37, R12, R6, R4 ;  /* 0x000000060c257223 */ /* 0x000fe20000010004 */
[----:B------:R-:W-:Y:S01]  /*dd70*/  HADD2.F32 R6, -RZ, R51.H1_H1 ;  /* 0x30000033ff067230 */ /* 0x000fe20000004100 */
[----:B------:R-:W-:Y:S01]  /*dd80*/  FMUL.FTZ R5, R2, R19 ;  /* 0x0000001302057220 */ /* 0x000fe20000410000 */
[----:B------:R-:W-:Y:S01]  /*dd90*/  HADD2.F32 R3, -RZ, R44.H1_H1 ;  /* 0x3000002cff037230 */ /* 0x000fe20000004100 */
[----:B------:R-:W-:-:S02]  /*dda0*/  FMUL.FTZ R4, R0, R23 ;  /* 0x0000001700047220 */ /* 0x000fc40000410000 */
[-C--:B------:R-:W-:Y:S01]  /*ddb0*/  FFMA.FTZ R34, R7, R9.reuse, R5 ;  /* 0x0000000907227223 */ /* 0x080fe20000010005 */
[----:B------:R-:W-:Y:S01]  /*ddc0*/  HADD2.F32 R5, -RZ, R51.H0_H0 ;  /* 0x20000033ff057230 */ /* 0x000fe20000004100 */
[----:B------:R-:W-:Y:S02]  /*ddd0*/  FFMA.FTZ R32, R6, R8, R4 ;  /* 0x0000000806207223 */ /* 0x000fe40000010004 */
[----:B------:R-:W-:Y:S01]  /*dde0*/  FMUL.FTZ R31, R2, R9 ;  /* 0x00000009021f7220 */ /* 0x000fe20000410000 */
[--C-:B------:R-:W-:Y:S01]  /*ddf0*/  HADD2.F32 R2, -RZ, R45.reuse.H1_H1 ;  /* 0x3000002dff027230 */ /* 0x100fe20000004100 */
[----:B------:R-:W-:Y:S02]  /*de00*/  FMUL.FTZ R4, R3, R22 ;  /* 0x0000001603047220 */ /* 0x000fe40000410000 */
[----:B------:R-:W-:Y:S01]  /*de10*/  FMUL.FTZ R28, R0, R8 ;  /* 0x00000008001c7220 */ /* 0x000fe20000410000 */
[----:B------:R-:W-:Y:S01]  /*de20*/  HADD2.F32 R0, -RZ, R45.H0_H0 ;  /* 0x2000002dff007230 */ /* 0x000fe20000004100 */
[----:B------:R-:W-:Y:S01]  /*de30*/  FFMA.FTZ R30, R5, R14, R4 ;  /* 0x0000000e051e7223 */ /* 0x000fe20000010004 */
[----:B------:R-:W-:Y:S01]  /*de40*/  HADD2.F32 R4, -RZ, R53.H0_H0 ;  /* 0x20000035ff047230 */ /* 0x000fe20000004100 */
[----:B------:R-:W-:-:S02]  /*de50*/  FMUL.FTZ R9, R2, R25 ;  /* 0x0000001902097220 */ /* 0x000fc40000410000 */
[----:B------:R-:W-:Y:S01]  /*de60*/  FMUL.FTZ R27, R3, R14 ;  /* 0x0000000e031b7220 */ /* 0x000fe20000410000 */
[----:B------:R-:W-:Y:S01]  /*de70*/  HADD2.F32 R3, -RZ, R47.H0_H0 ;  /* 0x2000002fff037230 */ /* 0x000fe20000004100 */
[----:B------:R-:W-:Y:S02]  /*de80*/  FMUL.FTZ R8, R0, R24 ;  /* 0x0000001800087220 */ /* 0x000fe40000410000 */
[-C--:B------:R-:W-:Y:S02]  /*de90*/  FMUL.FTZ R26, R2, R17.reuse ;  /* 0x00000011021a7220 */ /* 0x080fe40000410000 */
[----:B------:R-:W-:Y:S02]  /*dea0*/  FFMA.FTZ R17, R4, R17, R9 ;  /* 0x0000001104117223 */ /* 0x000fe40000010009 */
[-C--:B------:R-:W-:Y:S02]  /*deb0*/  FMUL.FTZ R9, R0, R16.reuse ;  /* 0x0000001000097220 */ /* 0x080fe40000410000 */
        /* <DEDUP_REMOVED lines=18> */
.L_x_1793:
[----:B------:R-:W-:Y:S05]  /*dfe0*/  BSYNC B0 ;  /* 0x0000000000007941 */ /* 0x000fea0003800000 */
.L_x_1792:
[----:B------:R-:W-:Y:S01]  /*dff0*/  IADD3 R0, R104, 0x20, RZ ;  /* 0x0000002068007810 */ /* 0x000fe20007ffe0ff */
[----:B------:R-:W-:Y:S03]  /*e000*/  BSSY B0, `(.L_x_1794) ;  /* 0x000005b000007945 */ /* 0x000fe60003800000 */
[----:B------:R-:W-:-:S13]  /*e010*/  ISETP.GE.AND P0, PT, R0, c[0x0][0x27c], PT ;  /* 0x00009f0000007a0c */ /* 0x000fda0003f06270 */
        /* <DEDUP_REMOVED lines=41> */
[----:B------:R-:W-:Y:S02]  /*e2b0*/  HADD2.F32 R5, -RZ, R49.H0_H0 ;  /* 0x20000031ff057230 */ /* 0x000fe40000004100 */
[--C-:B------:R-:W-:Y:S01]  /*e2c0*/  HADD2.F32 R12, -RZ, R55.reuse.H0_H0 ;  /* 0x20000037ff0c7230 */ /* 0x100fe20000004100 */
[----:B------:R-:W-:Y:S01]  /*e2d0*/  FFMA.FTZ R38, R13, R3, R2 ;  /* 0x000000030d267223 */ /* 0x000fe20000010002 */
[--C-:B------:R-:W-:Y:S01]  /*e2e0*/  HADD2.F32 R2, -RZ, R50.reuse.H0_H0 ;  /* 0x20000032ff027230 */ /* 0x100fe20000004100 */
[C---:B------:R-:W-:Y:S01]  /*e2f0*/  FMUL.FTZ R4, R5.reuse, R20 ;  /* 0x0000001405047220 */ /* 0x040fe20000410000 */
[----:B------:R-:W-:Y:S01]  /*e300*/  HADD2.F32 R0, -RZ, R50.H1_H1 ;  /* 0x30000032ff007230 */ /* 0x000fe20000004100 */
[-C--:B------:R-:W-:Y:S01]  /*e310*/  FMUL.FTZ R33, R5, R6.reuse ;  /* 0x0000000605217220 */ /* 0x080fe20000410000 */
[----:B------:R-:W-:Y:S01]  /*e320*/  HADD2.F32 R7, -RZ, R55.H1_H1 ;  /* 0x30000037ff077230 */ /* 0x000fe20000004100 */
[----:B------:R-:W-:Y:S01]  /*e330*/  FFMA.FTZ R37, R12, R6, R4 ;  /* 0x000000060c257223 */ /* 0x000fe20000010004 */
[----:B------:R-:W-:Y:S01]  /*e340*/  HADD2.F32 R6, -RZ, R56.H0_H0 ;  /* 0x20000038ff067230 */ /* 0x000fe20000004100 */
[----:B------:R-:W-:Y:S01]  /*e350*/  FMUL.FTZ R5, R2, R19 ;  /* 0x0000001302057220 */ /* 0x000fe20000410000 */
[----:B------:R-:W-:Y:S01]  /*e360*/  HADD2.F32 R3, -RZ, R52.H0_H0 ;  /* 0x20000034ff037230 */ /* 0x000fe20000004100 */
[----:B------:R-:W-:-:S02]  /*e370*/  FMUL.FTZ R4, R0, R23 ;  /* 0x0000001700047220 */ /* 0x000fc40000410000 */
[-C--:B------:R-:W-:Y:S01]  /*e380*/  FFMA.FTZ R34, R7, R9.reuse, R5 ;  /* 0x0000000907227223 */ /* 0x080fe20000010005 */
        /* <DEDUP_REMOVED lines=34> */
.L_x_1795:
[----:B------:R-:W-:Y:S05]  /*e5b0*/  BSYNC B0 ;  /* 0x0000000000007941 */ /* 0x000fea0003800000 */
.L_x_1794:
[----:B------:R-:W-:-:S04]  /*e5c0*/  IADD3 R0, R104, 0x40, RZ ;  /* 0x0000004068007810 */ /* 0x000fc80007ffe0ff */
        /* <DEDUP_REMOVED lines=43> */
[----:B------:R-:W-:Y:S01]  /*e880*/  HADD2.F32 R12, -RZ, R63.H0_H0 ;  /* 0x2000003fff0c7230 */ /* 0x000fe20000004100 */
[----:B------:R-:W-:Y:S01]  /*e890*/  FFMA.FTZ R38, R13, R3, R2 ;  /* 0x000000030d267223 */ /* 0x000fe20000010002 */
[----:B------:R-:W-:Y:S01]  /*e8a0*/  HADD2.F32 R2, -RZ, R59.H1_H1 ;  /* 0x3000003bff027230 */ /* 0x000fe20000004100 */
[C---:B------:R-:W-:Y:S01]  /*e8b0*/  FMUL.FTZ R4, R5.reuse, R20 ;  /* 0x0000001405047220 */ /* 0x040fe20000410000 */
[----:B------:R-:W-:Y:S01]  /*e8c0*/  HADD2.F32 R0, -RZ, R60.H0_H0 ;  /* 0x2000003cff007230 */ /* 0x000fe20000004100 */
[-C--:B------:R-:W-:Y:S01]  /*e8d0*/  FMUL.FTZ R33, R5, R6.reuse ;  /* 0x0000000605217220 */ /* 0x080fe20000410000 */
[----:B------:R-:W-:Y:S01]  /*e8e0*/  HADD2.F32 R7, -RZ, R63.H1_H1 ;  /* 0x3000003fff077230 */ /* 0x000fe20000004100 */
[----:B------:R-:W-:Y:S01]  /*e8f0*/  FFMA.FTZ R37, R12, R6, R4 ;  /* 0x000000060c257223 */ /* 0x000fe20000010004 */
[----:B------:R-:W-:Y:S01]  /*e900*/  HADD2.F32 R6, -RZ, R64.H0_H0 ;  /* 0x20000040ff067230 */ /* 0x000fe20000004100 */
[----:B------:R-:W-:Y:S01]  /*e910*/  FMUL.FTZ R5, R2, R19 ;  /* 0x0000001302057220 */ /* 0x000fe20000410000 */
[----:B------:R-:W-:Y:S01]  /*e920*/  HADD2.F32 R3, -RZ, R60.H1_H1 ;  /* 0x3000003cff037230 */ /* 0x000fe20000004100 */
[----:B------:R-:W-:-:S02]  /*e930*/  FMUL.FTZ R4, R0, R23 ;  /* 0x0000001700047220 */ /* 0x000fc40000410000 */
[-C--:B------:R-:W-:Y:S01]  /*e940*/  FFMA.FTZ R34, R7, R9.reuse, R5 ;  /* 0x0000000907227223 */ /* 0x080fe20000010005 */
        /* <DEDUP_REMOVED lines=34> */
.L_x_1754:
[----:B------:R-:W-:Y:S05]  /*eb70*/  BSYNC B2 ;  /* 0x0000000000027941 */ /* 0x000fea0003800000 */
.L_x_1752:
[----:B------:R-:W-:-:S04]  /*eb80*/  DEPBAR.LE SB0, 0x2 ;  /* 0x000080800000791a */ /* 0x000fc80000000000 */
[----:B------:R-:W-:Y:S01]  /*eb90*/  WARPSYNC 0xffffffff ;  /* 0xffffffff00007948 */ /* 0x000fe20003800000 */
[----:B------:R-:W-:Y:S01]  /*eba0*/  BAR.SYNC.DEFER_BLOCKING 0x0 ;  /* 0x0000000000007b1d */ /* 0x000fe20000010000 */
[----:B------:R-:W-:Y:S01]  /*ebb0*/  IMAD.MOV.U32 R0, RZ, RZ, 0x20 ;  /* 0x00000020ff007424 */ /* 0x000fe200078e00ff */
[----:B------:R-:W-:Y:S02]  /*ebc0*/  LOP3.LUT P0, RZ, R182, 0x2, RZ, 0xc0, !PT ;  /* 0x00000002b6ff7812 */ /* 0x000fe4000780c0ff */
[----:B------:R-:W-:Y:S02]  /*ebd0*/  LOP3.LUT P1, RZ, R196, 0x10, RZ, 0xc0, !PT ;  /* 0x00000010c4ff7812 */ /* 0x000fe4000782c0ff */
[----:B------:R-:W-:Y:S01]  /*ebe0*/  SEL R177, R0, 0xffffffe0, !P0 ;  /* 0xffffffe000b17807 */ /* 0x000fe20004000000 */
[----:B------:R-:W-:Y:S04]  /*ebf0*/  BSSY B0, `(.L_x_1796) ;  /* 0x000004b000007945 */ /* 0x000fe80003800000 */
[----:B------:R-:W-:Y:S01]  /*ec00*/  IMAD.IADD R8, R184, 0x1, R177 ;  /* 0x00000001b8087824 */ /* 0x000fe200078e02b1 */
[----:B-1----:R1:W3:Y:S04]  /*ec10*/  LDSM.16.M88.4 R12, [R178] ;  /* 0x00000000b20c783b */ /* 0x0022e80000000200 */
[----:B------:R1:W4:Y:S04]  /*ec20*/  LDSM.16.M88.4 R36, [R184] ;  /* 0x00000000b824783b */ /* 0x0003280000000200 */
[----:B------:R1:W2:Y:S04]  /*ec30*/  LDSM.16.M88.4 R48, [R184+0x800] ;  /* 0x00080000b830783b */ /* 0x0002a80000000200 */
[----:B------:R1:W1:Y:S04]  /*ec40*/  LDSM.16.M88.4 R40, [R184+0x1000] ;  /* 0x00100000b828783b */ /* 0x0002680000000200 */
[----:B------:R1:W1:Y:S04]  /*ec50*/  LDSM.16.M88.4 R52, [R184+0x1800] ;  /* 0x00180000b834783b */ /* 0x0002680000000200 */
[----:B------:R1:W1:Y:S04]  /*ec60*/  LDSM.16.M88.4 R4, [R179] ;  /* 0x00000000b304783b */ /* 0x0002680000000200 */
[----:B------:R1:W1:Y:S04]  /*ec70*/  LDSM.16.M88.4 R60, [R8] ;  /* 0x00000000083c783b */ /* 0x0002680000000200 */
[----:B-----5:R1:W1:Y:S04]  /*ec80*/  LDSM.16.M88.4 R64, [R8+0x800] ;  /* 0x000800000840783b */ /* 0x0202680000000200 */
[----:B------:R1:W1:Y:S04]  /*ec90*/  LDSM.16.M88.4 R72, [R8+0x1000] ;  /* 0x001000000848783b */ /* 0x0002680000000200 */
[----:B------:R1:W1:Y:S01]  /*eca0*/  LDSM.16.M88.4 R80, [R8+0x1800] ;  /* 0x001800000850783b */ /* 0x0002620000000200 */
[----:B------:R-:W-:Y:S05]  /*ecb0*/  @!P1 BRA `(.L_x_1797) ;  /* 0x000003e000009947 */ /* 0x000fea0003800000 */
[----:B------:R-:W-:Y:S01]  /*ecc0*/  SHF.R.S32.HI R0, RZ, 0x1f, R191 ;  /* 0x0000001fff007819 */ /* 0x000fe200000114bf */
[----:B------:R-:W-:Y:S01]  /*ecd0*/  IMAD.WIDE.U32 R2, R191, c[0x0][0x208], RZ ;  /* 0x00008200bf027a25 */ /* 0x000fe200078e00ff */
[----:B------:R-:W-:-:S02]  /*ece0*/  SHF.R.S32.HI R9, RZ, 0x1f, R189 ;  /* 0x0000001fff097819 */ /* 0x000fc400000114bd */
[C---:B------:R-:W-:Y:S01]  /*ecf0*/  SHF.L.U64.HI R29, R205.reuse, 0x1, R211 ;  /* 0x00000001cd1d7819 */ /* 0x040fe200000102d3 */
[----:B------:R-:W-:Y:S01]  /*ed00*/  IMAD R0, R0, c[0x0][0x208], RZ ;  /* 0x0000820000007a24 */ /* 0x000fe200078e02ff */
[C---:B------:R-:W-:Y:S01]  /*ed10*/  SHF.L.U64.HI R27, R204.reuse, 0x1, R212 ;  /* 0x00000001cc1b7819 */ /* 0x040fe200000102d4 */
[----:B------:R-:W-:Y:S01]  /*ed20*/  IMAD.SHL.U32 R28, R205, 0x2, RZ ;  /* 0x00000002cd1c7824 */ /* 0x000fe200078e00ff */
[----:B------:R-:W-:Y:S01]  /*ed30*/  SHF.L.U32 R26, R204, 0x1, RZ ;  /* 0x00000001cc1a7819 */ /* 0x000fe200000006ff */
[----:B------:R-:W-:Y:S01]  /*ed40*/  IMAD R0, R191, c[0x0][0x20c], R0 ;  /* 0x00008300bf007a24 */ /* 0x000fe200078e0200 */
[C---:B------:R-:W-:Y:S01]  /*ed50*/  SHF.L.U64.HI R25, R202.reuse, 0x1, R203 ;  /* 0x00000001ca197819 */ /* 0x040fe200000102cb */
[----:B------:R-:W-:Y:S02]  /*ed60*/  IMAD.SHL.U32 R23, R202, 0x2, RZ ;  /* 0x00000002ca177824 */ /* 0x000fe400078e00ff */
[----:B------:R-:W-:Y:S02]  /*ed70*/  IMAD.IADD R3, R3, 0x1, R0 ;  /* 0x0000000103037824 */ /* 0x000fe400078e0200 */
[----:B------:R-:W-:-:S02]  /*ed80*/  IMAD R0, R9, c[0x0][0x218], RZ ;  /* 0x0000860009007a24 */ /* 0x000fc400078e02ff */
[----:B------:R-:W-:-:S04]  /*ed90*/  IMAD.WIDE.U32 R2, R189, c[0x0][0x218], R2 ;  /* 0x00008600bd027a25 */ /* 0x000fc800078e0002 */
[----:B------:R-:W-:Y:S01]  /*eda0*/  IMAD R9, R189, c[0x0][0x21c], R0 ;  /* 0x00008700bd097a24 */ /* 0x000fe200078e0200 */
[----:B------:R-:W-:-:S04]  /*edb0*/  IADD3 R0, P0, R222, R2, RZ ;  /* 0x00000002de007210 */ /* 0x000fc80007f1e0ff */
[----:B------:R-:W-:Y:S02]  /*edc0*/  IADD3.X R2, R229, R3, R9, P0, !PT ;  /* 0x00000003e5027210 */ /* 0x000fe400007fe409 */
[----:B------:R-:W-:-:S04]  /*edd0*/  LEA R24, P0, R0, c[0x0][0x1f8], 0x1 ;  /* 0x00007e0000187a11 */ /* 0x000fc800078008ff */
[----:B------:R-:W-:Y:S01]  /*ede0*/  LEA.HI.X R20, R0, c[0x0][0x1fc], R2, 0x1, P0 ;  /* 0x00007f0000147a11 */ /* 0x000fe200000f0c02 */
[----:B------:R-:W-:Y:S06]  /*edf0*/  BRA.DIV ~URZ, `(.L_x_1798) ;  /* 0x0000b8727f007947 */ /* 0x000fec000b800000 */
[----:B------:R4:W3:Y:S02]  /*ee00*/  SHFL.IDX PT, R9, R20, RZ, 0x181f ;  /* 0x00181fff14097589 */ /* 0x0008e400000e0000 */
.L_x_1891:
[----:B------:R-:W-:Y:S05]  /*ee10*/  BRA.DIV ~URZ, `(.L_x_1799) ;  /* 0x0000b8c27f007947 */ /* 0x000fea000b800000 */
[----:B------:R-:W5:Y:S01]  /*ee20*/  SHFL.IDX PT, R0, R24, RZ, 0x181f ;  /* 0x00181fff18007589 */ /* 0x000f6200000e0000 */
[C---:B------:R-:W-:Y:S02]  /*ee30*/  LOP3.LUT P3, RZ, R196.reuse, 0x2, RZ, 0xc0, !PT ;  /* 0x00000002c4ff7812 */ /* 0x040fe4000786c0ff */
[C---:B------:R-:W-:Y:S02]  /*ee40*/  LOP3.LUT P2, RZ, R196.reuse, 0x1, RZ, 0xc0, !PT ;  /* 0x00000001c4ff7812 */ /* 0x040fe4000784c0ff */
[----:B------:R-:W-:Y:S02]  /*ee50*/  LOP3.LUT P4, RZ, R196, 0x4, RZ, 0xc0, !PT ;  /* 0x00000004c4ff7812 */ /* 0x000fe4000788c0ff */
[----:B------:R-:W-:Y:S02]  /*ee60*/  SEL R22, RZ, 0x10, P3 ;  /* 0x00000010ff167807 */ /* 0x000fe40001800000 */
[----:B------:R-:W-:-:S02]  /*ee70*/  SEL R21, RZ, 0x10, P2 ;  /* 0x00000010ff157807 */ /* 0x000fc40001000000 */
[C---:B-----5:R-:W-:Y:S02]  /*ee80*/  IADD3 R2, P0, R0.reuse, R23, RZ ;  /* 0x0000001700027210 */ /* 0x060fe40007f1e0ff */
[----:B------:R-:W-:-:S03]  /*ee90*/  IADD3 R18, P1, R0, R26, RZ ;  /* 0x0000001a00127210 */ /* 0x000fc60007f3e0ff */
[C---:B---3--:R-:W-:Y:S01]  /*eea0*/  IMAD.X R3, R9.reuse, 0x1, R25, P0 ;  /* 0x0000000109037824 */ /* 0x048fe200000e0619 */
[----:B------:R-:W-:Y:S01]  /*eeb0*/  IADD3 R16, P0, R0, R28, RZ ;  /* 0x0000001c00107210 */ /* 0x000fe20007f1e0ff */
[C---:B------:R-:W-:Y:S01]  /*eec0*/  IMAD.X R19, R9.reuse, 0x1, R27, P1 ;  /* 0x0000000109137824 */ /* 0x040fe200008e061b */
[----:B------:R-:W3:Y:S03]  /*eed0*/  SHFL.IDX PT, R0, R24, 0x1, 0x181f ;  /* 0x00381f0018007f89 */ /* 0x000ee600000e0000 */
[----:B------:R-:W-:Y:S01]  /*eee0*/  IMAD.X R17, R9, 0x1, R29, P0 ;  /* 0x0000000109117824 */ /* 0x000fe200000e061d */
[----:B------:R-:W-:Y:S01]  /*eef0*/  @!PT LDS RZ, [RZ] ;  /* 0x00000000fffff984 */ /* 0x000fe20000000800 */
[----:B------:R4:W-:Y:S04]  /*ef00*/  LDGSTS.E.BYPASS.LTC128B.128 [R107+0x6100], [R2.64], !P3 ;  /* 0x06100000026b7fae */ /* 0x0009e8000d901d48 */
[----:B------:R4:W-:Y:S04]  /*ef10*/  LDGSTS.E.BYPASS.LTC128B.128 [R107+0x8100], [R18.64], !P2 ;  /* 0x08100000126b7fae */ /* 0x0009e8000d101d48 */
[----:B------:R4:W-:Y:S04]  /*ef20*/  LDGSTS.E.BYPASS.LTC128B.128 [R107+0xa100], [R16.64], !P4 ;  /* 0x0a100000106b7fae */ /* 0x0009e8000e101d48 */
[----:B------:R5:W2:Y:S02]  /*ef30*/  SHFL.IDX PT, R9, R20, 0x1, 0x181f ;  /* 0x00381f0014097f89 */ /* 0x000aa400000e0000 */
[----:B----45:R-:W-:-:S02]  /*ef40*/  IMAD.MOV.U32 R20, RZ, RZ, R149 ;  /* 0x000000ffff147224 */ /* 0x030fc400078e0095 */
.L_x_1892:
[----:B---3--:R-:W-:Y:S02]  /*ef50*/  IADD3 R2, -R22, 0x10, RZ ;  /* 0x0000001016027810 */ /* 0x008fe40007ffe1ff */
[----:B------:R-:W-:-:S02]  /*ef60*/  IADD3 R3, -R21, 0x10, RZ ;  /* 0x0000001015037810 */ /* 0x000fc40007ffe1ff */
[----:B------:R-:W-:-:S04]  /*ef70*/  LOP3.LUT R2, R2, 0xf, RZ, 0xc0, !PT ;  /* 0x0000000f02027812 */ /* 0x000fc800078ec0ff */
[-C--:B------:R-:W-:Y:S02]  /*ef80*/  IADD3 R18, P1, P0, R2, R0.reuse, R23 ;  /* 0x0000000002127210 */ /* 0x080fe4000783e017 */
[----:B------:R-:W-:Y:S02]  /*ef90*/  LOP3.LUT R2, R3, 0xf, RZ, 0xc0, !PT ;  /* 0x0000000f03027812 */ /* 0x000fe400078ec0ff */
[----:B------:R-:W-:Y:S02]  /*efa0*/  IADD3 R3, -R20, 0x10, RZ ;  /* 0x0000001014037810 */ /* 0x000fe40007ffe1ff */
[----:B--2---:R-:W-:Y:S02]  /*efb0*/  IADD3.X R19, RZ, R9, R25, P1, P0 ;  /* 0x00000009ff137210 */ /* 0x004fe40000fe0419 */
        /* <DEDUP_REMOVED lines=14> */
.L_x_1797:
[----:B------:R-:W-:Y:S05]  /*f0a0*/  BSYNC B0 ;  /* 0x0000000000007941 */ /* 0x000fea0003800000 */
.L_x_1796:
        /* <DEDUP_REMOVED lines=13> */
[C---:B------:R-:W-:Y:S01]  /*f180*/  HMMA.16816.F32 R24, R12.reuse, R36, RZ ;  /* 0x000000240c18723c */ /* 0x040fe200000018ff */
[----:B------:R-:W2:Y:S04]  /*f190*/  LDSM.16.M88.4 R84, [R2+0x1800] ;  /* 0x001800000254783b */ /* 0x000ea80000000200 */
[----:B------:R-:W-:Y:S03]  /*f1a0*/  LDSM.16.M88.4 R88, [R184+0x3000] ;  /* 0x00300000b858783b */ /* 0x000fe60000000200 */
[C---:B------:R-:W-:Y:S01]  /*f1b0*/  HMMA.16816.F32 R48, R12.reuse, R50, RZ ;  /* 0x000000320c30723c */ /* 0x040fe200000018ff */
[----:B------:R-:W-:Y:S04]  /*f1c0*/  LDSM.16.M88.4 R92, [R0+0x2000] ;  /* 0x00200000005c783b */ /* 0x000fe80000000200 */
[----:B------:R-:W-:Y:S03]  /*f1d0*/  LDSM.16.M88.4 R96, [R0+0x2800] ;  /* 0x002800000060783b */ /* 0x000fe60000000200 */
[C---:B-1----:R-:W-:Y:S01]  /*f1e0*/  HMMA.16816.F32 R44, R12.reuse, R40, RZ ;  /* 0x000000280c2c723c */ /* 0x042fe200000018ff */
[----:B------:R-:W5:Y:S01]  /*f1f0*/  LDL R150, [R1+0x4] ;  /* 0x0000040001967983 */ /* 0x000f620000100800 */
[----:B------:R-:W-:Y:S06]  /*f200*/  BSSY B0, `(.L_x_1800) ;  /* 0x000027f000007945 */ /* 0x000fec0003800000 */
[C---:B------:R-:W-:Y:S08]  /*f210*/  HMMA.16816.F32 R40, R12.reuse, R42, RZ ;  /* 0x0000002a0c28723c */ /* 0x040ff000000018ff */
[C---:B------:R-:W-:Y:S08]  /*f220*/  HMMA.16816.F32 R36, R12.reuse, R52, RZ ;  /* 0x000000340c24723c */ /* 0x040ff000000018ff */
[----:B------:R-:W-:Y:S08]  /*f230*/  HMMA.16816.F32 R28, R12, R54, RZ ;  /* 0x000000360c1c723c */ /* 0x000ff000000018ff */
[C---:B------:R-:W-:Y:S08]  /*f240*/  HMMA.16816.F32 R52, R4.reuse, R62, R20 ;  /* 0x0000003e0434723c */ /* 0x040ff00000001814 */
[C---:B------:R-:W-:Y:S01]  /*f250*/  HMMA.16816.F32 R20, R4.reuse, R60, R24 ;  /* 0x0000003c0414723c */ /* 0x040fe20000001818 */
[----:B------:R-:W-:Y:S07]  /*f260*/  LDSM.16.M88.4 R24, [R0] ;  /* 0x000000000018783b */ /* 0x000fee0000000200 */
[C---:B------:R-:W-:Y:S08]  /*f270*/  HMMA.16816.F32 R12, R4.reuse, R64, R32 ;  /* 0x00000040040c723c */ /* 0x040ff00000001820 */
[C---:B------:R-:W-:Y:S08]  /*f280*/  HMMA.16816.F32 R48, R4.reuse, R66, R48 ;  /* 0x000000420430723c */ /* 0x040ff00000001830 */
[C---:B------:R-:W-:Y:S08]  /*f290*/  HMMA.16816.F32 R60, R4.reuse, R74, R40 ;  /* 0x0000004a043c723c */ /* 0x040ff00000001828 */
[C---:B------:R-:W-:Y:S01]  /*f2a0*/  HMMA.16816.F32 R64, R4.reuse, R72, R44 ;  /* 0x000000480440723c */ /* 0x040fe2000000182c */
[----:B------:R-:W-:Y:S04]  /*f2b0*/  LDSM.16.M88.4 R44, [R0+0x800] ;  /* 0x00080000002c783b */ /* 0x000fe80000000200 */
[----:B------:R-:W-:Y:S03]  /*f2c0*/  LDSM.16.M88.4 R72, [R0+0x1800] ;  /* 0x001800000048783b */ /* 0x000fe60000000200 */
[C---:B------:R-:W-:Y:S08]  /*f2d0*/  HMMA.16816.F32 R40, R4.reuse, R80, R36 ;  /* 0x000000500428723c */ /* 0x040ff00000001824 */
[----:B------:R-:W-:Y:S01]  /*f2e0*/  HMMA.16816.F32 R36, R4, R82, R28 ;  /* 0x000000520424723c */ /* 0x000fe2000000181c */
[----:B------:R-:W1:Y:S04]  /*f2f0*/  LDSM.16.M88.4 R4, [R180] ;  /* 0x00000000b404783b */ /* 0x000e680000000200 */
[----:B------:R-:W-:Y:S03]  /*f300*/  LDSM.16.M88.4 R80, [R184+0x2000] ;  /* 0x00200000b850783b */ /* 0x000fe60000000200 */
[C---:B--2---:R-:W-:Y:S08]  /*f310*/  HMMA.16816.F32 R32, R16.reuse, R56, R20 ;  /* 0x000000381020723c */ /* 0x044ff00000001814 */
[C---:B---3--:R-:W-:Y:S01]  /*f320*/  HMMA.16816.F32 R20, R16.reuse, R68, R12 ;  /* 0x000000441014723c */ /* 0x048fe2000000180c */
[----:B------:R-:W-:Y:S07]  /*f330*/  LDSM.16.M88.4 R12, [R178+0x4000] ;  /* 0x00400000b20c783b */ /* 0x000fee0000000200 */
[C---:B------:R-:W-:Y:S01]  /*f340*/  HMMA.16816.F32 R48, R16.reuse, R70, R48 ;  /* 0x000000461030723c */ /* 0x040fe20000001830 */
[----:B------:R-:W2:Y:S07]  /*f350*/  LDSM.16.M88.4 R68, [R0+0x1000] ;  /* 0x001000000044783b */ /* 0x000eae0000000200 */
[C---:B------:R-:W-:Y:S08]  /*f360*/  HMMA.16816.F32 R28, R16.reuse, R58, R52 ;  /* 0x0000003a101c723c */ /* 0x040ff00000001834 */
[C---:B----4-:R-:W-:Y:S01]  /*f370*/  HMMA.16816.F32 R52, R16.reuse, R76, R64 ;  /* 0x0000004c1034723c */ /* 0x050fe20000001840 */
[----:B------:R-:W-:Y:S07]  /*f380*/  LDSM.16.M88.4 R64, [R184+0x3800] ;  /* 0x00380000b840783b */ /* 0x000fee0000000200 */
[C---:B------:R-:W-:Y:S08]  /*f390*/  HMMA.16816.F32 R40, R16.reuse, R84, R40 ;  /* 0x000000541028723c */ /* 0x040ff00000001828 */
[C---:B------:R-:W-:Y:S01]  /*f3a0*/  HMMA.16816.F32 R56, R16.reuse, R78, R60 ;  /* 0x0000004e1038723c */ /* 0x040fe2000000183c */
[----:B------:R-:W-:Y:S07]  /*f3b0*/  LDSM.16.M88.4 R60, [R8+0x2000] ;  /* 0x00200000083c783b */ /* 0x000fee0000000200 */
[----:B------:R-:W-:Y:S01]  /*f3c0*/  HMMA.16816.F32 R36, R16, R86, R36 ;  /* 0x000000561024723c */ /* 0x000fe20000001824 */
[----:B------:R-:W3:Y:S07]  /*f3d0*/  LDSM.16.M88.4 R84, [R184+0x2800] ;  /* 0x00280000b854783b */ /* 0x000eee0000000200 */
[C---:B-1----:R-:W-:Y:S08]  /*f3e0*/  HMMA.16816.F32 R32, R4.reuse, R24, R32 ;  /* 0x000000180420723c */ /* 0x042ff00000001820 */
[C---:B------:R-:W-:Y:S08]  /*f3f0*/  HMMA.16816.F32 R28, R4.reuse, R26, R28 ;  /* 0x0000001a041c723c */ /* 0x040ff0000000181c */
[C---:B------:R-:W-:Y:S08]  /*f400*/  HMMA.16816.F32 R24, R4.reuse, R44, R20 ;  /* 0x0000002c0418723c */ /* 0x040ff00000001814 */
[C---:B--2---:R-:W-:Y:S08]  /*f410*/  HMMA.16816.F32 R16, R4.reuse, R68, R52 ;  /* 0x000000440410723c */ /* 0x044ff00000001834 */
[C---:B------:R-:W-:Y:S08]  /*f420*/  HMMA.16816.F32 R76, R4.reuse, R72, R40 ;  /* 0x00000048044c723c */ /* 0x040ff00000001828 */
[C---:B------:R-:W-:Y:S01]  /*f430*/  HMMA.16816.F32 R20, R4.reuse, R46, R48 ;  /* 0x0000002e0414723c */ /* 0x040fe20000001830 */
[----:B------:R-:W-:Y:S07]  /*f440*/  LDSM.16.M88.4 R44, [R8+0x2800] ;  /* 0x00280000082c783b */ /* 0x000fee0000000200 */
[C---:B------:R-:W-:Y:S08]  /*f450*/  HMMA.16816.F32 R68, R4.reuse, R70, R56 ;  /* 0x000000460444723c */ /* 0x040ff00000001838 */
[----:B------:R-:W-:Y:S01]  /*f460*/  HMMA.16816.F32 R72, R4, R74, R36 ;  /* 0x0000004a0448723c */ /* 0x000fe20000001824 */
[----:B------:R-:W1:Y:S04]  /*f470*/  LDSM.16.M88.4 R4, [R179+0x4000] ;  /* 0x00400000b304783b */ /* 0x000e680000000200 */
[----:B------:R-:W-:Y:S03]  /*f480*/  LDSM.16.M88.4 R36, [R8+0x3000] ;  /* 0x003000000824783b */ /* 0x000fe60000000200 */
[C---:B------:R-:W-:Y:S08]  /*f490*/  HMMA.16816.F32 R52, R12.reuse, R80, R32 ;  /* 0x000000500c34723c */ /* 0x040ff00000001820 */
[C---:B---3--:R-:W-:Y:S01]  /*f4a0*/  HMMA.16816.F32 R48, R12.reuse, R84, R24 ;  /* 0x000000540c30723c */ /* 0x048fe20000001818 */
[----:B------:R-:W-:Y:S07]  /*f4b0*/  LDSM.16.M88.4 R24, [R180+0x4000] ;  /* 0x00400000b418783b */ /* 0x000fee0000000200 */
[C---:B------:R-:W-:Y:S01]  /*f4c0*/  HMMA.16816.F32 R40, R12.reuse, R86, R20 ;  /* 0x000000560c28723c */ /* 0x040fe20000001814 */
[----:B------:R-:W-:Y:S07]  /*f4d0*/  LDSM.16.M88.4 R84, [R2+0x2000] ;  /* 0x002000000254783b */ /* 0x000fee0000000200 */
[C---:B------:R-:W-:Y:S01]  /*f4e0*/  HMMA.16816.F32 R32, R12.reuse, R88, R16 ;  /* 0x000000580c20723c */ /* 0x040fe20000001810 */
[----:B------:R-:W2:Y:S07]  /*f4f0*/  LDSM.16.M88.4 R16, [R181+0x4000] ;  /* 0x00400000b510783b */ /* 0x000eae0000000200 */
[----:B------:R-:W-:Y:S08]  /*f500*/  HMMA.16816.F32 R56, R12, R82, R28 ;  /* 0x000000520c38723c */ /* 0x000ff0000000181c */
[----:B-1----:R-:W-:Y:S08]  /*f510*/  HMMA.16816.F32 R20, R4, R60, R52 ;  /* 0x0000003c0414723c */ /* 0x002ff00000001834 */
[C---:B------:R-:W-:Y:S01]  /*f520*/  HMMA.16816.F32 R28, R12.reuse, R90, R68 ;  /* 0x0000005a0c1c723c */ /* 0x040fe20000001844 */
[----:B------:R-:W1:Y:S07]  /*f530*/  LDSM.16.M88.4 R88, [R8+0x3800] ;  /* 0x003800000858783b */ /* 0x000e6e0000000200 */
[C---:B------:R-:W-:Y:S01]  /*f540*/  HMMA.16816.F32 R52, R12.reuse, R64, R76 ;  /* 0x000000400c34723c */ /* 0x040fe2000000184c */
[----:B------:R-:W-:Y:S07]  /*f550*/  LDSM.16.M88.4 R76, [R2+0x3800] ;  /* 0x00380000024c783b */ /* 0x000fee0000000200 */
[----:B------:R-:W-:Y:S01]  /*f560*/  HMMA.16816.F32 R80, R12, R66, R72 ;  /* 0x000000420c50723c */ /* 0x000fe20000001848 */
[----:B------:R-:W-:Y:S07]  /*f570*/  LDSM.16.M88.4 R64, [R184+0x4000] ;  /* 0x00400000b840783b */ /* 0x000fee0000000200 */
[----:B------:R-:W-:Y:S08]  /*f580*/  HMMA.16816.F32 R60, R4, R62, R56 ;  /* 0x0000003e043c723c */ /* 0x000ff00000001838 */
[----:B--2---:R-:W-:Y:S01]  /*f590*/  HMMA.16816.F32 R12, R16, R84, R20 ;  /* 0x00000054100c723c */ /* 0x004fe20000001814 */
[----:B------:R-:W2:Y:S07]  /*f5a0*/  LDSM.16.M88.4 R20, [R178+0x8000] ;  /* 0x00800000b214783b */ /* 0x000eae0000000200 */
[C---:B------:R-:W-:Y:S01]  /*f5b0*/  HMMA.16816.F32 R68, R4.reuse, R46, R40 ;  /* 0x0000002e0444723c */ /* 0x040fe20000001828 */
[----:B------:R-:W3:Y:S07]  /*f5c0*/  LDSM.16.M88.4 R40, [R2+0x2800] ;  /* 0x002800000228783b */ /* 0x000eee0000000200 */
[C---:B------:R-:W-:Y:S08]  /*f5d0*/  HMMA.16816.F32 R72, R4.reuse, R44, R48 ;  /* 0x0000002c0448723c */ /* 0x040ff00000001830 */
[C---:B------:R-:W-:Y:S08]  /*f5e0*/  HMMA.16816.F32 R56, R4.reuse, R36, R32 ;  /* 0x000000240438723c */ /* 0x040ff00000001820 */
[----:B------:R-:W-:Y:S01]  /*f5f0*/  HMMA.16816.F32 R48, R4, R38, R28 ;  /* 0x000000260430723c */ /* 0x000fe2000000181c */
[----:B------:R-:W4:Y:S07]  /*f600*/  LDSM.16.M88.4 R36, [R2+0x3000] ;  /* 0x003000000224783b */ /* 0x000f2e0000000200 */
[----:B------:R-:W-:Y:S01]  /*f610*/  HMMA.16816.F32 R32, R16, R86, R60 ;  /* 0x000000561020723c */ /* 0x000fe2000000183c */
[----:B------:R-:W-:Y:S04]  /*f620*/  LDSM.16.M88.4 R84, [R8+0x4000] ;  /* 0x004000000854783b */ /* 0x000fe80000000200 */
[----:B------:R-:W-:Y:S03]  /*f630*/  LDSM.16.M88.4 R60, [R0+0x3800] ;  /* 0x00380000003c783b */ /* 0x000fe60000000200 */
[----:B------:R-:W-:Y:S01]  /*f640*/  HMMA.16816.F32 R28, R24, R92, R12 ;  /* 0x0000005c181c723c */ /* 0x000fe2000000180c */
[----:B------:R-:W4:Y:S07]  /*f650*/  LDSM.16.M88.4 R12, [R179+0x8000] ;  /* 0x00800000b30c783b */ /* 0x000f2e0000000200 */
[----:B-1----:R-:W-:Y:S08]  /*f660*/  HMMA.16816.F32 R52, R4, R88, R52 ;  /* 0x000000580434723c */ /* 0x002ff00000001834 */
[----:B------:R-:W-:Y:S01]  /*f670*/  HMMA.16816.F32 R32, R24, R94, R32 ;  /* 0x0000005e1820723c */ /* 0x000fe20000001820 */
[----:B------:R-:W-:Y:S07]  /*f680*/  LDSM.16.M88.4 R92, [R8+0x4800] ;  /* 0x00480000085c783b */ /* 0x000fee0000000200 */
[----:B--2---:R-:W-:Y:S08]  /*f690*/  HMMA.16816.F32 R28, R20, R64, R28 ;  /* 0x00000040141c723c */ /* 0x004ff0000000181c */
[C---:B---3--:R-:W-:Y:S08]  /*f6a0*/  HMMA.16816.F32 R44, R16.reuse, R40, R72 ;  /* 0x00000028102c723c */ /* 0x048ff00000001848 */
[----:B------:R-:W-:Y:S08]  /*f6b0*/  HMMA.16816.F32 R72, R16, R42, R68 ;  /* 0x0000002a1048723c */ /* 0x000ff00000001844 */
[----:B------:R-:W-:Y:S01]  /*f6c0*/  HMMA.16816.F32 R80, R4, R90, R80 ;  /* 0x0000005a0450723c */ /* 0x000fe20000001850 */
[----:B------:R-:W-:Y:S04]  /*f6d0*/  LDSM.16.M88.4 R4, [R181+0x8000] ;  /* 0x00800000b504783b */ /* 0x000fe80000000200 */
[----:B------:R-:W-:Y:S03]  /*f6e0*/  LDSM.16.M88.4 R88, [R0+0x4000] ;  /* 0x004000000058783b */ /* 0x000fe60000000200 */
[C---:B------:R-:W-:Y:S01]  /*f6f0*/  HMMA.16816.F32 R68, R16.reuse, R76, R52 ;  /* 0x0000004c1044723c */ /* 0x040fe20000001834 */
[----:B------:R-:W1:Y:S07]  /*f700*/  LDSM.16.M88.4 R52, [R2+0x4000] ;  /* 0x004000000234783b */ /* 0x000e6e0000000200 */
[----:B----4-:R-:W-:Y:S01]  /*f710*/  HMMA.16816.F32 R100, R16, R36, R56 ;  /* 0x000000241064723c */ /* 0x010fe20000001838 */
[----:B------:R-:W2:Y:S07]  /*f720*/  LDSM.16.M88.4 R56, [R184+0x4800] ;  /* 0x00480000b838783b */ /* 0x000eae0000000200 */
[----:B------:R-:W-:Y:S08]  /*f730*/  HMMA.16816.F32 R32, R20, R66, R32 ;  /* 0x000000421420723c */ /* 0x000ff00000001820 */
[----:B------:R-:W-:Y:S08]  /*f740*/  HMMA.16816.F32 R28, R12, R84, R28 ;  /* 0x000000540c1c723c */ /* 0x000ff0000000181c */
[----:B------:R-:W-:Y:S01]  /*f750*/  HMMA.16816.F32 R112, R16, R38, R48 ;  /* 0x000000261070723c */ /* 0x000fe20000001830 */
[----:B------:R-:W3:Y:S07]  /*f760*/  LDSM.16.M88.4 R48, [R0+0x3000] ;  /* 0x003000000030783b */ /* 0x000eee0000000200 */
[----:B------:R-:W-:Y:S08]  /*f770*/  HMMA.16816.F32 R40, R24, R96, R44 ;  /* 0x000000601828723c */ /* 0x000ff0000000182c */
[----:B------:R-:W-:Y:S01]  /*f780*/  HMMA.16816.F32 R64, R16, R78, R80 ;  /* 0x0000004e1040723c */ /* 0x000fe20000001850 */
[----:B------:R-:W4:Y:S04]  /*f790*/  LDSM.16.M88.4 R16, [R180+0x8000] ;  /* 0x00800000b410783b */ /* 0x000f280000000200 */
[----:B------:R-:W4:Y:S03]  /*f7a0*/  LDSM.16.M88.4 R76, [R184+0x5000] ;  /* 0x00500000b84c783b */ /* 0x000f260000000200 */
[----:B------:R-:W-:Y:S01]  /*f7b0*/  HMMA.16816.F32 R44, R24, R98, R72 ;  /* 0x00000062182c723c */ /* 0x000fe20000001848 */
[----:B------:R-:W4:Y:S04]  /*f7c0*/  LDSM.16.M88.4 R80, [R2+0x4800] ;  /* 0x004800000250783b */ /* 0x000f280000000200 */
[----:B------:R-:W4:Y:S03]  /*f7d0*/  LDSM.16.M88.4 R72, [R8+0x5000] ;  /* 0x005000000848783b */ /* 0x000f260000000200 */
[----:B------:R-:W-:Y:S08]  /*f7e0*/  HMMA.16816.F32 R36, R12, R86, R32 ;  /* 0x000000560c24723c */ /* 0x000ff00000001820 */
[----:B-1----:R-:W-:Y:S08]  /*f7f0*/  HMMA.16816.F32 R28, R4, R52, R28 ;  /* 0x00000034041c723c */ /* 0x002ff0000000181c */
[----:B--2---:R-:W-:Y:S08]  /*f800*/  HMMA.16816.F32 R40, R20, R56, R40 ;  /* 0x000000381428723c */ /* 0x004ff00000001828 */
[----:B---3--:R-:W-:Y:S08]  /*f810*/  HMMA.16816.F32 R32, R24, R48, R100 ;  /* 0x000000301820723c */ /* 0x008ff00000001864 */
[----:B------:R-:W-:Y:S01]  /*f820*/  HMMA.16816.F32 R44, R20, R58, R44 ;  /* 0x0000003a142c723c */ /* 0x000fe2000000182c */
[----:B------:R-:W-:Y:S07]  /*f830*/  LDSM.16.M88.4 R56, [R2+0x5000] ;  /* 0x005000000238783b */ /* 0x000fee0000000200 */
[----:B------:R-:W-:Y:S08]  /*f840*/  HMMA.16816.F32 R36, R4, R54, R36 ;  /* 0x000000360424723c */ /* 0x000ff00000001824 */
[----:B----4-:R-:W-:Y:S08]  /*f850*/  HMMA.16816.F32 R52, R16, R88, R28 ;  /* 0x000000581034723c */ /* 0x010ff0000000181c */
[----:B------:R-:W-:Y:S08]  /*f860*/  HMMA.16816.F32 R40, R12, R92, R40 ;  /* 0x0000005c0c28723c */ /* 0x000ff00000001828 */
[C---:B------:R-:W-:Y:S08]  /*f870*/  HMMA.16816.F32 R84, R24.reuse, R50, R112 ;  /* 0x000000321854723c */ /* 0x040ff00000001870 */
[----:B------:R-:W-:Y:S01]  /*f880*/  HMMA.16816.F32 R100, R24, R60, R68 ;  /* 0x0000003c1864723c */ /* 0x000fe20000001844 */
[----:B------:R-:W1:Y:S01]  /*f890*/  LDSM.16.M88.4 R68, [R184+0x5800] ;  /* 0x00580000b844783b */ /* 0x000e620000000200 */
[----:B------:R-:W-:-:S06]  /*f8a0*/  FMUL.FTZ R3, R52, c[0x0][0x320] ;  /* 0x0000c80034037a20 */ /* 0x000fcc0000410000 */
[----:B------:R-:W-:Y:S08]  /*f8b0*/  HMMA.16816.F32 R28, R20, R76, R32 ;  /* 0x0000004c141c723c */ /* 0x000ff00000001820 */
[----:B------:R-:W-:Y:S01]  /*f8c0*/  HMMA.16816.F32 R96, R24, R62, R64 ;  /* 0x0000003e1860723c */ /* 0x000fe20000001840 */
[----:B------:R-:W2:Y:S04]  /*f8d0*/  LDSM.16.M88.4 R60, [R0+0x4800] ;  /* 0x00480000003c783b */ /* 0x000ea80000000200 */
[----:B------:R-:W3:Y:S03]  /*f8e0*/  LDSM.16.M88.4 R64, [R0+0x5000] ;  /* 0x005000000040783b */ /* 0x000ee60000000200 */
[----:B------:R-:W-:Y:S08]  /*f8f0*/  HMMA.16816.F32 R24, R12, R94, R44 ;  /* 0x0000005e0c18723c */ /* 0x000ff0000000182c */
[----:B------:R-:W-:Y:S08]  /*f900*/  HMMA.16816.F32 R48, R16, R90, R36 ;  /* 0x0000005a1030723c */ /* 0x000ff00000001824 */
[----:B------:R-:W-:Y:S01]  /*f910*/  HMMA.16816.F32 R32, R4, R80, R40 ;  /* 0x000000500420723c */ /* 0x000fe20000001828 */
[----:B------:R4:W-:Y:S07]  /*f920*/  MUFU.TANH R80, R3 ;  /* 0x0000000300507308 */ /* 0x0009ee0000002400 */
[----:B------:R-:W-:Y:S08]  /*f930*/  HMMA.16816.F32 R40, R20, R78, R84 ;  /* 0x0000004e1428723c */ /* 0x000ff00000001854 */
[----:B------:R-:W-:Y:S01]  /*f940*/  HMMA.16816.F32 R36, R12, R72, R28 ;  /* 0x000000480c24723c */ /* 0x000fe2000000181c */
[----:B----4-:R-:W-:-:S04]  /*f950*/  FMUL.FTZ R3, R53, c[0x0][0x320] ;  /* 0x0000c80035037a20 */ /* 0x010fc80000410000 */
[----:B------:R4:W-:Y:S03]  /*f960*/  MUFU.TANH R77, R3 ;  /* 0x00000003004d7308 */ /* 0x0009e60000002400 */
[----:B------:R-:W-:Y:S08]  /*f970*/  HMMA.16816.F32 R24, R4, R82, R24 ;  /* 0x000000520418723c */ /* 0x000ff00000001818 */
[----:B-1----:R-:W-:Y:S01]  /*f980*/  HMMA.16816.F32 R28, R20, R68, R100 ;  /* 0x00000044141c723c */ /* 0x002fe20000001864 */
[----:B----4-:R-:W-:-:S07]  /*f990*/  FMUL.FTZ R3, R54, c[0x0][0x320] ;  /* 0x0000c80036037a20 */ /* 0x010fce0000410000 */
[----:B--2---:R-:W-:Y:S01]  /*f9a0*/  HMMA.16816.F32 R44, R16, R60, R32 ;  /* 0x0000003c102c723c */ /* 0x004fe20000001820 */
[----:B------:R1:W2:Y:S07]  /*f9b0*/  MUFU.TANH R76, R3 ;  /* 0x00000003004c7308 */ /* 0x0002ae0000002400 */
[----:B------:R-:W-:Y:S08]  /*f9c0*/  HMMA.16816.F32 R32, R12, R74, R40 ;  /* 0x0000004a0c20723c */ /* 0x000ff00000001828 */
[----:B------:R-:W-:Y:S01]  /*f9d0*/  HMMA.16816.F32 R36, R4, R56, R36 ;  /* 0x000000380424723c */ /* 0x000fe20000001824 */
[----:B-1----:R-:W-:-:S02]  /*f9e0*/  FMUL.FTZ R3, R55, c[0x0][0x320] ;  /* 0x0000c80037037a20 */ /* 0x002fc40000410000 */
[----:B------:R-:W1:Y:S02]  /*f9f0*/  LDSM.16.M88.4 R52, [R8+0x5800] ;  /* 0x005800000834783b */ /* 0x000e640000000200 */
[----:B------:R4:W1:Y:S03]  /*fa00*/  MUFU.TANH R73, R3 ;  /* 0x0000000300497308 */ /* 0x0008660000002400 */
[----:B------:R-:W-:Y:S08]  /*fa10*/  HMMA.16816.F32 R40, R16, R62, R24 ;  /* 0x0000003e1028723c */ /* 0x000ff00000001818 */
[----:B------:R-:W-:Y:S01]  /*fa20*/  HMMA.16816.F32 R20, R20, R70, R96 ;  /* 0x000000461414723c */ /* 0x000fe20000001860 */
[----:B----4-:R-:W-:-:S07]  /*fa30*/  FMUL.FTZ R3, R48, c[0x0][0x320] ;  /* 0x0000c80030037a20 */ /* 0x010fce0000410000 */
[----:B---3--:R-:W-:Y:S01]  /*fa40*/  HMMA.16816.F32 R36, R16, R64, R36 ;  /* 0x000000401024723c */ /* 0x008fe20000001824 */
[----:B------:R3:W4:Y:S02]  /*fa50*/  MUFU.TANH R72, R3 ;  /* 0x0000000300487308 */ /* 0x0007240000002400 */
[----:B---3--:R-:W-:-:S05]  /*fa60*/  FMUL.FTZ R3, R49, c[0x0][0x320] ;  /* 0x0000c80031037a20 */ /* 0x008fca0000410000 */
[----:B-1----:R-:W-:Y:S01]  /*fa70*/  HMMA.16816.F32 R24, R12, R52, R28 ;  /* 0x000000340c18723c */ /* 0x002fe2000000181c */
[----:B------:R1:W-:Y:S07]  /*fa80*/  MUFU.TANH R68, R3 ;  /* 0x0000000300447308 */ /* 0x0003ee0000002400 */
[----:B------:R-:W-:Y:S01]  /*fa90*/  HMMA.16816.F32 R28, R4, R58, R32 ;  /* 0x0000003a041c723c */ /* 0x000fe20000001820 */
[----:B------:R3:W-:Y:S07]  /*faa0*/  LDSM.16.M88.4 R32, [R0+0x5800] ;  /* 0x005800000020783b */ /* 0x0007ee0000000200 */
[----:B------:R-:W-:Y:S01]  /*fab0*/  HMMA.16816.F32 R12, R12, R54, R20 ;  /* 0x000000360c0c723c */ /* 0x000fe20000001814 */
[----:B-1----:R-:W-:-:S04]  /*fac0*/  FMUL.FTZ R3, R50, c[0x0][0x320] ;  /* 0x0000c80032037a20 */ /* 0x002fc80000410000 */
[----:B------:R1:W1:Y:S01]  /*fad0*/  MUFU.TANH R61, R3 ;  /* 0x00000003003d7308 */ /* 0x0002620000002400 */
[----:B---3--:R-:W-:Y:S02]  /*fae0*/  FMUL.FTZ R0, R40, c[0x0][0x320] ;  /* 0x0000c80028007a20 */ /* 0x008fe40000410000 */
[----:B-1----:R-:W-:Y:S02]  /*faf0*/  FMUL.FTZ R3, R51, c[0x0][0x320] ;  /* 0x0000c80033037a20 */ /* 0x002fe40000410000 */
[----:B------:R1:W3:Y:S01]  /*fb00*/  LDSM.16.M88.4 R48, [R2+0x5800] ;  /* 0x005800000230783b */ /* 0x0002e20000000200 */
[----:B------:R-:W-:-:S04]  /*fb10*/  DEPBAR.LE SB0, 0x2 ;  /* 0x000080800000791a */ /* 0x000fc80000000000 */
[----:B------:R2:W1:Y:S02]  /*fb20*/  MUFU.TANH R60, R3 ;  /* 0x00000003003c7308 */ /* 0x0004640000002400 */
[----:B--2---:R-:W-:Y:S02]  /*fb30*/  FMUL.FTZ R3, R44, c[0x0][0x320] ;  /* 0x0000c8002c037a20 */ /* 0x004fe40000410000 */
[----:B-1----:R-:W-:-:S04]  /*fb40*/  FMUL.FTZ R2, R45, c[0x0][0x320] ;  /* 0x0000c8002d027a20 */ /* 0x002fc80000410000 */
[----:B------:R1:W-:Y:S08]  /*fb50*/  MUFU.TANH R45, R0 ;  /* 0x00000000002d7308 */ /* 0x0003f00000002400 */
[----:B------:R2:W-:Y:S01]  /*fb60*/  MUFU.TANH R56, R2 ;  /* 0x0000000200387308 */ /* 0x0005e20000002400 */
[----:B---3--:R-:W-:Y:S01]  /*fb70*/  HMMA.16816.F32 R20, R4, R48, R24 ;  /* 0x000000300414723c */ /* 0x008fe20000001818 */
[----:B-1----:R-:W-:-:S06]  /*fb80*/  FMUL.FTZ R0, R41, c[0x0][0x320] ;  /* 0x0000c80029007a20 */ /* 0x002fcc0000410000 */
[----:B------:R-:W1:Y:S01]  /*fb90*/  MUFU.TANH R57, R3 ;  /* 0x0000000300397308 */ /* 0x000e620000002400 */
[----:B------:R-:W-:Y:S01]  /*fba0*/  HMMA.16816.F32 R24, R16, R66, R28 ;  /* 0x000000421018723c */ /* 0x000fe2000000181c */
[----:B--2---:R-:W-:-:S06]  /*fbb0*/  FMUL.FTZ R2, R46, c[0x0][0x320] ;  /* 0x0000c8002e027a20 */ /* 0x004fcc0000410000 */
[----:B------:R2:W-:Y:S01]  /*fbc0*/  MUFU.TANH R46, R0 ;  /* 0x00000000002e7308 */ /* 0x0005e20000002400 */
[----:B------:R-:W-:Y:S01]  /*fbd0*/  HMMA.16816.F32 R12, R4, R50, R12 ;  /* 0x00000032040c723c */ /* 0x000fe2000000180c */
[----:B------:R-:W-:Y:S06]  /*fbe0*/  BAR.SYNC.DEFER_BLOCKING 0x0 ;  /* 0x0000000000007b1d */ /* 0x000fec0000010000 */
[----:B------:R3:W1:Y:S01]  /*fbf0*/  MUFU.TANH R52, R2 ;  /* 0x0000000200347308 */ /* 0x0006620000002400 */
[----:B------:R-:W-:Y:S01]  /*fc00*/  HMMA.16816.F32 R4, R16, R32, R20 ;  /* 0x000000201004723c */ /* 0x000fe20000001814 */
[----:B--2---:R-:W-:-:S06]  /*fc10*/  FMUL.FTZ R0, R42, c[0x0][0x320] ;  /* 0x0000c8002a007a20 */ /* 0x004fcc0000410000 */
[----:B------:R2:W-:Y:S01]  /*fc20*/  MUFU.TANH R44, R0 ;  /* 0x00000000002c7308 */ /* 0x0005e20000002400 */
[----:B---3--:R-:W-:-:S08]  /*fc30*/  FMUL.FTZ R2, R47, c[0x0][0x320] ;  /* 0x0000c8002f027a20 */ /* 0x008fd00000410000 */
[----:B------:R-:W-:Y:S01]  /*fc40*/  HMMA.16816.F32 R12, R16, R34, R12 ;  /* 0x00000022100c723c */ /* 0x000fe2000000180c */
[----:B------:R-:W-:Y:S01]  /*fc50*/  LDSM.16.MT88.4 R48, [R186] ;  /* 0x00000000ba30783b */ /* 0x000fe20000004200 */
[----:B------:R3:W1:Y:S01]  /*fc60*/  MUFU.TANH R47, R2 ;  /* 0x00000002002f7308 */ /* 0x0006620000002400 */
[----:B--2---:R-:W-:-:S05]  /*fc70*/  FMUL.FTZ R0, R43, c[0x0][0x320] ;  /* 0x0000c8002b007a20 */ /* 0x004fca0000410000 */
[----:B------:R-:W-:Y:S02]  /*fc80*/  FMUL.FTZ R3, R4, c[0x0][0x320] ;  /* 0x0000c80004037a20 */ /* 0x000fe40000410000 */
[----:B------:R2:W1:Y:S01]  /*fc90*/  MUFU.TANH R42, R0 ;  /* 0x00000000002a7308 */ /* 0x0004620000002400 */
[----:B------:R-:W-:Y:S02]  /*fca0*/  FMUL.FTZ R4, R5, c[0x0][0x320] ;  /* 0x0000c80005047a20 */ /* 0x000fe40000410000 */
[----:B------:R-:W-:Y:S02]  /*fcb0*/  FMUL.FTZ R8, R6, c[0x0][0x320] ;  /* 0x0000c80006087a20 */ /* 0x000fe40000410000 */
[----:B------:R-:W-:Y:S02]  /*fcc0*/  FMUL.FTZ R9, R7, c[0x0][0x320] ;  /* 0x0000c80007097a20 */ /* 0x000fe40000410000 */
[----:B---3--:R-:W-:Y:S01]  /*fcd0*/  FMUL.FTZ R2, R26, c[0x0][0x320] ;  /* 0x0000c8001a027a20 */ /* 0x008fe20000410000 */
[----:B------:R3:W-:Y:S01]  /*fce0*/  MUFU.TANH R31, R3 ;  /* 0x00000003001f7308 */ /* 0x0007e20000002400 */
[----:B--2---:R-:W-:-:S07]  /*fcf0*/  FMUL.FTZ R0, R36, c[0x0][0x320] ;  /* 0x0000c80024007a20 */ /* 0x004fce0000410000 */
[----:B------:R2:W-:Y:S08]  /*fd00*/  MUFU.TANH R30, R2 ;  /* 0x00000002001e7308 */ /* 0x0005f00000002400 */
[----:B------:R1:W1:Y:S01]  /*fd10*/  MUFU.TANH R41, R0 ;  /* 0x0000000000297308 */ /* 0x0002620000002400 */
[----:B---3--:R-:W-:Y:S02]  /*fd20*/  FMUL.FTZ R3, R12, c[0x0][0x320] ;  /* 0x0000c8000c037a20 */ /* 0x008fe40000410000 */
[----:B--2---:R-:W-:-:S05]  /*fd30*/  FMUL.FTZ R2, R27, c[0x0][0x320] ;  /* 0x0000c8001b027a20 */ /* 0x004fca0000410000 */
[----:B------:R-:W-:Y:S01]  /*fd40*/  MUFU.TANH R29, R8 ;  /* 0x00000008001d7308 */ /* 0x000fe20000002400 */
[----:B-1----:R-:W-:-:S07]  /*fd50*/  FMUL.FTZ R0, R37, c[0x0][0x320] ;  /* 0x0000c80025007a20 */ /* 0x002fce0000410000 */
[----:B------:R-:W-:Y:S08]  /*fd60*/  MUFU.TANH R28, R2 ;  /* 0x00000002001c7308 */ /* 0x000ff00000002400 */
[----:B------:R1:W-:Y:S08]  /*fd70*/  MUFU.TANH R40, R0 ;  /* 0x0000000000287308 */ /* 0x0003f00000002400 */
[----:B------:R-:W-:Y:S01]  /*fd80*/  MUFU.TANH R8, R3 ;  /* 0x0000000300087308 */ /* 0x000fe20000002400 */
[----:B-1----:R-:W-:-:S07]  /*fd90*/  FMUL.FTZ R0, R38, c[0x0][0x320] ;  /* 0x0000c80026007a20 */ /* 0x002fce0000410000 */
[----:B------:R1:W-:Y:S08]  /*fda0*/  MUFU.TANH R32, R4 ;  /* 0x0000000400207308 */ /* 0x0003f00000002400 */
[----:B------:R2:W3:Y:S01]  /*fdb0*/  MUFU.TANH R38, R0 ;  /* 0x0000000000267308 */ /* 0x0004e20000002400 */
[----:B-1----:R-:W-:-:S07]  /*fdc0*/  FMUL.FTZ R4, R13, c[0x0][0x320] ;  /* 0x0000c8000d047a20 */ /* 0x002fce0000410000 */
[----:B------:R-:W-:Y:S01]  /*fdd0*/  MUFU.TANH R27, R9 ;  /* 0x00000009001b7308 */ /* 0x000fe20000002400 */
[----:B--2---:R-:W-:-:S07]  /*fde0*/  FMUL.FTZ R0, R39, c[0x0][0x320] ;  /* 0x0000c80027007a20 */ /* 0x004fce0000410000 */
[----:B------:R1:W-:Y:S08]  /*fdf0*/  MUFU.TANH R9, R4 ;  /* 0x0000000400097308 */ /* 0x0003f00000002400 */
[----:B------:R2:W2:Y:S01]  /*fe00*/  MUFU.TANH R33, R0 ;  /* 0x0000000000217308 */ /* 0x0004a20000002400 */
[----:B-1----:R-:W-:Y:S02]  /*fe10*/  FMUL.FTZ R4, R14, c[0x0][0x320] ;  /* 0x0000c8000e047a20 */ /* 0x002fe40000410000 */
[----:B--2---:R-:W-:-:S05]  /*fe20*/  FMUL.FTZ R0, R24, c[0x0][0x320] ;  /* 0x0000c80018007a20 */ /* 0x004fca0000410000 */
[----:B------:R1:W2:Y:S02]  /*fe30*/  MUFU.TANH R36, R0 ;  /* 0x0000000000247308 */ /* 0x0002a40000002400 */
[----:B-1----:R-:W-:-:S06]  /*fe40*/  FMUL.FTZ R0, R25, c[0x0][0x320] ;  /* 0x0000c80019007a20 */ /* 0x002fcc0000410000 */
        /* <DEDUP_REMOVED lines=10> */
[----:B----4-:R-:W-:Y:S02]  /*fef0*/  FSEL R7, R72, -INF , P0 ;  /* 0xff80000048077808 */ /* 0x010fe40000000000 */
[----:B------:R-:W-:Y:S02]  /*ff00*/  FMNMX.FTZ R2, R5, R6, !PT ;  /* 0x0000000605027209 */ /* 0x000fe40007810000 */
[----:B------:R-:W-:Y:S02]  /*ff10*/  FSEL R20, R61, -INF , P0 ;  /* 0xff8000003d147808 */ /* 0x000fe40000000000 */
[----:B------:R-:W-:-:S02]  /*ff20*/  ISETP.GT.AND P0, PT, R0, 0x10, PT ;  /* 0x000000100000780c */ /* 0x000fc40003f04270 */
[----:B------:R-:W-:Y:S02]  /*ff30*/  FSEL R16, R68, -INF , P1 ;  /* 0xff80000044107808 */ /* 0x000fe40000800000 */
[----:B------:R-:W-:Y:S01]  /*ff40*/  FMNMX.FTZ R2, R7, R2, !PT ;  /* 0x0000000207027209 */ /* 0x000fe20007810000 */
[----:B------:R-:W-:Y:S01]  /*ff50*/  LDSM.16.MT88.4 R68, [R185+0x2800] ;  /* 0x00280000b944783b */ /* 0x000fe20000004200 */
[----:B------:R-:W-:Y:S02]  /*ff60*/  FSEL R21, R60, -INF , P1 ;  /* 0xff8000003c157808 */ /* 0x000fe40000800000 */
[----:B------:R-:W-:Y:S01]  /*ff70*/  ISETP.GT.AND P1, PT, R0, 0x11, PT ;  /* 0x000000110000780c */ /* 0x000fe20003f24270 */
[----:B------:R-:W-:Y:S01]  /*ff80*/  LDSM.16.MT88.4 R60, [R185+0x2000] ;  /* 0x00200000b93c783b */ /* 0x000fe20000004200 */
[----:B------:R-:W-:Y:S02]  /*ff90*/  FSEL R17, R57, -INF , P0 ;  /* 0xff80000039117808 */ /* 0x000fe40000000000 */
[----:B------:R-:W-:-:S02]  /*ffa0*/  FMNMX.FTZ R2, R16, R2, !PT ;  /* 0x0000000210027209 */ /* 0x000fc40007810000 */
[----:B------:R-:W-:Y:S02]  /*ffb0*/  FSEL R25, R52, -INF , P0 ;  /* 0xff80000034197808 */ /* 0x000fe40000000000 */
[----:B------:R-:W-:Y:S01]  /*ffc0*/  ISETP.GT.AND P0, PT, R0, 0x18, PT ;  /* 0x000000180000780c */ /* 0x000fe20003f04270 */
[----:B------:R-:W-:Y:S01]  /*ffd0*/  LDSM.16.MT88.4 R52, [R186+0x800] ;  /* 0x00080000ba34783b */ /* 0x000fe20000004200 */
[----:B------:R-:W-:Y:S02]  /*ffe0*/  FSEL R22, R56, -INF , P1 ;  /* 0xff80000038167808 */ /* 0x000fe40000800000 */
[----:B------:R-:W-:Y:S02]  /*fff0*/  FMNMX.FTZ R2, R17, R2, !PT ;  /* 0x0000000211027209 */ /* 0x000fe40007810000 */
[----:B------:R-:W-:Y:S02]  /*10000*/  FSEL R26, R47, -INF , P1 ;  /* 0xff8000002f1a7808 */ /* 0x000fe40000800000 */
[----:B------:R-:W-:-:S02]  /*10010*/  ISETP.GT.AND P1, PT, R0, 0x19, PT ;  /* 0x000000190000780c */ /* 0x000fc40003f24270 */
[----:B------:R-:W-:Y:S02]  /*10020*/  FSEL R23, R45, -INF , P0 ;  /* 0xff8000002d177808 */ /* 0x000fe40000000000 */
[----:B------:R-:W-:Y:S02]  /*10030*/  FMNMX.FTZ R2, R22, R2, !PT ;  /* 0x0000000216027209 */ /* 0x000fe40007810000 */
[----:B------:R-:W-:Y:S02]  /*10040*/  FSEL R56, R44, -INF , P0 ;  /* 0xff8000002c387808 */ /* 0x000fe40000000000 */
[----:B------:R-:W-:Y:S02]  /*10050*/  ISETP.GT.AND P0, PT, R0, 0x20, PT ;  /* 0x000000200000780c */ /* 0x000fe40003f04270 */
[----:B------:R-:W-:Y:S02]  /*10060*/  FSEL R24, R46, -INF , P1 ;  /* 0xff8000002e187808 */ /* 0x000fe40000800000 */
[----:B------:R-:W-:-:S02]  /*10070*/  FMNMX.FTZ R2, R23, R2, !PT ;  /* 0x0000000217027209 */ /* 0x000fc40007810000 */
[----:B------:R-:W-:Y:S02]  /*10080*/  FSEL R57, R42, -INF , P1 ;  /* 0xff8000002a397808 */ /* 0x000fe40000800000 */
[----:B------:R-:W-:Y:S02]  /*10090*/  ISETP.GT.AND P1, PT, R0, 0x21, PT ;  /* 0x000000210000780c */ /* 0x000fe40003f24270 */
[----:B------:R-:W-:Y:S02]  /*100a0*/  FSEL R93, R41, -INF , P0 ;  /* 0xff800000295d7808 */ /* 0x000fe40000000000 */
[----:B------:R-:W-:Y:S02]  /*100b0*/  FMNMX.FTZ R2, R24, R2, !PT ;  /* 0x0000000218027209 */ /* 0x000fe40007810000 */
[----:B------:R-:W-:Y:S02]  /*100c0*/  FMNMX.FTZ R3, R18, R19, !PT ;  /* 0x0000001312037209 */ /* 0x000fe40007810000 */
[----:B---3--:R-:W-:-:S02]  /*100d0*/  FSEL R98, R38, -INF , P0 ;  /* 0xff80000026627808 */ /* 0x008fc40000000000 */
[----:B------:R-:W-:Y:S02]  /*100e0*/  ISETP.GT.AND P0, PT, R0, 0x28, PT ;  /* 0x000000280000780c */ /* 0x000fe40003f04270 */
[----:B------:R-:W-:Y:S02]  /*100f0*/  FSEL R92, R40, -INF , P1 ;  /* 0xff800000285c7808 */ /* 0x000fe40000800000 */
[----:B------:R-:W-:Y:S01]  /*10100*/  FMNMX.FTZ R2, R93, R2, !PT ;  /* 0x000000025d027209 */ /* 0x000fe20007810000 */
[----:B-----5:R-:W-:Y:S01]  /*10110*/  LDSM.16.MT88.4 R40, [R150] ;  /* 0x000000009628783b */ /* 0x020fe20000004200 */
[----:B------:R-:W-:Y:S02]  /*10120*/  FMNMX.FTZ R3, R20, R3, !PT ;  /* 0x0000000314037209 */ /* 0x000fe40007810000 */
[----:B------:R-:W-:Y:S02]  /*10130*/  FSEL R99, R33, -INF , P1 ;  /* 0xff80000021637808 */ /* 0x000fe40000800000 */
[----:B------:R-:W-:-:S02]  /*10140*/  ISETP.GT.AND P1, PT, R0, 0x29, PT ;  /* 0x000000290000780c */ /* 0x000fc40003f24270 */
[----:B--2---:R-:W-:Y:S02]  /*10150*/  FSEL R89, R36, -INF , P0 ;  /* 0xff80000024597808 */ /* 0x004fe40000000000 */
[----:B------:R-:W-:Y:S02]  /*10160*/  FMNMX.FTZ R2, R92, R2, !PT ;  /* 0x000000025c027209 */ /* 0x000fe40007810000 */
[----:B------:R-:W-:Y:S02]  /*10170*/  FMNMX.FTZ R3, R21, R3, !PT ;  /* 0x0000000315037209 */ /* 0x000fe40007810000 */
[----:B------:R-:W-:Y:S02]  /*10180*/  FSEL R97, R30, -INF , P0 ;  /* 0xff8000001e617808 */ /* 0x000fe40000000000 */
[----:B------:R-:W-:Y:S02]  /*10190*/  ISETP.GT.AND P0, PT, R0, 0x30, PT ;  /* 0x000000300000780c */ /* 0x000fe40003f04270 */
[----:B------:R-:W-:-:S02]  /*101a0*/  FSEL R88, R37, -INF , P1 ;  /* 0xff80000025587808 */ /* 0x000fc40000800000 */
[----:B------:R-:W-:Y:S01]  /*101b0*/  FMNMX.FTZ R2, R89, R2, !PT ;  /* 0x0000000259027209 */ /* 0x000fe20007810000 */
[----:B------:R-:W-:Y:S01]  /*101c0*/  LDSM.16.MT88.4 R36, [R185+0x800] ;  /* 0x00080000b924783b */ /* 0x000fe20000004200 */
[----:B------:R-:W-:Y:S02]  /*101d0*/  FMNMX.FTZ R3, R25, R3, !PT ;  /* 0x0000000319037209 */ /* 0x000fe40007810000 */
[----:B------:R-:W-:Y:S02]  /*101e0*/  ISETP.GT.AND P2, PT, R0, 0x31, PT ;  /* 0x000000310000780c */ /* 0x000fe40003f44270 */
[----:B------:R-:W-:Y:S02]  /*101f0*/  FSEL R87, R31, -INF , P0 ;  /* 0xff8000001f577808 */ /* 0x000fe40000000000 */
[----:B------:R-:W-:Y:S02]  /*10200*/  FMNMX.FTZ R2, R88, R2, !PT ;  /* 0x0000000258027209 */ /* 0x000fe40007810000 */
[----:B------:R-:W-:-:S02]  /*10210*/  FMNMX.FTZ R3, R26, R3, !PT ;  /* 0x000000031a037209 */ /* 0x000fc40007810000 */
[----:B------:R-:W-:Y:S02]  /*10220*/  FSEL R96, R28, -INF , P1 ;  /* 0xff8000001c607808 */ /* 0x000fe40000800000 */
[----:B------:R-:W-:Y:S02]  /*10230*/  FSEL R95, R29, -INF , P0 ;  /* 0xff8000001d5f7808 */ /* 0x000fe40000000000 */
[C---:B------:R-:W-:Y:S02]  /*10240*/  ISETP.GT.AND P1, PT, R0.reuse, 0x38, PT ;  /* 0x000000380000780c */ /* 0x040fe40003f24270 */
[----:B------:R-:W-:Y:S02]  /*10250*/  ISETP.GT.AND P0, PT, R0, 0x39, PT ;  /* 0x000000390000780c */ /* 0x000fe40003f04270 */
[----:B------:R-:W-:Y:S02]  /*10260*/  FSEL R86, R32, -INF , P2 ;  /* 0xff80000020567808 */ /* 0x000fe40001000000 */
[----:B------:R-:W-:Y:S01]  /*10270*/  FMNMX.FTZ R0, R87, R2, !PT ;  /* 0x0000000257007209 */ /* 0x000fe20007810000 */
[----:B------:R-:W-:Y:S01]  /*10280*/  LDSM.16.MT88.4 R32, [R241+0x800] ;  /* 0x00080000f120783b */ /* 0x000fe20000004200 */
[----:B------:R-:W-:-:S02]  /*10290*/  FMNMX.FTZ R3, R56, R3, !PT ;  /* 0x0000000338037209 */ /* 0x000fc40007810000 */
[----:B------:R-:W-:Y:S02]  /*102a0*/  FSEL R85, R8, -INF , P1 ;  /* 0xff80000008557808 */ /* 0x000fe40000800000 */
[----:B------:R-:W-:Y:S01]  /*102b0*/  FMNMX.FTZ R0, R86, R0, !PT ;  /* 0x0000000056007209 */ /* 0x000fe20007810000 */
[----:B------:R-:W1:Y:S01]  /*102c0*/  MUFU.TANH R8, R4 ;  /* 0x0000000400087308 */ /* 0x000e620000002400 */
[----:B------:R-:W-:Y:S01]  /*102d0*/  FMNMX.FTZ R2, R57, R3, !PT ;  /* 0x0000000339027209 */ /* 0x000fe20007810000 */
[----:B------:R-:W-:Y:S01]  /*102e0*/  FMUL.FTZ R3, R15, c[0x0][0x320] ;  /* 0x0000c8000f037a20 */ /* 0x000fe20000410000 */
[----:B------:R-:W-:Y:S01]  /*102f0*/  FSEL R84, R9, -INF , P0 ;  /* 0xff80000009547808 */ /* 0x000fe20000000000 */
[----:B------:R-:W-:Y:S01]  /*10300*/  LDSM.16.MT88.4 R12, [R185] ;  /* 0x00000000b90c783b */ /* 0x000fe20000004200 */
[----:B------:R-:W-:Y:S02]  /*10310*/  FMNMX.FTZ R0, R85, R0, !PT ;  /* 0x0000000055007209 */ /* 0x000fe40007810000 */
[----:B------:R-:W-:Y:S01]  /*10320*/  FMNMX.FTZ R2, R98, R2, !PT ;  /* 0x0000000262027209 */ /* 0x000fe20007810000 */
[----:B------:R2:W3:Y:S01]  /*10330*/  MUFU.TANH R4, R3 ;  /* 0x0000000300047308 */ /* 0x0004e20000002400 */
[----:B------:R-:W-:-:S02]  /*10340*/  FMNMX.FTZ R0, R84, R0, !PT ;  /* 0x0000000054007209 */ /* 0x000fc40007810000 */
[----:B------:R-:W-:Y:S02]  /*10350*/  FMNMX.FTZ R2, R99, R2, !PT ;  /* 0x0000000263027209 */ /* 0x000fe40007810000 */
[----:B------:R-:W-:Y:S02]  /*10360*/  FSEL R94, R27, -INF , P2 ;  /* 0xff8000001b5e7808 */ /* 0x000fe40001000000 */
[----:B------:R-:W-:Y:S02]  /*10370*/  FMNMX.FTZ R2, R97, R2, !PT ;  /* 0x0000000261027209 */ /* 0x000fe40007810000 */
[----:B-1----:R-:W-:Y:S02]  /*10380*/  FSEL R91, R8, -INF , P1 ;  /* 0xff800000085b7808 */ /* 0x002fe40000800000 */
[----:B------:R-:W-:-:S04]  /*10390*/  FMNMX.FTZ R2, R96, R2, !PT ;  /* 0x0000000260027209 */ /* 0x000fc80007810000 */
[----:B------:R-:W-:Y:S01]  /*103a0*/  FMNMX.FTZ R2, R95, R2, !PT ;  /* 0x000000025f027209 */ /* 0x000fe20007810000 */
[----:B--2---:R-:W1:Y:S01]  /*103b0*/  SHFL.BFLY PT, R3, R0, 0x2, 0x1f ;  /* 0x0c401f0000037f89 */ /* 0x004e6200000e0000 */
[----:B---3--:R-:W-:Y:S02]  /*103c0*/  FSEL R90, R4, -INF , P0 ;  /* 0xff800000045a7808 */ /* 0x008fe40000000000 */
[----:B------:R-:W-:-:S04]  /*103d0*/  FMNMX.FTZ R2, R94, R2, !PT ;  /* 0x000000025e027209 */ /* 0x000fc80007810000 */
[----:B------:R-:W-:-:S04]  /*103e0*/  FMNMX.FTZ R2, R91, R2, !PT ;  /* 0x000000025b027209 */ /* 0x000fc80007810000 */
[----:B------:R-:W-:Y:S02]  /*103f0*/  FMNMX.FTZ R2, R90, R2, !PT ;  /* 0x000000025a027209 */ /* 0x000fe40007810000 */
[----:B-1----:R-:W-:-:S03]  /*10400*/  FMNMX.FTZ R0, R0, R3, !PT ;  /* 0x0000000300007209 */ /* 0x002fc60007810000 */
[----:B------:R-:W1:Y:S04]  /*10410*/  SHFL.BFLY PT, R3, R2, 0x2, 0x1f ;  /* 0x0c401f0002037f89 */ /* 0x000e6800000e0000 */
[----:B------:R-:W2:Y:S01]  /*10420*/  SHFL.BFLY PT, R4, R0, 0x1, 0x1f ;  /* 0x0c201f0000047f89 */ /* 0x000ea200000e0000 */
[----:B-1----:R-:W-:Y:S02]  /*10430*/  FMNMX.FTZ R3, R2, R3, !PT ;  /* 0x0000000302037209 */ /* 0x002fe40007810000 */
[----:B--2---:R-:W-:-:S03]  /*10440*/  FMNMX.FTZ R9, R0, R4, !PT ;  /* 0x0000000400097209 */ /* 0x004fc60007810000 */
[----:B------:R-:W1:Y:S01]  /*10450*/  SHFL.BFLY PT, R4, R3, 0x1, 0x1f ;  /* 0x0c201f0003047f89 */ /* 0x000e6200000e0000 */
[C---:B------:R-:W-:Y:S01]  /*10460*/  FSETP.NEU.FTZ.AND P0, PT, R9.reuse, -INF , PT ;  /* 0xff8000000900780b */ /* 0x040fe20003f1d000 */
[----:B------:R-:W-:-:S05]  /*10470*/  FMUL.FTZ R2, R9, c[0x0][0x2d0] ;  /* 0x0000b40009027a20 */ /* 0x000fca0000410000 */
[----:B------:R-:W-:-:S05]  /*10480*/  FSEL R2, R2, RZ, P0 ;  /* 0x000000ff02027208 */ /* 0x000fca0000000000 */
[----:B------:R-:W-:-:S04]  /*10490*/  FFMA.FTZ R0, R5, c[0x0][0x2d0], -R2 ;  /* 0x0000b40005007a23 */ /* 0x000fc80000010802 */
[----:B------:R2:W-:Y:S01]  /*104a0*/  MUFU.EX2 R67, R0 ;  /* 0x0000000000437308 */ /* 0x0005e20000000800 */
[----:B-1----:R-:W-:Y:S01]  /*104b0*/  FMNMX.FTZ R8, R3, R4, !PT ;  /* 0x0000000403087209 */ /* 0x002fe20007810000 */
[----:B------:R-:W-:-:S03]  /*104c0*/  FFMA.FTZ R3, R16, c[0x0][0x2d0], -R2 ;  /* 0x0000b40010037a23 */ /* 0x000fc60000010802 */
[----:B------:R-:W-:-:S03]  /*104d0*/  FSETP.NEU.FTZ.AND P0, PT, R8, -INF , PT ;  /* 0xff8000000800780b */ /* 0x000fc60003f1d000 */
[----:B------:R1:W-:Y:S01]  /*104e0*/  MUFU.EX2 R77, R3 ;  /* 0x00000003004d7308 */ /* 0x0003e20000000800 */
[----:B--2---:R-:W-:-:S07]  /*104f0*/  FFMA.FTZ R0, R6, c[0x0][0x2d0], -R2 ;  /* 0x0000b40006007a23 */ /* 0x004fce0000010802 */
[----:B------:R2:W3:Y:S01]  /*10500*/  MUFU.EX2 R66, R0 ;  /* 0x0000000000427308 */ /* 0x0004e20000000800 */
[----:B-1----:R-:W-:-:S07]  /*10510*/  FFMA.FTZ R3, R17, c[0x0][0x2d0], -R2 ;  /* 0x0000b40011037a23 */ /* 0x002fce0000010802 */
[----:B------:R-:W-:Y:S01]  /*10520*/  MUFU.EX2 R78, R3 ;  /* 0x00000003004e7308 */ /* 0x000fe20000000800 */
[----:B--2---:R-:W-:Y:S01]  /*10530*/  FFMA.FTZ R0, R7, c[0x0][0x2d0], -R2 ;  /* 0x0000b40007007a23 */ /* 0x004fe20000010802 */
[----:B---3--:R-:W-:Y:S01]  /*10540*/  F2FP.PACK_AB R16, R66, R67 ;  /* 0x000000434210723e */ /* 0x008fe200000000ff */
[----:B------:R-:W1:Y:S05]  /*10550*/  LDSM.16.MT88.4 R4, [R241] ;  /* 0x00000000f104783b */ /* 0x000e6a0000004200 */
[----:B------:R2:W3:Y:S02]  /*10560*/  MUFU.EX2 R74, R0 ;  /* 0x00000000004a7308 */ /* 0x0004e40000000800 */
[----:B--2---:R-:W-:-:S05]  /*10570*/  FMUL.FTZ R0, R8, c[0x0][0x2d0] ;  /* 0x0000b40008007a20 */ /* 0x004fca0000410000 */
[----:B------:R-:W-:-:S05]  /*10580*/  FSEL R0, R0, RZ, P0 ;  /* 0x000000ff00007208 */ /* 0x000fca0000000000 */
[----:B------:R-:W-:Y:S01]  /*10590*/  FFMA.FTZ R3, R18, c[0x0][0x2d0], -R0 ;  /* 0x0000b40012037a23 */ /* 0x000fe20000010800 */
[----:B---3--:R-:W-:-:S03]  /*105a0*/  F2FP.PACK_AB R18, R77, R74 ;  /* 0x0000004a4d12723e */ /* 0x008fc600000000ff */
        /* <DEDUP_REMOVED lines=10> */
[----:B------:R2:W3:Y:S02]  /*10650*/  MUFU.EX2 R79, R3 ;  /* 0x00000003004f7308 */ /* 0x0004e40000000800 */
[C---:B------:R-:W-:Y:S08]  /*10660*/  HMMA.16816.F32 R44, R16.reuse, R12, RZ ;  /* 0x0000000c102c723c */ /* 0x040ff000000018ff */
[----:B------:R-:W-:Y:S01]  /*10670*/  HMMA.16816.F32 R28, R16, R14, RZ ;  /* 0x0000000e101c723c */ /* 0x000fe200000018ff */
[----:B--2---:R-:W-:Y:S01]  /*10680*/  FFMA.FTZ R3, R23, c[0x0][0x2d0], -R2 ;  /* 0x0000b40017037a23 */ /* 0x004fe20000010802 */
[----:B---3--:R-:W-:-:S03]  /*10690*/  F2FP.PACK_AB R12, R79, R78 ;  /* 0x0000004e4f0c723e */ /* 0x008fc600000000ff */
[----:B------:R2:W-:Y:S03]  /*106a0*/  MUFU.EX2 R82, R3 ;  /* 0x0000000300527308 */ /* 0x0005e60000000800 */
[----:B-1----:R-:W-:Y:S01]  /*106b0*/  HMMA.16816.F32 R20, R16, R6, RZ ;  /* 0x000000061014723c */ /* 0x002fe200000018ff */
[----:B--2---:R-:W-:-:S04]  /*106c0*/  FFMA.FTZ R3, R24, c[0x0][0x2d0], -R2 ;  /* 0x0000b40018037a23 */ /* 0x004fc80000010802 */
[----:B------:R1:W2:Y:S02]  /*106d0*/  MUFU.EX2 R83, R3 ;  /* 0x0000000300537308 */ /* 0x0002a40000000800 */
[----:B-1----:R-:W-:Y:S01]  /*106e0*/  FFMA.FTZ R3, R25, c[0x0][0x2d0], -R0 ;  /* 0x0000b40019037a23 */ /* 0x002fe20000010800 */
[----:B--2---:R-:W-:-:S05]  /*106f0*/  F2FP.PACK_AB R14, R83, R82 ;  /* 0x00000052530e723e */ /* 0x004fca00000000ff */
[----:B------:R1:W-:Y:S02]  /*10700*/  MUFU.EX2 R72, R3 ;  /* 0x0000000300487308 */ /* 0x0003e40000000800 */
[--C-:B-1----:R-:W-:Y:S02]  /*10710*/  FFMA.FTZ R3, R26, c[0x0][0x2d0], -R0.reuse ;  /* 0x0000b4001a037a23 */ /* 0x102fe40000010800 */
[C---:B------:R-:W-:Y:S04]  /*10720*/  HMMA.16816.F32 R24, R16.reuse, R4, RZ ;  /* 0x000000041018723c */ /* 0x040fe800000018ff */
[----:B------:R1:W2:Y:S04]  /*10730*/  MUFU.EX2 R76, R3 ;  /* 0x00000003004c7308 */ /* 0x0002a80000000800 */
[----:B------:R-:W-:Y:S01]  /*10740*/  HMMA.16816.F32 R4, R16, R48, RZ ;  /* 0x000000301004723c */ /* 0x000fe200000018ff */
[----:B-1----:R-:W-:Y:S01]  /*10750*/  FFMA.FTZ R3, R56, c[0x0][0x2d0], -R0 ;  /* 0x0000b40038037a23 */ /* 0x002fe20000010800 */
[----:B--2---:R-:W-:-:S03]  /*10760*/  F2FP.PACK_AB R13, R76, R72 ;  /* 0x000000484c0d723e */ /* 0x004fc600000000ff */
[----:B------:R1:W-:Y:S02]  /*10770*/  MUFU.EX2 R81, R3 ;  /* 0x0000000300517308 */ /* 0x0003e40000000800 */
[----:B-1----:R-:W-:Y:S02]  /*10780*/  FFMA.FTZ R3, R57, c[0x0][0x2d0], -R0 ;  /* 0x0000b40039037a23 */ /* 0x002fe40000010800 */
[----:B------:R-:W1:Y:S04]  /*10790*/  LDSM.16.MT88.4 R56, [R242+0x800] ;  /* 0x00080000f238783b */ /* 0x000e680000004200 */
[----:B------:R-:W2:Y:S02]  /*107a0*/  MUFU.EX2 R80, R3 ;  /* 0x0000000300507308 */ /* 0x000ea40000000800 */
[----:B--2---:R-:W-:Y:S01]  /*107b0*/  F2FP.PACK_AB R15, R80, R81 ;  /* 0x00000051500f723e */ /* 0x004fe200000000ff */
[----:B------:R-:W-:-:S04]  /*107c0*/  FADD.FTZ R3, R67, R66 ;  /* 0x0000004243037221 */ /* 0x000fc80000010000 */
[----:B------:R-:W-:Y:S02]  /*107d0*/  FADD.FTZ R3, R74, R3 ;  /* 0x000000034a037221 */ /* 0x000fe40000010000 */
[C---:B------:R-:W-:Y:S08]  /*107e0*/  HMMA.16816.F32 R224, R12.reuse, R32, R24 ;  /* 0x000000200ce0723c */ /* 0x040ff00000001818 */
[----:B------:R-:W-:Y:S01]  /*107f0*/  HMMA.16816.F32 R124, R12, R34, R20 ;  /* 0x000000220c7c723c */ /* 0x000fe20000001814 */
[----:B------:R-:W-:Y:S07]  /*10800*/  LDSM.16.MT88.4 R32, [R241+0x2800] ;  /* 0x00280000f120783b */ /* 0x000fee0000004200 */
[C---:B------:R-:W-:Y:S08]  /*10810*/  HMMA.16816.F32 R24, R16.reuse, R40, RZ ;  /* 0x000000281018723c */ /* 0x040ff000000018ff */
[----:B------:R-:W-:Y:S01]  /*10820*/  HMMA.16816.F32 R20, R16, R42, RZ ;  /* 0x0000002a1014723c */ /* 0x000fe200000018ff */
[----:B------:R-:W2:Y:S07]  /*10830*/  LDSM.16.MT88.4 R40, [R241+0x2000] ;  /* 0x00200000f128783b */ /* 0x000eae0000004200 */
[C---:B------:R-:W-:Y:S01]  /*10840*/  HMMA.16816.F32 R140, R12.reuse, R36, R44 ;  /* 0x000000240c8c723c */ /* 0x040fe2000000182c */
[----:B------:R-:W3:Y:S07]  /*10850*/  LDSM.16.MT88.4 R44, [R186+0x2000] ;  /* 0x00200000ba2c783b */ /* 0x000eee0000004200 */
[----:B------:R-:W-:Y:S08]  /*10860*/  HMMA.16816.F32 R192, R12, R52, R4 ;  /* 0x000000340cc0723c */ /* 0x000ff00000001804 */
[----:B------:R-:W-:Y:S08]  /*10870*/  HMMA.16816.F32 R4, R16, R60, RZ ;  /* 0x0000003c1004723c */ /* 0x000ff000000018ff */
[C---:B------:R-:W-:Y:S01]  /*10880*/  HMMA.16816.F32 R132, R12.reuse, R38, R28 ;  /* 0x000000260c84723c */ /* 0x040fe2000000181c */
[----:B------:R-:W4:Y:S07]  /*10890*/  LDSM.16.MT88.4 R36, [R186+0x2800] ;  /* 0x00280000ba24783b */ /* 0x000f2e0000004200 */
[C---:B-1----:R-:W-:Y:S08]  /*108a0*/  HMMA.16816.F32 R172, R12.reuse, R56, R24 ;  /* 0x000000380cac723c */ /* 0x042ff00000001818 */
[----:B------:R-:W-:Y:S08]  /*108b0*/  HMMA.16816.F32 R164, R12, R58, R20 ;  /* 0x0000003a0ca4723c */ /* 0x000ff00000001814 */
[C---:B--2---:R-:W-:Y:S08]  /*108c0*/  HMMA.16816.F32 R24, R16.reuse, R40, RZ ;  /* 0x000000281018723c */ /* 0x044ff000000018ff */
[----:B------:R-:W-:Y:S01]  /*108d0*/  HMMA.16816.F32 R20, R16, R42, RZ ;  /* 0x0000002a1014723c */ /* 0x000fe200000018ff */
[----:B------:R-:W1:Y:S07]  /*108e0*/  LDSM.16.MT88.4 R40, [R242+0x2000] ;  /* 0x00200000f228783b */ /* 0x000e6e0000004200 */
[----:B------:R-:W-:Y:S08]  /*108f0*/  HMMA.16816.F32 R168, R12, R68, R4 ;  /* 0x000000440ca8723c */ /* 0x000ff00000001804 */
[C---:B---3--:R-:W-:Y:S08]  /*10900*/  HMMA.16816.F32 R4, R16.reuse, R44, RZ ;  /* 0x0000002c1004723c */ /* 0x048ff000000018ff */
[----:B------:R-:W-:Y:S08]  /*10910*/  HMMA.16816.F32 R28, R16, R50, RZ ;  /* 0x00000032101c723c */ /* 0x000ff000000018ff */
[C---:B------:R-:W-:Y:S01]  /*10920*/  HMMA.16816.F32 R56, R12.reuse, R32, R24 ;  /* 0x000000200c38723c */ /* 0x040fe20000001818 */
[----:B------:R-:W2:Y:S06]  /*10930*/  LDSM.16.MT88.4 R24, [R242+0x2800] ;  /* 0x00280000f218783b */ /* 0x000eac0000004200 */
[--C-:B------:R-:W-:Y:S01]  /*10940*/  FFMA.FTZ R32, R89, c[0x0][0x2d0], -R2.reuse ;  /* 0x0000b40059207a23 */ /* 0x100fe20000010802 */
[----:B----4-:R-:W-:Y:S01]  /*10950*/  HMMA.16816.F32 R160, R12, R36, R4 ;  /* 0x000000240ca0723c */ /* 0x010fe20000001804 */
[----:B------:R-:W-:-:S06]  /*10960*/  FFMA.FTZ R33, R88, c[0x0][0x2d0], -R2 ;  /* 0x0000b40058217a23 */ /* 0x000fcc0000010802 */
[--C-:B------:R-:W-:Y:S01]  /*10970*/  FFMA.FTZ R37, R95, c[0x0][0x2d0], -R0.reuse ;  /* 0x0000b4005f257a23 */ /* 0x100fe20000010800 */
[----:B------:R-:W-:Y:S01]  /*10980*/  HMMA.16816.F32 R116, R12, R54, R28 ;  /* 0x000000360c74723c */ /* 0x000fe2000000181c */
[----:B------:R-:W-:-:S07]  /*10990*/  FFMA.FTZ R36, R94, c[0x0][0x2d0], -R0 ;  /* 0x0000b4005e247a23 */ /* 0x000fce0000010800 */
[C---:B-1----:R-:W-:Y:S07]  /*109a0*/  HMMA.16816.F32 R4, R16.reuse, R40, RZ ;  /* 0x000000281004723c */ /* 0x042fee00000018ff */
[--C-:B------:R-:W-:Y:S01]  /*109b0*/  FFMA.FTZ R40, R87, c[0x0][0x2d0], -R2.reuse ;  /* 0x0000b40057287a23 */ /* 0x100fe20000010802 */
[----:B------:R-:W-:Y:S01]  /*109c0*/  HMMA.16816.F32 R28, R16, R62, RZ ;  /* 0x0000003e101c723c */ /* 0x000fe200000018ff */
[----:B------:R-:W-:-:S07]  /*109d0*/  FFMA.FTZ R41, R86, c[0x0][0x2d0], -R2 ;  /* 0x0000b40056297a23 */ /* 0x000fce0000010802 */
[C---:B------:R-:W-:Y:S07]  /*109e0*/  HMMA.16816.F32 R60, R12.reuse, R34, R20 ;  /* 0x000000220c3c723c */ /* 0x040fee0000001814 */
[--C-:B------:R-:W-:Y:S01]  /*109f0*/  FFMA.FTZ R35, R97, c[0x0][0x2d0], -R0.reuse ;  /* 0x0000b40061237a23 */ /* 0x100fe20000010800 */
[----:B--2---:R-:W-:Y:S01]  /*10a00*/  HMMA.16816.F32 R156, R12, R24, R4 ;  /* 0x000000180c9c723c */ /* 0x004fe20000001804 */
[----:B------:R-:W-:-:S07]  /*10a10*/  FFMA.FTZ R34, R96, c[0x0][0x2d0], -R0 ;  /* 0x0000b40060227a23 */ /* 0x000fce0000010800 */
[----:B------:R-:W-:Y:S01]  /*10a20*/  HMMA.16816.F32 R48, R12, R70, R28 ;  /* 0x000000460c30723c */ /* 0x000fe2000000181c */
[----:B------:R-:W1:Y:S07]  /*10a30*/  LDSM.16.MT88.4 R28, [R185+0x4000] ;  /* 0x00400000b91c783b */ /* 0x000e6e0000004200 */
[C---:B------:R-:W-:Y:S07]  /*10a40*/  HMMA.16816.F32 R4, R16.reuse, R42, RZ ;  /* 0x0000002a1004723c */ /* 0x040fee00000018ff */
[--C-:B------:R-:W-:Y:S01]  /*10a50*/  FFMA.FTZ R42, R85, c[0x0][0x2d0], -R2.reuse ;  /* 0x0000b400552a7a23 */ /* 0x100fe20000010802 */
[----:B------:R-:W-:Y:S01]  /*10a60*/  HMMA.16816.F32 R20, R16, R46, RZ ;  /* 0x0000002e1014723c */ /* 0x000fe200000018ff */
[----:B------:R-:W-:-:S02]  /*10a70*/  FFMA.FTZ R43, R84, c[0x0][0x2d0], -R2 ;  /* 0x0000b400542b7a23 */ /* 0x000fc40000010802 */
[----:B------:R-:W-:Y:S11]  /*10a80*/  LDSM.16.MT88.4 R84, [R241+0x5800] ;  /* 0x00580000f154783b */ /* 0x000ff60000004200 */
[----:B------:R-:W-:Y:S02]  /*10a90*/  @!UPT UIADD3 URZ, URZ, URZ, URZ ;  /* 0x0000003f3f3ff290 */ /* 0x000fe4000fffe03f */
[C---:B------:R-:W-:Y:S01]  /*10aa0*/  HMMA.16816.F32 R128, R12.reuse, R26, R4 ;  /* 0x0000001a0c80723c */ /* 0x040fe20000001804 */
[----:B------:R-:W2:Y:S07]  /*10ab0*/  LDSM.16.MT88.4 R24, [R185+0x4800] ;  /* 0x00480000b918783b */ /* 0x000eae0000004200 */
[----:B------:R-:W-:Y:S07]  /*10ac0*/  HMMA.16816.F32 R136, R12, R38, R20 ;  /* 0x000000260c88723c */ /* 0x000fee0000001814 */
[----:B------:R-:W-:Y:S01]  /*10ad0*/  FADD.FTZ R21, R65, R64 ;  /* 0x0000004041157221 */ /* 0x000fe20000010000 */
[----:B-1----:R-:W-:Y:S01]  /*10ae0*/  HMMA.16816.F32 R4, R16, R28, RZ ;  /* 0x0000001c1004723c */ /* 0x002fe200000018ff */
[----:B------:R-:W-:-:S02]  /*10af0*/  FADD.FTZ R20, R77, R3 ;  /* 0x000000034d147221 */ /* 0x000fc40000010000 */
[----:B------:R-:W-:Y:S02]  /*10b00*/  FADD.FTZ R21, R73, R21 ;  /* 0x0000001549157221 */ /* 0x000fe40000010000 */
[----:B------:R-:W-:Y:S02]  /*10b10*/  FFMA.FTZ R39, R91, c[0x0][0x2d0], -R0 ;  /* 0x0000b4005b277a23 */ /* 0x000fe40000010800 */
[----:B------:R-:W-:Y:S02]  /*10b20*/  FADD.FTZ R3, R75, R21 ;  /* 0x000000154b037221 */ /* 0x000fe40000010000 */
[----:B------:R-:W-:Y:S02]  /*10b30*/  FFMA.FTZ R28, R93, c[0x0][0x2d0], -R2 ;  /* 0x0000b4005d1c7a23 */ /* 0x000fe40000010802 */
[----:B------:R-:W-:Y:S02]  /*10b40*/  FADD.FTZ R3, R72, R3 ;  /* 0x0000000348037221 */ /* 0x000fe40000010000 */
[----:B------:R-:W-:-:S11]  /*10b50*/  FFMA.FTZ R38, R90, c[0x0][0x2d0], -R0 ;  /* 0x0000b4005a267a23 */ /* 0x000fd60000010800 */
[----:B--2---:R-:W-:Y:S08]  /*10b60*/  HMMA.16816.F32 R120, R12, R24, R4 ;  /* 0x000000180c78723c */ /* 0x004ff00000001804 */
[----:B------:R-:W-:Y:S07]  /*10b70*/  HMMA.16816.F32 R4, R16, R30, RZ ;  /* 0x0000001e1004723c */ /* 0x000fee00000018ff */
[----:B------:R-:W-:-:S02]  /*10b80*/  FFMA.FTZ R30, R92, c[0x0][0x2d0], -R2 ;  /* 0x0000b4005c1e7a23 */ /* 0x000fc40000010802 */
[----:B------:R-:W-:Y:S02]  /*10b90*/  FADD.FTZ R31, R76, R3 ;  /* 0x000000034c1f7221 */ /* 0x000fe40000010000 */
[----:B------:R-:W1:Y:S08]  /*10ba0*/  MUFU.EX2 R3, R28 ;  /* 0x0000001c00037308 */ /* 0x000e700000000800 */
[----:B------:R2:W3:Y:S05]  /*10bb0*/  MUFU.EX2 R2, R30 ;  /* 0x0000001e00027308 */ /* 0x0004ea0000000800 */
[----:B------:R-:W-:Y:S01]  /*10bc0*/  HMMA.16816.F32 R112, R12, R26, R4 ;  /* 0x0000001a0c70723c */ /* 0x000fe20000001804 */
[----:B------:R-:W-:Y:S06]  /*10bd0*/  LDSM.16.MT88.4 R24, [R241+0x4800] ;  /* 0x00480000f118783b */ /* 0x000fec0000004200 */
[----:B------:R-:W-:-:S02]  /*10be0*/  FADD.FTZ R4, R78, R20 ;  /* 0x000000144e047221 */ /* 0x000fc40000010000 */
[----:B------:R-:W4:Y:S02]  /*10bf0*/  LDSM.16.MT88.4 R20, [R241+0x4000] ;  /* 0x00400000f114783b */ /* 0x000f240000004200 */
[----:B------:R-:W-:Y:S02]  /*10c00*/  FADD.FTZ R29, R79, R4 ;  /* 0x000000044f1d7221 */ /* 0x000fe40000010000 */
[----:B----4-:R-:W-:Y:S01]  /*10c10*/  HMMA.16816.F32 R4, R16, R20, RZ ;  /* 0x000000141004723c */ /* 0x010fe200000018ff */
[----:B------:R-:W4:Y:S11]  /*10c20*/  MUFU.EX2 R20, R32 ;  /* 0x0000002000147308 */ /* 0x000f360000000800 */
[----:B------:R-:W-:Y:S11]  /*10c30*/  @!UPT UIADD3 URZ, URZ, URZ, URZ ;  /* 0x0000003f3f3ff290 */ /* 0x000ff6000fffe03f */
[----:B------:R-:W-:Y:S01]  /*10c40*/  @!UPT UIADD3 URZ, URZ, URZ, URZ ;  /* 0x0000003f3f3ff290 */ /* 0x000fe2000fffe03f */
[----:B------:R-:W-:Y:S08]  /*10c50*/  HMMA.16816.F32 R68, R12, R24, R4 ;  /* 0x000000180c44723c */ /* 0x000ff00000001804 */
[----:B------:R-:W-:Y:S11]  /*10c60*/  HMMA.16816.F32 R4, R16, R22, RZ ;  /* 0x000000161004723c */ /* 0x000ff600000018ff */
[----:B------:R-:W-:Y:S11]  /*10c70*/  @!UPT UIADD3 URZ, URZ, URZ, URZ ;  /* 0x0000003f3f3ff290 */ /* 0x000ff6000fffe03f */
[----:B------:R-:W-:Y:S02]  /*10c80*/  @!UPT UIADD3 URZ, URZ, URZ, URZ ;  /* 0x0000003f3f3ff290 */ /* 0x000fe4000fffe03f */
[----:B------:R-:W-:Y:S01]  /*10c90*/  HMMA.16816.F32 R152, R12, R26, R4 ;  /* 0x0000001a0c98723c */ /* 0x000fe20000001804 */
[----:B------:R-:W-:Y:S01]  /*10ca0*/  MUFU.EX2 R7, R33 ;  /* 0x0000002100077308 */ /* 0x000fe20000000800 */
[----:B------:R-:W-:Y:S05]  /*10cb0*/  LDSM.16.MT88.4 R24, [R186+0x4800] ;  /* 0x00480000ba18783b */ /* 0x000fea0000004200 */
[----:B------:R-:W-:Y:S02]  /*10cc0*/  FADD.FTZ R4, R82, R29 ;  /* 0x0000001d52047221 */ /* 0x000fe40000010000 */
[----:B------:R-:W-:Y:S02]  /*10cd0*/  FADD.FTZ R5, R81, R31 ;  /* 0x0000001f51057221 */ /* 0x000fe40000010000 */
[----:B--2---:R-:W2:Y:S01]  /*10ce0*/  LDSM.16.MT88.4 R28, [R186+0x4000] ;  /* 0x00400000ba1c783b */ /* 0x004ea20000004200 */
[----:B------:R-:W-:-:S02]  /*10cf0*/  FFMA.FTZ R6, R98, c[0x0][0x2d0], -R0 ;  /* 0x0000b40062067a23 */ /* 0x000fc40000010800 */
[----:B------:R-:W-:Y:S02]  /*10d00*/  FADD.FTZ R22, R80, R5 ;  /* 0x0000000550167221 */ /* 0x000fe40000010000 */
[----:B------:R-:W-:Y:S02]  /*10d10*/  FFMA.FTZ R5, R99, c[0x0][0x2d0], -R0 ;  /* 0x0000b40063057a23 */ /* 0x000fe40000010800 */
[----:B------:R-:W5:Y:S01]  /*10d20*/  MUFU.EX2 R6, R6 ;  /* 0x0000000600067308 */ /* 0x000f620000000800 */
[----:B------:R-:W-:-:S04]  /*10d30*/  FADD.FTZ R4, R83, R4 ;  /* 0x0000000453047221 */ /* 0x000fc80000010000 */
[----:B-1----:R-:W-:-:S03]  /*10d40*/  FADD.FTZ R4, R3, R4 ;  /* 0x0000000403047221 */ /* 0x002fc60000010000 */
[----:B------:R-:W1:Y:S01]  /*10d50*/  MUFU.EX2 R5, R5 ;  /* 0x0000000500057308 */ /* 0x000e620000000800 */
[C---:B---3--:R-:W-:Y:S01]  /*10d60*/  FADD.FTZ R21, R2.reuse, R4 ;  /* 0x0000000402157221 */ /* 0x048fe20000010000 */
[----:B------:R-:W-:-:S03]  /*10d70*/  F2FP.PACK_AB R4, R2, R3 ;  /* 0x000000030204723e */ /* 0x000fc600000000ff */
[----:B----4-:R-:W-:Y:S02]  /*10d80*/  FADD.FTZ R2, R20, R21 ;  /* 0x0000001514027221 */ /* 0x010fe40000010000 */
[----:B-----5:R-:W-:Y:S01]  /*10d90*/  FADD.FTZ R0, R6, R22 ;  /* 0x0000001606007221 */ /* 0x020fe20000010000 */
[----:B------:R-:W-:Y:S01]  /*10da0*/  MUFU.EX2 R3, R41 ;  /* 0x0000002900037308 */ /* 0x000fe20000000800 */
[----:B------:R-:W-:Y:S02]  /*10db0*/  FADD.FTZ R32, R7, R2 ;  /* 0x0000000207207221 */ /* 0x000fe40000010000 */
[C---:B-1----:R-:W-:Y:S01]  /*10dc0*/  FADD.FTZ R33, R5.reuse, R0 ;  /* 0x0000000005217221 */ /* 0x042fe20000010000 */
[----:B------:R-:W-:-:S04]  /*10dd0*/  F2FP.PACK_AB R5, R5, R6 ;  /* 0x000000060505723e */ /* 0x000fc800000000ff */
[----:B------:R-:W1:Y:S01]  /*10de0*/  MUFU.EX2 R2, R35 ;  /* 0x0000002300027308 */ /* 0x000e620000000800 */
[----:B------:R-:W-:Y:S02]  /*10df0*/  F2FP.PACK_AB R6, R7, R20 ;  /* 0x000000140706723e */ /* 0x000fe400000000ff */
[C---:B--2---:R-:W-:Y:S05]  /*10e00*/  HMMA.16816.F32 R20, R16.reuse, R28, RZ ;  /* 0x0000001c1014723c */ /* 0x044fea00000018ff */
[----:B------:R-:W2:Y:S03]  /*10e10*/  MUFU.EX2 R0, R34 ;  /* 0x0000002200007308 */ /* 0x000ea60000000800 */
[----:B------:R-:W-:Y:S01]  /*10e20*/  HMMA.16816.F32 R28, R16, R30, RZ ;  /* 0x0000001e101c723c */ /* 0x000fe200000018ff */
[----:B-1----:R-:W-:Y:S11]  /*10e30*/  FADD.FTZ R7, R2, R33 ;  /* 0x0000002102077221 */ /* 0x002ff60000010000 */
[----:B------:R-:W-:Y:S04]  /*10e40*/  @!UPT UIADD3 URZ, URZ, URZ, URZ ;  /* 0x0000003f3f3ff290 */ /* 0x000fe8000fffe03f */
[C---:B------:R-:W-:Y:S01]  /*10e50*/  HMMA.16816.F32 R52, R12.reuse, R24, R20 ;  /* 0x000000180c34723c */ /* 0x040fe20000001814 */
[----:B------:R-:W1:Y:S07]  /*10e60*/  MUFU.EX2 R20, R40 ;  /* 0x0000002800147308 */ /* 0x000e6e0000000800 */
[----:B------:R-:W-:Y:S01]  /*10e70*/  HMMA.16816.F32 R44, R12, R26, R28 ;  /* 0x0000001a0c2c723c */ /* 0x000fe2000000181c */
[----:B------:R-:W3:Y:S06]  /*10e80*/  MUFU.EX2 R24, R42 ;  /* 0x0000002a00187308 */ /* 0x000eec0000000800 */
[C---:B--2---:R-:W-:Y:S01]  /*10e90*/  FADD.FTZ R26, R0.reuse, R7 ;  /* 0x00000007001a7221 */ /* 0x044fe20000010000 */
[----:B------:R-:W-:Y:S01]  /*10ea0*/  F2FP.PACK_AB R7, R0, R2 ;  /* 0x000000020007723e */ /* 0x000fe200000000ff */
[----:B------:R-:W2:Y:S01]  /*10eb0*/  MUFU.EX2 R22, R37 ;  /* 0x0000002500167308 */ /* 0x000ea20000000800 */
[----:B-1----:R-:W-:Y:S01]  /*10ec0*/  FADD.FTZ R25, R20, R32 ;  /* 0x0000002014197221 */ /* 0x002fe20000010000 */
[----:B------:R-:W-:-:S03]  /*10ed0*/  F2FP.PACK_AB R100, R3, R20 ;  /* 0x000000140364723e */ /* 0x000fc600000000ff */
[----:B------:R-:W-:-:S03]  /*10ee0*/  FADD.FTZ R2, R3, R25 ;  /* 0x0000001903027221 */ /* 0x000fc60000010000 */
[----:B------:R-:W1:Y:S01]  /*10ef0*/  MUFU.EX2 R21, R36 ;  /* 0x0000002400157308 */ /* 0x000e620000000800 */
[----:B---3--:R-:W-:-:S07]  /*10f00*/  FADD.FTZ R2, R24, R2 ;  /* 0x0000000218027221 */ /* 0x008fce0000010000 */
[----:B------:R-:W3:Y:S01]  /*10f10*/  MUFU.EX2 R23, R43 ;  /* 0x0000002b00177308 */ /* 0x000ee20000000800 */
[----:B--2---:R-:W-:-:S04]  /*10f20*/  FADD.FTZ R0, R22, R26 ;  /* 0x0000001a16007221 */ /* 0x004fc80000010000 */
[C---:B-1----:R-:W-:Y:S01]  /*10f30*/  FADD.FTZ R3, R21.reuse, R0 ;  /* 0x0000000015037221 */ /* 0x042fe20000010000 */
[----:B------:R-:W-:Y:S02]  /*10f40*/  F2FP.PACK_AB R101, R21, R22 ;  /* 0x000000161565723e */ /* 0x000fe400000000ff */
[----:B------:R-:W-:Y:S01]  /*10f50*/  MUFU.EX2 R0, R38 ;  /* 0x0000002600007308 */ /* 0x000fe20000000800 */
[C---:B---3--:R-:W-:Y:S01]  /*10f60*/  FADD.FTZ R201, R23.reuse, R2 ;  /* 0x0000000217c97221 */ /* 0x048fe20000010000 */
[----:B------:R-:W-:-:S06]  /*10f70*/  F2FP.PACK_AB R102, R23, R24 ;  /* 0x000000181766723e */ /* 0x000fcc00000000ff */
[----:B------:R-:W1:Y:S01]  /*10f80*/  MUFU.EX2 R2, R39 ;  /* 0x0000002700027308 */ /* 0x000e620000000800 */
[----:B------:R-:W2:Y:S01]  /*10f90*/  LDSM.16.MT88.4 R20, [R150+0x4000] ;  /* 0x004000009614783b */ /* 0x000ea20000004200 */
[----:B-1----:R-:W-:Y:S01]  /*10fa0*/  F2FP.PACK_AB R103, R0, R2 ;  /* 0x000000020067723e */ /* 0x002fe200000000ff */
[----:B------:R-:W-:-:S04]  /*10fb0*/  FADD.FTZ R3, R2, R3 ;  /* 0x0000000302037221 */ /* 0x000fc80000010000 */
[----:B------:R-:W-:Y:S01]  /*10fc0*/  FADD.FTZ R197, R0, R3 ;  /* 0x0000000300c57221 */ /* 0x000fe20000010000 */
[----:B------:R-:W-:-:S04]  /*10fd0*/  IADD3 R0, R106, -0x3, RZ ;  /* 0xfffffffd6a007810 */ /* 0x000fc80007ffe0ff */
[----:B------:R-:W-:Y:S01]  /*10fe0*/  ISETP.GE.AND P0, PT, R0, R207, PT ;  /* 0x000000cf0000720c */ /* 0x000fe20003f06270 */
[C---:B--2---:R-:W-:Y:S08]  /*10ff0*/  HMMA.16816.F32 R24, R16.reuse, R20, RZ ;  /* 0x000000141018723c */ /* 0x044ff000000018ff */
        /* <DEDUP_REMOVED lines=9> */
[C---:B-1----:R-:W-:Y:S07]  /*11090*/  HMMA.16816.F32 R132, R4.reuse, R12, R224 ;  /* 0x0000000c0484723c */ /* 0x042fee00000018e0 */
[----:B------:R-:W-:Y:S01]  /*110a0*/  IMAD.MOV.U32 R225, RZ, RZ, 0x1f ;  /* 0x0000001fffe17424 */ /* 0x000fe200078e00ff */
[----:B------:R-:W-:Y:S01]  /*110b0*/  HMMA.16816.F32 R28, R4, R14, R124 ;  /* 0x0000000e041c723c */ /* 0x000fe2000000187c */
[----:B------:R-:W1:Y:S01]  /*110c0*/  LDSM.16.MT88.4 R12, [R186+0x1000] ;  /* 0x00100000ba0c783b */ /* 0x000e620000004200 */
[----:B------:R-:W-:-:S06]  /*110d0*/  IMAD.MOV.U32 R224, RZ, RZ, -0x1 ;  /* 0xffffffffffe07424 */ /* 0x000fcc00078e00ff */
        /* <DEDUP_REMOVED lines=18> */
[----:B------:R-:W1:Y:S04]  /*11200*/  LDSM.16.MT88.4 R12, [R185+0x5000] ;  /* 0x00500000b90c783b */ /* 0x000e680000004200 */
[----:B------:R-:W3:Y:S03]  /*11210*/  LDSM.16.MT88.4 R128, [R241+0x1800] ;  /* 0x00180000f180783b */ /* 0x000ee60000004200 */
[C---:B--2---:R-:W-:Y:S08]  /*11220*/  HMMA.16816.F32 R140, R100.reuse, R136, R140 ;  /* 0x00000088648c723c */ /* 0x044ff0000000188c */
[----:B------:R-:W-:Y:S08]  /*11230*/  HMMA.16816.F32 R136, R100, R138, R20 ;  /* 0x0000008a6488723c */ /* 0x000ff00000001814 */
[C---:B-1----:R-:W-:Y:S01]  /*11240*/  HMMA.16816.F32 R88, R4.reuse, R12, R120 ;  /* 0x0000000c0458723c */ /* 0x042fe20000001878 */
[----:B------:R-:W1:Y:S07]  /*11250*/  LDSM.16.MT88.4 R120, [R186+0x1800] ;  /* 0x00180000ba78783b */ /* 0x000e6e0000004200 */
[----:B------:R-:W-:Y:S01]  /*11260*/  HMMA.16816.F32 R92, R4, R14, R112 ;  /* 0x0000000e045c723c */ /* 0x000fe20000001870 */
[----:B------:R-:W2:Y:S04]  /*11270*/  LDSM.16.MT88.4 R12, [R241+0x5000] ;  /* 0x00500000f10c783b */ /* 0x000ea80000004200 */
[----:B------:R-:W4:Y:S03]  /*11280*/  LDSM.16.MT88.4 R112, [R242+0x1800] ;  /* 0x00180000f270783b */ /* 0x000f260000004200 */
[C---:B---3--:R-:W-:Y:S08]  /*11290*/  HMMA.16816.F32 R132, R100.reuse, R128, R132 ;  /* 0x000000806484723c */ /* 0x048ff00000001884 */
[C---:B------:R-:W-:Y:S08]  /*112a0*/  HMMA.16816.F32 R128, R100.reuse, R130, R28 ;  /* 0x000000826480723c */ /* 0x040ff0000000181c */
[----:B-1----:R-:W-:Y:S08]  /*112b0*/  HMMA.16816.F32 R124, R100, R120, R124 ;  /* 0x00000078647c723c */ /* 0x002ff0000000187c */
[C---:B--2---:R-:W-:Y:S01]  /*112c0*/  HMMA.16816.F32 R96, R4.reuse, R12, R68 ;  /* 0x0000000c0460723c */ /* 0x044fe20000001844 */
[----:B------:R-:W-:Y:S07]  /*112d0*/  LDSM.16.MT88.4 R68, [R242+0x3800] ;  /* 0x00380000f244783b */ /* 0x000fee0000004200 */
[----:B------:R-:W-:Y:S01]  /*112e0*/  HMMA.16816.F32 R152, R4, R14, R152 ;  /* 0x0000000e0498723c */ /* 0x000fe20000001898 */
[----:B------:R-:W1:Y:S07]  /*112f0*/  LDSM.16.MT88.4 R12, [R186+0x5000] ;  /* 0x00500000ba0c783b */ /* 0x000e6e0000004200 */
[C---:B----4-:R-:W-:Y:S08]  /*11300*/  HMMA.16816.F32 R116, R100.reuse, R112, R116 ;  /* 0x000000706474723c */ /* 0x050ff00000001874 */
[C---:B------:R-:W-:Y:S08]  /*11310*/  HMMA.16816.F32 R120, R100.reuse, R122, R32 ;  /* 0x0000007a6478723c */ /* 0x040ff00000001820 */
[----:B------:R-:W-:Y:S08]  /*11320*/  HMMA.16816.F32 R112, R100, R114, R36 ;  /* 0x000000726470723c */ /* 0x000ff00000001824 */
[C---:B-1----:R-:W-:Y:S01]  /*11330*/  HMMA.16816.F32 R156, R4.reuse, R14, R44 ;  /* 0x0000000e049c723c */ /* 0x042fe2000000182c */
[----:B------:R-:W1:Y:S07]  /*11340*/  LDSM.16.MT88.4 R44, [R185+0x3800] ;  /* 0x00380000b92c783b */ /* 0x000e6e0000004200 */
[----:B------:R-:W-:Y:S01]  /*11350*/  HMMA.16816.F32 R160, R4, R12, R52 ;  /* 0x0000000c04a0723c */ /* 0x000fe20000001834 */
[----:B------:R-:W2:Y:S04]  /*11360*/  LDSM.16.MT88.4 R52, [R241+0x3800] ;  /* 0x00380000f134783b */ /* 0x000ea80000004200 */
[----:B------:R-:W3:Y:S03]  /*11370*/  LDSM.16.MT88.4 R12, [R242+0x5000] ;  /* 0x00500000f20c783b */ /* 0x000ee60000004200 */
[C---:B-1----:R-:W-:Y:S08]  /*11380*/  HMMA.16816.F32 R40, R100.reuse, R44, R40 ;  /* 0x0000002c6428723c */ /* 0x042ff00000001828 */
[C---:B------:R-:W-:Y:S08]  /*11390*/  HMMA.16816.F32 R44, R100.reuse, R46, R48 ;  /* 0x0000002e642c723c */ /* 0x040ff00000001830 */
[C---:B--2---:R-:W-:Y:S08]  /*113a0*/  HMMA.16816.F32 R48, R100.reuse, R52, R56 ;  /* 0x000000346430723c */ /* 0x044ff00000001838 */
[----:B------:R-:W-:Y:S01]  /*113b0*/  HMMA.16816.F32 R52, R100, R54, R60 ;  /* 0x000000366434723c */ /* 0x000fe2000000183c */
[----:B------:R-:W1:Y:S07]  /*113c0*/  LDSM.16.MT88.4 R60, [R186+0x3800] ;  /* 0x00380000ba3c783b */ /* 0x000e6e0000004200 */
[C---:B---3--:R-:W-:Y:S08]  /*113d0*/  HMMA.16816.F32 R24, R4.reuse, R12, R24 ;  /* 0x0000000c0418723c */ /* 0x048ff00000001818 */
[----:B------:R-:W-:Y:S01]  /*113e0*/  HMMA.16816.F32 R16, R4, R14, R16 ;  /* 0x0000000e0410723c */ /* 0x000fe20000001810 */
[----:B------:R-:W2:Y:S07]  /*113f0*/  LDSM.16.MT88.4 R4, [R242+0x5800] ;  /* 0x00580000f204783b */ /* 0x000eae0000004200 */
[C---:B-1----:R-:W-:Y:S08]  /*11400*/  HMMA.16816.F32 R56, R100.reuse, R60, R64 ;  /* 0x0000003c6438723c */ /* 0x042ff00000001840 */
[C---:B------:R-:W-:Y:S01]  /*11410*/  HMMA.16816.F32 R64, R100.reuse, R68, R76 ;  /* 0x000000446440723c */ /* 0x040fe2000000184c */
[----:B------:R-:W1:Y:S07]  /*11420*/  LDSM.16.MT88.4 R76, [R185+0x5800] ;  /* 0x00580000b94c783b */ /* 0x000e6e0000004200 */
[C---:B------:R-:W-:Y:S08]  /*11430*/  HMMA.16816.F32 R60, R100.reuse, R62, R72 ;  /* 0x0000003e643c723c */ /* 0x040ff00000001848 */
[C---:B------:R-:W-:Y:S08]  /*11440*/  HMMA.16816.F32 R68, R100.reuse, R70, R80 ;  /* 0x000000466444723c */ /* 0x040ff00000001850 */
[C---:B------:R-:W-:Y:S08]  /*11450*/  HMMA.16816.F32 R80, R100.reuse, R84, R96 ;  /* 0x000000546450723c */ /* 0x040ff00000001860 */
[C---:B------:R-:W-:Y:S08]  /*11460*/  HMMA.16816.F32 R84, R100.reuse, R86, R152 ;  /* 0x000000566454723c */ /* 0x040ff00000001898 */
[C---:B--2---:R-:W-:Y:S08]  /*11470*/  HMMA.16816.F32 R96, R100.reuse, R4, R24 ;  /* 0x000000046460723c */ /* 0x044ff00000001818 */
[C---:B-1----:R-:W-:Y:S08]  /*11480*/  HMMA.16816.F32 R72, R100.reuse, R76, R88 ;  /* 0x0000004c6448723c */ /* 0x042ff00000001858 */
[C---:B------:R-:W-:Y:S01]  /*11490*/  HMMA.16816.F32 R76, R100.reuse, R78, R92 ;  /* 0x0000004e644c723c */ /* 0x040fe2000000185c */
[----:B------:R-:W1:Y:S07]  /*114a0*/  LDSM.16.MT88.4 R92, [R186+0x5800] ;  /* 0x00580000ba5c783b */ /* 0x000e6e0000004200 */
[C---:B-1----:R-:W-:Y:S08]  /*114b0*/  HMMA.16816.F32 R88, R100.reuse, R92, R160 ;  /* 0x0000005c6458723c */ /* 0x042ff000000018a0 */
        /* <DEDUP_REMOVED lines=19> */
[C---:B------:R-:W-:Y:S01]  /*115f0*/  SHF.L.U64.HI R18, R205.reuse, 0x1, R211 ;  /* 0x00000001cd127819 */ /* 0x040fe200000102d3 */
[----:B------:R-:W-:Y:S01]  /*11600*/  IMAD.SHL.U32 R17, R205, 0x2, RZ ;  /* 0x00000002cd117824 */ /* 0x000fe200078e00ff */
[----:B------:R-:W-:Y:S01]  /*11610*/  SHF.L.U64.HI R16, R204, 0x1, R212 ;  /* 0x00000001cc107819 */ /* 0x000fe200000102d4 */
[----:B------:R-:W-:Y:S01]  /*11620*/  IMAD R191, R0, c[0x0][0x2b8], R2 ;  /* 0x0000ae0000bf7a24 */ /* 0x000fe200078e0202 */
[----:B------:R-:W-:Y:S01]  /*11630*/  SHF.L.U64.HI R14, R202, 0x1, R203 ;  /* 0x00000001ca0e7819 */ /* 0x000fe200000102cb */
[----:B------:R-:W-:Y:S02]  /*11640*/  IMAD.SHL.U32 R15, R204, 0x2, RZ ;  /* 0x00000002cc0f7824 */ /* 0x000fe400078e00ff */
[----:B------:R-:W-:Y:S01]  /*11650*/  IMAD.WIDE.U32 R2, R191, c[0x0][0x1e0], RZ ;  /* 0x00007800bf027a25 */ /* 0x000fe200078e00ff */
[----:B------:R-:W-:-:S03]  /*11660*/  SHF.R.S32.HI R0, RZ, 0x1f, R191 ;  /* 0x0000001fff007819 */ /* 0x000fc600000114bf */
[----:B------:R-:W-:Y:S02]  /*11670*/  IMAD.SHL.U32 R7, R202, 0x2, RZ ;  /* 0x00000002ca077824 */ /* 0x000fe400078e00ff */
        /* <DEDUP_REMOVED lines=13> */
.L_x_1893:
[----:B------:R-:W-:Y:S05]  /*11750*/  BRA.DIV ~URZ, `(.L_x_1803) ;  /* 0x000092327f007947 */ /* 0x000fea000b800000 */
[----:B------:R-:W3:Y:S01]  /*11760*/  SHFL.IDX PT, R0, R6, RZ, 0x181f ;  /* 0x00181fff06007589 */ /* 0x000ee200000e0000 */
[C---:B------:R-:W-:Y:S01]  /*11770*/  LOP3.LUT P2, RZ, R196.reuse, 0x2, RZ, 0xc0, !PT ;  /* 0x00000002c4ff7812 */ /* 0x040fe2000784c0ff */
[----:B------:R-:W-:Y:S01]  /*11780*/  IMAD.MOV.U32 R12, RZ, RZ, R149 ;  /* 0x000000ffff0c7224 */ /* 0x000fe200078e0095 */
[C---:B------:R-:W-:Y:S02]  /*11790*/  LOP3.LUT P1, RZ, R196.reuse, 0x1, RZ, 0xc0, !PT ;  /* 0x00000001c4ff7812 */ /* 0x040fe4000782c0ff */
[----:B------:R-:W-:Y:S02]  /*117a0*/  LOP3.LUT P3, RZ, R196, 0x4, RZ, 0xc0, !PT ;  /* 0x00000004c4ff7812 */ /* 0x000fe4000786c0ff */
[----:B------:R-:W-:Y:S02]  /*117b0*/  SEL R13, RZ, 0x10, P1 ;  /* 0x00000010ff0d7807 */ /* 0x000fe40000800000 */
[----:B---3--:R-:W-:-:S05]  /*117c0*/  IADD3 R2, P0, R0, R7, RZ ;  /* 0x0000000700027210 */ /* 0x008fca0007f1e0ff */
[----:B--2---:R-:W-:-:S05]  /*117d0*/  IMAD.X R3, R4, 0x1, R14, P0 ;  /* 0x0000000104037824 */ /* 0x004fca00000e060e */
[----:B------:R-:W-:Y:S01]  /*117e0*/  @!PT LDS RZ, [RZ] ;  /* 0x00000000fffff984 */ /* 0x000fe20000000800 */
[----:B------:R-:W-:Y:S01]  /*117f0*/  @!PT LDS RZ, [RZ] ;  /* 0x00000000fffff984 */ /* 0x000fe20000000800 */
[----:B------:R2:W-:Y:S02]  /*11800*/  LDGSTS.E.BYPASS.LTC128B.128 [R107+0xc100], [R2.64], !P2 ;  /* 0x0c100000026b7fae */ /* 0x0005e4000d101d48 */
[----:B--2---:R-:W-:-:S05]  /*11810*/  IADD3 R2, P0, R0, R15, RZ ;  /* 0x0000000f00027210 */ /* 0x004fca0007f1e0ff */
[----:B------:R-:W-:-:S05]  /*11820*/  IMAD.X R3, R4, 0x1, R16, P0 ;  /* 0x0000000104037824 */ /* 0x000fca00000e0610 */
[----:B------:R2:W-:Y:S02]  /*11830*/  LDGSTS.E.BYPASS.LTC128B.128 [R107+0xe100], [R2.64], !P1 ;  /* 0x0e100000026b7fae */ /* 0x0005e4000c901d48 */
[----:B--2---:R-:W-:Y:S02]  /*11840*/  IADD3 R2, P0, R0, R17, RZ ;  /* 0x0000001100027210 */ /* 0x004fe40007f1e0ff */
[----:B------:R-:W2:Y:S03]  /*11850*/  SHFL.IDX PT, R0, R6, 0x1, 0x181f ;  /* 0x00381f0006007f89 */ /* 0x000ea600000e0000 */
[----:B------:R-:W-:Y:S02]  /*11860*/  IMAD.X R3, R4, 0x1, R18, P0 ;  /* 0x0000000104037824 */ /* 0x000fe400000e0612 */
[----:B------:R3:W4:Y:S04]  /*11870*/  SHFL.IDX PT, R4, R5, 0x1, 0x181f ;  /* 0x00381f0005047f89 */ /* 0x00072800000e0000 */
[----:B------:R1:W-:Y:S02]  /*11880*/  LDGSTS.E.BYPASS.LTC128B.128 [R107+0x10100], [R2.64], !P3 ;  /* 0x10100000026b7fae */ /* 0x0003e4000d901d48 */
[----:B-1-3--:R-:W-:-:S04]  /*11890*/  SEL R5, RZ, 0x10, P2 ;  /* 0x00000010ff057807 */ /* 0x00afc80001000000 */
.L_x_1894:
[C---:B--2---:R-:W-:Y:S02]  /*118a0*/  IADD3 R2, -R5.reuse, 0x10, RZ ;  /* 0x0000001005027810 */ /* 0x044fe40007ffe1ff */
[----:B------:R-:W-:-:S02]  /*118b0*/  ISETP.NE.U32.AND P2, PT, R5, RZ, PT ;  /* 0x000000ff0500720c */ /* 0x000fc40003f45070 */
[----:B------:R-:W-:-:S04]  /*118c0*/  LOP3.LUT R2, R2, 0xf, RZ, 0xc0, !PT ;  /* 0x0000000f02027812 */ /* 0x000fc800078ec0ff */
[----:B------:R-:W-:-:S04]  /*118d0*/  IADD3 R2, P1, P0, R2, R0, R7 ;  /* 0x0000000002027210 */ /* 0x000fc8000783e007 */
[----:B----4-:R-:W-:-:S05]  /*118e0*/  IADD3.X R3, RZ, R4, R14, P1, P0 ;  /* 0x00000004ff037210 */ /* 0x010fca0000fe040e */
[----:B------:R-:W-:Y:S01]  /*118f0*/  @!PT LDS RZ, [RZ] ;  /* 0x00000000fffff984 */ /* 0x000fe20000000800 */
[----:B------:R-:W-:Y:S01]  /*11900*/  @!PT LDS RZ, [RZ] ;  /* 0x00000000fffff984 */ /* 0x000fe20000000800 */
[----:B------:R-:W-:Y:S01]  /*11910*/  @!PT LDS RZ, [RZ] ;  /* 0x00000000fffff984 */ /* 0x000fe20000000800 */
[----:B------:R1:W-:Y:S02]  /*11920*/  LDGSTS.E.BYPASS.LTC128B.128.ZFILL [R107+0xd100], [R2.64], P2 ;  /* 0x0d100000026b7fae */ /* 0x0003e40009141d48 */
[----:B-1----:R-:W-:-:S04]  /*11930*/  IADD3 R2, -R13, 0x10, RZ ;  /* 0x000000100d027810 */ /* 0x002fc80007ffe1ff */
[----:B------:R-:W-:-:S04]  /*11940*/  LOP3.LUT R2, R2, 0xf, RZ, 0xc0, !PT ;  /* 0x0000000f02027812 */ /* 0x000fc800078ec0ff */
[----:B------:R-:W-:Y:S02]  /*11950*/  IADD3 R6, P1, P0, R2, R0, R15 ;  /* 0x0000000002067210 */ /* 0x000fe4000783e00f */
[----:B------:R-:W-:Y:S02]  /*11960*/  IADD3 R2, -R12, 0x10, RZ ;  /* 0x000000100c027810 */ /* 0x000fe40007ffe1ff */
[----:B------:R-:W-:Y:S02]  /*11970*/  IADD3.X R7, RZ, R4, R16, P1, P0 ;  /* 0x00000004ff077210 */ /* 0x000fe40000fe0410 */
[----:B------:R-:W-:-:S04]  /*11980*/  LOP3.LUT R2, R2, 0xf, RZ, 0xc0, !PT ;  /* 0x0000000f02027812 */ /* 0x000fc800078ec0ff */
[----:B------:R-:W-:-:S04]  /*11990*/  IADD3 R2, P1, P0, R2, R0, R17 ;  /* 0x0000000002027210 */ /* 0x000fc8000783e011 */
[----:B------:R-:W-:Y:S02]  /*119a0*/  IADD3.X R3, RZ, R4, R18, P1, P0 ;  /* 0x00000004ff037210 */ /* 0x000fe40000fe0412 */
[----:B------:R-:W-:Y:S02]  /*119b0*/  ISETP.NE.U32.AND P1, PT, R13, RZ, PT ;  /* 0x000000ff0d00720c */ /* 0x000fe40003f25070 */
[----:B------:R-:W-:-:S11]  /*119c0*/  ISETP.NE.U32.AND P0, PT, R12, RZ, PT ;  /* 0x000000ff0c00720c */ /* 0x000fd60003f05070 */
[----:B------:R1:W-:Y:S04]  /*119d0*/  LDGSTS.E.BYPASS.LTC128B.128.ZFILL [R107+0xf100], [R6.64], P1 ;  /* 0x0f100000066b7fae */ /* 0x0003e80008941d48 */
[----:B------:R1:W-:Y:S02]  /*119e0*/  LDGSTS.E.BYPASS.LTC128B.128.ZFILL [R107+0x11100], [R2.64], P0 ;  /* 0x11100000026b7fae */ /* 0x0003e40008141d48 */
.L_x_1801:
[----:B------:R-:W-:Y:S05]  /*119f0*/  BSYNC B0 ;  /* 0x0000000000007941 */ /* 0x000fea0003800000 */
.L_x_1800:
        /* <DEDUP_REMOVED lines=9> */
.L_x_1814:
        /* <DEDUP_REMOVED lines=9> */
[----:B------:R2:W4:Y:S04]  /*11b20*/  LDSM.16.M88.4 R12, [R8] ;  /* 0x00000000080c783b */ /* 0x0005280000000200 */
[----:B------:R2:W1:Y:S04]  /*11b30*/  LDSM.16.M88.4 R20, [R8+0x800] ;  /* 0x000800000814783b */ /* 0x0004680000000200 */
        /* <DEDUP_REMOVED lines=8> */
[C---:B------:R-:W-:Y:S01]  /*11bc0*/  IMAD.SHL.U32 R26, R205.reuse, 0x2, RZ ;  /* 0x00000002cd1a7824 */ /* 0x040fe200078e00ff */
[----:B-1----:R-:W-:Y:S01]  /*11bd0*/  SHF.R.S32.HI R2, RZ, 0x1f, R191 ;  /* 0x0000001fff027819 */ /* 0x002fe200000114bf */
[----:B------:R-:W-:Y:S01]  /*11be0*/  IMAD.SHL.U32 R17, R202, 0x2, RZ ;  /* 0x00000002ca117824 */ /* 0x000fe200078e00ff */
[----:B------:R-:W-:Y:S02]  /*11bf0*/  SHF.R.S32.HI R5, RZ, 0x1f, R189 ;  /* 0x0000001fff057819 */ /* 0x000fe400000114bd */
[----:B------:R-:W-:Y:S01]  /*11c00*/  SHF.L.U64.HI R27, R205, 0x1, R211 ;  /* 0x00000001cd1b7819 */ /* 0x000fe200000102d3 */
[----:B------:R-:W-:Y:S01]  /*11c10*/  IMAD R4, R2, c[0x0][0x208], RZ ;  /* 0x0000820002047a24 */ /* 0x000fe200078e02ff */
[C---:B------:R-:W-:Y:S01]  /*11c20*/  SHF.L.U64.HI R25, R204.reuse, 0x1, R212 ;  /* 0x00000001cc197819 */ /* 0x040fe200000102d4 */
[C---:B------:R-:W-:Y:S01]  /*11c30*/  IMAD.WIDE.U32 R2, R191.reuse, c[0x0][0x208], RZ ;  /* 0x00008200bf027a25 */ /* 0x040fe200078e00ff */
[----:B------:R-:W-:Y:S02]  /*11c40*/  SHF.L.U32 R24, R204, 0x1, RZ ;  /* 0x00000001cc187819 */ /* 0x000fe400000006ff */
[----:B------:R-:W-:Y:S01]  /*11c50*/  SHF.L.U64.HI R19, R202, 0x1, R203 ;  /* 0x00000001ca137819 */ /* 0x000fe200000102cb */
        /* <DEDUP_REMOVED lines=10> */
[----:B------:R1:W2:Y:S02]  /*11d00*/  SHFL.IDX PT, R5, R9, RZ, 0x181f ;  /* 0x00181fff09057589 */ /* 0x0002a400000e0000 */
.L_x_1895:
[----:B------:R-:W-:-:S05]  /*11d10*/  BRA.DIV ~URZ, `(.L_x_1808) ;  /* 0x00008f227f007947 */ /* 0x000fca000b800000 */
[----:B------:R-:W5:Y:S01]  /*11d20*/  SHFL.IDX PT, R2, R16, RZ, 0x181f ;  /* 0x00181fff10027589 */ /* 0x000f6200000e0000 */
[----:B------:R-:W-:Y:S01]  /*11d30*/  LOP3.LUT P3, RZ, R196, 0x2, RZ, 0xc0, !PT ;  /* 0x00000002c4ff7812 */ /* 0x000fe2000786c0ff */
[----:B------:R-:W-:Y:S01]  /*11d40*/  IMAD R4, R190, 0x6000, R10 ;  /* 0x00006000be047824 */ /* 0x000fe200078e020a */
[C---:B------:R-:W-:Y:S02]  /*11d50*/  LOP3.LUT P2, RZ, R196.reuse, 0x1, RZ, 0xc0, !PT ;  /* 0x00000001c4ff7812 */ /* 0x040fe4000784c0ff */
[----:B------:R-:W-:Y:S02]  /*11d60*/  LOP3.LUT P1, RZ, R196, 0x4, RZ, 0xc0, !PT ;  /* 0x00000004c4ff7812 */ /* 0x000fe4000782c0ff */
[----:B------:R-:W-:Y:S02]  /*11d70*/  SEL R18, RZ, 0x10, P2 ;  /* 0x00000010ff127807 */ /* 0x000fe40001000000 */
[C---:B-----5:R-:W-:Y:S05]  /*11d80*/  IADD3 R6, P0, R2.reuse, R17, RZ ;  /* 0x0000001102067210 */ /* 0x060fea0007f1e0ff */
[C---:B--2---:R-:W-:Y:S05]  /*11d90*/  IMAD.X R7, R5.reuse, 0x1, R19, P0 ;  /* 0x0000000105077824 */ /* 0x044fea00000e0613 */
[----:B------:R-:W-:Y:S01]  /*11da0*/  @!PT LDS RZ, [RZ] ;  /* 0x00000000fffff984 */ /* 0x000fe20000000800 */
[----:B------:R-:W-:Y:S01]  /*11db0*/  @!PT LDS RZ, [RZ] ;  /* 0x00000000fffff984 */ /* 0x000fe20000000800 */
[----:B------:R2:W-:Y:S02]  /*11dc0*/  LDGSTS.E.BYPASS.LTC128B.128 [R4], [R6.64], !P3 ;  /* 0x0000000006047fae */ /* 0x0005e4000d901d48 */
[C---:B--2---:R-:W-:Y:S05]  /*11dd0*/  IADD3 R6, P0, R2.reuse, R24, RZ ;  /* 0x0000001802067210 */ /* 0x044fea0007f1e0ff */
[C---:B------:R-:W-:Y:S01]  /*11de0*/  IMAD.X R7, R5.reuse, 0x1, R25, P0 ;  /* 0x0000000105077824 */ /* 0x040fe200000e0619 */
[----:B------:R-:W-:Y:S04]  /*11df0*/  IADD3 R2, P0, R2, R26, RZ ;  /* 0x0000001a02027210 */ /* 0x000fe80007f1e0ff */
[----:B------:R2:W-:Y:S01]  /*11e00*/  LDGSTS.E.BYPASS.LTC128B.128 [R4+0x2000], [R6.64], !P2 ;  /* 0x0200000006047fae */ /* 0x0005e2000d101d48 */
[----:B------:R-:W-:Y:S03]  /*11e10*/  IMAD.X R3, R5, 0x1, R27, P0 ;  /* 0x0000000105037824 */ /* 0x000fe600000e061b */
[----:B------:R5:W1:Y:S04]  /*11e20*/  SHFL.IDX PT, R5, R9, 0x1, 0x181f ;  /* 0x00381f0009057f89 */ /* 0x000a6800000e0000 */
[----:B------:R4:W-:Y:S01]  /*11e30*/  LDGSTS.E.BYPASS.LTC128B.128 [R4+0x4000], [R2.64], !P1 ;  /* 0x0400000002047fae */ /* 0x0009e2000c901d48 */
[----:B--2---:R-:W-:Y:S02]  /*11e40*/  SEL R6, RZ, 0x10, P3 ;  /* 0x00000010ff067807 */ /* 0x004fe40001800000 */
[----:B-1---5:R-:W-:Y:S01]  /*11e50*/  SEL R9, RZ, 0x10, P1 ;  /* 0x00000010ff097807 */ /* 0x022fe20000800000 */
[----:B----4-:R1:W2:Y:S04]  /*11e60*/  SHFL.IDX PT, R2, R16, 0x1, 0x181f ;  /* 0x00381f0010027f89 */ /* 0x0102a800000e0000 */
.L_x_1896:
[C---:B------:R-:W-:Y:S02]  /*11e70*/  IADD3 R3, -R6.reuse, 0x10, RZ ;  /* 0x0000001006037810 */ /* 0x040fe40007ffe1ff */
[----:B------:R-:W-:Y:S02]  /*11e80*/  ISETP.NE.U32.AND P2, PT, R6, RZ, PT ;  /* 0x000000ff0600720c */ /* 0x000fe40003f45070 */
[----:B------:R-:W-:Y:S04]  /*11e90*/  LOP3.LUT R3, R3, 0xf, RZ, 0xc0, !PT ;  /* 0x0000000f03037812 */ /* 0x000fe800078ec0ff */
[-C--:B-12---:R-:W-:Y:S02]  /*11ea0*/  IADD3 R16, P1, P0, R3, R2.reuse, R17 ;  /* 0x0000000203107210 */ /* 0x086fe4000783e011 */
[C---:B------:R-:W-:Y:S02]  /*11eb0*/  IADD3 R3, -R18.reuse, 0x10, RZ ;  /* 0x0000001012037810 */ /* 0x040fe40007ffe1ff */
[-C--:B------:R-:W-:Y:S02]  /*11ec0*/  IADD3.X R17, RZ, R5.reuse, R19, P1, P0 ;  /* 0x00000005ff117210 */ /* 0x080fe40000fe0413 */
[----:B------:R-:W-:Y:S03]  /*11ed0*/  LOP3.LUT R3, R3, 0xf, RZ, 0xc0, !PT ;  /* 0x0000000f03037812 */ /* 0x000fe600078ec0ff */
[----:B------:R-:W-:Y:S01]  /*11ee0*/  @!PT LDS RZ, [RZ] ;  /* 0x00000000fffff984 */ /* 0x000fe20000000800 */
[----:B------:R-:W-:Y:S01]  /*11ef0*/  @!PT LDS RZ, [RZ] ;  /* 0x00000000fffff984 */ /* 0x000fe20000000800 */
[----:B------:R-:W-:Y:S01]  /*11f00*/  @!PT LDS RZ, [RZ] ;  /* 0x00000000fffff984 */ /* 0x000fe20000000800 */
[----:B------:R1:W-:Y:S01]  /*11f10*/  LDGSTS.E.BYPASS.LTC128B.128.ZFILL [R4+0x1000], [R16.64], P2 ;  /* 0x0100000010047fae */ /* 0x0003e20009141d48 */
[-C--:B------:R-:W-:Y:S02]  /*11f20*/  IADD3 R6, P1, P0, R3, R2.reuse, R24 ;  /* 0x0000000203067210 */ /* 0x080fe4000783e018 */
[----:B------:R-:W-:Y:S02]  /*11f30*/  IADD3 R3, -R9, 0x10, RZ ;  /* 0x0000001009037810 */ /* 0x000fe40007ffe1ff */
        /* <DEDUP_REMOVED lines=8> */
.L_x_1806:
[----:B------:R-:W-:Y:S05]  /*11fc0*/  BSYNC B0 ;  /* 0x0000000000007941 */ /* 0x000fea0003800000 */
.L_x_1805:
[----:B------:R-:W0:Y:S01]  /*11fd0*/  LDGDEPBAR ;  /* 0x00000000000079af */ /* 0x000e220000000000 */
[----:B------:R-:W-:Y:S01]  /*11fe0*/  WARPSYNC 0xffffffff ;  /* 0xffffffff00007948 */ /* 0x000fe20003800000 */
[C---:B-1-34-:R-:W-:Y:S01]  /*11ff0*/  HMMA.16816.F32 R4, R36.reuse, R12, RZ ;  /* 0x0000000c2404723c */ /* 0x05afe200000018ff */
[----:B------:R-:W-:Y:S02]  /*12000*/  IMAD.MOV.U32 R2, RZ, RZ, 0x40 ;  /* 0x00000040ff027424 */ /* 0x000fe400078e00ff */
[----:B------:R-:W-:Y:S01]  /*12010*/  LOP3.LUT P0, RZ, R182, 0x4, RZ, 0xc0, !PT ;  /* 0x00000004b6ff7812 */ /* 0x000fe2000780c0ff */
[C-C-:B------:R-:W-:Y:S03]  /*12020*/  IMAD.IADD R3, R177.reuse, 0x1, R8.reuse ;  /* 0x00000001b1037824 */ /* 0x140fe600078e0208 */
[----:B------:R-:W-:Y:S01]  /*12030*/  SEL R2, R2, 0xffffffc0, !P0 ;  /* 0xffffffc002027807 */ /* 0x000fe20004000000 */
[C---:B------:R-:W-:Y:S01]  /*12040*/  HMMA.16816.F32 R12, R36.reuse, R14, RZ ;  /* 0x0000000e240c723c */ /* 0x040fe200000018ff */
[----:B------:R-:W-:Y:S03]  /*12050*/  ISETP.GE.AND P0, PT, R190, 0x1, PT ;  /* 0x00000001be00780c */ /* 0x000fe60003f06270 */
[C---:B------:R-:W-:Y:S02]  /*12060*/  IMAD.IADD R9, R2.reuse, 0x1, R8 ;  /* 0x0000000102097824 */ /* 0x040fe400078e0208 */
[----:B------:R-:W-:Y:S01]  /*12070*/  IMAD.IADD R150, R2, 0x1, R149 ;  /* 0x0000000102967824 */ /* 0x000fe200078e0295 */
[----:B------:R-:W-:Y:S01]  /*12080*/  IADD3 R2, R177, R8, R2 ;  /* 0x00000008b1027210 */ /* 0x000fe20007ffe002 */
[C---:B------:R-:W-:Y:S08]  /*12090*/  HMMA.16816.F32 R16, R36.reuse, R20, RZ ;  /* 0x000000142410723c */ /* 0x040ff000000018ff */
        /* <DEDUP_REMOVED lines=20> */
[----:B------:R-:W1:Y:S07]  /*121e0*/  LDSM.16.M88.4 R160, [R9+0x1800] ;  /* 0x0018000009a0783b */ /* 0x000e6e0000000200 */
[C---:B---3--:R-:W-:Y:S08]  /*121f0*/  HMMA.16816.F32 R16, R152.reuse, R156, R16 ;  /* 0x0000009c9810723c */ /* 0x048ff00000001810 */
[C---:B------:R-:W-:Y:S01]  /*12200*/  HMMA.16816.F32 R20, R152.reuse, R158, R20 ;  /* 0x0000009e9814723c */ /* 0x040fe20000001814 */
[----:B------:R-:W-:Y:S07]  /*12210*/  LDSM.16.M88.4 R156, [R180] ;  /* 0x00000000b49c783b */ /* 0x000fee0000000200 */
[C---:B------:R-:W-:Y:S08]  /*12220*/  HMMA.16816.F32 R24, R152.reuse, R164, R24 ;  /* 0x000000a49818723c */ /* 0x040ff00000001818 */
[C---:B------:R-:W-:Y:S01]  /*12230*/  HMMA.16816.F32 R28, R152.reuse, R166, R28 ;  /* 0x000000a6981c723c */ /* 0x040fe2000000181c */
[----:B------:R-:W3:Y:S07]  /*12240*/  LDSM.16.M88.4 R164, [R150] ;  /* 0x0000000096a4783b */ /* 0x000eee0000000200 */
[C---:B-1----:R-:W-:Y:S08]  /*12250*/  HMMA.16816.F32 R32, R152.reuse, R160, R32 ;  /* 0x000000a09820723c */ /* 0x042ff00000001820 */
[----:B------:R-:W-:Y:S01]  /*12260*/  HMMA.16816.F32 R36, R152, R162, R36 ;  /* 0x000000a29824723c */ /* 0x000fe20000001824 */
[----:B------:R-:W1:Y:S08]  /*12270*/  LDSM.16.M88.4 R152, [R150+0x800] ;  /* 0x000800009698783b */ /* 0x000e700000000200 */
[----:B------:R-:W4:Y:S01]  /*12280*/  LDSM.16.M88.4 R160, [R150+0x1000] ;  /* 0x0010000096a0783b */ /* 0x000f220000000200 */
[C---:B---3--:R-:W-:Y:S08]  /*12290*/  HMMA.16816.F32 R4, R156.reuse, R164, R4 ;  /* 0x000000a49c04723c */ /* 0x048ff00000001804 */
[C---:B------:R-:W-:Y:S01]  /*122a0*/  HMMA.16816.F32 R12, R156.reuse, R166, R12 ;  /* 0x000000a69c0c723c */ /* 0x040fe2000000180c */
[----:B------:R-:W-:Y:S07]  /*122b0*/  LDSM.16.M88.4 R164, [R178+0x4000] ;  /* 0x00400000b2a4783b */ /* 0x000fee0000000200 */
[C---:B-1----:R-:W-:Y:S08]  /*122c0*/  HMMA.16816.F32 R16, R156.reuse, R152, R16 ;  /* 0x000000989c10723c */ /* 0x042ff00000001810 */
[C---:B------:R-:W-:Y:S01]  /*122d0*/  HMMA.16816.F32 R20, R156.reuse, R154, R20 ;  /* 0x0000009a9c14723c */ /* 0x040fe20000001814 */
[----:B------:R-:W1:Y:S07]  /*122e0*/  LDSM.16.M88.4 R152, [R150+0x1800] ;  /* 0x001800009698783b */ /* 0x000e6e0000000200 */
[C---:B----4-:R-:W-:Y:S08]  /*122f0*/  HMMA.16816.F32 R24, R156.reuse, R160, R24 ;  /* 0x000000a09c18723c */ /* 0x050ff00000001818 */
[C---:B------:R-:W-:Y:S01]  /*12300*/  HMMA.16816.F32 R28, R156.reuse, R162, R28 ;  /* 0x000000a29c1c723c */ /* 0x040fe2000000181c */
[----:B------:R-:W3:Y:S07]  /*12310*/  LDSM.16.M88.4 R160, [R8+0x2000] ;  /* 0x0020000008a0783b */ /* 0x000eee0000000200 */
[C---:B-1----:R-:W-:Y:S08]  /*12320*/  HMMA.16816.F32 R32, R156.reuse, R152, R32 ;  /* 0x000000989c20723c */ /* 0x042ff00000001820 */
[----:B------:R-:W-:Y:S01]  /*12330*/  HMMA.16816.F32 R36, R156, R154, R36 ;  /* 0x0000009a9c24723c */ /* 0x000fe20000001824 */
[----:B------:R-:W1:Y:S07]  /*12340*/  LDSM.16.M88.4 R152, [R8+0x2800] ;  /* 0x002800000898783b */ /* 0x000e6e0000000200 */
[C---:B---3--:R-:W-:Y:S01]  /*12350*/  HMMA.16816.F32 R4, R164.reuse, R160, R4 ;  /* 0x000000a0a404723c */ /* 0x048fe20000001804 */
[----:B------:R-:W3:Y:S07]  /*12360*/  LDSM.16.M88.4 R156, [R8+0x3000] ;  /* 0x00300000089c783b */ /* 0x000eee0000000200 */
[C---:B------:R-:W-:Y:S01]  /*12370*/  HMMA.16816.F32 R12, R164.reuse, R162, R12 ;  /* 0x000000a2a40c723c */ /* 0x040fe2000000180c */
[----:B------:R-:W4:Y:S07]  /*12380*/  LDSM.16.M88.4 R160, [R8+0x3800] ;  /* 0x0038000008a0783b */ /* 0x000f2e0000000200 */
[C---:B-1----:R-:W-:Y:S08]  /*12390*/  HMMA.16816.F32 R16, R164.reuse, R152, R16 ;  /* 0x00000098a410723c */ /* 0x042ff00000001810 */
        /* <DEDUP_REMOVED lines=8> */
[----:B------:R-:W-:Y:S01]  /*12420*/  LDSM.16.M88.4 R164, [R3+0x3800] ;  /* 0x0038000003a4783b */ /* 0x000fe20000000200 */
[C---:B-1----:R-:W-:Y:S08]  /*12430*/  HMMA.16816.F32 R4, R152.reuse, R156, R4 ;  /* 0x0000009c9804723c */ /* 0x042ff00000001804 */
[C---:B------:R-:W-:Y:S01]  /*12440*/  HMMA.16816.F32 R12, R152.reuse, R158, R12 ;  /* 0x0000009e980c723c */ /* 0x040fe2000000180c */
[----:B------:R-:W1:Y:S07]  /*12450*/  LDSM.16.M88.4 R156, [R3+0x3000] ;  /* 0x00300000039c783b */ /* 0x000e6e0000000200 */
[C---:B---3--:R-:W-:Y:S08]  /*12460*/  HMMA.16816.F32 R16, R152.reuse, R160, R16 ;  /* 0x000000a09810723c */ /* 0x048ff00000001810 */
[C---:B------:R-:W-:Y:S01]  /*12470*/  HMMA.16816.F32 R20, R152.reuse, R162, R20 ;  /* 0x000000a29814723c */ /* 0x040fe20000001814 */
[----:B------:R-:W-:Y:S07]  /*12480*/  LDSM.16.M88.4 R160, [R9+0x2000] ;  /* 0x0020000009a0783b */ /* 0x000fee0000000200 */
[C---:B-1----:R-:W-:Y:S08]  /*12490*/  HMMA.16816.F32 R24, R152.reuse, R156, R24 ;  /* 0x0000009c9818723c */ /* 0x042ff00000001818 */
[C---:B------:R-:W-:Y:S01]  /*124a0*/  HMMA.16816.F32 R28, R152.reuse, R158, R28 ;  /* 0x0000009e981c723c */ /* 0x040fe2000000181c */
[----:B------:R-:W1:Y:S07]  /*124b0*/  LDSM.16.M88.4 R156, [R181+0x4000] ;  /* 0x00400000b59c783b */ /* 0x000e6e0000000200 */
[C---:B------:R-:W-:Y:S08]  /*124c0*/  HMMA.16816.F32 R32, R152.reuse, R164, R32 ;  /* 0x000000a49820723c */ /* 0x040ff00000001820 */
        /* <DEDUP_REMOVED lines=28> */
[----:B------:R-:W4:Y:S01]  /*12690*/  LDSM.16.M88.4 R164, [R8+0x5000] ;  /* 0x0050000008a4783b */ /* 0x000f220000000200 */
[C---:B-1----:R-:W-:Y:S08]  /*126a0*/  HMMA.16816.F32 R4, R156.reuse, R160, R4 ;  /* 0x000000a09c04723c */ /* 0x042ff00000001804 */
[C---:B------:R-:W-:Y:S01]  /*126b0*/  HMMA.16816.F32 R12, R156.reuse, R162, R12 ;  /* 0x000000a29c0c723c */ /* 0x040fe2000000180c */
[----:B------:R-:W1:Y:S07]  /*126c0*/  LDSM.16.M88.4 R160, [R8+0x5800] ;  /* 0x0058000008a0783b */ /* 0x000e6e0000000200 */
[C---:B---3--:R-:W-:Y:S08]  /*126d0*/  HMMA.16816.F32 R16, R156.reuse, R152, R16 ;  /* 0x000000989c10723c */ /* 0x048ff00000001810 */
[C---:B------:R-:W-:Y:S01]  /*126e0*/  HMMA.16816.F32 R20, R156.reuse, R154, R20 ;  /* 0x0000009a9c14723c */ /* 0x040fe20000001814 */
[----:B------:R-:W-:Y:S07]  /*126f0*/  LDSM.16.M88.4 R152, [R179+0x8000] ;  /* 0x00800000b398783b */ /* 0x000fee0000000200 */
[C---:B----4-:R-:W-:Y:S08]  /*12700*/  HMMA.16816.F32 R24, R156.reuse, R164, R24 ;  /* 0x000000a49c18723c */ /* 0x050ff00000001818 */
[C---:B------:R-:W-:Y:S01]  /*12710*/  HMMA.16816.F32 R28, R156.reuse, R166, R28 ;  /* 0x000000a69c1c723c */ /* 0x040fe2000000181c */
[----:B------:R-:W3:Y:S07]  /*12720*/  LDSM.16.M88.4 R164, [R149+0x4000] ;  /* 0x0040000095a4783b */ /* 0x000eee0000000200 */
        /* <DEDUP_REMOVED lines=9> */
[----:B------:R-:W-:Y:S07]  /*127c0*/  LDSM.16.M88.4 R156, [R181+0x8000] ;  /* 0x00800000b59c783b */ /* 0x000fee0000000200 */
[C---:B----4-:R-:W-:Y:S08]  /*127d0*/  HMMA.16816.F32 R24, R152.reuse, R160, R24 ;  /* 0x000000a09818723c */ /* 0x050ff00000001818 */
        /* <DEDUP_REMOVED lines=9> */
[C---:B------:R-:W-:Y:S08]  /*12870*/  HMMA.16816.F32 R16, R156.reuse, R164, R16 ;  /* 0x000000a49c10723c */ /* 0x040ff00000001810 */
[C---:B------:R-:W-:Y:S01]  /*12880*/  HMMA.16816.F32 R20, R156.reuse, R166, R20 ;  /* 0x000000a69c14723c */ /* 0x040fe20000001814 */
[----:B------:R-:W4:Y:S07]  /*12890*/  LDSM.16.M88.4 R164, [R180+0x8000] ;  /* 0x00800000b4a4783b */ /* 0x000f2e0000000200 */
[C---:B---3--:R-:W-:Y:S08]  /*128a0*/  HMMA.16816.F32 R24, R156.reuse, R152, R24 ;  /* 0x000000989c18723c */ /* 0x048ff00000001818 */
[C---:B------:R-:W-:Y:S01]  /*128b0*/  HMMA.16816.F32 R28, R156.reuse, R154, R28 ;  /* 0x0000009a9c1c723c */ /* 0x040fe2000000181c */
[----:B------:R-:W3:Y:S07]  /*128c0*/  LDSM.16.M88.4 R152, [R2+0x4800] ;  /* 0x004800000298783b */ /* 0x000eee0000000200 */
[C---:B-1----:R-:W-:Y:S08]  /*128d0*/  HMMA.16816.F32 R32, R156.reuse, R160, R32 ;  /* 0x000000a09c20723c */ /* 0x042ff00000001820 */
[----:B------:R-:W-:Y:S08]  /*128e0*/  HMMA.16816.F32 R36, R156, R162, R36 ;  /* 0x000000a29c24723c */ /* 0x000ff00000001824 */
[C---:B----4-:R-:W-:Y:S08]  /*128f0*/  HMMA.16816.F32 R4, R164.reuse, R168, R4 ;  /* 0x000000a8a404723c */ /* 0x050ff00000001804 */
[C---:B------:R-:W-:Y:S08]  /*12900*/  HMMA.16816.F32 R12, R164.reuse, R170, R12 ;  /* 0x000000aaa40c723c */ /* 0x040ff0000000180c */
[C---:B---3--:R-:W-:Y:S08]  /*12910*/  HMMA.16816.F32 R16, R164.reuse, R152, R16 ;  /* 0x00000098a410723c */ /* 0x048ff00000001810 */
[----:B------:R-:W-:Y:S01]  /*12920*/  FMUL.FTZ R3, R4, c[0x0][0x320] ;  /* 0x0000c80004037a20 */ /* 0x000fe20000410000 */
[C---:B------:R-:W-:Y:S03]  /*12930*/  HMMA.16816.F32 R20, R164.reuse, R154, R20 ;  /* 0x0000009aa414723c */ /* 0x040fe60000001814 */
[----:B------:R1:W-:Y:S04]  /*12940*/  MUFU.TANH R157, R3 ;  /* 0x00000003009d7308 */ /* 0x0003e80000002400 */
[----:B------:R-:W-:Y:S02]  /*12950*/  FMUL.FTZ R9, R13, c[0x0][0x320] ;  /* 0x0000c8000d097a20 */ /* 0x000fe40000410000 */
[----:B--2---:R-:W-:Y:S04]  /*12960*/  FMUL.FTZ R8, R15, c[0x0][0x320] ;  /* 0x0000c8000f087a20 */ /* 0x004fe80000410000 */
        /* <DEDUP_REMOVED lines=39> */
[----:B------:R-:W-:Y:S01]  /*12be0*/  MUFU.TANH R7, R7 ;  /* 0x0000000700077308 */ /* 0x000fe20000002400 */
[----:B---3--:R-:W-:Y:S09]  /*12bf0*/  FMUL.FTZ R3, R19, c[0x0][0x320] ;  /* 0x0000c80013037a20 */ /* 0x008ff20000410000 */
[----:B------:R1:W3:Y:S01]  /*12c00*/  MUFU.TANH R158, R3 ;  /* 0x00000003009e7308 */ /* 0x0002e20000002400 */
[----:B--2---:R-:W-:Y:S09]  /*12c10*/  FMUL.FTZ R4, R39, c[0x0][0x320] ;  /* 0x0000c80027047a20 */ /* 0x004ff20000410000 */
[----:B------:R2:W-:Y:S10]  /*12c20*/  MUFU.TANH R19, R2 ;  /* 0x0000000200137308 */ /* 0x0005f40000002400 */
[----:B------:R3:W-:Y:S01]  /*12c30*/  MUFU.TANH R12, R4 ;  /* 0x00000004000c7308 */ /* 0x0007e20000002400 */
[----:B-1----:R-:W-:Y:S09]  /*12c40*/  FMUL.FTZ R3, R20, c[0x0][0x320] ;  /* 0x0000c80014037a20 */ /* 0x002ff20000410000 */
[----:B------:R1:W-:Y:S01]  /*12c50*/  MUFU.TANH R150, R3 ;  /* 0x0000000300967308 */ /* 0x0003e20000002400 */
[----:B--2---:R-:W-:Y:S09]  /*12c60*/  FMUL.FTZ R2, R27, c[0x0][0x320] ;  /* 0x0000c8001b027a20 */ /* 0x004ff20000410000 */
[----:B------:R-:W-:Y:S01]  /*12c70*/  MUFU.TANH R6, R6 ;  /* 0x0000000600067308 */ /* 0x000fe20000002400 */
[----:B---3--:R-:W-:Y:S04]  /*12c80*/  IADD3 R4, R190, 0x1, RZ ;  /* 0x00000001be047810 */ /* 0x008fe80007ffe0ff */
[----:B------:R-:W-:Y:S01]  /*12c90*/  SEL R190, R4, RZ, !P0 ;  /* 0x000000ff04be7207 */ /* 0x000fe20004000000 */
[----:B-1----:R-:W-:Y:S04]  /*12ca0*/  FMUL.FTZ R3, R24, c[0x0][0x320] ;  /* 0x0000c80018037a20 */ /* 0x002fe80000410000 */
[----:B------:R1:W2:Y:S10]  /*12cb0*/  MUFU.TANH R24, R2 ;  /* 0x0000000200187308 */ /* 0x0002b40000002400 */
[----:B------:R3:W-:Y:S01]  /*12cc0*/  MUFU.TANH R21, R3 ;  /* 0x0000000300157308 */ /* 0x0007e20000002400 */
[----:B-1----:R-:W-:Y:S09]  /*12cd0*/  FMUL.FTZ R2, R28, c[0x0][0x320] ;  /* 0x0000c8001c027a20 */ /* 0x002ff20000410000 */
[----:B------:R1:W-:Y:S01]  /*12ce0*/  MUFU.TANH R18, R2 ;  /* 0x0000000200127308 */ /* 0x0003e20000002400 */
        /* <DEDUP_REMOVED lines=11> */
[----:B------:R-:W1:Y:S03]  /*12da0*/  MUFU.TANH R20, R2 ;  /* 0x0000000200147308 */ /* 0x000e660000002400 */
[----:B------:R-:W-:Y:S04]  /*12db0*/  FMNMX.FTZ R3, R155, R3, !PT ;  /* 0x000000039b037209 */ /* 0x000fe80007810000 */
[----:B------:R-:W-:Y:S04]  /*12dc0*/  FMNMX.FTZ R3, R154, R3, !PT ;  /* 0x000000039a037209 */ /* 0x000fe80007810000 */
[----:B------:R-:W-:Y:S04]  /*12dd0*/  FMNMX.FTZ R3, R26, R3, !PT ;  /* 0x000000031a037209 */ /* 0x000fe80007810000 */
[----:B--2---:R-:W-:Y:S04]  /*12de0*/  FMNMX.FTZ R3, R24, R3, !PT ;  /* 0x0000000318037209 */ /* 0x004fe80007810000 */
[----:B------:R-:W-:Y:S04]  /*12df0*/  FMNMX.FTZ R3, R23, R3, !PT ;  /* 0x0000000317037209 */ /* 0x000fe80007810000 */
[----:B-1----:R-:W-:Y:S01]  /*12e00*/  FMNMX.FTZ R3, R20, R3, !PT ;  /* 0x0000000314037209 */ /* 0x002fe20007810000 */
[----:B------:R-:W-:Y:S04]  /*12e10*/  FMUL.FTZ R2, R32, c[0x0][0x320] ;  /* 0x0000c80020027a20 */ /* 0x000fe80000410000 */
[----:B------:R1:W-:Y:S02]  /*12e20*/  MUFU.TANH R13, R2 ;  /* 0x00000002000d7308 */ /* 0x0003e40000002400 */
[----:B-1----:R-:W-:Y:S08]  /*12e30*/  FMUL.FTZ R2, R34, c[0x0][0x320] ;  /* 0x0000c80022027a20 */ /* 0x002ff00000410000 */
        /* <DEDUP_REMOVED lines=25> */
.L_x_1897:
        /* <DEDUP_REMOVED lines=11> */
[----:B------:R-:W2:Y:S01]  /*13080*/  MUFU.EX2 R2, R0 ;  /* 0x0000000000027308 */ /* 0x000ea20000000800 */
[--C-:B-1----:R-:W-:Y:S02]  /*13090*/  FFMA.FTZ R4, R161, c[0x0][0x2d0], -R3.reuse ;  /* 0x0000b400a1047a23 */ /* 0x102fe40000010803 */
        /* <DEDUP_REMOVED lines=14> */
[----:B------:R-:W-:Y:S02]  /*13180*/  FFMA.FTZ R193, R6, c[0x0][0x2d0], -R3 ;  /* 0x0000b40006c17a23 */ /* 0x000fe40000010803 */
[C---:B--2---:R-:W-:Y:S01]  /*13190*/  FMUL.FTZ R36, R2.reuse, R112 ;  /* 0x0000007002247220 */ /* 0x044fe20000410000 */
[----:B------:R-:W2:Y:S01]  /*131a0*/  MUFU.EX2 R3, R4 ;  /* 0x0000000400037308 */ /* 0x000ea20000000800 */
[C---:B------:R-:W-:Y:S02]  /*131b0*/  FMUL.FTZ R37, R2.reuse, R113 ;  /* 0x0000007102257220 */ /* 0x040fe40000410000 */
[C---:B------:R-:W-:Y:S02]  /*131c0*/  FMUL.FTZ R21, R2.reuse, R129 ;  /* 0x0000008102157220 */ /* 0x040fe40000410000 */
[C---:B-1----:R-:W-:Y:S02]  /*131d0*/  FFMA.FTZ R0, R2.reuse, R201, R7 ;  /* 0x000000c902007223 */ /* 0x042fe40000010007 */
[C---:B------:R-:W-:Y:S02]  /*131e0*/  FMUL.FTZ R32, R2.reuse, R116 ;  /* 0x0000007402207220 */ /* 0x040fe40000410000 */
[C---:B------:R-:W-:Y:S01]  /*131f0*/  FMUL.FTZ R33, R2.reuse, R117 ;  /* 0x0000007502217220 */ /* 0x040fe20000410000 */
[----:B------:R1:W-:Y:S01]  /*13200*/  MUFU.EX2 R17, R28 ;  /* 0x0000001c00117308 */ /* 0x0003e20000000800 */
[C---:B------:R-:W-:Y:S02]  /*13210*/  FMUL.FTZ R40, R2.reuse, R40 ;  /* 0x0000002802287220 */ /* 0x040fe40000410000 */
[C---:B------:R-:W-:Y:S02]  /*13220*/  FMUL.FTZ R41, R2.reuse, R41 ;  /* 0x0000002902297220 */ /* 0x040fe40000410000 */
[C---:B---3--:R-:W-:Y:S02]  /*13230*/  FMUL.FTZ R25, R2.reuse, R125 ;  /* 0x0000007d02197220 */ /* 0x048fe40000410000 */
[C---:B------:R-:W-:Y:S02]  /*13240*/  FMUL.FTZ R44, R2.reuse, R44 ;  /* 0x0000002c022c7220 */ /* 0x040fe40000410000 */
[C---:B------:R-:W-:Y:S01]  /*13250*/  FMUL.FTZ R45, R2.reuse, R45 ;  /* 0x0000002d022d7220 */ /* 0x040fe20000410000 */
[----:B------:R-:W-:Y:S01]  /*13260*/  MUFU.EX2 R13, R27 ;  /* 0x0000001b000d7308 */ /* 0x000fe20000000800 */
[C---:B------:R-:W-:Y:S02]  /*13270*/  FMUL.FTZ R48, R2.reuse, R48 ;  /* 0x0000003002307220 */ /* 0x040fe40000410000 */
[C---:B------:R-:W-:Y:S01]  /*13280*/  FMUL.FTZ R49, R2.reuse, R49 ;  /* 0x0000003102317220 */ /* 0x040fe20000410000 */
[C---:B--2---:R-:W-:Y:S01]  /*13290*/  F2FP.PACK_AB R152, R3.reuse, R7 ;  /* 0x000000070398723e */ /* 0x044fe200000000ff */
[----:B------:R-:W-:Y:S02]  /*132a0*/  FADD.FTZ R6, R3, R0 ;  /* 0x0000000003067221 */ /* 0x000fe40000010000 */
[----:B------:R-:W2:Y:S01]  /*132b0*/  SHFL.BFLY PT, R0, R5, 0x2, 0x1f ;  /* 0x0c401f0005007f89 */ /* 0x000ea200000e0000 */
[C---:B------:R-:W-:Y:S02]  /*132c0*/  FMUL.FTZ R52, R2.reuse, R52 ;  /* 0x0000003402347220 */ /* 0x040fe40000410000 */
[----:B------:R3:W4:Y:S01]  /*132d0*/  MUFU.EX2 R19, R29 ;  /* 0x0000001d00137308 */ /* 0x0007220000000800 */
[C---:B------:R-:W-:Y:S02]  /*132e0*/  FMUL.FTZ R53, R2.reuse, R53 ;  /* 0x0000003502357220 */ /* 0x040fe40000410000 */
[C---:B------:R-:W-:Y:S02]  /*132f0*/  FMUL.FTZ R56, R2.reuse, R56 ;  /* 0x0000003802387220 */ /* 0x040fe40000410000 */
[C---:B-1----:R-:W-:Y:S02]  /*13300*/  FMUL.FTZ R28, R2.reuse, R120 ;  /* 0x00000078021c7220 */ /* 0x042fe40000410000 */
        /* <DEDUP_REMOVED lines=9> */
[----:B--2---:R-:W-:Y:S01]  /*133a0*/  FMNMX.FTZ R0, R5, R0, !PT ;  /* 0x0000000005007209 */ /* 0x004fe20007810000 */
        /* <DEDUP_REMOVED lines=21> */
[----:B------:R-:W-:Y:S01]  /*13500*/  FADD.FTZ R0, -R8, R106 ;  /* 0x0000006a08007221 */ /* 0x000fe20000010100 */
[----:B------:R-:W-:Y:S01]  /*13510*/  IADD3 R106, R186, R151, RZ ;  /* 0x00000097ba6a7210 */ /* 0x000fe20007ffe0ff */
[--C-:B------:R-:W-:Y:S02]  /*13520*/  FFMA.FTZ R4, R168, c[0x0][0x2d0], -R3.reuse ;  /* 0x0000b400a8047a23 */ /* 0x100fe40000010803 */
        /* <DEDUP_REMOVED lines=11> */
[--C-:B------:R-:W-:Y:S01]  /*135e0*/  FFMA.FTZ R161, R154, c[0x0][0x2d0], -R3.reuse ;  /* 0x0000b4009aa17a23 */ /* 0x100fe20000010803 */
[----:B------:R-:W-:Y:S01]  /*135f0*/  F2FP.PACK_AB R154, R13, R17 ;  /* 0x000000110d9a723e */ /* 0x000fe200000000ff */
[--C-:B------:R-:W-:Y:S02]  /*13600*/  FFMA.FTZ R163, R26, c[0x0][0x2d0], -R3.reuse ;  /* 0x0000b4001aa37a23 */ /* 0x100fe40000010803 */
[--C-:B------:R-:W-:Y:S02]  /*13610*/  FFMA.FTZ R162, R24, c[0x0][0x2d0], -R3.reuse ;  /* 0x0000b40018a27a23 */ /* 0x100fe40000010803 */
[--C-:B------:R-:W-:Y:S01]  /*13620*/  FFMA.FTZ R166, R23, c[0x0][0x2d0], -R3.reuse ;  /* 0x0000b40017a67a23 */ /* 0x100fe20000010803 */
[----:B------:R-:W3:Y:S01]  /*13630*/  MUFU.EX2 R0, R0 ;  /* 0x0000000000007308 */ /* 0x000ee20000000800 */
[--C-:B------:R-:W-:Y:S02]  /*13640*/  FFMA.FTZ R167, R20, c[0x0][0x2d0], -R3.reuse ;  /* 0x0000b40014a77a23 */ /* 0x100fe40000010803 */
[--C-:B------:R-:W-:Y:S02]  /*13650*/  FFMA.FTZ R168, R16, c[0x0][0x2d0], -R3.reuse ;  /* 0x0000b40010a87a23 */ /* 0x100fe40000010803 */
[----:B------:R-:W-:Y:S02]  /*13660*/  FFMA.FTZ R195, R12, c[0x0][0x2d0], -R3 ;  /* 0x0000b4000cc37a23 */ /* 0x000fe40000010803 */
[----:B------:R-:W-:Y:S02]  /*13670*/  FADD.FTZ R3, R17, R6 ;  /* 0x0000000611037221 */ /* 0x000fe40000010000 */
[C---:B-1----:R-:W-:Y:S01]  /*13680*/  FMUL.FTZ R4, R2.reuse, R140 ;  /* 0x0000008c02047220 */ /* 0x042fe20000410000 */
[----:B------:R-:W-:Y:S01]  /*13690*/  MUFU.EX2 R161, R161 ;  /* 0x000000a100a17308 */ /* 0x000fe20000000800 */
[----:B------:R-:W-:Y:S02]  /*136a0*/  FADD.FTZ R3, R13, R3 ;  /* 0x000000030d037221 */ /* 0x000fe40000010000 */
[----:B------:R-:W-:Y:S01]  /*136b0*/  FMUL.FTZ R13, R2, R137 ;  /* 0x00000089020d7220 */ /* 0x000fe20000410000 */
[----:B--2---:R-:W-:Y:S01]  /*136c0*/  F2FP.PACK_AB R153, R14, R15 ;  /* 0x0000000f0e99723e */ /* 0x004fe200000000ff */
[C---:B------:R-:W-:Y:S02]  /*136d0*/  FMUL.FTZ R5, R2.reuse, R141 ;  /* 0x0000008d02057220 */ /* 0x040fe40000410000 */
[C---:B------:R-:W-:Y:S02]  /*136e0*/  FMUL.FTZ R12, R2.reuse, R136 ;  /* 0x00000088020c7220 */ /* 0x040fe40000410000 */
[C---:B------:R-:W-:Y:S01]  /*136f0*/  FMUL.FTZ R16, R2.reuse, R132 ;  /* 0x0000008402107220 */ /* 0x040fe20000410000 */
[----:B------:R1:W-:Y:S01]  /*13700*/  MUFU.EX2 R136, R18 ;  /* 0x0000001200887308 */ /* 0x0003e20000000800 */
[C---:B------:R-:W-:Y:S02]  /*13710*/  FMUL.FTZ R17, R2.reuse, R133 ;  /* 0x0000008502117220 */ /* 0x040fe40000410000 */
[C---:B------:R-:W-:Y:S02]  /*13720*/  FMUL.FTZ R20, R2.reuse, R128 ;  /* 0x0000008002147220 */ /* 0x040fe40000410000 */
[C---:B------:R-:W-:Y:S02]  /*13730*/  FMUL.FTZ R24, R2.reuse, R124 ;  /* 0x0000007c02187220 */ /* 0x040fe40000410000 */
[----:B------:R-:W-:Y:S01]  /*13740*/  FMUL.FTZ R101, R2, R101 ;  /* 0x0000006502657220 */ /* 0x000fe20000410000 */
[----:B------:R-:W-:Y:S01]  /*13750*/  IADD3 R2, R185, R151, RZ ;  /* 0x00000097b9027210 */ /* 0x000fe20007ffe0ff */
[----:B------:R-:W-:Y:S01]  /*13760*/  FADD.FTZ R3, R22, R3 ;  /* 0x0000000316037221 */ /* 0x000fe20000010000 */
[----:B------:R-:W2:Y:S01]  /*13770*/  MUFU.EX2 R133, R7 ;  /* 0x0000000700857308 */ /* 0x000ea20000000800 */
[C---:B---3--:R-:W-:Y:S02]  /*13780*/  FMUL.FTZ R38, R0.reuse, R114 ;  /* 0x0000007200267220 */ /* 0x048fe40000410000 */
[----:B------:R-:W3:Y:S01]  /*13790*/  LDSM.16.MT88.4 R156, [R2] ;  /* 0x00000000029c783b */ /* 0x000ee20000004200 */
[----:B------:R-:W-:Y:S01]  /*137a0*/  FADD.FTZ R117, R19, R3 ;  /* 0x0000000313757221 */ /* 0x000fe20000010000 */
[----:B------:R-:W-:Y:S01]  /*137b0*/  IADD3 R3, R183, R2, RZ ;  /* 0x00000002b7037210 */ /* 0x000fe20007ffe0ff */
[C---:B------:R-:W-:Y:S02]  /*137c0*/  FMUL.FTZ R39, R0.reuse, R115 ;  /* 0x0000007300277220 */ /* 0x040fe40000410000 */
[C---:B------:R-:W-:Y:S02]  /*137d0*/  FFMA.FTZ R6, R0.reuse, R197, R15 ;  /* 0x000000c500067223 */ /* 0x040fe4000001000f */
[----:B------:R-:W-:Y:S01]  /*137e0*/  FMUL.FTZ R15, R0, R139 ;  /* 0x0000008b000f7220 */ /* 0x000fe20000410000 */
[----:B------:R-:W4:Y:S01]  /*137f0*/  LDSM.16.MT88.4 R112, [R3] ;  /* 0x000000000370783b */ /* 0x000f220000004200 */
[----:B------:R-:W-:Y:S01]  /*13800*/  FADD.FTZ R129, R14, R6 ;  /* 0x000000060e817221 */ /* 0x000fe20000010000 */
[----:B------:R-:W-:Y:S01]  /*13810*/  MUFU.EX2 R132, R160 ;  /* 0x000000a000847308 */ /* 0x000fe20000000800 */
[C---:B------:R-:W-:Y:S02]  /*13820*/  FMUL.FTZ R6, R0.reuse, R142 ;  /* 0x0000008e00067220 */ /* 0x040fe40000410000 */
[C---:B------:R-:W-:Y:S02]  /*13830*/  FMUL.FTZ R14, R0.reuse, R138 ;  /* 0x0000008a000e7220 */ /* 0x040fe40000410000 */
[C---:B-1----:R-:W-:Y:S02]  /*13840*/  FMUL.FTZ R18, R0.reuse, R134 ;  /* 0x0000008600127220 */ /* 0x042fe40000410000 */
[C---:B------:R-:W-:Y:S02]  /*13850*/  FMUL.FTZ R19, R0.reuse, R135 ;  /* 0x0000008700137220 */ /* 0x040fe40000410000 */
[----:B------:R-:W-:Y:S01]  /*13860*/  FMUL.FTZ R22, R0, R130 ;  /* 0x0000008200167220 */ /* 0x000fe20000410000 */
[----:B------:R-:W-:Y:S01]  /*13870*/  MUFU.EX2 R124, R170 ;  /* 0x000000aa007c7308 */ /* 0x000fe20000000800 */
[----:B--2---:R-:W-:Y:S01]  /*13880*/  F2FP.PACK_AB R155, R136, R133 ;  /* 0x00000085889b723e */ /* 0x004fe200000000ff */
[C---:B------:R-:W-:Y:S02]  /*13890*/  FMUL.FTZ R7, R0.reuse, R143 ;  /* 0x0000008f00077220 */ /* 0x040fe40000410000 */
[C---:B------:R-:W-:Y:S02]  /*138a0*/  FMUL.FTZ R31, R0.reuse, R123 ;  /* 0x0000007b001f7220 */ /* 0x040fe40000410000 */
[----:B------:R-:W-:Y:S02]  /*138b0*/  FADD.FTZ R129, R133, R129 ;  /* 0x0000008185817221 */ /* 0x000fe40000010000 */
[C---:B------:R-:W-:Y:S02]  /*138c0*/  FMUL.FTZ R23, R0.reuse, R131 ;  /* 0x0000008300177220 */ /* 0x040fe40000410000 */
[----:B------:R-:W-:Y:S01]  /*138d0*/  MUFU.EX2 R130, R150 ;  /* 0x0000009600827308 */ /* 0x000fe20000000800 */
[C---:B------:R-:W-:Y:S02]  /*138e0*/  FMUL.FTZ R26, R0.reuse, R126 ;  /* 0x0000007e001a7220 */ /* 0x040fe40000410000 */
[C---:B------:R-:W-:Y:S02]  /*138f0*/  FMUL.FTZ R27, R0.reuse, R127 ;  /* 0x0000007f001b7220 */ /* 0x040fe40000410000 */
[C---:B------:R-:W-:Y:S02]  /*13900*/  FMUL.FTZ R30, R0.reuse, R122 ;  /* 0x0000007a001e7220 */ /* 0x040fe40000410000 */
[C---:B------:R-:W-:Y:S02]  /*13910*/  FMUL.FTZ R34, R0.reuse, R118 ;  /* 0x0000007600227220 */ /* 0x040fe40000410000 */
[C---:B------:R-:W-:Y:S01]  /*13920*/  FMUL.FTZ R35, R0.reuse, R119 ;  /* 0x0000007700237220 */ /* 0x040fe20000410000 */
[C---:B---3--:R-:W-:Y:S01]  /*13930*/  HMMA.16816.F32 R4, R152.reuse, R156, R4 ;  /* 0x0000009c9804723c */ /* 0x048fe20000001804 */
[----:B------:R-:W-:Y:S04]  /*13940*/  MUFU.EX2 R131, R149 ;  /* 0x0000009500837308 */ /* 0x000fe80000000800 */
[C---:B------:R-:W-:Y:S02]  /*13950*/  FMUL.FTZ R42, R0.reuse, R42 ;  /* 0x0000002a002a7220 */ /* 0x040fe40000410000 */
[C---:B------:R-:W-:Y:S01]  /*13960*/  FMUL.FTZ R43, R0.reuse, R43 ;  /* 0x0000002b002b7220 */ /* 0x040fe20000410000 */
[C---:B------:R-:W-:Y:S03]  /*13970*/  HMMA.16816.F32 R12, R152.reuse, R158, R12 ;  /* 0x0000009e980c723c */ /* 0x040fe6000000180c */
[----:B------:R-:W1:Y:S01]  /*13980*/  MUFU.EX2 R119, R165 ;  /* 0x000000a500777308 */ /* 0x000e620000000800 */
[C---:B------:R-:W-:Y:S02]  /*13990*/  FMUL.FTZ R46, R0.reuse, R46 ;  /* 0x0000002e002e7220 */ /* 0x040fe40000410000 */
[C---:B------:R-:W-:Y:S02]  /*139a0*/  FMUL.FTZ R47, R0.reuse, R47 ;  /* 0x0000002f002f7220 */ /* 0x040fe40000410000 */
[C---:B----4-:R-:W-:Y:S04]  /*139b0*/  HMMA.16816.F32 R16, R152.reuse, R112, R16 ;  /* 0x000000709810723c */ /* 0x050fe80000001810 */
[C---:B------:R-:W-:Y:S01]  /*139c0*/  FMUL.FTZ R50, R0.reuse, R50 ;  /* 0x0000003200327220 */ /* 0x040fe20000410000 */
[----:B------:R-:W2:Y:S01]  /*139d0*/  MUFU.EX2 R118, R164 ;  /* 0x000000a400767308 */ /* 0x000ea20000000800 */
[C---:B------:R-:W-:Y:S02]  /*139e0*/  FMUL.FTZ R51, R0.reuse, R51 ;  /* 0x0000003300337220 */ /* 0x040fe40000410000 */
[C---:B------:R-:W-:Y:S01]  /*139f0*/  HMMA.16816.F32 R20, R152.reuse, R114, R20 ;  /* 0x000000729814723c */ /* 0x040fe20000001814 */
[----:B------:R-:W3:Y:S03]  /*13a00*/  LDSM.16.MT88.4 R112, [R106] ;  /* 0x000000006a70783b */ /* 0x000ee60000004200 */
        /* <DEDUP_REMOVED lines=22> */
[C---:B---3--:R-:W-:Y:S03]  /*13b70*/  HMMA.16816.F32 R24, R152.reuse, R112, R24 ;  /* 0x000000709818723c */ /* 0x048fe60000001818 */
[C---:B------:R-:W-:Y:S02]  /*13b80*/  FMUL.FTZ R90, R0.reuse, R90 ;  /* 0x0000005a005a7220 */ /* 0x040fe40000410000 */
[C---:B------:R-:W-:Y:S01]  /*13b90*/  FMUL.FTZ R91, R0.reuse, R91 ;  /* 0x0000005b005b7220 */ /* 0x040fe20000410000 */
[----:B------:R-:W-:Y:S01]  /*13ba0*/  MUFU.EX2 R127, R174 ;  /* 0x000000ae007f7308 */ /* 0x000fe20000000800 */
[C---:B------:R-:W-:Y:S01]  /*13bb0*/  FMUL.FTZ R94, R0.reuse, R94 ;  /* 0x0000005e005e7220 */ /* 0x040fe20000410000 */
[C---:B------:R-:W-:Y:S04]  /*13bc0*/  HMMA.16816.F32 R28, R152.reuse, R114, R28 ;  /* 0x00000072981c723c */ /* 0x040fe8000000181c */
[C---:B------:R-:W-:Y:S02]  /*13bd0*/  FMUL.FTZ R95, R0.reuse, R95 ;  /* 0x0000005f005f7220 */ /* 0x040fe40000410000 */
[C---:B------:R-:W-:Y:S02]  /*13be0*/  FMUL.FTZ R98, R0.reuse, R98 ;  /* 0x0000006200627220 */ /* 0x040fe40000410000 */
[C---:B------:R-:W-:Y:S01]  /*13bf0*/  FMUL.FTZ R99, R0.reuse, R99 ;  /* 0x0000006300637220 */ /* 0x040fe20000410000 */
[----:B------:R-:W-:Y:S03]  /*13c00*/  MUFU.EX2 R126, R194 ;  /* 0x000000c2007e7308 */ /* 0x000fe60000000800 */
[C---:B------:R-:W-:Y:S02]  /*13c10*/  FMUL.FTZ R102, R0.reuse, R102 ;  /* 0x0000006600667220 */ /* 0x040fe40000410000 */
[----:B------:R-:W-:Y:S01]  /*13c20*/  FMUL.FTZ R103, R0, R103 ;  /* 0x0000006700677220 */ /* 0x000fe20000410000 */
[----:B------:R-:W-:Y:S01]  /*13c30*/  IADD3 R0, R183, R106, RZ ;  /* 0x0000006ab7007210 */ /* 0x000fe20007ffe0ff */
[----:B-1----:R-:W-:Y:S03]  /*13c40*/  FADD.FTZ R117, R119, R117 ;  /* 0x0000007577757221 */ /* 0x002fe60000010000 */
[----:B------:R-:W-:Y:S01]  /*13c50*/  MUFU.EX2 R157, R168 ;  /* 0x000000a8009d7308 */ /* 0x000fe20000000800 */
[----:B------:R-:W1:Y:S01]  /*13c60*/  LDSM.16.MT88.4 R112, [R0] ;  /* 0x000000000070783b */ /* 0x000e620000004200 */
[C---:B--2---:R-:W-:Y:S01]  /*13c70*/  FADD.FTZ R122, R118.reuse, R117 ;  /* 0x00000075767a7221 */ /* 0x044fe20000010000 */
[----:B------:R-:W-:Y:S02]  /*13c80*/  F2FP.PACK_AB R118, R118, R119 ;  /* 0x000000777676723e */ /* 0x000fe400000000ff */
[----:B------:R-:W-:Y:S02]  /*13c90*/  F2FP.PACK_AB R117, R131, R130 ;  /* 0x000000828375723e */ /* 0x000fe400000000ff */
[----:B------:R-:W-:Y:S03]  /*13ca0*/  F2FP.PACK_AB R119, R161, R132 ;  /* 0x00000084a177723e */ /* 0x000fe600000000ff */
[----:B------:R-:W2:Y:S10]  /*13cb0*/  MUFU.EX2 R156, R169 ;  /* 0x000000a9009c7308 */ /* 0x000eb40000000800 */
[----:B------:R-:W-:Y:S10]  /*13cc0*/  MUFU.EX2 R151, R175 ;  /* 0x000000af00977308 */ /* 0x000ff40000000800 */
[----:B------:R-:W3:Y:S01]  /*13cd0*/  MUFU.EX2 R150, R195 ;  /* 0x000000c300967308 */ /* 0x000ee20000000800 */
        /* <DEDUP_REMOVED lines=27> */
[----:B--2---:R-:W-:Y:S02]  /*13e90*/  F2FP.PACK_AB R153, R156, R157 ;  /* 0x0000009d9c99723e */ /* 0x004fe400000000ff */
        /* <DEDUP_REMOVED lines=35> */
[----:B------:R-:W-:Y:S01]  /*140d0*/  FADD.FTZ R112, R121, R122 ;  /* 0x0000007a79707221 */ /* 0x000fe20000010000 */
[----:B------:R-:W-:Y:S01]  /*140e0*/  HMMA.16816.F32 R100, R116, R114, R100 ;  /* 0x000000727464723c */ /* 0x000fe20000001864 */
[----:B------:R-:W1:Y:S03]  /*140f0*/  LDSM.16.MT88.4 R116, [R2+0x1000] ;  /* 0x001000000274783b */ /* 0x000e660000004200 */
[C---:B------:R-:W-:Y:S01]  /*14100*/  FADD.FTZ R113, R120.reuse, R112 ;  /* 0x0000007078717221 */ /* 0x040fe20000010000 */
[----:B------:R-:W-:Y:S02]  /*14110*/  F2FP.PACK_AB R112, R120, R121 ;  /* 0x000000797870723e */ /* 0x000fe400000000ff */
[C---:B------:R-:W-:Y:S01]  /*14120*/  F2FP.PACK_AB R114, R124.reuse, R125 ;  /* 0x0000007d7c72723e */ /* 0x040fe200000000ff */
[----:B------:R-:W-:Y:S01]  /*14130*/  FADD.FTZ R113, R125, R113 ;  /* 0x000000717d717221 */ /* 0x000fe20000010000 */
[----:B------:R-:W2:Y:S01]  /*14140*/  LDSM.16.MT88.4 R120, [R3+0x1000] ;  /* 0x001000000378783b */ /* 0x000ea20000004200 */
[----:B------:R-:W3:Y:S02]  /*14150*/  MUFU.EX2 R125, R193 ;  /* 0x000000c1007d7308 */ /* 0x000ee40000000800 */
[----:B------:R-:W-:Y:S01]  /*14160*/  FADD.FTZ R128, R124, R113 ;  /* 0x000000717c807221 */ /* 0x000fe20000010000 */
[----:B------:R-:W-:Y:S02]  /*14170*/  F2FP.PACK_AB R113, R162, R163 ;  /* 0x000000a3a271723e */ /* 0x000fe400000000ff */
[----:B------:R-:W-:Y:S05]  /*14180*/  F2FP.PACK_AB R115, R159, R158 ;  /* 0x0000009e9f73723e */ /* 0x000fea00000000ff */
[----:B------:R-:W4:Y:S01]  /*14190*/  MUFU.EX2 R124, R192 ;  /* 0x000000c0007c7308 */ /* 0x000f220000000800 */
[----:B---3--:R-:W-:Y:S01]  /*141a0*/  F2FP.PACK_AB R154, R125, R126 ;  /* 0x0000007e7d9a723e */ /* 0x008fe200000000ff */
[C---:B-1----:R-:W-:Y:S05]  /*141b0*/  HMMA.16816.F32 R4, R112.reuse, R116, R4 ;  /* 0x000000747004723c */ /* 0x042fea0000001804 */
[----:B----4-:R-:W-:Y:S03]  /*141c0*/  F2FP.PACK_AB R152, R124, R127 ;  /* 0x0000007f7c98723e */ /* 0x010fe600000000ff */
        /* <DEDUP_REMOVED lines=33> */
[----:B------:R-:W-:Y:S02]  /*143e0*/  FADD.FTZ R117, R130, R117 ;  /* 0x0000007582757221 */ /* 0x000fe40000010000 */
[----:B------:R-:W-:Y:S02]  /*143f0*/  FADD.FTZ R116, R127, R128 ;  /* 0x000000807f747221 */ /* 0x000fe40000010000 */
[C---:B--2---:R-:W-:Y:S04]  /*14400*/  HMMA.16816.F32 R96, R112.reuse, R120, R96 ;  /* 0x000000787060723c */ /* 0x044fe80000001860 */
[----:B------:R-:W-:Y:S02]  /*14410*/  FADD.FTZ R117, R131, R117 ;  /* 0x0000007583757221 */ /* 0x000fe40000010000 */
[----:B------:R-:W2:Y:S01]  /*14420*/  LDSM.16.MT88.4 R128, [R3+0x1800] ;  /* 0x001800000380783b */ /* 0x000ea20000004200 */
[----:B------:R-:W-:Y:S01]  /*14430*/  FADD.FTZ R116, R124, R116 ;  /* 0x000000747c747221 */ /* 0x000fe20000010000 */
[----:B------:R-:W-:Y:S04]  /*14440*/  HMMA.16816.F32 R100, R112, R122, R100 ;  /* 0x0000007a7064723c */ /* 0x000fe80000001864 */
[----:B------:R-:W-:Y:S02]  /*14450*/  FADD.FTZ R116, R126, R116 ;  /* 0x000000747e747221 */ /* 0x000fe40000010000 */
[----:B------:R-:W-:Y:S01]  /*14460*/  FADD.FTZ R149, R132, R117 ;  /* 0x0000007584957221 */ /* 0x000fe20000010000 */
[----:B------:R-:W-:Y:S01]  /*14470*/  LDSM.16.MT88.4 R112, [R0+0x1800] ;  /* 0x001800000070783b */ /* 0x000fe20000004200 */
[----:B------:R-:W-:Y:S07]  /*14480*/  FADD.FTZ R201, R125, R116 ;  /* 0x000000747dc97221 */ /* 0x000fee0000010000 */
[----:B------:R-:W3:Y:S01]  /*14490*/  LDSM.16.MT88.4 R116, [R106+0x1800] ;  /* 0x001800006a74783b */ /* 0x000ee20000004200 */
[C---:B-1----:R-:W-:Y:S07]  /*144a0*/  HMMA.16816.F32 R140, R152.reuse, R136, R4 ;  /* 0x00000088988c723c */ /* 0x042fee0000001804 */
[----:B------:R-:W1:Y:S01]  /*144b0*/  LDSM.16.MT88.4 R4, [R2+0x3800] ;  /* 0x003800000204783b */ /* 0x000e620000004200 */
[C---:B------:R-:W-:Y:S07]  /*144c0*/  HMMA.16816.F32 R136, R152.reuse, R138, R12 ;  /* 0x0000008a9888723c */ /* 0x040fee000000180c */
[----:B------:R-:W4:Y:S01]  /*144d0*/  LDSM.16.MT88.4 R12, [R3+0x3800] ;  /* 0x00380000030c783b */ /* 0x000f220000004200 */
[C---:B--2---:R-:W-:Y:S07]  /*144e0*/  HMMA.16816.F32 R132, R152.reuse, R128, R16 ;  /* 0x000000809884723c */ /* 0x044fee0000001810 */
[----:B------:R-:W2:Y:S01]  /*144f0*/  LDSM.16.MT88.4 R16, [R106+0x3800] ;  /* 0x003800006a10783b */ /* 0x000ea20000004200 */
[C---:B------:R-:W-:Y:S07]  /*14500*/  HMMA.16816.F32 R128, R152.reuse, R130, R20 ;  /* 0x000000829880723c */ /* 0x040fee0000001814 */
[----:B------:R-:W-:Y:S01]  /*14510*/  LDSM.16.MT88.4 R20, [R3+0x5800] ;  /* 0x005800000314783b */ /* 0x000fe20000004200 */
[C---:B---3--:R-:W-:Y:S07]  /*14520*/  HMMA.16816.F32 R124, R152.reuse, R116, R24 ;  /* 0x00000074987c723c */ /* 0x048fee0000001818 */
[----:B------:R-:W-:Y:S01]  /*14530*/  LDSM.16.MT88.4 R24, [R106+0x5800] ;  /* 0x005800006a18783b */ /* 0x000fe20000004200 */
[C---:B------:R-:W-:Y:S08]  /*14540*/  HMMA.16816.F32 R120, R152.reuse, R118, R28 ;  /* 0x000000769878723c */ /* 0x040ff0000000181c */
[C---:B------:R-:W-:Y:S08]  /*14550*/  HMMA.16816.F32 R116, R152.reuse, R112, R32 ;  /* 0x000000709874723c */ /* 0x040ff00000001820 */
[C---:B------:R-:W-:Y:S08]  /*14560*/  HMMA.16816.F32 R112, R152.reuse, R114, R36 ;  /* 0x000000729870723c */ /* 0x040ff00000001824 */
[C---:B-1----:R-:W-:Y:S08]  /*14570*/  HMMA.16816.F32 R40, R152.reuse, R4, R40 ;  /* 0x000000049828723c */ /* 0x042ff00000001828 */
[C---:B------:R-:W-:Y:S01]  /*14580*/  HMMA.16816.F32 R44, R152.reuse, R6, R44 ;  /* 0x00000006982c723c */ /* 0x040fe2000000182c */
[----:B------:R-:W1:Y:S07]  /*14590*/  LDSM.16.MT88.4 R4, [R0+0x3800] ;  /* 0x003800000004783b */ /* 0x000e6e0000004200 */
[C---:B----4-:R-:W-:Y:S08]  /*145a0*/  HMMA.16816.F32 R48, R152.reuse, R12, R48 ;  /* 0x0000000c9830723c */ /* 0x050ff00000001830 */
[C---:B------:R-:W-:Y:S01]  /*145b0*/  HMMA.16816.F32 R52, R152.reuse, R14, R52 ;  /* 0x0000000e9834723c */ /* 0x040fe20000001834 */
[----:B------:R3:W4:Y:S07]  /*145c0*/  LDSM.16.MT88.4 R12, [R2+0x5800] ;  /* 0x00580000020c783b */ /* 0x00072e0000004200 */
[C---:B--2---:R-:W-:Y:S08]  /*145d0*/  HMMA.16816.F32 R56, R152.reuse, R16, R56 ;  /* 0x000000109838723c */ /* 0x044ff00000001838 */
[C---:B------:R-:W-:Y:S01]  /*145e0*/  HMMA.16816.F32 R60, R152.reuse, R18, R60 ;  /* 0x00000012983c723c */ /* 0x040fe2000000183c */
[----:B------:R2:W5:Y:S03]  /*145f0*/  LDSM.16.MT88.4 R16, [R0+0x5800] ;  /* 0x005800000010783b */ /* 0x0005660000004200 */
[----:B---3--:R-:W-:Y:S04]  /*14600*/  IADD3 R2, R188, -0x2, RZ ;  /* 0xfffffffebc027810 */ /* 0x008fe80007ffe0ff */
[C---:B-1----:R-:W-:Y:S03]  /*14610*/  HMMA.16816.F32 R64, R152.reuse, R4, R64 ;  /* 0x000000049840723c */ /* 0x042fe60000001840 */
[----:B------:R-:W-:Y:S05]  /*14620*/  ISETP.GE.AND P0, PT, R2, R207, PT ;  /* 0x000000cf0200720c */ /* 0x000fea0003f06270 */
[C---:B------:R-:W-:Y:S04]  /*14630*/  HMMA.16816.F32 R68, R152.reuse, R6, R68 ;  /* 0x000000069844723c */ /* 0x040fe80000001844 */
[----:B--2---:R-:W-:Y:S04]  /*14640*/  FADD.FTZ R0, R161, R149 ;  /* 0x00000095a1007221 */ /* 0x004fe80000010000 */
        /* <DEDUP_REMOVED lines=12> */
[C---:B-----5:R-:W-:Y:S04]  /*14710*/  HMMA.16816.F32 R96, R152.reuse, R16, R96 ;  /* 0x000000109860723c */ /* 0x060fe80000001860 */
[----:B------:R-:W-:Y:S04]  /*14720*/  FADD.FTZ R0, R151, R0 ;  /* 0x0000000097007221 */ /* 0x000fe80000010000 */
[----:B------:R-:W-:Y:S04]  /*14730*/  HMMA.16816.F32 R100, R152, R18, R100 ;  /* 0x000000129864723c */ /* 0x000fe80000001864 */
[----:B------:R-:W-:Y:S04]  /*14740*/  FADD.FTZ R197, R150, R0 ;  /* 0x0000000096c57221 */ /* 0x000fe80000010000 */
[----:B------:R-:W-:-:S11]  /*14750*/  @!P0 BRA `(.L_x_1811) ;  /* 0x000004f000008947 */ /* 0x000fd60003800000 */
[C---:B------:R-:W-:Y:S01]  /*14760*/  SHF.L.U64.HI R20, R205.reuse, 0x1, R211 ;  /* 0x00000001cd147819 */ /* 0x040fe200000102d3 */
[----:B------:R-:W-:Y:S01]  /*14770*/  IMAD.MOV.U32 R226, RZ, RZ, c[0x0][0x2b8] ;  /* 0x0000ae00ffe27624 */ /* 0x000fe200078e00ff */
[----:B------:R-:W-:Y:S01]  /*14780*/  SHF.L.U64.HI R18, R204, 0x1, R212 ;  /* 0x00000001cc127819 */ /* 0x000fe200000102d4 */
[----:B------:R-:W-:Y:S01]  /*14790*/  IMAD R2, R188, 0x40, R230 ;  /* 0x00000040bc027824 */ /* 0x000fe200078e02e6 */
[----:B------:R-:W-:Y:S01]  /*147a0*/  SHF.L.U32 R17, R204, 0x1, RZ ;  /* 0x00000001cc117819 */ /* 0x000fe200000006ff */
[----:B------:R-:W-:Y:S01]  /*147b0*/  IMAD.MOV.U32 R189, RZ, RZ, RZ ;  /* 0x000000ffffbd7224 */ /* 0x000fe200078e00ff */
[----:B------:R-:W-:Y:S01]  /*147c0*/  ISETP.NE.AND P1, PT, R226, 0x1, PT ;  /* 0x00000001e200780c */ /* 0x000fe20003f25270 */
[----:B------:R-:W-:Y:S01]  /*147d0*/  IMAD.SHL.U32 R19, R205, 0x2, RZ ;  /* 0x00000002cd137824 */ /* 0x000fe200078e00ff */
[----:B------:R-:W-:Y:S01]  /*147e0*/  IADD3 R2, R2, -0x80, R216 ;  /* 0xffffff8002027810 */ /* 0x000fe20007ffe0d8 */
[C---:B------:R-:W-:Y:S01]  /*147f0*/  IMAD.SHL.U32 R13, R202.reuse, 0x2, RZ ;  /* 0x00000002ca0d7824 */ /* 0x040fe200078e00ff */
[----:B------:R-:W-:Y:S03]  /*14800*/  SHF.L.U64.HI R16, R202, 0x1, R203 ;  /* 0x00000001ca107819 */ /* 0x000fe600000102cb */
[--C-:B------:R-:W-:Y:S06]  /*14810*/  IMAD.MOV.U32 R0, RZ, RZ, R2.reuse ;  /* 0x000000ffff007224 */ /* 0x100fec00078e0002 */
[----:B------:R-:W-:Y:S05]  /*14820*/  @P1 IMAD.HI.U32 R3, R2, c[0x0][0x2bc], RZ ;  /* 0x0000af0002031a27 */ /* 0x000fea00078e00ff */
[----:B------:R-:W-:Y:S04]  /*14830*/  @P1 SHF.R.U32.HI R0, RZ, c[0x0][0x2c0], R3 ;  /* 0x0000b000ff001a19 */ /* 0x000fe80000011603 */
[C---:B------:R-:W-:Y:S04]  /*14840*/  @!P6 IADD3 R3, P0, R0.reuse, R220, RZ ;  /* 0x000000dc0003e210 */ /* 0x040fe80007f1e0ff */
[C---:B------:R-:W-:Y:S02]  /*14850*/  @!P6 LEA.HI.X.SX32 R5, R0.reuse, R228, 0x1, P0 ;  /* 0x000000e40005e211 */ /* 0x040fe400000f0eff */
[C---:B------:R-:W-:Y:S02]  /*14860*/  @!P6 LEA R4, P0, R3.reuse, c[0x0][0x2a0], 0x2 ;  /* 0x0000a8000304ea11 */ /* 0x040fe400078010ff */
[----:B------:R-:W-:Y:S02]  /*14870*/  IADD3 R0, -R0, RZ, RZ ;  /* 0x000000ff00007210 */ /* 0x000fe40007ffe1ff */
[----:B------:R-:W-:Y:S03]  /*14880*/  @!P6 LEA.HI.X R5, R3, c[0x0][0x2a4], R5, 0x2, P0 ;  /* 0x0000a9000305ea11 */ /* 0x000fe600000f1405 */
[----:B------:R-:W-:Y:S02]  /*14890*/  IMAD R191, R0, c[0x0][0x2b8], R2 ;  /* 0x0000ae0000bf7a24 */ /* 0x000fe400078e0202 */
[----:B------:R-:W2:Y:S02]  /*148a0*/  @!P6 LDG.E R189, [R4.64] ;  /* 0x0000000804bde981 */ /* 0x000ea4000c1e1900 */
[C---:B------:R-:W-:Y:S01]  /*148b0*/  IMAD.WIDE.U32 R2, R191.reuse, c[0x0][0x1e0], RZ ;  /* 0x00007800bf027a25 */ /* 0x040fe200078e00ff */
[----:B------:R-:W-:Y:S05]  /*148c0*/  SHF.R.S32.HI R0, RZ, 0x1f, R191 ;  /* 0x0000001fff007819 */ /* 0x000fea00000114bf */
        /* <DEDUP_REMOVED lines=13> */
.L_x_1898:
[----:B------:R-:W-:-:S05]  /*149a0*/  BRA.DIV ~URZ, `(.L_x_1813) ;  /* 0x000065a27f007947 */ /* 0x000fca000b800000 */
[----:B------:R-:W3:Y:S01]  /*149b0*/  SHFL.IDX PT, R2, R12, RZ, 0x181f ;  /* 0x00181fff0c027589 */ /* 0x000ee200000e0000 */
[----:B------:R-:W-:Y:S01]  /*149c0*/  LOP3.LUT P3, RZ, R196, 0x2, RZ, 0xc0, !PT ;  /* 0x00000002c4ff7812 */ /* 0x000fe2000786c0ff */
[----:B------:R-:W-:Y:S01]  /*149d0*/  IMAD R0, R190, 0x6000, R11 ;  /* 0x00006000be007824 */ /* 0x000fe200078e020b */
[C---:B------:R-:W-:Y:S02]  /*149e0*/  LOP3.LUT P2, RZ, R196.reuse, 0x1, RZ, 0xc0, !PT ;  /* 0x00000001c4ff7812 */ /* 0x040fe4000784c0ff */
[----:B------:R-:W-:Y:S02]  /*149f0*/  LOP3.LUT P1, RZ, R196, 0x4, RZ, 0xc0, !PT ;  /* 0x00000004c4ff7812 */ /* 0x000fe4000782c0ff */
[----:B------:R-:W-:Y:S02]  /*14a00*/  SEL R15, RZ, 0x10, P2 ;  /* 0x00000010ff0f7807 */ /* 0x000fe40001000000 */
[----:B------:R-:W-:Y:S02]  /*14a10*/  SEL R14, RZ, 0x10, P1 ;  /* 0x00000010ff0e7807 */ /* 0x000fe40000800000 */
[----:B---3--:R-:W-:Y:S05]  /*14a20*/  IADD3 R6, P0, R2, R13, RZ ;  /* 0x0000000d02067210 */ /* 0x008fea0007f1e0ff */
[----:B--2---:R-:W-:Y:S05]  /*14a30*/  IMAD.X R7, R4, 0x1, R16, P0 ;  /* 0x0000000104077824 */ /* 0x004fea00000e0610 */
[----:B------:R-:W-:Y:S01]  /*14a40*/  @!PT LDS RZ, [RZ] ;  /* 0x00000000fffff984 */ /* 0x000fe20000000800 */
[----:B------:R-:W-:Y:S01]  /*14a50*/  @!PT LDS RZ, [RZ] ;  /* 0x00000000fffff984 */ /* 0x000fe20000000800 */
[----:B------:R2:W-:Y:S02]  /*14a60*/  LDGSTS.E.BYPASS.LTC128B.128 [R0], [R6.64], !P3 ;  /* 0x0000000006007fae */ /* 0x0005e4000d901d48 */
[----:B--2---:R-:W-:Y:S05]  /*14a70*/  IADD3 R6, P0, R2, R17, RZ ;  /* 0x0000001102067210 */ /* 0x004fea0007f1e0ff */
[----:B------:R-:W-:Y:S01]  /*14a80*/  IMAD.X R7, R4, 0x1, R18, P0 ;  /* 0x0000000104077824 */ /* 0x000fe200000e0612 */
[----:B------:R-:W-:Y:S04]  /*14a90*/  IADD3 R2, P0, R2, R19, RZ ;  /* 0x0000001302027210 */ /* 0x000fe80007f1e0ff */
[----:B------:R2:W-:Y:S01]  /*14aa0*/  LDGSTS.E.BYPASS.LTC128B.128 [R0+0x2000], [R6.64], !P2 ;  /* 0x0200000006007fae */ /* 0x0005e2000d101d48 */
[----:B------:R-:W-:Y:S03]  /*14ab0*/  IMAD.X R3, R4, 0x1, R20, P0 ;  /* 0x0000000104037824 */ /* 0x000fe600000e0614 */
[----:B------:R3:W4:Y:S04]  /*14ac0*/  SHFL.IDX PT, R4, R5, 0x1, 0x181f ;  /* 0x00381f0005047f89 */ /* 0x00072800000e0000 */
[----:B------:R5:W-:Y:S01]  /*14ad0*/  LDGSTS.E.BYPASS.LTC128B.128 [R0+0x4000], [R2.64], !P1 ;  /* 0x0400000002007fae */ /* 0x000be2000c901d48 */
[----:B-1-3--:R-:W-:Y:S03]  /*14ae0*/  SEL R5, RZ, 0x10, P3 ;  /* 0x00000010ff057807 */ /* 0x00afe60001800000 */
[----:B-----5:R2:W1:Y:S04]  /*14af0*/  SHFL.IDX PT, R2, R12, 0x1, 0x181f ;  /* 0x00381f000c027f89 */ /* 0x02046800000e0000 */
.L_x_1899:
[C---:B----4-:R-:W-:Y:S02]  /*14b00*/  IADD3 R3, -R5.reuse, 0x10, RZ ;  /* 0x0000001005037810 */ /* 0x050fe40007ffe1ff */
[----:B------:R-:W-:Y:S02]  /*14b10*/  ISETP.NE.U32.AND P2, PT, R5, RZ, PT ;  /* 0x000000ff0500720c */ /* 0x000fe40003f45070 */
[----:B------:R-:W-:Y:S04]  /*14b20*/  LOP3.LUT R3, R3, 0xf, RZ, 0xc0, !PT ;  /* 0x0000000f03037812 */ /* 0x000fe800078ec0ff */
[----:B-12---:R-:W-:Y:S02]  /*14b30*/  IADD3 R12, P1, P0, R3, R2, R13 ;  /* 0x00000002030c7210 */ /* 0x006fe4000783e00d */
[----:B------:R-:W-:Y:S02]  /*14b40*/  IADD3 R3, -R15, 0x10, RZ ;  /* 0x000000100f037810 */ /* 0x000fe40007ffe1ff */
[----:B------:R-:W-:Y:S02]  /*14b50*/  IADD3.X R13, RZ, R4, R16, P1, P0 ;  /* 0x00000004ff0d7210 */ /* 0x000fe40000fe0410 */
[----:B------:R-:W-:Y:S03]  /*14b60*/  LOP3.LUT R3, R3, 0xf, RZ, 0xc0, !PT ;  /* 0x0000000f03037812 */ /* 0x000fe600078ec0ff */
[----:B------:R-:W-:Y:S01]  /*14b70*/  @!PT LDS RZ, [RZ] ;  /* 0x00000000fffff984 */ /* 0x000fe20000000800 */
[----:B------:R-:W-:Y:S01]  /*14b80*/  @!PT LDS RZ, [RZ] ;  /* 0x00000000fffff984 */ /* 0x000fe20000000800 */
[----:B------:R-:W-:Y:S01]  /*14b90*/  @!PT LDS RZ, [RZ] ;  /* 0x00000000fffff984 */ /* 0x000fe20000000800 */
[----:B------:R1:W-:Y:S01]  /*14ba0*/  LDGSTS.E.BYPASS.LTC128B.128.ZFILL [R0+0x1000], [R12.64], P2 ;  /* 0x010000000c007fae */ /* 0x0003e20009141d48 */
[----:B------:R-:W-:Y:S02]  /*14bb0*/  IADD3 R6, P1, P0, R3, R2, R17 ;  /* 0x0000000203067210 */ /* 0x000fe4000783e011 */
[C---:B------:R-:W-:Y:S02]  /*14bc0*/  IADD3 R3, -R14.reuse, 0x10, RZ ;  /* 0x000000100e037810 */ /* 0x040fe40007ffe1ff */
[----:B------:R-:W-:Y:S02]  /*14bd0*/  IADD3.X R7, RZ, R4, R18, P1, P0 ;  /* 0x00000004ff077210 */ /* 0x000fe40000fe0412 */
[----:B------:R-:W-:Y:S04]  /*14be0*/  LOP3.LUT R3, R3, 0xf, RZ, 0xc0, !PT ;  /* 0x0000000f03037812 */ /* 0x000fe800078ec0ff */
[----:B------:R-:W-:Y:S04]  /*14bf0*/  IADD3 R2, P1, P0, R3, R2, R19 ;  /* 0x0000000203027210 */ /* 0x000fe8000783e013 */
[----:B------:R-:W-:Y:S02]  /*14c00*/  IADD3.X R3, RZ, R4, R20, P1, P0 ;  /* 0x00000004ff037210 */ /* 0x000fe40000fe0414 */
[----:B------:R-:W-:Y:S02]  /*14c10*/  ISETP.NE.U32.AND P1, PT, R15, RZ, PT ;  /* 0x000000ff0f00720c */ /* 0x000fe40003f25070 */
[----:B------:R-:W-:Y:S11]  /*14c20*/  ISETP.NE.U32.AND P0, PT, R14, RZ, PT ;  /* 0x000000ff0e00720c */ /* 0x000ff60003f05070 */
[----:B------:R1:W-:Y:S04]  /*14c30*/  LDGSTS.E.BYPASS.LTC128B.128.ZFILL [R0+0x3000], [R6.64], P1 ;  /* 0x0300000006007fae */ /* 0x0003e80008941d48 */
[----:B------:R1:W-:Y:S02]  /*14c40*/  LDGSTS.E.BYPASS.LTC128B.128.ZFILL [R0+0x5000], [R2.64], P0 ;  /* 0x0500000002007fae */ /* 0x0003e40008141d48 */
.L_x_1811:
[----:B------:R-:W-:Y:S05]  /*14c50*/  BSYNC B0 ;  /* 0x0000000000007941 */ /* 0x000fea0003800000 */
.L_x_1810:
        /* <DEDUP_REMOVED lines=10> */
.L_x_1804:
[----:B------:R-:W-:Y:S05]  /*14d00*/  BRA.DIV ~URZ, `(.L_x_1815) ;  /* 0x000064927f007947 */ /* 0x000fea000b800000 */
[----:B------:R2:W3:Y:S02]  /*14d10*/  SHFL.BFLY PT, R0, R201, 0x2, 0x1f ;  /* 0x0c401f00c9007f89 */ /* 0x0004e400000e0000 */
.L_x_1900:
[----:B---3--:R-:W-:Y:S01]  /*14d20*/  FADD.FTZ R0, R0, R201 ;  /* 0x000000c900007221 */ /* 0x008fe20000010000 */
[----:B------:R-:W-:Y:S05]  /*14d30*/  BRA.DIV ~URZ, `(.L_x_1816) ;  /* 0x000064c27f007947 */ /* 0x000fea000b800000 */
[----:B-1----:R-:W1:Y:S04]  /*14d40*/  SHFL.BFLY PT, R2, R197, 0x2, 0x1f ;  /* 0x0c401f00c5027f89 */ /* 0x002e6800000e0000 */
[----:B------:R-:W3:Y:S01]  /*14d50*/  SHFL.BFLY PT, R5, R0, 0x1, 0x1f ;  /* 0x0c201f0000057f89 */ /* 0x000ee200000e0000 */
[----:B-1----:R-:W-:-:S02]  /*14d60*/  FADD.FTZ R4, R2, R197 ;  /* 0x000000c502047221 */ /* 0x002fc40000010000 */
[----:B---3--:R-:W-:-:S03]  /*14d70*/  FADD.FTZ R0, R0, R5 ;  /* 0x0000000500007221 */ /* 0x008fc60000010000 */
[----:B------:R1:W3:Y:S04]  /*14d80*/  SHFL.BFLY PT, R3, R4, 0x1, 0x1f ;  /* 0x0c201f0004037f89 */ /* 0x0002e800000e0000 */
.L_x_1901:
[----:B------:R-:W-:Y:S01]  /*14d90*/  FSETP.NE.FTZ.AND P1, PT, R0, RZ, PT ;  /* 0x000000ff0000720b */ /* 0x000fe20003f35000 */
[----:B---3--:R-:W-:Y:S01]  /*14da0*/  FADD.FTZ R3, R3, R4 ;  /* 0x0000000403037221 */ /* 0x008fe20000010000 */
[----:B------:R-:W-:Y:S02]  /*14db0*/  MOV R2, RZ ;  /* 0x000000ff00027202 */ /* 0x000fe40000000f00 */
[----:B------:R-:W-:Y:S02]  /*14dc0*/  MOV R22, 0xff800000 ;  /* 0xff80000000167802 */ /* 0x000fe40000000f00 */
[----:B------:R-:W-:Y:S02]  /*14dd0*/  FSETP.NE.FTZ.AND P0, PT, R3, RZ, PT ;  /* 0x000000ff0300720b */ /* 0x000fe40003f15000 */
[----:B-1----:R-:W-:Y:S02]  /*14de0*/  MOV R4, 0x1 ;  /* 0x0000000100047802 */ /* 0x002fe40000000f00 */
[----:B------:R-:W-:-:S03]  /*14df0*/  MOV R17, 0xff800000 ;  /* 0xff80000000117802 */ /* 0x000fc60000000f00 */
[----:B------:R-:W1:Y:S08]  /*14e00*/  @P1 MUFU.LG2 R5, R0 ;  /* 0x0000000000051308 */ /* 0x000e700000000c00 */
[----:B------:R3:W4:Y:S01]  /*14e10*/  @P1 MUFU.RCP R2, R0 ;  /* 0x0000000000021308 */ /* 0x0007220000001000 */
[----:B-1----:R-:W-:Y:S01]  /*14e20*/  @P1 FMUL.FTZ R5, R5, 0.69314718246459960938 ;  /* 0x3f31721805051820 */ /* 0x002fe20000410000 */
[----:B---3--:R-:W-:Y:S01]  /*14e30*/  @P1 MOV R0, 0x3f317218 ;  /* 0x3f31721800001802 */ /* 0x008fe20000000f00 */
[----:B----4-:R-:W-:-:S02]  /*14e40*/  FMUL.FTZ R38, R2, R124 ;  /* 0x0000007c02267220 */ /* 0x010fc40000410000 */
[----:B------:R-:W-:Y:S02]  /*14e50*/  FMUL.FTZ R39, R2, R125 ;  /* 0x0000007d02277220 */ /* 0x000fe40000410000 */
[----:B------:R-:W-:Y:S02]  /*14e60*/  @P1 FMUL.FTZ R0, R0, c[0x0][0x2d0] ;  /* 0x0000b40000001a20 */ /* 0x000fe40000410000 */
[----:B------:R-:W-:Y:S02]  /*14e70*/  FMUL.FTZ R124, R2, R72 ;  /* 0x00000048027c7220 */ /* 0x000fe40000410000 */
[----:B------:R-:W-:Y:S01]  /*14e80*/  @P1 FFMA.FTZ R22, R0, R9, R5 ;  /* 0x0000000900161223 */ /* 0x000fe20000010005 */
[----:B------:R-:W-:Y:S01]  /*14e90*/  MOV R0, RZ ;  /* 0x000000ff00007202 */ /* 0x000fe20000000f00 */
[C---:B------:R-:W-:Y:S02]  /*14ea0*/  FMUL.FTZ R125, R2.reuse, R73 ;  /* 0x00000049027d7220 */ /* 0x040fe40000410000 */
[----:B------:R-:W-:-:S02]  /*14eb0*/  FMUL.FTZ R72, R2, R76 ;  /* 0x0000004c02487220 */ /* 0x000fc40000410000 */
[C---:B------:R-:W-:Y:S01]  /*14ec0*/  FMUL.FTZ R73, R2.reuse, R77 ;  /* 0x0000004d02497220 */ /* 0x040fe20000410000 */
[----:B------:R-:W1:Y:S01]  /*14ed0*/  @P0 MUFU.RCP R0, R3 ;  /* 0x0000000300000308 */ /* 0x000e620000001000 */
        /* <DEDUP_REMOVED lines=43> */
[C---:B-1----:R-:W-:Y:S02]  /*15190*/  FMUL.FTZ R100, R0.reuse, R114 ;  /* 0x0000007200647220 */ /* 0x042fe40000410000 */
[C---:B------:R-:W-:Y:S02]  /*151a0*/  FMUL.FTZ R101, R0.reuse, R115 ;  /* 0x0000007300657220 */ /* 0x040fe40000410000 */
[C---:B------:R-:W-:Y:S02]  /*151b0*/  FMUL.FTZ R136, R0.reuse, R42 ;  /* 0x0000002a00887220 */ /* 0x040fe40000410000 */
[C---:B------:R-:W-:Y:S02]  /*151c0*/  FMUL.FTZ R137, R0.reuse, R43 ;  /* 0x0000002b00897220 */ /* 0x040fe40000410000 */
[----:B------:R-:W-:-:S02]  /*151d0*/  FMUL.FTZ R114, R0, R46 ;  /* 0x0000002e00727220 */ /* 0x000fc40000410000 */
[C---:B------:R-:W-:Y:S02]  /*151e0*/  FMUL.FTZ R115, R0.reuse, R47 ;  /* 0x0000002f00737220 */ /* 0x040fe40000410000 */
[C---:B------:R-:W-:Y:S02]  /*151f0*/  FMUL.FTZ R88, R0.reuse, R138 ;  /* 0x0000008a00587220 */ /* 0x040fe40000410000 */
[----:B------:R-:W-:Y:S01]  /*15200*/  FMUL.FTZ R89, R0, R139 ;  /* 0x0000008b00597220 */ /* 0x000fe20000410000 */
[----:B---3--:R-:W-:Y:S01]  /*15210*/  @P0 MOV R3, 0x3f317218 ;  /* 0x3f31721800030802 */ /* 0x008fe20000000f00 */
        /* <DEDUP_REMOVED lines=44> */
.L_x_1735:
        /* <DEDUP_REMOVED lines=16> */
.L_x_1818:
[----:B------:R-:W-:Y:S05]  /*155e0*/  BSYNC B0 ;  /* 0x0000000000007941 */ /* 0x000fea0003800000 */
.L_x_1817:
[----:B------:R-:W-:Y:S01]  /*155f0*/  PRMT R0, R0, 0x9910, RZ ;  /* 0x0000991000007816 */ /* 0x000fe200000000ff */
[----:B------:R-:W-:Y:S01]  /*15600*/  BSSY B1, `(.L_x_1819) ;  /* 0x000037c000017945 */ /* 0x000fe20003800000 */
[----:B------:R-:W-:Y:S02]  /*15610*/  IMAD.MOV.U32 R35, RZ, RZ, R232 ;  /* 0x000000ffff237224 */ /* 0x000fe400078e00e8 */
[----:B------:R-:W-:-:S13]  /*15620*/  ISETP.NE.AND P0, PT, R0, RZ, PT ;  /* 0x000000ff0000720c */ /* 0x000fda0003f05270 */
[----:B------:R-:W-:Y:S05]  /*15630*/  @!P0 BRA `(.L_x_1820) ;  /* 0x00002bd000008947 */ /* 0x000fea0003800000 */
[----:B------:R-:W-:Y:S01]  /*15640*/  SHF.R.S32.HI R2, RZ, 0x1f, R187 ;  /* 0x0000001fff027819 */ /* 0x000fe200000114bb */
[----:B------:R-:W-:Y:S01]  /*15650*/  WARPSYNC 0xffffffff ;  /* 0xffffffff00007948 */ /* 0x000fe20003800000 */
[----:B------:R-:W-:Y:S01]  /*15660*/  BAR.SYNC.DEFER_BLOCKING 0x1, 0x100 ;  /* 0x0044000000007b1d */ /* 0x000fe20000010000 */
[----:B------:R-:W-:Y:S01]  /*15670*/  LOP3.LUT R0, R147, R208, RZ, 0xfc, !PT ;  /* 0x000000d093007212 */ /* 0x000fe200078efcff */
[----:B------:R-:W-:Y:S01]  /*15680*/  IMAD.MOV.U32 R6, RZ, RZ, 0x20 ;  /* 0x00000020ff067424 */ /* 0x000fe200078e00ff */
[----:B------:R-:W-:Y:S01]  /*15690*/  LEA.HI R2, R2, R187, RZ, 0x5 ;  /* 0x000000bb02027211 */ /* 0x000fe200078f28ff */
[----:B------:R-:W-:Y:S01]  /*156a0*/  IMAD.MOV.U32 R9, RZ, RZ, 0x40 ;  /* 0x00000040ff097424 */ /* 0x000fe200078e00ff */
[----:B------:R-:W-:Y:S01]  /*156b0*/  F2FP.PACK_AB R5, R89, R88 ;  /* 0x000000585905723e */ /* 0x000fe200000000ff */
[----:B------:R-:W-:Y:S01]  /*156c0*/  IMAD.MOV.U32 R16, RZ, RZ, c[0x0][0x388] ;  /* 0x0000e200ff107624 */ /* 0x000fe200078e00ff */
[----:B------:R-:W-:Y:S02]  /*156d0*/  SHF.R.S32.HI R2, RZ, 0x5, R2 ;  /* 0x00000005ff027819 */ /* 0x000fe40000011402 */
[----:B------:R-:W-:-:S02]  /*156e0*/  F2FP.PACK_AB R7, R39, R38 ;  /* 0x000000262707723e */ /* 0x000fc400000000ff */
[----:B------:R-:W-:Y:S01]  /*156f0*/  F2FP.PACK_AB R8, R117, R116 ;  /* 0x000000747508723e */ /* 0x000fe200000000ff */
[----:B------:R-:W-:Y:S01]  /*15700*/  IMAD.SHL.U32 R2, R2, 0x400, RZ ;  /* 0x0000040002027824 */ /* 0x000fe200078e00ff */
[----:B------:R-:W-:-:S03]  /*15710*/  F2FP.PACK_AB R12, R77, R76 ;  /* 0x0000004c4d0c723e */ /* 0x000fc600000000ff */
[----:B------:R-:W-:Y:S01]  /*15720*/  IMAD R3, R231, 0x2, R2 ;  /* 0x00000002e7037824 */ /* 0x000fe200078e0202 */
[----:B------:R-:W-:-:S03]  /*15730*/  LOP3.LUT R2, R236, 0x1, RZ, 0xc0, !PT ;  /* 0x00000001ec027812 */ /* 0x000fc600078ec0ff */
[----:B------:R-:W-:Y:S01]  /*15740*/  IMAD.IADD R0, R3, 0x1, R0 ;  /* 0x0000000103007824 */ /* 0x000fe200078e0200 */
[----:B------:R-:W-:Y:S02]  /*15750*/  ISETP.NE.U32.AND P0, PT, R2, 0x1, PT ;  /* 0x000000010200780c */ /* 0x000fe40003f05070 */
[----:B------:R-:W-:Y:S01]  /*15760*/  F2FP.PACK_AB R3, R27, R26 ;  /* 0x0000001a1b03723e */ /* 0x000fe200000000ff */
[----:B------:R-:W-:Y:S01]  /*15770*/  IMAD.SHL.U32 R0, R0, 0x2, RZ ;  /* 0x0000000200007824 */ /* 0x000fe200078e00ff */
[----:B------:R-:W-:Y:S02]  /*15780*/  R2P PR, R236, 0x6 ;  /* 0x00000006ec007804 */ /* 0x000fe40000000000 */
[----:B------:R-:W-:Y:S02]  /*15790*/  ISETP.NE.U32.AND P3, PT, RZ, c[0x0][0x500], PT ;  /* 0x00014000ff007a0c */ /* 0x000fe40003f65070 */
[C---:B------:R-:W-:Y:S01]  /*157a0*/  IADD3 R4, R0.reuse, 0x80, RZ ;  /* 0x0000008000047810 */ /* 0x040fe20007ffe0ff */
[----:B------:R1:W-:Y:S01]  /*157b0*/  STS [R0+0x80], R3 ;  /* 0x0000800300007388 */ /* 0x0003e20000000800 */
[----:B------:R-:W-:-:S02]  /*157c0*/  IADD3 R2, R0, 0x70, RZ ;  /* 0x0000007000027810 */ /* 0x000fc40007ffe0ff */
[----:B------:R-:W-:Y:S02]  /*157d0*/  SEL R6, R6, 0xffffffe0, !P1 ;  /* 0xffffffe006067807 */ /* 0x000fe40004800000 */
[----:B------:R-:W-:Y:S02]  /*157e0*/  @P0 IADD3 R2, R4, 0x10, RZ ;  /* 0x0000001004020810 */ /* 0x000fe40007ffe0ff */
[----:B------:R-:W-:Y:S02]  /*157f0*/  F2FP.PACK_AB R4, R97, R96 ;  /* 0x000000606104723e */ /* 0x000fe400000000ff */
[----:B------:R-:W-:Y:S02]  /*15800*/  SEL R9, R9, 0xffffffc0, !P2 ;  /* 0xffffffc009097807 */ /* 0x000fe40005000000 */
[----:B------:R-:W-:Y:S01]  /*15810*/  ISETP.NE.U32.AND P0, PT, RZ, c[0x0][0x508], PT ;  /* 0x00014200ff007a0c */ /* 0x000fe20003f05070 */
[----:B------:R3:W-:Y:S01]  /*15820*/  STS [R0+0x480], R4 ;  /* 0x0004800400007388 */ /* 0x0007e20000000800 */
[----:B------:R-:W-:Y:S01]  /*15830*/  ISETP.NE.AND.EX P3, PT, RZ, c[0x0][0x504], PT, P3 ;  /* 0x00014100ff007a0c */ /* 0x000fe20003f65330 */
[----:B------:R-:W-:Y:S01]  /*15840*/  IMAD.IADD R13, R9, 0x1, R2 ;  /* 0x00000001090d7824 */ /* 0x000fe200078e0202 */
[----:B------:R-:W-:Y:S01]  /*15850*/  ISETP.NE.AND.EX P2, PT, RZ, c[0x0][0x50c], PT, P0 ;  /* 0x00014300ff007a0c */ /* 0x000fe20003f45300 */
[----:B------:R4:W-:Y:S01]  /*15860*/  STS [R2+0x400], R5 ;  /* 0x0004000502007388 */ /* 0x0009e20000000800 */
[----:B-1----:R-:W-:-:S05]  /*15870*/  F2FP.PACK_AB R3, R29, R28 ;  /* 0x0000001c1d03723e */ /* 0x002fca00000000ff */
[----:B------:R1:W-:Y:S01]  /*15880*/  STS [R2], R3 ;  /* 0x0000000302007388 */ /* 0x0003e20000000800 */
[----:B---3--:R-:W-:Y:S02]  /*15890*/  F2FP.PACK_AB R4, R31, R30 ;  /* 0x0000001e1f04723e */ /* 0x008fe400000000ff */
[----:B----4-:R-:W-:Y:S01]  /*158a0*/  F2FP.PACK_AB R5, R37, R36 ;  /* 0x000000242505723e */ /* 0x010fe200000000ff */
[----:B-1----:R-:W-:-:S05]  /*158b0*/  IMAD.IADD R3, R0, 0x1, R6 ;  /* 0x0000000100037824 */ /* 0x002fca00078e0206 */
[----:B------:R1:W-:Y:S02]  /*158c0*/  STS [R3+0x80], R4 ;  /* 0x0000800403007388 */ /* 0x0003e40000000800 */
[----:B-1----:R-:W-:Y:S01]  /*158d0*/  IMAD.IADD R4, R6, 0x1, R2 ;  /* 0x0000000106047824 */ /* 0x002fe200078e0202 */
[----:B------:R-:W-:-:S05]  /*158e0*/  F2FP.PACK_AB R6, R135, R134 ;  /* 0x000000868706723e */ /* 0x000fca00000000ff */
[----:B------:R1:W-:Y:S04]  /*158f0*/  STS [R3+0x480], R6 ;  /* 0x0004800603007388 */ /* 0x0003e80000000800 */
[----:B------:R3:W-:Y:S01]  /*15900*/  STS [R4], R5 ;  /* 0x0000000504007388 */ /* 0x0007e20000000800 */
[----:B-1----:R-:W-:Y:S01]  /*15910*/  IMAD.IADD R6, R0, 0x1, R9 ;  /* 0x0000000100067824 */ /* 0x002fe200078e0209 */
[----:B---3--:R-:W-:-:S05]  /*15920*/  F2FP.PACK_AB R5, R131, R130 ;  /* 0x000000828305723e */ /* 0x008fca00000000ff */
[----:B------:R1:W-:Y:S04]  /*15930*/  STS [R4+0x400], R5 ;  /* 0x0004000504007388 */ /* 0x0003e80000000800 */
[----:B------:R3:W-:Y:S01]  /*15940*/  STS [R6+0x80], R7 ;  /* 0x0000800706007388 */ /* 0x0007e20000000800 */
[----:B-1----:R-:W-:Y:S02]  /*15950*/  F2FP.PACK_AB R5, R93, R92 ;  /* 0x0000005c5d05723e */ /* 0x002fe400000000ff */
[----:B---3--:R-:W-:-:S03]  /*15960*/  F2FP.PACK_AB R7, R121, R120 ;  /* 0x000000787907723e */ /* 0x008fc600000000ff */
[----:B------:R1:W-:Y:S04]  /*15970*/  STS [R6+0x480], R5 ;  /* 0x0004800506007388 */ /* 0x0003e80000000800 */
[----:B------:R3:W-:Y:S01]  /*15980*/  STS [R13], R7 ;  /* 0x000000070d007388 */ /* 0x0007e20000000800 */
[----:B-1----:R-:W-:Y:S02]  /*15990*/  F2FP.PACK_AB R5, R123, R122 ;  /* 0x0000007a7b05723e */ /* 0x002fe400000000ff */
[----:B---3--:R-:W-:-:S03]  /*159a0*/  F2FP.PACK_AB R7, R119, R118 ;  /* 0x000000767707723e */ /* 0x008fc600000000ff */
[----:B------:R1:W-:Y:S02]  /*159b0*/  STS [R13+0x400], R5 ;  /* 0x000400050d007388 */ /* 0x0003e40000000800 */
[----:B-1----:R-:W-:-:S05]  /*159c0*/  IMAD.IADD R5, R9, 0x1, R3 ;  /* 0x0000000109057824 */ /* 0x002fca00078e0203 */
[----:B------:R1:W-:Y:S04]  /*159d0*/  STS [R5+0x80], R8 ;  /* 0x0000800805007388 */ /* 0x0003e80000000800 */
[----:B------:R3:W-:Y:S01]  /*159e0*/  STS [R5+0x480], R7 ;  /* 0x0004800705007388 */ /* 0x0007e20000000800 */
[----:B-1----:R-:W-:Y:S01]  /*159f0*/  F2FP.PACK_AB R8, R101, R100 ;  /* 0x000000646508723e */ /* 0x002fe200000000ff */
[----:B---3--:R-:W-:Y:S01]  /*15a00*/  IMAD.IADD R7, R4, 0x1, R9 ;  /* 0x0000000104077824 */ /* 0x008fe200078e0209 */
[----:B------:R-:W-:-:S04]  /*15a10*/  F2FP.PACK_AB R9, R113, R112 ;  /* 0x000000707109723e */ /* 0x000fc800000000ff */
[----:B------:R1:W-:Y:S04]  /*15a20*/  STS [R7+0x400], R8 ;  /* 0x0004000807007388 */ /* 0x0003e80000000800 */
[----:B------:R3:W-:Y:S01]  /*15a30*/  STS [R7], R9 ;  /* 0x0000000907007388 */ /* 0x0007e20000000800 */
[----:B-1----:R-:W-:Y:S02]  /*15a40*/  F2FP.PACK_AB R8, R137, R136 ;  /* 0x000000888908723e */ /* 0x002fe400000000ff */
[----:B---3--:R-:W-:-:S03]  /*15a50*/  F2FP.PACK_AB R9, R41, R40 ;  /* 0x000000282909723e */ /* 0x008fc600000000ff */
[----:B------:R1:W-:Y:S04]  /*15a60*/  STS [R0+0x4480], R8 ;  /* 0x0044800800007388 */ /* 0x0003e80000000800 */
[----:B------:R3:W-:Y:S01]  /*15a70*/  STS [R0+0x4080], R9 ;  /* 0x0040800900007388 */ /* 0x0007e20000000800 */
        /* <DEDUP_REMOVED lines=35> */
[----:B------:R3:W-:Y:S04]  /*15cb0*/  STS [R2+0x8400], R0 ;  /* 0x0084000002007388 */ /* 0x0007e80000000800 */
[----:B------:R-:W-:Y:S01]  /*15cc0*/  STS [R3+0x8080], R12 ;  /* 0x0080800c03007388 */ /* 0x000fe20000000800 */
[----:B-1----:R-:W-:Y:S02]  /*15cd0*/  F2FP.PACK_AB R8, R67, R66 ;  /* 0x000000424308723e */ /* 0x002fe400000000ff */
[----:B---3--:R-:W-:-:S03]  /*15ce0*/  F2FP.PACK_AB R2, R81, R80 ;  /* 0x000000505102723e */ /* 0x008fc600000000ff */
[----:B------:R1:W-:Y:S01]  /*15cf0*/  STS [R3+0x8480], R8 ;  /* 0x0084800803007388 */ /* 0x0003e20000000800 */
[----:B------:R-:W-:-:S03]  /*15d00*/  F2FP.PACK_AB R0, R83, R82 ;  /* 0x000000525300723e */ /* 0x000fc600000000ff */
[----:B------:R3:W-:Y:S04]  /*15d10*/  STS [R4+0x8000], R2 ;  /* 0x0080000204007388 */ /* 0x0007e80000000800 */
[----:B------:R4:W-:Y:S01]  /*15d20*/  STS [R4+0x8400], R0 ;  /* 0x0084000004007388 */ /* 0x0009e20000000800 */
[C---:B-1----:R-:W-:Y:S02]  /*15d30*/  @P2 IADD3 R8, P0, R238.reuse, c[0x0][0x508], RZ ;  /* 0x00014200ee082a10 */ /* 0x042fe40007f1e0ff */
[----:B---3--:R-:W-:Y:S02]  /*15d40*/  F2FP.PACK_AB R2, R133, R132 ;  /* 0x000000848502723e */ /* 0x008fe400000000ff */
[----:B------:R-:W-:Y:S02]  /*15d50*/  @P2 IADD3.X R9, R239, c[0x0][0x50c], RZ, P0, !PT ;  /* 0x00014300ef092a10 */ /* 0x000fe400007fe4ff */
[----:B----4-:R-:W-:Y:S01]  /*15d60*/  F2FP.PACK_AB R0, R79, R78 ;  /* 0x0000004e4f00723e */ /* 0x010fe200000000ff */
[----:B------:R1:W-:Y:S01]  /*15d70*/  STS [R6+0x8080], R2 ;  /* 0x0080800206007388 */ /* 0x0003e20000000800 */
[----:B------:R-:W-:-:S03]  /*15d80*/  IADD3 R4, P1, R238, c[0x0][0x500], RZ ;  /* 0x00014000ee047a10 */ /* 0x000fc60007f3e0ff */
        /* <DEDUP_REMOVED lines=11> */
[----:B------:R1:W-:Y:S01]  /*15e40*/  STS [R7+0x8400], R2 ;  /* 0x0084000207007388 */ /* 0x0003e20000000800 */
[----:B------:R-:W-:-:S03]  /*15e50*/  IADD3.X R5, R239, c[0x0][0x504], RZ, P1, !PT ;  /* 0x00014100ef057a10 */ /* 0x000fc60000ffe4ff */
[----:B------:R3:W-:Y:S04]  /*15e60*/  STS [R7+0x8000], R0 ;  /* 0x0080000007007388 */ /* 0x0007e80000000800 */
[----:B------:R-:W-:Y:S01]  /*15e70*/  BAR.SYNC.DEFER_BLOCKING 0x1, 0x100 ;  /* 0x0044000000007b1d */ /* 0x000fe20000010000 */
[----:B-1----:R-:W-:-:S05]  /*15e80*/  IMAD.MOV.U32 R2, RZ, RZ, RZ ;  /* 0x000000ffff027224 */ /* 0x002fca00078e00ff */
[----:B------:R1:W5:Y:S04]  /*15e90*/  @P2 LDG.E R16, [R8.64] ;  /* 0x0000000808102981 */ /* 0x000368000c1e1900 */
[----:B------:R1:W5:Y:S01]  /*15ea0*/  @P3 LDG.E R2, [R4.64] ;  /* 0x0000000804023981 */ /* 0x000362000c1e1900 */
[----:B------:R-:W-:-:S04]  /*15eb0*/  ISETP.NE.AND P0, PT, R244, RZ, PT ;  /* 0x000000fff400720c */ /* 0x000fc80003f05270 */
[----:B---3--:R-:W-:Y:S01]  /*15ec0*/  SEL R0, R244, c[0x0][0x3d4], P0 ;  /* 0x0000f500f4007a07 */ /* 0x008fe20000000000 */
[----:B------:R-:W-:Y:S05]  /*15ed0*/  @P2 BRA `(.L_x_1821) ;  /* 0x0000004000002947 */ /* 0x000fea0003800000 */
[----:B------:R-:W-:Y:S05]  /*15ee0*/  @!P3 BRA `(.L_x_1821) ;  /* 0x000000300000b947 */ /* 0x000fea0003800000 */
[----:B-----5:R3:W4:Y:S04]  /*15ef0*/  LDG.E R16, [R4.64] ;  /* 0x0000000804107981 */ /* 0x020728000c1e1900 */
[----:B-1-3--:R-:W4:Y:S02]  /*15f00*/  LDG.E R4, [R4.64+0x4] ;  /* 0x0000040804047981 */ /* 0x00af24000c1e1900 */
[----:B----4-:R-:W-:Y:S02]  /*15f10*/  IADD3 R16, -R16, R4, RZ ;  /* 0x0000000410107210 */ /* 0x010fe40007ffe1ff */
.L_x_1821:
[----:B------:R-:W-:Y:S01]  /*15f20*/  IMAD.MOV.U32 R12, RZ, RZ, 0x368 ;  /* 0x00000368ff0c7424 */ /* 0x000fe200078e00ff */
[----:B------:R-:W-:Y:S01]  /*15f30*/  ISETP.GT.AND P2, PT, R0, 0x1, PT ;  /* 0x000000010000780c */ /* 0x000fe20003f44270 */
        /* <DEDUP_REMOVED lines=9> */
[----:B------:R-:W2:Y:S08]  /*15fd0*/  LDC.64 R20, c[0x0][R12+0x178] ;  /* 0x00005e000c147b82 */ /* 0x000eb00000000a00 */
[----:B------:R1:W2:Y:S01]  /*15fe0*/  LDC.64 R18, c[0x0][R12+0x160] ;  /* 0x000058000c127b82 */ /* 0x0002a20000000a00 */
[----:B----4-:R-:W-:-:S04]  /*15ff0*/  IMAD R3, R7, R0, RZ ;  /* 0x0000000007037224 */ /* 0x010fc800078e02ff */
[C---:B------:R-:W-:Y:S02]  /*16000*/  IMAD R4, R6.reuse, R4, R3 ;  /* 0x0000000406047224 */ /* 0x040fe400078e0203 */
[----:B------:R-:W-:-:S04]  /*16010*/  IMAD.WIDE.U32 R6, R6, R0, RZ ;  /* 0x0000000006067225 */ /* 0x000fc800078e00ff */
[-C--:B-1----:R-:W-:Y:S02]  /*16020*/  IMAD R3, R9, R5.reuse, RZ ;  /* 0x0000000509037224 */ /* 0x082fe400078e02ff */
[----:B------:R-:W-:-:S04]  /*16030*/  IMAD.WIDE.U32 R8, R8, R5, RZ ;  /* 0x0000000508087225 */ /* 0x000fc800078e00ff */
[----:B------:R-:W-:Y:S01]  /*16040*/  IMAD.IADD R13, R9, 0x1, R3 ;  /* 0x00000001090d7824 */ /* 0x000fe200078e0203 */
[----:B-----5:R-:W-:Y:S01]  /*16050*/  IADD3 R14, P4, P3, R6, R8, R2 ;  /* 0x00000008060e7210 */ /* 0x020fe20007b9e002 */
[----:B------:R-:W-:Y:S01]  /*16060*/  IMAD.IADD R15, R7, 0x1, R4 ;  /* 0x00000001070f7824 */ /* 0x000fe200078e0204 */
[----:B------:R-:W-:Y:S01]  /*16070*/  SEL R6, R245, RZ, P2 ;  /* 0x000000fff5067207 */ /* 0x000fe20001000000 */
[----:B------:R-:W-:-:S04]  /*16080*/  IMAD.MOV.U32 R3, RZ, RZ, c[0x0][0x4e8] ;  /* 0x00013a00ff037624 */ /* 0x000fc800078e00ff */
[-C--:B--2---:R-:W-:Y:S01]  /*16090*/  IMAD R9, R21, R6.reuse, RZ ;  /* 0x0000000615097224 */ /* 0x084fe200078e02ff */
[----:B------:R-:W-:Y:S01]  /*160a0*/  ISETP.NE.AND P5, PT, R3, 0x1, PT ;  /* 0x000000010300780c */ /* 0x000fe20003fa5270 */
[----:B------:R-:W-:Y:S02]  /*160b0*/  IMAD.WIDE.U32 R6, R20, R6, RZ ;  /* 0x0000000614067225 */ /* 0x000fe400078e00ff */
[----:B------:R-:W2:Y:S02]  /*160c0*/  LDL R20, [R1+0x48] ;  /* 0x0000480001147983 */ /* 0x000ea40000100800 */
[----:B------:R-:W-:Y:S02]  /*160d0*/  IMAD.IADD R12, R7, 0x1, R9 ;  /* 0x00000001070c7824 */ /* 0x000fe400078e0209 */
[----:B---3--:R-:W-:-:S06]  /*160e0*/  IMAD R3, R233, 0x80, R23 ;  /* 0x00000080e9037824 */ /* 0x008fcc00078e0217 */
[----:B------:R-:W-:-:S04]  /*160f0*/  @P5 IMAD.HI.U32 R8, R3, c[0x0][0x4ec], RZ ;  /* 0x00013b0003085a27 */ /* 0x000fc800078e00ff */
[----:B------:R-:W-:Y:S01]  /*16100*/  IMAD.MOV.U32 R4, RZ, RZ, R3 ;  /* 0x000000ffff047224 */ /* 0x000fe200078e0003 */
[----:B------:R-:W-:Y:S02]  /*16110*/  @P5 SHF.R.U32.HI R4, RZ, c[0x0][0x4f0], R8 ;  /* 0x00013c00ff045a19 */ /* 0x000fe40000011608 */
[----:B------:R-:W-:Y:S02]  /*16120*/  SHF.R.S32.HI R8, RZ, 0x1f, R2 ;  /* 0x0000001fff087819 */ /* 0x000fe40000011402 */
[----:B------:R-:W-:Y:S02]  /*16130*/  IADD3 R6, P1, P0, R4, R14, R6 ;  /* 0x0000000e04067210 */ /* 0x000fe4000783e006 */
[--C-:B------:R-:W-:Y:S01]  /*16140*/  SHF.R.S32.HI R9, RZ, 0x1f, R4.reuse ;  /* 0x0000001fff097819 */ /* 0x100fe20000011404 */
[----:B------:R-:W-:Y:S01]  /*16150*/  IMAD.MOV R4, RZ, RZ, -R4 ;  /* 0x000000ffff047224 */ /* 0x000fe200078e0a04 */
[----:B------:R-:W-:-:S03]  /*16160*/  IADD3.X R7, R15, R13, R8, P4, P3 ;  /* 0x0000000d0f077210 */ /* 0x000fc600027e6408 */
[----:B------:R-:W-:Y:S01]  /*16170*/  IMAD R4, R4, c[0x0][0x4e8], R3 ;  /* 0x00013a0004047a24 */ /* 0x000fe200078e0203 */
[----:B------:R-:W-:-:S03]  /*16180*/  IADD3.X R7, R9, R7, R12, P1, P0 ;  /* 0x0000000709077210 */ /* 0x000fc60000fe040c */
[----:B------:R-:W-:Y:S01]  /*16190*/  IMAD R9, R19, R4, RZ ;  /* 0x0000000413097224 */ /* 0x000fe200078e02ff */
[----:B------:R-:W-:-:S05]  /*161a0*/  SHF.R.S32.HI R12, RZ, 0x1f, R4 ;  /* 0x0000001fff0c7819 */ /* 0x000fca0000011404 */
[C---:B------:R-:W-:Y:S02]  /*161b0*/  IMAD R9, R18.reuse, R12, R9 ;  /* 0x0000000c12097224 */ /* 0x040fe400078e0209 */
[----:B------:R-:W-:Y:S02]  /*161c0*/  IMAD.MOV.U32 R12, RZ, RZ, c[0x0][0x4a8] ;  /* 0x00012a00ff0c7624 */ /* 0x000fe400078e00ff */
[----:B------:R-:W-:Y:S01]  /*161d0*/  IMAD.WIDE.U32 R6, R18, R4, R6 ;  /* 0x0000000412067225 */ /* 0x000fe200078e0006 */
[----:B------:R-:W-:Y:S02]  /*161e0*/  SHF.R.S32.HI R23, RZ, 0x1f, R187 ;  /* 0x0000001fff177819 */ /* 0x000fe400000114bb */
[----:B------:R-:W-:Y:S01]  /*161f0*/  SEL R12, R12, c[0x0][0x450], P2 ;  /* 0x000114000c0c7a07 */ /* 0x000fe20001000000 */
[----:B------:R-:W-:Y:S02]  /*16200*/  IMAD.MOV.U32 R13, RZ, RZ, c[0x0][0x4ac] ;  /* 0x00012b00ff0d7624 */ /* 0x000fe400078e00ff */
[----:B------:R-:W-:Y:S01]  /*16210*/  IMAD.IADD R4, R7, 0x1, R9 ;  /* 0x0000000107047824 */ /* 0x000fe200078e0209 */
[----:B------:R-:W-:-:S02]  /*16220*/  LEA R12, P0, R6, R12, 0x2 ;  /* 0x0000000c060c7211 */ /* 0x000fc400078010ff */
[----:B------:R-:W-:Y:S02]  /*16230*/  SEL R13, R13, c[0x0][0x454], P2 ;  /* 0x000115000d0d7a07 */ /* 0x000fe40001000000 */
[----:B------:R-:W-:Y:S02]  /*16240*/  LEA.HI R23, R23, R187, RZ, 0x5 ;  /* 0x000000bb17177211 */ /* 0x000fe400078f28ff */
[----:B------:R-:W-:Y:S02]  /*16250*/  LEA.HI.X R6, R6, R13, R4, 0x2, P0 ;  /* 0x0000000d06067211 */ /* 0x000fe400000f1404 */
[----:B------:R-:W-:Y:S01]  /*16260*/  LOP3.LUT R23, R23, 0xffffffe0, RZ, 0xc0, !PT ;  /* 0xffffffe017177812 */ /* 0x000fe200078ec0ff */
[----:B------:R-:W-:Y:S04]  /*16270*/  SHFL.IDX PT, R14, R12, RZ, 0x1c1f ;  /* 0x001c1fff0c0e7589 */ /* 0x000fe800000e0000 */
[----:B------:R-:W1:Y:S01]  /*16280*/  SHFL.IDX PT, R15, R6, RZ, 0x1c1f ;  /* 0x001c1fff060f7589 */ /* 0x000e6200000e0000 */
[----:B------:R-:W-:-:S03]  /*16290*/  IMAD.IADD R23, R187, 0x1, -R23 ;  /* 0x00000001bb177824 */ /* 0x000fc600078e0a17 */
[----:B------:R-:W-:Y:S01]  /*162a0*/  SHFL.IDX PT, R12, R12, 0x1, 0x1c1f ;  /* 0x003c1f000c0c7f89 */ /* 0x000fe200000e0000 */
[----:B------:R-:W-:-:S03]  /*162b0*/  IMAD R4, R16, c[0x0][0x4e8], RZ ;  /* 0x00013a0010047a24 */ /* 0x000fc600078e02ff */
[----:B------:R2:W3:Y:S01]  /*162c0*/  SHFL.IDX PT, R13, R6, 0x1, 0x1c1f ;  /* 0x003c1f00060d7f89 */ /* 0x0004e200000e0000 */
[----:B------:R-:W-:Y:S01]  /*162d0*/  LOP3.LUT P0, RZ, R23, 0x3, RZ, 0xc0, !PT ;  /* 0x0000000317ff7812 */ /* 0x000fe2000780c0ff */
[----:B--2---:R-:W-:-:S05]  /*162e0*/  IMAD R6, R233, 0x80, R20 ;  /* 0x00000080e9067824 */ /* 0x004fca00078e0214 */
        /* <DEDUP_REMOVED lines=12> */
[----:B------:R1:W3:Y:S01]  /*163b0*/  LDS.128 R24, [R107+0x80] ;  /* 0x000080006b187984 */ /* 0x0002e20000000c00 */
[C---:B--2---:R-:W-:Y:S02]  /*163c0*/  LEA R12, R233.reuse, R237, 0x7 ;  /* 0x000000ede90c7211 */ /* 0x044fe400078e38ff */
[----:B------:R-:W-:Y:S01]  /*163d0*/  IMAD R2, R2, c[0x0][0x3a4], R8 ;  /* 0x0000e90002027a24 */ /* 0x000fe200078e0208 */
[----:B------:R-:W-:Y:S01]  /*163e0*/  LEA R8, R233, R216, 0x7 ;  /* 0x000000d8e9087211 */ /* 0x000fe200078e38ff */
[----:B------:R1:W2:Y:S03]  /*163f0*/  LDS.128 R40, [R107+0x1080] ;  /* 0x001080006b287984 */ /* 0x0002a60000000c00 */
[----:B------:R-:W-:Y:S01]  /*16400*/  IADD3 R3, R7, R2, RZ ;  /* 0x0000000207037210 */ /* 0x000fe20007ffe0ff */
[----:B------:R1:W4:Y:S01]  /*16410*/  LDS.128 R52, [R107+0x2080] ;  /* 0x002080006b347984 */ /* 0x0003220000000c00 */
        /* <DEDUP_REMOVED lines=30> */
[----:B------:R-:W-:-:S04]  /*16600*/  LEA R14, P0, R2, c[0x0][0x380], 0x1 ;  /* 0x0000e000020e7a11 */ /* 0x000fc800078008ff */
[----:B------:R-:W-:-:S04]  /*16610*/  IADD3 R0, R3, R0, RZ ;  /* 0x0000000003007210 */ /* 0x000fc80007ffe0ff */
[----:B------:R-:W-:Y:S01]  /*16620*/  LEA.HI.X R13, R2, c[0x0][0x384], R0, 0x1, P0 ;  /* 0x0000e100020d7a11 */ /* 0x000fe200000f0c00 */
[----:B------:R-:W-:Y:S05]  /*16630*/  BRA.DIV ~URZ, `(.L_x_1823) ;  /* 0x00004cb27f007947 */ /* 0x000fea000b800000 */
[----:B--234-:R2:W3:Y:S02]  /*16640*/  SHFL.IDX PT, R5, R13, RZ, 0x181f ;  /* 0x00181fff0d057589 */ /* 0x01c4e400000e0000 */
.L_x_1902:
[----:B------:R-:W-:Y:S05]  /*16650*/  BRA.DIV ~URZ, `(.L_x_1824) ;  /* 0x00004d027f007947 */ /* 0x000fea000b800000 */
[----:B------:R4:W2:Y:S02]  /*16660*/  SHFL.IDX PT, R0, R14, RZ, 0x181f ;  /* 0x00181fff0e007589 */ /* 0x0008a400000e0000 */
.L_x_1903:
        /* <DEDUP_REMOVED lines=15> */
.L_x_1826:
[----:B------:R-:W-:Y:S05]  /*16760*/  BSYNC B0 ;  /* 0x0000000000007941 */ /* 0x000fea0003800000 */
.L_x_1825:
[----:B------:R-:W-:Y:S05]  /*16770*/  BRA.DIV ~URZ, `(.L_x_1827) ;  /* 0x00004c527f007947 */ /* 0x000fea000b800000 */
[----:B---3--:R3:W4:Y:S04]  /*16780*/  SHFL.IDX PT, R5, R13, 0x1, 0x181f ;  /* 0x00381f000d057f89 */ /* 0x00872800000e0000 */
[----:B--2---:R3:W2:Y:S02]  /*16790*/  SHFL.IDX PT, R0, R14, 0x1, 0x181f ;  /* 0x00381f000e007f89 */ /* 0x0046a400000e0000 */
.L_x_1904:
        /* <DEDUP_REMOVED lines=16> */
.L_x_1829:
[----:B------:R-:W-:Y:S05]  /*168a0*/  BSYNC B0 ;  /* 0x0000000000007941 */ /* 0x000fea0003800000 */
.L_x_1828:
[----:B------:R-:W-:Y:S05]  /*168b0*/  BRA.DIV ~URZ, `(.L_x_1830) ;  /* 0x00004be27f007947 */ /* 0x000fea000b800000 */
[----:B----4-:R4:W3:Y:S02]  /*168c0*/  SHFL.IDX PT, R5, R13, 0x2, 0x181f ;  /* 0x00581f000d057f89 */ /* 0x0108e400000e0000 */
.L_x_1905:
[----:B------:R-:W-:Y:S05]  /*168d0*/  BRA.DIV ~URZ, `(.L_x_1831) ;  /* 0x00004c327f007947 */ /* 0x000fea000b800000 */
[----:B--2---:R2:W4:Y:S02]  /*168e0*/  SHFL.IDX PT, R0, R14, 0x2, 0x181f ;  /* 0x00581f000e007f89 */ /* 0x00452400000e0000 */
.L_x_1906:
        /* <DEDUP_REMOVED lines=16> */
.L_x_1833:
[----:B------:R-:W-:Y:S05]  /*169f0*/  BSYNC B0 ;  /* 0x0000000000007941 */ /* 0x000fea0003800000 */
.L_x_1832:
[----:B------:R-:W-:Y:S05]  /*16a00*/  BRA.DIV ~URZ, `(.L_x_1834) ;  /* 0x00004b727f007947 */ /* 0x000fea000b800000 */
[----:B---3--:R3:W2:Y:S04]  /*16a10*/  SHFL.IDX PT, R6, R13, 0x3, 0x181f ;  /* 0x00781f000d067f89 */ /* 0x0086a800000e0000 */
[----:B----4-:R3:W4:Y:S02]  /*16a20*/  SHFL.IDX PT, R0, R14, 0x3, 0x181f ;  /* 0x00781f000e007f89 */ /* 0x01072400000e0000 */
.L_x_1907:
[----:B------:R-:W-:-:S04]  /*16a30*/  IADD3 R2, R12, 0x60, RZ ;  /* 0x000000600c027810 */ /* 0x000fc80007ffe0ff */
[----:B------:R-:W-:-:S13]  /*16a40*/  ISETP.GE.AND P0, PT, R2, R4, PT ;  /* 0x000000040200720c */ /* 0x000fda0003f06270 */
[----:B------:R-:W-:Y:S05]  /*16a50*/  @P0 BRA `(.L_x_1835) ;  /* 0x0000236000000947 */ /* 0x000fea0003800000 */
[----:B------:R-:W-:Y:S02]  /*16a60*/  ISETP.GE.AND P1, PT, R202, c[0x0][0x3c8], PT ;  /* 0x0000f200ca007a0c */ /* 0x000fe40003f26270 */
[----:B------:R-:W-:-:S11]  /*16a70*/  ISETP.GE.AND P0, PT, R204, c[0x0][0x3c8], PT ;  /* 0x0000f200cc007a0c */ /* 0x000fd60003f06270 */
        /* <DEDUP_REMOVED lines=12> */
.L_x_1822:
[----:B------:R-:W-:Y:S02]  /*16b40*/  IMAD R8, R8, c[0x0][0x408], RZ ;  /* 0x0001020008087a24 */ /* 0x000fe400078e02ff */
[----:B------:R-:W-:-:S04]  /*16b50*/  IMAD.WIDE.U32 R6, R2, c[0x0][0x408], RZ ;  /* 0x0001020002067a25 */ /* 0x000fc800078e00ff */
[----:B------:R-:W-:-:S05]  /*16b60*/  IMAD R2, R2, c[0x0][0x40c], R8 ;  /* 0x0001030002027a24 */ /* 0x000fca00078e0208 */
[----:B------:R-:W-:Y:S02]  /*16b70*/  IADD3 R7, R7, R2, RZ ;  /* 0x0000000207077210 */ /* 0x000fe40007ffe0ff */
[----:B------:R-:W-:-:S03]  /*16b80*/  SHF.R.S32.HI R2, RZ, 0x1f, R0 ;  /* 0x0000001fff027819 */ /* 0x000fc60000011400 */
[----:B------:R-:W-:-:S04]  /*16b90*/  IMAD.WIDE.U32 R6, R5, c[0x0][0x438], R6 ;  /* 0x00010e0005067a25 */ /* 0x000fc800078e0006 */
[----:B------:R-:W-:Y:S01]  /*16ba0*/  IMAD R2, R2, c[0x0][0x440], RZ ;  /* 0x0001100002027a24 */ /* 0x000fe200078e02ff */
[----:B------:R-:W-:Y:S01]  /*16bb0*/  MOV R4, R6 ;  /* 0x0000000600047202 */ /* 0x000fe20000000f00 */
[----:B------:R-:W-:Y:S02]  /*16bc0*/  IMAD R5, R5, c[0x0][0x43c], R7 ;  /* 0x00010f0005057a24 */ /* 0x000fe400078e0207 */
[----:B------:R-:W-:-:S04]  /*16bd0*/  @P5 IMAD.HI.U32 R7, R3, c[0x0][0x4ec], RZ ;  /* 0x00013b0003075a27 */ /* 0x000fc800078e00ff */
[C---:B------:R-:W-:Y:S02]  /*16be0*/  IMAD R2, R0.reuse, c[0x0][0x444], R2 ;  /* 0x0001110000027a24 */ /* 0x040fe400078e0202 */
[----:B------:R-:W-:Y:S01]  /*16bf0*/  IMAD.WIDE.U32 R4, R0, c[0x0][0x440], R4 ;  /* 0x0001100000047a25 */ /* 0x000fe200078e0004 */
[----:B------:R-:W-:Y:S02]  /*16c00*/  MOV R0, R3 ;  /* 0x0000000300007202 */ /* 0x000fe40000000f00 */
[----:B------:R-:W-:Y:S02]  /*16c10*/  @P5 SHF.R.U32.HI R0, RZ, c[0x0][0x4f0], R7 ;  /* 0x00013c00ff005a19 */ /* 0x000fe40000011607 */
        /* <DEDUP_REMOVED lines=19> */
.L_x_1908:
[----:B------:R-:W-:Y:S05]  /*16d50*/  BRA.DIV ~URZ, `(.L_x_1837) ;  /* 0x000049627f007947 */ /* 0x000fea000b800000 */
[----:B------:R4:W1:Y:S02]  /*16d60*/  SHFL.IDX PT, R0, R14, RZ, 0x1c1f ;  /* 0x001c1fff0e007589 */ /* 0x00086400000e0000 */
.L_x_1909:
[----:B------:R-:W-:Y:S01]  /*16d70*/  BSSY B0, `(.L_x_1838) ;  /* 0x000009c000007945 */ /* 0x000fe20003800000 */
[----:B------:R-:W-:Y:S05]  /*16d80*/  @P0 BRA `(.L_x_1839) ;  /* 0x000009a000000947 */ /* 0x000fea0003800000 */
[C---:B------:R-:W-:Y:S02]  /*16d90*/  IADD3 R9, R246.reuse, 0x8, RZ ;  /* 0x00000008f6097810 */ /* 0x040fe40007ffe0ff */
[C---:B------:R-:W-:Y:S02]  /*16da0*/  ISETP.GE.AND P1, PT, R246.reuse, c[0x0][0x3c8], PT ;  /* 0x0000f200f6007a0c */ /* 0x040fe40003f26270 */
[----:B------:R-:W-:Y:S02]  /*16db0*/  ISETP.GE.AND P0, PT, R9, c[0x0][0x3c8], PT ;  /* 0x0000f20009007a0c */ /* 0x000fe40003f06270 */
[C---:B------:R-:W-:Y:S02]  /*16dc0*/  IADD3 R16, R246.reuse, 0x10, RZ ;  /* 0x00000010f6107810 */ /* 0x040fe40007ffe0ff */
[----:B------:R-:W-:-:S02]  /*16dd0*/  IADD3 R8, R246, 0x18, RZ ;  /* 0x00000018f6087810 */ /* 0x000fc40007ffe0ff */
[----:B------:R-:W-:Y:S02]  /*16de0*/  ISETP.GE.AND P3, PT, R16, c[0x0][0x3c8], PT ;  /* 0x0000f20010007a0c */ /* 0x000fe40003f66270 */
[----:B--2---:R-:W-:Y:S02]  /*16df0*/  IADD3 R13, R246, 0x8, RZ ;  /* 0x00000008f60d7810 */ /* 0x004fe40007ffe0ff */
[----:B------:R-:W-:Y:S01]  /*16e00*/  ISETP.GE.AND P4, PT, R8, c[0x0][0x3c8], PT ;  /* 0x0000f20008007a0c */ /* 0x000fe20003f86270 */
[----:B-1----:R-:W-:Y:S01]  /*16e10*/  @!P1 IMAD.MOV.U32 R6, RZ, RZ, R0 ;  /* 0x000000ffff069224 */ /* 0x002fe200078e0000 */
[----:B------:R-:W-:Y:S01]  /*16e20*/  SHF.R.S32.HI R13, RZ, 0x1f, R13 ;  /* 0x0000001fff0d7819 */ /* 0x000fe2000001140d */
[----:B---3--:R-:W-:Y:S01]  /*16e30*/  @!P1 IMAD.MOV.U32 R7, RZ, RZ, R4 ;  /* 0x000000ffff079224 */ /* 0x008fe200078e0004 */
[C---:B------:R-:W-:Y:S02]  /*16e40*/  @!P0 LEA R2, P2, R9.reuse, R0, 0x2 ;  /* 0x0000000009028211 */ /* 0x040fe400078410ff */
[C---:B------:R-:W-:Y:S01]  /*16e50*/  IADD3 R12, R246.reuse, 0x20, RZ ;  /* 0x00000020f60c7810 */ /* 0x040fe20007ffe0ff */
[----:B------:R-:W-:Y:S01]  /*16e60*/  @!P1 IMAD.WIDE R6, R246, 0x4, R6 ;  /* 0x00000004f6069825 */ /* 0x000fe200078e0206 */
[----:B------:R-:W-:-:S02]  /*16e70*/  @!P0 LEA.HI.X R3, R9, R4, R13, 0x2, P2 ;  /* 0x0000000409038211 */ /* 0x000fc400010f140d */
[C---:B------:R-:W-:Y:S02]  /*16e80*/  IADD3 R17, R246.reuse, 0x10, RZ ;  /* 0x00000010f6117810 */ /* 0x040fe40007ffe0ff */
[----:B------:R-:W-:Y:S01]  /*16e90*/  IADD3 R9, R246, 0x28, RZ ;  /* 0x00000028f6097810 */ /* 0x000fe20007ffe0ff */
[----:B------:R1:W-:Y:S01]  /*16ea0*/  @!P1 ST.E.64 [R6.64], R26 ;  /* 0x0000001a06009985 */ /* 0x0003e2000c101b08 */
[----:B------:R-:W-:Y:S02]  /*16eb0*/  ISETP.GE.AND P2, PT, R12, c[0x0][0x3c8], PT ;  /* 0x0000f2000c007a0c */ /* 0x000fe40003f46270 */
[----:B------:R-:W-:Y:S01]  /*16ec0*/  SHF.R.S32.HI R17, RZ, 0x1f, R17 ;  /* 0x0000001fff117819 */ /* 0x000fe20000011411 */
[----:B------:R2:W-:Y:S01]  /*16ed0*/  @!P0 ST.E.64 [R2.64], R28 ;  /* 0x0000001c02008985 */ /* 0x0005e2000c101b08 */
[----:B------:R-:W-:Y:S02]  /*16ee0*/  IADD3 R13, R246, 0x18, RZ ;  /* 0x00000018f60d7810 */ /* 0x000fe40007ffe0ff */
[----:B------:R-:W-:-:S02]  /*16ef0*/  ISETP.GE.AND P1, PT, R9, c[0x0][0x3c8], PT ;  /* 0x0000f20009007a0c */ /* 0x000fc40003f26270 */
[----:B------:R-:W-:Y:S02]  /*16f00*/  SHF.R.S32.HI R13, RZ, 0x1f, R13 ;  /* 0x0000001fff0d7819 */ /* 0x000fe4000001140d */
[----:B------:R-:W-:Y:S02]  /*16f10*/  ISETP.GE.AND P6, PT, R252, c[0x0][0x3c8], PT ;  /* 0x0000f200fc007a0c */ /* 0x000fe40003fc6270 */
[----:B------:R-:W-:Y:S02]  /*16f20*/  SHF.R.S32.HI R18, RZ, 0x1f, R249 ;  /* 0x0000001fff127819 */ /* 0x000fe400000114f9 */
[-C--:B-1----:R-:W-:Y:S02]  /*16f30*/  @!P3 LEA R6, P5, R16, R0.reuse, 0x2 ;  /* 0x000000001006b211 */ /* 0x082fe400078a10ff */
[----:B--2---:R-:W-:Y:S02]  /*16f40*/  @!P4 LEA R2, P0, R8, R0, 0x2 ;  /* 0x000000000802c211 */ /* 0x004fe400078010ff */
[----:B------:R-:W-:-:S02]  /*16f50*/  @!P3 LEA.HI.X R7, R16, R4, R17, 0x2, P5 ;  /* 0x000000041007b211 */ /* 0x000fc400028f1411 */
[C---:B------:R-:W-:Y:S02]  /*16f60*/  IADD3 R16, R246.reuse, 0x30, RZ ;  /* 0x00000030f6107810 */ /* 0x040fe40007ffe0ff */
[----:B------:R-:W-:Y:S01]  /*16f70*/  IADD3 R17, R246, 0x20, RZ ;  /* 0x00000020f6117810 */ /* 0x000fe20007ffe0ff */
[----:B------:R1:W-:Y:S01]  /*16f80*/  @!P3 ST.E.64 [R6.64], R30 ;  /* 0x0000001e0600b985 */ /* 0x0003e2000c101b08 */
[----:B------:R-:W-:Y:S02]  /*16f90*/  @!P4 LEA.HI.X R3, R8, R4, R13, 0x2, P0 ;  /* 0x000000040803c211 */ /* 0x000fe400000f140d */
[----:B------:R-:W-:Y:S02]  /*16fa0*/  IADD3 R8, R246, 0x38, RZ ;  /* 0x00000038f6087810 */ /* 0x000fe40007ffe0ff */
[----:B------:R-:W-:Y:S01]  /*16fb0*/  ISETP.GE.AND P3, PT, R16, c[0x0][0x3c8], PT ;  /* 0x0000f20010007a0c */ /* 0x000fe20003f66270 */
[----:B------:R2:W-:Y:S01]  /*16fc0*/  @!P4 ST.E.64 [R2.64], R36 ;  /* 0x000000240200c985 */ /* 0x0005e2000c101b08 */
[----:B------:R-:W-:-:S02]  /*16fd0*/  SHF.R.S32.HI R17, RZ, 0x1f, R17 ;  /* 0x0000001fff117819 */ /* 0x000fc40000011411 */
[----:B------:R-:W-:Y:S02]  /*16fe0*/  IADD3 R13, R246, 0x28, RZ ;  /* 0x00000028f60d7810 */ /* 0x000fe40007ffe0ff */
        /* <DEDUP_REMOVED lines=8> */
[C---:B------:R-:W-:Y:S02]  /*17070*/  IADD3 R17, R246.reuse, 0x30, RZ ;  /* 0x00000030f6117810 */ /* 0x040fe40007ffe0ff */
[----:B------:R-:W-:Y:S01]  /*17080*/  IADD3 R9, R246, 0x48, RZ ;  /* 0x00000048f6097810 */ /* 0x000fe20007ffe0ff */
[----:B------:R2:W-:Y:S01]  /*17090*/  @!P1 ST.E.64 [R2.64], R120 ;  /* 0x0000007802009985 */ /* 0x0005e2000c101b08 */
[----:B------:R-:W-:-:S02]  /*170a0*/  ISETP.GE.AND P2, PT, R12, c[0x0][0x3c8], PT ;  /* 0x0000f2000c007a0c */ /* 0x000fc40003f46270 */
[----:B------:R-:W-:Y:S02]  /*170b0*/  SHF.R.S32.HI R17, RZ, 0x1f, R17 ;  /* 0x0000001fff117819 */ /* 0x000fe40000011411 */
[----:B------:R-:W-:Y:S02]  /*170c0*/  IADD3 R13, R246, 0x38, RZ ;  /* 0x00000038f60d7810 */ /* 0x000fe40007ffe0ff */
[----:B------:R-:W-:Y:S02]  /*170d0*/  ISETP.GE.AND P1, PT, R9, c[0x0][0x3c8], PT ;  /* 0x0000f20009007a0c */ /* 0x000fe40003f26270 */
[----:B------:R-:W-:Y:S02]  /*170e0*/  SHF.R.S32.HI R13, RZ, 0x1f, R13 ;  /* 0x0000001fff0d7819 */ /* 0x000fe4000001140d */
[----:B-1----:R-:W-:-:S04]  /*170f0*/  @!P3 LEA R6, P5, R16, R0, 0x2 ;  /* 0x000000001006b211 */ /* 0x002fc800078a10ff */
[----:B------:R-:W-:Y:S02]  /*17100*/  @!P3 LEA.HI.X R7, R16, R4, R17, 0x2, P5 ;  /* 0x000000041007b211 */ /* 0x000fe400028f1411 */
[----:B--2---:R-:W-:Y:S02]  /*17110*/  @!P4 LEA R2, P0, R8, R0, 0x2 ;  /* 0x000000000802c211 */ /* 0x004fe400078010ff */
[C---:B------:R-:W-:Y:S01]  /*17120*/  IADD3 R16, R246.reuse, 0x50, RZ ;  /* 0x00000050f6107810 */ /* 0x040fe20007ffe0ff */
[----:B------:R1:W-:Y:S01]  /*17130*/  @!P3 ST.E.64 [R6.64], R116 ;  /* 0x000000740600b985 */ /* 0x0003e2000c101b08 */
[----:B------:R-:W-:Y:S02]  /*17140*/  IADD3 R17, R246, 0x40, RZ ;  /* 0x00000040f6117810 */ /* 0x000fe40007ffe0ff */
[----:B------:R-:W-:Y:S02]  /*17150*/  @!P4 LEA.HI.X R3, R8, R4, R13, 0x2, P0 ;  /* 0x000000040803c211 */ /* 0x000fe400000f140d */
[----:B------:R-:W-:-:S02]  /*17160*/  IADD3 R8, R246, 0x58, RZ ;  /* 0x00000058f6087810 */ /* 0x000fc40007ffe0ff */
[----:B------:R-:W-:Y:S01]  /*17170*/  ISETP.GE.AND P3, PT, R16, c[0x0][0x3c8], PT ;  /* 0x0000f20010007a0c */ /* 0x000fe20003f66270 */
[----:B------:R2:W-:Y:S01]  /*17180*/  @!P4 ST.E.64 [R2.64], R112 ;  /* 0x000000700200c985 */ /* 0x0005e2000c101b08 */
[----:B------:R-:W-:Y:S02]  /*17190*/  SHF.R.S32.HI R17, RZ, 0x1f, R17 ;  /* 0x0000001fff117819 */ /* 0x000fe40000011411 */
[----:B------:R-:W-:Y:S02]  /*171a0*/  IADD3 R13, R246, 0x48, RZ ;  /* 0x00000048f60d7810 */ /* 0x000fe40007ffe0ff */
[----:B------:R-:W-:Y:S02]  /*171b0*/  ISETP.GE.AND P4, PT, R8, c[0x0][0x3c8], PT ;  /* 0x0000f20008007a0c */ /* 0x000fe40003f86270 */
[----:B------:R-:W-:Y:S02]  /*171c0*/  SHF.R.S32.HI R13, RZ, 0x1f, R13 ;  /* 0x0000001fff0d7819 */ /* 0x000fe4000001140d */
[----:B-1----:R-:W-:-:S04]  /*171d0*/  @!P2 LEA R6, P5, R12, R0, 0x2 ;  /* 0x000000000c06a211 */ /* 0x002fc800078a10ff */
[----:B------:R-:W-:Y:S02]  /*171e0*/  @!P2 LEA.HI.X R7, R12, R4, R17, 0x2, P5 ;  /* 0x000000040c07a211 */ /* 0x000fe400028f1411 */
[C---:B------:R-:W-:Y:S02]  /*171f0*/  IADD3 R12, R246.reuse, 0x60, RZ ;  /* 0x00000060f60c7810 */ /* 0x040fe40007ffe0ff */
[C---:B--2---:R-:W-:Y:S01]  /*17200*/  @!P1 LEA R2, P0, R9.reuse, R0, 0x2 ;  /* 0x0000000009029211 */ /* 0x044fe200078010ff */
[----:B------:R1:W-:Y:S01]  /*17210*/  @!P2 ST.E.64 [R6.64], R40 ;  /* 0x000000280600a985 */ /* 0x0003e2000c101b08 */
[C---:B------:R-:W-:Y:S02]  /*17220*/  IADD3 R17, R246.reuse, 0x50, RZ ;  /* 0x00000050f6117810 */ /* 0x040fe40007ffe0ff */
        /* <DEDUP_REMOVED lines=10> */
[----:B------:R-:W-:Y:S02]  /*172d0*/  IADD3 R17, R246, 0x60, RZ ;  /* 0x00000060f6117810 */ /* 0x000fe40007ffe0ff */
[----:B--2---:R-:W-:Y:S01]  /*172e0*/  @!P4 LEA R2, P0, R8, R0, 0x2 ;  /* 0x000000000802c211 */ /* 0x004fe200078010ff */
[----:B------:R1:W-:Y:S01]  /*172f0*/  @!P3 ST.E.64 [R6.64], R48 ;  /* 0x000000300600b985 */ /* 0x0003e2000c101b08 */
[----:B------:R-:W-:Y:S02]  /*17300*/  IADD3 R16, R246, 0x70, RZ ;  /* 0x00000070f6107810 */ /* 0x000fe40007ffe0ff */
[----:B------:R-:W-:Y:S02]  /*17310*/  @!P4 LEA.HI.X R3, R8, R4, R13, 0x2, P0 ;  /* 0x000000040803c211 */ /* 0x000fe400000f140d */
[----:B------:R-:W-:-:S02]  /*17320*/  IADD3 R8, R246, 0x78, RZ ;  /* 0x00000078f6087810 */ /* 0x000fc40007ffe0ff */
[----:B------:R-:W-:Y:S01]  /*17330*/  SHF.R.S32.HI R17, RZ, 0x1f, R17 ;  /* 0x0000001fff117819 */ /* 0x000fe20000011411 */
[----:B------:R2:W-:Y:S01]  /*17340*/  @!P4 ST.E.64 [R2.64], R52 ;  /* 0x000000340200c985 */ /* 0x0005e2000c101b08 */
[----:B------:R-:W-:Y:S02]  /*17350*/  IADD3 R13, R246, 0x68, RZ ;  /* 0x00000068f60d7810 */ /* 0x000fe40007ffe0ff */
[----:B------:R-:W-:Y:S02]  /*17360*/  ISETP.GE.AND P3, PT, R16, c[0x0][0x3c8], PT ;  /* 0x0000f20010007a0c */ /* 0x000fe40003f66270 */
[----:B------:R-:W-:Y:S02]  /*17370*/  ISETP.GE.AND P4, PT, R8, c[0x0][0x3c8], PT ;  /* 0x0000f20008007a0c */ /* 0x000fe40003f86270 */
[----:B------:R-:W-:Y:S02]  /*17380*/  SHF.R.S32.HI R13, RZ, 0x1f, R13 ;  /* 0x0000001fff0d7819 */ /* 0x000fe4000001140d */
[----:B-1----:R-:W-:-:S04]  /*17390*/  @!P2 LEA R6, P5, R12, R0, 0x2 ;  /* 0x000000000c06a211 */ /* 0x002fc800078a10ff */
[----:B------:R-:W-:Y:S02]  /*173a0*/  @!P2 LEA.HI.X R7, R12, R4, R17, 0x2, P5 ;  /* 0x000000040c07a211 */ /* 0x000fe400028f1411 */
[----:B------:R-:W-:Y:S02]  /*173b0*/  IADD3 R12, R246, 0x80, RZ ;  /* 0x00000080f60c7810 */ /* 0x000fe40007ffe0ff */
[C---:B--2---:R-:W-:Y:S01]  /*173c0*/  @!P1 LEA R2, P0, R9.reuse, R0, 0x2 ;  /* 0x0000000009029211 */ /* 0x044fe200078010ff */
[----:B------:R1:W-:Y:S01]  /*173d0*/  @!P2 ST.E.64 [R6.64], R56 ;  /* 0x000000380600a985 */ /* 0x0003e2000c101b08 */
[----:B------:R-:W-:Y:S02]  /*173e0*/  ISETP.GE.AND P2, PT, R12, c[0x0][0x3c8], PT ;  /* 0x0000f2000c007a0c */ /* 0x000fe40003f46270 */
[----:B------:R-:W-:Y:S02]  /*173f0*/  @!P1 LEA.HI.X R3, R9, R4, R13, 0x2, P0 ;  /* 0x0000000409039211 */ /* 0x000fe400000f140d */
[----:B------:R-:W-:-:S02]  /*17400*/  IADD3 R13, R246, 0x88, RZ ;  /* 0x00000088f60d7810 */ /* 0x000fc40007ffe0ff */
[C---:B------:R-:W-:Y:S01]  /*17410*/  IADD3 R17, R246.reuse, 0x70, RZ ;  /* 0x00000070f6117810 */ /* 0x040fe20007ffe0ff */
[----:B------:R2:W-:Y:S01]  /*17420*/  @!P1 ST.E.64 [R2.64], R60 ;  /* 0x0000003c02009985 */ /* 0x0005e2000c101b08 */
[----:B------:R-:W-:Y:S02]  /*17430*/  IADD3 R9, R246, 0x78, RZ ;  /* 0x00000078f6097810 */ /* 0x000fe40007ffe0ff */
[----:B------:R-:W-:Y:S02]  /*17440*/  ISETP.GE.AND P1, PT, R13, c[0x0][0x3c8], PT ;  /* 0x0000f2000d007a0c */ /* 0x000fe40003f26270 */
[----:B------:R-:W-:Y:S02]  /*17450*/  SHF.R.S32.HI R17, RZ, 0x1f, R17 ;  /* 0x0000001fff117819 */ /* 0x000fe40000011411 */
[----:B------:R-:W-:Y:S02]  /*17460*/  SHF.R.S32.HI R9, RZ, 0x1f, R9 ;  /* 0x0000001fff097819 */ /* 0x000fe40000011409 */
[----:B-1----:R-:W-:-:S04]  /*17470*/  @!P3 LEA R6, P5, R16, R0, 0x2 ;  /* 0x000000001006b211 */ /* 0x002fc800078a10ff */
[----:B------:R-:W-:Y:S02]  /*17480*/  @!P3 LEA.HI.X R7, R16, R4, R17, 0x2, P5 ;  /* 0x000000041007b211 */ /* 0x000fe400028f1411 */
[----:B------:R-:W-:Y:S02]  /*17490*/  IADD3 R17, R246, 0x80, RZ ;  /* 0x00000080f6117810 */ /* 0x000fe40007ffe0ff */
[C---:B--2---:R-:W-:Y:S01]  /*174a0*/  @!P4 LEA R2, P0, R8.reuse, R0, 0x2 ;  /* 0x000000000802c211 */ /* 0x044fe200078010ff */
[----:B------:R1:W-:Y:S01]  /*174b0*/  @!P3 ST.E.64 [R6.64], R64 ;  /* 0x000000400600b985 */ /* 0x0003e2000c101b08 */
[----:B------:R-:W-:Y:S02]  /*174c0*/  SHF.R.S32.HI R17, RZ, 0x1f, R17 ;  /* 0x0000001fff117819 */ /* 0x000fe40000011411 */
[----:B------:R-:W-:Y:S02]  /*174d0*/  @!P4 LEA.HI.X R3, R8, R4, R9, 0x2, P0 ;  /* 0x000000040803c211 */ /* 0x000fe400000f1409 */
[----:B------:R-:W-:-:S02]  /*174e0*/  @!P2 LEA R8, P0, R12, R0, 0x2 ;  /* 0x000000000c08a211 */ /* 0x000fc400078010ff */
[----:B------:R-:W-:Y:S01]  /*174f0*/  IADD3 R16, R246, 0x88, RZ ;  /* 0x00000088f6107810 */ /* 0x000fe20007ffe0ff */
[----:B------:R2:W-:Y:S01]  /*17500*/  @!P4 ST.E.64 [R2.64], R68 ;  /* 0x000000440200c985 */ /* 0x0005e2000c101b08 */
[----:B------:R-:W-:Y:S02]  /*17510*/  ISETP.GE.AND P5, PT, R251, c[0x0][0x3c8], PT ;  /* 0x0000f200fb007a0c */ /* 0x000fe40003fa6270 */
[----:B------:R-:W-:Y:S02]  /*17520*/  SHF.R.S32.HI R16, RZ, 0x1f, R16 ;  /* 0x0000001fff107819 */ /* 0x000fe40000011410 */
[----:B------:R-:W-:Y:S02]  /*17530*/  @!P2 LEA.HI.X R9, R12, R4, R17, 0x2, P0 ;  /* 0x000000040c09a211 */ /* 0x000fe400000f1411 */
[----:B------:R-:W-:Y:S02]  /*17540*/  SHF.R.S32.HI R12, RZ, 0x1f, R252 ;  /* 0x0000001fff0c7819 */ /* 0x000fe400000114fc */
[----:B------:R-:W-:Y:S01]  /*17550*/  ISETP.GE.AND P4, PT, R250, c[0x0][0x3c8], PT ;  /* 0x0000f200fa007a0c */ /* 0x000fe20003f86270 */
[----:B------:R-:W-:Y:S01]  /*17560*/  @!P2 ST.E.64 [R8.64], R124 ;  /* 0x0000007c0800a985 */ /* 0x000fe2000c101b08 */
[----:B------:R-:W-:-:S02]  /*17570*/  ISETP.GE.AND P2, PT, R249, c[0x0][0x3c8], PT ;  /* 0x0000f200f9007a0c */ /* 0x000fc40003f46270 */
[----:B------:R-:W-:Y:S02]  /*17580*/  SHF.R.S32.HI R17, RZ, 0x1f, R248 ;  /* 0x0000001fff117819 */ /* 0x000fe400000114f8 */
[----:B-1----:R-:W-:-:S04]  /*17590*/  @!P6 LEA R6, P0, R252, R0, 0x2 ;  /* 0x00000000fc06e211 */ /* 0x002fc800078010ff */
[----:B------:R-:W-:Y:S02]  /*175a0*/  @!P6 LEA.HI.X R7, R252, R4, R12, 0x2, P0 ;  /* 0x00000004fc07e211 */ /* 0x000fe400000f140c */
[----:B------:R-:W-:Y:S02]  /*175b0*/  ISETP.GE.AND P0, PT, R247, c[0x0][0x3c8], PT ;  /* 0x0000f200f7007a0c */ /* 0x000fe40003f06270 */
[C---:B--2---:R-:W-:Y:S02]  /*175c0*/  @!P1 LEA R2, P3, R13.reuse, R0, 0x2 ;  /* 0x000000000d029211 */ /* 0x044fe400078610ff */
[----:B------:R-:W-:Y:S02]  /*175d0*/  SHF.R.S32.HI R12, RZ, 0x1f, R251 ;  /* 0x0000001fff0c7819 */ /* 0x000fe400000114fb */
[----:B------:R-:W-:Y:S02]  /*175e0*/  @!P1 LEA.HI.X R3, R13, R4, R16, 0x2, P3 ;  /* 0x000000040d039211 */ /* 0x000fe400018f1410 */
[----:B------:R-:W-:-:S03]  /*175f0*/  SHF.R.S32.HI R16, RZ, 0x1f, R250 ;  /* 0x0000001fff107819 */ /* 0x000fc600000114fa */
[----:B------:R1:W-:Y:S01]  /*17600*/  @!P1 ST.E.64 [R2.64], R72 ;  /* 0x0000004802009985 */ /* 0x0003e2000c101b08 */
[----:B------:R-:W-:-:S03]  /*17610*/  ISETP.GE.AND P1, PT, R248, c[0x0][0x3c8], PT ;  /* 0x0000f200f8007a0c */ /* 0x000fc60003f26270 */
[----:B------:R2:W-:Y:S01]  /*17620*/  @!P6 ST.E.64 [R6.64], R76 ;  /* 0x0000004c0600e985 */ /* 0x0005e2000c101b08 */
[----:B-1----:R-:W-:-:S04]  /*17630*/  @!P5 LEA R2, P3, R251, R0, 0x2 ;  /* 0x00000000fb02d211 */ /* 0x002fc800078610ff */
[----:B------:R-:W-:Y:S02]  /*17640*/  @!P5 LEA.HI.X R3, R251, R4, R12, 0x2, P3 ;  /* 0x00000004fb03d211 */ /* 0x000fe400018f140c */
[CC--:B------:R-:W-:Y:S02]  /*17650*/  @!P4 LEA R12, P6, R250.reuse, R0.reuse, 0x2 ;  /* 0x00000000fa0cc211 */ /* 0x0c0fe400078c10ff */
[C---:B------:R-:W-:Y:S01]  /*17660*/  @!P2 LEA R8, P3, R249.reuse, R0, 0x2 ;  /* 0x00000000f908a211 */ /* 0x040fe200078610ff */
[----:B------:R1:W-:Y:S01]  /*17670*/  @!P5 ST.E.64 [R2.64], R80 ;  /* 0x000000500200d985 */ /* 0x0003e2000c101b08 */
[----:B------:R-:W-:Y:S02]  /*17680*/  @!P4 LEA.HI.X R13, R250, R4, R16, 0x2, P6 ;  /* 0x00000004fa0dc211 */ /* 0x000fe400030f1410 */
[----:B--2---:R-:W-:Y:S02]  /*17690*/  @!P1 LEA R6, P5, R248, R0, 0x2 ;  /* 0x00000000f8069211 */ /* 0x004fe400078a10ff */
[----:B------:R-:W-:Y:S01]  /*176a0*/  @!P2 LEA.HI.X R9, R249, R4, R18, 0x2, P3 ;  /* 0x00000004f909a211 */ /* 0x000fe200018f1412 */
[----:B------:R2:W-:Y:S01]  /*176b0*/  @!P4 ST.E.64 [R12.64], R132 ;  /* 0x000000840c00c985 */ /* 0x0005e2000c101b08 */
[----:B------:R-:W-:-:S02]  /*176c0*/  SHF.R.S32.HI R16, RZ, 0x1f, R247 ;  /* 0x0000001fff107819 */ /* 0x000fc400000114f7 */
[----:B------:R-:W-:Y:S01]  /*176d0*/  @!P1 LEA.HI.X R7, R248, R4, R17, 0x2, P5 ;  /* 0x00000004f8079211 */ /* 0x000fe200028f1411 */
[----:B------:R2:W-:Y:S04]  /*176e0*/  @!P2 ST.E.64 [R8.64], R128 ;  /* 0x000000800800a985 */ /* 0x0005e8000c101b08 */
[----:B------:R2:W-:Y:S01]  /*176f0*/  @!P1 ST.E.64 [R6.64], R84 ;  /* 0x0000005406009985 */ /* 0x0005e2000c101b08 */
[----:B-1----:R-:W-:-:S04]  /*17700*/  @!P0 LEA R2, P3, R247, R0, 0x2 ;  /* 0x00000000f7028211 */ /* 0x002fc800078610ff */
[----:B------:R-:W-:-:S05]  /*17710*/  @!P0 LEA.HI.X R3, R247, R4, R16, 0x2, P3 ;  /* 0x00000004f7038211 */ /* 0x000fca00018f1410 */
[----:B------:R2:W-:Y:S04]  /*17720*/  @!P0 ST.E.64 [R2.64], R24 ;  /* 0x0000001802008985 */ /* 0x0005e8000c101b08 */
.L_x_1839:
[----:B------:R-:W-:Y:S05]  /*17730*/  BSYNC B0 ;  /* 0x0000000000007941 */ /* 0x000fea0003800000 */
.L_x_1838:
[----:B------:R-:W-:Y:S05]  /*17740*/  BRA.DIV ~URZ, `(.L_x_1840) ;  /* 0x00003fe27f007947 */ /* 0x000fea000b800000 */
[----:B---3--:R3:W2:Y:S04]  /*17750*/  SHFL.IDX PT, R4, R5, 0x1, 0x1c1f ;  /* 0x003c1f0005047f89 */ /* 0x0086a800000e0000 */
[----:B-1----:R3:W1:Y:S02]  /*17760*/  SHFL.IDX PT, R0, R14, 0x1, 0x1c1f ;  /* 0x003c1f000e007f89 */ /* 0x00266400000e0000 */
.L_x_1910:
        /* <DEDUP_REMOVED lines=8> */
[C---:B------:R-:W-:Y:S01]  /*177f0*/  IADD3 R9, R246.reuse, 0x8, RZ ;  /* 0x00000008f6097810 */ /* 0x040fe20007ffe0ff */
        /* <DEDUP_REMOVED lines=46> */
[----:B------:R-:W-:-:S04]  /*17ae0*/  IADD3 R13, R246, 0x50, RZ ;  /* 0x00000050f60d7810 */ /* 0x000fc80007ffe0ff */
[----:B------:R-:W-:Y:S02]  /*17af0*/  ISETP.GE.AND P0, PT, R13, c[0x0][0x3c8], PT ;  /* 0x0000f2000d007a0c */ /* 0x000fe40003f06270 */
        /* <DEDUP_REMOVED lines=64> */
[----:B------:R-:W-:Y:S02]  /*17f00*/  SHF.R.S32.HI R15, RZ, 0x1f, R15 ;  /* 0x0000001fff0f7819 */ /* 0x000fe4000001140f */
[----:B------:R-:W-:Y:S02]  /*17f10*/  SHF.R.S32.HI R13, RZ, 0x1f, R13 ;  /* 0x0000001fff0d7819 */ /* 0x000fe4000001140d */
        /* <DEDUP_REMOVED lines=9> */
[----:B------:R-:W-:Y:S01]  /*17fb0*/  ISETP.GE.AND P3, PT, R251, c[0x0][0x3c8], PT ;  /* 0x0000f200fb007a0c */ /* 0x000fe20003f66270 */
[----:B------:R1:W-:Y:S01]  /*17fc0*/  @!P1 ST.E.64 [R6.64], R70 ;  /* 0x0000004606009985 */ /* 0x0003e2000c101b08 */
[----:B------:R-:W-:Y:S02]  /*17fd0*/  SHF.R.S32.HI R13, RZ, 0x1f, R13 ;  /* 0x0000001fff0d7819 */ /* 0x000fe4000001140d */
[----:B------:R-:W-:Y:S01]  /*17fe0*/  SHF.R.S32.HI R5, RZ, 0x1f, R252 ;  /* 0x0000001fff057819 */ /* 0x000fe200000114fc */
[----:B------:R2:W-:Y:S01]  /*17ff0*/  @!P0 ST.E.64 [R2.64], R50 ;  /* 0x0000003202008985 */ /* 0x0005e2000c101b08 */
[----:B------:R-:W-:Y:S02]  /*18000*/  ISETP.GE.AND P1, PT, R249, c[0x0][0x3c8], PT ;  /* 0x0000f200f9007a0c */ /* 0x000fe40003f26270 */
[----:B------:R-:W-:Y:S02]  /*18010*/  SHF.R.S32.HI R15, RZ, 0x1f, R250 ;  /* 0x0000001fff0f7819 */ /* 0x000fe400000114fa */
[----:B------:R-:W-:-:S02]  /*18020*/  SHF.R.S32.HI R14, RZ, 0x1f, R249 ;  /* 0x0000001fff0e7819 */ /* 0x000fc400000114f9 */
        /* <DEDUP_REMOVED lines=30> */
.L_x_1820:
        /* <DEDUP_REMOVED lines=16> */
[----:B-1----:R1:W3:Y:S04]  /*18310*/  LDG.E R4, [R2.64] ;  /* 0x0000000802047981 */ /* 0x0022e8000c1e1900 */
[----:B-1----:R-:W3:Y:S02]  /*18320*/  LDG.E R2, [R2.64+0x4] ;  /* 0x0000040802027981 */ /* 0x002ee4000c1e1900 */
[----:B---3-5:R-:W-:Y:S02]  /*18330*/  IADD3 R21, -R4, R2, RZ ;  /* 0x0000000204157210 */ /* 0x028fe40007ffe1ff */
.L_x_1841:
[----:B------:R-:W-:Y:S01]  /*18340*/  ISETP.GT.AND P0, PT, R187, 0x7f, PT ;  /* 0x0000007fbb00780c */ /* 0x000fe20003f04270 */
[----:B------:R-:W-:Y:S01]  /*18350*/  BSSY B0, `(.L_x_1842) ;  /* 0x0000035000007945 */ /* 0x000fe20003800000 */
[----:B------:R-:W-:Y:S02]  /*18360*/  LOP3.LUT R8, R234, 0xffff, RZ, 0xc0, !PT ;  /* 0x0000ffffea087812 */ /* 0x000fe400078ec0ff */
[----:B------:R-:W-:-:S02]  /*18370*/  SEL R9, R240, RZ, !P3 ;  /* 0x000000fff0097207 */ /* 0x000fc40005800000 */
[----:B------:R-:W-:Y:S02]  /*18380*/  SEL R23, R243, RZ, !P3 ;  /* 0x000000fff3177207 */ /* 0x000fe40005800000 */
[----:B-----5:R-:W-:-:S05]  /*18390*/  SHF.R.S32.HI R19, RZ, 0x1f, R0 ;  /* 0x0000001fff137819 */ /* 0x020fca0000011400 */
[----:B------:R-:W-:Y:S05]  /*183a0*/  @P0 BRA `(.L_x_1843) ;  /* 0x000002f000000947 */ /* 0x000fea0003800000 */
[----:B-1----:R-:W-:Y:S01]  /*183b0*/  IMAD R2, R21, c[0x0][0x4e8], RZ ;  /* 0x00013a0015027a24 */ /* 0x002fe200078e02ff */
        /* <DEDUP_REMOVED lines=9> */
[----:B------:R1:W2:Y:S02]  /*18450*/  LDC.64 R14, c[0x0][R2+0x160] ;  /* 0x00005800020e7b82 */ /* 0x0002a40000000a00 */
[----:B-1----:R-:W-:-:S02]  /*18460*/  IMAD.MOV.U32 R2, RZ, RZ, c[0x0][0x4e8] ;  /* 0x00013a00ff027624 */ /* 0x002fc400078e00ff */
[-C--:B---3--:R-:W-:Y:S02]  /*18470*/  IMAD R3, R13, R9.reuse, RZ ;  /* 0x000000090d037224 */ /* 0x088fe400078e02ff */
[----:B------:R-:W-:Y:S01]  /*18480*/  IMAD.WIDE.U32 R4, R12, R9, RZ ;  /* 0x000000090c047225 */ /* 0x000fe200078e00ff */
[----:B------:R-:W-:Y:S02]  /*18490*/  ISETP.NE.AND P0, PT, R2, 0x1, PT ;  /* 0x000000010200780c */ /* 0x000fe40003f05270 */
[----:B------:R-:W-:Y:S01]  /*184a0*/  MOV R2, R18 ;  /* 0x0000001200027202 */ /* 0x000fe20000000f00 */
[----:B------:R-:W-:Y:S01]  /*184b0*/  IMAD R12, R12, R23, R3 ;  /* 0x000000170c0c7224 */ /* 0x000fe200078e0203 */
[----:B------:R-:W-:Y:S01]  /*184c0*/  SEL R3, R245, RZ, P2 ;  /* 0x000000fff5037207 */ /* 0x000fe20001000000 */
[-C--:B----4-:R-:W-:Y:S02]  /*184d0*/  IMAD R13, R7, R8.reuse, RZ ;  /* 0x00000008070d7224 */ /* 0x090fe400078e02ff */
[----:B------:R-:W-:-:S04]  /*184e0*/  IMAD.WIDE.U32 R6, R6, R8, RZ ;  /* 0x0000000806067225 */ /* 0x000fc800078e00ff */
[----:B------:R-:W-:Y:S01]  /*184f0*/  IMAD.IADD R13, R7, 0x1, R13 ;  /* 0x00000001070d7824 */ /* 0x000fe200078e020d */
[----:B------:R-:W-:Y:S01]  /*18500*/  IADD3 R7, R5, R12, RZ ;  /* 0x0000000c05077210 */ /* 0x000fe20007ffe0ff */
[----:B------:R-:W-:-:S04]  /*18510*/  @P0 IMAD.HI.U32 R22, R18, c[0x0][0x4ec], RZ ;  /* 0x00013b0012160a27 */ /* 0x000fc800078e00ff */
[-C--:B-----5:R-:W-:Y:S01]  /*18520*/  IMAD R12, R17, R3.reuse, RZ ;  /* 0x00000003110c7224 */ /* 0x0a0fe200078e02ff */
[----:B------:R-:W-:Y:S02]  /*18530*/  @P0 SHF.R.U32.HI R2, RZ, c[0x0][0x4f0], R22 ;  /* 0x00013c00ff020a19 */ /* 0x000fe40000011616 */
[----:B------:R-:W-:Y:S01]  /*18540*/  IADD3 R22, P1, P0, R4, R6, R0 ;  /* 0x0000000604167210 */ /* 0x000fe2000783e000 */
[----:B------:R-:W-:-:S03]  /*18550*/  IMAD.WIDE.U32 R4, R16, R3, RZ ;  /* 0x0000000310047225 */ /* 0x000fc600078e00ff */
[----:B------:R-:W-:Y:S01]  /*18560*/  IADD3.X R13, R7, R13, R19, P1, P0 ;  /* 0x0000000d070d7210 */ /* 0x000fe20000fe0413 */
[----:B------:R-:W-:Y:S01]  /*18570*/  IMAD.MOV R6, RZ, RZ, -R2 ;  /* 0x000000ffff067224 */ /* 0x000fe200078e0a02 */
[----:B------:R-:W-:Y:S02]  /*18580*/  IADD3 R7, R5, R12, RZ ;  /* 0x0000000c05077210 */ /* 0x000fe40007ffe0ff */
[----:B------:R-:W-:Y:S01]  /*18590*/  IADD3 R4, P1, P0, R2, R22, R4 ;  /* 0x0000001602047210 */ /* 0x000fe2000783e004 */
[----:B------:R-:W-:Y:S01]  /*185a0*/  IMAD R3, R6, c[0x0][0x4e8], R18 ;  /* 0x00013a0006037a24 */ /* 0x000fe200078e0212 */
[----:B------:R-:W-:-:S03]  /*185b0*/  SHF.R.S32.HI R5, RZ, 0x1f, R2 ;  /* 0x0000001fff057819 */ /* 0x000fc60000011402 */
[----:B--2---:R-:W-:Y:S01]  /*185c0*/  IMAD R2, R15, R3, RZ ;  /* 0x000000030f027224 */ /* 0x004fe200078e02ff */
[----:B------:R-:W-:Y:S02]  /*185d0*/  SHF.R.S32.HI R6, RZ, 0x1f, R3 ;  /* 0x0000001fff067819 */ /* 0x000fe40000011403 */
[----:B------:R-:W-:Y:S01]  /*185e0*/  IADD3.X R5, R5, R13, R7, P1, P0 ;  /* 0x0000000d05057210 */ /* 0x000fe20000fe0407 */
[----:B------:R-:W-:Y:S02]  /*185f0*/  IMAD.MOV.U32 R7, RZ, RZ, c[0x0][0x4a8] ;  /* 0x00012a00ff077624 */ /* 0x000fe400078e00ff */
[C---:B------:R-:W-:Y:S02]  /*18600*/  IMAD R6, R14.reuse, R6, R2 ;  /* 0x000000060e067224 */ /* 0x040fe400078e0202 */
[----:B------:R-:W-:Y:S01]  /*18610*/  IMAD.WIDE.U32 R2, R14, R3, R4 ;  /* 0x000000030e027225 */ /* 0x000fe200078e0004 */
[----:B------:R-:W-:Y:S02]  /*18620*/  MOV R5, c[0x0][0x4ac] ;  /* 0x00012b0000057a02 */ /* 0x000fe40000000f00 */
[----:B------:R-:W-:Y:S01]  /*18630*/  SEL R4, R7, c[0x0][0x450], P2 ;  /* 0x0001140007047a07 */ /* 0x000fe20001000000 */
[----:B------:R-:W-:Y:S01]  /*18640*/  IMAD.IADD R3, R3, 0x1, R6 ;  /* 0x0000000103037824 */ /* 0x000fe200078e0206 */
[----:B------:R-:W-:-:S02]  /*18650*/  SEL R5, R5, c[0x0][0x454], P2 ;  /* 0x0001150005057a07 */ /* 0x000fc40001000000 */
[----:B------:R-:W-:-:S04]  /*18660*/  LEA R4, P0, R2, R4, 0x2 ;  /* 0x0000000402047211 */ /* 0x000fc800078010ff */
[----:B------:R-:W-:Y:S02]  /*18670*/  LEA.HI.X R5, R2, R5, R3, 0x2, P0 ;  /* 0x0000000502057211 */ /* 0x000fe400000f1403 */
[----:B------:R-:W-:-:S05]  /*18680*/  MOV R2, 0xff800000 ;  /* 0xff80000000027802 */ /* 0x000fca0000000f00 */
[----:B------:R1:W-:Y:S02]  /*18690*/  STG.E [R4.64], R2 ;  /* 0x0000000204007986 */ /* 0x0003e4000c101908 */
.L_x_1843:
[----:B------:R-:W-:Y:S05]  /*186a0*/  BSYNC B0 ;  /* 0x0000000000007941 */ /* 0x000fea0003800000 */
.L_x_1842:
        /* <DEDUP_REMOVED lines=9> */
[----:B------:R-:W-:Y:S01]  /*18740*/  LEA R4, R233, R216, 0x7 ;  /* 0x000000d8e9047211 */ /* 0x000fe200078e38ff */
        /* <DEDUP_REMOVED lines=25> */
.L_x_1911:
[----:B------:R-:W-:Y:S05]  /*188e0*/  BRA.DIV ~URZ, `(.L_x_1845) ;  /* 0x00002f827f007947 */ /* 0x000fea000b800000 */
[----:B------:R4:W1:Y:S02]  /*188f0*/  SHFL.IDX PT, R0, R14, RZ, 0x181f ;  /* 0x00181fff0e007589 */ /* 0x00086400000e0000 */
.L_x_1912:
[----:B------:R-:W-:Y:S01]  /*18900*/  IMAD R12, R21, c[0x0][0x4e8], RZ ;  /* 0x00013a00150c7a24 */ /* 0x000fe200078e02ff */
[----:B------:R-:W-:Y:S04]  /*18910*/  BSSY B0, `(.L_x_1846) ;  /* 0x000000f000007945 */ /* 0x000fe80003800000 */
        /* <DEDUP_REMOVED lines=14> */
.L_x_1847:
[----:B------:R-:W-:Y:S05]  /*18a00*/  BSYNC B0 ;  /* 0x0000000000007941 */ /* 0x000fea0003800000 */
.L_x_1846:
[----:B------:R-:W-:Y:S05]  /*18a10*/  BRA.DIV ~URZ, `(.L_x_1848) ;  /* 0x00002ec27f007947 */ /* 0x000fea000b800000 */
[----:B---3--:R3:W2:Y:S04]  /*18a20*/  SHFL.IDX PT, R4, R5, 0x1, 0x181f ;  /* 0x00381f0005047f89 */ /* 0x0086a800000e0000 */
[----:B-1----:R3:W1:Y:S02]  /*18a30*/  SHFL.IDX PT, R0, R14, 0x1, 0x181f ;  /* 0x00381f000e007f89 */ /* 0x00266400000e0000 */
.L_x_1913:
        /* <DEDUP_REMOVED lines=16> */
.L_x_1850:
[----:B------:R-:W-:Y:S05]  /*18b40*/  BSYNC B0 ;  /* 0x0000000000007941 */ /* 0x000fea0003800000 */
.L_x_1849:
[----:B------:R-:W-:Y:S05]  /*18b50*/  BRA.DIV ~URZ, `(.L_x_1851) ;  /* 0x00002e527f007947 */ /* 0x000fea000b800000 */
[----:B--2---:R2:W3:Y:S02]  /*18b60*/  SHFL.IDX PT, R4, R5, 0x2, 0x181f ;  /* 0x00581f0005047f89 */ /* 0x0044e400000e0000 */
.L_x_1914:
[----:B------:R-:W-:Y:S05]  /*18b70*/  BRA.DIV ~URZ, `(.L_x_1852) ;  /* 0x00002ea27f007947 */ /* 0x000fea000b800000 */
[----:B-1----:R1:W2:Y:S02]  /*18b80*/  SHFL.IDX PT, R0, R14, 0x2, 0x181f ;  /* 0x00581f000e007f89 */ /* 0x0022a400000e0000 */
.L_x_1915:
        /* <DEDUP_REMOVED lines=16> */
.L_x_1854:
[----:B------:R-:W-:Y:S05]  /*18c90*/  BSYNC B0 ;  /* 0x0000000000007941 */ /* 0x000fea0003800000 */
.L_x_1853:
[----:B------:R-:W-:Y:S05]  /*18ca0*/  BRA.DIV ~URZ, `(.L_x_1855) ;  /* 0x00002de27f007947 */ /* 0x000fea000b800000 */
[----:B---3--:R3:W1:Y:S04]  /*18cb0*/  SHFL.IDX PT, R4, R5, 0x3, 0x181f ;  /* 0x00781f0005047f89 */ /* 0x00866800000e0000 */
[----:B--2---:R3:W2:Y:S02]  /*18cc0*/  SHFL.IDX PT, R0, R14, 0x3, 0x181f ;  /* 0x00781f000e007f89 */ /* 0x0046a400000e0000 */
.L_x_1916:
        /* <DEDUP_REMOVED lines=15> */
.L_x_1835:
[----:B------:R-:W-:Y:S05]  /*18dc0*/  BSYNC B1 ;  /* 0x0000000000017941 */ /* 0x000fea0003800000 */
.L_x_1819:
        /* <DEDUP_REMOVED lines=12> */
.L_x_1917:
[----:B------:R-:W-:Y:S05]  /*18e90*/  BRA.DIV ~URZ, `(.L_x_1858) ;  /* 0x00002d327f007947 */ /* 0x000fea000b800000 */
[----:B------:R2:W3:Y:S02]  /*18ea0*/  SHFL.IDX PT, R6, R35, 0x1, 0x1f ;  /* 0x00201f0023067f89 */ /* 0x0004e400000e0000 */
.L_x_1918:
[----:B-1----:R-:W-:Y:S02]  /*18eb0*/  IMAD.IADD R0, R235, 0x1, R16 ;  /* 0x00000001eb007824 */ /* 0x002fe400078e0210 */
[----:B------:R-:W-:-:S03]  /*18ec0*/  IMAD.MOV.U32 R7, RZ, RZ, RZ ;  /* 0x000000ffff077224 */ /* 0x000fc600078e00ff */
[----:B------:R-:W-:-:S13]  /*18ed0*/  ISETP.GE.OR P0, PT, R0, c[0x0][0x53c], !P6 ;  /* 0x00014f0000007a0c */ /* 0x000fda0007706670 */
[----:B------:R-:W-:Y:S01]  /*18ee0*/  @!P0 MOV R2, 0x4 ;  /* 0x0000000400028802 */ /* 0x000fe20000000f00 */
[----:B------:R-:W-:-:S04]  /*18ef0*/  @!P0 IMAD.MOV.U32 R4, RZ, RZ, 0x4 ;  /* 0x00000004ff048424 */ /* 0x000fc800078e00ff */
        /* <DEDUP_REMOVED lines=13> */
.L_x_1919:
        /* <DEDUP_REMOVED lines=16> */
.L_x_1920:
[----:B---3--:R-:W-:Y:S01]  /*190d0*/  IMAD R0, R0, c[0x0][0x538], RZ ;  /* 0x00014e0000007a24 */ /* 0x008fe200078e02ff */
[----:B------:R-:W-:Y:S04]  /*190e0*/  BSSY B1, `(.L_x_1861) ;  /* 0x000007e000017945 */ /* 0x000fe80003800000 */
[----:B------:R-:W-:-:S04]  /*190f0*/  IADD3 R6, R0, R6, RZ ;  /* 0x0000000600067210 */ /* 0x000fc80007ffe0ff */
[----:B----4-:R-:W-:-:S13]  /*19100*/  ISETP.GT.AND P0, PT, R6, R9, PT ;  /* 0x000000090600720c */ /* 0x010fda0003f04270 */
[----:B------:R-:W-:Y:S05]  /*19110*/  @P0 BRA `(.L_x_1862) ;  /* 0x0000025000000947 */ /* 0x000fea0003800000 */
.L_x_1866:
        /* <DEDUP_REMOVED lines=17> */
.L_x_1921:
        /* <DEDUP_REMOVED lines=16> */
.L_x_1922:
[----:B---3--:R-:W-:-:S05]  /*19330*/  IMAD R0, R0, c[0x0][0x538], RZ ;  /* 0x00014e0000007a24 */ /* 0x008fca00078e02ff */
[----:B------:R-:W-:-:S04]  /*19340*/  IADD3 R6, R0, R6, RZ ;  /* 0x0000000600067210 */ /* 0x000fc80007ffe0ff */
[----:B------:R-:W-:-:S13]  /*19350*/  ISETP.GT.AND P0, PT, R6, R9, PT ;  /* 0x000000090600720c */ /* 0x000fda0003f04270 */
[----:B-12---:R-:W-:Y:S05]  /*19360*/  @!P0 BRA `(.L_x_1866) ;  /* 0xfffffdb000008947 */ /* 0x006fea000383ffff */
.L_x_1862:
[----:B------:R-:W-:-:S05]  /*19370*/  IADD3 R14, -R0, R6, RZ ;  /* 0x00000006000e7210 */ /* 0x000fca0007ffe1ff */
[----:B------:R-:W-:-:S05]  /*19380*/  IMAD R0, R4, c[0x0][0x538], R14 ;  /* 0x00014e0004007a24 */ /* 0x000fca00078e020e */
[----:B------:R-:W-:Y:S01]  /*19390*/  ISETP.GT.AND P0, PT, R0, R9, PT ;  /* 0x000000090000720c */ /* 0x000fe20003f04270 */
[----:B------:R-:W-:-:S12]  /*193a0*/  BRA.DIV ~URZ, `(.L_x_1867) ;  /* 0x00002c827f007947 */ /* 0x000fd8000b800000 */
[----:B------:R-:W-:-:S04]  /*193b0*/  VOTE.ANY R0, PT, !P0 ;  /* 0x0000000000007806 */ /* 0x000fc800040e0100 */
.L_x_1923:
[----:B------:R3:W4:Y:S01]  /*193c0*/  POPC R13, R0 ;  /* 0x00000000000d7309 */ /* 0x0007220000000000 */
[----:B------:R-:W-:Y:S05]  /*193d0*/  BRA.DIV ~URZ, `(.L_x_1868) ;  /* 0x00002c927f007947 */ /* 0x000fea000b800000 */
[----:B----4-:R4:W1:Y:S04]  /*193e0*/  SHFL.IDX PT, R12, R7, R13, 0x1f ;  /* 0x00001f0d070c7589 */ /* 0x01086800000e0000 */
[----:B------:R4:W2:Y:S02]  /*193f0*/  SHFL.IDX PT, R5, R8, R13, 0x1f ;  /* 0x00001f0d08057589 */ /* 0x0008a400000e0000 */
.L_x_1924:
[----:B------:R-:W-:Y:S01]  /*19400*/  ISETP.NE.AND P0, PT, R0, RZ, PT ;  /* 0x000000ff0000720c */ /* 0x000fe20003f05270 */
[----:B------:R-:W-:-:S12]  /*19410*/  BSSY B0, `(.L_x_1869) ;  /* 0x0000005000007945 */ /* 0x000fd80003800000 */
[----:B------:R-:W-:Y:S05]  /*19420*/  @!P0 BRA `(.L_x_1870) ;  /* 0x0000003000008947 */ /* 0x000fea0003800000 */
[----:B---3--:R-:W-:Y:S01]  /*19430*/  IADD3 R0, R13, -0x1, RZ ;  /* 0xffffffff0d007810 */ /* 0x008fe20007ffe0ff */
[----:B------:R-:W-:Y:S05]  /*19440*/  BRA.DIV ~URZ, `(.L_x_1871) ;  /* 0x00002cf27f007947 */ /* 0x000fea000b800000 */
[----:B------:R3:W4:Y:S02]  /*19450*/  SHFL.IDX PT, R15, R4, R0, 0x1f ;  /* 0x00001f00040f7589 */ /* 0x00072400000e0000 */
.L_x_1870:
[----:B------:R-:W-:Y:S05]  /*19460*/  BSYNC B0 ;  /* 0x0000000000007941 */ /* 0x000fea0003800000 */
.L_x_1869:
[----:B-1----:R-:W-:Y:S01]  /*19470*/  IABS R2, R12 ;  /* 0x0000000c00027213 */ /* 0x002fe20000000000 */
[----:B----4-:R-:W-:Y:S01]  /*19480*/  IMAD R232, R15, c[0x0][0x538], R14 ;  /* 0x00014e000fe87a24 */ /* 0x010fe200078e020e */
[----:B--2---:R-:W-:Y:S01]  /*19490*/  IABS R3, R5 ;  /* 0x0000000500037213 */ /* 0x004fe20000000000 */
[----:B------:R-:W-:Y:S01]  /*194a0*/  IMAD.IADD R235, R13, 0x1, R235 ;  /* 0x000000010deb7824 */ /* 0x000fe200078e02eb */
[----:B------:R-:W1:Y:S01]  /*194b0*/  I2F.RP R6, R2 ;  /* 0x0000000200067306 */ /* 0x000e620000209400 */
[----:B------:R-:W-:Y:S01]  /*194c0*/  IMAD.IADD R8, R9, 0x1, -R232 ;  /* 0x0000000109087824 */ /* 0x000fe200078e0ae8 */
[----:B---3--:R-:W-:-:S04]  /*194d0*/  MOV R4, R3 ;  /* 0x0000000300047202 */ /* 0x008fc80000000f00 */
[----:B------:R-:W-:Y:S02]  /*194e0*/  IABS R9, R8 ;  /* 0x0000000800097213 */ /* 0x000fe40000000000 */
[----:B------:R-:W-:Y:S08]  /*194f0*/  I2F.RP R14, R4 ;  /* 0x00000004000e7306 */ /* 0x000ff00000209400 */
        /* <DEDUP_REMOVED lines=9> */
[----:B------:R-:W-:-:S03]  /*19590*/  IMAD.HI.U32 R7, R7, R3, R6 ;  /* 0x0000000307077227 */ /* 0x000fc600078e0006 */
[----:B------:R-:W-:Y:S01]  /*195a0*/  MOV R6, R0 ;  /* 0x0000000000067202 */ /* 0x000fe20000000f00 */
[----:B------:R-:W-:-:S04]  /*195b0*/  IMAD.MOV.U32 R3, RZ, RZ, R9 ;  /* 0x000000ffff037224 */ /* 0x000fc800078e0009 */
[----:B------:R-:W-:-:S04]  /*195c0*/  IMAD.HI.U32 R0, R7, R3, RZ ;  /* 0x0000000307007227 */ /* 0x000fc800078e00ff */
[----:B------:R-:W-:Y:S02]  /*195d0*/  IMAD R3, R0, R6, R3 ;  /* 0x0000000600037224 */ /* 0x000fe400078e0203 */
[----:B------:R-:W1:Y:S03]  /*195e0*/  MUFU.RCP R6, R14 ;  /* 0x0000000e00067308 */ /* 0x000e660000001000 */
        /* <DEDUP_REMOVED lines=23> */
[----:B------:R-:W-:-:S05]  /*19760*/  IMAD R3, R2, R6, R3 ;  /* 0x0000000602037224 */ /* 0x000fca00078e0203 */
[----:B------:R-:W-:-:S13]  /*19770*/  ISETP.GT.U32.AND P0, PT, R4, R3, PT ;  /* 0x000000030400720c */ /* 0x000fda0003f04070 */
[----:B------:R-:W-:Y:S01]  /*19780*/  @!P0 IMAD.IADD R3, R3, 0x1, -R4 ;  /* 0x0000000103038824 */ /* 0x000fe200078e0a04 */
[----:B------:R-:W-:Y:S02]  /*19790*/  @!P0 IADD3 R2, R2, 0x1, RZ ;  /* 0x0000000102028810 */ /* 0x000fe40007ffe0ff */
[----:B------:R-:W-:Y:S02]  /*197a0*/  ISETP.NE.AND P0, PT, R5, RZ, PT ;  /* 0x000000ff0500720c */ /* 0x000fe40003f05270 */
[----:B------:R-:W-:Y:S01]  /*197b0*/  ISETP.GE.U32.AND P2, PT, R3, R4, PT ;  /* 0x000000040300720c */ /* 0x000fe20003f46070 */
[C---:B------:R-:W-:Y:S01]  /*197c0*/  IMAD R4, R0.reuse, R12, RZ ;  /* 0x0000000c00047224 */ /* 0x040fe200078e02ff */
[----:B------:R-:W-:-:S04]  /*197d0*/  LOP3.LUT R3, R0, R5, RZ, 0x3c, !PT ;  /* 0x0000000500037212 */ /* 0x000fc800078e3cff */
[----:B------:R-:W-:Y:S02]  /*197e0*/  ISETP.GE.AND P1, PT, R3, RZ, PT ;  /* 0x000000ff0300720c */ /* 0x000fe40003f26270 */
[----:B------:R-:W-:-:S05]  /*197f0*/  IADD3 R233, R8, -R4, RZ ;  /* 0x8000000408e97210 */ /* 0x000fca0007ffe0ff */
        /* <DEDUP_REMOVED lines=8> */
.L_x_1863:
[----:B------:R-:W-:Y:S01]  /*19880*/  IMAD.MOV.U32 R232, RZ, RZ, R9 ;  /* 0x000000ffffe87224 */ /* 0x000fe200078e0009 */
[----:B------:R-:W-:Y:S01]  /*19890*/  MOV R234, RZ ;  /* 0x000000ff00ea7202 */ /* 0x000fe20000000f00 */
[----:B------:R-:W-:Y:S01]  /*198a0*/  IMAD.MOV.U32 R233, RZ, RZ, RZ ;  /* 0x000000ffffe97224 */ /* 0x000fe200078e00ff */
[----:B------:R-:W-:Y:S02]  /*198b0*/  MOV R235, c[0x0][0x53c] ;  /* 0x00014f0000eb7a02 */ /* 0x000fe40000000f00 */
.L_x_1872:
[----:B------:R-:W-:Y:S05]  /*198c0*/  BSYNC B1 ;  /* 0x0000000000017941 */ /* 0x000fea0003800000 */
.L_x_1861:
[----:B------:R-:W-:Y:S01]  /*198d0*/  WARPSYNC 0xffffffff ;  /* 0xffffffff00007948 */ /* 0x000fe20003800000 */
[----:B------:R-:W-:Y:S01]  /*198e0*/  BAR.SYNC.DEFER_BLOCKING 0x4, 0x100 ;  /* 0x0104000000007b1d */ /* 0x000fe20000010000 */
[----:B------:R-:W-:-:S13]  /*198f0*/  ISETP.NE.AND P0, PT, R16, RZ, PT ;  /* 0x000000ff1000720c */ /* 0x000fda0003f05270 */
[----:B------:R3:W-:Y:S04]  /*19900*/  @!P0 STS.128 [0x24100], R232 ;  /* 0x024100e8ff008388 */ /* 0x0007e80000000c00 */
[----:B------:R-:W-:Y:S06]  /*19910*/  BAR.ARV 0x5, 0x100 ;  /* 0x0144000000007b1d */ /* 0x000fec0000002000 */
.L_x_1856:
[----:B-1----:R-:W-:-:S13]  /*19920*/  ISETP.GE.AND P0, PT, R235, c[0x0][0x53c], PT ;  /* 0x00014f00eb007a0c */ /* 0x002fda0003f06270 */
[----:B--23--:R-:W-:Y:S01]  /*19930*/  @P0 CALL.REL.NOINC `(.L_x_1873) ;  /* 0x0000001000000944 */ /* 0x00cfe20003c00000 */
[----:B------:R-:W-:Y:S05]  /*19940*/  BRA `(.L_x_1874) ;  /* 0xfffe80b000007947 */ /* 0x000fea000383ffff */
.L_x_1873:
[----:B------:R-:W-:Y:S05]  /*19950*/  EXIT ;  /* 0x000000000000794d */ /* 0x000fea0003800000 */
.L_x_1693:
[----:B------:R-:W-:Y:S01]  /*19960*/  IMAD.MOV.U32 R0, RZ, RZ, R5 ;  /* 0x000000ffff007224 */ /* 0x000fe200078e0005 */
[----:B------:R-:W-:Y:S02]  /*19970*/  MOV R3, 0x1 ;  /* 0x0000000100037802 */ /* 0x000fe40000000f00 */
[----:B------:R-:W-:Y:S02]  /*19980*/  MOV R2, 0x199a0 ;  /* 0x000199a000027802 */ /* 0x000fe40000000f00 */
[----:B--2---:R-:W-:Y:S05]  /*19990*/  CALL.REL.NOINC `($__internal_32_$__cuda_sm70_shflsync_up_p) ;  /* 0x000028a000007944 */ /* 0x004fea0003c00000 */
[----:B------:R-:W-:Y:S01]  /*199a0*/  MOV R0, R4 ;  /* 0x0000000400007202 */ /* 0x000fe20000000f00 */
[----:B------:R-:W-:Y:S05]  /*199b0*/  BRA `(.L_x_1875) ;  /* 0xfffe6a9000007947 */ /* 0x000fea000383ffff */
.L_x_1694:
[----:B------:R-:W-:Y:S01]  /*199c0*/  IMAD.MOV.U32 R0, RZ, RZ, R5 ;  /* 0x000000ffff007224 */ /* 0x000fe200078e0005 */
[----:B------:R-:W-:Y:S02]  /*199d0*/  MOV R3, 0x2 ;  /* 0x0000000200037802 */ /* 0x000fe40000000f00 */
[----:B------:R-:W-:Y:S02]  /*199e0*/  MOV R2, 0x19a00 ;  /* 0x00019a0000027802 */ /* 0x000fe40000000f00 */
[----:B--2---:R-:W-:Y:S05]  /*199f0*/  CALL.REL.NOINC `($__internal_32_$__cuda_sm70_shflsync_up_p) ;  /* 0x0000284000007944 */ /* 0x004fea0003c00000 */
[----:B------:R-:W-:Y:S01]  /*19a00*/  SEL R4, R4, RZ, P4 ;  /* 0x000000ff04047207 */ /* 0x000fe20002000000 */
[----:B------:R-:W-:Y:S01]  /*19a10*/  IMAD.MOV.U32 R3, RZ, RZ, 0x4 ;  /* 0x00000004ff037424 */ /* 0x000fe200078e00ff */
[----:B------:R-:W-:-:S03]  /*19a20*/  MOV R2, 0x19a50 ;  /* 0x00019a5000027802 */ /* 0x000fc60000000f00 */
[----:B------:R-:W-:Y:S02]  /*19a30*/  IMAD.IADD R0, R5, 0x1, R4 ;  /* 0x0000000105007824 */ /* 0x000fe400078e0204 */
[----:B------:R-:W-:Y:S05]  /*19a40*/  CALL.REL.NOINC `($__internal_32_$__cuda_sm70_shflsync_up_p) ;  /* 0x000027f000007944 */ /* 0x000fea0003c00000 */
        /* <DEDUP_REMOVED lines=12> */
[----:B------:R-:W-:Y:S02]  /*19b10*/  MOV R3, 0x1f ;  /* 0x0000001f00037802 */ /* 0x000fe40000000f00 */
[----:B------:R-:W-:Y:S01]  /*19b20*/  MOV R2, 0x19b60 ;  /* 0x00019b6000027802 */ /* 0x000fe20000000f00 */
[----:B------:R-:W-:-:S04]  /*19b30*/  IMAD.IADD R4, R0, 0x1, R4 ;  /* 0x0000000100047824 */ /* 0x000fc800078e0204 */
[----:B------:R-:W-:Y:S02]  /*19b40*/  IMAD.MOV.U32 R33, RZ, RZ, R4 ;  /* 0x000000ffff217224 */ /* 0x000fe400078e0004 */
[----:B------:R-:W-:Y:S05]  /*19b50*/  CALL.REL.NOINC `($__internal_31_$__cuda_sm70_shflsync_idx_p) ;  /* 0x0000269000007944 */ /* 0x000fea0003c00000 */
[----:B------:R-:W-:Y:S01]  /*19b60*/  MOV R0, R34 ;  /* 0x0000002200007202 */ /* 0x000fe20000000f00 */
[----:B------:R-:W-:Y:S05]  /*19b70*/  BRA `(.L_x_1876) ;  /* 0xfffe69d000007947 */ /* 0x000fea000383ffff */
.L_x_1696:
[----:B------:R-:W-:Y:S02]  /*19b80*/  SEL R0, RZ, 0x1, P0 ;  /* 0x00000001ff007807 */ /* 0x000fe40000000000 */
[----:B------:R-:W-:Y:S02]  /*19b90*/  MOV R2, 0x19bb0 ;  /* 0x00019bb000027802 */ /* 0x000fe40000000f00 */
[----:B--2---:R-:W-:Y:S05]  /*19ba0*/  CALL.REL.NOINC `($__internal_33_$__cuda_sm70_votesync_ballot) ;  /* 0x000026f000007944 */ /* 0x004fea0003c00000 */
[----:B------:R-:W-:Y:S05]  /*19bb0*/  BRA `(.L_x_1877) ;  /* 0xfffe6a2000007947 */ /* 0x000fea000383ffff */
.L_x_1697:
[----:B------:R-:W-:Y:S01]  /*19bc0*/  IMAD.MOV.U32 R33, RZ, RZ, R8 ;  /* 0x000000ffff217224 */ /* 0x000fe200078e0008 */
[----:B---3--:R-:W-:Y:S01]  /*19bd0*/  MOV R32, R12 ;  /* 0x0000000c00207202 */ /* 0x008fe20000000f00 */
[----:B------:R-:W-:Y:S01]  /*19be0*/  IMAD.MOV.U32 R3, RZ, RZ, 0x1f ;  /* 0x0000001fff037424 */ /* 0x000fe200078e00ff */
[----:B------:R-:W-:Y:S02]  /*19bf0*/  MOV R2, 0x19c10 ;  /* 0x00019c1000027802 */ /* 0x000fe40000000f00 */
[----:B-12---:R-:W-:Y:S05]  /*19c00*/  CALL.REL.NOINC `($__internal_31_$__cuda_sm70_shflsync_idx_p) ;  /* 0x000025e000007944 */ /* 0x006fea0003c00000 */
[----:B------:R-:W-:Y:S01]  /*19c10*/  IMAD.MOV.U32 R11, RZ, RZ, R34 ;  /* 0x000000ffff0b7224 */ /* 0x000fe200078e0022 */
[----:B------:R-:W-:Y:S01]  /*19c20*/  MOV R33, R7 ;  /* 0x0000000700217202 */ /* 0x000fe20000000f00 */
[----:B------:R-:W-:Y:S01]  /*19c30*/  IMAD.MOV.U32 R5, RZ, RZ, RZ ;  /* 0x000000ffff057224 */ /* 0x000fe200078e00ff */
[----:B------:R-:W-:Y:S01]  /*19c40*/  MOV R32, R12 ;  /* 0x0000000c00207202 */ /* 0x000fe20000000f00 */
[----:B------:R-:W-:Y:S01]  /*19c50*/  IMAD.MOV.U32 R3, RZ, RZ, 0x1f ;  /* 0x0000001fff037424 */ /* 0x000fe200078e00ff */
[----:B------:R-:W-:-:S02]  /*19c60*/  MOV R2, 0x19c80 ;  /* 0x00019c8000027802 */ /* 0x000fc40000000f00 */
[----:B------:R-:W-:Y:S05]  /*19c70*/  CALL.REL.NOINC `($__internal_31_$__cuda_sm70_shflsync_idx_p) ;  /* 0x0000257000007944 */ /* 0x000fea0003c00000 */
[----:B------:R-:W-:Y:S01]  /*19c80*/  MOV R10, R34 ;  /* 0x00000022000a7202 */ /* 0x000fe20000000f00 */
[----:B------:R-:W-:Y:S05]  /*19c90*/  BRA `(.L_x_1878) ;  /* 0xfffe699000007947 */ /* 0x000fea000383ffff */
.L_x_1700:
[----:B------:R-:W-:Y:S01]  /*19ca0*/  IMAD.MOV.U32 R33, RZ, RZ, R4 ;  /* 0x000000ffff217224 */ /* 0x000fe200078e0004 */
[----:B------:R-:W-:-:S02]  /*19cb0*/  MOV R3, 0x1f ;  /* 0x0000001f00037802 */ /* 0x000fc40000000f00 */
[----:B------:R-:W-:Y:S02]  /*19cc0*/  MOV R2, 0x19ce0 ;  /* 0x00019ce000027802 */ /* 0x000fe40000000f00 */
[----:B-1234-:R-:W-:Y:S05]  /*19cd0*/  CALL.REL.NOINC `($__internal_31_$__cuda_sm70_shflsync_idx_p) ;  /* 0x0000251000007944 */ /* 0x01efea0003c00000 */
[----:B------:R-:W-:Y:S01]  /*19ce0*/  MOV R5, R34 ;  /* 0x0000002200057202 */ /* 0x000fe20000000f00 */
[----:B------:R-:W-:Y:S05]  /*19cf0*/  BRA `(.L_x_1699) ;  /* 0xfffe699000007947 */ /* 0x000fea000383ffff */
.L_x_1736:
[----:B------:R-:W-:Y:S01]  /*19d00*/  IMAD.MOV.U32 R33, RZ, RZ, R12 ;  /* 0x000000ffff217224 */ /* 0x000fe200078e000c */
[----:B------:R-:W-:Y:S01]  /*19d10*/  MOV R32, RZ ;  /* 0x000000ff00207202 */ /* 0x000fe20000000f00 */
[----:B------:R-:W-:Y:S01]  /*19d20*/  IMAD.MOV.U32 R3, RZ, RZ, 0x181f ;  /* 0x0000181fff037424 */ /* 0x000fe200078e00ff */
[----:B------:R-:W-:Y:S02]  /*19d30*/  MOV R2, 0x19d50 ;  /* 0x00019d5000027802 */ /* 0x000fe40000000f00 */
[----:B-----5:R-:W-:Y:S05]  /*19d40*/  CALL.REL.NOINC `($__internal_31_$__cuda_sm70_shflsync_idx_p) ;  /* 0x000024a000007944 */ /* 0x020fea0003c00000 */
[----:B------:R-:W-:Y:S01]  /*19d50*/  MOV R4, R34 ;  /* 0x0000002200047202 */ /* 0x000fe20000000f00 */
[----:B------:R-:W-:Y:S05]  /*19d60*/  BRA `(.L_x_1879) ;  /* 0xfffee32000007947 */ /* 0x000fea000383ffff */
.L_x_1737:
[----:B------:R-:W-:Y:S01]  /*19d70*/  IMAD.MOV.U32 R33, RZ, RZ, R13 ;  /* 0x000000ffff217224 */ /* 0x000fe200078e000d */
[----:B------:R-:W-:Y:S01]  /*19d80*/  MOV R32, RZ ;  /* 0x000000ff00207202 */ /* 0x000fe20000000f00 */
[----:B------:R-:W-:Y:S01]  /*19d90*/  IMAD.MOV.U32 R3, RZ, RZ, 0x181f ;  /* 0x0000181fff037424 */ /* 0x000fe200078e00ff */
[----:B------:R-:W-:Y:S02]  /*19da0*/  MOV R2, 0x19dc0 ;  /* 0x00019dc000027802 */ /* 0x000fe40000000f00 */
[----:B-12--5:R-:W-:Y:S05]  /*19db0*/  CALL.REL.NOINC `($__internal_31_$__cuda_sm70_shflsync_idx_p) ;  /* 0x0000243000007944 */ /* 0x026fea0003c00000 */
[----:B------:R-:W-:Y:S01]  /*19dc0*/  MOV R0, R34 ;  /* 0x0000002200007202 */ /* 0x000fe20000000f00 */
[----:B------:R-:W-:Y:S05]  /*19dd0*/  BRA `(.L_x_1880) ;  /* 0xfffee2d000007947 */ /* 0x000fea000383ffff */
.L_x_1740:
[----:B------:R-:W-:Y:S01]  /*19de0*/  IMAD.MOV.U32 R33, RZ, RZ, R12 ;  /* 0x000000ffff217224 */ /* 0x000fe200078e000c */
[----:B------:R-:W-:Y:S01]  /*19df0*/  MOV R32, 0x1 ;  /* 0x0000000100207802 */ /* 0x000fe20000000f00 */
[----:B--2---:R-:W-:Y:S01]  /*19e00*/  IMAD.MOV.U32 R3, RZ, RZ, 0x181f ;  /* 0x0000181fff037424 */ /* 0x004fe200078e00ff */
[----:B------:R-:W-:-:S02]  /*19e10*/  MOV R2, 0x19e30 ;  /* 0x00019e3000027802 */ /* 0x000fc40000000f00 */
[----:B-1-345:R-:W-:Y:S05]  /*19e20*/  CALL.REL.NOINC `($__internal_31_$__cuda_sm70_shflsync_idx_p) ;  /* 0x000023c000007944 */ /* 0x03afea0003c00000 */
[----:B------:R-:W-:Y:S01]  /*19e30*/  IMAD.MOV.U32 R4, RZ, RZ, R34 ;  /* 0x000000ffff047224 */ /* 0x000fe200078e0022 */
[----:B------:R-:W-:Y:S01]  /*19e40*/  MOV R32, 0x1 ;  /* 0x0000000100207802 */ /* 0x000fe20000000f00 */
[----:B------:R-:W-:Y:S01]  /*19e50*/  IMAD.MOV.U32 R33, RZ, RZ, R13 ;  /* 0x000000ffff217224 */ /* 0x000fe200078e000d */
[----:B------:R-:W-:-:S02]  /*19e60*/  MOV R3, 0x181f ;  /* 0x0000181f00037802 */ /* 0x000fc40000000f00 */
[----:B------:R-:W-:Y:S02]  /*19e70*/  MOV R2, 0x19e90 ;  /* 0x00019e9000027802 */ /* 0x000fe40000000f00 */
[----:B------:R-:W-:Y:S05]  /*19e80*/  CALL.REL.NOINC `($__internal_31_$__cuda_sm70_shflsync_idx_p) ;  /* 0x0000236000007944 */ /* 0x000fea0003c00000 */
[----:B------:R-:W-:Y:S01]  /*19e90*/  MOV R0, R34 ;  /* 0x0000002200007202 */ /* 0x000fe20000000f00 */
[----:B------:R-:W-:Y:S05]  /*19ea0*/  BRA `(.L_x_1881) ;  /* 0xfffee34000007947 */ /* 0x000fea000383ffff */
.L_x_1743:
[----:B------:R-:W-:Y:S01]  /*19eb0*/  IMAD.MOV.U32 R33, RZ, RZ, R12 ;  /* 0x000000ffff217224 */ /* 0x000fe200078e000c */
[----:B------:R-:W-:Y:S01]  /*19ec0*/  MOV R32, 0x2 ;  /* 0x0000000200207802 */ /* 0x000fe20000000f00 */
[----:B-1----:R-:W-:Y:S01]  /*19ed0*/  IMAD.MOV.U32 R3, RZ, RZ, 0x181f ;  /* 0x0000181fff037424 */ /* 0x002fe200078e00ff */
[----:B------:R-:W-:Y:S02]  /*19ee0*/  MOV R2, 0x19f00 ;  /* 0x00019f0000027802 */ /* 0x000fe40000000f00 */
[----:B--2345:R-:W-:Y:S05]  /*19ef0*/  CALL.REL.NOINC `($__internal_31_$__cuda_sm70_shflsync_idx_p) ;  /* 0x000022f000007944 */ /* 0x03cfea0003c00000 */
[----:B------:R-:W-:Y:S01]  /*19f00*/  MOV R4, R34 ;  /* 0x0000002200047202 */ /* 0x000fe20000000f00 */
[----:B------:R-:W-:Y:S05]  /*19f10*/  BRA `(.L_x_1882) ;  /* 0xfffee40000007947 */ /* 0x000fea000383ffff */
.L_x_1744:
[----:B------:R-:W-:Y:S01]  /*19f20*/  IMAD.MOV.U32 R33, RZ, RZ, R13 ;  /* 0x000000ffff217224 */ /* 0x000fe200078e000d */
[----:B------:R-:W-:Y:S01]  /*19f30*/  MOV R32, 0x2 ;  /* 0x0000000200207802 */ /* 0x000fe20000000f00 */
[----:B------:R-:W-:Y:S01]  /*19f40*/  IMAD.MOV.U32 R3, RZ, RZ, 0x181f ;  /* 0x0000181fff037424 */ /* 0x000fe200078e00ff */
[----:B------:R-:W-:Y:S02]  /*19f50*/  MOV R2, 0x19f70 ;  /* 0x00019f7000027802 */ /* 0x000fe40000000f00 */
[----:B-12345:R-:W-:Y:S05]  /*19f60*/  CALL.REL.NOINC `($__internal_31_$__cuda_sm70_shflsync_idx_p) ;  /* 0x0000228000007944 */ /* 0x03efea0003c00000 */
[----:B------:R-:W-:Y:S01]  /*19f70*/  MOV R0, R34 ;  /* 0x0000002200007202 */ /* 0x000fe20000000f00 */
[----:B------:R-:W-:Y:S05]  /*19f80*/  BRA `(.L_x_1883) ;  /* 0xfffee3b000007947 */ /* 0x000fea000383ffff */
.L_x_1747:
[----:B------:R-:W-:Y:S01]  /*19f90*/  IMAD.MOV.U32 R33, RZ, RZ, R12 ;  /* 0x000000ffff217224 */ /* 0x000fe200078e000c */
[----:B------:R-:W-:Y:S01]  /*19fa0*/  MOV R32, 0x3 ;  /* 0x0000000300207802 */ /* 0x000fe20000000f00 */
[----:B-1----:R-:W-:Y:S01]  /*19fb0*/  IMAD.MOV.U32 R3, RZ, RZ, 0x181f ;  /* 0x0000181fff037424 */ /* 0x002fe200078e00ff */
[----:B------:R-:W-:-:S02]  /*19fc0*/  MOV R2, 0x19fe0 ;  /* 0x00019fe000027802 */ /* 0x000fc40000000f00 */
[----:B--2345:R-:W-:Y:S05]  /*19fd0*/  CALL.REL.NOINC `($__internal_31_$__cuda_sm70_shflsync_idx_p) ;  /* 0x0000221000007944 */ /* 0x03cfea0003c00000 */
        /* <DEDUP_REMOVED lines=8> */
.L_x_1750:
[----:B------:R-:W-:Y:S01]  /*1a060*/  IMAD.MOV.U32 R33, RZ, RZ, R5 ;  /* 0x000000ffff217224 */ /* 0x000fe200078e0005 */
[----:B------:R-:W-:Y:S01]  /*1a070*/  MOV R32, RZ ;  /* 0x000000ff00207202 */ /* 0x000fe20000000f00 */
[----:B------:R-:W-:Y:S01]  /*1a080*/  IMAD.MOV.U32 R3, RZ, RZ, 0x181f ;  /* 0x0000181fff037424 */ /* 0x000fe200078e00ff */
[----:B------:R-:W-:Y:S02]  /*1a090*/  MOV R2, 0x1a0b0 ;  /* 0x0001a0b000027802 */ /* 0x000fe40000000f00 */
[----:B------:R-:W-:Y:S05]  /*1a0a0*/  CALL.REL.NOINC `($__internal_31_$__cuda_sm70_shflsync_idx_p) ;  /* 0x0000214000007944 */ /* 0x000fea0003c00000 */
[----:B------:R-:W-:Y:S01]  /*1a0b0*/  MOV R4, R34 ;  /* 0x0000002200047202 */ /* 0x000fe20000000f00 */
[----:B------:R-:W-:Y:S05]  /*1a0c0*/  BRA `(.L_x_1885) ;  /* 0xfffeeee000007947 */ /* 0x000fea000383ffff */
.L_x_1751:
[----:B------:R-:W-:Y:S01]  /*1a0d0*/  IMAD.MOV.U32 R33, RZ, RZ, R14 ;  /* 0x000000ffff217224 */ /* 0x000fe200078e000e */
[----:B------:R-:W-:Y:S01]  /*1a0e0*/  MOV R32, RZ ;  /* 0x000000ff00207202 */ /* 0x000fe20000000f00 */
[----:B------:R-:W-:Y:S01]  /*1a0f0*/  IMAD.MOV.U32 R3, RZ, RZ, 0x181f ;  /* 0x0000181fff037424 */ /* 0x000fe200078e00ff */
[----:B------:R-:W-:Y:S02]  /*1a100*/  MOV R2, 0x1a120 ;  /* 0x0001a12000027802 */ /* 0x000fe40000000f00 */
[----:B-12---:R-:W-:Y:S05]  /*1a110*/  CALL.REL.NOINC `($__internal_31_$__cuda_sm70_shflsync_idx_p) ;  /* 0x000020d000007944 */ /* 0x006fea0003c00000 */
[----:B------:R-:W-:Y:S01]  /*1a120*/  IADD3 R8, P0, R34, R21, RZ ;  /* 0x0000001522087210 */ /* 0x000fe20007f1e0ff */
[----:B------:R-:W-:Y:S01]  /*1a130*/  IMAD.MOV.U32 R33, RZ, RZ, R5 ;  /* 0x000000ffff217224 */ /* 0x000fe200078e0005 */
[C---:B------:R-:W-:Y:S01]  /*1a140*/  LOP3.LUT P2, RZ, R196.reuse, 0x2, RZ, 0xc0, !PT ;  /* 0x00000002c4ff7812 */ /* 0x040fe2000784c0ff */
[----:B------:R-:W-:Y:S01]  /*1a150*/  IMAD.MOV.U32 R32, RZ, RZ, 0x1 ;  /* 0x00000001ff207424 */ /* 0x000fe200078e00ff */
[----:B------:R-:W-:Y:S01]  /*1a160*/  LOP3.LUT P1, RZ, R196, 0x1, RZ, 0xc0, !PT ;  /* 0x00000001c4ff7812 */ /* 0x000fe2000782c0ff */
[----:B------:R-:W-:Y:S01]  /*1a170*/  IMAD.X R9, R4, 0x1, R20, P0 ;  /* 0x0000000104097824 */ /* 0x000fe200000e0614 */
[----:B------:R-:W-:-:S02]  /*1a180*/  IADD3 R6, P0, R34, R17, RZ ;  /* 0x0000001122067210 */ /* 0x000fc40007f1e0ff */
[----:B------:R-:W-:Y:S02]  /*1a190*/  LOP3.LUT P3, RZ, R196, 0x4, RZ, 0xc0, !PT ;  /* 0x00000004c4ff7812 */ /* 0x000fe4000786c0ff */
[----:B------:R-:W-:Y:S01]  /*1a1a0*/  SEL R13, RZ, 0x10, P2 ;  /* 0x00000010ff0d7807 */ /* 0x000fe20001000000 */
[----:B------:R-:W-:Y:S01]  /*1a1b0*/  IMAD.X R7, R4, 0x1, R18, P0 ;  /* 0x0000000104077824 */ /* 0x000fe200000e0612 */
[----:B------:R-:W-:Y:S02]  /*1a1c0*/  IADD3 R2, P0, R34, R19, RZ ;  /* 0x0000001322027210 */ /* 0x000fe40007f1e0ff */
[----:B------:R-:W-:Y:S01]  /*1a1d0*/  SEL R12, RZ, 0x10, P1 ;  /* 0x00000010ff0c7807 */ /* 0x000fe20000800000 */
[----:B------:R-:W-:Y:S01]  /*1a1e0*/  @!PT LDS RZ, [RZ] ;  /* 0x00000000fffff984 */ /* 0x000fe20000000800 */
[----:B------:R-:W-:Y:S01]  /*1a1f0*/  @!PT LDS RZ, [RZ] ;  /* 0x00000000fffff984 */ /* 0x000fe20000000800 */
[----:B------:R-:W-:Y:S01]  /*1a200*/  @!PT LDS RZ, [RZ] ;  /* 0x00000000fffff984 */ /* 0x000fe20000000800 */
[----:B------:R1:W-:Y:S02]  /*1a210*/  LDGSTS.E.BYPASS.LTC128B.128 [R107+0x12100], [R8.64], !P2 ;  /* 0x12100000086b7fae */ /* 0x0003e4000d101d48 */
[----:B------:R-:W-:Y:S02]  /*1a220*/  IMAD.X R3, R4, 0x1, R16, P0 ;  /* 0x0000000104037824 */ /* 0x000fe400000e0610 */
[----:B------:R2:W-:Y:S04]  /*1a230*/  LDGSTS.E.BYPASS.LTC128B.128 [R107+0x14100], [R6.64], !P1 ;  /* 0x14100000066b7fae */ /* 0x0005e8000c901d48 */
[----:B------:R3:W-:Y:S01]  /*1a240*/  LDGSTS.E.BYPASS.LTC128B.128 [R107+0x16100], [R2.64], !P3 ;  /* 0x16100000026b7fae */ /* 0x0007e2000d901d48 */
[----:B-1----:R-:W-:-:S02]  /*1a250*/  IMAD.MOV.U32 R9, RZ, RZ, R149 ;  /* 0x000000ffff097224 */ /* 0x002fc400078e0095 */
[----:B---3--:R-:W-:Y:S01]  /*1a260*/  IMAD.MOV.U32 R3, RZ, RZ, 0x181f ;  /* 0x0000181fff037424 */ /* 0x008fe200078e00ff */
[----:B------:R-:W-:Y:S02]  /*1a270*/  MOV R2, 0x1a290 ;  /* 0x0001a29000027802 */ /* 0x000fe40000000f00 */
[----:B--2---:R-:W-:Y:S05]  /*1a280*/  CALL.REL.NOINC `($__internal_31_$__cuda_sm70_shflsync_idx_p) ;  /* 0x00001f6000007944 */ /* 0x004fea0003c00000 */
[----:B------:R-:W-:Y:S01]  /*1a290*/  IMAD.MOV.U32 R8, RZ, RZ, R34 ;  /* 0x000000ffff087224 */ /* 0x000fe200078e0022 */
[----:B------:R-:W-:Y:S01]  /*1a2a0*/  MOV R32, 0x1 ;  /* 0x0000000100207802 */ /* 0x000fe20000000f00 */
[----:B------:R-:W-:Y:S01]  /*1a2b0*/  IMAD.MOV.U32 R33, RZ, RZ, R14 ;  /* 0x000000ffff217224 */ /* 0x000fe200078e000e */
[----:B------:R-:W-:Y:S02]  /*1a2c0*/  MOV R3, 0x181f ;  /* 0x0000181f00037802 */ /* 0x000fe40000000f00 */
[----:B------:R-:W-:Y:S02]  /*1a2d0*/  MOV R2, 0x1a2f0 ;  /* 0x0001a2f000027802 */ /* 0x000fe40000000f00 */
[----:B------:R-:W-:Y:S05]  /*1a2e0*/  CALL.REL.NOINC `($__internal_31_$__cuda_sm70_shflsync_idx_p) ;  /* 0x00001f0000007944 */ /* 0x000fea0003c00000 */
[----:B------:R-:W-:Y:S01]  /*1a2f0*/  MOV R0, R34 ;  /* 0x0000002200007202 */ /* 0x000fe20000000f00 */
[----:B------:R-:W-:Y:S05]  /*1a300*/  BRA `(.L_x_1886) ;  /* 0xfffeedf000007947 */ /* 0x000fea000383ffff */
.L_x_1756:
[----:B------:R-:W-:Y:S01]  /*1a310*/  IMAD.MOV.U32 R33, RZ, RZ, R0 ;  /* 0x000000ffff217224 */ /* 0x000fe200078e0000 */
[----:B------:R-:W-:Y:S01]  /*1a320*/  MOV R32, RZ ;  /* 0x000000ff00207202 */ /* 0x000fe20000000f00 */
[----:B------:R-:W-:Y:S01]  /*1a330*/  IMAD.MOV.U32 R3, RZ, RZ, 0x1c1f ;  /* 0x00001c1fff037424 */ /* 0x000fe200078e00ff */
[----:B------:R-:W-:-:S02]  /*1a340*/  MOV R2, 0x1a360 ;  /* 0x0001a36000027802 */ /* 0x000fc40000000f00 */
[----:B------:R-:W-:Y:S05]  /*1a350*/  CALL.REL.NOINC `($__internal_31_$__cuda_sm70_shflsync_idx_p) ;  /* 0x00001e9000007944 */ /* 0x000fea0003c00000 */
[----:B------:R-:W-:Y:S01]  /*1a360*/  MOV R8, R34 ;  /* 0x0000002200087202 */ /* 0x000fe20000000f00 */
[----:B------:R-:W-:Y:S05]  /*1a370*/  BRA `(.L_x_1887) ;  /* 0xfffef07000007947 */ /* 0x000fea000383ffff */
.L_x_1757:
[----:B------:R-:W-:Y:S01]  /*1a380*/  IMAD.MOV.U32 R33, RZ, RZ, R6 ;  /* 0x000000ffff217224 */ /* 0x000fe200078e0006 */
[----:B------:R-:W-:Y:S01]  /*1a390*/  MOV R32, RZ ;  /* 0x000000ff00207202 */ /* 0x000fe20000000f00 */
[----:B------:R-:W-:Y:S01]  /*1a3a0*/  IMAD.MOV.U32 R3, RZ, RZ, 0x1c1f ;  /* 0x00001c1fff037424 */ /* 0x000fe200078e00ff */
[----:B------:R-:W-:-:S02]  /*1a3b0*/  MOV R2, 0x1a3d0 ;  /* 0x0001a3d000027802 */ /* 0x000fc40000000f00 */
[----:B-12---:R-:W-:Y:S05]  /*1a3c0*/  CALL.REL.NOINC `($__internal_31_$__cuda_sm70_shflsync_idx_p) ;  /* 0x00001e2000007944 */ /* 0x006fea0003c00000 */
[----:B------:R-:W-:Y:S01]  /*1a3d0*/  IMAD.MOV.U32 R33, RZ, RZ, R5 ;  /* 0x000000ffff217224 */ /* 0x000fe200078e0005 */
[----:B------:R-:W-:Y:S01]  /*1a3e0*/  MOV R32, RZ ;  /* 0x000000ff00207202 */ /* 0x000fe20000000f00 */
[----:B------:R-:W-:Y:S01]  /*1a3f0*/  IMAD.MOV.U32 R3, RZ, RZ, 0x1c1f ;  /* 0x00001c1fff037424 */ /* 0x000fe200078e00ff */
[----:B------:R-:W-:Y:S01]  /*1a400*/  MOV R4, R34 ;  /* 0x0000002200047202 */ /* 0x000fe20000000f00 */
[----:B------:R-:W-:Y:S01]  /*1a410*/  IMAD.MOV.U32 R5, RZ, RZ, R8 ;  /* 0x000000ffff057224 */ /* 0x000fe200078e0008 */
[----:B------:R-:W-:-:S02]  /*1a420*/  MOV R2, 0x1a440 ;  /* 0x0001a44000027802 */ /* 0x000fc40000000f00 */
[----:B------:R-:W-:Y:S05]  /*1a430*/  CALL.REL.NOINC `($__internal_31_$__cuda_sm70_shflsync_idx_p) ;  /* 0x00001db000007944 */ /* 0x000fea0003c00000 */
[----:B------:R-:W-:Y:S01]  /*1a440*/  IMAD.MOV.U32 R30, RZ, RZ, R34 ;  /* 0x000000ffff1e7224 */ /* 0x000fe200078e0022 */
[----:B------:R-:W-:Y:S01]  /*1a450*/  MOV R32, RZ ;  /* 0x000000ff00207202 */ /* 0x000fe20000000f00 */
[----:B------:R-:W-:Y:S01]  /*1a460*/  IMAD.MOV.U32 R33, RZ, RZ, R12 ;  /* 0x000000ffff217224 */ /* 0x000fe200078e000c */
[----:B------:R-:W-:-:S02]  /*1a470*/  MOV R3, 0x1c1f ;  /* 0x00001c1f00037802 */ /* 0x000fc40000000f00 */
[----:B------:R-:W-:Y:S02]  /*1a480*/  MOV R2, 0x1a4a0 ;  /* 0x0001a4a000027802 */ /* 0x000fe40000000f00 */
[----:B------:R-:W-:Y:S05]  /*1a490*/  CALL.REL.NOINC `($__internal_31_$__cuda_sm70_shflsync_idx_p) ;  /* 0x00001d5000007944 */ /* 0x000fea0003c00000 */
[----:B------:R-:W-:Y:S01]  /*1a4a0*/  MOV R0, R34 ;  /* 0x0000002200007202 */ /* 0x000fe20000000f00 */
[----:B------:R-:W-:Y:S05]  /*1a4b0*/  BRA `(.L_x_1888) ;  /* 0xfffeef8000007947 */ /* 0x000fea000383ffff */
.L_x_1782:
[----:B------:R-:W-:Y:S01]  /*1a4c0*/  IMAD.MOV.U32 R33, RZ, RZ, R0 ;  /* 0x000000ffff217224 */ /* 0x000fe200078e0000 */
[----:B------:R-:W-:Y:S01]  /*1a4d0*/  MOV R32, RZ ;  /* 0x000000ff00207202 */ /* 0x000fe20000000f00 */
[----:B------:R-:W-:Y:S01]  /*1a4e0*/  IMAD.MOV.U32 R3, RZ, RZ, 0x1c1f ;  /* 0x00001c1fff037424 */ /* 0x000fe200078e00ff */
[----:B------:R-:W-:Y:S02]  /*1a4f0*/  MOV R2, 0x1a510 ;  /* 0x0001a51000027802 */ /* 0x000fe40000000f00 */
[----:B------:R-:W-:Y:S05]  /*1a500*/  CALL.REL.NOINC `($__internal_31_$__cuda_sm70_shflsync_idx_p) ;  /* 0x00001ce000007944 */ /* 0x000fea0003c00000 */
[----:B------:R-:W-:Y:S01]  /*1a510*/  MOV R0, R34 ;  /* 0x0000002200007202 */ /* 0x000fe20000000f00 */
[----:B------:R-:W-:Y:S05]  /*1a520*/  BRA `(.L_x_1889) ;  /* 0xffff1a1000007947 */ /* 0x000fea000383ffff */
.L_x_1783:
[----:B------:R-:W-:Y:S01]  /*1a530*/  IMAD.MOV.U32 R33, RZ, RZ, R6 ;  /* 0x000000ffff217224 */ /* 0x000fe200078e0006 */
[----:B------:R-:W-:Y:S01]  /*1a540*/  MOV R32, RZ ;  /* 0x000000ff00207202 */ /* 0x000fe20000000f00 */
[----:B------:R-:W-:Y:S01]  /*1a550*/  IMAD.MOV.U32 R3, RZ, RZ, 0x1c1f ;  /* 0x00001c1fff037424 */ /* 0x000fe200078e00ff */
[----:B------:R-:W-:Y:S02]  /*1a560*/  MOV R2, 0x1a580 ;  /* 0x0001a58000027802 */ /* 0x000fe40000000f00 */
[----:B-1----:R-:W-:Y:S05]  /*1a570*/  CALL.REL.NOINC `($__internal_31_$__cuda_sm70_shflsync_idx_p) ;  /* 0x00001c7000007944 */ /* 0x002fea0003c00000 */
        /* <DEDUP_REMOVED lines=15> */
.L_x_1798:
[----:B------:R-:W-:Y:S01]  /*1a670*/  IMAD.MOV.U32 R33, RZ, RZ, R20 ;  /* 0x000000ffff217224 */ /* 0x000fe200078e0014 */
[----:B------:R-:W-:Y:S01]  /*1a680*/  MOV R32, RZ ;  /* 0x000000ff00207202 */ /* 0x000fe20000000f00 */
[----:B------:R-:W-:Y:S01]  /*1a690*/  IMAD.MOV.U32 R3, RZ, RZ, 0x181f ;  /* 0x0000181fff037424 */ /* 0x000fe200078e00ff */
[----:B------:R-:W-:Y:S02]  /*1a6a0*/  MOV R2, 0x1a6c0 ;  /* 0x0001a6c000027802 */ /* 0x000fe40000000f00 */
[----:B-1234-:R-:W-:Y:S05]  /*1a6b0*/  CALL.REL.NOINC `($__internal_31_$__cuda_sm70_shflsync_idx_p) ;  /* 0x00001b3000007944 */ /* 0x01efea0003c00000 */
[----:B------:R-:W-:Y:S01]  /*1a6c0*/  MOV R9, R34 ;  /* 0x0000002200097202 */ /* 0x000fe20000000f00 */
[----:B------:R-:W-:Y:S05]  /*1a6d0*/  BRA `(.L_x_1891) ;  /* 0xffff473000007947 */ /* 0x000fea000383ffff */
.L_x_1799:
[----:B------:R-:W-:Y:S01]  /*1a6e0*/  IMAD.MOV.U32 R33, RZ, RZ, R24 ;  /* 0x000000ffff217224 */ /* 0x000fe200078e0018 */
[----:B------:R-:W-:Y:S01]  /*1a6f0*/  MOV R32, RZ ;  /* 0x000000ff00207202 */ /* 0x000fe20000000f00 */
[----:B------:R-:W-:Y:S01]  /*1a700*/  IMAD.MOV.U32 R3, RZ, RZ, 0x181f ;  /* 0x0000181fff037424 */ /* 0x000fe200078e00ff */
[----:B------:R-:W-:Y:S02]  /*1a710*/  MOV R2, 0x1a730 ;  /* 0x0001a73000027802 */ /* 0x000fe40000000f00 */
[----:B-1234-:R-:W-:Y:S05]  /*1a720*/  CALL.REL.NOINC `($__internal_31_$__cuda_sm70_shflsync_idx_p) ;  /* 0x00001ac000007944 */ /* 0x01efea0003c00000 */
[----:B------:R-:W-:Y:S01]  /*1a730*/  LOP3.LUT P2, RZ, R196, 0x2, RZ, 0xc0, !PT ;  /* 0x00000002c4ff7812 */ /* 0x000fe2000784c0ff */
[----:B------:R-:W-:Y:S01]  /*1a740*/  IMAD.MOV.U32 R33, RZ, RZ, R20 ;  /* 0x000000ffff217224 */ /* 0x000fe200078e0014 */
[----:B------:R-:W-:Y:S01]  /*1a750*/  IADD3 R2, P0, R34, R23, RZ ;  /* 0x0000001722027210 */ /* 0x000fe20007f1e0ff */
[----:B------:R-:W-:Y:S01]  /*1a760*/  IMAD.MOV.U32 R20, RZ, RZ, R149 ;  /* 0x000000ffff147224 */ /* 0x000fe200078e0095 */
[C---:B------:R-:W-:Y:S01]  /*1a770*/  LOP3.LUT P1, RZ, R196.reuse, 0x1, RZ, 0xc0, !PT ;  /* 0x00000001c4ff7812 */ /* 0x040fe2000782c0ff */
[----:B------:R-:W-:Y:S01]  /*1a780*/  IMAD.MOV.U32 R32, RZ, RZ, 0x1 ;  /* 0x00000001ff207424 */ /* 0x000fe200078e00ff */
[----:B------:R-:W-:Y:S01]  /*1a790*/  LOP3.LUT P3, RZ, R196, 0x4, RZ, 0xc0, !PT ;  /* 0x00000004c4ff7812 */ /* 0x000fe2000786c0ff */
[----:B------:R-:W-:Y:S01]  /*1a7a0*/  IMAD.X R3, R9, 0x1, R25, P0 ;  /* 0x0000000109037824 */ /* 0x000fe200000e0619 */
[----:B------:R-:W-:-:S02]  /*1a7b0*/  SEL R22, RZ, 0x10, P2 ;  /* 0x00000010ff167807 */ /* 0x000fc40001000000 */
[----:B------:R-:W-:-:S03]  /*1a7c0*/  SEL R21, RZ, 0x10, P1 ;  /* 0x00000010ff157807 */ /* 0x000fc60000800000 */
[----:B------:R-:W-:Y:S01]  /*1a7d0*/  @!PT LDS RZ, [RZ] ;  /* 0x00000000fffff984 */ /* 0x000fe20000000800 */
[----:B------:R-:W-:Y:S01]  /*1a7e0*/  @!PT LDS RZ, [RZ] ;  /* 0x00000000fffff984 */ /* 0x000fe20000000800 */
[----:B------:R-:W-:Y:S01]  /*1a7f0*/  @!PT LDS RZ, [RZ] ;  /* 0x00000000fffff984 */ /* 0x000fe20000000800 */
[----:B------:R1:W-:Y:S02]  /*1a800*/  LDGSTS.E.BYPASS.LTC128B.128 [R107+0x6100], [R2.64], !P2 ;  /* 0x06100000026b7fae */ /* 0x0003e4000d101d48 */
[----:B-1----:R-:W-:-:S05]  /*1a810*/  IADD3 R2, P0, R34, R26, RZ ;  /* 0x0000001a22027210 */ /* 0x002fca0007f1e0ff */
[----:B------:R-:W-:-:S05]  /*1a820*/  IMAD.X R3, R9, 0x1, R27, P0 ;  /* 0x0000000109037824 */ /* 0x000fca00000e061b */
[----:B------:R1:W-:Y:S02]  /*1a830*/  LDGSTS.E.BYPASS.LTC128B.128 [R107+0x8100], [R2.64], !P1 ;  /* 0x08100000026b7fae */ /* 0x0003e4000c901d48 */
[----:B-1----:R-:W-:-:S05]  /*1a840*/  IADD3 R2, P0, R34, R28, RZ ;  /* 0x0000001c22027210 */ /* 0x002fca0007f1e0ff */
[----:B------:R-:W-:-:S05]  /*1a850*/  IMAD.X R3, R9, 0x1, R29, P0 ;  /* 0x0000000109037824 */ /* 0x000fca00000e061d */
[----:B------:R1:W-:Y:S02]  /*1a860*/  LDGSTS.E.BYPASS.LTC128B.128 [R107+0xa100], [R2.64], !P3 ;  /* 0x0a100000026b7fae */ /* 0x0003e4000d901d48 */
[----:B-1----:R-:W-:Y:S01]  /*1a870*/  IMAD.MOV.U32 R3, RZ, RZ, 0x181f ;  /* 0x0000181fff037424 */ /* 0x002fe200078e00ff */
[----:B------:R-:W-:Y:S02]  /*1a880*/  MOV R2, 0x1a8a0 ;  /* 0x0001a8a000027802 */ /* 0x000fe40000000f00 */
[----:B------:R-:W-:Y:S05]  /*1a890*/  CALL.REL.NOINC `($__internal_31_$__cuda_sm70_shflsync_idx_p) ;  /* 0x0000195000007944 */ /* 0x000fea0003c00000 */
        /* <DEDUP_REMOVED lines=8> */
.L_x_1802:
[----:B------:R-:W-:Y:S01]  /*1a920*/  IMAD.MOV.U32 R33, RZ, RZ, R5 ;  /* 0x000000ffff217224 */ /* 0x000fe200078e0005 */
[----:B------:R-:W-:Y:S01]  /*1a930*/  MOV R32, RZ ;  /* 0x000000ff00207202 */ /* 0x000fe20000000f00 */
[----:B------:R-:W-:Y:S01]  /*1a940*/  IMAD.MOV.U32 R3, RZ, RZ, 0x181f ;  /* 0x0000181fff037424 */ /* 0x000fe200078e00ff */
[----:B------:R-:W-:-:S02]  /*1a950*/  MOV R2, 0x1a970 ;  /* 0x0001a97000027802 */ /* 0x000fc40000000f00 */
[----:B------:R-:W-:Y:S05]  /*1a960*/  CALL.REL.NOINC `($__internal_31_$__cuda_sm70_shflsync_idx_p) ;  /* 0x0000188000007944 */ /* 0x000fea0003c00000 */
[----:B------:R-:W-:Y:S01]  /*1a970*/  MOV R4, R34 ;  /* 0x0000002200047202 */ /* 0x000fe20000000f00 */
[----:B------:R-:W-:Y:S05]  /*1a980*/  BRA `(.L_x_1893) ;  /* 0xffff6dc000007947 */ /* 0x000fea000383ffff */
.L_x_1803:
[----:B------:R-:W-:Y:S01]  /*1a990*/  IMAD.MOV.U32 R33, RZ, RZ, R6 ;  /* 0x000000ffff217224 */ /* 0x000fe200078e0006 */
[----:B------:R-:W-:Y:S01]  /*1a9a0*/  MOV R32, RZ ;  /* 0x000000ff00207202 */ /* 0x000fe20000000f00 */
[----:B------:R-:W-:Y:S01]  /*1a9b0*/  IMAD.MOV.U32 R3, RZ, RZ, 0x181f ;  /* 0x0000181fff037424 */ /* 0x000fe200078e00ff */
[----:B------:R-:W-:-:S02]  /*1a9c0*/  MOV R2, 0x1a9e0 ;  /* 0x0001a9e000027802 */ /* 0x000fc40000000f00 */
[----:B-12---:R-:W-:Y:S05]  /*1a9d0*/  CALL.REL.NOINC `($__internal_31_$__cuda_sm70_shflsync_idx_p) ;  /* 0x0000181000007944 */ /* 0x006fea0003c00000 */
[----:B------:R-:W-:Y:S01]  /*1a9e0*/  IADD3 R20, P0, R34, R7, RZ ;  /* 0x0000000722147210 */ /* 0x000fe20007f1e0ff */
[----:B------:R-:W-:Y:S01]  /*1a9f0*/  IMAD.MOV.U32 R33, RZ, RZ, R5 ;  /* 0x000000ffff217224 */ /* 0x000fe200078e0005 */
[C---:B------:R-:W-:Y:S01]  /*1aa00*/  LOP3.LUT P2, RZ, R196.reuse, 0x2, RZ, 0xc0, !PT ;  /* 0x00000002c4ff7812 */ /* 0x040fe2000784c0ff */
[----:B------:R-:W-:Y:S01]  /*1aa10*/  IMAD.MOV.U32 R12, RZ, RZ, R149 ;  /* 0x000000ffff0c7224 */ /* 0x000fe200078e0095 */
[----:B------:R-:W-:Y:S01]  /*1aa20*/  LOP3.LUT P1, RZ, R196, 0x1, RZ, 0xc0, !PT ;  /* 0x00000001c4ff7812 */ /* 0x000fe2000782c0ff */
[----:B------:R-:W-:Y:S01]  /*1aa30*/  IMAD.X R21, R4, 0x1, R14, P0 ;  /* 0x0000000104157824 */ /* 0x000fe200000e060e */
[----:B------:R-:W-:Y:S01]  /*1aa40*/  IADD3 R2, P0, R34, R15, RZ ;  /* 0x0000000f22027210 */ /* 0x000fe20007f1e0ff */
[----:B------:R-:W-:Y:S01]  /*1aa50*/  IMAD.MOV.U32 R32, RZ, RZ, 0x1 ;  /* 0x00000001ff207424 */ /* 0x000fe200078e00ff */
[----:B------:R-:W-:-:S02]  /*1aa60*/  LOP3.LUT P3, RZ, R196, 0x4, RZ, 0xc0, !PT ;  /* 0x00000004c4ff7812 */ /* 0x000fc4000786c0ff */
[----:B------:R-:W-:Y:S01]  /*1aa70*/  SEL R5, RZ, 0x10, P2 ;  /* 0x00000010ff057807 */ /* 0x000fe20001000000 */
[----:B------:R-:W-:Y:S01]  /*1aa80*/  IMAD.X R3, R4, 0x1, R16, P0 ;  /* 0x0000000104037824 */ /* 0x000fe200000e0610 */
[----:B------:R-:W-:-:S03]  /*1aa90*/  SEL R13, RZ, 0x10, P1 ;  /* 0x00000010ff0d7807 */ /* 0x000fc60000800000 */
[----:B------:R-:W-:Y:S01]  /*1aaa0*/  @!PT LDS RZ, [RZ] ;  /* 0x00000000fffff984 */ /* 0x000fe20000000800 */
[----:B------:R-:W-:Y:S01]  /*1aab0*/  @!PT LDS RZ, [RZ] ;  /* 0x00000000fffff984 */ /* 0x000fe20000000800 */
[----:B------:R-:W-:Y:S01]  /*1aac0*/  @!PT LDS RZ, [RZ] ;  /* 0x00000000fffff984 */ /* 0x000fe20000000800 */
[----:B------:R1:W-:Y:S04]  /*1aad0*/  LDGSTS.E.BYPASS.LTC128B.128 [R107+0xc100], [R20.64], !P2 ;  /* 0x0c100000146b7fae */ /* 0x0003e8000d101d48 */
[----:B------:R2:W-:Y:S02]  /*1aae0*/  LDGSTS.E.BYPASS.LTC128B.128 [R107+0xe100], [R2.64], !P1 ;  /* 0x0e100000026b7fae */ /* 0x0005e4000c901d48 */
[----:B--2---:R-:W-:-:S05]  /*1aaf0*/  IADD3 R2, P0, R34, R17, RZ ;  /* 0x0000001122027210 */ /* 0x004fca0007f1e0ff */
[----:B------:R-:W-:-:S05]  /*1ab00*/  IMAD.X R3, R4, 0x1, R18, P0 ;  /* 0x0000000104037824 */ /* 0x000fca00000e0612 */
[----:B------:R2:W-:Y:S02]  /*1ab10*/  LDGSTS.E.BYPASS.LTC128B.128 [R107+0x10100], [R2.64], !P3 ;  /* 0x10100000026b7fae */ /* 0x0005e4000d901d48 */
[----:B--2---:R-:W-:Y:S01]  /*1ab20*/  IMAD.MOV.U32 R3, RZ, RZ, 0x181f ;  /* 0x0000181fff037424 */ /* 0x004fe200078e00ff */
[----:B------:R-:W-:Y:S02]  /*1ab30*/  MOV R2, 0x1ab50 ;  /* 0x0001ab5000027802 */ /* 0x000fe40000000f00 */
[----:B-1----:R-:W-:Y:S05]  /*1ab40*/  CALL.REL.NOINC `($__internal_31_$__cuda_sm70_shflsync_idx_p) ;  /* 0x000016a000007944 */ /* 0x002fea0003c00000 */
        /* <DEDUP_REMOVED lines=8> */
.L_x_1807:
[----:B------:R-:W-:Y:S01]  /*1abd0*/  MOV R32, RZ ;  /* 0x000000ff00207202 */ /* 0x000fe20000000f00 */
[----:B------:R-:W-:Y:S01]  /*1abe0*/  IMAD.MOV.U32 R33, RZ, RZ, R9 ;  /* 0x000000ffff217224 */ /* 0x000fe200078e0009 */
[----:B------:R-:W-:Y:S01]  /*1abf0*/  MOV R2, 0x1ac20 ;  /* 0x0001ac2000027802 */ /* 0x000fe20000000f00 */
[----:B------:R-:W-:Y:S02]  /*1ac00*/  IMAD.MOV.U32 R3, RZ, RZ, 0x181f ;  /* 0x0000181fff037424 */ /* 0x000fe400078e00ff */
[----:B--234-:R-:W-:Y:S05]  /*1ac10*/  CALL.REL.NOINC `($__internal_31_$__cuda_sm70_shflsync_idx_p) ;  /* 0x000015d000007944 */ /* 0x01cfea0003c00000 */
[----:B------:R-:W-:Y:S01]  /*1ac20*/  MOV R5, R34 ;  /* 0x0000002200057202 */ /* 0x000fe20000000f00 */
[----:B------:R-:W-:-:S05]  /*1ac30*/  BRA `(.L_x_1895) ;  /* 0xffff70d000007947 */ /* 0x000fca000383ffff */
.L_x_1808:
[----:B------:R-:W-:Y:S01]  /*1ac40*/  MOV R32, RZ ;  /* 0x000000ff00207202 */ /* 0x000fe20000000f00 */
[----:B------:R-:W-:Y:S01]  /*1ac50*/  IMAD.MOV.U32 R33, RZ, RZ, R16 ;  /* 0x000000ffff217224 */ /* 0x000fe200078e0010 */
[----:B------:R-:W-:Y:S01]  /*1ac60*/  MOV R2, 0x1ac90 ;  /* 0x0001ac9000027802 */ /* 0x000fe20000000f00 */
[----:B------:R-:W-:Y:S02]  /*1ac70*/  IMAD.MOV.U32 R3, RZ, RZ, 0x181f ;  /* 0x0000181fff037424 */ /* 0x000fe400078e00ff */
[----:B-1234-:R-:W-:Y:S05]  /*1ac80*/  CALL.REL.NOINC `($__internal_31_$__cuda_sm70_shflsync_idx_p) ;  /* 0x0000156000007944 */ /* 0x01efea0003c00000 */
[----:B------:R-:W-:Y:S01]  /*1ac90*/  LOP3.LUT P3, RZ, R196, 0x2, RZ, 0xc0, !PT ;  /* 0x00000002c4ff7812 */ /* 0x000fe2000786c0ff */
[----:B------:R-:W-:Y:S01]  /*1aca0*/  IMAD R4, R190, 0x6000, R10 ;  /* 0x00006000be047824 */ /* 0x000fe200078e020a */
[----:B------:R-:W-:Y:S01]  /*1acb0*/  IADD3 R2, P0, R34, R17, RZ ;  /* 0x0000001122027210 */ /* 0x000fe20007f1e0ff */
[----:B------:R-:W-:Y:S01]  /*1acc0*/  IMAD.MOV.U32 R33, RZ, RZ, R9 ;  /* 0x000000ffff217224 */ /* 0x000fe200078e0009 */
[C---:B------:R-:W-:Y:S01]  /*1acd0*/  LOP3.LUT P2, RZ, R196.reuse, 0x1, RZ, 0xc0, !PT ;  /* 0x00000001c4ff7812 */ /* 0x040fe2000784c0ff */
[----:B------:R-:W-:Y:S01]  /*1ace0*/  IMAD.MOV.U32 R32, RZ, RZ, 0x1 ;  /* 0x00000001ff207424 */ /* 0x000fe200078e00ff */
[----:B------:R-:W-:Y:S01]  /*1acf0*/  LOP3.LUT P1, RZ, R196, 0x4, RZ, 0xc0, !PT ;  /* 0x00000004c4ff7812 */ /* 0x000fe2000782c0ff */
[C---:B------:R-:W-:Y:S01]  /*1ad00*/  IMAD.X R3, R5.reuse, 0x1, R19, P0 ;  /* 0x0000000105037824 */ /* 0x040fe200000e0613 */
[C---:B------:R-:W-:Y:S02]  /*1ad10*/  IADD3 R6, P0, R34.reuse, R24, RZ ;  /* 0x0000001822067210 */ /* 0x040fe40007f1e0ff */
[----:B------:R-:W-:Y:S02]  /*1ad20*/  SEL R18, RZ, 0x10, P2 ;  /* 0x00000010ff127807 */ /* 0x000fe40001000000 */
[----:B------:R-:W-:Y:S01]  /*1ad30*/  SEL R9, RZ, 0x10, P1 ;  /* 0x00000010ff097807 */ /* 0x000fe20000800000 */
[----:B------:R-:W-:Y:S01]  /*1ad40*/  @!PT LDS RZ, [RZ] ;  /* 0x00000000fffff984 */ /* 0x000fe20000000800 */
[----:B------:R-:W-:Y:S01]  /*1ad50*/  @!PT LDS RZ, [RZ] ;  /* 0x00000000fffff984 */ /* 0x000fe20000000800 */
[----:B------:R-:W-:Y:S01]  /*1ad60*/  @!PT LDS RZ, [RZ] ;  /* 0x00000000fffff984 */ /* 0x000fe20000000800 */
[----:B------:R1:W-:Y:S01]  /*1ad70*/  LDGSTS.E.BYPASS.LTC128B.128 [R4], [R2.64], !P3 ;  /* 0x0000000002047fae */ /* 0x0003e2000d901d48 */
[C---:B------:R-:W-:Y:S05]  /*1ad80*/  IMAD.X R7, R5.reuse, 0x1, R25, P0 ;  /* 0x0000000105077824 */ /* 0x040fea00000e0619 */
[----:B------:R2:W-:Y:S01]  /*1ad90*/  LDGSTS.E.BYPASS.LTC128B.128 [R4+0x2000], [R6.64], !P2 ;  /* 0x0200000006047fae */ /* 0x0005e2000d101d48 */
[----:B-1----:R-:W-:Y:S05]  /*1ada0*/  IADD3 R2, P0, R34, R26, RZ ;  /* 0x0000001a22027210 */ /* 0x002fea0007f1e0ff */
[----:B------:R-:W-:Y:S01]  /*1adb0*/  IMAD.X R3, R5, 0x1, R27, P0 ;  /* 0x0000000105037824 */ /* 0x000fe200000e061b */
[----:B--2---:R-:W-:Y:S04]  /*1adc0*/  SEL R6, RZ, 0x10, P3 ;  /* 0x00000010ff067807 */ /* 0x004fe80001800000 */
[----:B------:R1:W-:Y:S02]  /*1add0*/  LDGSTS.E.BYPASS.LTC128B.128 [R4+0x4000], [R2.64], !P1 ;  /* 0x0400000002047fae */ /* 0x0003e4000c901d48 */
[----:B-1----:R-:W-:Y:S01]  /*1ade0*/  MOV R2, 0x1ae10 ;  /* 0x0001ae1000027802 */ /* 0x002fe20000000f00 */
[----:B------:R-:W-:Y:S02]  /*1adf0*/  IMAD.MOV.U32 R3, RZ, RZ, 0x181f ;  /* 0x0000181fff037424 */ /* 0x000fe400078e00ff */
[----:B------:R-:W-:Y:S05]  /*1ae00*/  CALL.REL.NOINC `($__internal_31_$__cuda_sm70_shflsync_idx_p) ;  /* 0x000013e000007944 */ /* 0x000fea0003c00000 */
[----:B------:R-:W-:Y:S01]  /*1ae10*/  MOV R32, 0x1 ;  /* 0x0000000100207802 */ /* 0x000fe20000000f00 */
[----:B------:R-:W-:Y:S01]  /*1ae20*/  IMAD.MOV.U32 R5, RZ, RZ, R34 ;  /* 0x000000ffff057224 */ /* 0x000fe200078e0022 */
[----:B------:R-:W-:Y:S01]  /*1ae30*/  MOV R3, 0x181f ;  /* 0x0000181f00037802 */ /* 0x000fe20000000f00 */
[----:B------:R-:W-:Y:S01]  /*1ae40*/  IMAD.MOV.U32 R33, RZ, RZ, R16 ;  /* 0x000000ffff217224 */ /* 0x000fe200078e0010 */
[----:B------:R-:W-:Y:S02]  /*1ae50*/  MOV R2, 0x1ae70 ;  /* 0x0001ae7000027802 */ /* 0x000fe40000000f00 */
[----:B------:R-:W-:Y:S05]  /*1ae60*/  CALL.REL.NOINC `($__internal_31_$__cuda_sm70_shflsync_idx_p) ;  /* 0x0000138000007944 */ /* 0x000fea0003c00000 */
[----:B------:R-:W-:Y:S01]  /*1ae70*/  MOV R2, R34 ;  /* 0x0000002200027202 */ /* 0x000fe20000000f00 */
[----:B------:R-:W-:-:S05]  /*1ae80*/  BRA `(.L_x_1896) ;  /* 0xffff6fe000007947 */ /* 0x000fca000383ffff */
.L_x_1809:
[----:B------:R-:W-:Y:S02]  /*1ae90*/  MOV R3, 0x2 ;  /* 0x0000000200037802 */ /* 0x000fe40000000f00 */
[----:B------:R-:W-:Y:S02]  /*1aea0*/  MOV R2, 0x1aec0 ;  /* 0x0001aec000027802 */ /* 0x000fe40000000f00 */
[----:B------:R-:W-:Y:S05]  /*1aeb0*/  CALL.REL.NOINC `($__internal_30_$__cuda_sm70_shflsync_bfly_p) ;  /* 0x000012f000007944 */ /* 0x000fea0003c00000 */
[----:B------:R-:W-:Y:S01]  /*1aec0*/  MOV R2, R22 ;  /* 0x0000001600027202 */ /* 0x000fe20000000f00 */
[----:B------:R-:W-:-:S05]  /*1aed0*/  BRA `(.L_x_1897) ;  /* 0xffff80f000007947 */ /* 0x000fca000383ffff */
.L_x_1812:
[----:B------:R-:W-:Y:S01]  /*1aee0*/  MOV R32, RZ ;  /* 0x000000ff00207202 */ /* 0x000fe20000000f00 */
[----:B------:R-:W-:Y:S01]  /*1aef0*/  IMAD.MOV.U32 R33, RZ, RZ, R5 ;  /* 0x000000ffff217224 */ /* 0x000fe200078e0005 */
[----:B------:R-:W-:Y:S01]  /*1af00*/  MOV R2, 0x1af30 ;  /* 0x0001af3000027802 */ /* 0x000fe20000000f00 */
[----:B------:R-:W-:Y:S02]  /*1af10*/  IMAD.MOV.U32 R3, RZ, RZ, 0x181f ;  /* 0x0000181fff037424 */ /* 0x000fe400078e00ff */
[----:B------:R-:W-:Y:S05]  /*1af20*/  CALL.REL.NOINC `($__internal_31_$__cuda_sm70_shflsync_idx_p) ;  /* 0x000012c000007944 */ /* 0x000fea0003c00000 */
[----:B------:R-:W-:Y:S01]  /*1af30*/  MOV R4, R34 ;  /* 0x0000002200047202 */ /* 0x000fe20000000f00 */
[----:B------:R-:W-:-:S05]  /*1af40*/  BRA `(.L_x_1898) ;  /* 0xffff9a5000007947 */ /* 0x000fca000383ffff */
.L_x_1813:
[----:B------:R-:W-:Y:S01]  /*1af50*/  MOV R32, RZ ;  /* 0x000000ff00207202 */ /* 0x000fe20000000f00 */
[----:B------:R-:W-:Y:S01]  /*1af60*/  IMAD.MOV.U32 R33, RZ, RZ, R12 ;  /* 0x000000ffff217224 */ /* 0x000fe200078e000c */
[----:B------:R-:W-:Y:S01]  /*1af70*/  MOV R2, 0x1afa0 ;  /* 0x0001afa000027802 */ /* 0x000fe20000000f00 */
[----:B------:R-:W-:Y:S02]  /*1af80*/  IMAD.MOV.U32 R3, RZ, RZ, 0x181f ;  /* 0x0000181fff037424 */ /* 0x000fe400078e00ff */
[----:B-12---:R-:W-:Y:S05]  /*1af90*/  CALL.REL.NOINC `($__internal_31_$__cuda_sm70_shflsync_idx_p) ;  /* 0x0000125000007944 */ /* 0x006fea0003c00000 */
[----:B------:R-:W-:Y:S01]  /*1afa0*/  LOP3.LUT P3, RZ, R196, 0x2, RZ, 0xc0, !PT ;  /* 0x00000002c4ff7812 */ /* 0x000fe2000786c0ff */
[----:B------:R-:W-:Y:S01]  /*1afb0*/  IMAD R0, R190, 0x6000, R11 ;  /* 0x00006000be007824 */ /* 0x000fe200078e020b */
[----:B------:R-:W-:Y:S01]  /*1afc0*/  IADD3 R2, P0, R34, R13, RZ ;  /* 0x0000000d22027210 */ /* 0x000fe20007f1e0ff */
[----:B------:R-:W-:Y:S01]  /*1afd0*/  IMAD.MOV.U32 R33, RZ, RZ, R5 ;  /* 0x000000ffff217224 */ /* 0x000fe200078e0005 */
[C---:B------:R-:W-:Y:S01]  /*1afe0*/  LOP3.LUT P2, RZ, R196.reuse, 0x1, RZ, 0xc0, !PT ;  /* 0x00000001c4ff7812 */ /* 0x040fe2000784c0ff */
[----:B------:R-:W-:Y:S01]  /*1aff0*/  IMAD.MOV.U32 R32, RZ, RZ, 0x1 ;  /* 0x00000001ff207424 */ /* 0x000fe200078e00ff */
[----:B------:R-:W-:Y:S01]  /*1b000*/  LOP3.LUT P1, RZ, R196, 0x4, RZ, 0xc0, !PT ;  /* 0x00000004c4ff7812 */ /* 0x000fe2000782c0ff */
[----:B------:R-:W-:Y:S01]  /*1b010*/  IMAD.X R3, R4, 0x1, R16, P0 ;  /* 0x0000000104037824 */ /* 0x000fe200000e0610 */
[----:B------:R-:W-:Y:S02]  /*1b020*/  IADD3 R6, P0, R34, R17, RZ ;  /* 0x0000001122067210 */ /* 0x000fe40007f1e0ff */
[----:B------:R-:W-:Y:S02]  /*1b030*/  SEL R5, RZ, 0x10, P3 ;  /* 0x00000010ff057807 */ /* 0x000fe40001800000 */
[----:B------:R-:W-:Y:S01]  /*1b040*/  SEL R15, RZ, 0x10, P2 ;  /* 0x00000010ff0f7807 */ /* 0x000fe20001000000 */
[----:B------:R-:W-:Y:S01]  /*1b050*/  @!PT LDS RZ, [RZ] ;  /* 0x00000000fffff984 */ /* 0x000fe20000000800 */
[----:B------:R-:W-:Y:S01]  /*1b060*/  @!PT LDS RZ, [RZ] ;  /* 0x00000000fffff984 */ /* 0x000fe20000000800 */
[----:B------:R-:W-:Y:S01]  /*1b070*/  @!PT LDS RZ, [RZ] ;  /* 0x00000000fffff984 */ /* 0x000fe20000000800 */
[----:B------:R1:W-:Y:S01]  /*1b080*/  LDGSTS.E.BYPASS.LTC128B.128 [R0], [R2.64], !P3 ;  /* 0x0000000002007fae */ /* 0x0003e2000d901d48 */
[----:B------:R-:W-:Y:S01]  /*1b090*/  IMAD.X R7, R4, 0x1, R18, P0 ;  /* 0x0000000104077824 */ /* 0x000fe200000e0612 */
[----:B------:R-:W-:Y:S04]  /*1b0a0*/  SEL R14, RZ, 0x10, P1 ;  /* 0x00000010ff0e7807 */ /* 0x000fe80000800000 */
[----:B------:R2:W-:Y:S01]  /*1b0b0*/  LDGSTS.E.BYPASS.LTC128B.128 [R0+0x2000], [R6.64], !P2 ;  /* 0x0200000006007fae */ /* 0x0005e2000d101d48 */
[----:B-1----:R-:W-:Y:S05]  /*1b0c0*/  IADD3 R2, P0, R34, R19, RZ ;  /* 0x0000001322027210 */ /* 0x002fea0007f1e0ff */
[----:B------:R-:W-:Y:S05]  /*1b0d0*/  IMAD.X R3, R4, 0x1, R20, P0 ;  /* 0x0000000104037824 */ /* 0x000fea00000e0614 */
[----:B------:R1:W-:Y:S02]  /*1b0e0*/  LDGSTS.E.BYPASS.LTC128B.128 [R0+0x4000], [R2.64], !P1 ;  /* 0x0400000002007fae */ /* 0x0003e4000c901d48 */
[----:B-1----:R-:W-:Y:S01]  /*1b0f0*/  MOV R2, 0x1b120 ;  /* 0x0001b12000027802 */ /* 0x002fe20000000f00 */
[----:B------:R-:W-:Y:S02]  /*1b100*/  IMAD.MOV.U32 R3, RZ, RZ, 0x181f ;  /* 0x0000181fff037424 */ /* 0x000fe400078e00ff */
[----:B--2---:R-:W-:Y:S05]  /*1b110*/  CALL.REL.NOINC `($__internal_31_$__cuda_sm70_shflsync_idx_p) ;  /* 0x000010d000007944 */ /* 0x004fea0003c00000 */
        /* <DEDUP_REMOVED lines=8> */
.L_x_1815:
[----:B------:R-:W-:Y:S01]  /*1b1a0*/  IMAD.MOV.U32 R4, RZ, RZ, R201 ;  /* 0x000000ffff047224 */ /* 0x000fe200078e00c9 */
[----:B-1----:R-:W-:-:S02]  /*1b1b0*/  MOV R3, 0x2 ;  /* 0x0000000200037802 */ /* 0x002fc40000000f00 */
[----:B------:R-:W-:Y:S02]  /*1b1c0*/  MOV R2, 0x1b1e0 ;  /* 0x0001b1e000027802 */ /* 0x000fe40000000f00 */
[----:B------:R-:W-:Y:S05]  /*1b1d0*/  CALL.REL.NOINC `($__internal_30_$__cuda_sm70_shflsync_bfly_p) ;  /* 0x00000fd000007944 */ /* 0x000fea0003c00000 */
[----:B------:R-:W-:Y:S01]  /*1b1e0*/  MOV R0, R22 ;  /* 0x0000001600007202 */ /* 0x000fe20000000f00 */
[----:B------:R-:W-:Y:S05]  /*1b1f0*/  BRA `(.L_x_1900) ;  /* 0xffff9b2000007947 */ /* 0x000fea000383ffff */
.L_x_1816:
[----:B------:R-:W-:Y:S01]  /*1b200*/  IMAD.MOV.U32 R4, RZ, RZ, R0 ;  /* 0x000000ffff047224 */ /* 0x000fe200078e0000 */
[----:B-1----:R-:W-:Y:S02]  /*1b210*/  MOV R3, 0x1 ;  /* 0x0000000100037802 */ /* 0x002fe40000000f00 */
[----:B------:R-:W-:Y:S02]  /*1b220*/  MOV R2, 0x1b240 ;  /* 0x0001b24000027802 */ /* 0x000fe40000000f00 */
[----:B--2---:R-:W-:Y:S05]  /*1b230*/  CALL.REL.NOINC `($__internal_30_$__cuda_sm70_shflsync_bfly_p) ;  /* 0x00000f7000007944 */ /* 0x004fea0003c00000 */
[----:B------:R-:W-:Y:S01]  /*1b240*/  FADD.FTZ R0, R0, R22 ;  /* 0x0000001600007221 */ /* 0x000fe20000010000 */
[----:B------:R-:W-:Y:S02]  /*1b250*/  MOV R4, R197 ;  /* 0x000000c500047202 */ /* 0x000fe40000000f00 */
[----:B------:R-:W-:Y:S02]  /*1b260*/  MOV R3, 0x2 ;  /* 0x0000000200037802 */ /* 0x000fe40000000f00 */
[----:B------:R-:W-:Y:S02]  /*1b270*/  MOV R2, 0x1b290 ;  /* 0x0001b29000027802 */ /* 0x000fe40000000f00 */
[----:B------:R-:W-:Y:S05]  /*1b280*/  CALL.REL.NOINC `($__internal_30_$__cuda_sm70_shflsync_bfly_p) ;  /* 0x00000f2000007944 */ /* 0x000fea0003c00000 */
[----:B------:R-:W-:Y:S01]  /*1b290*/  FADD.FTZ R4, R197, R22 ;  /* 0x00000016c5047221 */ /* 0x000fe20000010000 */
[----:B------:R-:W-:-:S02]  /*1b2a0*/  MOV R3, 0x1 ;  /* 0x0000000100037802 */ /* 0x000fc40000000f00 */
[----:B------:R-:W-:Y:S02]  /*1b2b0*/  MOV R2, 0x1b2d0 ;  /* 0x0001b2d000027802 */ /* 0x000fe40000000f00 */
[----:B------:R-:W-:Y:S05]  /*1b2c0*/  CALL.REL.NOINC `($__internal_30_$__cuda_sm70_shflsync_bfly_p) ;  /* 0x00000ee000007944 */ /* 0x000fea0003c00000 */
[----:B------:R-:W-:Y:S01]  /*1b2d0*/  MOV R3, R22 ;  /* 0x0000001600037202 */ /* 0x000fe20000000f00 */
[----:B------:R-:W-:Y:S05]  /*1b2e0*/  BRA `(.L_x_1901) ;  /* 0xffff9aa000007947 */ /* 0x000fea000383ffff */
.L_x_1823:
[----:B--234-:R-:W-:Y:S01]  /*1b2f0*/  IMAD.MOV.U32 R33, RZ, RZ, R13 ;  /* 0x000000ffff217224 */ /* 0x01cfe200078e000d */
[----:B------:R-:W-:Y:S01]  /*1b300*/  MOV R32, RZ ;  /* 0x000000ff00207202 */ /* 0x000fe20000000f00 */
[----:B------:R-:W-:Y:S01]  /*1b310*/  IMAD.MOV.U32 R3, RZ, RZ, 0x181f ;  /* 0x0000181fff037424 */ /* 0x000fe200078e00ff */
[----:B------:R-:W-:Y:S02]  /*1b320*/  MOV R2, 0x1b340 ;  /* 0x0001b34000027802 */ /* 0x000fe40000000f00 */
[----:B-1----:R-:W-:Y:S05]  /*1b330*/  CALL.REL.NOINC `($__internal_31_$__cuda_sm70_shflsync_idx_p) ;  /* 0x00000eb000007944 */ /* 0x002fea0003c00000 */
[----:B------:R-:W-:Y:S01]  /*1b340*/  MOV R5, R34 ;  /* 0x0000002200057202 */ /* 0x000fe20000000f00 */
[----:B------:R-:W-:Y:S05]  /*1b350*/  BRA `(.L_x_1902) ;  /* 0xffffb2f000007947 */ /* 0x000fea000383ffff */
.L_x_1824:
[----:B------:R-:W-:Y:S01]  /*1b360*/  IMAD.MOV.U32 R33, RZ, RZ, R14 ;  /* 0x000000ffff217224 */ /* 0x000fe200078e000e */
[----:B------:R-:W-:Y:S01]  /*1b370*/  MOV R32, RZ ;  /* 0x000000ff00207202 */ /* 0x000fe20000000f00 */
[----:B------:R-:W-:Y:S01]  /*1b380*/  IMAD.MOV.U32 R3, RZ, RZ, 0x181f ;  /* 0x0000181fff037424 */ /* 0x000fe200078e00ff */
[----:B------:R-:W-:Y:S02]  /*1b390*/  MOV R2, 0x1b3b0 ;  /* 0x0001b3b000027802 */ /* 0x000fe40000000f00 */
[----:B-123--:R-:W-:Y:S05]  /*1b3a0*/  CALL.REL.NOINC `($__internal_31_$__cuda_sm70_shflsync_idx_p) ;  /* 0x00000e4000007944 */ /* 0x00efea0003c00000 */
[----:B------:R-:W-:Y:S01]  /*1b3b0*/  MOV R0, R34 ;  /* 0x0000002200007202 */ /* 0x000fe20000000f00 */
[----:B------:R-:W-:Y:S05]  /*1b3c0*/  BRA `(.L_x_1903) ;  /* 0xffffb2a000007947 */ /* 0x000fea000383ffff */
.L_x_1827:
[----:B------:R-:W-:Y:S01]  /*1b3d0*/  IMAD.MOV.U32 R33, RZ, RZ, R13 ;  /* 0x000000ffff217224 */ /* 0x000fe200078e000d */
[----:B------:R-:W-:Y:S01]  /*1b3e0*/  MOV R32, 0x1 ;  /* 0x0000000100207802 */ /* 0x000fe20000000f00 */
[----:B--2---:R-:W-:Y:S01]  /*1b3f0*/  IMAD.MOV.U32 R3, RZ, RZ, 0x181f ;  /* 0x0000181fff037424 */ /* 0x004fe200078e00ff */
[----:B------:R-:W-:-:S02]  /*1b400*/  MOV R2, 0x1b420 ;  /* 0x0001b42000027802 */ /* 0x000fc40000000f00 */
[----:B-1-34-:R-:W-:Y:S05]  /*1b410*/  CALL.REL.NOINC `($__internal_31_$__cuda_sm70_shflsync_idx_p) ;  /* 0x00000dd000007944 */ /* 0x01afea0003c00000 */
        /* <DEDUP_REMOVED lines=8> */
.L_x_1830:
[----:B------:R-:W-:Y:S01]  /*1b4a0*/  IMAD.MOV.U32 R33, RZ, RZ, R13 ;  /* 0x000000ffff217224 */ /* 0x000fe200078e000d */
[----:B------:R-:W-:Y:S01]  /*1b4b0*/  MOV R32, 0x2 ;  /* 0x0000000200207802 */ /* 0x000fe20000000f00 */
[----:B--2---:R-:W-:Y:S01]  /*1b4c0*/  IMAD.MOV.U32 R3, RZ, RZ, 0x181f ;  /* 0x0000181fff037424 */ /* 0x004fe200078e00ff */
[----:B------:R-:W-:Y:S02]  /*1b4d0*/  MOV R2, 0x1b4f0 ;  /* 0x0001b4f000027802 */ /* 0x000fe40000000f00 */
[----:B-1-34-:R-:W-:Y:S05]  /*1b4e0*/  CALL.REL.NOINC `($__internal_31_$__cuda_sm70_shflsync_idx_p) ;  /* 0x00000d0000007944 */ /* 0x01afea0003c00000 */
[----:B------:R-:W-:Y:S01]  /*1b4f0*/  MOV R5, R34 ;  /* 0x0000002200057202 */ /* 0x000fe20000000f00 */
[----:B------:R-:W-:Y:S05]  /*1b500*/  BRA `(.L_x_1905) ;  /* 0xffffb3c000007947 */ /* 0x000fea000383ffff */
.L_x_1831:
[----:B------:R-:W-:Y:S01]  /*1b510*/  IMAD.MOV.U32 R33, RZ, RZ, R14 ;  /* 0x000000ffff217224 */ /* 0x000fe200078e000e */
[----:B------:R-:W-:Y:S01]  /*1b520*/  MOV R32, 0x2 ;  /* 0x0000000200207802 */ /* 0x000fe20000000f00 */
[----:B--2---:R-:W-:Y:S01]  /*1b530*/  IMAD.MOV.U32 R3, RZ, RZ, 0x181f ;  /* 0x0000181fff037424 */ /* 0x004fe200078e00ff */
[----:B------:R-:W-:Y:S02]  /*1b540*/  MOV R2, 0x1b560 ;  /* 0x0001b56000027802 */ /* 0x000fe40000000f00 */
[----:B-1-34-:R-:W-:Y:S05]  /*1b550*/  CALL.REL.NOINC `($__internal_31_$__cuda_sm70_shflsync_idx_p) ;  /* 0x00000c9000007944 */ /* 0x01afea0003c00000 */
[----:B------:R-:W-:Y:S01]  /*1b560*/  MOV R0, R34 ;  /* 0x0000002200007202 */ /* 0x000fe20000000f00 */
[----:B------:R-:W-:Y:S05]  /*1b570*/  BRA `(.L_x_1906) ;  /* 0xffffb37000007947 */ /* 0x000fea000383ffff */
.L_x_1834:
[----:B------:R-:W-:Y:S01]  /*1b580*/  IMAD.MOV.U32 R33, RZ, RZ, R13 ;  /* 0x000000ffff217224 */ /* 0x000fe200078e000d */
[----:B------:R-:W-:Y:S01]  /*1b590*/  MOV R32, 0x3 ;  /* 0x0000000300207802 */ /* 0x000fe20000000f00 */
[----:B---3--:R-:W-:Y:S01]  /*1b5a0*/  IMAD.MOV.U32 R3, RZ, RZ, 0x181f ;  /* 0x0000181fff037424 */ /* 0x008fe200078e00ff */
        /* <DEDUP_REMOVED lines=10> */
.L_x_1836:
[----:B------:R-:W-:Y:S01]  /*1b650*/  IMAD.MOV.U32 R33, RZ, RZ, R5 ;  /* 0x000000ffff217224 */ /* 0x000fe200078e0005 */
[----:B------:R-:W-:Y:S01]  /*1b660*/  MOV R32, RZ ;  /* 0x000000ff00207202 */ /* 0x000fe20000000f00 */
[----:B------:R-:W-:Y:S01]  /*1b670*/  IMAD.MOV.U32 R3, RZ, RZ, 0x1c1f ;  /* 0x00001c1fff037424 */ /* 0x000fe200078e00ff */
[----:B------:R-:W-:Y:S02]  /*1b680*/  MOV R2, 0x1b6a0 ;  /* 0x0001b6a000027802 */ /* 0x000fe40000000f00 */
[----:B--2---:R-:W-:Y:S05]  /*1b690*/  CALL.REL.NOINC `($__internal_31_$__cuda_sm70_shflsync_idx_p) ;  /* 0x00000b5000007944 */ /* 0x004fea0003c00000 */
[----:B------:R-:W-:Y:S01]  /*1b6a0*/  MOV R4, R34 ;  /* 0x0000002200047202 */ /* 0x000fe20000000f00 */
[----:B------:R-:W-:Y:S05]  /*1b6b0*/  BRA `(.L_x_1908) ;  /* 0xffffb69000007947 */ /* 0x000fea000383ffff */
.L_x_1837:
[----:B------:R-:W-:Y:S01]  /*1b6c0*/  IMAD.MOV.U32 R33, RZ, RZ, R14 ;  /* 0x000000ffff217224 */ /* 0x000fe200078e000e */
[----:B------:R-:W-:Y:S01]  /*1b6d0*/  MOV R32, RZ ;  /* 0x000000ff00207202 */ /* 0x000fe20000000f00 */
[----:B------:R-:W-:Y:S01]  /*1b6e0*/  IMAD.MOV.U32 R3, RZ, RZ, 0x1c1f ;  /* 0x00001c1fff037424 */ /* 0x000fe200078e00ff */
[----:B------:R-:W-:Y:S02]  /*1b6f0*/  MOV R2, 0x1b710 ;  /* 0x0001b71000027802 */ /* 0x000fe40000000f00 */
[----:B-123--:R-:W-:Y:S05]  /*1b700*/  CALL.REL.NOINC `($__internal_31_$__cuda_sm70_shflsync_idx_p) ;  /* 0x00000ae000007944 */ /* 0x00efea0003c00000 */
[----:B------:R-:W-:Y:S01]  /*1b710*/  MOV R0, R34 ;  /* 0x0000002200007202 */ /* 0x000fe20000000f00 */
[----:B------:R-:W-:Y:S05]  /*1b720*/  BRA `(.L_x_1909) ;  /* 0xffffb64000007947 */ /* 0x000fea000383ffff */
.L_x_1840:
        /* <DEDUP_REMOVED lines=13> */
.L_x_1844:
[----:B------:R-:W-:Y:S01]  /*1b800*/  IMAD.MOV.U32 R33, RZ, RZ, R5 ;  /* 0x000000ffff217224 */ /* 0x000fe200078e0005 */
[----:B------:R-:W-:Y:S01]  /*1b810*/  MOV R32, RZ ;  /* 0x000000ff00207202 */ /* 0x000fe20000000f00 */
[----:B------:R-:W-:Y:S01]  /*1b820*/  IMAD.MOV.U32 R3, RZ, RZ, 0x181f ;  /* 0x0000181fff037424 */ /* 0x000fe200078e00ff */
[----:B------:R-:W-:Y:S02]  /*1b830*/  MOV R2, 0x1b850 ;  /* 0x0001b85000027802 */ /* 0x000fe40000000f00 */
[----:B--2---:R-:W-:Y:S05]  /*1b840*/  CALL.REL.NOINC `($__internal_31_$__cuda_sm70_shflsync_idx_p) ;  /* 0x000009a000007944 */ /* 0x004fea0003c00000 */
[----:B------:R-:W-:Y:S01]  /*1b850*/  MOV R4, R34 ;  /* 0x0000002200047202 */ /* 0x000fe20000000f00 */
[----:B------:R-:W-:Y:S05]  /*1b860*/  BRA `(.L_x_1911) ;  /* 0xffffd07000007947 */ /* 0x000fea000383ffff */
.L_x_1845:
[----:B------:R-:W-:Y:S01]  /*1b870*/  IMAD.MOV.U32 R33, RZ, RZ, R14 ;  /* 0x000000ffff217224 */ /* 0x000fe200078e000e */
[----:B------:R-:W-:Y:S01]  /*1b880*/  MOV R32, RZ ;  /* 0x000000ff00207202 */ /* 0x000fe20000000f00 */
[----:B------:R-:W-:Y:S01]  /*1b890*/  IMAD.MOV.U32 R3, RZ, RZ, 0x181f ;  /* 0x0000181fff037424 */ /* 0x000fe200078e00ff */
[----:B------:R-:W-:Y:S02]  /*1b8a0*/  MOV R2, 0x1b8c0 ;  /* 0x0001b8c000027802 */ /* 0x000fe40000000f00 */
[----:B-123--:R-:W-:Y:S05]  /*1b8b0*/  CALL.REL.NOINC `($__internal_31_$__cuda_sm70_shflsync_idx_p) ;  /* 0x0000093000007944 */ /* 0x00efea0003c00000 */
[----:B------:R-:W-:Y:S01]  /*1b8c0*/  MOV R0, R34 ;  /* 0x0000002200007202 */ /* 0x000fe20000000f00 */
[----:B------:R-:W-:Y:S05]  /*1b8d0*/  BRA `(.L_x_1912) ;  /* 0xffffd02000007947 */ /* 0x000fea000383ffff */
.L_x_1848:
[----:B------:R-:W-:Y:S01]  /*1b8e0*/  IMAD.MOV.U32 R33, RZ, RZ, R5 ;  /* 0x000000ffff217224 */ /* 0x000fe200078e0005 */
[----:B------:R-:W-:Y:S01]  /*1b8f0*/  MOV R32, 0x1 ;  /* 0x0000000100207802 */ /* 0x000fe20000000f00 */
[----:B-1----:R-:W-:Y:S01]  /*1b900*/  IMAD.MOV.U32 R3, RZ, RZ, 0x181f ;  /* 0x0000181fff037424 */ /* 0x002fe200078e00ff */
[----:B------:R-:W-:-:S02]  /*1b910*/  MOV R2, 0x1b930 ;  /* 0x0001b93000027802 */ /* 0x000fc40000000f00 */
[----:B--234-:R-:W-:Y:S05]  /*1b920*/  CALL.REL.NOINC `($__internal_31_$__cuda_sm70_shflsync_idx_p) ;  /* 0x000008c000007944 */ /* 0x01cfea0003c00000 */
        /* <DEDUP_REMOVED lines=8> */
.L_x_1851:
[----:B------:R-:W-:Y:S01]  /*1b9b0*/  IMAD.MOV.U32 R33, RZ, RZ, R5 ;  /* 0x000000ffff217224 */ /* 0x000fe200078e0005 */
[----:B------:R-:W-:Y:S01]  /*1b9c0*/  MOV R32, 0x2 ;  /* 0x0000000200207802 */ /* 0x000fe20000000f00 */
[----:B-1----:R-:W-:Y:S01]  /*1b9d0*/  IMAD.MOV.U32 R3, RZ, RZ, 0x181f ;  /* 0x0000181fff037424 */ /* 0x002fe200078e00ff */
[----:B------:R-:W-:Y:S02]  /*1b9e0*/  MOV R2, 0x1ba00 ;  /* 0x0001ba0000027802 */ /* 0x000fe40000000f00 */
[----:B--234-:R-:W-:Y:S05]  /*1b9f0*/  CALL.REL.NOINC `($__internal_31_$__cuda_sm70_shflsync_idx_p) ;  /* 0x000007f000007944 */ /* 0x01cfea0003c00000 */
[----:B------:R-:W-:Y:S01]  /*1ba00*/  MOV R4, R34 ;  /* 0x0000002200047202 */ /* 0x000fe20000000f00 */
[----:B------:R-:W-:Y:S05]  /*1ba10*/  BRA `(.L_x_1914) ;  /* 0xffffd15000007947 */ /* 0x000fea000383ffff */
.L_x_1852:
[----:B------:R-:W-:Y:S01]  /*1ba20*/  IMAD.MOV.U32 R33, RZ, RZ, R14 ;  /* 0x000000ffff217224 */ /* 0x000fe200078e000e */
[----:B------:R-:W-:Y:S01]  /*1ba30*/  MOV R32, 0x2 ;  /* 0x0000000200207802 */ /* 0x000fe20000000f00 */
[----:B-1----:R-:W-:Y:S01]  /*1ba40*/  IMAD.MOV.U32 R3, RZ, RZ, 0x181f ;  /* 0x0000181fff037424 */ /* 0x002fe200078e00ff */
[----:B------:R-:W-:Y:S02]  /*1ba50*/  MOV R2, 0x1ba70 ;  /* 0x0001ba7000027802 */ /* 0x000fe40000000f00 */
[----:B--234-:R-:W-:Y:S05]  /*1ba60*/  CALL.REL.NOINC `($__internal_31_$__cuda_sm70_shflsync_idx_p) ;  /* 0x0000078000007944 */ /* 0x01cfea0003c00000 */
[----:B------:R-:W-:Y:S01]  /*1ba70*/  MOV R0, R34 ;  /* 0x0000002200007202 */ /* 0x000fe20000000f00 */
[----:B------:R-:W-:Y:S05]  /*1ba80*/  BRA `(.L_x_1915) ;  /* 0xffffd10000007947 */ /* 0x000fea000383ffff */
.L_x_1855:
        /* <DEDUP_REMOVED lines=13> */
.L_x_1857:
[----:B------:R-:W-:Y:S01]  /*1bb60*/  IMAD.MOV.U32 R33, RZ, RZ, R35 ;  /* 0x000000ffff217224 */ /* 0x000fe200078e0023 */
[----:B------:R-:W-:Y:S01]  /*1bb70*/  MOV R32, RZ ;  /* 0x000000ff00207202 */ /* 0x000fe20000000f00 */
[----:B------:R-:W-:Y:S01]  /*1bb80*/  IMAD.MOV.U32 R3, RZ, RZ, 0x1f ;  /* 0x0000001fff037424 */ /* 0x000fe200078e00ff */
[----:B------:R-:W-:Y:S02]  /*1bb90*/  MOV R2, 0x1bbb0 ;  /* 0x0001bbb000027802 */ /* 0x000fe40000000f00 */
[----:B-1-3--:R-:W-:Y:S05]  /*1bba0*/  CALL.REL.NOINC `($__internal_31_$__cuda_sm70_shflsync_idx_p) ;  /* 0x0000064000007944 */ /* 0x00afea0003c00000 */
[----:B------:R-:W-:Y:S01]  /*1bbb0*/  MOV R9, R34 ;  /* 0x0000002200097202 */ /* 0x000fe20000000f00 */
[----:B------:R-:W-:Y:S05]  /*1bbc0*/  BRA `(.L_x_1917) ;  /* 0xffffd2c000007947 */ /* 0x000fea000383ffff */
.L_x_1858:
[----:B------:R-:W-:Y:S01]  /*1bbd0*/  IMAD.MOV.U32 R33, RZ, RZ, R35 ;  /* 0x000000ffff217224 */ /* 0x000fe200078e0023 */
[----:B------:R-:W-:Y:S01]  /*1bbe0*/  MOV R32, 0x1 ;  /* 0x0000000100207802 */ /* 0x000fe20000000f00 */
[----:B------:R-:W-:Y:S01]  /*1bbf0*/  IMAD.MOV.U32 R3, RZ, RZ, 0x1f ;  /* 0x0000001fff037424 */ /* 0x000fe200078e00ff */
[----:B------:R-:W-:Y:S02]  /*1bc00*/  MOV R2, 0x1bc20 ;  /* 0x0001bc2000027802 */ /* 0x000fe40000000f00 */
[----:B-1234-:R-:W-:Y:S05]  /*1bc10*/  CALL.REL.NOINC `($__internal_31_$__cuda_sm70_shflsync_idx_p) ;  /* 0x000005d000007944 */ /* 0x01efea0003c00000 */
[----:B------:R-:W-:Y:S01]  /*1bc20*/  MOV R6, R34 ;  /* 0x0000002200067202 */ /* 0x000fe20000000f00 */
[----:B------:R-:W-:Y:S05]  /*1bc30*/  BRA `(.L_x_1918) ;  /* 0xffffd27000007947 */ /* 0x000fea000383ffff */
.L_x_1859:
[----:B------:R-:W-:Y:S02]  /*1bc40*/  MOV R3, 0x1 ;  /* 0x0000000100037802 */ /* 0x000fe40000000f00 */
[----:B------:R-:W-:-:S02]  /*1bc50*/  MOV R2, 0x1bc70 ;  /* 0x0001bc7000027802 */ /* 0x000fc40000000f00 */
[----:B--2-4-:R-:W-:Y:S05]  /*1bc60*/  CALL.REL.NOINC `($__internal_32_$__cuda_sm70_shflsync_up_p) ;  /* 0x000005d000007944 */ /* 0x014fea0003c00000 */
[----:B------:R-:W-:Y:S05]  /*1bc70*/  BRA `(.L_x_1919) ;  /* 0xffffd35000007947 */ /* 0x000fea000383ffff */
.L_x_1860:
[----:B------:R-:W-:Y:S02]  /*1bc80*/  MOV R3, 0x2 ;  /* 0x0000000200037802 */ /* 0x000fe40000000f00 */
[----:B------:R-:W-:-:S02]  /*1bc90*/  MOV R2, 0x1bcb0 ;  /* 0x0001bcb000027802 */ /* 0x000fc40000000f00 */
[----:B--2-4-:R-:W-:Y:S05]  /*1bca0*/  CALL.REL.NOINC `($__internal_32_$__cuda_sm70_shflsync_up_p) ;  /* 0x0000059000007944 */ /* 0x014fea0003c00000 */
        /* <DEDUP_REMOVED lines=24> */
.L_x_1864:
[----:B------:R-:W-:Y:S02]  /*1be30*/  MOV R3, 0x1 ;  /* 0x0000000100037802 */ /* 0x000fe40000000f00 */
[----:B------:R-:W-:Y:S02]  /*1be40*/  MOV R2, 0x1be60 ;  /* 0x0001be6000027802 */ /* 0x000fe40000000f00 */
[----:B--2---:R-:W-:Y:S05]  /*1be50*/  CALL.REL.NOINC `($__internal_32_$__cuda_sm70_shflsync_up_p) ;  /* 0x000003e000007944 */ /* 0x004fea0003c00000 */
[----:B------:R-:W-:Y:S01]  /*1be60*/  MOV R2, R4 ;  /* 0x0000000400027202 */ /* 0x000fe20000000f00 */
[----:B------:R-:W-:Y:S05]  /*1be70*/  BRA `(.L_x_1921) ;  /* 0xffffd3b000007947 */ /* 0x000fea000383ffff */
.L_x_1865:
        /* <DEDUP_REMOVED lines=27> */
.L_x_1867:
[----:B------:R-:W-:Y:S02]  /*1c030*/  SEL R0, RZ, 0x1, P0 ;  /* 0x00000001ff007807 */ /* 0x000fe40000000000 */
[----:B------:R-:W-:Y:S02]  /*1c040*/  MOV R2, 0x1c060 ;  /* 0x0001c06000027802 */ /* 0x000fe40000000f00 */
[----:B-12---:R-:W-:Y:S05]  /*1c050*/  CALL.REL.NOINC `($__internal_33_$__cuda_sm70_votesync_ballot) ;  /* 0x0000024000007944 */ /* 0x006fea0003c00000 */
[----:B------:R-:W-:Y:S05]  /*1c060*/  BRA `(.L_x_1923) ;  /* 0xffffd35000007947 */ /* 0x000fea000383ffff */
.L_x_1868:
[----:B------:R-:W-:Y:S01]  /*1c070*/  IMAD.MOV.U32 R33, RZ, RZ, R7 ;  /* 0x000000ffff217224 */ /* 0x000fe200078e0007 */
[----:B----4-:R-:W-:Y:S01]  /*1c080*/  MOV R32, R13 ;  /* 0x0000000d00207202 */ /* 0x010fe20000000f00 */
[----:B------:R-:W-:Y:S01]  /*1c090*/  IMAD.MOV.U32 R3, RZ, RZ, 0x1f ;  /* 0x0000001fff037424 */ /* 0x000fe200078e00ff */
[----:B------:R-:W-:Y:S02]  /*1c0a0*/  MOV R2, 0x1c0c0 ;  /* 0x0001c0c000027802 */ /* 0x000fe40000000f00 */
[----:B-123--:R-:W-:Y:S05]  /*1c0b0*/  CALL.REL.NOINC `($__internal_31_$__cuda_sm70_shflsync_idx_p) ;  /* 0x0000013000007944 */ /* 0x00efea0003c00000 */
[----:B------:R-:W-:Y:S01]  /*1c0c0*/  IMAD.MOV.U32 R12, RZ, RZ, R34 ;  /* 0x000000ffff0c7224 */ /* 0x000fe200078e0022 */
[----:B------:R-:W-:Y:S01]  /*1c0d0*/  MOV R32, R13 ;  /* 0x0000000d00207202 */ /* 0x000fe20000000f00 */
[----:B------:R-:W-:Y:S01]  /*1c0e0*/  IMAD.MOV.U32 R33, RZ, RZ, R8 ;  /* 0x000000ffff217224 */ /* 0x000fe200078e0008 */
[----:B------:R-:W-:Y:S02]  /*1c0f0*/  MOV R3, 0x1f ;  /* 0x0000001f00037802 */ /* 0x000fe40000000f00 */
[----:B------:R-:W-:-:S02]  /*1c100*/  MOV R2, 0x1c120 ;  /* 0x0001c12000027802 */ /* 0x000fc40000000f00 */
[----:B------:R-:W-:Y:S05]  /*1c110*/  CALL.REL.NOINC `($__internal_31_$__cuda_sm70_shflsync_idx_p) ;  /* 0x000000d000007944 */ /* 0x000fea0003c00000 */
[----:B------:R-:W-:Y:S01]  /*1c120*/  MOV R5, R34 ;  /* 0x0000002200057202 */ /* 0x000fe20000000f00 */
[----:B------:R-:W-:Y:S05]  /*1c130*/  BRA `(.L_x_1924) ;  /* 0xffffd2c000007947 */ /* 0x000fea000383ffff */
.L_x_1871:
[----:B------:R-:W-:Y:S01]  /*1c140*/  IMAD.MOV.U32 R33, RZ, RZ, R4 ;  /* 0x000000ffff217224 */ /* 0x000fe200078e0004 */
[----:B------:R-:W-:Y:S01]  /*1c150*/  MOV R32, R0 ;  /* 0x0000000000207202 */ /* 0x000fe20000000f00 */
[----:B------:R-:W-:Y:S01]  /*1c160*/  IMAD.MOV.U32 R3, RZ, RZ, 0x1f ;  /* 0x0000001fff037424 */ /* 0x000fe200078e00ff */
[----:B------:R-:W-:-:S02]  /*1c170*/  MOV R2, 0x1c190 ;  /* 0x0001c19000027802 */ /* 0x000fc40000000f00 */
[----:B-12-4-:R-:W-:Y:S05]  /*1c180*/  CALL.REL.NOINC `($__internal_31_$__cuda_sm70_shflsync_idx_p) ;  /* 0x0000006000007944 */ /* 0x016fea0003c00000 */
[----:B------:R-:W-:Y:S01]  /*1c190*/  MOV R15, R34 ;  /* 0x00000022000f7202 */ /* 0x000fe20000000f00 */
[----:B------:R-:W-:Y:S05]  /*1c1a0*/  BRA `(.L_x_1870) ;  /* 0xffffd2b000007947 */ /* 0x000fea000383ffff */
        .weak           $__internal_30_$__cuda_sm70_shflsync_bfly_p
        .type           $__internal_30_$__cuda_sm70_shflsync_bfly_p,@function
        .size           $__internal_30_$__cuda_sm70_shflsync_bfly_p,($__internal_31_$__cuda_sm70_shflsync_idx_p - $__internal_30_$__cuda_sm70_shflsync_bfly_p)
$__internal_30_$__cuda_sm70_shflsync_bfly_p:
[----:B------:R-:W-:Y:S04]  /*1c1b0*/  WARPSYNC R224 ;  /* 0x000000e000007348 */ /* 0x000fe80003800000 */
[----:B------:R1:W2:Y:S02]  /*1c1c0*/  SHFL.BFLY PT, R22, R4, R3, R225 ;  /* 0x0c00000304167389 */ /* 0x0002a400000e00e1 */
[----:B-1----:R-:W-:-:S04]  /*1c1d0*/  MOV R3, 0x0 ;  /* 0x0000000000037802 */ /* 0x002fc80000000f00 */
[----:B--2---:R-:W-:Y:S05]  /*1c1e0*/  RET.REL.NODEC R2 `(_ZN7cutlass13device_kernelIN5flash19enable_sm80_to_sm89INS1_16FlashAttnFwdSm80INS1_25CollectiveMainloopFwdSm80ILi8ELi2ELb0EN4cute5tupleIJNS5_1CILi128EEENS7_ILi64EEENS7_ILi192EEEEEELi192ENS_6half_tEfNS_4arch4Sm80ELb0ELb0ELb1ELb1ELb1ELb1ELb1ELb1EEENS1_21CollectiveEpilogueFwdINS6_IJS8_SA_S9_EEENS6_IJNS7_ILi1EEESI_SI_EEESC_SE_Li256ELb1ELb1ELb1ELb0EEENS1_36VarlenDynamicPersistentTileSchedulerILi128ELi64ELi256ELi256ELb1ELb1ELb0ELb0ELb1ELb1EEEEEEEEEvNT_6ParamsE) ;  /* 0xfffe3e1002007950 */ /* 0x004fea0003c3ffff */
        .weak           $__internal_31_$__cuda_sm70_shflsync_idx_p
        .type           $__internal_31_$__cuda_sm70_shflsync_idx_p,@function
        .size           $__internal_31_$__cuda_sm70_shflsync_idx_p,($__internal_32_$__cuda_sm70_shflsync_up_p - $__internal_31_$__cuda_sm70_shflsync_idx_p)
$__internal_31_$__cuda_sm70_shflsync_idx_p:
[----:B------:R-:W-:-:S04]  /*1c1f0*/  MOV R34, 0xffffffff ;  /* 0xffffffff00227802 */ /* 0x000fc80000000f00 */
[----:B------:R-:W-:Y:S04]  /*1c200*/  WARPSYNC R34 ;  /* 0x0000002200007348 */ /* 0x000fe80003800000 */
[----:B------:R1:W2:Y:S02]  /*1c210*/  SHFL.IDX PT, R34, R33, R32, R3 ;  /* 0x0000002021227389 */ /* 0x0002a400000e0003 */
[----:B-1----:R-:W-:-:S04]  /*1c220*/  MOV R3, 0x0 ;  /* 0x0000000000037802 */ /* 0x002fc80000000f00 */
[----:B--2---:R-:W-:Y:S05]  /*1c230*/  RET.REL.NODEC R2 `(_ZN7cutlass13device_kernelIN5flash19enable_sm80_to_sm89INS1_16FlashAttnFwdSm80INS1_25CollectiveMainloopFwdSm80ILi8ELi2ELb0EN4cute5tupleIJNS5_1CILi128EEENS7_ILi64EEENS7_ILi192EEEEEELi192ENS_6half_tEfNS_4arch4Sm80ELb0ELb0ELb1ELb1ELb1ELb1ELb1ELb1EEENS1_21CollectiveEpilogueFwdINS6_IJS8_SA_S9_EEENS6_IJNS7_ILi1EEESI_SI_EEESC_SE_Li256ELb1ELb1ELb1ELb0EEENS1_36VarlenDynamicPersistentTileSchedulerILi128ELi64ELi256ELi256ELb1ELb1ELb0ELb0ELb1ELb1EEEEEEEEEvNT_6ParamsE) ;  /* 0xfffe3dc002007950 */ /* 0x004fea0003c3ffff */
        .weak           $__internal_32_$__cuda_sm70_shflsync_up_p
        .type           $__internal_32_$__cuda_sm70_shflsync_up_p,@function
        .size           $__internal_32_$__cuda_sm70_shflsync_up_p,($__internal_33_$__cuda_sm70_votesync_ballot - $__internal_32_$__cuda_sm70_shflsync_up_p)
$__internal_32_$__cuda_sm70_shflsync_up_p:
[----:B------:R-:W-:Y:S02]  /*1c240*/  MOV R4, RZ ;  /* 0x000000ff00047202 */ /* 0x000fe40000000f00 */
[----:B------:R-:W-:-:S04]  /*1c250*/  MOV R12, 0xffffffff ;  /* 0xffffffff000c7802 */ /* 0x000fc80000000f00 */
[----:B------:R-:W-:Y:S04]  /*1c260*/  WARPSYNC R12 ;  /* 0x0000000c00007348 */ /* 0x000fe80003800000 */
[----:B------:R1:W2:Y:S02]  /*1c270*/  SHFL.UP PT, R4, R0, R3, R4 ;  /* 0x0400000300047389 */ /* 0x0002a400000e0004 */
[----:B-1----:R-:W-:-:S04]  /*1c280*/  MOV R3, 0x0 ;  /* 0x0000000000037802 */ /* 0x002fc80000000f00 */
[----:B--2---:R-:W-:Y:S05]  /*1c290*/  RET.REL.NODEC R2 `(_ZN7cutlass13device_kernelIN5flash19enable_sm80_to_sm89INS1_16FlashAttnFwdSm80INS1_25CollectiveMainloopFwdSm80ILi8ELi2ELb0EN4cute5tupleIJNS5_1CILi128EEENS7_ILi64EEENS7_ILi192EEEEEELi192ENS_6half_tEfNS_4arch4Sm80ELb0ELb0ELb1ELb1ELb1ELb1ELb1ELb1EEENS1_21CollectiveEpilogueFwdINS6_IJS8_SA_S9_EEENS6_IJNS7_ILi1EEESI_SI_EEESC_SE_Li256ELb1ELb1ELb1ELb0EEENS1_36VarlenDynamicPersistentTileSchedulerILi128ELi64ELi256ELi256ELb1ELb1ELb0ELb0ELb1ELb1EEEEEEEEEvNT_6ParamsE) ;  /* 0xfffe3d6002007950 */ /* 0x004fea0003c3ffff */
        .weak           $__internal_33_$__cuda_sm70_votesync_ballot
        .type           $__internal_33_$__cuda_sm70_votesync_ballot,@function
        .size           $__internal_33_$__cuda_sm70_votesync_ballot,(.L_x_3126 - $__internal_33_$__cuda_sm70_votesync_ballot)
$__internal_33_$__cuda_sm70_votesync_ballot:
[----:B------:R-:W-:Y:S01]  /*1c2a0*/  ISETP.NE.U32.AND P0, PT, R0, 0x1, PT ;  /* 0x000000010000780c */ /* 0x000fe20003f05070 */
[----:B------:R-:W-:-:S04]  /*1c2b0*/  IMAD.MOV.U32 R3, RZ, RZ, -0x1 ;  /* 0xffffffffff037424 */ /* 0x000fc800078e00ff */
[----:B------:R-:W-:Y:S08]  /*1c2c0*/  WARPSYNC R3 ;  /* 0x0000000300007348 */ /* 0x000ff00003800000 */
[----:B------:R-:W-:-:S04]  /*1c2d0*/  VOTE.ANY R0, PT, !P0 ;  /* 0x0000000000007806 */ /* 0x000fc800040e0100 */
[----:B------:R-:W-:Y:S01]  /*1c2e0*/  LOP3.LUT R0, R0, R3, RZ, 0xc0, !PT ;  /* 0x0000000300007212 */ /* 0x000fe200078ec0ff */
[----:B------:R-:W-:-:S04]  /*1c2f0*/  IMAD.MOV.U32 R3, RZ, RZ, 0x0 ;  /* 0x00000000ff037424 */ /* 0x000fc800078e00ff */
[----:B------:R-:W-:Y:S05]  /*1c300*/  RET.REL.NODEC R2 `(_ZN7cutlass13device_kernelIN5flash19enable_sm80_to_sm89INS1_16FlashAttnFwdSm80INS1_25CollectiveMainloopFwdSm80ILi8ELi2ELb0EN4cute5tupleIJNS5_1CILi128EEENS7_ILi64EEENS7_ILi192EEEEEELi192ENS_6half_tEfNS_4arch4Sm80ELb0ELb0ELb1ELb1ELb1ELb1ELb1ELb1EEENS1_21CollectiveEpilogueFwdINS6_IJS8_SA_S9_EEENS6_IJNS7_ILi1EEESI_SI_EEESC_SE_Li256ELb1ELb1ELb1ELb0EEENS1_36VarlenDynamicPersistentTileSchedulerILi128ELi64ELi256ELi256ELb1ELb1ELb0ELb0ELb1ELb1EEEEEEEEEvNT_6ParamsE) ;  /* 0xfffe3cf002007950 */ /* 0x000fea0003c3ffff */
.L_x_1925:
        /* <DEDUP_REMOVED lines=15> */
.L_x_3126:


//--------------------- .text._ZN7cutlass13device_kernelIN5flash19enable_sm80_to_sm89INS1_16FlashAttnFwdSm80INS1_25CollectiveMainloopFwdSm80ILi8ELi2ELb0EN4cute5tupleIJNS5_1CILi128EEENS7_ILi64EEENS7_ILi192EEEEEELi192ENS_6half_tEfNS_4arch4Sm80ELb0ELb1ELb1ELb0ELb1ELb0ELb1ELb1EEENS1_21CollectiveEpilogueFwdINS6_IJS8_SA_S9_EEENS6_IJNS7_ILi1EEESI_SI_EEESC_SE_Li256ELb0ELb1ELb1ELb0EEENS1_19SingleTileSchedulerILb0ELb1ELb1ELi128EEEEEEEEEvNT_6ParamsE --------------------------
	.section	.text._ZN7cutlass13device_kernelIN5flash19enable_sm80_to_sm89INS1_16FlashAttnFwdSm80INS1_25CollectiveMainloopFwdSm80ILi8ELi2ELb0EN4cute5tupleIJNS5_1CILi128EEENS7_ILi64EEENS7_ILi192EEEEEELi192ENS_6half_tEfNS_4arch4Sm80ELb0ELb1ELb1ELb0ELb1ELb0ELb1ELb1EEENS1_21CollectiveEpilogueFwdINS6_IJS8_SA_S9_EEENS6_IJNS7_ILi1EEESI_SI_EEESC_SE_Li256ELb0ELb1ELb1ELb0EEENS1_19SingleTileSchedulerILb0ELb1ELb1ELi128EEEEEEEEEvNT_6ParamsE,"ax",@progbits
	.sectioninfo	@"SHI_REGISTERS=250"
	.align	128
.text._ZN7cutlass13device_kernelIN5flash19enable_sm80_to_sm89INS1_16FlashAttnFwdSm80INS1_25CollectiveMainloopFwdSm80ILi8ELi2ELb0EN4cute5tupleIJNS5_1CILi128EEENS7_ILi64EEENS7_ILi192EEEEEELi192ENS_6half_tEfNS_4arch4Sm80ELb0ELb1ELb1ELb0ELb1ELb0ELb1ELb1EEENS1_21CollectiveEpilogueFwdINS6_IJS8_SA_S9_EEENS6_IJNS7_ILi1EEESI_SI_EEESC_SE_Li256ELb0ELb1ELb1ELb0EEENS1_19SingleTileSchedulerILb0ELb1ELb1ELi128EEEEEEEEEvNT_6ParamsE:
        .type           _ZN7cutlass13device_kernelIN5flash19enable_sm80_to_sm89INS1_16FlashAttnFwdSm80INS1_25CollectiveMainloopFwdSm80ILi8ELi2ELb0EN4cute5tupleIJNS5_1CILi128EEENS7_ILi64EEENS7_ILi192EEEEEELi192ENS_6half_tEfNS_4arch4Sm80ELb0ELb1ELb1ELb0ELb1ELb0ELb1ELb1EEENS1_21CollectiveEpilogueFwdINS6_IJS8_SA_S9_EEENS6_IJNS7_ILi1EEESI_SI_EEESC_SE_Li256ELb0ELb1ELb1ELb0EEENS1_19SingleTileSchedulerILb0ELb1ELb1ELi128EEEEEEEEEvNT_6ParamsE,@function
        .size           _ZN7cutlass13device_kernelIN5flash19enable_sm80_to_sm89INS1_16FlashAttnFwdSm80INS1_25CollectiveMainloopFwdSm80ILi8ELi2ELb0EN4cute5tupleIJNS5_1CILi128EEENS7_ILi64EEENS7_ILi192EEEEEELi192ENS_6half_tEfNS_4arch4Sm80ELb0ELb1ELb1ELb0ELb1ELb0ELb1ELb1EEENS1_21CollectiveEpilogueFwdINS6_IJS8_SA_S9_EEENS6_IJNS7_ILi1EEESI_SI_EEESC_SE_Li256ELb0ELb1ELb1ELb0EEENS1_19SingleTileSchedulerILb0ELb1ELb1ELi128EEEEEEEEEvNT_6ParamsE,(.L_x_3131 - _ZN7cutlass13device_kernelIN5flash19enable_sm80_to_sm89INS1_16FlashAttnFwdSm80INS1_25CollectiveMainloopFwdSm80ILi8ELi2ELb0EN4cute5tupleIJNS5_1CILi128EEENS7_ILi64EEENS7_ILi192EEEEEELi192ENS_6half_tEfNS_4arch4Sm80ELb0ELb1ELb1ELb0ELb1ELb0ELb1ELb1EEENS1_21CollectiveEpilogueFwdINS6_IJS8_SA_S9_EEENS6_IJNS7_ILi1EEESI_SI_EEESC_SE_Li256ELb0ELb1ELb1ELb0EEENS1_19SingleTileSchedulerILb0ELb1ELb1ELi128EEEEEEEEEvNT_6ParamsE)
        .other          _ZN7cutlass13device_kernelIN5flash19enable_sm80_to_sm89INS1_16FlashAttnFwdSm80INS1_25CollectiveMainloopFwdSm80ILi8ELi2ELb0EN4cute5tupleIJNS5_1CILi128EEENS7_ILi64EEENS7_ILi192EEEEEELi192ENS_6half_tEfNS_4arch4Sm80ELb0ELb1ELb1ELb0ELb1ELb0ELb1ELb1EEENS1_21CollectiveEpilogueFwdINS6_IJS8_SA_S9_EEENS6_IJNS7_ILi1EEESI_SI_EEESC_SE_Li256ELb0ELb1ELb1ELb0EEENS1_19SingleTileSchedulerILb0ELb1ELb1ELi128EEEEEEEEEvNT_6ParamsE,@"STO_CUDA_ENTRY STV_DEFAULT"
_ZN7cutlass13device_kernelIN5flash19enable_sm80_to_sm89INS1_16FlashAttnFwdSm80INS1_25CollectiveMainloopFwdSm80ILi8ELi2ELb0EN4cute5tupleIJNS5_1CILi128EEENS7_ILi64EEENS7_ILi192EEEEEELi192ENS_6half_tEfNS_4arch4Sm80ELb0ELb1ELb1ELb0ELb1ELb0ELb1ELb1EEENS1_21CollectiveEpilogueFwdINS6_IJS8_SA_S9_EEENS6_IJNS7_ILi1EEESI_SI_EEESC_SE_Li256ELb0ELb1ELb1ELb0EEENS1_19SingleTileSchedulerILb0ELb1ELb1ELi128EEEEEEEEEvNT_6ParamsE:
        /* <DEDUP_REMOVED lines=17> */
.L_x_1926:
[----:B------:R-:W-:Y:S02]  /*0110*/  ULDC.64 UR4, c[0x0][0x550] ;  /* 0x0001540000047ab9 */ /* 0x000fe40000000a00 */
[----:B------:R-:W-:Y:S02]  /*0120*/  UISETP.NE.AND UP0, UPT, UR4, 0x1, UPT ;  /* 0x000000010400788c */ /* 0x000fe4000bf05270 */
[----:B------:R-:W-:-:S02]  /*0130*/  UIMAD.WIDE.U32 UR10, UR6, UR5, URZ ;  /* 0x00000005060a72a5 */ /* 0x000fc4000f8e003f */
[----:B------:R-:W-:Y:S02]  /*0140*/  ULDC UR4, c[0x0][0x558] ;  /* 0x0001560000047ab9 */ /* 0x000fe40000000800 */
[----:B------:R-:W-:-:S05]  /*0150*/  UMOV UR14, UR6 ;  /* 0x00000006000e7c82 */ /* 0x000fca0008000000 */
[----:B------:R-:W-:-:S03]  /*0160*/  @UP0 USHF.R.U32.HI UR14, URZ, UR4, UR11 ;  /* 0x000000043f0e0299 */ /* 0x000fc6000801160b */
.L_x_1927:
[----:B------:R-:W-:Y:S01]  /*0170*/  ISETP.LE.AND P0, PT, RZ, UR8, PT ;  /* 0x00000008ff007c0c */ /* 0x000fe2000bf03270 */
[----:B------:R-:W-:Y:S02]  /*0180*/  UIADD3 UR4, -UR14, URZ, URZ ;  /* 0x0000003f0e047290 */ /* 0x000fe4000fffe13f */
[----:B------:R-:W-:Y:S02]  /*0190*/  ULDC UR7, c[0x0][0x550] ;  /* 0x0001540000077ab9 */ /* 0x000fe40000000800 */
[----:B------:R-:W-:-:S08]  /*01a0*/  UIMAD UR7, UR4, UR7, UR6 ;  /* 0x00000007040772a4 */ /* 0x000fd0000f8e0206 */
[----:B------:R-:W-:Y:S05]  /*01b0*/  @!P0 EXIT ;  /* 0x000000000000894d */ /* 0x000fea0003800000 */
[----:B------:R-:W-:Y:S01]  /*01c0*/  ULDC.64 UR4, c[0x0][0x370] ;  /* 0x0000dc0000047ab9 */ /* 0x000fe20000000a00 */
[----:B------:R-:W-:Y:S01]  /*01d0*/  IMAD.MOV.U32 R202, RZ, RZ, RZ ;  /* 0x000000ffffca7224 */ /* 0x000fe200078e00ff */
[----:B------:R-:W-:Y:S02]  /*01e0*/  UISETP.NE.U32.AND UP0, UPT, URZ, UR4, UPT ;  /* 0x000000043f00728c */ /* 0x000fe4000bf05070 */
[----:B------:R-:W-:Y:S02]  /*01f0*/  ULDC.64 UR10, c[0x0][0x370] ;  /* 0x0000dc00000a7ab9 */ /* 0x000fe40000000a00 */
[----:B------:R-:W-:Y:S01]  /*0200*/  UISETP.NE.AND.EX UP0, UPT, URZ, UR5, UPT, UP0 ;  /* 0x000000053f00728c */ /* 0x000fe2000bf05300 */
[----:B------:R-:W1:Y:S01]  /*0210*/  S2UR UR6, SR_CTAID.X ;  /* 0x00000000000679c3 */ /* 0x000e620000002500 */
[----:B------:R-:W-:Y:S02]  /*0220*/  ULDC UR12, c[0x0][0x2ac] ;  /* 0x0000ab00000c7ab9 */ /* 0x000fe40000000800 */
[----:B------:R-:W-:-:S02]  /*0230*/  ULDC.64 UR20, c[0x0][0x118] ;  /* 0x0000460000147ab9 */ /* 0x000fc40000000a00 */
[----:B------:R-:W-:-:S05]  /*0240*/  PLOP3.LUT P0, PT, PT, PT, UP0, 0x80, 0x0 ;  /* 0x000000000000781c */ /* 0x000fca0003f0f008 */
[----:B------:R-:W-:Y:S02]  /*0250*/  @UP0 UMOV UR4, 0x4 ;  /* 0x0000000400040882 */ /* 0x000fe40000000000 */
[----:B------:R-:W-:-:S06]  /*0260*/  @UP0 UIMAD.WIDE UR4, UR8, UR4, UR10 ;  /* 0x00000004080402a5 */ /* 0x000fcc000f8e020a */
[----:B------:R-:W-:Y:S01]  /*0270*/  MOV R2, UR4 ;  /* 0x0000000400027c02 */ /* 0x000fe20008000f00 */
[----:B------:R-:W-:Y:S01]  /*0280*/  ULDC UR4, c[0x0][0x2c4] ;  /* 0x0000b10000047ab9 */ /* 0x000fe20000000800 */
[----:B------:R-:W-:Y:S01]  /*0290*/  IMAD.U32 R3, RZ, RZ, UR5 ;  /* 0x00000005ff037e24 */ /* 0x000fe2000f8e00ff */
[----:B------:R-:W-:Y:S02]  /*02a0*/  UISETP.NE.AND UP1, UPT, UR4, 0x1, UPT ;  /* 0x000000010400788c */ /* 0x000fe4000bf25270 */
[----:B-1----:R-:W-:Y:S02]  /*02b0*/  USHF.L.U32 UR24, UR6, 0x7, URZ ;  /* 0x0000000706187899 */ /* 0x002fe4000800063f */
[----:B------:R1:W5:Y:S01]  /*02c0*/  @P0 LDG.E R202, [R2.64] ;  /* 0x0000001402ca0981 */ /* 0x000362000c1e1900 */
[----:B------:R-:W-:Y:S02]  /*02d0*/  ULDC.64 UR4, c[0x0][0x2c8] ;  /* 0x0000b20000047ab9 */ /* 0x000fe40000000a00 */
[----:B------:R-:W-:-:S04]  /*02e0*/  UIADD3 UR9, UR24, 0x7f, URZ ;  /* 0x0000007f18097890 */ /* 0x000fc8000fffe03f */
[----:B------:R-:W-:-:S04]  /*02f0*/  @UP1 UIADD3 UR10, UR24, 0x7f, URZ ;  /* 0x0000007f180a1890 */ /* 0x000fc8000fffe03f */
[----:B------:R-:W-:-:S03]  /*0300*/  UIMAD.WIDE.U32 UR10, UR10, UR4, URZ ;  /* 0x000000040a0a72a5 */ /* 0x000fc6000f8e003f */
[----:B------:R-:W-:Y:S02]  /*0310*/  ULDC UR4, c[0x0][0x1d0] ;  /* 0x0000740000047ab9 */ /* 0x000fe40000000800 */
[----:B------:R-:W-:Y:S02]  /*0320*/  @UP1 USHF.R.U32.HI UR9, URZ, UR5, UR11 ;  /* 0x000000053f091299 */ /* 0x000fe4000801160b */
[----:B------:R-:W-:Y:S02]  /*0330*/  UIMAD UR12, UR12, UR4, URZ ;  /* 0x000000040c0c72a4 */ /* 0x000fe4000f8e023f */
[----:B------:R-:W-:Y:S02]  /*0340*/  UMOV UR10, 0x1 ;  /* 0x00000001000a7882 */ /* 0x000fe40000000000 */
[----:B------:R-:W-:Y:S02]  /*0350*/  ULDC.64 UR4, c[0x0][0x328] ;  /* 0x0000ca0000047ab9 */ /* 0x000fe40000000a00 */
[----:B------:R-:W-:-:S02]  /*0360*/  UISETP.LE.AND UP0, UPT, UR10, UR5, UPT ;  /* 0x000000050a00728c */ /* 0x000fc4000bf03270 */
[----:B------:R-:W-:Y:S02]  /*0370*/  ULDC UR11, c[0x0][0x168] ;  /* 0x00005a00000b7ab9 */ /* 0x000fe40000000800 */
[----:B------:R-:W-:Y:S02]  /*0380*/  UIADD3 UR11, UR12, -UR11, UR10 ;  /* 0x8000000b0c0b7290 */ /* 0x000fe4000fffe00a */
[----:B------:R-:W-:Y:S02]  /*0390*/  PLOP3.LUT P0, PT, PT, PT, UP0, 0x40, 0x0 ;  /* 0x000000000000781c */ /* 0x000fe40003f0e808 */
[----:B------:R-:W-:-:S04]  /*03a0*/  UIADD3 UR5, UR11, UR9, URZ ;  /* 0x000000090b057290 */ /* 0x000fc8000fffe03f */
[----:B------:R-:W-:-:S07]  /*03b0*/  UIADD3 UR9, UR5, UR4, URZ ;  /* 0x0000000405097290 */ /* 0x000fce000fffe03f */
[----:B------:R-:W-:Y:S05]  /*03c0*/  @P0 BRA `(.L_x_1928) ;  /* 0x0000016000000947 */ /* 0x000fea0003800000 */
[----:B-1----:R-:W-:Y:S01]  /*03d0*/  ISETP.LT.AND P0, PT, RZ, UR5, PT ;  /* 0x00000005ff007c0c */ /* 0x002fe2000bf01270 */
        /* <DEDUP_REMOVED lines=11> */
.L_x_1929:
[----:B------:R-:W-:Y:S02]  /*0490*/  ULDC UR4, c[0x0][0x32c] ;  /* 0x0000cb0000047ab9 */ /* 0x000fe40000000800 */
[----:B------:R-:W-:-:S03]  /*04a0*/  UISETP.NE.AND UP2, UPT, UR10, UR4, UPT ;  /* 0x000000040a00728c */ /* 0x000fc6000bf45270 */
[----:B------:R-:W-:Y:S02]  /*04b0*/  ULDC.64 UR4, c[0x0][0x330] ;  /* 0x0000cc0000047ab9 */ /* 0x000fe40000000a00 */
[----:B------:R-:W-:-:S07]  /*04c0*/  UIMAD.WIDE.U32 UR16, UR11, UR4, URZ ;  /* 0x000000040b1072a5 */ /* 0x000fce000f8e003f */
[----:B------:R-:W-:Y:S02]  /*04d0*/  @UP2 UMOV UR13, UR17 ;  /* 0x00000011000d2c82 */ /* 0x000fe40008000000 */
[----:B------:R-:W-:Y:S02]  /*04e0*/  @UP2 USHF.R.U32.HI UR11, URZ, UR5, UR13 ;  /* 0x000000053f0b2299 */ /* 0x000fe4000801160d */
.L_x_1930:
[----:B------:R-:W-:Y:S02]  /*04f0*/  ULDC UR4, c[0x0][0x32c] ;  /* 0x0000cb0000047ab9 */ /* 0x000fe40000000800 */
[----:B------:R-:W-:-:S04]  /*0500*/  UIMAD UR4, UR11, UR4, UR4 ;  /* 0x000000040b0472a4 */ /* 0x000fc8000f8e0204 */
[----:B------:R-:W-:-:S04]  /*0510*/  UISETP.LT.AND UP2, UPT, UR9, UR4, UPT ;  /* 0x000000040900728c */ /* 0x000fc8000bf41270 */
[----:B------:R-:W-:Y:S02]  /*0520*/  USEL UR9, UR9, UR4, UP2 ;  /* 0x0000000409097287 */ /* 0x000fe40009000000 */
.L_x_1928:
[----:B-1----:R-:W-:Y:S01]  /*0530*/  UIADD3 UR10, UR12, 0x3f, URZ ;  /* 0x0000003f0c0a7890 */ /* 0x002fe2000fffe03f */
        /* <DEDUP_REMOVED lines=33> */
.L_x_1932:
[----:B------:R-:W-:Y:S02]  /*0750*/  ULDC UR4, c[0x0][0x32c] ;  /* 0x0000cb0000047ab9 */ /* 0x000fe40000000800 */
[----:B------:R-:W-:-:S03]  /*0760*/  UISETP.NE.AND UP2, UPT, UR4, 0x1, UPT ;  /* 0x000000010400788c */ /* 0x000fc6000bf45270 */
[----:B------:R-:W-:Y:S02]  /*0770*/  ULDC.64 UR4, c[0x0][0x330] ;  /* 0x0000cc0000047ab9 */ /* 0x000fe40000000a00 */
[----:B------:R-:W-:-:S07]  /*0780*/  UIMAD.WIDE.U32 UR16, UR11, UR4, URZ ;  /* 0x000000040b1072a5 */ /* 0x000fce000f8e003f */
[----:B------:R-:W-:Y:S02]  /*0790*/  @UP2 UMOV UR13, UR17 ;  /* 0x00000011000d2c82 */ /* 0x000fe40008000000 */
[----:B------:R-:W-:Y:S02]  /*07a0*/  @UP2 USHF.R.U32.HI UR11, URZ, UR5, UR13 ;  /* 0x000000053f0b2299 */ /* 0x000fe4000801160d */
.L_x_1933:
[----:B------:R-:W-:Y:S02]  /*07b0*/  ULDC UR4, c[0x0][0x32c] ;  /* 0x0000cb0000047ab9 */ /* 0x000fe40000000800 */
[----:B------:R-:W-:-:S04]  /*07c0*/  UIMAD UR4, UR11, UR4, URZ ;  /* 0x000000040b0472a4 */ /* 0x000fc8000f8e023f */
[----:B------:R-:W-:-:S04]  /*07d0*/  UISETP.LT.AND UP2, UPT, UR10, UR4, UPT ;  /* 0x000000040a00728c */ /* 0x000fc8000bf41270 */
[----:B------:R-:W-:-:S04]  /*07e0*/  USEL UR10, UR10, UR4, !UP2 ;  /* 0x000000040a0a7287 */ /* 0x000fc8000d000000 */
.L_x_1931:
        /* <DEDUP_REMOVED lines=16> */
[-C--:B------:R-:W-:Y:S01]  /*08f0*/  IABS R2, R0.reuse ;  /* 0x0000000000027213 */ /* 0x080fe20000000000 */
[----:B------:R-:W-:Y:S01]  /*0900*/  UIADD3 UR17, -UR11, UR17, URZ ;  /* 0x000000110b117290 */ /* 0x000fe2000fffe13f */
[----:B------:R-:W-:Y:S02]  /*0910*/  IABS R0, R0 ;  /* 0x0000000000007213 */ /* 0x000fe40000000000 */
[----:B------:R1:W2:Y:S03]  /*0920*/  R2UR UR16, R2 ;  /* 0x00000000021073c2 */ /* 0x0002a600000e0000 */
[----:B------:R-:W-:Y:S01]  /*0930*/  IMAD.U32 R4, RZ, RZ, UR17 ;  /* 0x00000011ff047e24 */ /* 0x000fe2000f8e00ff */
[----:B------:R-:W-:Y:S01]  /*0940*/  ULOP3.LUT UR17, UR17, UR5, URZ, 0x3c, !UPT ;  /* 0x0000000511117292 */ /* 0x000fe2000f8e3c3f */
[----:B------:R-:W-:-:S04]  /*0950*/  IMAD.MOV R0, RZ, RZ, -R0 ;  /* 0x000000ffff007224 */ /* 0x000fc800078e0a00 */
[----:B------:R-:W3:Y:S01]  /*0960*/  R2UR UR10, R0 ;  /* 0x00000000000a73c2 */ /* 0x000ee200000e0000 */
[----:B-1----:R-:W-:Y:S01]  /*0970*/  IABS R2, R4 ;  /* 0x0000000400027213 */ /* 0x002fe20000000000 */
[----:B--2---:R-:W1:Y:S06]  /*0980*/  I2F.RP R5, UR16 ;  /* 0x0000001000057d06 */ /* 0x004e6c0008209400 */
[----:B------:R-:W2:Y:S02]  /*0990*/  R2UR UR13, R2 ;  /* 0x00000000020d73c2 */ /* 0x000ea400000e0000 */
[----:B-1----:R-:W1:Y:S02]  /*09a0*/  MUFU.RCP R3, R5 ;  /* 0x0000000500037308 */ /* 0x002e640000001000 */
[----:B-1----:R-:W-:-:S06]  /*09b0*/  IADD3 R3, R3, 0xffffffe, RZ ;  /* 0x0ffffffe03037810 */ /* 0x002fcc0007ffe0ff */
[----:B------:R-:W1:Y:S02]  /*09c0*/  F2I.FTZ.U32.TRUNC.NTZ R3, R3 ;  /* 0x0000000300037305 */ /* 0x000e64000021f000 */
[----:B-1----:R-:W1:Y:S02]  /*09d0*/  R2UR UR19, R3 ;  /* 0x00000000031373c2 */ /* 0x002e6400000e0000 */
[----:B-1----:R-:W-:-:S04]  /*09e0*/  UIADD3 UR4, URZ, -UR19, URZ ;  /* 0x800000133f047290 */ /* 0x002fc8000fffe03f */
[----:B------:R-:W-:-:S04]  /*09f0*/  UIMAD UR4, UR4, UR16, URZ ;  /* 0x00000010040472a4 */ /* 0x000fc8000f8e023f */
[----:B------:R-:W-:-:S04]  /*0a00*/  UIMAD.WIDE.U32 UR18, UR19, UR4, UR18 ;  /* 0x00000004131272a5 */ /* 0x000fc8000f8e0012 */
[----:B--2---:R-:W-:-:S04]  /*0a10*/  UIMAD.WIDE.U32 UR18, UR19, UR13, URZ ;  /* 0x0000000d131272a5 */ /* 0x004fc8000f8e003f */
[----:B---3--:R-:W-:-:S04]  /*0a20*/  UIMAD UR10, UR19, UR10, UR13 ;  /* 0x0000000a130a72a4 */ /* 0x008fc8000f8e020d */
        /* <DEDUP_REMOVED lines=10> */
.L_x_1934:
        /* <DEDUP_REMOVED lines=72> */
[----:B------:R1:W2:Y:S01]  /*0f50*/  @P2 LDG.E R4, [R4.64] ;  /* 0x0000001404042981 */ /* 0x0002a2000c1e1900 */
[-C--:B------:R-:W-:Y:S01]  /*0f60*/  LEA.HI R20, R94, R7.reuse, RZ, 0x3 ;  /* 0x000000075e147211 */ /* 0x080fe200078f18ff */
[----:B------:R-:W-:Y:S01]  /*0f70*/  UIMAD UR9, UR9, UR4, URZ ;  /* 0x00000004090972a4 */ /* 0x000fe2000f8e023f */
[----:B------:R-:W-:Y:S01]  /*0f80*/  PLOP3.LUT P0, PT, PT, PT, UP1, 0x80, 0x0 ;  /* 0x000000000000781c */ /* 0x000fe20003f0f018 */
[----:B------:R-:W-:Y:S01]  /*0f90*/  UIMAD.WIDE.U32 UR16, UR14, UR4, URZ ;  /* 0x000000040e1072a5 */ /* 0x000fe2000f8e003f */
[----:B------:R-:W-:Y:S01]  /*0fa0*/  LOP3.LUT R0, R20, 0xfffffff8, RZ, 0xc0, !PT ;  /* 0xfffffff814007812 */ /* 0x000fe200078ec0ff */
[----:B------:R-:W-:Y:S01]  /*0fb0*/  UIMAD UR9, UR14, UR5, UR9 ;  /* 0x000000050e0972a4 */ /* 0x000fe2000f8e0209 */
[----:B------:R-:W-:Y:S01]  /*0fc0*/  SHF.R.S32.HI R20, RZ, 0x3, R20 ;  /* 0x00000003ff147819 */ /* 0x000fe20000011414 */
[----:B------:R-:W-:Y:S01]  /*0fd0*/  USHF.R.S32.HI UR10, URZ, 0x1f, UR8 ;  /* 0x0000001f3f0a7899 */ /* 0x000fe20008011408 */
[-C--:B------:R-:W-:Y:S01]  /*0fe0*/  LEA.HI R21, R94, R7.reuse, RZ, 0x4 ;  /* 0x000000075e157211 */ /* 0x080fe200078f20ff */
        /* <DEDUP_REMOVED lines=10> */
[----:B------:R-:W-:Y:S01]  /*1090*/  IADD3 R2, R201, UR24, RZ ;  /* 0x00000018c9027c10 */ /* 0x000fe2000fffe0ff */
[----:B------:R-:W-:Y:S01]  /*10a0*/  ULDC UR4, c[0x0][0x168] ;  /* 0x00005a0000047ab9 */ /* 0x000fe20000000800 */
[----:B------:R-:W-:Y:S01]  /*10b0*/  IMAD.MOV.U32 R188, RZ, RZ, 0x10 ;  /* 0x00000010ffbc7424 */ /* 0x000fe200078e00ff */
[----:B------:R-:W-:Y:S01]  /*10c0*/  UIADD3 UR5, UR17, UR5, URZ ;  /* 0x0000000511057290 */ /* 0x000fe2000fffe03f */
[----:B------:R-:W-:Y:S01]  /*10d0*/  IMAD.U32 R9, RZ, RZ, UR17 ;  /* 0x00000011ff097e24 */ /* 0x000fe2000f8e00ff */
[----:B------:R-:W-:Y:S01]  /*10e0*/  LEA.HI R11, R94, R7, RZ, 0x6 ;  /* 0x000000075e0b7211 */ /* 0x000fe200078f30ff */
[----:B------:R-:W-:Y:S01]  /*10f0*/  @P1 IMAD.HI.U32 R0, R2, c[0x0][0x2c8], RZ ;  /* 0x0000b20002001a27 */ /* 0x000fe200078e00ff */
[----:B------:R-:W-:Y:S01]  /*1100*/  IADD3 R10, R207, 0x40, RZ ;  /* 0x00000040cf0a7810 */ /* 0x000fe20007ffe0ff */
[----:B------:R-:W-:Y:S01]  /*1110*/  BSSY B0, `(.L_x_1936) ;  /* 0x0000041000007945 */ /* 0x000fe20003800000 */
[----:B------:R-:W-:Y:S01]  /*1120*/  LOP3.LUT P1, RZ, R209, 0x4, RZ, 0xc0, !PT ;  /* 0x00000004d1ff7812 */ /* 0x000fe2000782c0ff */
[----:B------:R-:W-:Y:S01]  /*1130*/  IMAD.MOV.U32 R3, RZ, RZ, R2 ;  /* 0x000000ffff037224 */ /* 0x000fe200078e0002 */
[----:B------:R-:W-:Y:S01]  /*1140*/  @P0 SHF.R.U32.HI R3, RZ, c[0x0][0x2cc], R0 ;  /* 0x0000b300ff030a19 */ /* 0x000fe20000011600 */
[----:B------:R-:W-:Y:S01]  /*1150*/  IMAD.U32 R8, RZ, RZ, UR16 ;  /* 0x00000010ff087e24 */ /* 0x000fe2000f8e00ff */
[----:B------:R-:W-:Y:S01]  /*1160*/  ISETP.GE.AND P3, PT, R10, c[0x0][0x198], PT ;  /* 0x000066000a007a0c */ /* 0x000fe20003f66270 */
[----:B------:R-:W-:Y:S01]  /*1170*/  IMAD.U32 R9, RZ, RZ, UR5 ;  /* 0x00000005ff097e24 */ /* 0x000fe2000f8e00ff */
[--C-:B------:R-:W-:Y:S01]  /*1180*/  SHF.R.S32.HI R0, RZ, 0x1f, R3.reuse ;  /* 0x0000001fff007819 */ /* 0x100fe20000011403 */
[----:B-1----:R-:W-:Y:S01]  /*1190*/  IMAD.MOV R5, RZ, RZ, -R3 ;  /* 0x000000ffff057224 */ /* 0x002fe200078e0a03 */
[----:B------:R-:W-:Y:S01]  /*11a0*/  ULDC UR5, c[0x0][0x2c4] ;  /* 0x0000b10000057ab9 */ /* 0x000fe20000000800 */
[----:B------:R-:W-:Y:S01]  /*11b0*/  IMAD.WIDE.U32 R8, R3, c[0x0][0x1b0], R8 ;  /* 0x00006c0003087a25 */ /* 0x000fe200078e0008 */
[----:B------:R-:W-:-:S03]  /*11c0*/  UIMAD UR4, UR5, UR4, URZ ;  /* 0x00000004050472a4 */ /* 0x000fc6000f8e023f */
[----:B------:R-:W-:Y:S02]  /*11d0*/  IMAD R2, R5, c[0x0][0x2c4], R2 ;  /* 0x0000b10005027a24 */ /* 0x000fe400078e0202 */
[----:B------:R-:W-:Y:S02]  /*11e0*/  IMAD R0, R0, c[0x0][0x1b0], RZ ;  /* 0x00006c0000007a24 */ /* 0x000fe400078e02ff */
[----:B------:R-:W-:Y:S01]  /*11f0*/  IMAD.SHL.U32 R11, R11, 0x8, RZ ;  /* 0x000000080b0b7824 */ /* 0x000fe200078e00ff */
[----:B------:R-:W-:Y:S01]  /*1200*/  SHF.R.S32.HI R5, RZ, 0x1f, R2 ;  /* 0x0000001fff057819 */ /* 0x000fe20000011402 */
[----:B------:R-:W-:Y:S01]  /*1210*/  IMAD R3, R3, c[0x0][0x1b4], R0 ;  /* 0x00006d0003037a24 */ /* 0x000fe200078e0200 */
[----:B------:R-:W-:-:S03]  /*1220*/  LOP3.LUT R0, R21, 0xfffffff0, RZ, 0xc0, !PT ;  /* 0xfffffff015007812 */ /* 0x000fc600078ec0ff */
[----:B------:R-:W-:Y:S02]  /*1230*/  IMAD R5, R5, c[0x0][0x1a8], RZ ;  /* 0x00006a0005057a24 */ /* 0x000fe400078e02ff */
[----:B------:R-:W-:Y:S02]  /*1240*/  IMAD.IADD R9, R9, 0x1, R3 ;  /* 0x0000000109097824 */ /* 0x000fe400078e0203 */
[----:B------:R-:W-:Y:S02]  /*1250*/  IMAD.IADD R19, R7, 0x1, -R0 ;  /* 0x0000000107137824 */ /* 0x000fe400078e0a00 */
[C---:B------:R-:W-:Y:S02]  /*1260*/  IMAD R5, R2.reuse, c[0x0][0x1ac], R5 ;  /* 0x00006b0002057a24 */ /* 0x040fe400078e0205 */
[----:B------:R-:W-:Y:S01]  /*1270*/  IMAD.WIDE.U32 R2, R2, c[0x0][0x1a8], R8 ;  /* 0x00006a0002027a25 */ /* 0x000fe200078e0008 */
[----:B------:R-:W-:Y:S02]  /*1280*/  SHF.R.S32.HI R0, RZ, 0x1f, R19 ;  /* 0x0000001fff007819 */ /* 0x000fe40000011413 */
[----:B------:R-:W-:Y:S01]  /*1290*/  SHF.R.U32.HI R9, RZ, 0x3, R200 ;  /* 0x00000003ff097819 */ /* 0x000fe200000116c8 */
[----:B------:R-:W-:Y:S01]  /*12a0*/  IMAD.IADD R3, R3, 0x1, R5 ;  /* 0x0000000103037824 */ /* 0x000fe200078e0205 */
[----:B------:R-:W-:-:S02]  /*12b0*/  LEA R5, P0, R2, c[0x0][0x160], 0x1 ;  /* 0x0000580002057a11 */ /* 0x000fc400078008ff */
[----:B------:R-:W-:Y:S02]  /*12c0*/  LEA.HI R0, R0, R19, RZ, 0x3 ;  /* 0x0000001300007211 */ /* 0x000fe400078f18ff */
[----:B------:R-:W-:Y:S01]  /*12d0*/  LEA.HI.X R3, R2, c[0x0][0x164], R3, 0x1, P0 ;  /* 0x0000590002037a11 */ /* 0x000fe200000f0c03 */
[----:B------:R1:W3:Y:S01]  /*12e0*/  SHFL.IDX PT, R12, R5, RZ, 0x181f ;  /* 0x00181fff050c7589 */ /* 0x0002e200000e0000 */
[----:B------:R-:W-:Y:S02]  /*12f0*/  LOP3.LUT R2, R0, 0xfffffff8, RZ, 0xc0, !PT ;  /* 0xfffffff800027812 */ /* 0x000fe400078ec0ff */
[----:B------:R-:W-:Y:S01]  /*1300*/  LOP3.LUT P0, RZ, R209, 0x2, RZ, 0xc0, !PT ;  /* 0x00000002d1ff7812 */ /* 0x000fe2000780c0ff */
[----:B------:R1:W4:Y:S01]  /*1310*/  SHFL.IDX PT, R13, R3, RZ, 0x181f ;  /* 0x00181fff030d7589 */ /* 0x00032200000e0000 */
[----:B------:R-:W-:Y:S01]  /*1320*/  LOP3.LUT R200, R200, 0x38, R207, 0xf8, !PT ;  /* 0x00000038c8c87812 */ /* 0x000fe200078ef8cf */
[----:B------:R-:W-:Y:S01]  /*1330*/  IMAD.IADD R19, R19, 0x1, -R2 ;  /* 0x0000000113137824 */ /* 0x000fe200078e0a02 */
[----:B------:R-:W-:-:S02]  /*1340*/  IADD3 R2, R20, UR24, RZ ;  /* 0x0000001814027c10 */ /* 0x000fc4000fffe0ff */
[----:B------:R-:W-:Y:S02]  /*1350*/  LOP3.LUT R200, R200, R9, RZ, 0x3c, !PT ;  /* 0x00000009c8c87212 */ /* 0x000fe400078e3cff */
[----:B------:R-:W-:Y:S02]  /*1360*/  ISETP.GE.AND P5, PT, R2, UR4, PT ;  /* 0x0000000402007c0c */ /* 0x000fe4000bfa6270 */
[----:B------:R-:W-:Y:S02]  /*1370*/  IADD3 R9, R207, 0x80, RZ ;  /* 0x00000080cf097810 */ /* 0x000fe40007ffe0ff */
[----:B------:R-:W-:Y:S02]  /*1380*/  LOP3.LUT R200, R200, 0xfffffe00, R11, 0xf8, !PT ;  /* 0xfffffe00c8c87812 */ /* 0x000fe400078ef80b */
[----:B------:R-:W-:Y:S01]  /*1390*/  ISETP.GE.AND P4, PT, R9, c[0x0][0x198], PT ;  /* 0x0000660009007a0c */ /* 0x000fe20003f86270 */
[----:B--2---:R2:W1:Y:S02]  /*13a0*/  @P2 R2UR UR9, R4 ;  /* 0x00000000040923c2 */ /* 0x00446400000e0000 */
[----:B-1----:R-:W-:Y:S01]  /*13b0*/  @!UP2 UMOV UR9, UR8 ;  /* 0x000000080009ac82 */ /* 0x002fe20008000000 */
[----:B------:R-:W-:-:S02]  /*13c0*/  ISETP.GE.AND P2, PT, R207, c[0x0][0x198], PT ;  /* 0x00006600cf007a0c */ /* 0x000fc40003f46270 */
[----:B--2---:R-:W-:Y:S01]  /*13d0*/  P2R R4, PR, RZ, 0x1 ;  /* 0x00000001ff047803 */ /* 0x004fe20000000000 */
[----:B------:R-:W-:Y:S01]  /*13e0*/  IMAD.MOV.U32 R4, RZ, RZ, 0x20 ;  /* 0x00000020ff047424 */ /* 0x000fe200078e00ff */
[----:B------:R-:W-:-:S04]  /*13f0*/  LOP3.LUT P0, RZ, R19, 0x2, RZ, 0xc0, !PT ;  /* 0x0000000213ff7812 */ /* 0x000fc8000780c0ff */
[----:B------:R-:W-:Y:S02]  /*1400*/  SEL R188, R188, 0xfffffff0, !P0 ;  /* 0xfffffff0bcbc7807 */ /* 0x000fe40004000000 */
[----:B------:R-:W-:-:S04]  /*1410*/  LOP3.LUT P0, RZ, R19, 0x4, RZ, 0xc0, !PT ;  /* 0x0000000413ff7812 */ /* 0x000fc8000780c0ff */
[----:B------:R-:W-:Y:S01]  /*1420*/  SEL R4, R4, 0xffffffe0, !P0 ;  /* 0xffffffe004047807 */ /* 0x000fe20004000000 */
[----:B------:R-:W-:Y:S05]  /*1430*/  @P5 BRA `(.L_x_1937) ;  /* 0x000000e000005947 */ /* 0x000fea0003800000 */
[----:B---34-:R-:W-:Y:S01]  /*1440*/  SHF.R.S32.HI R11, RZ, 0x1f, R10 ;  /* 0x0000001fff0b7819 */ /* 0x018fe2000001140a */
[----:B------:R-:W-:Y:S01]  /*1450*/  IMAD.WIDE R14, R207, 0x2, R12 ;  /* 0x00000002cf0e7825 */ /* 0x000fe200078e020c */
        /* <DEDUP_REMOVED lines=12> */
.L_x_1937:
[----:B---34-:R-:W-:Y:S05]  /*1520*/  BSYNC B0 ;  /* 0x0000000000007941 */ /* 0x018fea0003800000 */
.L_x_1936:
[----:B------:R-:W-:Y:S01]  /*1530*/  IADD3 R6, R2, 0x20, RZ ;  /* 0x0000002002067810 */ /* 0x000fe20007ffe0ff */
[----:B-1----:R1:W2:Y:S01]  /*1540*/  SHFL.IDX PT, R13, R3, 0x1, 0x181f ;  /* 0x00381f00030d7f89 */ /* 0x0022a200000e0000 */
        /* <DEDUP_REMOVED lines=18> */
.L_x_1939:
[----:B------:R-:W-:Y:S05]  /*1670*/  BSYNC B0 ;  /* 0x0000000000007941 */ /* 0x000fea0003800000 */
.L_x_1938:
        /* <DEDUP_REMOVED lines=20> */
.L_x_1941:
[----:B------:R-:W-:Y:S05]  /*17c0*/  BSYNC B0 ;  /* 0x0000000000007941 */ /* 0x000fea0003800000 */
.L_x_1940:
[----:B---3--:R-:W-:Y:S01]  /*17d0*/  SHFL.IDX PT, R16, R5, 0x3, 0x181f ;  /* 0x00781f0005107f89 */ /* 0x008fe200000e0000 */
[----:B------:R-:W-:Y:S01]  /*17e0*/  IADD3 R2, R2, 0x60, RZ ;  /* 0x0000006002027810 */ /* 0x000fe20007ffe0ff */
[----:B------:R-:W-:Y:S01]  /*17f0*/  UIADD3 UR13, UR7, -0x1, URZ ;  /* 0xffffffff070d7890 */ /* 0x000fe2000fffe03f */
[----:B------:R-:W-:Y:S01]  /*1800*/  SHF.R.S32.HI R194, RZ, 0x1f, R9 ;  /* 0x0000001fffc27819 */ /* 0x000fe20000011409 */
[----:B------:R3:W1:Y:S01]  /*1810*/  SHFL.IDX PT, R17, R3, 0x3, 0x181f ;  /* 0x00781f0003117f89 */ /* 0x00066200000e0000 */
[----:B------:R-:W-:Y:S01]  /*1820*/  ISETP.GE.AND P0, PT, R2, UR4, PT ;  /* 0x0000000402007c0c */ /* 0x000fe2000bf06270 */
[----:B------:R-:W-:Y:S01]  /*1830*/  IMAD.MOV.U32 R195, RZ, RZ, c[0x0][0x2b8] ;  /* 0x0000ae00ffc37624 */ /* 0x000fe200078e00ff */
[----:B------:R-:W-:Y:S01]  /*1840*/  USHF.L.U32 UR25, UR13, 0x6, URZ ;  /* 0x000000060d197899 */ /* 0x000fe2000800063f */
[----:B------:R-:W-:Y:S01]  /*1850*/  LEA.HI R194, R194, R9, RZ, 0x3 ;  /* 0x00000009c2c27211 */ /* 0x000fe200078f18ff */
[----:B------:R-:W-:Y:S01]  /*1860*/  IMAD.SHL.U32 R133, R200, 0x2, RZ ;  /* 0x00000002c8857824 */ /* 0x000fe200078e00ff */
[----:B------:R-:W-:Y:S01]  /*1870*/  USHF.R.S32.HI UR8, URZ, 0x1f, UR9 ;  /* 0x0000001f3f087899 */ /* 0x000fe20008011409 */
[----:B------:R-:W-:Y:S01]  /*1880*/  ISETP.NE.AND P5, PT, R195, 0x1, PT ;  /* 0x00000001c300780c */ /* 0x000fe20003fa5270 */
[----:B------:R-:W-:Y:S01]  /*1890*/  ULDC.64 UR4, c[0x0][0x2b0] ;  /* 0x0000ac0000047ab9 */ /* 0x000fe20000000a00 */
[----:B------:R-:W-:Y:S01]  /*18a0*/  LOP3.LUT R194, R194, 0xfffffff8, RZ, 0xc0, !PT ;  /* 0xfffffff8c2c27812 */ /* 0x000fe200078ec0ff */
[----:B------:R-:W-:Y:S01]  /*18b0*/  UIMAD UR8, UR8, UR4, URZ ;  /* 0x00000004080872a4 */ /* 0x000fe2000f8e023f */
[----:B------:R-:W-:Y:S01]  /*18c0*/  IADD3 R199, R201, UR25, RZ ;  /* 0x00000019c9c77c10 */ /* 0x000fe2000fffe0ff */
[----:B------:R-:W-:Y:S01]  /*18d0*/  UIMAD.WIDE.U32 UR18, UR9, UR4, URZ ;  /* 0x00000004091272a5 */ /* 0x000fe2000f8e003f */
[----:B------:R-:W-:Y:S01]  /*18e0*/  P2R R2, PR, RZ, 0x20 ;  /* 0x00000020ff027803 */ /* 0x000fe20000000000 */
[----:B------:R-:W-:Y:S01]  /*18f0*/  UIMAD UR5, UR9, UR5, UR8 ;  /* 0x00000005090572a4 */ /* 0x000fe2000f8e0208 */
[----:B------:R-:W-:Y:S01]  /*1900*/  IMAD.MOV.U32 R198, RZ, RZ, RZ ;  /* 0x000000ffffc67224 */ /* 0x000fe200078e00ff */
[----:B------:R-:W-:-:S02]  /*1910*/  P2R R11, PR, RZ, 0x2 ;  /* 0x00000002ff0b7803 */ /* 0x000fc40000000000 */
[----:B------:R-:W-:Y:S01]  /*1920*/  UIADD3 UR10, UR19, UR5, URZ ;  /* 0x00000005130a7290 */ /* 0x000fe2000fffe03f */
[----:B-123--:R-:W-:Y:S01]  /*1930*/  SHF.R.S32.HI R3, RZ, 0x1f, R10 ;  /* 0x0000001fff037819 */ /* 0x00efe2000001140a */
[----:B----4-:R-:W-:Y:S01]  /*1940*/  @!P0 IMAD.WIDE R12, R207, 0x2, R16 ;  /* 0x00000002cf0c8825 */ /* 0x010fe200078e0210 */
[----:B------:R-:W-:Y:S02]  /*1950*/  USHF.R.S32.HI UR8, URZ, 0x1f, UR14 ;  /* 0x0000001f3f087899 */ /* 0x000fe4000801140e */
[----:B------:R-:W-:Y:S01]  /*1960*/  LEA.HI R192, R3, R10, RZ, 0x3 ;  /* 0x0000000a03c07211 */ /* 0x000fe200078f18ff */
[----:B------:R-:W-:Y:S01]  /*1970*/  ULDC.64 UR4, c[0x0][0x1e8] ;  /* 0x00007a0000047ab9 */ /* 0x000fe20000000a00 */
[----:B------:R-:W-:Y:S01]  /*1980*/  @!PT LDS RZ, [RZ] ;  /* 0x00000000fffff984 */ /* 0x000fe20000000800 */
[----:B------:R1:W-:Y:S01]  /*1990*/  @!P0 LDGSTS.E.BYPASS.LTC128B.128 [R133+0x1b100], [R12.64], !P2 ;  /* 0x1b1000000c858fae */ /* 0x0003e2000d101d54 */
[C---:B------:R-:W-:Y:S01]  /*19a0*/  ISETP.GE.AND P2, PT, R199.reuse, UR12, PT ;  /* 0x0000000cc7007c0c */ /* 0x040fe2000bf46270 */
[----:B-----5:R-:W-:Y:S01]  /*19b0*/  IMAD.IADD R199, R199, 0x1, R202 ;  /* 0x00000001c7c77824 */ /* 0x020fe200078e02ca */
[----:B------:R-:W-:-:S02]  /*19c0*/  LOP3.LUT R192, R192, 0xfffffff8, RZ, 0xc0, !PT ;  /* 0xfffffff8c0c07812 */ /* 0x000fc400078ec0ff */
[----:B------:R-:W-:Y:S01]  /*19d0*/  ISETP.GT.OR P2, PT, R201, 0x3f, P2 ;  /* 0x0000003fc900780c */ /* 0x000fe20001744670 */
[----:B------:R-:W-:-:S04]  /*19e0*/  @P5 IMAD.HI.U32 R3, R199, c[0x0][0x2bc], RZ ;  /* 0x0000af00c7035a27 */ /* 0x000fc800078e00ff */
[----:B------:R-:W-:-:S04]  /*19f0*/  @!P0 IMAD.WIDE R14, R192, 0x2, R16 ;  /* 0x00000002c00e8825 */ /* 0x000fc800078e0210 */
[----:B------:R-:W-:Y:S01]  /*1a00*/  @!P0 IMAD.WIDE R16, R194, 0x2, R16 ;  /* 0x00000002c2108825 */ /* 0x000fe200078e0210 */
[----:B------:R2:W-:Y:S03]  /*1a10*/  @!P0 LDGSTS.E.BYPASS.LTC128B.128 [R133+0x1f100], [R14.64], !P3 ;  /* 0x1f1000000e858fae */ /* 0x0005e6000d901d54 */
[----:B------:R-:W-:Y:S01]  /*1a20*/  IMAD.MOV.U32 R2, RZ, RZ, R199 ;  /* 0x000000ffff027224 */ /* 0x000fe200078e00c7 */
[----:B------:R3:W-:Y:S01]  /*1a30*/  @!P0 LDGSTS.E.BYPASS.LTC128B.128 [R133+0x23100], [R16.64], !P4 ;  /* 0x2310000010858fae */ /* 0x0007e2000e101d54 */
[----:B------:R-:W-:-:S03]  /*1a40*/  @P5 SHF.R.U32.HI R2, RZ, c[0x0][0x2c0], R3 ;  /* 0x0000b000ff025a19 */ /* 0x000fc60000011603 */
[----:B------:R-:W0:Y:S01]  /*1a50*/  LDGDEPBAR ;  /* 0x00000000000079af */ /* 0x000e220000000000 */
[----:B------:R-:W-:-:S04]  /*1a60*/  @!P2 IADD3 R6, P3, R2, UR18, RZ ;  /* 0x000000120206ac10 */ /* 0x000fc8000ff7e0ff */
[----:B------:R-:W-:Y:S02]  /*1a70*/  @!P2 LEA.HI.X.SX32 R3, R2, UR10, 0x1, P3 ;  /* 0x0000000a0203ac11 */ /* 0x000fe400098f0eff */
[----:B-1----:R-:W-:-:S04]  /*1a80*/  @!P2 LEA R12, P3, R6, c[0x0][0x2a0], 0x2 ;  /* 0x0000a800060caa11 */ /* 0x002fc800078610ff */
[----:B------:R-:W-:Y:S01]  /*1a90*/  @!P2 LEA.HI.X R13, R6, c[0x0][0x2a4], R3, 0x2, P3 ;  /* 0x0000a900060daa11 */ /* 0x000fe200018f1403 */
[----:B------:R-:W-:Y:S06]  /*1aa0*/  BAR.SYNC.DEFER_BLOCKING 0x0 ;  /* 0x0000000000007b1d */ /* 0x000fec0000010000 */
[----:B------:R-:W4:Y:S01]  /*1ab0*/  @!P2 LDG.E R198, [R12.64] ;  /* 0x000000140cc6a981 */ /* 0x000f22000c1e1900 */
[----:B------:R-:W-:Y:S01]  /*1ac0*/  IMAD.MOV R2, RZ, RZ, -R2 ;  /* 0x000000ffff027224 */ /* 0x000fe200078e0a02 */
[----:B------:R-:W-:Y:S01]  /*1ad0*/  UIMAD UR9, UR8, UR4, URZ ;  /* 0x00000004080972a4 */ /* 0x000fe2000f8e023f */
[----:B------:R-:W-:Y:S01]  /*1ae0*/  ISETP.GE.AND P5, PT, R207, c[0x0][0x1d4], PT ;  /* 0x00007500cf007a0c */ /* 0x000fe20003fa6270 */
[----:B------:R-:W-:Y:S01]  /*1af0*/  UIMAD.WIDE.U32 UR16, UR14, UR4, URZ ;  /* 0x000000040e1072a5 */ /* 0x000fe2000f8e003f */
[----:B------:R-:W-:Y:S01]  /*1b00*/  IMAD R199, R2, c[0x0][0x2b8], R199 ;  /* 0x0000ae0002c77a24 */ /* 0x000fe200078e02c7 */
[----:B------:R-:W-:Y:S01]  /*1b10*/  UIMAD UR9, UR14, UR5, UR9 ;  /* 0x000000050e0972a4 */ /* 0x000fe2000f8e0209 */
[----:B------:R-:W-:Y:S01]  /*1b20*/  ISETP.GE.AND P4, PT, R10, c[0x0][0x1d4], PT ;  /* 0x000075000a007a0c */ /* 0x000fe20003f86270 */
[----:B------:R-:W-:Y:S01]  /*1b30*/  UISETP.GT.AND UP2, UPT, UR13, UR11, UPT ;  /* 0x0000000b0d00728c */ /* 0x000fe2000bf44270 */
[----:B------:R-:W-:Y:S01]  /*1b40*/  IMAD.WIDE.U32 R22, R199, c[0x0][0x1e0], RZ ;  /* 0x00007800c7167a25 */ /* 0x000fe200078e00ff */
[----:B--2---:R-:W-:Y:S01]  /*1b50*/  SHF.R.S32.HI R14, RZ, 0x1f, R199 ;  /* 0x0000001fff0e7819 */ /* 0x004fe200000114c7 */
[----:B------:R-:W-:Y:S01]  /*1b60*/  UIADD3 UR9, UR17, UR9, URZ ;  /* 0x0000000911097290 */ /* 0x000fe2000fffe03f */
[----:B------:R-:W-:Y:S01]  /*1b70*/  ISETP.GE.AND P6, PT, R9, c[0x0][0x1d4], PT ;  /* 0x0000750009007a0c */ /* 0x000fe20003fc6270 */
[----:B---3--:R-:W-:Y:S01]  /*1b80*/  IMAD.MOV.U32 R16, RZ, RZ, R22 ;  /* 0x000000ffff107224 */ /* 0x008fe200078e0016 */
[----:B------:R-:W-:Y:S01]  /*1b90*/  ULDC.64 UR4, c[0x0][0x210] ;  /* 0x0000840000047ab9 */ /* 0x000fe20000000a00 */
[C---:B------:R-:W-:Y:S01]  /*1ba0*/  IMAD R2, R14.reuse, c[0x0][0x1e0], RZ ;  /* 0x000078000e027a24 */ /* 0x040fe200078e02ff */
[----:B------:R-:W-:Y:S01]  /*1bb0*/  UIMAD UR8, UR8, UR4, URZ ;  /* 0x00000004080872a4 */ /* 0x000fe2000f8e023f */
[----:B------:R-:W-:Y:S01]  /*1bc0*/  IMAD R14, R14, c[0x0][0x208], RZ ;  /* 0x000082000e0e7a24 */ /* 0x000fe200078e02ff */
[----:B------:R-:W-:Y:S01]  /*1bd0*/  UIMAD.WIDE.U32 UR22, UR14, UR4, URZ ;  /* 0x000000040e1672a5 */ /* 0x000fe2000f8e003f */
[C---:B------:R-:W-:Y:S01]  /*1be0*/  IMAD R2, R199.reuse, c[0x0][0x1e4], R2 ;  /* 0x00007900c7027a24 */ /* 0x040fe200078e0202 */
[----:B------:R-:W-:Y:S01]  /*1bf0*/  UIMAD UR8, UR14, UR5, UR8 ;  /* 0x000000050e0872a4 */ /* 0x000fe2000f8e0208 */
[----:B------:R-:W-:Y:S01]  /*1c00*/  IMAD R14, R199, c[0x0][0x20c], R14 ;  /* 0x00008300c70e7a24 */ /* 0x000fe200078e020e */
[----:B------:R-:W-:Y:S01]  /*1c10*/  ISETP.GE.AND P3, PT, R207, c[0x0][0x1d4], PT ;  /* 0x00007500cf007a0c */ /* 0x000fe20003f66270 */
[----:B------:R-:W-:Y:S01]  /*1c20*/  IMAD.IADD R17, R23, 0x1, R2 ;  /* 0x0000000117117824 */ /* 0x000fe200078e0202 */
[----:B------:R-:W-:Y:S01]  /*1c30*/  UIADD3 UR8, UR23, UR8, URZ ;  /* 0x0000000817087290 */ /* 0x000fe2000fffe03f */
[----:B------:R-:W-:Y:S01]  /*1c40*/  IMAD.WIDE.U32 R22, R199, c[0x0][0x208], RZ ;  /* 0x00008200c7167a25 */ /* 0x000fe200078e00ff */
[----:B------:R-:W-:-:S02]  /*1c50*/  LEA.HI R92, R94, R7, RZ, 0x5 ;  /* 0x000000075e5c7211 */ /* 0x000fc400078f28ff */
[----:B------:R-:W-:Y:S01]  /*1c60*/  SHF.R.S32.HI R132, RZ, 0x1f, R207 ;  /* 0x0000001fff847819 */ /* 0x000fe200000114cf */
[----:B------:R-:W-:Y:S01]  /*1c70*/  IMAD.IADD R15, R23, 0x1, R14 ;  /* 0x00000001170f7824 */ /* 0x000fe200078e020e */
[----:B------:R-:W-:Y:S01]  /*1c80*/  SEL R208, RZ, 0x10, P6 ;  /* 0x00000010ffd07807 */ /* 0x000fe20003000000 */
[----:B------:R-:W-:Y:S01]  /*1c90*/  IMAD.MOV.U32 R14, RZ, RZ, R22 ;  /* 0x000000ffff0e7224 */ /* 0x000fe200078e0016 */
[----:B------:R-:W-:Y:S02]  /*1ca0*/  IADD3 R196, R133, 0x100, RZ ;  /* 0x0000010085c47810 */ /* 0x000fe40007ffe0ff */
[----:B------:R-:W-:Y:S02]  /*1cb0*/  SHF.R.S32.HI R197, RZ, 0x1f, R194 ;  /* 0x0000001fffc57819 */ /* 0x000fe400000114c2 */
[----:B----4-:R-:W-:Y:S01]  /*1cc0*/  SHF.R.S32.HI R3, RZ, 0x1f, R198 ;  /* 0x0000001fff037819 */ /* 0x010fe200000114c6 */
[----:B------:R-:W-:-:S04]  /*1cd0*/  IMAD.WIDE.U32 R12, R198, c[0x0][0x1f0], R16 ;  /* 0x00007c00c60c7a25 */ /* 0x000fc800078e0010 */
[C---:B------:R-:W-:Y:S01]  /*1ce0*/  IMAD R5, R3.reuse, c[0x0][0x1f0], RZ ;  /* 0x00007c0003057a24 */ /* 0x040fe200078e02ff */
[----:B------:R-:W-:Y:S01]  /*1cf0*/  IADD3 R12, P0, R12, UR16, RZ ;  /* 0x000000100c0c7c10 */ /* 0x000fe2000ff1e0ff */
[----:B------:R-:W-:Y:S02]  /*1d00*/  IMAD R3, R3, c[0x0][0x218], RZ ;  /* 0x0000860003037a24 */ /* 0x000fe400078e02ff */
[C---:B------:R-:W-:Y:S02]  /*1d10*/  IMAD R2, R198.reuse, c[0x0][0x1f4], R5 ;  /* 0x00007d00c6027a24 */ /* 0x040fe400078e0205 */
[----:B------:R-:W-:-:S03]  /*1d20*/  IMAD.WIDE.U32 R14, R198, c[0x0][0x218], R14 ;  /* 0x00008600c60e7a25 */ /* 0x000fc600078e000e */
[----:B------:R-:W-:Y:S01]  /*1d30*/  IADD3.X R5, R13, UR9, R2, P0, !PT ;  /* 0x000000090d057c10 */ /* 0x000fe200087fe402 */
[----:B------:R-:W-:Y:S01]  /*1d40*/  IMAD R3, R198, c[0x0][0x21c], R3 ;  /* 0x00008700c6037a24 */ /* 0x000fe200078e0203 */
[----:B------:R-:W-:-:S04]  /*1d50*/  LEA R13, P0, R12, c[0x0][0x1c8], 0x1 ;  /* 0x000072000c0d7a11 */ /* 0x000fc800078008ff */
[----:B------:R-:W-:Y:S01]  /*1d60*/  LEA.HI.X R12, R12, c[0x0][0x1cc], R5, 0x1, P0 ;  /* 0x000073000c0c7a11 */ /* 0x000fe200000f0c05 */
[----:B------:R-:W-:Y:S01]  /*1d70*/  SHFL.IDX PT, R16, R13, RZ, 0x181f ;  /* 0x00181fff0d107589 */ /* 0x000fe200000e0000 */
[----:B------:R-:W-:-:S03]  /*1d80*/  IMAD.U32 R5, RZ, RZ, UR25 ;  /* 0x00000019ff057e24 */ /* 0x000fc6000f8e00ff */
[----:B------:R-:W1:Y:S02]  /*1d90*/  SHFL.IDX PT, R17, R12, RZ, 0x181f ;  /* 0x00181fff0c117589 */ /* 0x000e6400000e0000 */
[----:B------:R-:W-:Y:S02]  /*1da0*/  IADD3 R2, -R20, UR12, -R5 ;  /* 0x0000000c14027c10 */ /* 0x000fe4000fffe905 */
[----:B------:R-:W-:Y:S02]  /*1db0*/  SHFL.IDX PT, R28, R13, 0x1, 0x181f ;  /* 0x00381f000d1c7f89 */ /* 0x000fe400000e0000 */
[----:B------:R-:W-:Y:S02]  /*1dc0*/  ISETP.GE.AND P0, PT, R2, 0x1, PT ;  /* 0x000000010200780c */ /* 0x000fe40003f06270 */
[----:B------:R2:W3:Y:S11]  /*1dd0*/  SHFL.IDX PT, R29, R12, 0x1, 0x181f ;  /* 0x00381f000c1d7f89 */ /* 0x0004f600000e0000 */
[----:B-1----:R-:W-:-:S04]  /*1de0*/  @P0 IMAD.WIDE R24, R207, 0x2, R16 ;  /* 0x00000002cf180825 */ /* 0x002fc800078e0210 */
[--C-:B------:R-:W-:Y:S01]  /*1df0*/  @P0 IMAD.WIDE R22, R192, 0x2, R16.reuse ;  /* 0x00000002c0160825 */ /* 0x100fe200078e0210 */
[----:B------:R1:W-:Y:S03]  /*1e00*/  @P0 LDGSTS.E.BYPASS.LTC128B.128 [R133+0xc100], [R24.64], !P5 ;  /* 0x0c10000018850fae */ /* 0x0003e6000e901d54 */
[----:B------:R-:W-:Y:S01]  /*1e10*/  @P0 IMAD.WIDE R16, R194, 0x2, R16 ;  /* 0x00000002c2100825 */ /* 0x000fe200078e0210 */
[----:B------:R4:W-:Y:S03]  /*1e20*/  @P0 LDGSTS.E.BYPASS.LTC128B.128 [R133+0xe100], [R22.64], !P4 ;  /* 0x0e10000016850fae */ /* 0x0009e6000e101d54 */
[----:B--2---:R-:W-:Y:S01]  /*1e30*/  IMAD.WIDE R12, R207, 0x2, RZ ;  /* 0x00000002cf0c7825 */ /* 0x004fe200078e02ff */
[----:B------:R2:W-:Y:S01]  /*1e40*/  @P0 LDGSTS.E.BYPASS.LTC128B.128 [R133+0x10100], [R16.64], !P6 ;  /* 0x1010000010850fae */ /* 0x0005e2000f101d54 */
[----:B------:R-:W-:-:S04]  /*1e50*/  IADD3 R5, P0, R14, UR22, RZ ;  /* 0x000000160e057c10 */ /* 0x000fc8000ff1e0ff */
[----:B------:R-:W-:Y:S02]  /*1e60*/  IADD3.X R14, R15, UR8, R3, P0, !PT ;  /* 0x000000080f0e7c10 */ /* 0x000fe400087fe403 */
[----:B------:R-:W-:-:S04]  /*1e70*/  LEA R15, P0, R5, c[0x0][0x1f8], 0x1 ;  /* 0x00007e00050f7a11 */ /* 0x000fc800078008ff */
[----:B------:R-:W-:Y:S01]  /*1e80*/  LEA.HI.X R14, R5, c[0x0][0x1fc], R14, 0x1, P0 ;  /* 0x00007f00050e7a11 */ /* 0x000fe200000f0c0e */
[----:B------:R-:W2:Y:S01]  /*1e90*/  SHFL.IDX PT, R6, R15, RZ, 0x181f ;  /* 0x00181fff0f067589 */ /* 0x000ea200000e0000 */
[----:B------:R-:W-:-:S03]  /*1ea0*/  ISETP.GT.AND P0, PT, R2, 0x20, PT ;  /* 0x000000200200780c */ /* 0x000fc60003f04270 */
[----:B------:R-:W2:Y:S01]  /*1eb0*/  SHFL.IDX PT, R8, R14, RZ, 0x181f ;  /* 0x00181fff0e087589 */ /* 0x000ea200000e0000 */
[----:B-1----:R-:W-:-:S03]  /*1ec0*/  IMAD.WIDE R24, R192, 0x2, RZ ;  /* 0x00000002c0187825 */ /* 0x002fc600078e02ff */
[----:B------:R-:W1:Y:S01]  /*1ed0*/  SHFL.IDX PT, R3, R15, 0x1, 0x181f ;  /* 0x00381f000f037f89 */ /* 0x000e6200000e0000 */
[----:B----4-:R-:W-:-:S03]  /*1ee0*/  IMAD.WIDE R22, R194, 0x2, RZ ;  /* 0x00000002c2167825 */ /* 0x010fc600078e02ff */
[----:B------:R4:W1:Y:S02]  /*1ef0*/  SHFL.IDX PT, R5, R14, 0x1, 0x181f ;  /* 0x00381f000e057f89 */ /* 0x00086400000e0000 */
[----:B---3--:R-:W-:-:S04]  /*1f00*/  @P0 IMAD.WIDE R26, R207, 0x2, R28 ;  /* 0x00000002cf1a0825 */ /* 0x008fc800078e021c */
[--C-:B------:R-:W-:Y:S01]  /*1f10*/  @P0 IMAD.WIDE R30, R192, 0x2, R28.reuse ;  /* 0x00000002c01e0825 */ /* 0x100fe200078e021c */
[----:B------:R3:W-:Y:S03]  /*1f20*/  @P0 LDGSTS.E.BYPASS.LTC128B.128 [R133+0xd100], [R26.64], !P5 ;  /* 0x0d1000001a850fae */ /* 0x0007e6000e901d54 */
[----:B------:R-:W-:Y:S01]  /*1f30*/  @P0 IMAD.WIDE R28, R194, 0x2, R28 ;  /* 0x00000002c21c0825 */ /* 0x000fe200078e021c */
[----:B------:R3:W-:Y:S04]  /*1f40*/  @P0 LDGSTS.E.BYPASS.LTC128B.128 [R133+0xf100], [R30.64], !P4 ;  /* 0x0f1000001e850fae */ /* 0x0007e8000e101d54 */
[----:B------:R3:W-:Y:S01]  /*1f50*/  @P0 LDGSTS.E.BYPASS.LTC128B.128 [R133+0x11100], [R28.64], !P6 ;  /* 0x111000001c850fae */ /* 0x0007e2000f101d54 */
[----:B--2---:R-:W-:-:S03]  /*1f60*/  IADD3 R16, P0, R6, R12, RZ ;  /* 0x0000000c06107210 */ /* 0x004fc60007f1e0ff */
[----:B------:R-:W0:Y:S02]  /*1f70*/  LDGDEPBAR ;  /* 0x00000000000079af */ /* 0x000e240000000000 */
[----:B------:R-:W-:Y:S01]  /*1f80*/  IMAD.X R17, R8, 0x1, R13, P0 ;  /* 0x0000000108117824 */ /* 0x000fe200000e060d */
[----:B----4-:R-:W-:-:S05]  /*1f90*/  IADD3 R14, P0, R6, R24, RZ ;  /* 0x00000018060e7210 */ /* 0x010fca0007f1e0ff */
[----:B------:R-:W-:Y:S01]  /*1fa0*/  IMAD.X R15, R8, 0x1, R25, P0 ;  /* 0x00000001080f7824 */ /* 0x000fe200000e0619 */
[----:B-1----:R-:W-:-:S05]  /*1fb0*/  IADD3 R12, P0, R12, R3, RZ ;  /* 0x000000030c0c7210 */ /* 0x002fca0007f1e0ff */
[----:B------:R-:W-:Y:S01]  /*1fc0*/  IMAD.X R13, R13, 0x1, R5, P0 ;  /* 0x000000010d0d7824 */ /* 0x000fe200000e0605 */
[----:B---3--:R-:W-:Y:S02]  /*1fd0*/  IADD3 R26, P0, R6, R22, RZ ;  /* 0x00000016061a7210 */ /* 0x008fe40007f1e0ff */
[----:B------:R-:W-:-:S03]  /*1fe0*/  SHF.R.S32.HI R6, RZ, 0x5, R92 ;  /* 0x00000005ff067819 */ /* 0x000fc6000001145c */
[----:B------:R-:W-:Y:S01]  /*1ff0*/  IMAD.X R27, R8, 0x1, R23, P0 ;  /* 0x00000001081b7824 */ /* 0x000fe200000e0617 */
[----:B------:R-:W-:-:S05]  /*2000*/  IADD3 R24, P0, R24, R3, RZ ;  /* 0x0000000318187210 */ /* 0x000fca0007f1e0ff */
[----:B------:R-:W-:Y:S01]  /*2010*/  IMAD.X R25, R25, 0x1, R5, P0 ;  /* 0x0000000119197824 */ /* 0x000fe200000e0605 */
[----:B------:R-:W-:Y:S02]  /*2020*/  IADD3 R22, P0, R22, R3, RZ ;  /* 0x0000000316167210 */ /* 0x000fe40007f1e0ff */
[----:B------:R-:W-:-:S03]  /*2030*/  SHF.R.S32.HI R3, RZ, 0x1f, R192 ;  /* 0x0000001fff037819 */ /* 0x000fc600000114c0 */
[----:B------:R-:W-:Y:S01]  /*2040*/  IMAD.X R23, R23, 0x1, R5, P0 ;  /* 0x0000000117177824 */ /* 0x000fe200000e0605 */
[C---:B------:R-:W-:Y:S02]  /*2050*/  ISETP.LT.OR P0, PT, R2.reuse, 0x1, P3 ;  /* 0x000000010200780c */ /* 0x040fe40001f01670 */
[----:B------:R-:W-:-:S11]  /*2060*/  ISETP.LT.OR P3, PT, R2, 0x21, P3 ;  /* 0x000000210200780c */ /* 0x000fd60001f61670 */
[----:B------:R1:W-:Y:S01]  /*2070*/  LDGSTS.E.BYPASS.LTC128B.128 [R133+0x100], [R16.64], !P0 ;  /* 0x0010000010857fae */ /* 0x0003e2000c101d54 */
[----:B------:R-:W-:-:S04]  /*2080*/  ISETP.GE.AND P0, PT, R10, c[0x0][0x1d4], PT ;  /* 0x000075000a007a0c */ /* 0x000fc80003f06270 */
[C---:B------:R-:W-:Y:S02]  /*2090*/  ISETP.LT.OR P2, PT, R2.reuse, 0x1, P0 ;  /* 0x000000010200780c */ /* 0x040fe40000741670 */
[----:B------:R-:W-:-:S11]  /*20a0*/  ISETP.LT.OR P0, PT, R2, 0x21, P0 ;  /* 0x000000210200780c */ /* 0x000fd60000701670 */
[----:B------:R1:W-:Y:S01]  /*20b0*/  LDGSTS.E.BYPASS.LTC128B.128 [R133+0x2100], [R14.64], !P2 ;  /* 0x021000000e857fae */ /* 0x0003e2000d101d54 */
[----:B------:R-:W-:-:S04]  /*20c0*/  ISETP.GE.AND P2, PT, R9, c[0x0][0x1d4], PT ;  /* 0x0000750009007a0c */ /* 0x000fc80003f46270 */
[----:B------:R-:W-:-:S13]  /*20d0*/  ISETP.LT.OR P1, PT, R2, 0x1, P2 ;  /* 0x000000010200780c */ /* 0x000fda0001721670 */
[----:B------:R1:W-:Y:S01]  /*20e0*/  LDGSTS.E.BYPASS.LTC128B.128 [R133+0x4100], [R26.64], !P1 ;  /* 0x041000001a857fae */ /* 0x0003e2000c901d54 */
[----:B------:R-:W-:-:S03]  /*20f0*/  ISETP.NE.AND P1, PT, R11, RZ, PT ;  /* 0x000000ff0b00720c */ /* 0x000fc60003f25270 */
[----:B------:R1:W-:Y:S01]  /*2100*/  LDGSTS.E.BYPASS.LTC128B.128 [R133+0x1100], [R12.64], !P3 ;  /* 0x011000000c857fae */ /* 0x0003e2000d901d54 */
[----:B------:R-:W-:-:S03]  /*2110*/  ISETP.GT.AND P3, PT, R201, 0x3f, PT ;  /* 0x0000003fc900780c */ /* 0x000fc60003f64270 */
[----:B------:R1:W-:Y:S01]  /*2120*/  LDGSTS.E.BYPASS.LTC128B.128 [R133+0x3100], [R24.64], !P0 ;  /* 0x0310000018857fae */ /* 0x0003e2000c101d54 */
[----:B------:R-:W-:-:S13]  /*2130*/  ISETP.LT.OR P0, PT, R2, 0x21, P2 ;  /* 0x000000210200780c */ /* 0x000fda0001701670 */
[----:B------:R1:W-:Y:S01]  /*2140*/  LDGSTS.E.BYPASS.LTC128B.128 [R133+0x5100], [R22.64], !P0 ;  /* 0x0510000016857fae */ /* 0x0003e2000c101d54 */
[----:B------:R-:W-:-:S03]  /*2150*/  PLOP3.LUT P0, PT, PT, PT, UP2, 0x40, 0x0 ;  /* 0x000000000000781c */ /* 0x000fc60003f0e828 */
[----:B------:R-:W0:Y:S10]  /*2160*/  LDGDEPBAR ;  /* 0x00000000000079af */ /* 0x000e340000000000 */
[----:B------:R-:W-:Y:S05]  /*2170*/  @P0 BRA `(.L_x_1942) ;  /* 0x0000042000000947 */ /* 0x000fea0003800000 */
[----:B------:R-:W-:Y:S01]  /*2180*/  ISETP.NE.AND P2, PT, R195, 0x1, PT ;  /* 0x00000001c300780c */ /* 0x000fe20003f45270 */
[----:B------:R-:W-:Y:S01]  /*2190*/  IMAD.MOV.U32 R198, RZ, RZ, RZ ;  /* 0x000000ffffc67224 */ /* 0x000fe200078e00ff */
[----:B------:R-:W-:-:S04]  /*21a0*/  IADD3 R199, R201, UR25, R202 ;  /* 0x00000019c9c77c10 */ /* 0x000fc8000fffe0ca */
[----:B------:R-:W-:-:S05]  /*21b0*/  IADD3 R199, R199, -0x40, RZ ;  /* 0xffffffc0c7c77810 */ /* 0x000fca0007ffe0ff */
[----:B------:R-:W-:Y:S02]  /*21c0*/  IMAD.MOV.U32 R2, RZ, RZ, R199 ;  /* 0x000000ffff027224 */ /* 0x000fe400078e00c7 */
[----:B------:R-:W-:-:S05]  /*21d0*/  @P2 IMAD.HI.U32 R5, R199, c[0x0][0x2bc], RZ ;  /* 0x0000af00c7052a27 */ /* 0x000fca00078e00ff */
[----:B------:R-:W-:-:S04]  /*21e0*/  @P2 SHF.R.U32.HI R2, RZ, c[0x0][0x2c0], R5 ;  /* 0x0000b000ff022a19 */ /* 0x000fc80000011605 */
[----:B------:R-:W-:-:S04]  /*21f0*/  @!P3 IADD3 R10, P0, R2, UR18, RZ ;  /* 0x00000012020abc10 */ /* 0x000fc8000ff1e0ff */
[----:B------:R-:W-:Y:S02]  /*2200*/  @!P3 LEA.HI.X.SX32 R5, R2, UR10, 0x1, P0 ;  /* 0x0000000a0205bc11 */ /* 0x000fe400080f0eff */
[----:B------:R-:W-:-:S04]  /*2210*/  @!P3 LEA R8, P0, R10, c[0x0][0x2a0], 0x2 ;  /* 0x0000a8000a08ba11 */ /* 0x000fc800078010ff */
[----:B------:R-:W-:-:S05]  /*2220*/  @!P3 LEA.HI.X R9, R10, c[0x0][0x2a4], R5, 0x2, P0 ;  /* 0x0000a9000a09ba11 */ /* 0x000fca00000f1405 */
[----:B------:R-:W2:Y:S01]  /*2230*/  @!P3 LDG.E R198, [R8.64] ;  /* 0x0000001408c6b981 */ /* 0x000ea2000c1e1900 */
[----:B------:R-:W-:Y:S01]  /*2240*/  IMAD.MOV R2, RZ, RZ, -R2 ;  /* 0x000000ffff027224 */ /* 0x000fe200078e0a02 */
[C---:B-1----:R-:W-:Y:S01]  /*2250*/  SHF.L.U64.HI R13, R207.reuse, 0x1, R132 ;  /* 0x00000001cf0d7819 */ /* 0x042fe20000010284 */
[----:B------:R-:W-:Y:S01]  /*2260*/  IMAD.SHL.U32 R12, R207, 0x2, RZ ;  /* 0x00000002cf0c7824 */ /* 0x000fe200078e00ff */
        /* <DEDUP_REMOVED lines=8> */
[----:B--2---:R-:W-:-:S03]  /*22f0*/  SHF.R.S32.HI R5, RZ, 0x1f, R198 ;  /* 0x0000001fff057819 */ /* 0x004fc600000114c6 */
[----:B------:R-:W-:Y:S01]  /*2300*/  IMAD.WIDE.U32 R8, R198, c[0x0][0x1f0], R10 ;  /* 0x00007c00c6087a25 */ /* 0x000fe200078e000a */
[----:B------:R-:W-:Y:S02]  /*2310*/  SEL R11, RZ, 0x10, P5 ;  /* 0x00000010ff0b7807 */ /* 0x000fe40002800000 */
[----:B------:R-:W-:Y:S01]  /*2320*/  SHF.L.U64.HI R10, R192, 0x1, R3 ;  /* 0x00000001c00a7819 */ /* 0x000fe20000010203 */
[----:B------:R-:W-:Y:S01]  /*2330*/  IMAD R5, R5, c[0x0][0x1f0], RZ ;  /* 0x00007c0005057a24 */ /* 0x000fe200078e02ff */
[----:B------:R-:W-:Y:S02]  /*2340*/  IADD3 R14, P0, R8, UR16, RZ ;  /* 0x00000010080e7c10 */ /* 0x000fe4000ff1e0ff */
[----:B------:R-:W-:Y:S01]  /*2350*/  IADD3 R25, -R11, 0x10, RZ ;  /* 0x000000100b197810 */ /* 0x000fe20007ffe1ff */
[----:B------:R-:W-:Y:S01]  /*2360*/  IMAD R2, R198, c[0x0][0x1f4], R5 ;  /* 0x00007d00c6027a24 */ /* 0x000fe200078e0205 */
[----:B------:R-:W-:Y:S02]  /*2370*/  SEL R8, RZ, 0x10, P4 ;  /* 0x00000010ff087807 */ /* 0x000fe40002000000 */
[----:B------:R-:W-:-:S02]  /*2380*/  LOP3.LUT R25, R25, 0xf, RZ, 0xc0, !PT ;  /* 0x0000000f19197812 */ /* 0x000fc400078ec0ff */
[----:B------:R-:W-:Y:S01]  /*2390*/  IADD3.X R9, R9, UR9, R2, P0, !PT ;  /* 0x0000000909097c10 */ /* 0x000fe200087fe402 */
[----:B------:R-:W-:Y:S01]  /*23a0*/  IMAD.SHL.U32 R2, R194, 0x2, RZ ;  /* 0x00000002c2027824 */ /* 0x000fe200078e00ff */
[----:B------:R-:W-:Y:S02]  /*23b0*/  LEA R15, P0, R14, c[0x0][0x1c8], 0x1 ;  /* 0x000072000e0f7a11 */ /* 0x000fe400078008ff */
[----:B------:R-:W-:Y:S02]  /*23c0*/  IADD3 R22, -R8, 0x10, RZ ;  /* 0x0000001008167810 */ /* 0x000fe40007ffe1ff */
[----:B------:R-:W-:Y:S01]  /*23d0*/  LEA.HI.X R14, R14, c[0x0][0x1cc], R9, 0x1, P0 ;  /* 0x000073000e0e7a11 */ /* 0x000fe200000f0c09 */
[----:B------:R-:W1:Y:S01]  /*23e0*/  SHFL.IDX PT, R16, R15, 0x1, 0x181f ;  /* 0x00381f000f107f89 */ /* 0x000e6200000e0000 */
[----:B------:R-:W-:Y:S01]  /*23f0*/  IMAD.SHL.U32 R9, R192, 0x2, RZ ;  /* 0x00000002c0097824 */ /* 0x000fe200078e00ff */
[----:B------:R-:W-:Y:S02]  /*2400*/  LOP3.LUT R22, R22, 0xf, RZ, 0xc0, !PT ;  /* 0x0000000f16167812 */ /* 0x000fe400078ec0ff */
[----:B------:R-:W2:Y:S01]  /*2410*/  SHFL.IDX PT, R18, R14, 0x1, 0x181f ;  /* 0x00381f000e127f89 */ /* 0x000ea200000e0000 */
[----:B------:R-:W-:-:S03]  /*2420*/  SHF.L.U64.HI R5, R194, 0x1, R197 ;  /* 0x00000001c2057819 */ /* 0x000fc600000102c5 */
[----:B------:R-:W3:Y:S04]  /*2430*/  SHFL.IDX PT, R15, R15, RZ, 0x181f ;  /* 0x00181fff0f0f7589 */ /* 0x000ee800000e0000 */
[----:B------:R-:W4:Y:S01]  /*2440*/  SHFL.IDX PT, R14, R14, RZ, 0x181f ;  /* 0x00181fff0e0e7589 */ /* 0x000f2200000e0000 */
[----:B-1----:R-:W-:-:S04]  /*2450*/  IADD3 R24, P2, P0, R25, R16, R12 ;  /* 0x0000001019187210 */ /* 0x002fc8000785e00c */
[----:B--2---:R-:W-:Y:S02]  /*2460*/  IADD3.X R25, RZ, R18, R13, P2, P0 ;  /* 0x00000012ff197210 */ /* 0x004fe400017e040d */
[----:B------:R-:W-:-:S04]  /*2470*/  IADD3 R22, P2, P0, R22, R16, R9 ;  /* 0x0000001016167210 */ /* 0x000fc8000785e009 */
[----:B------:R-:W-:Y:S02]  /*2480*/  IADD3.X R23, RZ, R18, R10, P2, P0 ;  /* 0x00000012ff177210 */ /* 0x000fe400017e040a */
[----:B------:R-:W-:-:S04]  /*2490*/  IADD3 R16, P2, P0, R17, R16, R2 ;  /* 0x0000001011107210 */ /* 0x000fc8000785e002 */
[----:B------:R-:W-:Y:S02]  /*24a0*/  IADD3.X R17, RZ, R18, R5, P2, P0 ;  /* 0x00000012ff117210 */ /* 0x000fe400017e0405 */
[----:B---3--:R-:W-:-:S05]  /*24b0*/  IADD3 R12, P0, R15, R12, RZ ;  /* 0x0000000c0f0c7210 */ /* 0x008fca0007f1e0ff */
[----:B----4-:R-:W-:Y:S01]  /*24c0*/  IMAD.X R13, R14, 0x1, R13, P0 ;  /* 0x000000010e0d7824 */ /* 0x010fe200000e060d */
        /* <DEDUP_REMOVED lines=13> */
.L_x_1942:
[----:B------:R-:W0:Y:S01]  /*25a0*/  LDGDEPBAR ;  /* 0x00000000000079af */ /* 0x000e220000000000 */
[----:B------:R-:W-:Y:S01]  /*25b0*/  SHF.R.S32.HI R2, RZ, 0x4, R21 ;  /* 0x00000004ff027819 */ /* 0x000fe20000011415 */
[C---:B------:R-:W-:Y:S01]  /*25c0*/  IMAD.SHL.U32 R5, R209.reuse, 0x40, RZ ;  /* 0x00000040d1057824 */ /* 0x040fe200078e00ff */
[----:B------:R-:W-:Y:S01]  /*25d0*/  LOP3.LUT P0, RZ, R209, 0x2, RZ, 0xc0, !PT ;  /* 0x00000002d1ff7812 */ /* 0x000fe2000780c0ff */
[----:B------:R-:W-:Y:S01]  /*25e0*/  IMAD.SHL.U32 R20, R20, 0x8, RZ ;  /* 0x0000000814147824 */ /* 0x000fe200078e00ff */
[----:B------:R-:W-:Y:S01]  /*25f0*/  LEA.HI R21, R21, R2, RZ, 0x1 ;  /* 0x0000000215157211 */ /* 0x000fe200078f08ff */
[----:B------:R-:W-:Y:S01]  /*2600*/  IMAD.SHL.U32 R19, R19, 0x40, RZ ;  /* 0x0000004013137824 */ /* 0x000fe200078e00ff */
[----:B------:R-:W-:Y:S01]  /*2610*/  LOP3.LUT R5, R5, 0x1c0, RZ, 0xc0, !PT ;  /* 0x000001c005057812 */ /* 0x000fe200078ec0ff */
[----:B------:R-:W-:Y:S01]  /*2620*/  IMAD.MOV.U32 R186, RZ, RZ, 0x20 ;  /* 0x00000020ffba7424 */ /* 0x000fe200078e00ff */
[----:B------:R-:W-:Y:S01]  /*2630*/  LOP3.LUT R21, R21, 0xfffffffe, RZ, 0xc0, !PT ;  /* 0xfffffffe15157812 */ /* 0x000fe200078ec0ff */
[----:B------:R-:W-:Y:S01]  /*2640*/  IMAD.SHL.U32 R188, R188, 0x2, RZ ;  /* 0x00000002bcbc7824 */ /* 0x000fe200078e00ff */
[----:B------:R-:W-:-:S02]  /*2650*/  LOP3.LUT R20, R5, 0x8, R20, 0xf8, !PT ;  /* 0x0000000805147812 */ /* 0x000fc400078ef814 */
[----:B------:R-:W-:Y:S01]  /*2660*/  SHF.R.U32.HI R5, RZ, 0x3, R5 ;  /* 0x00000003ff057819 */ /* 0x000fe20000011605 */
[----:B------:R-:W-:Y:S01]  /*2670*/  IMAD.IADD R21, R2, 0x1, -R21 ;  /* 0x0000000102157824 */ /* 0x000fe200078e0a15 */
[----:B------:R-:W-:Y:S02]  /*2680*/  LOP3.LUT R19, R19, 0x1c0, RZ, 0xc0, !PT ;  /* 0x000001c013137812 */ /* 0x000fe400078ec0ff */
[----:B------:R-:W-:Y:S01]  /*2690*/  LOP3.LUT R20, R20, R5, RZ, 0x3c, !PT ;  /* 0x0000000514147212 */ /* 0x000fe200078e3cff */
[C---:B------:R-:W-:Y:S01]  /*26a0*/  IMAD.SHL.U32 R2, R21.reuse, 0x8, RZ ;  /* 0x0000000815027824 */ /* 0x040fe200078e00ff */
[----:B------:R-:W-:Y:S01]  /*26b0*/  SEL R186, R186, 0xffffffe0, !P0 ;  /* 0xffffffe0baba7807 */ /* 0x000fe20004000000 */
[----:B------:R-:W-:Y:S01]  /*26c0*/  IMAD.SHL.U32 R5, R0, 0x40, RZ ;  /* 0x0000004000057824 */ /* 0x000fe200078e00ff */
[----:B------:R-:W-:Y:S01]  /*26d0*/  PLOP3.LUT P0, PT, PT, PT, UP2, 0x40, 0x0 ;  /* 0x000000000000781c */ /* 0x000fe20003f0e828 */
[----:B------:R-:W-:Y:S01]  /*26e0*/  IMAD R189, R21, 0x200, R20 ;  /* 0x0000020015bd7824 */ /* 0x000fe200078e0214 */
[----:B------:R-:W-:Y:S01]  /*26f0*/  LOP3.LUT R2, R19, 0x8, R2, 0xf8, !PT ;  /* 0x0000000813027812 */ /* 0x000fe200078ef802 */
[----:B------:R-:W-:-:S04]  /*2700*/  DEPBAR.LE SB0, 0x3 ;  /* 0x000080c00000791a */ /* 0x000fc80000000000 */
[----:B------:R-:W-:-:S04]  /*2710*/  DEPBAR.LE SB0, 0x2 ;  /* 0x000080800000791a */ /* 0x000fc80000000000 */
[----:B------:R-:W-:Y:S01]  /*2720*/  SHF.R.U32.HI R19, RZ, 0x3, R19 ;  /* 0x00000003ff137819 */ /* 0x000fe20000011613 */
[----:B------:R-:W-:Y:S01]  /*2730*/  IMAD.SHL.U32 R189, R189, 0x2, RZ ;  /* 0x00000002bdbd7824 */ /* 0x000fe200078e00ff */
[----:B------:R-:W-:Y:S01]  /*2740*/  LOP3.LUT R5, R5, 0xfffffe00, RZ, 0xc0, !PT ;  /* 0xfffffe0005057812 */ /* 0x000fe200078ec0ff */
[----:B------:R-:W-:Y:S01]  /*2750*/  BAR.SYNC.DEFER_BLOCKING 0x0 ;  /* 0x0000000000007b1d */ /* 0x000fe20000010000 */
[----:B------:R-:W-:Y:S01]  /*2760*/  LOP3.LUT R2, R2, R19, RZ, 0x3c, !PT ;  /* 0x0000001302027212 */ /* 0x000fe200078e3cff */
[----:B------:R-:W-:Y:S02]  /*2770*/  IMAD.IADD R96, R189, 0x1, R186 ;  /* 0x00000001bd607824 */ /* 0x000fe400078e02ba */
[----:B------:R-:W-:-:S04]  /*2780*/  IMAD R9, R6, 0x400, R5 ;  /* 0x0000040006097824 */ /* 0x000fc800078e0205 */
[----:B------:R-:W-:-:S04]  /*2790*/  IMAD.IADD R0, R2, 0x1, R9 ;  /* 0x0000000102007824 */ /* 0x000fc800078e0209 */
[C---:B------:R-:W-:Y:S01]  /*27a0*/  IMAD.SHL.U32 R8, R0.reuse, 0x2, RZ ;  /* 0x0000000200087824 */ /* 0x040fe200078e00ff */
[----:B------:R-:W-:-:S05]  /*27b0*/  LEA R191, R0, 0x18100, 0x1 ;  /* 0x0001810000bf7811 */ /* 0x000fca00078e08ff */
[----:B------:R-:W-:Y:S01]  /*27c0*/  IMAD.IADD R187, R191, 0x1, R188 ;  /* 0x00000001bfbb7824 */ /* 0x000fe200078e02bc */
[----:B------:R2:W3:Y:S04]  /*27d0*/  LDSM.16.M88.4 R56, [R189+0xc100] ;  /* 0x00c10000bd38783b */ /* 0x0004e80000000200 */
[----:B-1----:R2:W1:Y:S04]  /*27e0*/  LDSM.16.M88.4 R24, [R189+0xc900] ;  /* 0x00c90000bd18783b */ /* 0x0024680000000200 */
        /* <DEDUP_REMOVED lines=8> */
[----:B------:R-:W-:Y:S05]  /*2870*/  @P0 BRA `(.L_x_1943) ;  /* 0x0000034000000947 */ /* 0x000fea0003800000 */
[----:B------:R-:W-:Y:S01]  /*2880*/  SHF.R.S32.HI R0, RZ, 0x1f, R199 ;  /* 0x0000001fff007819 */ /* 0x000fe200000114c7 */
[----:B------:R-:W-:Y:S01]  /*2890*/  IMAD.WIDE.U32 R16, R199, c[0x0][0x208], RZ ;  /* 0x00008200c7107a25 */ /* 0x000fe200078e00ff */
[----:B------:R-:W-:-:S02]  /*28a0*/  SHF.R.S32.HI R19, RZ, 0x1f, R198 ;  /* 0x0000001fff137819 */ /* 0x000fc400000114c6 */
[----:B------:R-:W-:Y:S01]  /*28b0*/  SEL R20, RZ, 0x10, P5 ;  /* 0x00000010ff147807 */ /* 0x000fe20002800000 */
[----:B------:R-:W-:Y:S01]  /*28c0*/  IMAD R0, R0, c[0x0][0x208], RZ ;  /* 0x0000820000007a24 */ /* 0x000fe200078e02ff */
[----:B------:R-:W-:Y:S01]  /*28d0*/  SHF.L.U64.HI R22, R207, 0x1, R132 ;  /* 0x00000001cf167819 */ /* 0x000fe20000010284 */
[----:B------:R-:W-:Y:S01]  /*28e0*/  IMAD R19, R19, c[0x0][0x218], RZ ;  /* 0x0000860013137a24 */ /* 0x000fe200078e02ff */
[----:B------:R-:W-:Y:S01]  /*28f0*/  IADD3 R38, -R20, 0x10, RZ ;  /* 0x0000001014267810 */ /* 0x000fe20007ffe1ff */
[----:B------:R-:W-:Y:S01]  /*2900*/  IMAD R0, R199, c[0x0][0x20c], R0 ;  /* 0x00008300c7007a24 */ /* 0x000fe200078e0200 */
[----:B------:R-:W-:Y:S01]  /*2910*/  IADD3 R29, -R208, 0x10, RZ ;  /* 0x00000010d01d7810 */ /* 0x000fe20007ffe1ff */
[----:B------:R-:W-:Y:S01]  /*2920*/  IMAD.SHL.U32 R21, R207, 0x2, RZ ;  /* 0x00000002cf157824 */ /* 0x000fe200078e00ff */
[----:B------:R-:W-:Y:S01]  /*2930*/  LOP3.LUT R38, R38, 0xf, RZ, 0xc0, !PT ;  /* 0x0000000f26267812 */ /* 0x000fe200078ec0ff */
[----:B------:R-:W-:Y:S01]  /*2940*/  IMAD.IADD R17, R17, 0x1, R0 ;  /* 0x0000000111117824 */ /* 0x000fe200078e0200 */
[----:B------:R-:W-:Y:S01]  /*2950*/  LOP3.LUT R29, R29, 0xf, RZ, 0xc0, !PT ;  /* 0x0000000f1d1d7812 */ /* 0x000fe200078ec0ff */
[----:B------:R-:W-:Y:S01]  /*2960*/  IMAD R0, R198, c[0x0][0x21c], R19 ;  /* 0x00008700c6007a24 */ /* 0x000fe200078e0213 */
[----:B------:R-:W-:Y:S01]  /*2970*/  SHF.L.U64.HI R19, R192, 0x1, R3 ;  /* 0x00000001c0137819 */ /* 0x000fe20000010203 */
[----:B------:R-:W-:-:S04]  /*2980*/  IMAD.WIDE.U32 R16, R198, c[0x0][0x218], R16 ;  /* 0x00008600c6107a25 */ /* 0x000fc800078e0010 */
[----:B------:R-:W-:Y:S01]  /*2990*/  IMAD.SHL.U32 R18, R192, 0x2, RZ ;  /* 0x00000002c0127824 */ /* 0x000fe200078e00ff */
[----:B------:R-:W-:Y:S02]  /*29a0*/  IADD3 R23, P0, R16, UR22, RZ ;  /* 0x0000001610177c10 */ /* 0x000fe4000ff1e0ff */
[C---:B------:R-:W-:Y:S02]  /*29b0*/  SHF.L.U64.HI R16, R194.reuse, 0x1, R197 ;  /* 0x00000001c2107819 */ /* 0x040fe400000102c5 */
[----:B------:R-:W-:Y:S02]  /*29c0*/  IADD3.X R0, R17, UR8, R0, P0, !PT ;  /* 0x0000000811007c10 */ /* 0x000fe400087fe400 */
[C---:B------:R-:W-:Y:S02]  /*29d0*/  LEA R28, P0, R23.reuse, c[0x0][0x1f8], 0x1 ;  /* 0x00007e00171c7a11 */ /* 0x040fe400078008ff */
[----:B------:R-:W-:Y:S02]  /*29e0*/  SEL R17, RZ, 0x10, P4 ;  /* 0x00000010ff117807 */ /* 0x000fe40002000000 */
[----:B------:R-:W-:Y:S01]  /*29f0*/  LEA.HI.X R23, R23, c[0x0][0x1fc], R0, 0x1, P0 ;  /* 0x00007f0017177a11 */ /* 0x000fe200000f0c00 */
[----:B------:R-:W5:Y:S01]  /*2a00*/  SHFL.IDX PT, R30, R28, 0x1, 0x181f ;  /* 0x00381f001c1e7f89 */ /* 0x000f6200000e0000 */
[----:B------:R-:W-:Y:S01]  /*2a10*/  IADD3 R37, -R17, 0x10, RZ ;  /* 0x0000001011257810 */ /* 0x000fe20007ffe1ff */
[----:B------:R-:W-:-:S02]  /*2a20*/  IMAD.SHL.U32 R0, R194, 0x2, RZ ;  /* 0x00000002c2007824 */ /* 0x000fc400078e00ff */
[----:B------:R-:W2:Y:S01]  /*2a30*/  SHFL.IDX PT, R31, R23, 0x1, 0x181f ;  /* 0x00381f00171f7f89 */ /* 0x000ea200000e0000 */
[----:B------:R-:W-:-:S03]  /*2a40*/  LOP3.LUT R37, R37, 0xf, RZ, 0xc0, !PT ;  /* 0x0000000f25257812 */ /* 0x000fc600078ec0ff */
[----:B------:R-:W-:Y:S01]  /*2a50*/  SHFL.IDX PT, R23, R23, RZ, 0x181f ;  /* 0x00181fff17177589 */ /* 0x000fe200000e0000 */
[----:B-----5:R-:W-:-:S04]  /*2a60*/  IADD3 R38, P2, P0, R38, R30, R21 ;  /* 0x0000001e26267210 */ /* 0x020fc8000785e015 */
[----:B--2---:R-:W-:Y:S02]  /*2a70*/  IADD3.X R39, RZ, R31, R22, P2, P0 ;  /* 0x0000001fff277210 */ /* 0x004fe400017e0416 */
[----:B------:R-:W-:-:S04]  /*2a80*/  IADD3 R36, P2, P0, R37, R30, R18 ;  /* 0x0000001e25247210 */ /* 0x000fc8000785e012 */
[-C--:B------:R-:W-:Y:S02]  /*2a90*/  IADD3.X R37, RZ, R31.reuse, R19, P2, P0 ;  /* 0x0000001fff257210 */ /* 0x080fe400017e0413 */
[----:B------:R-:W-:Y:S02]  /*2aa0*/  IADD3 R30, P2, P0, R29, R30, R0 ;  /* 0x0000001e1d1e7210 */ /* 0x000fe4000785e000 */
[----:B------:R-:W2:Y:S02]  /*2ab0*/  SHFL.IDX PT, R29, R28, RZ, 0x181f ;  /* 0x00181fff1c1d7589 */ /* 0x000ea400000e0000 */
[----:B------:R-:W-:Y:S02]  /*2ac0*/  IADD3.X R31, RZ, R31, R16, P2, P0 ;  /* 0x0000001fff1f7210 */ /* 0x000fe400017e0410 */
[----:B--2---:R-:W-:-:S05]  /*2ad0*/  IADD3 R44, P0, R29, R21, RZ ;  /* 0x000000151d2c7210 */ /* 0x004fca0007f1e0ff */
        /* <DEDUP_REMOVED lines=14> */
.L_x_1943:
[----:B------:R-:W-:Y:S01]  /*2bc0*/  IMAD.MOV.U32 R0, RZ, RZ, 0x40 ;  /* 0x00000040ff007424 */ /* 0x000fe200078e00ff */
[C---:B-123--:R-:W-:Y:S01]  /*2bd0*/  HMMA.16816.F32 R16, R8.reuse, R56, RZ ;  /* 0x000000380810723c */ /* 0x04efe200000018ff */
[C---:B------:R-:W-:Y:S01]  /*2be0*/  IMAD R185, R4.reuse, 0x2, R191 ;  /* 0x0000000204b97824 */ /* 0x040fe200078e02bf */
[----:B------:R-:W-:Y:S01]  /*2bf0*/  LDSM.16.M88.4 R76, [R191+0x8000] ;  /* 0x00800000bf4c783b */ /* 0x000fe20000000200 */
[----:B------:R-:W-:Y:S01]  /*2c00*/  IMAD R184, R4, 0x2, R187 ;  /* 0x0000000204b87824 */ /* 0x000fe200078e02bb */
[----:B------:R-:W-:Y:S01]  /*2c10*/  SEL R193, R0, 0xffffffc0, !P1 ;  /* 0xffffffc000c17807 */ /* 0x000fe20004800000 */
[----:B------:R-:W-:Y:S01]  /*2c20*/  UIADD3 UR26, UR12, 0x1, -UR25 ;  /* 0x000000010c1a7890 */ /* 0x000fe2000fffe819 */
[----:B------:R-:W-:Y:S01]  /*2c30*/  LDSM.16.M88.4 R36, [R185] ;  /* 0x00000000b924783b */ /* 0x000fe20000000200 */
[----:B------:R-:W-:Y:S01]  /*2c40*/  PLOP3.LUT P0, PT, PT, PT, UP1, 0x80, 0x0 ;  /* 0x000000000000781c */ /* 0x000fe20003f0f018 */
[C---:B------:R-:W-:Y:S01]  /*2c50*/  HMMA.16816.F32 R28, R8.reuse, R24, RZ ;  /* 0x00000018081c723c */ /* 0x040fe200000018ff */
[----:B------:R-:W-:Y:S01]  /*2c60*/  IADD3 R93, R189, R193, RZ ;  /* 0x000000c1bd5d7210 */ /* 0x000fe20007ffe0ff */
[----:B------:R-:W-:Y:S01]  /*2c70*/  IMAD.IADD R0, R193, 0x1, R96 ;  /* 0x00000001c1007824 */ /* 0x000fe200078e0260 */
[----:B------:R-:W-:Y:S01]  /*2c80*/  LDSM.16.M88.4 R80, [R189+0x11900] ;  /* 0x01190000bd50783b */ /* 0x000fe20000000200 */
[----:B------:R-:W-:Y:S01]  /*2c90*/  ULDC UR13, c[0x0][0x324] ;  /* 0x0000c900000d7ab9 */ /* 0x000fe20000000800 */
[----:B------:R-:W-:Y:S01]  /*2ca0*/  IMAD.IADD R135, R5, 0x1, R2 ;  /* 0x0000000105877824 */ /* 0x000fe200078e0202 */
[----:B------:R-:W-:Y:S01]  /*2cb0*/  ULDC UR5, c[0x0][0x2ac] ;  /* 0x0000ab0000057ab9 */ /* 0x000fe20000000800 */
[----:B------:R-:W1:Y:S01]  /*2cc0*/  LDSM.16.M88.4 R20, [R93+0xc100] ;  /* 0x00c100005d14783b */ /* 0x000e620000000200 */
[----:B----4-:R-:W-:Y:S01]  /*2cd0*/  HMMA.16816.F32 R52, R8, R48, RZ ;  /* 0x000000300834723c */ /* 0x010fe200000018ff */
[----:B------:R-:W-:-:S02]  /*2ce0*/  ULDC UR4, c[0x0][0x1d0] ;  /* 0x0000740000047ab9 */ /* 0x000fc40000000800 */
[----:B------:R-:W-:Y:S01]  /*2cf0*/  LDSM.16.M88.4 R68, [R93+0xd900] ;  /* 0x00d900005d44783b */ /* 0x000fe20000000200 */
[----:B------:R-:W-:Y:S02]  /*2d00*/  UIMAD UR4, UR5, UR4, -UR25 ;  /* 0x00000004050472a4 */ /* 0x000fe4000f8e0a19 */
[----:B------:R-:W-:Y:S01]  /*2d10*/  ULOP3.LUT UR13, URZ, UR13, URZ, 0x33, !UPT ;  /* 0x0000000d3f0d7292 */ /* 0x000fe2000f8e333f */
[----:B------:R-:W-:Y:S01]  /*2d20*/  LDSM.16.M88.4 R88, [R96+0x10100] ;  /* 0x010100006058783b */ /* 0x000fe20000000200 */
[C---:B------:R-:W-:Y:S03]  /*2d30*/  HMMA.16816.F32 R56, R8.reuse, R58, RZ ;  /* 0x0000003a0838723c */ /* 0x040fe600000018ff */
[----:B------:R-:W-:Y:S04]  /*2d40*/  LDSM.16.M88.4 R84, [R93+0x10100] ;  /* 0x010100005d54783b */ /* 0x000fe80000000200 */
[----:B------:R-:W0:Y:S01]  /*2d50*/  LDGDEPBAR ;  /* 0x00000000000079af */ /* 0x000e220000000000 */
[C---:B------:R-:W-:Y:S08]  /*2d60*/  HMMA.16816.F32 R24, R8.reuse, R26, RZ ;  /* 0x0000001a0818723c */ /* 0x040ff000000018ff */
[C---:B------:R-:W-:Y:S08]  /*2d70*/  HMMA.16816.F32 R48, R8.reuse, R50, RZ ;  /* 0x000000320830723c */ /* 0x040ff000000018ff */
[C---:B------:R-:W-:Y:S08]  /*2d80*/  HMMA.16816.F32 R44, R8.reuse, R12, RZ ;  /* 0x0000000c082c723c */ /* 0x040ff000000018ff */
[----:B------:R-:W-:Y:S01]  /*2d90*/  HMMA.16816.F32 R8, R8, R14, RZ ;  /* 0x0000000e0808723c */ /* 0x000fe200000018ff */
[----:B------:R-:W2:Y:S07]  /*2da0*/  LDSM.16.M88.4 R12, [R93+0xc900] ;  /* 0x00c900005d0c783b */ /* 0x000eae0000000200 */
        /* <DEDUP_REMOVED lines=11> */
[----:B------:R-:W3:Y:S04]  /*2e60*/  LDSM.16.M88.4 R8, [R93+0xd100] ;  /* 0x00d100005d08783b */ /* 0x000ee80000000200 */
[----:B------:R-:W4:Y:S03]  /*2e70*/  LDSM.16.M88.4 R32, [R184] ;  /* 0x00000000b820783b */ /* 0x000f260000000200 */
[C---:B-1----:R-:W-:Y:S08]  /*2e80*/  HMMA.16816.F32 R16, R36.reuse, R20, R16 ;  /* 0x000000142410723c */ /* 0x042ff00000001810 */
[C---:B------:R-:W-:Y:S01]  /*2e90*/  HMMA.16816.F32 R56, R36.reuse, R22, R56 ;  /* 0x000000162438723c */ /* 0x040fe20000001838 */
[----:B------:R-:W1:Y:S07]  /*2ea0*/  LDSM.16.M88.4 R20, [R0+0xc900] ;  /* 0x00c900000014783b */ /* 0x000e6e0000000200 */
[C---:B--2---:R-:W-:Y:S08]  /*2eb0*/  HMMA.16816.F32 R28, R36.reuse, R12, R28 ;  /* 0x0000000c241c723c */ /* 0x044ff0000000181c */
[C---:B------:R-:W-:Y:S01]  /*2ec0*/  HMMA.16816.F32 R24, R36.reuse, R14, R24 ;  /* 0x0000000e2418723c */ /* 0x040fe20000001818 */
[----:B------:R-:W-:Y:S07]  /*2ed0*/  LDSM.16.M88.4 R12, [R191+0x4000] ;  /* 0x00400000bf0c783b */ /* 0x000fee0000000200 */
[C---:B------:R-:W-:Y:S08]  /*2ee0*/  HMMA.16816.F32 R44, R36.reuse, R68, R44 ;  /* 0x00000044242c723c */ /* 0x040ff0000000182c */
[C---:B---3--:R-:W-:Y:S08]  /*2ef0*/  HMMA.16816.F32 R52, R36.reuse, R8, R52 ;  /* 0x000000082434723c */ /* 0x048ff00000001834 */
[C---:B------:R-:W-:Y:S01]  /*2f00*/  HMMA.16816.F32 R48, R36.reuse, R10, R48 ;  /* 0x0000000a2430723c */ /* 0x040fe20000001830 */
[----:B------:R-:W2:Y:S07]  /*2f10*/  LDSM.16.M88.4 R8, [R189+0xe100] ;  /* 0x00e10000bd08783b */ /* 0x000eae0000000200 */
[----:B------:R-:W-:Y:S01]  /*2f20*/  HMMA.16816.F32 R72, R36, R70, R72 ;  /* 0x000000462448723c */ /* 0x000fe20000001848 */
[----:B------:R-:W3:Y:S04]  /*2f30*/  LDSM.16.M88.4 R36, [R189+0xe900] ;  /* 0x00e90000bd24783b */ /* 0x000ee80000000200 */
[----:B------:R-:W-:Y:S03]  /*2f40*/  LDSM.16.M88.4 R68, [R187+0x8000] ;  /* 0x00800000bb44783b */ /* 0x000fe60000000200 */
[C---:B----4-:R-:W-:Y:S08]  /*2f50*/  HMMA.16816.F32 R16, R32.reuse, R40, R16 ;  /* 0x000000282010723c */ /* 0x050ff00000001810 */
[C---:B------:R-:W-:Y:S01]  /*2f60*/  HMMA.16816.F32 R56, R32.reuse, R42, R56 ;  /* 0x0000002a2038723c */ /* 0x040fe20000001838 */
[----:B------:R-:W4:Y:S07]  /*2f70*/  LDSM.16.M88.4 R40, [R189+0xf100] ;  /* 0x00f10000bd28783b */ /* 0x000f2e0000000200 */
[C---:B-1----:R-:W-:Y:S08]  /*2f80*/  HMMA.16816.F32 R28, R32.reuse, R20, R28 ;  /* 0x00000014201c723c */ /* 0x042ff0000000181c */
[C---:B------:R-:W-:Y:S01]  /*2f90*/  HMMA.16816.F32 R24, R32.reuse, R22, R24 ;  /* 0x000000162018723c */ /* 0x040fe20000001818 */
[----:B------:R-:W1:Y:S07]  /*2fa0*/  LDSM.16.M88.4 R20, [R189+0xf900] ;  /* 0x00f90000bd14783b */ /* 0x000e6e0000000200 */
[C---:B------:R-:W-:Y:S08]  /*2fb0*/  HMMA.16816.F32 R52, R32.reuse, R64, R52 ;  /* 0x000000402034723c */ /* 0x040ff00000001834 */
[C---:B------:R-:W-:Y:S01]  /*2fc0*/  HMMA.16816.F32 R48, R32.reuse, R66, R48 ;  /* 0x000000422030723c */ /* 0x040fe20000001830 */
[----:B------:R-:W-:Y:S07]  /*2fd0*/  LDSM.16.M88.4 R64, [R96+0x11100] ;  /* 0x011100006040783b */ /* 0x000fee0000000200 */
[C---:B------:R-:W-:Y:S08]  /*2fe0*/  HMMA.16816.F32 R44, R32.reuse, R60, R44 ;  /* 0x0000003c202c723c */ /* 0x040ff0000000182c */
[----:B------:R-:W-:Y:S01]  /*2ff0*/  HMMA.16816.F32 R72, R32, R62, R72 ;  /* 0x0000003e2048723c */ /* 0x000fe20000001848 */
[----:B------:R-:W-:Y:S04]  /*3000*/  LDSM.16.M88.4 R32, [R187+0x4000] ;  /* 0x00400000bb20783b */ /* 0x000fe80000000200 */
[----:B------:R-:W-:Y:S03]  /*3010*/  LDSM.16.M88.4 R60, [R96+0xe900] ;  /* 0x00e90000603c783b */ /* 0x000fe60000000200 */
[C---:B--2---:R-:W-:Y:S08]  /*3020*/  HMMA.16816.F32 R16, R12.reuse, R8, R16 ;  /* 0x000000080c10723c */ /* 0x044ff00000001810 */
[C---:B------:R-:W-:Y:S01]  /*3030*/  HMMA.16816.F32 R56, R12.reuse, R10, R56 ;  /* 0x0000000a0c38723c */ /* 0x040fe20000001838 */
[----:B------:R-:W2:Y:S07]  /*3040*/  LDSM.16.M88.4 R8, [R96+0xe100] ;  /* 0x00e100006008783b */ /* 0x000eae0000000200 */
[C---:B---3--:R-:W-:Y:S08]  /*3050*/  HMMA.16816.F32 R28, R12.reuse, R36, R28 ;  /* 0x000000240c1c723c */ /* 0x048ff0000000181c */
[C---:B------:R-:W-:Y:S01]  /*3060*/  HMMA.16816.F32 R24, R12.reuse, R38, R24 ;  /* 0x000000260c18723c */ /* 0x040fe20000001818 */
[----:B------:R-:W3:Y:S07]  /*3070*/  LDSM.16.M88.4 R36, [R96+0xf100] ;  /* 0x00f100006024783b */ /* 0x000eee0000000200 */
[C---:B----4-:R-:W-:Y:S08]  /*3080*/  HMMA.16816.F32 R52, R12.reuse, R40, R52 ;  /* 0x000000280c34723c */ /* 0x050ff00000001834 */
[C---:B------:R-:W-:Y:S01]  /*3090*/  HMMA.16816.F32 R48, R12.reuse, R42, R48 ;  /* 0x0000002a0c30723c */ /* 0x040fe20000001830 */
[----:B------:R-:W4:Y:S07]  /*30a0*/  LDSM.16.M88.4 R40, [R96+0xf900] ;  /* 0x00f900006028783b */ /* 0x000f2e0000000200 */
[C---:B-1----:R-:W-:Y:S08]  /*30b0*/  HMMA.16816.F32 R44, R12.reuse, R20, R44 ;  /* 0x000000140c2c723c */ /* 0x042ff0000000182c */
[----:B------:R-:W-:Y:S01]  /*30c0*/  HMMA.16816.F32 R72, R12, R22, R72 ;  /* 0x000000160c48723c */ /* 0x000fe20000001848 */
[----:B------:R-:W-:Y:S04]  /*30d0*/  LDSM.16.M88.4 R20, [R185+0x4000] ;  /* 0x00400000b914783b */ /* 0x000fe80000000200 */
[----:B------:R-:W1:Y:S03]  /*30e0*/  LDSM.16.M88.4 R12, [R93+0xe100] ;  /* 0x00e100005d0c783b */ /* 0x000e660000000200 */
[C---:B--2---:R-:W-:Y:S08]  /*30f0*/  HMMA.16816.F32 R16, R32.reuse, R8, R16 ;  /* 0x000000082010723c */ /* 0x044ff00000001810 */
[C---:B------:R-:W-:Y:S01]  /*3100*/  HMMA.16816.F32 R56, R32.reuse, R10, R56 ;  /* 0x0000000a2038723c */ /* 0x040fe20000001838 */
[----:B------:R-:W2:Y:S07]  /*3110*/  LDSM.16.M88.4 R8, [R93+0xe900] ;  /* 0x00e900005d08783b */ /* 0x000eae0000000200 */
[C---:B------:R-:W-:Y:S08]  /*3120*/  HMMA.16816.F32 R28, R32.reuse, R60, R28 ;  /* 0x0000003c201c723c */ /* 0x040ff0000000181c */
[C---:B------:R-:W-:Y:S01]  /*3130*/  HMMA.16816.F32 R24, R32.reuse, R62, R24 ;  /* 0x0000003e2018723c */ /* 0x040fe20000001818 */
[----:B------:R-:W5:Y:S07]  /*3140*/  LDSM.16.M88.4 R60, [R93+0xf100] ;  /* 0x00f100005d3c783b */ /* 0x000f6e0000000200 */
[C---:B---3--:R-:W-:Y:S08]  /*3150*/  HMMA.16816.F32 R52, R32.reuse, R36, R52 ;  /* 0x000000242034723c */ /* 0x048ff00000001834 */
[C---:B------:R-:W-:Y:S01]  /*3160*/  HMMA.16816.F32 R48, R32.reuse, R38, R48 ;  /* 0x000000262030723c */ /* 0x040fe20000001830 */
[----:B------:R-:W3:Y:S07]  /*3170*/  LDSM.16.M88.4 R36, [R93+0xf900] ;  /* 0x00f900005d24783b */ /* 0x000eee0000000200 */
[C---:B----4-:R-:W-:Y:S08]  /*3180*/  HMMA.16816.F32 R44, R32.reuse, R40, R44 ;  /* 0x00000028202c723c */ /* 0x050ff0000000182c */
[----:B------:R-:W-:Y:S01]  /*3190*/  HMMA.16816.F32 R72, R32, R42, R72 ;  /* 0x0000002a2048723c */ /* 0x000fe20000001848 */
[----:B------:R-:W-:Y:S04]  /*31a0*/  LDSM.16.M88.4 R32, [R184+0x4000] ;  /* 0x00400000b820783b */ /* 0x000fe80000000200 */
[----:B------:R-:W-:Y:S03]  /*31b0*/  LDSM.16.M88.4 R40, [R0+0xf100] ;  /* 0x00f100000028783b */ /* 0x000fe60000000200 */
[C---:B-1----:R-:W-:Y:S08]  /*31c0*/  HMMA.16816.F32 R16, R20.reuse, R12, R16 ;  /* 0x0000000c1410723c */ /* 0x042ff00000001810 */
[C---:B------:R-:W-:Y:S01]  /*31d0*/  HMMA.16816.F32 R56, R20.reuse, R14, R56 ;  /* 0x0000000e1438723c */ /* 0x040fe20000001838 */
[----:B------:R-:W1:Y:S07]  /*31e0*/  LDSM.16.M88.4 R12, [R0+0xe100] ;  /* 0x00e10000000c783b */ /* 0x000e6e0000000200 */
[C---:B--2---:R-:W-:Y:S08]  /*31f0*/  HMMA.16816.F32 R28, R20.reuse, R8, R28 ;  /* 0x00000008141c723c */ /* 0x044ff0000000181c */
[C---:B------:R-:W-:Y:S01]  /*3200*/  HMMA.16816.F32 R24, R20.reuse, R10, R24 ;  /* 0x0000000a1418723c */ /* 0x040fe20000001818 */
[----:B------:R-:W2:Y:S07]  /*3210*/  LDSM.16.M88.4 R8, [R0+0xe900] ;  /* 0x00e900000008783b */ /* 0x000eae0000000200 */
[C---:B-----5:R-:W-:Y:S08]  /*3220*/  HMMA.16816.F32 R52, R20.reuse, R60, R52 ;  /* 0x0000003c1434723c */ /* 0x060ff00000001834 */
[C---:B------:R-:W-:Y:S01]  /*3230*/  HMMA.16816.F32 R48, R20.reuse, R62, R48 ;  /* 0x0000003e1430723c */ /* 0x040fe20000001830 */
[----:B------:R-:W-:Y:S07]  /*3240*/  LDSM.16.M88.4 R60, [R96+0x11900] ;  /* 0x01190000603c783b */ /* 0x000fee0000000200 */
[C---:B---3--:R-:W-:Y:S08]  /*3250*/  HMMA.16816.F32 R44, R20.reuse, R36, R44 ;  /* 0x00000024142c723c */ /* 0x048ff0000000182c */
[----:B------:R-:W-:Y:S01]  /*3260*/  HMMA.16816.F32 R72, R20, R38, R72 ;  /* 0x000000261448723c */ /* 0x000fe20000001848 */
[----:B------:R-:W3:Y:S04]  /*3270*/  LDSM.16.M88.4 R20, [R189+0x10100] ;  /* 0x01010000bd14783b */ /* 0x000ee80000000200 */
[----:B------:R-:W-:Y:S03]  /*3280*/  LDSM.16.M88.4 R36, [R0+0xf900] ;  /* 0x00f900000024783b */ /* 0x000fe60000000200 */
[C---:B-1----:R-:W-:Y:S08]  /*3290*/  HMMA.16816.F32 R16, R32.reuse, R12, R16 ;  /* 0x0000000c2010723c */ /* 0x042ff00000001810 */
[C---:B------:R-:W-:Y:S01]  /*32a0*/  HMMA.16816.F32 R56, R32.reuse, R14, R56 ;  /* 0x0000000e2038723c */ /* 0x040fe20000001838 */
[----:B------:R-:W1:Y:S07]  /*32b0*/  LDSM.16.M88.4 R12, [R189+0x10900] ;  /* 0x01090000bd0c783b */ /* 0x000e6e0000000200 */
[C---:B--2---:R-:W-:Y:S08]  /*32c0*/  HMMA.16816.F32 R28, R32.reuse, R8, R28 ;  /* 0x00000008201c723c */ /* 0x044ff0000000181c */
[C---:B------:R-:W-:Y:S01]  /*32d0*/  HMMA.16816.F32 R24, R32.reuse, R10, R24 ;  /* 0x0000000a2018723c */ /* 0x040fe20000001818 */
[----:B------:R-:W2:Y:S07]  /*32e0*/  LDSM.16.M88.4 R8, [R189+0x11100] ;  /* 0x01110000bd08783b */ /* 0x000eae0000000200 */
[----:B------:R-:W-:Y:S08]  /*32f0*/  HMMA.16816.F32 R52, R32, R40, R52 ;  /* 0x000000282034723c */ /* 0x000ff00000001834 */
[C---:B---3--:R-:W-:Y:S08]  /*3300*/  HMMA.16816.F32 R16, R76.reuse, R20, R16 ;  /* 0x000000144c10723c */ /* 0x048ff00000001810 */
[----:B------:R-:W-:Y:S01]  /*3310*/  HMMA.16816.F32 R56, R76, R22, R56 ;  /* 0x000000164c38723c */ /* 0x000fe20000001838 */
[----:B------:R-:W3:Y:S07]  /*3320*/  LDSM.16.M88.4 R20, [R96+0x10900] ;  /* 0x010900006014783b */ /* 0x000eee0000000200 */
[----:B------:R-:W-:Y:S01]  /*3330*/  HMMA.16816.F32 R48, R32, R42, R48 ;  /* 0x0000002a2030723c */ /* 0x000fe20000001830 */
[----:B------:R-:W-:Y:S07]  /*3340*/  LDSM.16.M88.4 R40, [R185+0x8000] ;  /* 0x00800000b928783b */ /* 0x000fee0000000200 */
[C---:B-1----:R-:W-:Y:S08]  /*3350*/  HMMA.16816.F32 R28, R76.reuse, R12, R28 ;  /* 0x0000000c4c1c723c */ /* 0x042ff0000000181c */
[----:B------:R-:W-:Y:S01]  /*3360*/  HMMA.16816.F32 R24, R76, R14, R24 ;  /* 0x0000000e4c18723c */ /* 0x000fe20000001818 */
[----:B------:R-:W-:Y:S07]  /*3370*/  LDSM.16.M88.4 R12, [R0+0x10100] ;  /* 0x01010000000c783b */ /* 0x000fee0000000200 */
[C---:B------:R-:W-:Y:S08]  /*3380*/  HMMA.16816.F32 R44, R32.reuse, R36, R44 ;  /* 0x00000024202c723c */ /* 0x040ff0000000182c */
[----:B------:R-:W-:Y:S01]  /*3390*/  HMMA.16816.F32 R72, R32, R38, R72 ;  /* 0x000000262048723c */ /* 0x000fe20000001848 */
[----:B------:R-:W1:Y:S04]  /*33a0*/  LDSM.16.M88.4 R36, [R93+0x10900] ;  /* 0x010900005d24783b */ /* 0x000e680000000200 */
[----:B------:R-:W-:Y:S03]  /*33b0*/  LDSM.16.M88.4 R32, [R93+0x11100] ;  /* 0x011100005d20783b */ /* 0x000fe60000000200 */
[C---:B--2---:R-:W-:Y:S08]  /*33c0*/  HMMA.16816.F32 R52, R76.reuse, R8, R52 ;  /* 0x000000084c34723c */ /* 0x044ff00000001834 */
[----:B------:R-:W-:Y:S01]  /*33d0*/  HMMA.16816.F32 R48, R76, R10, R48 ;  /* 0x0000000a4c30723c */ /* 0x000fe20000001830 */
[----:B------:R-:W-:Y:S07]  /*33e0*/  LDSM.16.M88.4 R8, [R184+0x8000] ;  /* 0x00800000b808783b */ /* 0x000fee0000000200 */
[C---:B---3--:R-:W-:Y:S08]  /*33f0*/  HMMA.16816.F32 R28, R68.reuse, R20, R28 ;  /* 0x00000014441c723c */ /* 0x048ff0000000181c */
[----:B------:R-:W-:Y:S01]  /*3400*/  HMMA.16816.F32 R24, R68, R22, R24 ;  /* 0x000000164418723c */ /* 0x000fe20000001818 */
[----:B------:R-:W2:Y:S07]  /*3410*/  LDSM.16.M88.4 R20, [R0+0x10900] ;  /* 0x010900000014783b */ /* 0x000eae0000000200 */
[----:B------:R-:W-:Y:S08]  /*3420*/  HMMA.16816.F32 R44, R76, R80, R44 ;  /* 0x000000504c2c723c */ /* 0x000ff0000000182c */
[C---:B------:R-:W-:Y:S08]  /*3430*/  HMMA.16816.F32 R52, R68.reuse, R64, R52 ;  /* 0x000000404434723c */ /* 0x040ff00000001834 */
[----:B------:R-:W-:Y:S01]  /*3440*/  HMMA.16816.F32 R48, R68, R66, R48 ;  /* 0x000000424430723c */ /* 0x000fe20000001830 */
[----:B------:R-:W3:Y:S07]  /*3450*/  LDSM.16.M88.4 R64, [R93+0x11900] ;  /* 0x011900005d40783b */ /* 0x000eee0000000200 */
[C---:B-1----:R-:W-:Y:S08]  /*3460*/  HMMA.16816.F32 R28, R40.reuse, R36, R28 ;  /* 0x00000024281c723c */ /* 0x042ff0000000181c */
[----:B------:R-:W-:Y:S01]  /*3470*/  HMMA.16816.F32 R24, R40, R38, R24 ;  /* 0x000000262818723c */ /* 0x000fe20000001818 */
[----:B------:R-:W-:Y:S07]  /*3480*/  LDSM.16.M88.4 R36, [R0+0x11100] ;  /* 0x011100000024783b */ /* 0x000fee0000000200 */
[----:B------:R-:W-:Y:S08]  /*3490*/  HMMA.16816.F32 R16, R68, R88, R16 ;  /* 0x000000584410723c */ /* 0x000ff00000001810 */
[----:B------:R-:W-:Y:S08]  /*34a0*/  HMMA.16816.F32 R72, R76, R82, R72 ;  /* 0x000000524c48723c */ /* 0x000ff00000001848 */
[----:B------:R-:W-:Y:S08]  /*34b0*/  HMMA.16816.F32 R44, R68, R60, R44 ;  /* 0x0000003c442c723c */ /* 0x000ff0000000182c */
[C---:B--2---:R-:W-:Y:S08]  /*34c0*/  HMMA.16816.F32 R28, R8.reuse, R20, R28 ;  /* 0x00000014081c723c */ /* 0x044ff0000000181c */
[----:B------:R-:W-:Y:S01]  /*34d0*/  HMMA.16816.F32 R24, R8, R22, R24 ;  /* 0x000000160818723c */ /* 0x000fe20000001818 */
[----:B------:R1:W2:Y:S07]  /*34e0*/  LDSM.16.M88.4 R20, [R0+0x11900] ;  /* 0x011900000014783b */ /* 0x0002ae0000000200 */
[----:B------:R-:W-:Y:S08]  /*34f0*/  HMMA.16816.F32 R16, R40, R84, R16 ;  /* 0x000000542810723c */ /* 0x000ff00000001810 */
[----:B------:R-:W-:Y:S08]  /*3500*/  HMMA.16816.F32 R72, R68, R62, R72 ;  /* 0x0000003e4448723c */ /* 0x000ff00000001848 */
[----:B---3--:R-:W-:Y:S01]  /*3510*/  HMMA.16816.F32 R44, R40, R64, R44 ;  /* 0x00000040282c723c */ /* 0x008fe2000000182c */
[----:B-1----:R-:W-:Y:S01]  /*3520*/  FMUL.FTZ R0, R24, c[0x0][0x320] ;  /* 0x0000c80018007a20 */ /* 0x002fe20000410000 */
[----:B------:R-:W-:-:S04]  /*3530*/  LEA.HI R24, R94, R7, RZ, 0x2 ;  /* 0x000000075e187211 */ /* 0x000fc800078f10ff */
[----:B------:R-:W-:Y:S01]  /*3540*/  LOP3.LUT R24, R24, 0xfffffffc, RZ, 0xc0, !PT ;  /* 0xfffffffc18187812 */ /* 0x000fe200078ec0ff */
[----:B------:R-:W1:Y:S01]  /*3550*/  MUFU.TANH R0, R0 ;  /* 0x0000000000007308 */ /* 0x000e620000002400 */
[----:B------:R-:W-:Y:S08]  /*3560*/  HMMA.16816.F32 R16, R8, R12, R16 ;  /* 0x0000000c0810723c */ /* 0x000ff00000001810 */
[----:B------:R-:W-:Y:S08]  /*3570*/  HMMA.16816.F32 R56, R68, R90, R56 ;  /* 0x0000005a4438723c */ /* 0x000ff00000001838 */
[----:B------:R-:W-:Y:S08]  /*3580*/  HMMA.16816.F32 R72, R40, R66, R72 ;  /* 0x000000422848723c */ /* 0x000ff00000001848 */
[----:B--2---:R-:W-:Y:S01]  /*3590*/  HMMA.16816.F32 R44, R8, R20, R44 ;  /* 0x00000014082c723c */ /* 0x004fe2000000182c */
[----:B------:R-:W-:-:S02]  /*35a0*/  FMUL.FTZ R13, R18, c[0x0][0x320] ;  /* 0x0000c800120d7a20 */ /* 0x000fc40000410000 */
[----:B------:R-:W-:Y:S02]  /*35b0*/  FMUL.FTZ R18, R25, c[0x0][0x320] ;  /* 0x0000c80019127a20 */ /* 0x000fe40000410000 */
[----:B------:R-:W-:Y:S02]  /*35c0*/  FMUL.FTZ R12, R16, c[0x0][0x320] ;  /* 0x0000c800100c7a20 */ /* 0x000fe40000410000 */
[----:B------:R-:W-:Y:S01]  /*35d0*/  SHF.R.S32.HI R21, RZ, 0x1f, R6 ;  /* 0x0000001fff157819 */ /* 0x000fe20000011406 */
[----:B------:R-:W-:Y:S01]  /*35e0*/  HMMA.16816.F32 R56, R40, R86, R56 ;  /* 0x000000562838723c */ /* 0x000fe20000001838 */
[----:B------:R-:W-:Y:S01]  /*35f0*/  LOP3.LUT R20, R92, 0xffffffe0, RZ, 0xc0, !PT ;  /* 0xffffffe05c147812 */ /* 0x000fe200078ec0ff */
[----:B------:R-:W-:Y:S01]  /*3600*/  FMUL.FTZ R16, R17, c[0x0][0x320] ;  /* 0x0000c80011107a20 */ /* 0x000fe20000410000 */
[-C--:B------:R-:W-:Y:S01]  /*3610*/  LEA.HI R21, R21, R6.reuse, RZ, 0x3 ;  /* 0x0000000615157211 */ /* 0x080fe200078f18ff */
[----:B------:R-:W-:Y:S01]  /*3620*/  FMUL.FTZ R17, R29, c[0x0][0x320] ;  /* 0x0000c8001d117a20 */ /* 0x000fe20000410000 */
[----:B------:R-:W-:Y:S01]  /*3630*/  IADD3 R20, -R20, R7, RZ ;  /* 0x0000000714147210 */ /* 0x000fe20007ffe1ff */
[----:B------:R-:W-:Y:S01]  /*3640*/  IMAD.IADD R7, R7, 0x1, -R24 ;  /* 0x0000000107077824 */ /* 0x000fe200078e0a18 */
[----:B------:R-:W-:Y:S01]  /*3650*/  LOP3.LUT R21, R21, 0xffffff8, RZ, 0xc0, !PT ;  /* 0x0ffffff815157812 */ /* 0x000fe200078ec0ff */
[----:B------:R-:W-:Y:S01]  /*3660*/  HMMA.16816.F32 R72, R8, R22, R72 ;  /* 0x000000160848723c */ /* 0x000fe20000001848 */
[----:B------:R-:W-:Y:S01]  /*3670*/  SHF.R.S32.HI R25, RZ, 0x1f, R20 ;  /* 0x0000001fff197819 */ /* 0x000fe20000011414 */
[----:B------:R-:W2:Y:S01]  /*3680*/  MUFU.TANH R12, R12 ;  /* 0x0000000c000c7308 */ /* 0x000ea20000002400 */
[----:B------:R-:W-:-:S02]  /*3690*/  IADD3 R21, -R21, R6, RZ ;  /* 0x0000000615157210 */ /* 0x000fc40007ffe1ff */
[----:B------:R-:W-:Y:S02]  /*36a0*/  LEA.HI R6, R25, R20, RZ, 0x2 ;  /* 0x0000001419067211 */ /* 0x000fe400078f10ff */
[----:B------:R-:W-:Y:S01]  /*36b0*/  LEA.HI R23, R7, R7, RZ, 0x1 ;  /* 0x0000000707177211 */ /* 0x000fe200078f08ff */
[C---:B------:R-:W-:Y:S01]  /*36c0*/  HMMA.16816.F32 R52, R40.reuse, R32, R52 ;  /* 0x000000202834723c */ /* 0x040fe20000001834 */
[----:B------:R-:W-:Y:S01]  /*36d0*/  LEA.HI.SX32 R22, R6, UR24, 0x1e ;  /* 0x0000001806167c11 */ /* 0x000fe2000f8ff2ff */
[----:B------:R-:W-:Y:S01]  /*36e0*/  FMUL.FTZ R44, R44, c[0x0][0x320] ;  /* 0x0000c8002c2c7a20 */ /* 0x000fe20000410000 */
[----:B------:R-:W-:Y:S01]  /*36f0*/  LOP3.LUT R24, R23, 0x1ffffffe, RZ, 0xc0, !PT ;  /* 0x1ffffffe17187812 */ /* 0x000fe200078ec0ff */
[----:B------:R-:W-:Y:S01]  /*3700*/  FMUL.FTZ R45, R45, c[0x0][0x320] ;  /* 0x0000c8002d2d7a20 */ /* 0x000fe20000410000 */
[----:B------:R-:W3:Y:S01]  /*3710*/  MUFU.TANH R16, R16 ;  /* 0x0000001000107308 */ /* 0x000ee20000002400 */
[----:B------:R-:W-:Y:S01]  /*3720*/  IMAD R21, R21, 0x10, R22 ;  /* 0x0000001015157824 */ /* 0x000fe200078e0216 */
[----:B------:R-:W-:Y:S01]  /*3730*/  IADD3 R24, R7, -R24, RZ ;  /* 0x8000001807187210 */ /* 0x000fe20007ffe0ff */
[----:B------:R-:W-:Y:S04]  /*3740*/  HMMA.16816.F32 R48, R40, R34, R48 ;  /* 0x000000222830723c */ /* 0x000fe80000001830 */
[----:B------:R-:W-:Y:S01]  /*3750*/  IMAD R203, R24, 0x8, R21 ;  /* 0x0000000818cb7824 */ /* 0x000fe200078e0215 */
[----:B------:R-:W4:Y:S03]  /*3760*/  MUFU.TANH R13, R13 ;  /* 0x0000000d000d7308 */ /* 0x000f260000002400 */
[----:B------:R-:W-:Y:S01]  /*3770*/  @P0 IMAD.HI.U32 R7, R203, c[0x0][0x2c8], RZ ;  /* 0x0000b200cb070a27 */ /* 0x000fe200078e00ff */
[----:B------:R-:W-:Y:S01]  /*3780*/  PLOP3.LUT P0, PT, PT, PT, UP1, 0x80, 0x0 ;  /* 0x000000000000781c */ /* 0x000fe20003f0f018 */
[----:B------:R-:W-:Y:S02]  /*3790*/  HMMA.16816.F32 R56, R8, R14, R56 ;  /* 0x0000000e0838723c */ /* 0x000fe40000001838 */
[----:B------:R-:W-:Y:S01]  /*37a0*/  FMUL.FTZ R72, R72, c[0x0][0x320] ;  /* 0x0000c80048487a20 */ /* 0x000fe20000410000 */
[----:B------:R-:W1:Y:S01]  /*37b0*/  MUFU.TANH R17, R17 ;  /* 0x0000001100117308 */ /* 0x000e620000002400 */
[----:B------:R-:W-:-:S04]  /*37c0*/  FMUL.FTZ R73, R73, c[0x0][0x320] ;  /* 0x0000c80049497a20 */ /* 0x000fc80000410000 */
[C---:B------:R-:W-:Y:S03]  /*37d0*/  HMMA.16816.F32 R52, R8.reuse, R36, R52 ;  /* 0x000000240834723c */ /* 0x040fe60000001834 */
[----:B------:R-:W1:Y:S05]  /*37e0*/  MUFU.TANH R18, R18 ;  /* 0x0000001200127308 */ /* 0x000e6a0000002400 */
[----:B------:R-:W-:Y:S03]  /*37f0*/  HMMA.16816.F32 R48, R8, R38, R48 ;  /* 0x000000260830723c */ /* 0x000fe60000001830 */
[----:B------:R1:W1:Y:S04]  /*3800*/  MUFU.TANH R175, R44 ;  /* 0x0000002c00af7308 */ /* 0x0002680000002400 */
[----:B------:R-:W-:Y:S01]  /*3810*/  MOV R8, R203 ;  /* 0x000000cb00087202 */ /* 0x000fe20000000f00 */
[----:B------:R-:W-:Y:S01]  /*3820*/  FMUL.FTZ R11, R28, c[0x0][0x320] ;  /* 0x0000c8001c0b7a20 */ /* 0x000fe20000410000 */
[----:B------:R-:W-:Y:S01]  /*3830*/  @P0 SHF.R.U32.HI R8, RZ, c[0x0][0x2cc], R7 ;  /* 0x0000b300ff080a19 */ /* 0x000fe20000011607 */
[----:B------:R-:W-:Y:S01]  /*3840*/  FMUL.FTZ R15, R57, c[0x0][0x320] ;  /* 0x0000c800390f7a20 */ /* 0x000fe20000410000 */
[----:B------:R-:W-:Y:S01]  /*3850*/  LOP3.LUT R9, R6, 0x7ffffffc, RZ, 0xc0, !PT ;  /* 0x7ffffffc06097812 */ /* 0x000fe200078ec0ff */
[----:B------:R-:W-:Y:S01]  /*3860*/  FMUL.FTZ R21, R56, c[0x0][0x320] ;  /* 0x0000c80038157a20 */ /* 0x000fe20000410000 */
[----:B------:R-:W-:Y:S01]  /*3870*/  PLOP3.LUT P0, PT, PT, PT, UP0, 0x40, 0x0 ;  /* 0x000000000000781c */ /* 0x000fe20003f0e808 */
[----:B------:R-:W5:Y:S01]  /*3880*/  SHFL.IDX PT, R7, R8, RZ, 0x1c1f ;  /* 0x001c1fff08077589 */ /* 0x000f6200000e0000 */
[----:B------:R1:W1:Y:S01]  /*3890*/  MUFU.TANH R173, R45 ;  /* 0x0000002d00ad7308 */ /* 0x0002620000002400 */
[----:B------:R-:W-:Y:S01]  /*38a0*/  IMAD.IADD R204, R20, 0x1, -R9 ;  /* 0x0000000114cc7824 */ /* 0x000fe200078e0a09 */
[----:B------:R-:W-:Y:S01]  /*38b0*/  MOV R9, UR26 ;  /* 0x0000001a00097c02 */ /* 0x000fe20008000f00 */
[----:B------:R-:W-:-:S02]  /*38c0*/  FMUL.FTZ R52, R52, c[0x0][0x320] ;  /* 0x0000c80034347a20 */ /* 0x000fc40000410000 */
[----:B------:R-:W-:Y:S02]  /*38d0*/  IMAD.SHL.U32 R204, R204, 0x2, RZ ;  /* 0x00000002cccc7824 */ /* 0x000fe400078e00ff */
[----:B------:R-:W-:Y:S01]  /*38e0*/  FMUL.FTZ R53, R53, c[0x0][0x320] ;  /* 0x0000c80035357a20 */ /* 0x000fe20000410000 */
[----:B------:R1:W1:Y:S01]  /*38f0*/  MUFU.TANH R161, R52 ;  /* 0x0000003400a17308 */ /* 0x0002620000002400 */
[----:B------:R-:W-:Y:S01]  /*3900*/  FMUL.FTZ R48, R48, c[0x0][0x320] ;  /* 0x0000c80030307a20 */ /* 0x000fe20000410000 */
[----:B------:R-:W-:Y:S01]  /*3910*/  IADD3 R14, R9, -c[0x0][0x168], -R204 ;  /* 0x80005a00090e7a10 */ /* 0x000fe20007ffe8cc */
[----:B------:R-:W-:Y:S01]  /*3920*/  FMUL.FTZ R49, R49, c[0x0][0x320] ;  /* 0x0000c80031317a20 */ /* 0x000fe20000410000 */
[----:B------:R-:W-:Y:S02]  /*3930*/  IADD3 R10, -R204, UR4, RZ ;  /* 0x00000004cc0a7c10 */ /* 0x000fe4000fffe1ff */
[C---:B------:R-:W-:Y:S02]  /*3940*/  IADD3 R20, R14.reuse, c[0x0][0x328], RZ ;  /* 0x0000ca000e147a10 */ /* 0x040fe40007ffe0ff */
[----:B------:R1:W1:Y:S01]  /*3950*/  MUFU.TANH R171, R53 ;  /* 0x0000003500ab7308 */ /* 0x0002620000002400 */
[----:B------:R-:W-:-:S02]  /*3960*/  IADD3 R14, R14, UR13, RZ ;  /* 0x0000000d0e0e7c10 */ /* 0x000fc4000fffe0ff */
[----:B-----5:R-:W-:-:S05]  /*3970*/  IADD3 R9, R20, R7, RZ ;  /* 0x0000000714097210 */ /* 0x020fca0007ffe0ff */
[----:B------:R1:W1:Y:S01]  /*3980*/  MUFU.TANH R167, R48 ;  /* 0x0000003000a77308 */ /* 0x0002620000002400 */
[----:B------:R-:W-:Y:S02]  /*3990*/  IADD3 R2, R14, R7, RZ ;  /* 0x000000070e027210 */ /* 0x000fe40007ffe0ff */
[----:B------:R-:W-:-:S05]  /*39a0*/  IMNMX R22, R9, R10, PT ;  /* 0x0000000a09167217 */ /* 0x000fca0003800200 */
[----:B------:R1:W1:Y:S08]  /*39b0*/  MUFU.TANH R163, R49 ;  /* 0x0000003100a37308 */ /* 0x0002700000002400 */
[----:B------:R1:W1:Y:S08]  /*39c0*/  MUFU.TANH R143, R72 ;  /* 0x00000048008f7308 */ /* 0x0002700000002400 */
[----:B------:R1:W1:Y:S08]  /*39d0*/  MUFU.TANH R141, R73 ;  /* 0x00000049008d7308 */ /* 0x0002700000002400 */
[----:B------:R-:W1:Y:S08]  /*39e0*/  MUFU.TANH R11, R11 ;  /* 0x0000000b000b7308 */ /* 0x000e700000002400 */
[----:B------:R-:W1:Y:S08]  /*39f0*/  MUFU.TANH R15, R15 ;  /* 0x0000000f000f7308 */ /* 0x000e700000002400 */
[----:B------:R-:W1:Y:S01]  /*3a00*/  MUFU.TANH R21, R21 ;  /* 0x0000001500157308 */ /* 0x000e620000002400 */
[----:B------:R-:W-:Y:S05]  /*3a10*/  @P0 BRA `(.L_x_1944) ;  /* 0x0000017000000947 */ /* 0x000fea0003800000 */
[----:B--234-:R-:W-:Y:S01]  /*3a20*/  IMAD.U32 R6, RZ, RZ, UR12 ;  /* 0x0000000cff067e24 */ /* 0x01cfe2000f8e00ff */
        /* <DEDUP_REMOVED lines=11> */
.L_x_1946:
[----:B------:R-:W-:-:S04]  /*3ae0*/  MOV R5, c[0x0][0x32c] ;  /* 0x0000cb0000057a02 */ /* 0x000fc80000000f00 */
[----:B------:R-:W-:-:S13]  /*3af0*/  ISETP.NE.AND P0, PT, R5, 0x1, PT ;  /* 0x000000010500780c */ /* 0x000fda0003f05270 */
[----:B------:R-:W-:-:S05]  /*3b00*/  @P0 IMAD.HI.U32 R5, R6, c[0x0][0x330], RZ ;  /* 0x0000cc0006050a27 */ /* 0x000fca00078e00ff */
[----:B------:R-:W-:Y:S02]  /*3b10*/  @P0 SHF.R.U32.HI R6, RZ, c[0x0][0x334], R5 ;  /* 0x0000cd00ff060a19 */ /* 0x000fe40000011605 */
.L_x_1947:
[----:B------:R-:W-:Y:S05]  /*3b20*/  BSYNC B0 ;  /* 0x0000000000007941 */ /* 0x000fea0003800000 */
.L_x_1945:
[----:B------:R-:W-:-:S04]  /*3b30*/  IMAD.MOV.U32 R5, RZ, RZ, c[0x0][0x32c] ;  /* 0x0000cb00ff057624 */ /* 0x000fc800078e00ff */
[----:B------:R-:W-:-:S04]  /*3b40*/  IMAD R5, R6, R5, -UR25 ;  /* 0x8000001906057e24 */ /* 0x000fc8000f8e0205 */
[----:B------:R-:W-:-:S05]  /*3b50*/  IMAD.IADD R7, R5, 0x1, -R204 ;  /* 0x0000000105077824 */ /* 0x000fca00078e0acc */
[----:B------:R-:W-:Y:S02]  /*3b60*/  IADD3 R5, R7, c[0x0][0x32c], RZ ;  /* 0x0000cb0007057a10 */ /* 0x000fe40007ffe0ff */
[----:B------:R-:W-:Y:S02]  /*3b70*/  IMNMX R2, R2, R7, !PT ;  /* 0x0000000702027217 */ /* 0x000fe40007800200 */
[----:B------:R-:W-:Y:S02]  /*3b80*/  IMNMX R22, R22, R5, PT ;  /* 0x0000000516167217 */ /* 0x000fe40003800200 */
.L_x_1944:
[----:B--234-:R-:W-:Y:S01]  /*3b90*/  ISETP.LT.AND P1, PT, RZ, UR7, PT ;  /* 0x00000007ff007c0c */ /* 0x01cfe2000bf21270 */
[----:B------:R-:W2:Y:S01]  /*3ba0*/  SHFL.IDX PT, R25, R8, 0x1, 0x1c1f ;  /* 0x003c1f0008197f89 */ /* 0x000ea200000e0000 */
[----:B------:R-:W-:Y:S02]  /*3bb0*/  FMUL.FTZ R59, R59, c[0x0][0x320] ;  /* 0x0000c8003b3b7a20 */ /* 0x000fe40000410000 */
[----:B------:R-:W-:Y:S01]  /*3bc0*/  ISETP.GT.AND P0, PT, R2, RZ, P1 ;  /* 0x000000ff0200720c */ /* 0x000fe20000f04270 */
[----:B------:R-:W-:Y:S01]  /*3bd0*/  FMUL.FTZ R50, R50, c[0x0][0x320] ;  /* 0x0000c80032327a20 */ /* 0x000fe20000410000 */
[----:B------:R3:W4:Y:S01]  /*3be0*/  MUFU.TANH R152, R59 ;  /* 0x0000003b00987308 */ /* 0x0007220000002400 */
[----:B------:R-:W-:Y:S01]  /*3bf0*/  FMUL.FTZ R51, R51, c[0x0][0x320] ;  /* 0x0000c80033337a20 */ /* 0x000fe20000410000 */
[----:B------:R-:W-:Y:S01]  /*3c00*/  ISETP.LT.OR P0, PT, R22, 0x1, P0 ;  /* 0x000000011600780c */ /* 0x000fe20000701670 */
[----:B------:R-:W-:-:S02]  /*3c10*/  FMUL.FTZ R46, R46, c[0x0][0x320] ;  /* 0x0000c8002e2e7a20 */ /* 0x000fc40000410000 */
[----:B------:R-:W-:Y:S01]  /*3c20*/  FMUL.FTZ R47, R47, c[0x0][0x320] ;  /* 0x0000c8002f2f7a20 */ /* 0x000fe20000410000 */
[----:B------:R-:W-:Y:S01]  /*3c30*/  FSEL R6, R12, -INF , !P0 ;  /* 0xff8000000c067808 */ /* 0x000fe20004000000 */
[----:B------:R-:W-:Y:S01]  /*3c40*/  FMUL.FTZ R12, R31, c[0x0][0x320] ;  /* 0x0000c8001f0c7a20 */ /* 0x000fe20000410000 */
[----:B------:R-:W-:Y:S01]  /*3c50*/  ISETP.GT.AND P0, PT, R2, 0x1, P1 ;  /* 0x000000010200780c */ /* 0x000fe20000f04270 */
[----:B------:R-:W-:Y:S01]  /*3c60*/  FMUL.FTZ R74, R74, c[0x0][0x320] ;  /* 0x0000c8004a4a7a20 */ /* 0x000fe20000410000 */
[----:B------:R3:W1:Y:S01]  /*3c70*/  MUFU.TANH R170, R50 ;  /* 0x0000003200aa7308 */ /* 0x0006620000002400 */
[----:B------:R-:W-:Y:S01]  /*3c80*/  FMUL.FTZ R75, R75, c[0x0][0x320] ;  /* 0x0000c8004b4b7a20 */ /* 0x000fe20000410000 */
[----:B------:R-:W-:Y:S01]  /*3c90*/  ISETP.LT.OR P0, PT, R22, 0x2, P0 ;  /* 0x000000021600780c */ /* 0x000fe20000701670 */
[----:B------:R-:W-:Y:S02]  /*3ca0*/  FMUL.FTZ R54, R54, c[0x0][0x320] ;  /* 0x0000c80036367a20 */ /* 0x000fe40000410000 */
[----:B------:R-:W-:Y:S01]  /*3cb0*/  FMUL.FTZ R55, R55, c[0x0][0x320] ;  /* 0x0000c80037377a20 */ /* 0x000fe20000410000 */
[----:B------:R-:W-:Y:S01]  /*3cc0*/  FSEL R23, R16, -INF , !P0 ;  /* 0xff80000010177808 */ /* 0x000fe20004000000 */
[----:B------:R-:W-:Y:S01]  /*3cd0*/  FMUL.FTZ R16, R58, c[0x0][0x320] ;  /* 0x0000c8003a107a20 */ /* 0x000fe20000410000 */
[----:B------:R-:W-:Y:S01]  /*3ce0*/  ISETP.GT.AND P0, PT, R2, 0x8, P1 ;  /* 0x000000080200780c */ /* 0x000fe20000f04270 */
[----:B------:R3:W1:Y:S03]  /*3cf0*/  MUFU.TANH R176, R51 ;  /* 0x0000003300b07308 */ /* 0x0006660000002400 */
[----:B------:R-:W-:-:S04]  /*3d00*/  ISETP.LT.OR P0, PT, R22, 0x9, P0 ;  /* 0x000000091600780c */ /* 0x000fc80000701670 */
[----:B-1----:R-:W-:Y:S01]  /*3d10*/  FSEL R21, R21, -INF , !P0 ;  /* 0xff80000015157808 */ /* 0x002fe20004000000 */
        /* <DEDUP_REMOVED lines=12> */
[----:B------:R-:W-:Y:S01]  /*3de0*/  FSEL R9, R17, -INF , !P0 ;  /* 0xff80000011097808 */ /* 0x000fe20004000000 */
[----:B--2---:R-:W-:Y:S01]  /*3df0*/  IMAD.IADD R17, R20, 0x1, R25 ;  /* 0x0000000114117824 */ /* 0x004fe200078e0219 */
[----:B------:R-:W-:Y:S01]  /*3e00*/  ISETP.GT.AND P0, PT, R2, 0x18, P1 ;  /* 0x000000180200780c */ /* 0x000fe20000f04270 */
[----:B------:R3:W2:Y:S03]  /*3e10*/  MUFU.TANH R166, R75 ;  /* 0x0000004b00a67308 */ /* 0x0006a60000002400 */
[----:B------:R-:W-:Y:S02]  /*3e20*/  ISETP.LT.OR P0, PT, R22, 0x19, P0 ;  /* 0x000000191600780c */ /* 0x000fe40000701670 */
[----:B------:R-:W-:Y:S02]  /*3e30*/  IMNMX R17, R17, R10, PT ;  /* 0x0000000a11117217 */ /* 0x000fe40003800200 */
[----:B------:R-:W-:Y:S01]  /*3e40*/  FSEL R7, R0, -INF , !P0 ;  /* 0xff80000000077808 */ /* 0x000fe20004000000 */
[----:B------:R-:W-:Y:S01]  /*3e50*/  FMUL.FTZ R0, R27, c[0x0][0x320] ;  /* 0x0000c8001b007a20 */ /* 0x000fe20000410000 */
[----:B------:R-:W-:Y:S01]  /*3e60*/  ISETP.GT.AND P0, PT, R2, 0x19, P1 ;  /* 0x000000190200780c */ /* 0x000fe20000f04270 */
[----:B------:R3:W1:Y:S03]  /*3e70*/  MUFU.TANH R178, R54 ;  /* 0x0000003600b27308 */ /* 0x0006660000002400 */
[----:B------:R-:W-:-:S04]  /*3e80*/  ISETP.LT.OR P0, PT, R22, 0x1a, P0 ;  /* 0x0000001a1600780c */ /* 0x000fc80000701670 */
[----:B------:R-:W-:Y:S01]  /*3e90*/  FSEL R5, R18, -INF , !P0 ;  /* 0xff80000012057808 */ /* 0x000fe20004000000 */
[----:B------:R-:W-:Y:S01]  /*3ea0*/  FMUL.FTZ R18, R19, c[0x0][0x320] ;  /* 0x0000c80013127a20 */ /* 0x000fe20000410000 */
[----:B------:R-:W-:Y:S01]  /*3eb0*/  ISETP.GT.AND P0, PT, R2, 0x20, P1 ;  /* 0x000000200200780c */ /* 0x000fe20000f04270 */
[----:B------:R-:W1:Y:S01]  /*3ec0*/  MUFU.TANH R0, R0 ;  /* 0x0000000000007308 */ /* 0x000e620000002400 */
[----:B------:R-:W-:Y:S02]  /*3ed0*/  IMAD.IADD R19, R14, 0x1, R25 ;  /* 0x000000010e137824 */ /* 0x000fe400078e0219 */
[----:B------:R-:W-:-:S04]  /*3ee0*/  ISETP.LT.OR P0, PT, R22, 0x21, P0 ;  /* 0x000000211600780c */ /* 0x000fc80000701670 */
[----:B------:R-:W-:Y:S01]  /*3ef0*/  FSEL R161, R161, -INF , !P0 ;  /* 0xff800000a1a17808 */ /* 0x000fe20004000000 */
[----:B------:R3:W1:Y:S01]  /*3f00*/  MUFU.TANH R168, R55 ;  /* 0x0000003700a87308 */ /* 0x0006620000002400 */
[----:B------:R-:W-:-:S04]  /*3f10*/  ISETP.GT.AND P0, PT, R2, 0x21, P1 ;  /* 0x000000210200780c */ /* 0x000fc80000f04270 */
[----:B------:R-:W-:-:S03]  /*3f20*/  ISETP.LT.OR P0, PT, R22, 0x22, P0 ;  /* 0x000000221600780c */ /* 0x000fc60000701670 */
[----:B------:R-:W1:Y:S01]  /*3f30*/  MUFU.TANH R18, R18 ;  /* 0x0000001200127308 */ /* 0x000e620000002400 */
[----:B------:R-:W-:Y:S02]  /*3f40*/  FSEL R171, R171, -INF , !P0 ;  /* 0xff800000abab7808 */ /* 0x000fe40004000000 */
[----:B------:R-:W-:-:S04]  /*3f50*/  ISETP.GT.AND P0, PT, R2, 0x28, P1 ;  /* 0x000000280200780c */ /* 0x000fc80000f04270 */
[----:B------:R-:W-:Y:S01]  /*3f60*/  ISETP.LT.OR P0, PT, R22, 0x29, P0 ;  /* 0x000000291600780c */ /* 0x000fe20000701670 */
[----:B------:R-:W1:Y:S03]  /*3f70*/  MUFU.TANH R16, R16 ;  /* 0x0000001000107308 */ /* 0x000e660000002400 */
        /* <DEDUP_REMOVED lines=14> */
[----:B------:R-:W-:-:S03]  /*4060*/  FMUL.FTZ R2, R26, c[0x0][0x320] ;  /* 0x0000c8001a027a20 */ /* 0x000fc60000410000 */
[----:B------:R-:W-:Y:S01]  /*4070*/  ISETP.LT.OR P0, PT, R22, 0x3a, P0 ;  /* 0x0000003a1600780c */ /* 0x000fe20000701670 */
[----:B------:R-:W-:Y:S02]  /*4080*/  FMUL.FTZ R22, R30, c[0x0][0x320] ;  /* 0x0000c8001e167a20 */ /* 0x000fe40000410000 */
[----:B------:R-:W1:Y:S01]  /*4090*/  MUFU.TANH R2, R2 ;  /* 0x0000000200027308 */ /* 0x000e620000002400 */
[----:B------:R-:W-:Y:S02]  /*40a0*/  FSEL R141, R141, -INF , !P0 ;  /* 0xff8000008d8d7808 */ /* 0x000fe40004000000 */
[----:B------:R-:W-:-:S05]  /*40b0*/  PLOP3.LUT P0, PT, PT, PT, UP0, 0x40, 0x0 ;  /* 0x000000000000781c */ /* 0x000fca0003f0e808 */
[----:B------:R-:W1:Y:S08]  /*40c0*/  MUFU.TANH R22, R22 ;  /* 0x0000001600167308 */ /* 0x000e700000002400 */
        /* <DEDUP_REMOVED lines=13> */
.L_x_1950:
[----:B------:R-:W-:-:S04]  /*41a0*/  MOV R8, c[0x0][0x32c] ;  /* 0x0000cb0000087a02 */ /* 0x000fc80000000f00 */
[----:B------:R-:W-:-:S13]  /*41b0*/  ISETP.NE.AND P0, PT, R8, 0x1, PT ;  /* 0x000000010800780c */ /* 0x000fda0003f05270 */
[----:B------:R-:W-:-:S05]  /*41c0*/  @P0 IMAD.HI.U32 R8, R25, c[0x0][0x330], RZ ;  /* 0x0000cc0019080a27 */ /* 0x000fca00078e00ff */
[----:B------:R-:W-:Y:S02]  /*41d0*/  @P0 SHF.R.U32.HI R25, RZ, c[0x0][0x334], R8 ;  /* 0x0000cd00ff190a19 */ /* 0x000fe40000011608 */
.L_x_1951:
[----:B------:R-:W-:Y:S05]  /*41e0*/  BSYNC B0 ;  /* 0x0000000000007941 */ /* 0x000fea0003800000 */
.L_x_1949:
[----:B------:R-:W-:-:S04]  /*41f0*/  IMAD.MOV.U32 R8, RZ, RZ, c[0x0][0x32c] ;  /* 0x0000cb00ff087624 */ /* 0x000fc800078e00ff */
[----:B------:R-:W-:-:S04]  /*4200*/  IMAD R25, R25, R8, -UR25 ;  /* 0x8000001919197e24 */ /* 0x000fc8000f8e0208 */
[----:B------:R-:W-:-:S05]  /*4210*/  IMAD.IADD R10, R25, 0x1, -R204 ;  /* 0x00000001190a7824 */ /* 0x000fca00078e0acc */
[----:B------:R-:W-:Y:S02]  /*4220*/  IADD3 R8, R10, c[0x0][0x32c], RZ ;  /* 0x0000cb000a087a10 */ /* 0x000fe40007ffe0ff */
[----:B------:R-:W-:Y:S02]  /*4230*/  IMNMX R19, R19, R10, !PT ;  /* 0x0000000a13137217 */ /* 0x000fe40007800200 */
[----:B------:R-:W-:Y:S02]  /*4240*/  IMNMX R17, R17, R8, PT ;  /* 0x0000000811117217 */ /* 0x000fe40003800200 */
.L_x_1948:
[----:B--234-:R-:W-:Y:S01]  /*4250*/  ISETP.GT.AND P0, PT, R19, 0x1, P1 ;  /* 0x000000011300780c */ /* 0x01cfe20000f04270 */
[----:B------:R-:W-:-:S04]  /*4260*/  DEPBAR.LE SB0, 0x2 ;  /* 0x000080800000791a */ /* 0x000fc80000000000 */
[----:B------:R-:W-:Y:S01]  /*4270*/  BAR.SYNC.DEFER_BLOCKING 0x0 ;  /* 0x0000000000007b1d */ /* 0x000fe20000010000 */
[----:B------:R-:W-:Y:S01]  /*4280*/  ISETP.LT.OR P0, PT, R17, 0x2, P0 ;  /* 0x000000021100780c */ /* 0x000fe20000701670 */
[----:B------:R-:W-:Y:S01]  /*4290*/  IMAD.SHL.U32 R135, R135, 0x2, RZ ;  /* 0x0000000287877824 */ /* 0x000fe200078e00ff */
[----:B------:R-:W-:Y:S02]  /*42a0*/  UIADD3 UR4, UR7, -0x3, URZ ;  /* 0xfffffffd07047890 */ /* 0x000fe4000fffe03f */
[----:B-1----:R-:W-:Y:S01]  /*42b0*/  FSEL R18, R18, -INF , !P0 ;  /* 0xff80000012127808 */ /* 0x002fe20004000000 */
[--C-:B------:R-:W-:Y:S01]  /*42c0*/  IMAD R134, R4, 0x2, R135.reuse ;  /* 0x0000000204867824 */ /* 0x100fe200078e0287 */
[----:B------:R-:W-:Y:S01]  /*42d0*/  ISETP.GT.AND P0, PT, R19, 0x8, P1 ;  /* 0x000000081300780c */ /* 0x000fe20000f04270 */
[C---:B------:R-:W-:Y:S01]  /*42e0*/  IMAD.IADD R169, R188.reuse, 0x1, R135 ;  /* 0x00000001bca97824 */ /* 0x040fe200078e0287 */
[----:B------:R-:W-:Y:S01]  /*42f0*/  UISETP.GE.AND UP2, UPT, UR4, UR11, UPT ;  /* 0x0000000b0400728c */ /* 0x000fe2000bf46270 */
[----:B------:R-:W-:Y:S01]  /*4300*/  IMAD.IADD R160, R188, 0x1, R134 ;  /* 0x00000001bca07824 */ /* 0x000fe200078e0286 */
[----:B------:R-:W-:Y:S01]  /*4310*/  ISETP.LT.OR P0, PT, R17, 0x9, P0 ;  /* 0x000000091100780c */ /* 0x000fe20000701670 */
[----:B------:R-:W-:-:S03]  /*4320*/  IMAD R4, R4, 0x2, R169 ;  /* 0x0000000204047824 */ /* 0x000fc600078e02a9 */
[----:B------:R-:W-:Y:S02]  /*4330*/  FSEL R16, R16, -INF , !P0 ;  /* 0xff80000010107808 */ /* 0x000fe40004000000 */
[----:B------:R-:W-:-:S04]  /*4340*/  ISETP.GT.AND P0, PT, R19, 0x9, P1 ;  /* 0x000000091300780c */ /* 0x000fc80000f04270 */
[----:B------:R-:W-:Y:S01]  /*4350*/  ISETP.LT.OR P0, PT, R17, 0xa, P0 ;  /* 0x0000000a1100780c */ /* 0x000fe20000701670 */
[----:B------:R-:W-:Y:S03]  /*4360*/  LDSM.16.MT88.4 R40, [R135+0x2100] ;  /* 0x002100008728783b */ /* 0x000fe60000004200 */
[----:B------:R-:W-:Y:S02]  /*4370*/  FSEL R152, R152, -INF , !P0 ;  /* 0xff80000098987808 */ /* 0x000fe40004000000 */
[----:B------:R-:W-:Y:S01]  /*4380*/  ISETP.GT.AND P0, PT, R19, 0x10, P1 ;  /* 0x000000101300780c */ /* 0x000fe20000f04270 */
[----:B------:R-:W-:Y:S03]  /*4390*/  LDSM.16.MT88.4 R56, [R134+0x2100] ;  /* 0x002100008638783b */ /* 0x000fe60000004200 */
[----:B------:R-:W-:Y:S01]  /*43a0*/  ISETP.LT.OR P0, PT, R17, 0x11, P0 ;  /* 0x000000111100780c */ /* 0x000fe20000701670 */
[----:B------:R-:W-:Y:S03]  /*43b0*/  LDSM.16.MT88.4 R124, [R135+0x100] ;  /* 0x00010000877c783b */ /* 0x000fe60000004200 */
[----:B------:R-:W-:Y:S01]  /*43c0*/  FSEL R14, R22, -INF , !P0 ;  /* 0xff800000160e7808 */ /* 0x000fe20004000000 */
[----:B------:R-:W-:Y:S01]  /*43d0*/  LDSM.16.MT88.4 R116, [R169+0x100] ;  /* 0x00010000a974783b */ /* 0x000fe20000004200 */
[----:B------:R-:W-:-:S03]  /*43e0*/  ISETP.GT.AND P0, PT, R19, 0x11, P1 ;  /* 0x000000111300780c */ /* 0x000fc60000f04270 */
[----:B------:R-:W-:Y:S01]  /*43f0*/  LDSM.16.MT88.4 R108, [R134+0x100] ;  /* 0x00010000866c783b */ /* 0x000fe20000004200 */
[----:B------:R-:W-:-:S03]  /*4400*/  ISETP.LT.OR P0, PT, R17, 0x12, P0 ;  /* 0x000000121100780c */ /* 0x000fc60000701670 */
[----:B------:R-:W-:Y:S01]  /*4410*/  LDSM.16.MT88.4 R100, [R4+0x100] ;  /* 0x000100000464783b */ /* 0x000fe20000004200 */
        /* <DEDUP_REMOVED lines=13> */
[----:B------:R-:W-:Y:S01]  /*44f0*/  LDSM.16.MT88.4 R136, [R169+0x900] ;  /* 0x00090000a988783b */ /* 0x000fe20000004200 */
[----:B------:R-:W-:Y:S02]  /*4500*/  FMNMX.FTZ R0, R6, R23, !PT ;  /* 0x0000001706007209 */ /* 0x000fe40007810000 */
[----:B------:R-:W-:Y:S01]  /*4510*/  ISETP.LT.OR P0, PT, R17, 0x21, P0 ;  /* 0x000000211100780c */ /* 0x000fe20000701670 */
[----:B------:R-:W-:Y:S01]  /*4520*/  LDSM.16.MT88.4 R32, [R134+0x900] ;  /* 0x000900008620783b */ /* 0x000fe20000004200 */
[----:B------:R-:W-:Y:S02]  /*4530*/  FMNMX.FTZ R0, R21, R0, !PT ;  /* 0x0000000015007209 */ /* 0x000fe40007810000 */
[----:B------:R-:W-:Y:S01]  /*4540*/  FSEL R178, R178, -INF , !P0 ;  /* 0xff800000b2b27808 */ /* 0x000fe20004000000 */
[----:B------:R-:W-:Y:S01]  /*4550*/  LDSM.16.MT88.4 R28, [R160+0x900] ;  /* 0x00090000a01c783b */ /* 0x000fe20000004200 */
[----:B------:R-:W-:-:S02]  /*4560*/  ISETP.GT.AND P0, PT, R19, 0x21, P1 ;  /* 0x000000211300780c */ /* 0x000fc40000f04270 */
[----:B------:R-:W-:Y:S02]  /*4570*/  FMNMX.FTZ R0, R15, R0, !PT ;  /* 0x000000000f007209 */ /* 0x000fe40007810000 */
[----:B------:R-:W-:Y:S02]  /*4580*/  ISETP.LT.OR P0, PT, R17, 0x22, P0 ;  /* 0x000000221100780c */ /* 0x000fe40000701670 */
[----:B------:R-:W-:Y:S02]  /*4590*/  FMNMX.FTZ R0, R11, R0, !PT ;  /* 0x000000000b007209 */ /* 0x000fe40007810000 */
[----:B------:R-:W-:Y:S02]  /*45a0*/  FSEL R168, R168, -INF , !P0 ;  /* 0xff800000a8a87808 */ /* 0x000fe40004000000 */
[----:B------:R-:W-:Y:S02]  /*45b0*/  ISETP.GT.AND P0, PT, R19, 0x28, P1 ;  /* 0x000000281300780c */ /* 0x000fe40000f04270 */
[----:B------:R-:W-:-:S02]  /*45c0*/  FMNMX.FTZ R0, R9, R0, !PT ;  /* 0x0000000009007209 */ /* 0x000fc40007810000 */
[----:B------:R-:W-:Y:S02]  /*45d0*/  ISETP.LT.OR P0, PT, R17, 0x29, P0 ;  /* 0x000000291100780c */ /* 0x000fe40000701670 */
[----:B------:R-:W-:Y:S02]  /*45e0*/  FMNMX.FTZ R0, R7, R0, !PT ;  /* 0x0000000007007209 */ /* 0x000fe40007810000 */
[----:B------:R-:W-:Y:S02]  /*45f0*/  FSEL R170, R170, -INF , !P0 ;  /* 0xff800000aaaa7808 */ /* 0x000fe40004000000 */
[----:B------:R-:W-:Y:S02]  /*4600*/  ISETP.GT.AND P0, PT, R19, 0x29, P1 ;  /* 0x000000291300780c */ /* 0x000fe40000f04270 */
[----:B------:R-:W-:Y:S02]  /*4610*/  FMNMX.FTZ R0, R5, R0, !PT ;  /* 0x0000000005007209 */ /* 0x000fe40007810000 */
[----:B------:R-:W-:-:S02]  /*4620*/  ISETP.LT.OR P0, PT, R17, 0x2a, P0 ;  /* 0x0000002a1100780c */ /* 0x000fc40000701670 */
[----:B------:R-:W-:Y:S02]  /*4630*/  FMNMX.FTZ R0, R161, R0, !PT ;  /* 0x00000000a1007209 */ /* 0x000fe40007810000 */
[----:B------:R-:W-:Y:S02]  /*4640*/  FSEL R176, R176, -INF , !P0 ;  /* 0xff800000b0b07808 */ /* 0x000fe40004000000 */
[----:B------:R-:W-:Y:S02]  /*4650*/  ISETP.GT.AND P0, PT, R19, 0x30, P1 ;  /* 0x000000301300780c */ /* 0x000fe40000f04270 */
[----:B------:R-:W-:Y:S02]  /*4660*/  FMNMX.FTZ R0, R171, R0, !PT ;  /* 0x00000000ab007209 */ /* 0x000fe40007810000 */
[----:B------:R-:W-:Y:S02]  /*4670*/  ISETP.LT.OR P0, PT, R17, 0x31, P0 ;  /* 0x000000311100780c */ /* 0x000fe40000701670 */
[----:B------:R-:W-:-:S02]  /*4680*/  FMNMX.FTZ R0, R167, R0, !PT ;  /* 0x00000000a7007209 */ /* 0x000fc40007810000 */
[----:B------:R-:W-:Y:S02]  /*4690*/  FSEL R172, R172, -INF , !P0 ;  /* 0xff800000acac7808 */ /* 0x000fe40004000000 */
[----:B------:R-:W-:Y:S02]  /*46a0*/  ISETP.GT.AND P0, PT, R19, 0x31, P1 ;  /* 0x000000311300780c */ /* 0x000fe40000f04270 */
[----:B------:R-:W-:Y:S02]  /*46b0*/  FMNMX.FTZ R0, R163, R0, !PT ;  /* 0x00000000a3007209 */ /* 0x000fe40007810000 */
[----:B------:R-:W-:Y:S02]  /*46c0*/  ISETP.LT.OR P0, PT, R17, 0x32, P0 ;  /* 0x000000321100780c */ /* 0x000fe40000701670 */
[----:B------:R-:W-:Y:S02]  /*46d0*/  FMNMX.FTZ R0, R175, R0, !PT ;  /* 0x00000000af007209 */ /* 0x000fe40007810000 */
[----:B------:R-:W-:-:S02]  /*46e0*/  FSEL R142, R142, -INF , !P0 ;  /* 0xff8000008e8e7808 */ /* 0x000fc40004000000 */
[----:B------:R-:W-:Y:S02]  /*46f0*/  ISETP.GT.AND P0, PT, R19, 0x38, P1 ;  /* 0x000000381300780c */ /* 0x000fe40000f04270 */
[----:B------:R-:W-:Y:S02]  /*4700*/  FMNMX.FTZ R0, R173, R0, !PT ;  /* 0x00000000ad007209 */ /* 0x000fe40007810000 */
[----:B------:R-:W-:Y:S02]  /*4710*/  ISETP.LT.OR P0, PT, R17, 0x39, P0 ;  /* 0x000000391100780c */ /* 0x000fe40000701670 */
[----:B------:R-:W-:Y:S02]  /*4720*/  FMNMX.FTZ R0, R143, R0, !PT ;  /* 0x000000008f007209 */ /* 0x000fe40007810000 */
[----:B------:R-:W-:Y:S02]  /*4730*/  FSEL R140, R140, -INF , !P0 ;  /* 0xff8000008c8c7808 */ /* 0x000fe40004000000 */
[----:B------:R-:W-:-:S02]  /*4740*/  ISETP.GT.AND P0, PT, R19, RZ, P1 ;  /* 0x000000ff1300720c */ /* 0x000fc40000f04270 */
[----:B------:R-:W-:Y:S02]  /*4750*/  FMNMX.FTZ R25, R141, R0, !PT ;  /* 0x000000008d197209 */ /* 0x000fe40007810000 */
[----:B------:R-:W-:-:S03]  /*4760*/  ISETP.LT.OR P0, PT, R17, 0x1, P0 ;  /* 0x000000011100780c */ /* 0x000fc60000701670 */
[----:B------:R-:W1:Y:S01]  /*4770*/  SHFL.BFLY PT, R0, R25, 0x2, 0x1f ;  /* 0x0c401f0019007f89 */ /* 0x000e6200000e0000 */
[----:B------:R-:W-:Y:S02]  /*4780*/  FSEL R13, R13, -INF , !P0 ;  /* 0xff8000000d0d7808 */ /* 0x000fe40004000000 */
[----:B------:R-:W-:Y:S02]  /*4790*/  ISETP.GT.AND P0, PT, R19, 0x39, P1 ;  /* 0x000000391300780c */ /* 0x000fe40000f04270 */
[----:B------:R-:W-:Y:S02]  /*47a0*/  FMNMX.FTZ R27, R13, R18, !PT ;  /* 0x000000120d1b7209 */ /* 0x000fe40007810000 */
[----:B------:R-:W-:Y:S02]  /*47b0*/  ISETP.LT.OR P0, PT, R17, 0x3a, P0 ;  /* 0x0000003a1100780c */ /* 0x000fe40000701670 */
[----:B------:R-:W-:Y:S02]  /*47c0*/  FMNMX.FTZ R27, R16, R27, !PT ;  /* 0x0000001b101b7209 */ /* 0x000fe40007810000 */
[----:B------:R-:W-:-:S02]  /*47d0*/  FSEL R166, R166, -INF , !P0 ;  /* 0xff800000a6a67808 */ /* 0x000fc40004000000 */
[----:B------:R-:W-:-:S04]  /*47e0*/  FMNMX.FTZ R27, R152, R27, !PT ;  /* 0x0000001b981b7209 */ /* 0x000fc80007810000 */
        /* <DEDUP_REMOVED lines=9> */
[----:B------:R-:W-:Y:S02]  /*4880*/  FMNMX.FTZ R17, R142, R27, !PT ;  /* 0x0000001b8e117209 */ /* 0x000fe40007810000 */
[----:B-1----:R-:W-:Y:S02]  /*4890*/  FMNMX.FTZ R27, R25, R0, !PT ;  /* 0x00000000191b7209 */ /* 0x002fe40007810000 */
[----:B------:R-:W-:-:S03]  /*48a0*/  FMNMX.FTZ R17, R140, R17, !PT ;  /* 0x000000118c117209 */ /* 0x000fc60007810000 */
[----:B------:R-:W1:Y:S01]  /*48b0*/  SHFL.BFLY PT, R2, R27, 0x1, 0x1f ;  /* 0x0c201f001b027f89 */ /* 0x000e6200000e0000 */
[----:B------:R-:W-:-:S05]  /*48c0*/  FMNMX.FTZ R19, R166, R17, !PT ;  /* 0x00000011a6137209 */ /* 0x000fca0007810000 */
[----:B------:R-:W2:Y:S01]  /*48d0*/  SHFL.BFLY PT, R0, R19, 0x2, 0x1f ;  /* 0x0c401f0013007f89 */ /* 0x000ea200000e0000 */
[----:B-1----:R-:W-:-:S03]  /*48e0*/  FMNMX.FTZ R2, R27, R2, !PT ;  /* 0x000000021b027209 */ /* 0x002fc60007810000 */
[----:B------:R-:W-:Y:S01]  /*48f0*/  LDSM.16.MT88.4 R24, [R169+0x2900] ;  /* 0x00290000a918783b */ /* 0x000fe20000004200 */
[C---:B------:R-:W-:Y:S01]  /*4900*/  FSETP.NEU.FTZ.AND P0, PT, R2.reuse, -INF , PT ;  /* 0xff8000000200780b */ /* 0x040fe20003f1d000 */
[----:B------:R-:W-:Y:S01]  /*4910*/  FMUL.FTZ R174, R2, c[0x0][0x2d0] ;  /* 0x0000b40002ae7a20 */ /* 0x000fe20000410000 */
[----:B--2---:R-:W-:-:S04]  /*4920*/  FMNMX.FTZ R17, R19, R0, !PT ;  /* 0x0000000013117209 */ /* 0x004fc80007810000 */
[----:B------:R-:W-:Y:S01]  /*4930*/  FSEL R174, R174, RZ, P0 ;  /* 0x000000ffaeae7208 */ /* 0x000fe20000000000 */
[----:B------:R-:W1:Y:S04]  /*4940*/  SHFL.BFLY PT, R0, R17, 0x1, 0x1f ;  /* 0x0c201f0011007f89 */ /* 0x000e6800000e0000 */
[--C-:B------:R-:W-:Y:S02]  /*4950*/  FFMA.FTZ R156, R6, c[0x0][0x2d0], -R174.reuse ;  /* 0x0000b400069c7a23 */ /* 0x100fe400000108ae */
[--C-:B------:R-:W-:Y:S02]  /*4960*/  FFMA.FTZ R155, R23, c[0x0][0x2d0], -R174.reuse ;  /* 0x0000b400179b7a23 */ /* 0x100fe400000108ae */
[--C-:B------:R-:W-:Y:S02]  /*4970*/  FFMA.FTZ R153, R21, c[0x0][0x2d0], -R174.reuse ;  /* 0x0000b40015997a23 */ /* 0x100fe400000108ae */
[--C-:B------:R-:W-:Y:S01]  /*4980*/  FFMA.FTZ R150, R15, c[0x0][0x2d0], -R174.reuse ;  /* 0x0000b4000f967a23 */ /* 0x100fe200000108ae */
[----:B------:R-:W-:Y:S01]  /*4990*/  MUFU.EX2 R156, R156 ;  /* 0x0000009c009c7308 */ /* 0x000fe20000000800 */
[--C-:B------:R-:W-:Y:S01]  /*49a0*/  FFMA.FTZ R148, R7, c[0x0][0x2d0], -R174.reuse ;  /* 0x0000b40007947a23 */ /* 0x100fe200000108ae */
[----:B------:R-:W-:Y:S01]  /*49b0*/  LDSM.16.MT88.4 R20, [R135+0x900] ;  /* 0x000900008714783b */ /* 0x000fe20000004200 */
[----:B------:R-:W-:-:S02]  /*49c0*/  FFMA.FTZ R145, R5, c[0x0][0x2d0], -R174 ;  /* 0x0000b40005917a23 */ /* 0x000fc400000108ae */
[--C-:B------:R-:W-:Y:S01]  /*49d0*/  FFMA.FTZ R154, R11, c[0x0][0x2d0], -R174.reuse ;  /* 0x0000b4000b9a7a23 */ /* 0x100fe200000108ae */
[----:B------:R-:W2:Y:S01]  /*49e0*/  LDSM.16.MT88.4 R4, [R4+0x4100] ;  /* 0x004100000404783b */ /* 0x000ea20000004200 */
[--C-:B------:R-:W-:Y:S01]  /*49f0*/  FFMA.FTZ R149, R9, c[0x0][0x2d0], -R174.reuse ;  /* 0x0000b40009957a23 */ /* 0x100fe200000108ae */
[----:B------:R-:W3:Y:S01]  /*4a00*/  MUFU.EX2 R155, R155 ;  /* 0x0000009b009b7308 */ /* 0x000ee20000000800 */
[--C-:B------:R-:W-:Y:S02]  /*4a10*/  FFMA.FTZ R164, R171, c[0x0][0x2d0], -R174.reuse ;  /* 0x0000b400aba47a23 */ /* 0x100fe400000108ae */
[--C-:B------:R-:W-:Y:S01]  /*4a20*/  FFMA.FTZ R162, R167, c[0x0][0x2d0], -R174.reuse ;  /* 0x0000b400a7a27a23 */ /* 0x100fe200000108ae */
[----:B-1----:R-:W-:Y:S01]  /*4a30*/  FMNMX.FTZ R0, R17, R0, !PT ;  /* 0x0000000011007209 */ /* 0x002fe20007810000 */
[----:B------:R-:W-:-:S03]  /*4a40*/  FFMA.FTZ R161, R161, c[0x0][0x2d0], -R174 ;  /* 0x0000b400a1a17a23 */ /* 0x000fc600000108ae */
[----:B------:R-:W-:Y:S01]  /*4a50*/  MUFU.EX2 R153, R153 ;  /* 0x0000009900997308 */ /* 0x000fe20000000800 */
[C---:B------:R-:W-:Y:S01]  /*4a60*/  FSETP.NEU.FTZ.AND P0, PT, R0.reuse, -INF , PT ;  /* 0xff8000000000780b */ /* 0x040fe20003f1d000 */
[----:B------:R-:W-:Y:S02]  /*4a70*/  FMUL.FTZ R165, R0, c[0x0][0x2d0] ;  /* 0x0000b40000a57a20 */ /* 0x000fe40000410000 */
[--C-:B------:R-:W-:Y:S02]  /*4a80*/  FFMA.FTZ R163, R163, c[0x0][0x2d0], -R174.reuse ;  /* 0x0000b400a3a37a23 */ /* 0x100fe400000108ae */
[----:B------:R-:W-:Y:S01]  /*4a90*/  FFMA.FTZ R175, R175, c[0x0][0x2d0], -R174 ;  /* 0x0000b400afaf7a23 */ /* 0x000fe200000108ae */
[----:B------:R-:W-:Y:S01]  /*4aa0*/  FSEL R165, R165, RZ, P0 ;  /* 0x000000ffa5a57208 */ /* 0x000fe20000000000 */
[----:B------:R-:W1:Y:S01]  /*4ab0*/  MUFU.EX2 R150, R150 ;  /* 0x0000009600967308 */ /* 0x000e620000000800 */
[----:B---3--:R-:W-:Y:S01]  /*4ac0*/  F2FP.PACK_AB R96, R155, R156 ;  /* 0x0000009c9b60723e */ /* 0x008fe200000000ff */
[----:B------:R-:W-:Y:S01]  /*4ad0*/  FADD.FTZ R156, R156, R155 ;  /* 0x0000009b9c9c7221 */ /* 0x000fe20000010000 */
[----:B------:R-:W-:Y:S01]  /*4ae0*/  PLOP3.LUT P0, PT, PT, PT, UP2, 0x40, 0x0 ;  /* 0x000000000000781c */ /* 0x000fe20003f0e828 */
[----:B------:R-:W-:-:S02]  /*4af0*/  FFMA.FTZ R158, R13, c[0x0][0x2d0], -R165 ;  /* 0x0000b4000d9e7a23 */ /* 0x000fc400000108a5 */
[--C-:B------:R-:W-:Y:S02]  /*4b00*/  FFMA.FTZ R157, R18, c[0x0][0x2d0], -R165.reuse ;  /* 0x0000b400129d7a23 */ /* 0x100fe400000108a5 */
[--C-:B------:R-:W-:Y:S01]  /*4b10*/  FFMA.FTZ R159, R16, c[0x0][0x2d0], -R165.reuse ;  /* 0x0000b400109f7a23 */ /* 0x100fe200000108a5 */
[----:B------:R-:W-:Y:S01]  /*4b20*/  MUFU.EX2 R154, R154 ;  /* 0x0000009a009a7308 */ /* 0x000fe20000000800 */
[--C-:B------:R-:W-:Y:S01]  /*4b30*/  FFMA.FTZ R152, R152, c[0x0][0x2d0], -R165.reuse ;  /* 0x0000b40098987a23 */ /* 0x100fe200000108a5 */
[----:B------:R-:W-:Y:S01]  /*4b40*/  LDSM.16.MT88.4 R16, [R134+0x2900] ;  /* 0x002900008610783b */ /* 0x000fe20000004200 */
[--C-:B------:R-:W-:Y:S02]  /*4b50*/  FFMA.FTZ R147, R10, c[0x0][0x2d0], -R165.reuse ;  /* 0x0000b4000a937a23 */ /* 0x100fe400000108a5 */
[--C-:B------:R-:W-:Y:S02]  /*4b60*/  FFMA.FTZ R144, R8, c[0x0][0x2d0], -R165.reuse ;  /* 0x0000b40008907a23 */ /* 0x100fe400000108a5 */
[----:B------:R-:W3:Y:S01]  /*4b70*/  LDSM.16.MT88.4 R8, [R135+0x2900] ;  /* 0x002900008708783b */ /* 0x000ee20000004200 */
[----:B------:R-:W-:Y:S01]  /*4b80*/  MUFU.EX2 R158, R158 ;  /* 0x0000009e009e7308 */ /* 0x000fe20000000800 */
[----:B-1----:R-:W-:Y:S01]  /*4b90*/  F2FP.PACK_AB R98, R150, R153 ;  /* 0x000000999662723e */ /* 0x002fe200000000ff */
[----:B------:R-:W-:-:S02]  /*4ba0*/  FFMA.FTZ R151, R14, c[0x0][0x2d0], -R165 ;  /* 0x0000b4000e977a23 */ /* 0x000fc400000108a5 */
[--C-:B------:R-:W-:Y:S02]  /*4bb0*/  FFMA.FTZ R146, R12, c[0x0][0x2d0], -R165.reuse ;  /* 0x0000b4000c927a23 */ /* 0x100fe400000108a5 */
[----:B------:R-:W1:Y:S01]  /*4bc0*/  LDSM.16.MT88.4 R12, [R160+0x2900] ;  /* 0x00290000a00c783b */ /* 0x000e620000004200 */
[--C-:B------:R-:W-:Y:S01]  /*4bd0*/  FFMA.FTZ R167, R178, c[0x0][0x2d0], -R165.reuse ;  /* 0x0000b400b2a77a23 */ /* 0x100fe200000108a5 */
[----:B------:R-:W4:Y:S01]  /*4be0*/  MUFU.EX2 R157, R157 ;  /* 0x0000009d009d7308 */ /* 0x000f220000000800 */
[--C-:B------:R-:W-:Y:S02]  /*4bf0*/  FFMA.FTZ R168, R168, c[0x0][0x2d0], -R165.reuse ;  /* 0x0000b400a8a87a23 */ /* 0x100fe400000108a5 */
[--C-:B------:R-:W-:Y:S02]  /*4c00*/  FFMA.FTZ R170, R170, c[0x0][0x2d0], -R165.reuse ;  /* 0x0000b400aaaa7a23 */ /* 0x100fe400000108a5 */
[----:B------:R-:W-:Y:S02]  /*4c10*/  FFMA.FTZ R171, R176, c[0x0][0x2d0], -R165 ;  /* 0x0000b400b0ab7a23 */ /* 0x000fe400000108a5 */
[--C-:B------:R-:W-:Y:S01]  /*4c20*/  FFMA.FTZ R176, R173, c[0x0][0x2d0], -R174.reuse ;  /* 0x0000b400adb07a23 */ /* 0x100fe200000108ae */
[----:B------:R-:W-:Y:S01]  /*4c30*/  MUFU.EX2 R159, R159 ;  /* 0x0000009f009f7308 */ /* 0x000fe20000000800 */
[----:B------:R-:W-:-:S02]  /*4c40*/  FFMA.FTZ R173, R143, c[0x0][0x2d0], -R174 ;  /* 0x0000b4008fad7a23 */ /* 0x000fc400000108ae */
[--C-:B------:R-:W-:Y:S02]  /*4c50*/  FFMA.FTZ R172, R172, c[0x0][0x2d0], -R165.reuse ;  /* 0x0000b400acac7a23 */ /* 0x100fe400000108a5 */
[--C-:B------:R-:W-:Y:S02]  /*4c60*/  FFMA.FTZ R177, R142, c[0x0][0x2d0], -R165.reuse ;  /* 0x0000b4008eb17a23 */ /* 0x100fe400000108a5 */
[--C-:B------:R-:W-:Y:S01]  /*4c70*/  FFMA.FTZ R178, R140, c[0x0][0x2d0], -R165.reuse ;  /* 0x0000b4008cb27a23 */ /* 0x100fe200000108a5 */
[----:B------:R-:W5:Y:S01]  /*4c80*/  MUFU.EX2 R152, R152 ;  /* 0x0000009800987308 */ /* 0x000f620000000800 */
[----:B----4-:R-:W-:Y:S01]  /*4c90*/  F2FP.PACK_AB R97, R157, R158 ;  /* 0x0000009e9d61723e */ /* 0x010fe200000000ff */
[----:B------:R-:W-:Y:S02]  /*4ca0*/  FFMA.FTZ R174, R141, c[0x0][0x2d0], -R174 ;  /* 0x0000b4008dae7a23 */ /* 0x000fe400000108ae */
[----:B------:R-:W-:Y:S01]  /*4cb0*/  FFMA.FTZ R165, R166, c[0x0][0x2d0], -R165 ;  /* 0x0000b400a6a57a23 */ /* 0x000fe200000108a5 */
[----:B------:R-:W-:Y:S01]  /*4cc0*/  LDSM.16.MT88.4 R140, [R169+0x3900] ;  /* 0x00390000a98c783b */ /* 0x000fe20000004200 */
[----:B------:R-:W-:-:S02]  /*4cd0*/  FADD.FTZ R158, R158, R157 ;  /* 0x0000009d9e9e7221 */ /* 0x000fc40000010000 */
[----:B------:R-:W4:Y:S01]  /*4ce0*/  MUFU.EX2 R149, R149 ;  /* 0x0000009500957308 */ /* 0x000f220000000800 */
[----:B------:R-:W-:-:S04]  /*4cf0*/  FADD.FTZ R153, R153, R156 ;  /* 0x0000009c99997221 */ /* 0x000fc80000010000 */
[----:B------:R-:W-:Y:S01]  /*4d00*/  FADD.FTZ R153, R150, R153 ;  /* 0x0000009996997221 */ /* 0x000fe20000010000 */
[----:B-----5:R-:W-:Y:S02]  /*4d10*/  F2FP.PACK_AB R99, R152, R159 ;  /* 0x0000009f9863723e */ /* 0x020fe400000000ff */
[----:B------:R-:W-:Y:S01]  /*4d20*/  MUFU.EX2 R148, R148 ;  /* 0x0000009400947308 */ /* 0x000fe20000000800 */
[----:B------:R-:W-:-:S04]  /*4d30*/  FADD.FTZ R159, R159, R158 ;  /* 0x0000009e9f9f7221 */ /* 0x000fc80000010000 */
[----:B------:R-:W-:Y:S01]  /*4d40*/  FADD.FTZ R152, R152, R159 ;  /* 0x0000009f98987221 */ /* 0x000fe20000010000 */
        /* <DEDUP_REMOVED lines=42> */
[C---:B------:R-:W-:Y:S08]  /*4ff0*/  HMMA.16816.F32 R88, R96.reuse, R90, RZ ;  /* 0x0000005a6058723c */ /* 0x040ff000000018ff */
[C---:B--2---:R-:W-:Y:S07]  /*5000*/  HMMA.16816.F32 R92, R96.reuse, R4, RZ ;  /* 0x00000004605c723c */ /* 0x044fee00000018ff */
[----:B----4-:R-:W-:Y:S01]  /*5010*/  F2FP.PACK_AB R4, R149, R154 ;  /* 0x0000009a9504723e */ /* 0x010fe200000000ff */
[----:B------:R-:W-:Y:S01]  /*5020*/  HMMA.16816.F32 R96, R96, R6, RZ ;  /* 0x000000066060723c */ /* 0x000fe200000018ff */
[----:B-----5:R-:W-:Y:S01]  /*5030*/  F2FP.PACK_AB R5, R146, R151 ;  /* 0x000000979205723e */ /* 0x020fe200000000ff */
        /* <DEDUP_REMOVED lines=103> */
[----:B---3--:R-:W-:Y:S01]  /*56b0*/  HMMA.16816.F32 R120, R4, R12, R120 ;  /* 0x0000000c0478723c */ /* 0x008fe20000001878 */
[----:B------:R-:W-:-:S02]  /*56c0*/  FADD.FTZ R178, R178, R177 ;  /* 0x000000b1b2b27221 */ /* 0x000fc40000010000 */
[----:B------:R-:W-:Y:S02]  /*56d0*/  FADD.FTZ R205, R174, R173 ;  /* 0x000000adaecd7221 */ /* 0x000fe40000010000 */
[----:B------:R-:W-:-:S03]  /*56e0*/  FADD.FTZ R206, R165, R178 ;  /* 0x000000b2a5ce7221 */ /* 0x000fc60000010000 */
        /* <DEDUP_REMOVED lines=25> */
[----:B------:R-:W-:Y:S01]  /*5880*/  HMMA.16816.F32 R96, R4, R18, R96 ;  /* 0x000000120460723c */ /* 0x000fe20000001860 */
[----:B------:R-:W-:Y:S07]  /*5890*/  @P0 BRA `(.L_x_1952) ;  /* 0x0000043000000947 */ /* 0x000fee0003800000 */
        /* <DEDUP_REMOVED lines=13> */
[C---:B------:R-:W-:Y:S01]  /*5970*/  SHF.L.U64.HI R11, R207.reuse, 0x1, R132 ;  /* 0x00000001cf0b7819 */ /* 0x040fe20000010284 */
        /* <DEDUP_REMOVED lines=8> */
[----:B------:R-:W-:Y:S02]  /*5a00*/  IMAD.IADD R9, R5, 0x1, R8 ;  /* 0x0000000105097824 */ /* 0x000fe400078e0208 */
[----:B------:R-:W-:Y:S02]  /*5a10*/  IMAD.MOV.U32 R8, RZ, RZ, R4 ;  /* 0x000000ffff087224 */ /* 0x000fe400078e0004 */
[----:B------:R-:W-:Y:S01]  /*5a20*/  IMAD.SHL.U32 R4, R194, 0x2, RZ ;  /* 0x00000002c2047824 */ /* 0x000fe200078e00ff */
[----:B--2---:R-:W-:Y:S01]  /*5a30*/  SHF.R.S32.HI R5, RZ, 0x1f, R198 ;  /* 0x0000001fff057819 */ /* 0x004fe200000114c6 */
[----:B------:R-:W-:Y:S01]  /*5a40*/  IMAD.WIDE.U32 R6, R198, c[0x0][0x1f0], R8 ;  /* 0x00007c00c6067a25 */ /* 0x000fe200078e0008 */
[----:B------:R-:W-:Y:S02]  /*5a50*/  SEL R9, RZ, 0x10, P5 ;  /* 0x00000010ff097807 */ /* 0x000fe40002800000 */
[----:B------:R-:W-:Y:S01]  /*5a60*/  SHF.L.U64.HI R8, R192, 0x1, R3 ;  /* 0x00000001c0087819 */ /* 0x000fe20000010203 */
[----:B------:R-:W-:Y:S01]  /*5a70*/  IMAD R5, R5, c[0x0][0x1f0], RZ ;  /* 0x00007c0005057a24 */ /* 0x000fe200078e02ff */
[----:B------:R-:W-:-:S03]  /*5a80*/  IADD3 R21, -R9, 0x10, RZ ;  /* 0x0000001009157810 */ /* 0x000fc60007ffe1ff */
[----:B------:R-:W-:Y:S01]  /*5a90*/  IMAD R12, R198, c[0x0][0x1f4], R5 ;  /* 0x00007d00c60c7a24 */ /* 0x000fe200078e0205 */
[----:B------:R-:W-:Y:S02]  /*5aa0*/  IADD3 R5, P0, R6, UR16, RZ ;  /* 0x0000001006057c10 */ /* 0x000fe4000ff1e0ff */
[----:B------:R-:W-:Y:S02]  /*5ab0*/  SEL R6, RZ, 0x10, P4 ;  /* 0x00000010ff067807 */ /* 0x000fe40002000000 */
[----:B------:R-:W-:Y:S01]  /*5ac0*/  IADD3.X R12, R7, UR9, R12, P0, !PT ;  /* 0x00000009070c7c10 */ /* 0x000fe200087fe40c */
[----:B------:R-:W-:Y:S01]  /*5ad0*/  IMAD.SHL.U32 R7, R192, 0x2, RZ ;  /* 0x00000002c0077824 */ /* 0x000fe200078e00ff */
[----:B------:R-:W-:Y:S02]  /*5ae0*/  LEA R13, P0, R5, c[0x0][0x1c8], 0x1 ;  /* 0x00007200050d7a11 */ /* 0x000fe400078008ff */
[----:B------:R-:W-:Y:S02]  /*5af0*/  LOP3.LUT R21, R21, 0xf, RZ, 0xc0, !PT ;  /* 0x0000000f15157812 */ /* 0x000fe400078ec0ff */
[----:B------:R-:W-:Y:S01]  /*5b00*/  LEA.HI.X R12, R5, c[0x0][0x1cc], R12, 0x1, P0 ;  /* 0x00007300050c7a11 */ /* 0x000fe200000f0c0c */
[----:B------:R-:W1:Y:S01]  /*5b10*/  SHFL.IDX PT, R14, R13, 0x1, 0x181f ;  /* 0x00381f000d0e7f89 */ /* 0x000e6200000e0000 */
[----:B------:R-:W-:-:S02]  /*5b20*/  IADD3 R18, -R6, 0x10, RZ ;  /* 0x0000001006127810 */ /* 0x000fc40007ffe1ff */
[----:B------:R-:W-:Y:S01]  /*5b30*/  SHF.L.U64.HI R5, R194, 0x1, R197 ;  /* 0x00000001c2057819 */ /* 0x000fe200000102c5 */
[----:B------:R-:W2:Y:S01]  /*5b40*/  SHFL.IDX PT, R16, R12, 0x1, 0x181f ;  /* 0x00381f000c107f89 */ /* 0x000ea200000e0000 */
[----:B------:R-:W-:-:S03]  /*5b50*/  LOP3.LUT R18, R18, 0xf, RZ, 0xc0, !PT ;  /* 0x0000000f12127812 */ /* 0x000fc600078ec0ff */
        /* <DEDUP_REMOVED lines=23> */
.L_x_1952:
[----:B------:R-:W-:Y:S01]  /*5cd0*/  ULDC.64 UR4, c[0x0][0x2c8] ;  /* 0x0000b20000047ab9 */ /* 0x000fe20000000a00 */
[----:B------:R-:W-:Y:S01]  /*5ce0*/  PLOP3.LUT P0, PT, PT, PT, UP0, 0x40, 0x0 ;  /* 0x000000000000781c */ /* 0x000fe20003f0e808 */
[----:B------:R-:W-:Y:S01]  /*5cf0*/  UIMAD.WIDE.U32 UR26, UR24, UR4, URZ ;  /* 0x00000004181a72a5 */ /* 0x000fe2000f8e003f */
[----:B------:R-:W0:Y:S01]  /*5d00*/  LDGDEPBAR ;  /* 0x00000000000079af */ /* 0x000e220000000000 */
[----:B------:R-:W-:-:S05]  /*5d10*/  UIADD3 UR7, UR7, -0x2, URZ ;  /* 0xfffffffe07077890 */ /* 0x000fca000fffe03f */
[----:B------:R-:W-:Y:S01]  /*5d20*/  @UP1 UMOV UR25, UR27 ;  /* 0x0000001b00191c82 */ /* 0x000fe20008000000 */
[----:B------:R-:W-:Y:S01]  /*5d30*/  MOV R210, UR7 ;  /* 0x0000000700d27c02 */ /* 0x000fe20008000f00 */
[----:B------:R-:W-:-:S04]  /*5d40*/  @UP1 USHF.R.U32.HI UR24, URZ, UR5, UR25 ;  /* 0x000000053f181299 */ /* 0x000fc80008011619 */
[----:B------:R-:W-:-:S03]  /*5d50*/  UIADD3 UR4, UR15, UR24, URZ ;  /* 0x000000180f047290 */ /* 0x000fc6000fffe03f */
[----:B------:R-:W-:Y:S02]  /*5d60*/  ULDC UR15, c[0x0][0x328] ;  /* 0x0000ca00000f7ab9 */ /* 0x000fe40000000800 */
[----:B------:R-:W-:Y:S01]  /*5d70*/  UIADD3 UR15, UR4, UR15, URZ ;  /* 0x0000000f040f7290 */ /* 0x000fe2000fffe03f */
[----:B------:R-:W-:Y:S05]  /*5d80*/  @P0 BRA `(.L_x_1953) ;  /* 0x0000015000000947 */ /* 0x000fea0003800000 */
[----:B------:R-:W-:Y:S01]  /*5d90*/  ISETP.LT.AND P0, PT, RZ, UR4, PT ;  /* 0x00000004ff007c0c */ /* 0x000fe2000bf01270 */
[----:B------:R-:W-:Y:S02]  /*5da0*/  UIADD3 UR24, UR4, -0x1, URZ ;  /* 0xffffffff04187890 */ /* 0x000fe4000fffe03f */
[----:B------:R-:W-:-:S10]  /*5db0*/  ULDC UR7, c[0x0][0x32c] ;  /* 0x0000cb0000077ab9 */ /* 0x000fd40000000800 */
[----:B------:R-:W-:Y:S05]  /*5dc0*/  @P0 BRA `(.L_x_1954) ;  /* 0x0000008000000947 */ /* 0x000fea0003800000 */
[----:B------:R-:W-:Y:S02]  /*5dd0*/  UISETP.NE.AND UP2, UPT, UR7, 0x1, UPT ;  /* 0x000000010700788c */ /* 0x000fe4000bf45270 */
[----:B------:R-:W-:-:S03]  /*5de0*/  UIADD3 UR24, -UR4, URZ, URZ ;  /* 0x0000003f04187290 */ /* 0x000fc6000fffe13f */
[----:B------:R-:W-:Y:S02]  /*5df0*/  ULDC.64 UR4, c[0x0][0x330] ;  /* 0x0000cc0000047ab9 */ /* 0x000fe40000000a00 */
[----:B------:R-:W-:-:S07]  /*5e00*/  UIMAD.WIDE.U32 UR26, UR24, UR4, URZ ;  /* 0x00000004181a72a5 */ /* 0x000fce000f8e003f */
[----:B------:R-:W-:Y:S02]  /*5e10*/  @UP2 UMOV UR25, UR27 ;  /* 0x0000001b00192c82 */ /* 0x000fe40008000000 */
[----:B------:R-:W-:-:S04]  /*5e20*/  @UP2 USHF.R.U32.HI UR24, URZ, UR5, UR25 ;  /* 0x000000053f182299 */ /* 0x000fc80008011619 */
[----:B------:R-:W-:Y:S01]  /*5e30*/  ULOP3.LUT UR24, URZ, UR24, URZ, 0x33, !UPT ;  /* 0x000000183f187292 */ /* 0x000fe2000f8e333f */
[----:B------:R-:W-:Y:S05]  /*5e40*/  BRA `(.L_x_1955) ;  /* 0x0000005000007947 */ /* 0x000fea0003800000 */
.L_x_1954:
[----:B------:R-:W-:Y:S02]  /*5e50*/  UISETP.NE.AND UP2, UPT, UR7, 0x1, UPT ;  /* 0x000000010700788c */ /* 0x000fe4000bf45270 */
[----:B------:R-:W-:Y:S02]  /*5e60*/  ULDC.64 UR4, c[0x0][0x330] ;  /* 0x0000cc0000047ab9 */ /* 0x000fe40000000a00 */
[----:B------:R-:W-:-:S07]  /*5e70*/  UIMAD.WIDE.U32 UR26, UR24, UR4, URZ ;  /* 0x00000004181a72a5 */ /* 0x000fce000f8e003f */
[----:B------:R-:W-:Y:S02]  /*5e80*/  @UP2 UMOV UR25, UR27 ;  /* 0x0000001b00192c82 */ /* 0x000fe40008000000 */
[----:B------:R-:W-:Y:S02]  /*5e90*/  @UP2 USHF.R.U32.HI UR24, URZ, UR5, UR25 ;  /* 0x000000053f182299 */ /* 0x000fe40008011619 */
.L_x_1955:
[----:B------:R-:W-:Y:S02]  /*5ea0*/  ULDC UR4, c[0x0][0x32c] ;  /* 0x0000cb0000047ab9 */ /* 0x000fe40000000800 */
[----:B------:R-:W-:-:S04]  /*5eb0*/  UIMAD UR4, UR24, UR7, UR4 ;  /* 0x00000007180472a4 */ /* 0x000fc8000f8e0204 */
[----:B------:R-:W-:-:S04]  /*5ec0*/  UISETP.LT.AND UP2, UPT, UR15, UR4, UPT ;  /* 0x000000040f00728c */ /* 0x000fc8000bf41270 */
[----:B------:R-:W-:-:S04]  /*5ed0*/  USEL UR15, UR15, UR4, UP2 ;  /* 0x000000040f0f7287 */ /* 0x000fc80009000000 */
.L_x_1953:
[----:B------:R-:W-:Y:S02]  /*5ee0*/  USHF.R.S32.HI UR4, URZ, 0x1f, UR15 ;  /* 0x0000001f3f047899 */ /* 0x000fe4000801140f */
[----:B------:R-:W-:Y:S02]  /*5ef0*/  UMOV UR5, 0x1 ;  /* 0x0000000100057882 */ /* 0x000fe40000000000 */
[----:B------:R-:W-:-:S03]  /*5f00*/  ULEA.HI UR4, UR4, UR15, URZ, 0x6 ;  /* 0x0000000f04047291 */ /* 0x000fc6000f8f303f */
[----:B------:R-:W-:Y:S02]  /*5f10*/  UMOV UR15, URZ ;  /* 0x0000003f000f7c82 */ /* 0x000fe40008000000 */
[----:B------:R-:W-:-:S04]  /*5f20*/  USHF.R.S32.HI UR7, URZ, 0x6, UR4 ;  /* 0x000000063f077899 */ /* 0x000fc80008011404 */
[----:B------:R-:W-:-:S04]  /*5f30*/  UISETP.LT.AND UP2, UPT, UR11, UR7, UPT ;  /* 0x000000070b00728c */ /* 0x000fc8000bf41270 */
[----:B------:R-:W-:-:S06]  /*5f40*/  USEL UR7, UR11, UR7, !UP2 ;  /* 0x000000070b077287 */ /* 0x000fcc000d000000 */
[----:B------:R-:W-:-:S13]  /*5f50*/  ISETP.GE.AND P0, PT, R210, UR7, PT ;  /* 0x00000007d2007c0c */ /* 0x000fda000bf06270 */
[----:B------:R-:W-:Y:S05]  /*5f60*/  @!P0 BRA `(.L_x_1956) ;  /* 0x00003bd000008947 */ /* 0x000fea0003800000 */
[----:B------:R-:W-:Y:S01]  /*5f70*/  IMAD.MOV.U32 R186, RZ, RZ, 0x20 ;  /* 0x00000020ffba7424 */ /* 0x000fe200078e00ff */
[----:B------:R-:W-:Y:S01]  /*5f80*/  LOP3.LUT P1, RZ, R209, 0x2, RZ, 0xc0, !PT ;  /* 0x00000002d1ff7812 */ /* 0x000fe2000782c0ff */
[C---:B------:R-:W-:Y:S01]  /*5f90*/  IMAD.SHL.U32 R215, R207.reuse, 0x2, RZ ;  /* 0x00000002cfd77824 */ /* 0x040fe200078e00ff */
[----:B------:R-:W-:Y:S01]  /*5fa0*/  SHF.L.U64.HI R216, R207, 0x1, R132 ;  /* 0x00000001cfd87819 */ /* 0x000fe20000010284 */
[----:B------:R-:W-:Y:S01]  /*5fb0*/  IMAD.MOV.U32 R132, RZ, RZ, R2 ;  /* 0x000000ffff847224 */ /* 0x000fe200078e0002 */
[C---:B------:R-:W-:Y:S01]  /*5fc0*/  SHF.L.U64.HI R213, R192.reuse, 0x1, R3 ;  /* 0x00000001c0d57819 */ /* 0x040fe20000010203 */
[----:B------:R-:W-:Y:S01]  /*5fd0*/  IMAD.MOV.U32 R3, RZ, RZ, R0 ;  /* 0x000000ffff037224 */ /* 0x000fe200078e0000 */
[----:B------:R-:W-:Y:S01]  /*5fe0*/  SEL R214, RZ, 0x10, P5 ;  /* 0x00000010ffd67807 */ /* 0x000fe20002800000 */
[----:B------:R-:W-:Y:S01]  /*5ff0*/  IMAD.SHL.U32 R212, R192, 0x2, RZ ;  /* 0x00000002c0d47824 */ /* 0x000fe200078e00ff */
[----:B------:R-:W-:Y:S01]  /*6000*/  SEL R211, RZ, 0x10, P4 ;  /* 0x00000010ffd37807 */ /* 0x000fe20002000000 */
[----:B------:R-:W-:Y:S01]  /*6010*/  UMOV UR15, URZ ;  /* 0x0000003f000f7c82 */ /* 0x000fe20008000000 */
[----:B------:R-:W-:Y:S01]  /*6020*/  SEL R186, R186, 0xffffffe0, !P1 ;  /* 0xffffffe0baba7807 */ /* 0x000fe20004800000 */
[----:B------:R-:W-:-:S02]  /*6030*/  UMOV UR5, 0x1 ;  /* 0x0000000100057882 */ /* 0x000fc40000000000 */
.L_x_1967:
[----:B------:R-:W-:Y:S04]  /*6040*/  DEPBAR.LE SB0, 0x2 ;  /* 0x000080800000791a */ /* 0x000fe80000000000 */
[----:B------:R-:W-:Y:S01]  /*6050*/  BAR.SYNC.DEFER_BLOCKING 0x0 ;  /* 0x0000000000007b1d */ /* 0x000fe20000010000 */
[----:B------:R-:W-:Y:S01]  /*6060*/  UIMAD UR4, UR5, 0x6000, URZ ;  /* 0x00006000050478a4 */ /* 0x000fe2000f8e023f */
[----:B------:R-:W-:Y:S05]  /*6070*/  ISETP.LE.AND P0, PT, R210, UR11, PT ;  /* 0x0000000bd2007c0c */ /* 0x000fea000bf03270 */
[----:B-1----:R-:W-:Y:S05]  /*6080*/  IADD3 R133, R189, UR4, RZ ;  /* 0x00000004bd857c10 */ /* 0x002fea000fffe0ff */
[----:B------:R-:W-:Y:S01]  /*6090*/  IMAD.IADD R190, R186, 0x1, R133 ;  /* 0x00000001babe7824 */ /* 0x000fe200078e0285 */
[----:B------:R1:W2:Y:S04]  /*60a0*/  LDSM.16.M88.4 R136, [R191] ;  /* 0x00000000bf88783b */ /* 0x0002a80000000200 */
[----:B------:R1:W3:Y:S04]  /*60b0*/  LDSM.16.M88.4 R140, [R189+UR4+0xc100] ;  /* 0x00c10004bd8c783b */ /* 0x0002e80008000200 */
[----:B------:R1:W4:Y:S04]  /*60c0*/  LDSM.16.M88.4 R144, [R189+UR4+0xc900] ;  /* 0x00c90004bd90783b */ /* 0x0003280008000200 */
        /* <DEDUP_REMOVED lines=18> */
[----:B------:R-:W-:Y:S01]  /*61f0*/  IMAD R5, R198, c[0x0][0x21c], R5 ;  /* 0x00008700c6057a24 */ /* 0x000fe200078e0205 */
[----:B------:R-:W-:Y:S01]  /*6200*/  IADD3 R11, -R208, 0x10, RZ ;  /* 0x00000010d00b7810 */ /* 0x000fe20007ffe1ff */
[----:B------:R-:W-:Y:S03]  /*6210*/  IMAD.IADD R7, R7, 0x1, R9 ;  /* 0x0000000107077824 */ /* 0x000fe600078e0209 */
[----:B------:R-:W-:Y:S01]  /*6220*/  LOP3.LUT R11, R11, 0xf, RZ, 0xc0, !PT ;  /* 0x0000000f0b0b7812 */ /* 0x000fe200078ec0ff */
[----:B------:R-:W-:Y:S05]  /*6230*/  IMAD.WIDE.U32 R6, R198, c[0x0][0x218], R6 ;  /* 0x00008600c6067a25 */ /* 0x000fea00078e0006 */
[----:B------:R-:W-:Y:S04]  /*6240*/  IADD3 R0, P0, R6, UR22, RZ ;  /* 0x0000001606007c10 */ /* 0x000fe8000ff1e0ff */
[----:B------:R-:W-:Y:S02]  /*6250*/  IADD3.X R5, R7, UR8, R5, P0, !PT ;  /* 0x0000000807057c10 */ /* 0x000fe400087fe405 */
[C---:B------:R-:W-:Y:S04]  /*6260*/  LEA R4, P0, R0.reuse, c[0x0][0x1f8], 0x1 ;  /* 0x00007e0000047a11 */ /* 0x040fe800078008ff */
[----:B------:R-:W-:Y:S01]  /*6270*/  LEA.HI.X R2, R0, c[0x0][0x1fc], R5, 0x1, P0 ;  /* 0x00007f0000027a11 */ /* 0x000fe200000f0c05 */
[----:B------:R-:W5:Y:S01]  /*6280*/  SHFL.IDX PT, R10, R4, 0x1, 0x181f ;  /* 0x00381f00040a7f89 */ /* 0x000f6200000e0000 */
[----:B------:R-:W-:Y:S03]  /*6290*/  IMAD.SHL.U32 R0, R194, 0x2, RZ ;  /* 0x00000002c2007824 */ /* 0x000fe600078e00ff */
[----:B------:R-:W4:Y:S04]  /*62a0*/  SHFL.IDX PT, R5, R2, 0x1, 0x181f ;  /* 0x00381f0002057f89 */ /* 0x000f2800000e0000 */
[----:B------:R3:W-:Y:S04]  /*62b0*/  SHFL.IDX PT, R9, R2, RZ, 0x181f ;  /* 0x00181fff02097589 */ /* 0x0007e800000e0000 */
[----:B------:R-:W2:Y:S01]  /*62c0*/  SHFL.IDX PT, R7, R4, RZ, 0x181f ;  /* 0x00181fff04077589 */ /* 0x000ea200000e0000 */
[-C--:B-----5:R-:W-:Y:S04]  /*62d0*/  IADD3 R14, P1, P0, R14, R10.reuse, R215 ;  /* 0x0000000a0e0e7210 */ /* 0x0a0fe8000783e0d7 */
[-C--:B----4-:R-:W-:Y:S02]  /*62e0*/  IADD3.X R15, RZ, R5.reuse, R216, P1, P0 ;  /* 0x00000005ff0f7210 */ /* 0x090fe40000fe04d8 */
[-C--:B------:R-:W-:Y:S02]  /*62f0*/  IADD3 R12, P1, P0, R13, R10.reuse, R212 ;  /* 0x0000000a0d0c7210 */ /* 0x080fe4000783e0d4 */
[----:B---3--:R-:W-:Y:S02]  /*6300*/  SHF.L.U64.HI R2, R194, 0x1, R197 ;  /* 0x00000001c2027819 */ /* 0x008fe400000102c5 */
[-CC-:B------:R-:W-:Y:S02]  /*6310*/  IADD3.X R13, RZ, R5.reuse, R213.reuse, P1, P0 ;  /* 0x00000005ff0d7210 */ /* 0x180fe40000fe04d5 */
[----:B------:R-:W-:Y:S04]  /*6320*/  IADD3 R10, P1, P0, R11, R10, R0 ;  /* 0x0000000a0b0a7210 */ /* 0x000fe8000783e000 */
[----:B------:R-:W-:Y:S01]  /*6330*/  IADD3.X R11, RZ, R5, R2, P1, P0 ;  /* 0x00000005ff0b7210 */ /* 0x000fe20000fe0402 */
[----:B------:R-:W-:Y:S01]  /*6340*/  IMAD.U32 R5, RZ, RZ, UR15 ;  /* 0x0000000fff057e24 */ /* 0x000fe2000f8e00ff */
[C---:B--2---:R-:W-:Y:S02]  /*6350*/  IADD3 R18, P1, R7.reuse, R215, RZ ;  /* 0x000000d707127210 */ /* 0x044fe40007f3e0ff */
[----:B------:R-:W-:Y:S03]  /*6360*/  IADD3 R16, P0, R7, R212, RZ ;  /* 0x000000d407107210 */ /* 0x000fe60007f1e0ff */
[C---:B------:R-:W-:Y:S01]  /*6370*/  IMAD.X R19, R9.reuse, 0x1, R216, P1 ;  /* 0x0000000109137824 */ /* 0x040fe200008e06d8 */
[----:B------:R-:W-:Y:S01]  /*6380*/  ISETP.NE.U32.AND P1, PT, R214, RZ, PT ;  /* 0x000000ffd600720c */ /* 0x000fe20003f25070 */
[----:B------:R-:W-:Y:S01]  /*6390*/  IMAD.X R17, R9, 0x1, R213, P0 ;  /* 0x0000000109117824 */ /* 0x000fe200000e06d5 */
[----:B------:R-:W-:Y:S01]  /*63a0*/  IADD3 R8, P0, R7, R0, RZ ;  /* 0x0000000007087210 */ /* 0x000fe20007f1e0ff */
[----:B------:R-:W-:Y:S04]  /*63b0*/  IMAD R7, R5, 0x6000, R196 ;  /* 0x0000600005077824 */ /* 0x000fe800078e02c4 */
[----:B------:R-:W-:Y:S01]  /*63c0*/  IMAD.X R9, R9, 0x1, R2, P0 ;  /* 0x0000000109097824 */ /* 0x000fe200000e0602 */
[----:B------:R2:W-:Y:S01]  /*63d0*/  LDGSTS.E.BYPASS.LTC128B.128 [R7], [R18.64], !P5 ;  /* 0x0000000012077fae */ /* 0x0005e2000e901d54 */
[----:B------:R-:W-:Y:S03]  /*63e0*/  ISETP.NE.U32.AND P0, PT, R208, RZ, PT ;  /* 0x000000ffd000720c */ /* 0x000fe60003f05070 */
[----:B------:R2:W-:Y:S04]  /*63f0*/  LDGSTS.E.BYPASS.LTC128B.128 [R7+0x2000], [R16.64], !P4 ;  /* 0x0200000010077fae */ /* 0x0005e8000e101d54 */
[----:B------:R2:W-:Y:S04]  /*6400*/  LDGSTS.E.BYPASS.LTC128B.128 [R7+0x4000], [R8.64], !P6 ;  /* 0x0400000008077fae */ /* 0x0005e8000f101d54 */
[----:B------:R2:W-:Y:S01]  /*6410*/  LDGSTS.E.BYPASS.LTC128B.128.ZFILL [R7+0x1000], [R14.64], P1 ;  /* 0x010000000e077fae */ /* 0x0005e20008941d54 */
[----:B------:R-:W-:Y:S11]  /*6420*/  ISETP.NE.U32.AND P1, PT, R211, RZ, PT ;  /* 0x000000ffd300720c */ /* 0x000ff60003f25070 */
[----:B------:R-:W-:Y:S02]  /*6430*/  @!UPT UIADD3 URZ, URZ, URZ, URZ ;  /* 0x0000003f3f3ff290 */ /* 0x000fe4000fffe03f */
[----:B------:R2:W-:Y:S04]  /*6440*/  LDGSTS.E.BYPASS.LTC128B.128.ZFILL [R7+0x3000], [R12.64], P1 ;  /* 0x030000000c077fae */ /* 0x0005e80008941d54 */
[----:B------:R2:W-:Y:S02]  /*6450*/  LDGSTS.E.BYPASS.LTC128B.128.ZFILL [R7+0x5000], [R10.64], P0 ;  /* 0x050000000a077fae */ /* 0x0005e40008141d54 */
.L_x_1957:
[C---:B--23--:R-:W-:Y:S01]  /*6460*/  HMMA.16816.F32 R4, R136.reuse, R140, RZ ;  /* 0x0000008c8804723c */ /* 0x04cfe200000018ff */
[----:B------:R-:W-:Y:S01]  /*6470*/  LDSM.16.M88.4 R180, [R189+UR4+0x10100] ;  /* 0x01010004bdb4783b */ /* 0x000fe20008000200 */
[----:B------:R-:W-:Y:S01]  /*6480*/  PLOP3.LUT P1, PT, PT, PT, UP1, 0x80, 0x0 ;  /* 0x000000000000781c */ /* 0x000fe20003f2f018 */
[----:B------:R-:W-:Y:S01]  /*6490*/  UIADD3 UR24, UR15, 0x1, URZ ;  /* 0x000000010f187890 */ /* 0x000fe2000fffe03f */
[CC--:B------:R-:W-:Y:S01]  /*64a0*/  IADD3 R0, R193.reuse, R133.reuse, RZ ;  /* 0x00000085c1007210 */ /* 0x0c0fe20007ffe0ff */
[----:B------:R-:W-:Y:S01]  /*64b0*/  UISETP.GE.AND UP2, UPT, UR15, 0x1, UPT ;  /* 0x000000010f00788c */ /* 0x000fe2000bf46270 */
[----:B------:R-:W-:Y:S02]  /*64c0*/  IADD3 R2, R193, R190, RZ ;  /* 0x000000bec1027210 */ /* 0x000fe40007ffe0ff */
[C---:B------:R-:W-:Y:S01]  /*64d0*/  HMMA.16816.F32 R8, R136.reuse, R142, RZ ;  /* 0x0000008e8808723c */ /* 0x040fe200000018ff */
[----:B------:R-:W-:Y:S01]  /*64e0*/  LDSM.16.M88.4 R140, [R185] ;  /* 0x00000000b98c783b */ /* 0x000fe20000000200 */
[----:B------:R-:W-:Y:S01]  /*64f0*/  PLOP3.LUT P0, PT, PT, PT, UP1, 0x80, 0x0 ;  /* 0x000000000000781c */ /* 0x000fe20003f0f018 */
[----:B------:R-:W-:Y:S01]  /*6500*/  USEL UR15, UR24, URZ, !UP2 ;  /* 0x0000003f180f7287 */ /* 0x000fe2000d000000 */
[----:B------:R-:W-:Y:S02]  /*6510*/  IADD3 R133, R186, R133, R193 ;  /* 0x00000085ba857210 */ /* 0x000fe40007ffe0c1 */
[----:B------:R-:W-:Y:S02]  /*6520*/  MOV R245, R203 ;  /* 0x000000cb00f57202 */ /* 0x000fe40000000f00 */
[C---:B----4-:R-:W-:Y:S01]  /*6530*/  HMMA.16816.F32 R12, R136.reuse, R144, RZ ;  /* 0x00000090880c723c */ /* 0x050fe200000018ff */
[----:B------:R-:W-:Y:S03]  /*6540*/  LDSM.16.M88.4 R176, [R0+0xe100] ;  /* 0x00e1000000b0783b */ /* 0x000fe60000000200 */
[----:B------:R-:W-:Y:S04]  /*6550*/  MOV R240, c[0x0][0x2ac] ;  /* 0x0000ab0000f07a02 */ /* 0x000fe80000000f00 */
[C---:B------:R-:W-:Y:S01]  /*6560*/  HMMA.16816.F32 R16, R136.reuse, R146, RZ ;  /* 0x000000928810723c */ /* 0x040fe200000018ff */
[----:B------:R-:W2:Y:S07]  /*6570*/  LDSM.16.M88.4 R144, [R0+0xc100] ;  /* 0x00c100000090783b */ /* 0x000eae0000000200 */
[C---:B-1----:R-:W-:Y:S01]  /*6580*/  HMMA.16816.F32 R20, R136.reuse, R148, RZ ;  /* 0x000000948814723c */ /* 0x042fe200000018ff */
[----:B------:R-:W0:Y:S07]  /*6590*/  LDGDEPBAR ;  /* 0x00000000000079af */ /* 0x000e2e0000000000 */
[C---:B------:R-:W-:Y:S01]  /*65a0*/  HMMA.16816.F32 R24, R136.reuse, R150, RZ ;  /* 0x000000968818723c */ /* 0x040fe200000018ff */
[----:B------:R-:W-:Y:S07]  /*65b0*/  LDSM.16.M88.4 R148, [R0+0xd100] ;  /* 0x00d100000094783b */ /* 0x000fee0000000200 */
[C---:B------:R-:W-:Y:S08]  /*65c0*/  HMMA.16816.F32 R28, R136.reuse, R152, RZ ;  /* 0x00000098881c723c */ /* 0x040ff000000018ff */
[----:B------:R-:W-:Y:S01]  /*65d0*/  HMMA.16816.F32 R32, R136, R154, RZ ;  /* 0x0000009a8820723c */ /* 0x000fe200000018ff */
[----:B------:R-:W1:Y:S07]  /*65e0*/  LDSM.16.M88.4 R136, [R0+0xc900] ;  /* 0x00c900000088783b */ /* 0x000e6e0000000200 */
[C---:B------:R-:W-:Y:S01]  /*65f0*/  HMMA.16816.F32 R4, R156.reuse, R160, R4 ;  /* 0x000000a09c04723c */ /* 0x040fe20000001804 */
[----:B------:R-:W3:Y:S07]  /*6600*/  LDSM.16.M88.4 R152, [R0+0xd900] ;  /* 0x00d900000098783b */ /* 0x000eee0000000200 */
[C---:B------:R-:W-:Y:S01]  /*6610*/  HMMA.16816.F32 R8, R156.reuse, R162, R8 ;  /* 0x000000a29c08723c */ /* 0x040fe20000001808 */
[----:B------:R-:W-:Y:S07]  /*6620*/  LDSM.16.M88.4 R160, [R184] ;  /* 0x00000000b8a0783b */ /* 0x000fee0000000200 */
[C---:B------:R-:W-:Y:S08]  /*6630*/  HMMA.16816.F32 R12, R156.reuse, R164, R12 ;  /* 0x000000a49c0c723c */ /* 0x040ff0000000180c */
[C---:B------:R-:W-:Y:S01]  /*6640*/  HMMA.16816.F32 R16, R156.reuse, R166, R16 ;  /* 0x000000a69c10723c */ /* 0x040fe20000001810 */
[----:B------:R-:W4:Y:S07]  /*6650*/  LDSM.16.M88.4 R164, [R2+0xc100] ;  /* 0x00c1000002a4783b */ /* 0x000f2e0000000200 */
[C---:B------:R-:W-:Y:S08]  /*6660*/  HMMA.16816.F32 R20, R156.reuse, R168, R20 ;  /* 0x000000a89c14723c */ /* 0x040ff00000001814 */
[C---:B------:R-:W-:Y:S01]  /*6670*/  HMMA.16816.F32 R24, R156.reuse, R170, R24 ;  /* 0x000000aa9c18723c */ /* 0x040fe20000001818 */
[----:B------:R-:W-:Y:S07]  /*6680*/  LDSM.16.M88.4 R168, [R190+0xe100] ;  /* 0x00e10000bea8783b */ /* 0x000fee0000000200 */
[C---:B------:R-:W-:Y:S08]  /*6690*/  HMMA.16816.F32 R28, R156.reuse, R172, R28 ;  /* 0x000000ac9c1c723c */ /* 0x040ff0000000181c */
[----:B------:R-:W-:Y:S01]  /*66a0*/  HMMA.16816.F32 R32, R156, R174, R32 ;  /* 0x000000ae9c20723c */ /* 0x000fe20000001820 */
[----:B------:R-:W5:Y:S07]  /*66b0*/  LDSM.16.M88.4 R156, [R2+0xc900] ;  /* 0x00c90000029c783b */ /* 0x000f6e0000000200 */
[C---:B--2---:R-:W-:Y:S01]  /*66c0*/  HMMA.16816.F32 R4, R140.reuse, R144, R4 ;  /* 0x000000908c04723c */ /* 0x044fe20000001804 */
[----:B------:R-:W-:Y:S07]  /*66d0*/  LDSM.16.M88.4 R172, [R190+0xe900] ;  /* 0x00e90000beac783b */ /* 0x000fee0000000200 */
[C---:B------:R-:W-:Y:S01]  /*66e0*/  HMMA.16816.F32 R8, R140.reuse, R146, R8 ;  /* 0x000000928c08723c */ /* 0x040fe20000001808 */
[----:B------:R-:W2:Y:S07]  /*66f0*/  LDSM.16.M88.4 R144, [R2+0xd100] ;  /* 0x00d100000290783b */ /* 0x000eae0000000200 */
[C---:B-1----:R-:W-:Y:S08]  /*6700*/  HMMA.16816.F32 R12, R140.reuse, R136, R12 ;  /* 0x000000888c0c723c */ /* 0x042ff0000000180c */
[C---:B------:R-:W-:Y:S01]  /*6710*/  HMMA.16816.F32 R16, R140.reuse, R138, R16 ;  /* 0x0000008a8c10723c */ /* 0x040fe20000001810 */
[----:B------:R-:W1:Y:S07]  /*6720*/  LDSM.16.M88.4 R136, [R2+0xd900] ;  /* 0x00d900000288783b */ /* 0x000e6e0000000200 */
[C---:B------:R-:W-:Y:S08]  /*6730*/  HMMA.16816.F32 R20, R140.reuse, R148, R20 ;  /* 0x000000948c14723c */ /* 0x040ff00000001814 */
[C---:B------:R-:W-:Y:S01]  /*6740*/  HMMA.16816.F32 R24, R140.reuse, R150, R24 ;  /* 0x000000968c18723c */ /* 0x040fe20000001818 */
[----:B------:R-:W-:Y:S07]  /*6750*/  LDSM.16.M88.4 R148, [R189+UR4+0xe100] ;  /* 0x00e10004bd94783b */ /* 0x000fee0008000200 */
[C---:B---3--:R-:W-:Y:S08]  /*6760*/  HMMA.16816.F32 R28, R140.reuse, R152, R28 ;  /* 0x000000988c1c723c */ /* 0x048ff0000000181c */
[----:B------:R-:W-:Y:S01]  /*6770*/  HMMA.16816.F32 R32, R140, R154, R32 ;  /* 0x0000009a8c20723c */ /* 0x000fe20000001820 */
[----:B------:R-:W3:Y:S07]  /*6780*/  LDSM.16.M88.4 R140, [R191+0x4000] ;  /* 0x00400000bf8c783b */ /* 0x000eee0000000200 */
[C---:B----4-:R-:W-:Y:S01]  /*6790*/  HMMA.16816.F32 R4, R160.reuse, R164, R4 ;  /* 0x000000a4a004723c */ /* 0x050fe20000001804 */
[----:B------:R-:W4:Y:S07]  /*67a0*/  LDSM.16.M88.4 R152, [R189+UR4+0xe900] ;  /* 0x00e90004bd98783b */ /* 0x000f2e0008000200 */
[C---:B------:R-:W-:Y:S01]  /*67b0*/  HMMA.16816.F32 R8, R160.reuse, R166, R8 ;  /* 0x000000a6a008723c */ /* 0x040fe20000001808 */
[----:B------:R-:W-:Y:S07]  /*67c0*/  LDSM.16.M88.4 R164, [R189+UR4+0xf900] ;  /* 0x00f90004bda4783b */ /* 0x000fee0008000200 */
[C---:B-----5:R-:W-:Y:S08]  /*67d0*/  HMMA.16816.F32 R12, R160.reuse, R156, R12 ;  /* 0x0000009ca00c723c */ /* 0x060ff0000000180c */
[C---:B------:R-:W-:Y:S01]  /*67e0*/  HMMA.16816.F32 R16, R160.reuse, R158, R16 ;  /* 0x0000009ea010723c */ /* 0x040fe20000001810 */
[----:B------:R-:W5:Y:S07]  /*67f0*/  LDSM.16.M88.4 R156, [R189+UR4+0xf100] ;  /* 0x00f10004bd9c783b */ /* 0x000f6e0008000200 */
[C---:B--2---:R-:W-:Y:S08]  /*6800*/  HMMA.16816.F32 R20, R160.reuse, R144, R20 ;  /* 0x00000090a014723c */ /* 0x044ff00000001814 */
[C---:B------:R-:W-:Y:S01]  /*6810*/  HMMA.16816.F32 R24, R160.reuse, R146, R24 ;  /* 0x00000092a018723c */ /* 0x040fe20000001818 */
[----:B------:R-:W2:Y:S07]  /*6820*/  LDSM.16.M88.4 R144, [R187+0x4000] ;  /* 0x00400000bb90783b */ /* 0x000eae0000000200 */
[C---:B-1----:R-:W-:Y:S08]  /*6830*/  HMMA.16816.F32 R28, R160.reuse, R136, R28 ;  /* 0x00000088a01c723c */ /* 0x042ff0000000181c */
[----:B------:R-:W-:Y:S01]  /*6840*/  HMMA.16816.F32 R32, R160, R138, R32 ;  /* 0x0000008aa020723c */ /* 0x000fe20000001820 */
[----:B------:R-:W1:Y:S07]  /*6850*/  LDSM.16.M88.4 R136, [R190+0xf100] ;  /* 0x00f10000be88783b */ /* 0x000e6e0000000200 */
[C---:B---3--:R-:W-:Y:S01]  /*6860*/  HMMA.16816.F32 R4, R140.reuse, R148, R4 ;  /* 0x000000948c04723c */ /* 0x048fe20000001804 */
[----:B------:R-:W-:Y:S07]  /*6870*/  LDSM.16.M88.4 R160, [R185+0x4000] ;  /* 0x00400000b9a0783b */ /* 0x000fee0000000200 */
[C---:B------:R-:W-:Y:S01]  /*6880*/  HMMA.16816.F32 R8, R140.reuse, R150, R8 ;  /* 0x000000968c08723c */ /* 0x040fe20000001808 */
[----:B------:R-:W3:Y:S07]  /*6890*/  LDSM.16.M88.4 R148, [R190+0xf900] ;  /* 0x00f90000be94783b */ /* 0x000eee0000000200 */
[C---:B----4-:R-:W-:Y:S08]  /*68a0*/  HMMA.16816.F32 R12, R140.reuse, R152, R12 ;  /* 0x000000988c0c723c */ /* 0x050ff0000000180c */
[C---:B------:R-:W-:Y:S01]  /*68b0*/  HMMA.16816.F32 R16, R140.reuse, R154, R16 ;  /* 0x0000009a8c10723c */ /* 0x040fe20000001810 */
[----:B------:R-:W-:Y:S07]  /*68c0*/  LDSM.16.M88.4 R152, [R0+0xf100] ;  /* 0x00f100000098783b */ /* 0x000fee0000000200 */
[C---:B-----5:R-:W-:Y:S08]  /*68d0*/  HMMA.16816.F32 R20, R140.reuse, R156, R20 ;  /* 0x0000009c8c14723c */ /* 0x060ff00000001814 */
[C---:B------:R-:W-:Y:S01]  /*68e0*/  HMMA.16816.F32 R24, R140.reuse, R158, R24 ;  /* 0x0000009e8c18723c */ /* 0x040fe20000001818 */
[----:B------:R-:W-:Y:S07]  /*68f0*/  LDSM.16.M88.4 R156, [R0+0xf900] ;  /* 0x00f90000009c783b */ /* 0x000fee0000000200 */
[C---:B------:R-:W-:Y:S08]  /*6900*/  HMMA.16816.F32 R28, R140.reuse, R164, R28 ;  /* 0x000000a48c1c723c */ /* 0x040ff0000000181c */
[----:B------:R-:W-:Y:S01]  /*6910*/  HMMA.16816.F32 R32, R140, R166, R32 ;  /* 0x000000a68c20723c */ /* 0x000fe20000001820 */
[----:B------:R-:W4:Y:S07]  /*6920*/  LDSM.16.M88.4 R140, [R0+0xe900] ;  /* 0x00e90000008c783b */ /* 0x000f2e0000000200 */
[C---:B--2---:R-:W-:Y:S01]  /*6930*/  HMMA.16816.F32 R4, R144.reuse, R168, R4 ;  /* 0x000000a89004723c */ /* 0x044fe20000001804 */
[----:B------:R-:W-:Y:S07]  /*6940*/  LDSM.16.M88.4 R164, [R184+0x4000] ;  /* 0x00400000b8a4783b */ /* 0x000fee0000000200 */
[C---:B------:R-:W-:Y:S01]  /*6950*/  HMMA.16816.F32 R8, R144.reuse, R170, R8 ;  /* 0x000000aa9008723c */ /* 0x040fe20000001808 */
[----:B------:R-:W2:Y:S07]  /*6960*/  LDSM.16.M88.4 R168, [R2+0xe100] ;  /* 0x00e1000002a8783b */ /* 0x000eae0000000200 */
[C---:B------:R-:W-:Y:S08]  /*6970*/  HMMA.16816.F32 R12, R144.reuse, R172, R12 ;  /* 0x000000ac900c723c */ /* 0x040ff0000000180c */
[C---:B------:R-:W-:Y:S01]  /*6980*/  HMMA.16816.F32 R16, R144.reuse, R174, R16 ;  /* 0x000000ae9010723c */ /* 0x040fe20000001810 */
[----:B------:R-:W-:Y:S07]  /*6990*/  LDSM.16.M88.4 R172, [R191+0x8000] ;  /* 0x00800000bfac783b */ /* 0x000fee0000000200 */
[C---:B-1----:R-:W-:Y:S08]  /*69a0*/  HMMA.16816.F32 R20, R144.reuse, R136, R20 ;  /* 0x000000889014723c */ /* 0x042ff00000001814 */
[C---:B------:R-:W-:Y:S01]  /*69b0*/  HMMA.16816.F32 R24, R144.reuse, R138, R24 ;  /* 0x0000008a9018723c */ /* 0x040fe20000001818 */
[----:B------:R-:W1:Y:S07]  /*69c0*/  LDSM.16.M88.4 R136, [R133+0xe900] ;  /* 0x00e900008588783b */ /* 0x000e6e0000000200 */
[C---:B---3--:R-:W-:Y:S08]  /*69d0*/  HMMA.16816.F32 R28, R144.reuse, R148, R28 ;  /* 0x00000094901c723c */ /* 0x048ff0000000181c */
[----:B------:R-:W-:Y:S01]  /*69e0*/  HMMA.16816.F32 R32, R144, R150, R32 ;  /* 0x000000969020723c */ /* 0x000fe20000001820 */
[----:B------:R-:W3:Y:S07]  /*69f0*/  LDSM.16.M88.4 R144, [R133+0xf100] ;  /* 0x00f100008590783b */ /* 0x000eee0000000200 */
[C---:B------:R-:W-:Y:S01]  /*6a00*/  HMMA.16816.F32 R4, R160.reuse, R176, R4 ;  /* 0x000000b0a004723c */ /* 0x040fe20000001804 */
[----:B------:R-:W5:Y:S07]  /*6a10*/  LDSM.16.M88.4 R148, [R133+0xf900] ;  /* 0x00f900008594783b */ /* 0x000f6e0000000200 */
[C---:B------:R-:W-:Y:S01]  /*6a20*/  HMMA.16816.F32 R8, R160.reuse, R178, R8 ;  /* 0x000000b2a008723c */ /* 0x040fe20000001808 */
[----:B------:R-:W-:Y:S07]  /*6a30*/  LDSM.16.M88.4 R176, [R190+0x10100] ;  /* 0x01010000beb0783b */ /* 0x000fee0000000200 */
[C---:B----4-:R-:W-:Y:S08]  /*6a40*/  HMMA.16816.F32 R12, R160.reuse, R140, R12 ;  /* 0x0000008ca00c723c */ /* 0x050ff0000000180c */
[C---:B------:R-:W-:Y:S01]  /*6a50*/  HMMA.16816.F32 R16, R160.reuse, R142, R16 ;  /* 0x0000008ea010723c */ /* 0x040fe20000001810 */
[----:B------:R-:W4:Y:S07]  /*6a60*/  LDSM.16.M88.4 R140, [R189+UR4+0x10900] ;  /* 0x01090004bd8c783b */ /* 0x000f2e0008000200 */
[C---:B------:R-:W-:Y:S08]  /*6a70*/  HMMA.16816.F32 R20, R160.reuse, R152, R20 ;  /* 0x00000098a014723c */ /* 0x040ff00000001814 */
[C---:B------:R-:W-:Y:S01]  /*6a80*/  HMMA.16816.F32 R24, R160.reuse, R154, R24 ;  /* 0x0000009aa018723c */ /* 0x040fe20000001818 */
[----:B------:R-:W3:Y:S07]  /*6a90*/  LDSM.16.M88.4 R152, [R189+UR4+0x11100] ;  /* 0x01110004bd98783b */ /* 0x000eee0008000200 */
[C---:B------:R-:W-:Y:S08]  /*6aa0*/  HMMA.16816.F32 R28, R160.reuse, R156, R28 ;  /* 0x0000009ca01c723c */ /* 0x040ff0000000181c */
[----:B------:R-:W-:Y:S01]  /*6ab0*/  HMMA.16816.F32 R32, R160, R158, R32 ;  /* 0x0000009ea020723c */ /* 0x000fe20000001820 */
[----:B------:R-:W4:Y:S07]  /*6ac0*/  LDSM.16.M88.4 R156, [R189+UR4+0x11900] ;  /* 0x01190004bd9c783b */ /* 0x000f2e0008000200 */
[C---:B--2---:R-:W-:Y:S01]  /*6ad0*/  HMMA.16816.F32 R4, R164.reuse, R168, R4 ;  /* 0x000000a8a404723c */ /* 0x044fe20000001804 */
[----:B------:R-:W2:Y:S07]  /*6ae0*/  LDSM.16.M88.4 R160, [R187+0x8000] ;  /* 0x00800000bba0783b */ /* 0x000eae0000000200 */
[C---:B------:R-:W-:Y:S01]  /*6af0*/  HMMA.16816.F32 R8, R164.reuse, R170, R8 ;  /* 0x000000aaa408723c */ /* 0x040fe20000001808 */
[----:B------:R-:W-:Y:S07]  /*6b00*/  LDSM.16.M88.4 R168, [R0+0x10100] ;  /* 0x0101000000a8783b */ /* 0x000fee0000000200 */
[C---:B-1----:R-:W-:Y:S08]  /*6b10*/  HMMA.16816.F32 R12, R164.reuse, R136, R12 ;  /* 0x00000088a40c723c */ /* 0x042ff0000000180c */
[C---:B------:R-:W-:Y:S01]  /*6b20*/  HMMA.16816.F32 R16, R164.reuse, R138, R16 ;  /* 0x0000008aa410723c */ /* 0x040fe20000001810 */
[----:B------:R-:W1:Y:S07]  /*6b30*/  LDSM.16.M88.4 R136, [R190+0x10900] ;  /* 0x01090000be88783b */ /* 0x000e6e0000000200 */
[C---:B---3--:R-:W-:Y:S08]  /*6b40*/  HMMA.16816.F32 R20, R164.reuse, R144, R20 ;  /* 0x00000090a414723c */ /* 0x048ff00000001814 */
[C---:B------:R-:W-:Y:S01]  /*6b50*/  HMMA.16816.F32 R24, R164.reuse, R146, R24 ;  /* 0x00000092a418723c */ /* 0x040fe20000001818 */
[----:B------:R-:W3:Y:S07]  /*6b60*/  LDSM.16.M88.4 R144, [R190+0x11100] ;  /* 0x01110000be90783b */ /* 0x000eee0000000200 */
[C---:B-----5:R-:W-:Y:S08]  /*6b70*/  HMMA.16816.F32 R28, R164.reuse, R148, R28 ;  /* 0x00000094a41c723c */ /* 0x060ff0000000181c */
[----:B------:R-:W-:Y:S01]  /*6b80*/  HMMA.16816.F32 R32, R164, R150, R32 ;  /* 0x00000096a420723c */ /* 0x000fe20000001820 */
[----:B------:R-:W5:Y:S07]  /*6b90*/  LDSM.16.M88.4 R148, [R190+0x11900] ;  /* 0x01190000be94783b */ /* 0x000f6e0000000200 */
[C---:B------:R-:W-:Y:S01]  /*6ba0*/  HMMA.16816.F32 R4, R172.reuse, R180, R4 ;  /* 0x000000b4ac04723c */ /* 0x040fe20000001804 */
[----:B------:R-:W1:Y:S07]  /*6bb0*/  LDSM.16.M88.4 R164, [R185+0x8000] ;  /* 0x00800000b9a4783b */ /* 0x000e6e0000000200 */
        /* <DEDUP_REMOVED lines=10> */
[----:B------:R-:W4:Y:S07]  /*6c60*/  LDSM.16.M88.4 R156, [R0+0x11900] ;  /* 0x01190000009c783b */ /* 0x000f2e0000000200 */
[C---:B--2---:R-:W-:Y:S01]  /*6c70*/  HMMA.16816.F32 R4, R160.reuse, R176, R4 ;  /* 0x000000b0a004723c */ /* 0x044fe20000001804 */
[----:B------:R-:W2:Y:S07]  /*6c80*/  LDSM.16.M88.4 R172, [R184+0x8000] ;  /* 0x00800000b8ac783b */ /* 0x000eae0000000200 */
[C---:B------:R-:W-:Y:S08]  /*6c90*/  HMMA.16816.F32 R8, R160.reuse, R178, R8 ;  /* 0x000000b2a008723c */ /* 0x040ff00000001808 */
[C---:B-1----:R-:W-:Y:S08]  /*6ca0*/  HMMA.16816.F32 R12, R160.reuse, R136, R12 ;  /* 0x00000088a00c723c */ /* 0x042ff0000000180c */
[C---:B------:R-:W-:Y:S01]  /*6cb0*/  HMMA.16816.F32 R16, R160.reuse, R138, R16 ;  /* 0x0000008aa010723c */ /* 0x040fe20000001810 */
[----:B------:R-:W1:Y:S07]  /*6cc0*/  LDSM.16.M88.4 R136, [R133+0x10900] ;  /* 0x010900008588783b */ /* 0x000e6e0000000200 */
[C---:B---3--:R-:W-:Y:S08]  /*6cd0*/  HMMA.16816.F32 R20, R160.reuse, R144, R20 ;  /* 0x00000090a014723c */ /* 0x048ff00000001814 */
[C---:B------:R-:W-:Y:S08]  /*6ce0*/  HMMA.16816.F32 R24, R160.reuse, R146, R24 ;  /* 0x00000092a018723c */ /* 0x040ff00000001818 */
[C---:B-----5:R-:W-:Y:S08]  /*6cf0*/  HMMA.16816.F32 R28, R160.reuse, R148, R28 ;  /* 0x00000094a01c723c */ /* 0x060ff0000000181c */
[----:B------:R-:W-:Y:S08]  /*6d00*/  HMMA.16816.F32 R32, R160, R150, R32 ;  /* 0x00000096a020723c */ /* 0x000ff00000001820 */
[C---:B------:R-:W-:Y:S08]  /*6d10*/  HMMA.16816.F32 R4, R164.reuse, R168, R4 ;  /* 0x000000a8a404723c */ /* 0x040ff00000001804 */
[C---:B------:R-:W-:Y:S08]  /*6d20*/  HMMA.16816.F32 R8, R164.reuse, R170, R8 ;  /* 0x000000aaa408723c */ /* 0x040ff00000001808 */
[C---:B----4-:R-:W-:Y:S08]  /*6d30*/  HMMA.16816.F32 R12, R164.reuse, R140, R12 ;  /* 0x0000008ca40c723c */ /* 0x050ff0000000180c */
[C---:B------:R-:W-:Y:S01]  /*6d40*/  HMMA.16816.F32 R16, R164.reuse, R142, R16 ;  /* 0x0000008ea410723c */ /* 0x040fe20000001810 */
[----:B------:R-:W3:Y:S07]  /*6d50*/  LDSM.16.M88.4 R140, [R133+0x11100] ;  /* 0x01110000858c783b */ /* 0x000eee0000000200 */
        /* <DEDUP_REMOVED lines=8> */
[----:B------:R-:W1:Y:S03]  /*6de0*/  LDSM.16.M88.4 R136, [R133+0x11900] ;  /* 0x011900008588783b */ /* 0x000e660000000200 */
[----:B------:R-:W-:Y:S02]  /*6df0*/  FMUL.FTZ R179, R4, c[0x0][0x320] ;  /* 0x0000c80004b37a20 */ /* 0x000fe40000410000 */
[----:B------:R-:W-:Y:S02]  /*6e00*/  FMUL.FTZ R181, R5, c[0x0][0x320] ;  /* 0x0000c80005b57a20 */ /* 0x000fe40000410000 */
[C---:B---3--:R-:W-:Y:S02]  /*6e10*/  HMMA.16816.F32 R20, R172.reuse, R140, R20 ;  /* 0x0000008cac14723c */ /* 0x048fe40000001814 */
[----:B------:R-:W2:Y:S02]  /*6e20*/  MUFU.TANH R179, R179 ;  /* 0x000000b300b37308 */ /* 0x000ea40000002400 */
[----:B------:R-:W-:Y:S02]  /*6e30*/  FMUL.FTZ R176, R6, c[0x0][0x320] ;  /* 0x0000c80006b07a20 */ /* 0x000fe40000410000 */
[----:B------:R-:W-:Y:S02]  /*6e40*/  FMUL.FTZ R177, R7, c[0x0][0x320] ;  /* 0x0000c80007b17a20 */ /* 0x000fe40000410000 */
[C---:B------:R-:W-:Y:S04]  /*6e50*/  HMMA.16816.F32 R24, R172.reuse, R142, R24 ;  /* 0x0000008eac18723c */ /* 0x040fe80000001818 */
[----:B------:R-:W3:Y:S01]  /*6e60*/  MUFU.TANH R181, R181 ;  /* 0x000000b500b57308 */ /* 0x000ee20000002400 */
[----:B------:R-:W-:Y:S02]  /*6e70*/  FMUL.FTZ R182, R8, c[0x0][0x320] ;  /* 0x0000c80008b67a20 */ /* 0x000fe40000410000 */
[----:B------:R-:W-:Y:S02]  /*6e80*/  FMUL.FTZ R218, R9, c[0x0][0x320] ;  /* 0x0000c80009da7a20 */ /* 0x000fe40000410000 */
[----:B------:R-:W-:Y:S03]  /*6e90*/  FMUL.FTZ R178, R10, c[0x0][0x320] ;  /* 0x0000c8000ab27a20 */ /* 0x000fe60000410000 */
[----:B------:R-:W-:Y:S02]  /*6ea0*/  FMUL.FTZ R180, R11, c[0x0][0x320] ;  /* 0x0000c8000bb47a20 */ /* 0x000fe40000410000 */
[----:B------:R-:W4:Y:S01]  /*6eb0*/  MUFU.TANH R176, R176 ;  /* 0x000000b000b07308 */ /* 0x000f220000002400 */
[----:B------:R-:W-:Y:S02]  /*6ec0*/  FMUL.FTZ R222, R12, c[0x0][0x320] ;  /* 0x0000c8000cde7a20 */ /* 0x000fe40000410000 */
[----:B------:R-:W-:Y:S02]  /*6ed0*/  FMUL.FTZ R221, R13, c[0x0][0x320] ;  /* 0x0000c8000ddd7a20 */ /* 0x000fe40000410000 */
[----:B------:R-:W-:Y:S02]  /*6ee0*/  FMUL.FTZ R217, R14, c[0x0][0x320] ;  /* 0x0000c8000ed97a20 */ /* 0x000fe40000410000 */
[----:B------:R-:W-:Y:S02]  /*6ef0*/  FMUL.FTZ R183, R15, c[0x0][0x320] ;  /* 0x0000c8000fb77a20 */ /* 0x000fe40000410000 */
[----:B------:R-:W-:Y:S01]  /*6f00*/  FMUL.FTZ R225, R16, c[0x0][0x320] ;  /* 0x0000c80010e17a20 */ /* 0x000fe20000410000 */
[----:B------:R-:W2:Y:S01]  /*6f10*/  MUFU.TANH R177, R177 ;  /* 0x000000b100b17308 */ /* 0x000ea20000002400 */
[C---:B-1----:R-:W-:Y:S03]  /*6f20*/  HMMA.16816.F32 R28, R172.reuse, R136, R28 ;  /* 0x00000088ac1c723c */ /* 0x042fe6000000181c */
[----:B------:R-:W-:Y:S02]  /*6f30*/  FMUL.FTZ R226, R17, c[0x0][0x320] ;  /* 0x0000c80011e27a20 */ /* 0x000fe40000410000 */
[----:B------:R-:W-:Y:S02]  /*6f40*/  FMUL.FTZ R220, R18, c[0x0][0x320] ;  /* 0x0000c80012dc7a20 */ /* 0x000fe40000410000 */
[----:B------:R-:W-:Y:S01]  /*6f50*/  FMUL.FTZ R219, R19, c[0x0][0x320] ;  /* 0x0000c80013db7a20 */ /* 0x000fe20000410000 */
[----:B------:R-:W-:Y:S01]  /*6f60*/  HMMA.16816.F32 R32, R172, R138, R32 ;  /* 0x0000008aac20723c */ /* 0x000fe20000001820 */
[----:B------:R-:W1:Y:S03]  /*6f70*/  MUFU.TANH R182, R182 ;  /* 0x000000b600b67308 */ /* 0x000e660000002400 */
[----:B------:R-:W-:Y:S02]  /*6f80*/  FMUL.FTZ R230, R20, c[0x0][0x320] ;  /* 0x0000c80014e67a20 */ /* 0x000fe40000410000 */
[----:B------:R-:W-:Y:S02]  /*6f90*/  FMUL.FTZ R229, R21, c[0x0][0x320] ;  /* 0x0000c80015e57a20 */ /* 0x000fe40000410000 */
[----:B------:R-:W-:Y:S03]  /*6fa0*/  @P1 IMAD.HI.U32 R175, R203, c[0x0][0x2c8], RZ ;  /* 0x0000b200cbaf1a27 */ /* 0x000fe600078e00ff */
[----:B------:R-:W1:Y:S01]  /*6fb0*/  MUFU.TANH R218, R218 ;  /* 0x000000da00da7308 */ /* 0x000e620000002400 */
[----:B------:R-:W-:Y:S01]  /*6fc0*/  FMUL.FTZ R224, R22, c[0x0][0x320] ;  /* 0x0000c80016e07a20 */ /* 0x000fe20000410000 */
[----:B------:R-:W-:Y:S01]  /*6fd0*/  @P0 SHF.R.U32.HI R245, RZ, c[0x0][0x2cc], R175 ;  /* 0x0000b300fff50a19 */ /* 0x000fe200000116af */
[----:B------:R-:W-:Y:S01]  /*6fe0*/  FMUL.FTZ R223, R23, c[0x0][0x320] ;  /* 0x0000c80017df7a20 */ /* 0x000fe20000410000 */
[----:B------:R-:W-:Y:S01]  /*6ff0*/  SHF.L.U32 R175, R210, 0x6, RZ ;  /* 0x00000006d2af7819 */ /* 0x000fe200000006ff */
[----:B------:R-:W-:Y:S01]  /*7000*/  FMUL.FTZ R232, R24, c[0x0][0x320] ;  /* 0x0000c80018e87a20 */ /* 0x000fe20000410000 */
[----:B------:R-:W-:Y:S01]  /*7010*/  PLOP3.LUT P0, PT, PT, PT, UP0, 0x40, 0x0 ;  /* 0x000000000000781c */ /* 0x000fe20003f0e808 */
[----:B------:R-:W5:Y:S01]  /*7020*/  SHFL.IDX PT, R247, R245, RZ, 0x1c1f ;  /* 0x001c1ffff5f77589 */ /* 0x000f6200000e0000 */
[----:B------:R-:W-:Y:S01]  /*7030*/  FMUL.FTZ R231, R25, c[0x0][0x320] ;  /* 0x0000c80019e77a20 */ /* 0x000fe20000410000 */
[----:B------:R-:W-:Y:S01]  /*7040*/  IADD3 R241, -R204, 0x1, -R175 ;  /* 0x00000001ccf17810 */ /* 0x000fe20007ffe9af */
        /* <DEDUP_REMOVED lines=13> */
[----:B------:R-:W-:Y:S05]  /*7120*/  IMAD R241, R240, c[0x0][0x1d0], R241 ;  /* 0x00007400f0f17a24 */ /* 0x000fea00078e02f1 */
[----:B------:R-:W-:Y:S04]  /*7130*/  IADD3 R241, R241, -c[0x0][0x168], RZ ;  /* 0x80005a00f1f17a10 */ /* 0x000fe80007ffe0ff */
[----:B------:R-:W1:Y:S01]  /*7140*/  MUFU.TANH R221, R221 ;  /* 0x000000dd00dd7308 */ /* 0x000e620000002400 */
[C---:B------:R-:W-:Y:S02]  /*7150*/  IADD3 R242, R241.reuse, c[0x0][0x328], RZ ;  /* 0x0000ca00f1f27a10 */ /* 0x040fe40007ffe0ff */
[----:B------:R-:W-:Y:S02]  /*7160*/  IADD3 R241, R241, UR13, RZ ;  /* 0x0000000df1f17c10 */ /* 0x000fe4000fffe0ff */
[-C--:B-----5:R-:W-:Y:S02]  /*7170*/  IADD3 R244, R242, R247.reuse, RZ ;  /* 0x000000f7f2f47210 */ /* 0x0a0fe40007ffe0ff */
[----:B------:R-:W-:Y:S03]  /*7180*/  IADD3 R243, R241, R247, RZ ;  /* 0x000000f7f1f37210 */ /* 0x000fe60007ffe0ff */
        /* <DEDUP_REMOVED lines=23> */
[----:B--234-:R-:W-:Y:S01]  /*7300*/  IMAD R247, R240, c[0x0][0x1d0], R247 ;  /* 0x00007400f0f77a24 */ /* 0x01cfe200078e02f7 */
[----:B------:R-:W-:Y:S04]  /*7310*/  BSSY B0, `(.L_x_1959) ;  /* 0x0000012000007945 */ /* 0x000fe80003800000 */
        /* <DEDUP_REMOVED lines=12> */
.L_x_1960:
[----:B------:R-:W-:Y:S04]  /*73e0*/  MOV R0, 0x1 ;  /* 0x0000000100007802 */ /* 0x000fe80000000f00 */
[----:B------:R-:W-:Y:S11]  /*73f0*/  ISETP.NE.AND P0, PT, R0, c[0x0][0x32c], PT ;  /* 0x0000cb0000007a0c */ /* 0x000ff60003f05270 */
[----:B------:R-:W-:Y:S02]  /*7400*/  @!UPT UIADD3 URZ, URZ, URZ, URZ ;  /* 0x0000003f3f3ff290 */ /* 0x000fe4000fffe03f */
[----:B------:R-:W-:Y:S05]  /*7410*/  @P0 IMAD.HI.U32 R0, R2, c[0x0][0x330], RZ ;  /* 0x0000cc0002000a27 */ /* 0x000fea00078e00ff */
[----:B------:R-:W-:Y:S02]  /*7420*/  @P0 SHF.R.U32.HI R2, RZ, c[0x0][0x334], R0 ;  /* 0x0000cd00ff020a19 */ /* 0x000fe40000011600 */
.L_x_1961:
[----:B------:R-:W-:Y:S05]  /*7430*/  BSYNC B0 ;  /* 0x0000000000007941 */ /* 0x000fea0003800000 */
.L_x_1959:
[----:B------:R-:W-:Y:S04]  /*7440*/  IMAD R5, R2, c[0x0][0x32c], -R175 ;  /* 0x0000cb0002057a24 */ /* 0x000fe800078e0aaf */
[----:B------:R-:W-:Y:S05]  /*7450*/  IMAD.IADD R0, R5, 0x1, -R204 ;  /* 0x0000000105007824 */ /* 0x000fea00078e0acc */
[----:B------:R-:W-:Y:S02]  /*7460*/  IADD3 R5, R0, c[0x0][0x32c], RZ ;  /* 0x0000cb0000057a10 */ /* 0x000fe40007ffe0ff */
[----:B------:R-:W-:Y:S02]  /*7470*/  IMNMX R243, R243, R0, !PT ;  /* 0x00000000f3f37217 */ /* 0x000fe40007800200 */
[----:B------:R-:W-:Y:S02]  /*7480*/  IMNMX R244, R244, R5, PT ;  /* 0x00000005f4f47217 */ /* 0x000fe40003800200 */
.L_x_1958:
[----:B--234-:R-:W-:Y:S01]  /*7490*/  ISETP.GT.AND P2, PT, R210, -0x1, PT ;  /* 0xffffffffd200780c */ /* 0x01cfe20003f44270 */
[----:B------:R-:W2:Y:S03]  /*74a0*/  SHFL.IDX PT, R9, R245, 0x1, 0x1c1f ;  /* 0x003c1f00f5097f89 */ /* 0x000ea600000e0000 */
[----:B------:R-:W-:Y:S04]  /*74b0*/  ISETP.GT.AND P0, PT, R243, RZ, P2 ;  /* 0x000000fff300720c */ /* 0x000fe80001704270 */
[C---:B------:R-:W-:Y:S04]  /*74c0*/  ISETP.LT.OR P0, PT, R244.reuse, 0x1, P0 ;  /* 0x00000001f400780c */ /* 0x040fe80000701670 */
[----:B------:R-:W-:Y:S02]  /*74d0*/  FSEL R179, R179, -INF , !P0 ;  /* 0xff800000b3b37808 */ /* 0x000fe40004000000 */
[----:B------:R-:W-:Y:S04]  /*74e0*/  ISETP.GT.AND P0, PT, R243, 0x1, P2 ;  /* 0x00000001f300780c */ /* 0x000fe80001704270 */
[----:B------:R-:W-:Y:S04]  /*74f0*/  ISETP.LT.OR P0, PT, R244, 0x2, P0 ;  /* 0x00000002f400780c */ /* 0x000fe80000701670 */
[----:B------:R-:W-:Y:S02]  /*7500*/  FSEL R181, R181, -INF , !P0 ;  /* 0xff800000b5b57808 */ /* 0x000fe40004000000 */
[----:B------:R-:W-:Y:S01]  /*7510*/  ISETP.GT.AND P0, PT, R243, 0x8, P2 ;  /* 0x00000008f300780c */ /* 0x000fe20001704270 */
[--C-:B--2---:R-:W-:Y:S02]  /*7520*/  IMAD.IADD R242, R242, 0x1, R9.reuse ;  /* 0x00000001f2f27824 */ /* 0x104fe400078e0209 */
[----:B------:R-:W-:Y:S01]  /*7530*/  IMAD.IADD R241, R241, 0x1, R9 ;  /* 0x00000001f1f17824 */ /* 0x000fe200078e0209 */
[----:B------:R-:W-:Y:S04]  /*7540*/  ISETP.LT.OR P0, PT, R244, 0x9, P0 ;  /* 0x00000009f400780c */ /* 0x000fe80000701670 */
[----:B-1----:R-:W-:Y:S02]  /*7550*/  FSEL R5, R182, -INF , !P0 ;  /* 0xff800000b6057808 */ /* 0x002fe40004000000 */
[C---:B------:R-:W-:Y:S04]  /*7560*/  ISETP.GT.AND P0, PT, R243.reuse, 0x9, P2 ;  /* 0x00000009f300780c */ /* 0x040fe80001704270 */
[----:B------:R-:W-:Y:S04]  /*7570*/  ISETP.LT.OR P0, PT, R244, 0xa, P0 ;  /* 0x0000000af400780c */ /* 0x000fe80000701670 */
[----:B------:R-:W-:Y:S02]  /*7580*/  FSEL R7, R218, -INF , !P0 ;  /* 0xff800000da077808 */ /* 0x000fe40004000000 */
[C---:B------:R-:W-:Y:S04]  /*7590*/  ISETP.GT.AND P0, PT, R243.reuse, 0x10, P2 ;  /* 0x00000010f300780c */ /* 0x040fe80001704270 */
[----:B------:R-:W-:Y:S04]  /*75a0*/  ISETP.LT.OR P0, PT, R244, 0x11, P0 ;  /* 0x00000011f400780c */ /* 0x000fe80000701670 */
[----:B------:R-:W-:Y:S02]  /*75b0*/  FSEL R173, R222, -INF , !P0 ;  /* 0xff800000dead7808 */ /* 0x000fe40004000000 */
[----:B------:R-:W-:Y:S04]  /*75c0*/  ISETP.GT.AND P0, PT, R243, 0x11, P2 ;  /* 0x00000011f300780c */ /* 0x000fe80001704270 */
[C---:B------:R-:W-:Y:S04]  /*75d0*/  ISETP.LT.OR P0, PT, R244.reuse, 0x12, P0 ;  /* 0x00000012f400780c */ /* 0x040fe80000701670 */
[----:B------:R-:W-:Y:S02]  /*75e0*/  FSEL R163, R221, -INF , !P0 ;  /* 0xff800000dda37808 */ /* 0x000fe40004000000 */
[----:B------:R-:W-:Y:S04]  /*75f0*/  ISETP.GT.AND P0, PT, R243, 0x18, P2 ;  /* 0x00000018f300780c */ /* 0x000fe80001704270 */
[C---:B------:R-:W-:Y:S04]  /*7600*/  ISETP.LT.OR P0, PT, R244.reuse, 0x19, P0 ;  /* 0x00000019f400780c */ /* 0x040fe80000701670 */
[----:B------:R-:W-:Y:S02]  /*7610*/  FSEL R143, R225, -INF , !P0 ;  /* 0xff800000e18f7808 */ /* 0x000fe40004000000 */
        /* <DEDUP_REMOVED lines=25> */
[----:B------:R-:W-:Y:S04]  /*77b0*/  ISETP.LT.OR P0, PT, R244, 0x3a, P0 ;  /* 0x0000003af400780c */ /* 0x000fe80000701670 */
[----:B------:R-:W-:Y:S02]  /*77c0*/  FSEL R147, R238, -INF , !P0 ;  /* 0xff800000ee937808 */ /* 0x000fe40004000000 */
[----:B------:R-:W-:Y:S11]  /*77d0*/  PLOP3.LUT P0, PT, PT, PT, UP0, 0x40, 0x0 ;  /* 0x000000000000781c */ /* 0x000ff60003f0e808 */
[----:B------:R-:W-:Y:S02]  /*77e0*/  @!UPT UIADD3 URZ, URZ, URZ, URZ ;  /* 0x0000003f3f3ff290 */ /* 0x000fe4000fffe03f */
[----:B------:R-:W-:-:S05]  /*77f0*/  @P0 BRA `(.L_x_1962) ;  /* 0x0000019000000947 */ /* 0x000fca0003800000 */
[----:B------:R-:W-:Y:S01]  /*7800*/  IMAD R9, R240, c[0x0][0x1d0], R9 ;  /* 0x00007400f0097a24 */ /* 0x000fe200078e0209 */
        /* <DEDUP_REMOVED lines=13> */
.L_x_1964:
[----:B------:R-:W-:Y:S04]  /*78e0*/  MOV R0, 0x1 ;  /* 0x0000000100007802 */ /* 0x000fe80000000f00 */
[----:B------:R-:W-:Y:S11]  /*78f0*/  ISETP.NE.AND P0, PT, R0, c[0x0][0x32c], PT ;  /* 0x0000cb0000007a0c */ /* 0x000ff60003f05270 */
[----:B------:R-:W-:Y:S02]  /*7900*/  @!UPT UIADD3 URZ, URZ, URZ, URZ ;  /* 0x0000003f3f3ff290 */ /* 0x000fe4000fffe03f */
[----:B------:R-:W-:Y:S05]  /*7910*/  @P0 IMAD.HI.U32 R0, R2, c[0x0][0x330], RZ ;  /* 0x0000cc0002000a27 */ /* 0x000fea00078e00ff */
[----:B------:R-:W-:Y:S02]  /*7920*/  @P0 SHF.R.U32.HI R2, RZ, c[0x0][0x334], R0 ;  /* 0x0000cd00ff020a19 */ /* 0x000fe40000011600 */
.L_x_1965:
[----:B------:R-:W-:Y:S05]  /*7930*/  BSYNC B0 ;  /* 0x0000000000007941 */ /* 0x000fea0003800000 */
.L_x_1963:
[----:B------:R-:W-:Y:S04]  /*7940*/  IMAD R9, R2, c[0x0][0x32c], -R175 ;  /* 0x0000cb0002097a24 */ /* 0x000fe800078e0aaf */
[----:B------:R-:W-:Y:S05]  /*7950*/  IMAD.IADD R0, R9, 0x1, -R204 ;  /* 0x0000000109007824 */ /* 0x000fea00078e0acc */
[----:B------:R-:W-:Y:S02]  /*7960*/  IADD3 R9, R0, c[0x0][0x32c], RZ ;  /* 0x0000cb0000097a10 */ /* 0x000fe40007ffe0ff */
[----:B------:R-:W-:Y:S02]  /*7970*/  IMNMX R241, R241, R0, !PT ;  /* 0x00000000f1f17217 */ /* 0x000fe40007800200 */
[----:B------:R-:W-:Y:S02]  /*7980*/  IMNMX R242, R242, R9, PT ;  /* 0x00000009f2f27217 */ /* 0x000fe40003800200 */
.L_x_1962:
[----:B------:R-:W-:Y:S01]  /*7990*/  ISETP.GT.AND P0, PT, R241, RZ, P2 ;  /* 0x000000fff100720c */ /* 0x000fe20001704270 */
[----:B------:R-:W-:Y:S04]  /*79a0*/  DEPBAR.LE SB0, 0x2 ;  /* 0x000080800000791a */ /* 0x000fe80000000000 */
[----:B------:R-:W-:Y:S01]  /*79b0*/  BAR.SYNC.DEFER_BLOCKING 0x0 ;  /* 0x0000000000007b1d */ /* 0x000fe20000010000 */
[----:B------:R-:W-:Y:S02]  /*79c0*/  ISETP.LT.OR P0, PT, R242, 0x1, P0 ;  /* 0x00000001f200780c */ /* 0x000fe40000701670 */
[----:B------:R-:W-:Y:S02]  /*79d0*/  FMNMX.FTZ R0, R179, R132, !PT ;  /* 0x00000084b3007209 */ /* 0x000fe40007810000 */
[----:B------:R-:W-:Y:S02]  /*79e0*/  FSEL R176, R176, -INF , !P0 ;  /* 0xff800000b0b07808 */ /* 0x000fe40004000000 */
[----:B------:R-:W-:Y:S02]  /*79f0*/  ISETP.GT.AND P0, PT, R241, 0x1, P2 ;  /* 0x00000001f100780c */ /* 0x000fe40001704270 */
[----:B------:R-:W-:Y:S02]  /*7a00*/  FMNMX.FTZ R0, R181, R0, !PT ;  /* 0x00000000b5007209 */ /* 0x000fe40007810000 */
[C---:B------:R-:W-:Y:S02]  /*7a10*/  ISETP.LT.OR P0, PT, R242.reuse, 0x2, P0 ;  /* 0x00000002f200780c */ /* 0x040fe40000701670 */
[----:B------:R-:W-:Y:S02]  /*7a20*/  FMNMX.FTZ R0, R5, R0, !PT ;  /* 0x0000000005007209 */ /* 0x000fe40007810000 */
[----:B------:R-:W-:Y:S02]  /*7a30*/  FSEL R8, R177, -INF , !P0 ;  /* 0xff800000b1087808 */ /* 0x000fe40004000000 */
[----:B------:R-:W-:Y:S02]  /*7a40*/  ISETP.GT.AND P0, PT, R241, 0x8, P2 ;  /* 0x00000008f100780c */ /* 0x000fe40001704270 */
[----:B------:R-:W-:Y:S02]  /*7a50*/  FMNMX.FTZ R0, R7, R0, !PT ;  /* 0x0000000007007209 */ /* 0x000fe40007810000 */
[----:B------:R-:W-:Y:S02]  /*7a60*/  ISETP.LT.OR P0, PT, R242, 0x9, P0 ;  /* 0x00000009f200780c */ /* 0x000fe40000701670 */
[----:B------:R-:W-:Y:S01]  /*7a70*/  FMNMX.FTZ R0, R173, R0, !PT ;  /* 0x00000000ad007209 */ /* 0x000fe20007810000 */
[----:B------:R-:W-:Y:S01]  /*7a80*/  LDSM.16.MT88.4 R28, [R134+UR4+0x100] ;  /* 0x00010004861c783b */ /* 0x000fe20008004200 */
[----:B------:R-:W-:Y:S02]  /*7a90*/  FSEL R6, R178, -INF , !P0 ;  /* 0xff800000b2067808 */ /* 0x000fe40004000000 */
[----:B------:R-:W-:Y:S02]  /*7aa0*/  ISETP.GT.AND P0, PT, R241, 0x9, P2 ;  /* 0x00000009f100780c */ /* 0x000fe40001704270 */
[----:B------:R-:W-:Y:S02]  /*7ab0*/  FMNMX.FTZ R0, R163, R0, !PT ;  /* 0x00000000a3007209 */ /* 0x000fe40007810000 */
[----:B------:R-:W-:Y:S02]  /*7ac0*/  ISETP.LT.OR P0, PT, R242, 0xa, P0 ;  /* 0x0000000af200780c */ /* 0x000fe40000701670 */
[----:B------:R-:W-:Y:S02]  /*7ad0*/  FMNMX.FTZ R0, R143, R0, !PT ;  /* 0x000000008f007209 */ /* 0x000fe40007810000 */
        /* <DEDUP_REMOVED lines=41> */
[----:B------:R-:W-:Y:S02]  /*7d70*/  FMNMX.FTZ R11, R160, R11, !PT ;  /* 0x0000000ba00b7209 */ /* 0x000fe40007810000 */
[----:B------:R-:W-:Y:S02]  /*7d80*/  ISETP.GT.AND P0, PT, R241, 0x30, P2 ;  /* 0x00000030f100780c */ /* 0x000fe40001704270 */
[----:B------:R-:W-:Y:S02]  /*7d90*/  FMNMX.FTZ R0, R147, R2, !PT ;  /* 0x0000000293007209 */ /* 0x000fe40007810000 */
[----:B------:R-:W-:Y:S02]  /*7da0*/  FMNMX.FTZ R11, R158, R11, !PT ;  /* 0x0000000b9e0b7209 */ /* 0x000fe40007810000 */
[----:B------:R-:W-:Y:S01]  /*7db0*/  ISETP.LT.OR P0, PT, R242, 0x31, P0 ;  /* 0x00000031f200780c */ /* 0x000fe20000701670 */
[----:B------:R-:W1:Y:S01]  /*7dc0*/  SHFL.BFLY PT, R9, R0, 0x2, 0x1f ;  /* 0x0c401f0000097f89 */ /* 0x000e6200000e0000 */
[----:B------:R-:W-:Y:S02]  /*7dd0*/  FMNMX.FTZ R11, R156, R11, !PT ;  /* 0x0000000b9c0b7209 */ /* 0x000fe40007810000 */
[----:B------:R-:W-:Y:S02]  /*7de0*/  FSEL R150, R233, -INF , !P0 ;  /* 0xff800000e9967808 */ /* 0x000fe40004000000 */
[C---:B------:R-:W-:Y:S02]  /*7df0*/  ISETP.GT.AND P0, PT, R241.reuse, 0x31, P2 ;  /* 0x00000031f100780c */ /* 0x040fe40001704270 */
[----:B------:R-:W-:Y:S02]  /*7e00*/  FMNMX.FTZ R11, R154, R11, !PT ;  /* 0x0000000b9a0b7209 */ /* 0x000fe40007810000 */
[----:B------:R-:W-:Y:S02]  /*7e10*/  ISETP.LT.OR P0, PT, R242, 0x32, P0 ;  /* 0x00000032f200780c */ /* 0x000fe40000701670 */
[C---:B------:R-:W-:Y:S02]  /*7e20*/  ISETP.GT.AND P1, PT, R241.reuse, 0x38, P2 ;  /* 0x00000038f100780c */ /* 0x040fe40001724270 */
[----:B------:R-:W-:Y:S02]  /*7e30*/  FSEL R148, R174, -INF , !P0 ;  /* 0xff800000ae947808 */ /* 0x000fe40004000000 */
[----:B------:R-:W-:Y:S02]  /*7e40*/  FMNMX.FTZ R11, R150, R11, !PT ;  /* 0x0000000b960b7209 */ /* 0x000fe40007810000 */
[----:B------:R-:W-:Y:S02]  /*7e50*/  ISETP.LT.OR P1, PT, R242, 0x39, P1 ;  /* 0x00000039f200780c */ /* 0x000fe40000f21670 */
[----:B------:R-:W-:Y:S02]  /*7e60*/  ISETP.GT.AND P0, PT, R241, 0x39, P2 ;  /* 0x00000039f100780c */ /* 0x000fe40001704270 */
[----:B------:R-:W-:Y:S02]  /*7e70*/  FSEL R146, R235, -INF , !P1 ;  /* 0xff800000eb927808 */ /* 0x000fe40004800000 */
[----:B------:R-:W-:Y:S02]  /*7e80*/  FMNMX.FTZ R11, R148, R11, !PT ;  /* 0x0000000b940b7209 */ /* 0x000fe40007810000 */
[----:B------:R-:W-:Y:S02]  /*7e90*/  ISETP.LT.OR P0, PT, R242, 0x3a, P0 ;  /* 0x0000003af200780c */ /* 0x000fe40000701670 */
[----:B------:R-:W-:Y:S02]  /*7ea0*/  FMNMX.FTZ R15, R146, R11, !PT ;  /* 0x0000000b920f7209 */ /* 0x000fe40007810000 */
[----:B------:R-:W-:Y:S02]  /*7eb0*/  FSEL R144, R234, -INF , !P0 ;  /* 0xff800000ea907808 */ /* 0x000fe40004000000 */
[----:B-1----:R-:W-:Y:S02]  /*7ec0*/  FMNMX.FTZ R4, R0, R9, !PT ;  /* 0x0000000900047209 */ /* 0x002fe40007810000 */
[----:B------:R-:W-:Y:S02]  /*7ed0*/  FMNMX.FTZ R13, R144, R15, !PT ;  /* 0x0000000f900d7209 */ /* 0x000fe40007810000 */
[----:B------:R-:W-:Y:S01]  /*7ee0*/  IADD3 R17, R134, UR4, RZ ;  /* 0x0000000486117c10 */ /* 0x000fe2000fffe0ff */
[----:B------:R-:W1:Y:S03]  /*7ef0*/  SHFL.BFLY PT, R11, R4, 0x1, 0x1f ;  /* 0x0c201f00040b7f89 */ /* 0x000e6600000e0000 */
[----:B------:R-:W-:Y:S05]  /*7f00*/  IADD3 R164, R188, R17, RZ ;  /* 0x00000011bca47210 */ /* 0x000fea0007ffe0ff */
[----:B------:R-:W2:Y:S01]  /*7f10*/  SHFL.BFLY PT, R0, R13, 0x2, 0x1f ;  /* 0x0c401f000d007f89 */ /* 0x000ea200000e0000 */
[----:B-1----:R-:W-:Y:S04]  /*7f20*/  FMNMX.FTZ R2, R4, R11, !PT ;  /* 0x0000000b04027209 */ /* 0x002fe80007810000 */
[C---:B------:R-:W-:Y:S01]  /*7f30*/  FSETP.NEU.FTZ.AND P0, PT, R2.reuse, -INF , PT ;  /* 0xff8000000200780b */ /* 0x040fe20003f1d000 */
[----:B------:R-:W-:Y:S01]  /*7f40*/  FMUL.FTZ R152, R2, c[0x0][0x2d0] ;  /* 0x0000b40002987a20 */ /* 0x000fe20000410000 */
[----:B--2---:R-:W-:Y:S04]  /*7f50*/  FMNMX.FTZ R9, R13, R0, !PT ;  /* 0x000000000d097209 */ /* 0x004fe80007810000 */
[----:B------:R-:W-:Y:S01]  /*7f60*/  FSEL R152, R152, RZ, P0 ;  /* 0x000000ff98987208 */ /* 0x000fe20000000000 */
[----:B------:R-:W-:Y:S04]  /*7f70*/  LDSM.16.MT88.4 R12, [R135+UR4+0x100] ;  /* 0x00010004870c783b */ /* 0x000fe80008004200 */
[--C-:B------:R-:W-:Y:S01]  /*7f80*/  FFMA.FTZ R165, R5, c[0x0][0x2d0], -R152.reuse ;  /* 0x0000b40005a57a23 */ /* 0x100fe20000010898 */
[----:B------:R-:W-:Y:S01]  /*7f90*/  FSEL R5, R2, RZ, P0 ;  /* 0x000000ff02057208 */ /* 0x000fe20000000000 */
[--C-:B------:R-:W-:Y:S02]  /*7fa0*/  FFMA.FTZ R167, R179, c[0x0][0x2d0], -R152.reuse ;  /* 0x0000b400b3a77a23 */ /* 0x100fe40000010898 */
[----:B------:R-:W1:Y:S01]  /*7fb0*/  SHFL.BFLY PT, R0, R9, 0x1, 0x1f ;  /* 0x0c201f0009007f89 */ /* 0x000e6200000e0000 */
[----:B------:R-:W-:Y:S01]  /*7fc0*/  FFMA.FTZ R166, R181, c[0x0][0x2d0], -R152 ;  /* 0x0000b400b5a67a23 */ /* 0x000fe20000010898 */
[----:B------:R-:W-:Y:S01]  /*7fd0*/  MUFU.EX2 R165, R165 ;  /* 0x000000a500a57308 */ /* 0x000fe20000000800 */
[----:B------:R-:W-:Y:S01]  /*7fe0*/  FADD.FTZ R4, -R5, R132 ;  /* 0x0000008405047221 */ /* 0x000fe20000010100 */
[----:B------:R-:W-:Y:S01]  /*7ff0*/  IADD3 R5, R135, UR4, RZ ;  /* 0x0000000487057c10 */ /* 0x000fe2000fffe0ff */
[--C-:B------:R-:W-:Y:S02]  /*8000*/  FFMA.FTZ R168, R7, c[0x0][0x2d0], -R152.reuse ;  /* 0x0000b40007a87a23 */ /* 0x100fe40000010898 */
[----:B------:R-:W-:Y:S01]  /*8010*/  FMUL.FTZ R132, R4, c[0x0][0x2d0] ;  /* 0x0000b40004847a20 */ /* 0x000fe20000410000 */
[----:B------:R-:W-:Y:S01]  /*8020*/  IADD3 R133, R188, R5, RZ ;  /* 0x00000005bc857210 */ /* 0x000fe20007ffe0ff */
[--C-:B------:R-:W-:Y:S02]  /*8030*/  FFMA.FTZ R174, R163, c[0x0][0x2d0], -R152.reuse ;  /* 0x0000b400a3ae7a23 */ /* 0x100fe40000010898 */
[--C-:B------:R-:W-:Y:S01]  /*8040*/  FFMA.FTZ R177, R141, c[0x0][0x2d0], -R152.reuse ;  /* 0x0000b4008db17a23 */ /* 0x100fe20000010898 */
[----:B------:R-:W-:Y:S01]  /*8050*/  MUFU.EX2 R167, R167 ;  /* 0x000000a700a77308 */ /* 0x000fe20000000800 */
[----:B------:R-:W2:Y:S01]  /*8060*/  LDSM.16.MT88.4 R20, [R133+0x100] ;  /* 0x000100008514783b */ /* 0x000ea20000004200 */
[--C-:B------:R-:W-:Y:S02]  /*8070*/  FFMA.FTZ R182, R161, c[0x0][0x2d0], -R152.reuse ;  /* 0x0000b400a1b67a23 */ /* 0x100fe40000010898 */
[--C-:B------:R-:W-:Y:S02]  /*8080*/  FFMA.FTZ R183, R159, c[0x0][0x2d0], -R152.reuse ;  /* 0x0000b4009fb77a23 */ /* 0x100fe40000010898 */
[--C-:B------:R-:W-:Y:S02]  /*8090*/  FFMA.FTZ R190, R157, c[0x0][0x2d0], -R152.reuse ;  /* 0x0000b4009dbe7a23 */ /* 0x100fe40000010898 */
[--C-:B------:R-:W-:Y:S02]  /*80a0*/  FFMA.FTZ R217, R155, c[0x0][0x2d0], -R152.reuse ;  /* 0x0000b4009bd97a23 */ /* 0x100fe40000010898 */
[----:B------:R-:W3:Y:S01]  /*80b0*/  MUFU.EX2 R132, R132 ;  /* 0x0000008400847308 */ /* 0x000ee20000000800 */
[--C-:B------:R-:W-:Y:S01]  /*80c0*/  FFMA.FTZ R222, R153, c[0x0][0x2d0], -R152.reuse ;  /* 0x0000b40099de7a23 */ /* 0x100fe20000010898 */
[----:B-1----:R-:W-:Y:S01]  /*80d0*/  FMNMX.FTZ R0, R9, R0, !PT ;  /* 0x0000000009007209 */ /* 0x002fe20007810000 */
[--C-:B------:R-:W-:Y:S02]  /*80e0*/  FFMA.FTZ R223, R151, c[0x0][0x2d0], -R152.reuse ;  /* 0x0000b40097df7a23 */ /* 0x100fe40000010898 */
[--C-:B------:R-:W-:Y:S01]  /*80f0*/  FFMA.FTZ R224, R149, c[0x0][0x2d0], -R152.reuse ;  /* 0x0000b40095e07a23 */ /* 0x100fe20000010898 */
[C---:B------:R-:W-:Y:S01]  /*8100*/  FSETP.NEU.FTZ.AND P0, PT, R0.reuse, -INF , PT ;  /* 0xff8000000000780b */ /* 0x040fe20003f1d000 */
[C---:B------:R-:W-:Y:S02]  /*8110*/  FMUL.FTZ R145, R0.reuse, c[0x0][0x2d0] ;  /* 0x0000b40000917a20 */ /* 0x040fe40000410000 */
[--C-:B------:R-:W-:Y:S01]  /*8120*/  FFMA.FTZ R173, R173, c[0x0][0x2d0], -R152.reuse ;  /* 0x0000b400adad7a23 */ /* 0x100fe20000010898 */
[----:B------:R-:W-:Y:S01]  /*8130*/  FSEL R4, R0, RZ, P0 ;  /* 0x000000ff00047208 */ /* 0x000fe20000000000 */
[----:B------:R-:W1:Y:S01]  /*8140*/  MUFU.EX2 R166, R166 ;  /* 0x000000a600a67308 */ /* 0x000e620000000800 */
[----:B------:R-:W-:Y:S03]  /*8150*/  FSEL R145, R145, RZ, P0 ;  /* 0x000000ff91917208 */ /* 0x000fe60000000000 */
[----:B------:R-:W-:Y:S02]  /*8160*/  FADD.FTZ R4, -R4, R3 ;  /* 0x0000000304047221 */ /* 0x000fe40000010100 */
[--C-:B------:R-:W-:Y:S02]  /*8170*/  FFMA.FTZ R171, R176, c[0x0][0x2d0], -R145.reuse ;  /* 0x0000b400b0ab7a23 */ /* 0x100fe40000010891 */
[--C-:B------:R-:W-:Y:S02]  /*8180*/  FFMA.FTZ R170, R8, c[0x0][0x2d0], -R145.reuse ;  /* 0x0000b40008aa7a23 */ /* 0x100fe40000010891 */
[--C-:B------:R-:W-:Y:S01]  /*8190*/  FFMA.FTZ R169, R6, c[0x0][0x2d0], -R145.reuse ;  /* 0x0000b40006a97a23 */ /* 0x100fe20000010891 */
[----:B------:R-:W4:Y:S01]  /*81a0*/  MUFU.EX2 R168, R168 ;  /* 0x000000a800a87308 */ /* 0x000f220000000800 */
[--C-:B------:R-:W-:Y:S02]  /*81b0*/  FFMA.FTZ R172, R180, c[0x0][0x2d0], -R145.reuse ;  /* 0x0000b400b4ac7a23 */ /* 0x100fe40000010891 */
[----:B------:R-:W-:Y:S02]  /*81c0*/  FMUL.FTZ R3, R4, c[0x0][0x2d0] ;  /* 0x0000b40004037a20 */ /* 0x000fe40000410000 */
[C---:B---3--:R-:W-:Y:S02]  /*81d0*/  FMUL.FTZ R4, R132.reuse, R128 ;  /* 0x0000008084047220 */ /* 0x048fe40000410000 */
[C---:B------:R-:W-:Y:S02]  /*81e0*/  FMUL.FTZ R5, R132.reuse, R129 ;  /* 0x0000008184057220 */ /* 0x040fe40000410000 */
[C---:B------:R-:W-:Y:S01]  /*81f0*/  FMUL.FTZ R8, R132.reuse, R124 ;  /* 0x0000007c84087220 */ /* 0x040fe20000410000 */
[----:B------:R-:W3:Y:S01]  /*8200*/  MUFU.EX2 R3, R3 ;  /* 0x0000000300037308 */ /* 0x000ee20000000800 */
[----:B------:R-:W-:Y:S01]  /*8210*/  FMUL.FTZ R9, R132, R125 ;  /* 0x0000007d84097220 */ /* 0x000fe20000410000 */
[----:B-1----:R-:W-:Y:S01]  /*8220*/  F2FP.PACK_AB R136, R166, R167 ;  /* 0x000000a7a688723e */ /* 0x002fe200000000ff */
[C---:B------:R-:W-:Y:S02]  /*8230*/  FMUL.FTZ R16, R132.reuse, R116 ;  /* 0x0000007484107220 */ /* 0x040fe40000410000 */
[C---:B------:R-:W-:Y:S02]  /*8240*/  FMUL.FTZ R17, R132.reuse, R117 ;  /* 0x0000007584117220 */ /* 0x040fe40000410000 */
[C---:B------:R-:W-:Y:S03]  /*8250*/  FMUL.FTZ R24, R132.reuse, R108 ;  /* 0x0000006c84187220 */ /* 0x040fe60000410000 */
[----:B------:R-:W-:Y:S01]  /*8260*/  MUFU.EX2 R171, R171 ;  /* 0x000000ab00ab7308 */ /* 0x000fe20000000800 */
[C---:B------:R-:W-:Y:S02]  /*8270*/  FMUL.FTZ R25, R132.reuse, R109 ;  /* 0x0000006d84197220 */ /* 0x040fe40000410000 */
[----:B------:R-:W-:Y:S01]  /*8280*/  FMUL.FTZ R32, R132, R100 ;  /* 0x0000006484207220 */ /* 0x000fe20000410000 */
[----:B----4-:R-:W-:Y:S01]  /*8290*/  F2FP.PACK_AB R138, R168, R165 ;  /* 0x000000a5a88a723e */ /* 0x010fe200000000ff */
[----:B------:R-:W-:Y:S02]  /*82a0*/  FMUL.FTZ R33, R132, R101 ;  /* 0x0000006584217220 */ /* 0x000fe40000410000 */
[--C-:B------:R-:W-:Y:S02]  /*82b0*/  FFMA.FTZ R176, R143, c[0x0][0x2d0], -R152.reuse ;  /* 0x0000b4008fb07a23 */ /* 0x100fe40000010898 */
[--C-:B------:R-:W-:Y:S01]  /*82c0*/  FFMA.FTZ R180, R142, c[0x0][0x2d0], -R145.reuse ;  /* 0x0000b4008eb47a23 */ /* 0x100fe20000010891 */
[----:B------:R-:W1:Y:S01]  /*82d0*/  MUFU.EX2 R170, R170 ;  /* 0x000000aa00aa7308 */ /* 0x000e620000000800 */
[--C-:B------:R-:W-:Y:S02]  /*82e0*/  FFMA.FTZ R181, R140, c[0x0][0x2d0], -R145.reuse ;  /* 0x0000b4008cb57a23 */ /* 0x100fe40000010891 */
[----:B------:R-:W-:Y:S01]  /*82f0*/  LDSM.16.MT88.4 R140, [R134+UR4+0x2900] ;  /* 0x00290004868c783b */ /* 0x000fe20008004200 */
[C---:B---3--:R-:W-:Y:S02]  /*8300*/  FMUL.FTZ R6, R3.reuse, R130 ;  /* 0x0000008203067220 */ /* 0x048fe40000410000 */
[C---:B------:R-:W-:Y:S02]  /*8310*/  FMUL.FTZ R7, R3.reuse, R131 ;  /* 0x0000008303077220 */ /* 0x040fe40000410000 */
[C---:B------:R-:W-:Y:S02]  /*8320*/  FMUL.FTZ R10, R3.reuse, R126 ;  /* 0x0000007e030a7220 */ /* 0x040fe40000410000 */
[----:B------:R-:W-:Y:S01]  /*8330*/  MUFU.EX2 R169, R169 ;  /* 0x000000a900a97308 */ /* 0x000fe20000000800 */
[C---:B------:R-:W-:Y:S01]  /*8340*/  FMUL.FTZ R11, R3.reuse, R127 ;  /* 0x0000007f030b7220 */ /* 0x040fe20000410000 */
[----:B------:R-:W-:Y:S01]  /*8350*/  LDSM.16.MT88.4 R128, [R133+0x2900] ;  /* 0x002900008580783b */ /* 0x000fe20000004200 */
[C---:B------:R-:W-:Y:S02]  /*8360*/  FMUL.FTZ R18, R3.reuse, R118 ;  /* 0x0000007603127220 */ /* 0x040fe40000410000 */
[C---:B------:R-:W-:Y:S02]  /*8370*/  FMUL.FTZ R19, R3.reuse, R119 ;  /* 0x0000007703137220 */ /* 0x040fe40000410000 */
[C---:B------:R-:W-:Y:S02]  /*8380*/  FMUL.FTZ R26, R3.reuse, R110 ;  /* 0x0000006e031a7220 */ /* 0x040fe40000410000 */
[C---:B------:R-:W-:Y:S01]  /*8390*/  FMUL.FTZ R27, R3.reuse, R111 ;  /* 0x0000006f031b7220 */ /* 0x040fe20000410000 */
[----:B------:R-:W3:Y:S01]  /*83a0*/  MUFU.EX2 R172, R172 ;  /* 0x000000ac00ac7308 */ /* 0x000ee20000000800 */
[----:B------:R-:W-:Y:S01]  /*83b0*/  LDSM.16.MT88.4 R108, [R164+0x2100] ;  /* 0x00210000a46c783b */ /* 0x000fe20000004200 */
[C---:B------:R-:W-:Y:S01]  /*83c0*/  FMUL.FTZ R34, R3.reuse, R102 ;  /* 0x0000006603227220 */ /* 0x040fe20000410000 */
[----:B-1----:R-:W-:Y:S01]  /*83d0*/  F2FP.PACK_AB R137, R170, R171 ;  /* 0x000000abaa89723e */ /* 0x002fe200000000ff */
[----:B------:R-:W-:Y:S02]  /*83e0*/  FMUL.FTZ R35, R3, R103 ;  /* 0x0000006703237220 */ /* 0x000fe40000410000 */
[--C-:B------:R-:W-:Y:S03]  /*83f0*/  FFMA.FTZ R218, R160, c[0x0][0x2d0], -R145.reuse ;  /* 0x0000b400a0da7a23 */ /* 0x100fe60000010891 */
[----:B------:R-:W-:Y:S01]  /*8400*/  LDSM.16.MT88.4 R100, [R134+UR4+0x2100] ;  /* 0x002100048664783b */ /* 0x000fe20008004200 */
[--C-:B------:R-:W-:Y:S01]  /*8410*/  FFMA.FTZ R219, R158, c[0x0][0x2d0], -R145.reuse ;  /* 0x0000b4009edb7a23 */ /* 0x100fe20000010891 */
[----:B------:R-:W-:Y:S01]  /*8420*/  MUFU.EX2 R173, R173 ;  /* 0x000000ad00ad7308 */ /* 0x000fe20000000800 */
[--C-:B------:R-:W-:Y:S02]  /*8430*/  FFMA.FTZ R220, R156, c[0x0][0x2d0], -R145.reuse ;  /* 0x0000b4009cdc7a23 */ /* 0x100fe40000010891 */
[--C-:B------:R-:W-:Y:S02]  /*8440*/  FFMA.FTZ R221, R154, c[0x0][0x2d0], -R145.reuse ;  /* 0x0000b4009add7a23 */ /* 0x100fe40000010891 */
[--C-:B------:R-:W-:Y:S01]  /*8450*/  FFMA.FTZ R226, R150, c[0x0][0x2d0], -R145.reuse ;  /* 0x0000b40096e27a23 */ /* 0x100fe20000010891 */
[----:B------:R-:W-:Y:S01]  /*8460*/  LDSM.16.MT88.4 R116, [R134+UR4+0x900] ;  /* 0x000900048674783b */ /* 0x000fe20008004200 */
[--C-:B------:R-:W-:Y:S02]  /*8470*/  FFMA.FTZ R227, R148, c[0x0][0x2d0], -R145.reuse ;  /* 0x0000b40094e37a23 */ /* 0x100fe40000010891 */
[--C-:B------:R-:W-:Y:S01]  /*8480*/  FFMA.FTZ R228, R146, c[0x0][0x2d0], -R145.reuse ;  /* 0x0000b40092e47a23 */ /* 0x100fe20000010891 */
[----:B------:R-:W1:Y:S01]  /*8490*/  MUFU.EX2 R174, R174 ;  /* 0x000000ae00ae7308 */ /* 0x000e620000000800 */
[----:B------:R-:W-:Y:S01]  /*84a0*/  FFMA.FTZ R152, R147, c[0x0][0x2d0], -R152 ;  /* 0x0000b40093987a23 */ /* 0x000fe20000010898 */
[----:B---3--:R-:W-:Y:S02]  /*84b0*/  F2FP.PACK_AB R139, R172, R169 ;  /* 0x000000a9ac8b723e */ /* 0x008fe400000000ff */
[----:B------:R-:W-:Y:S01]  /*84c0*/  LDSM.16.MT88.4 R124, [R135+UR4+0x2900] ;  /* 0x00290004877c783b */ /* 0x000fe20008004200 */
[C---:B------:R-:W-:Y:S02]  /*84d0*/  FMUL.FTZ R36, R132.reuse, R36 ;  /* 0x0000002484247220 */ /* 0x040fe40000410000 */
[C---:B------:R-:W-:Y:S02]  /*84e0*/  FMUL.FTZ R37, R132.reuse, R37 ;  /* 0x0000002584257220 */ /* 0x040fe40000410000 */
[C---:B------:R-:W-:Y:S01]  /*84f0*/  FMUL.FTZ R38, R3.reuse, R38 ;  /* 0x0000002603267220 */ /* 0x040fe20000410000 */
[C---:B------:R-:W-:Y:S01]  /*8500*/  HMMA.16816.F32 R4, R136.reuse, R12, R4 ;  /* 0x0000000c8804723c */ /* 0x040fe20000001804 */
[----:B------:R3:W-:Y:S01]  /*8510*/  MUFU.EX2 R225, R152 ;  /* 0x0000009800e17308 */ /* 0x0007e20000000800 */
[----:B------:R-:W-:Y:S03]  /*8520*/  LDSM.16.MT88.4 R148, [R133+0x3900] ;  /* 0x003900008594783b */ /* 0x000fe60000004200 */
[C---:B------:R-:W-:Y:S02]  /*8530*/  FMUL.FTZ R39, R3.reuse, R39 ;  /* 0x0000002703277220 */ /* 0x040fe40000410000 */
[C---:B------:R-:W-:Y:S01]  /*8540*/  FMUL.FTZ R12, R132.reuse, R120 ;  /* 0x00000078840c7220 */ /* 0x040fe20000410000 */
[C---:B------:R-:W-:Y:S02]  /*8550*/  HMMA.16816.F32 R8, R136.reuse, R14, R8 ;  /* 0x0000000e8808723c */ /* 0x040fe40000001808 */
[----:B------:R-:W-:Y:S01]  /*8560*/  LDSM.16.MT88.4 R156, [R164+0x3900] ;  /* 0x00390000a49c783b */ /* 0x000fe20000004200 */
[----:B------:R-:W-:Y:S01]  /*8570*/  MUFU.EX2 R176, R176 ;  /* 0x000000b000b07308 */ /* 0x000fe20000000800 */
[C---:B------:R-:W-:Y:S02]  /*8580*/  FMUL.FTZ R13, R132.reuse, R121 ;  /* 0x00000079840d7220 */ /* 0x040fe40000410000 */
[C---:B------:R-:W-:Y:S02]  /*8590*/  FMUL.FTZ R40, R132.reuse, R40 ;  /* 0x0000002884287220 */ /* 0x040fe40000410000 */
[C---:B------:R-:W-:Y:S04]  /*85a0*/  FMUL.FTZ R14, R3.reuse, R122 ;  /* 0x0000007a030e7220 */ /* 0x040fe80000410000 */
[C---:B------:R-:W-:Y:S01]  /*85b0*/  FMUL.FTZ R15, R3.reuse, R123 ;  /* 0x0000007b030f7220 */ /* 0x040fe20000410000 */
[----:B------:R-:W4:Y:S01]  /*85c0*/  MUFU.EX2 R177, R177 ;  /* 0x000000b100b17308 */ /* 0x000f220000000800 */
[----:B------:R-:W5:Y:S01]  /*85d0*/  LDSM.16.MT88.4 R120, [R164+0x100] ;  /* 0x00010000a478783b */ /* 0x000f620000004200 */
[C---:B------:R-:W-:Y:S02]  /*85e0*/  FMUL.FTZ R41, R132.reuse, R41 ;  /* 0x0000002984297220 */ /* 0x040fe40000410000 */
[C---:B------:R-:W-:Y:S02]  /*85f0*/  FMUL.FTZ R42, R3.reuse, R42 ;  /* 0x0000002a032a7220 */ /* 0x040fe40000410000 */
[C---:B--2---:R-:W-:Y:S03]  /*8600*/  HMMA.16816.F32 R12, R136.reuse, R20, R12 ;  /* 0x00000014880c723c */ /* 0x044fe6000000180c */
[----:B---3--:R-:W-:Y:S01]  /*8610*/  LDSM.16.MT88.4 R152, [R134+UR4+0x3900] ;  /* 0x003900048698783b */ /* 0x008fe20008004200 */
[C---:B------:R-:W-:Y:S01]  /*8620*/  FMUL.FTZ R43, R3.reuse, R43 ;  /* 0x0000002b032b7220 */ /* 0x040fe20000410000 */
[----:B------:R-:W-:Y:S01]  /*8630*/  MUFU.EX2 R180, R180 ;  /* 0x000000b400b47308 */ /* 0x000fe20000000800 */
[C---:B------:R-:W-:Y:S02]  /*8640*/  FMUL.FTZ R44, R132.reuse, R44 ;  /* 0x0000002c842c7220 */ /* 0x040fe40000410000 */
[C---:B------:R-:W-:Y:S04]  /*8650*/  HMMA.16816.F32 R16, R136.reuse, R22, R16 ;  /* 0x000000168810723c */ /* 0x040fe80000001810 */
[C---:B------:R-:W-:Y:S02]  /*8660*/  FMUL.FTZ R20, R132.reuse, R112 ;  /* 0x0000007084147220 */ /* 0x040fe40000410000 */
[C---:B------:R-:W-:Y:S01]  /*8670*/  FMUL.FTZ R21, R132.reuse, R113 ;  /* 0x0000007184157220 */ /* 0x040fe20000410000 */
[----:B------:R-:W2:Y:S01]  /*8680*/  MUFU.EX2 R181, R181 ;  /* 0x000000b500b57308 */ /* 0x000ea20000000800 */
[C---:B------:R-:W-:Y:S04]  /*8690*/  FMUL.FTZ R22, R3.reuse, R114 ;  /* 0x0000007203167220 */ /* 0x040fe80000410000 */
[C---:B------:R-:W-:Y:S02]  /*86a0*/  FMUL.FTZ R23, R3.reuse, R115 ;  /* 0x0000007303177220 */ /* 0x040fe40000410000 */
[----:B------:R-:W3:Y:S01]  /*86b0*/  LDSM.16.MT88.4 R112, [R135+UR4+0x2100] ;  /* 0x002100048770783b */ /* 0x000ee20008004200 */
[C---:B------:R-:W-:Y:S02]  /*86c0*/  FMUL.FTZ R45, R132.reuse, R45 ;  /* 0x0000002d842d7220 */ /* 0x040fe40000410000 */
[C---:B------:R-:W-:Y:S01]  /*86d0*/  FMUL.FTZ R46, R3.reuse, R46 ;  /* 0x0000002e032e7220 */ /* 0x040fe20000410000 */
[----:B------:R-:W-:Y:S01]  /*86e0*/  MUFU.EX2 R182, R182 ;  /* 0x000000b600b67308 */ /* 0x000fe20000000800 */
        /* <DEDUP_REMOVED lines=9> */
[----:B------:R-:W-:Y:S01]  /*8780*/  MUFU.EX2 R190, R190 ;  /* 0x000000be00be7308 */ /* 0x000fe20000000800 */
[C---:B------:R-:W-:Y:S02]  /*8790*/  FMUL.FTZ R31, R3.reuse, R107 ;  /* 0x0000006b031f7220 */ /* 0x040fe40000410000 */
[----:B------:R-:W1:Y:S01]  /*87a0*/  LDSM.16.MT88.4 R104, [R133+0x2100] ;  /* 0x002100008568783b */ /* 0x000e620000004200 */
[C---:B------:R-:W-:Y:S02]  /*87b0*/  FMUL.FTZ R50, R3.reuse, R50 ;  /* 0x0000003203327220 */ /* 0x040fe40000410000 */
[C---:B------:R-:W-:Y:S02]  /*87c0*/  FMUL.FTZ R51, R3.reuse, R51 ;  /* 0x0000003303337220 */ /* 0x040fe40000410000 */
[C---:B-----5:R-:W-:Y:S02]  /*87d0*/  HMMA.16816.F32 R28, R136.reuse, R120, R28 ;  /* 0x00000078881c723c */ /* 0x060fe4000000181c */
[----:B------:R-:W-:Y:S01]  /*87e0*/  MUFU.EX2 R217, R217 ;  /* 0x000000d900d97308 */ /* 0x000fe20000000800 */
[C---:B------:R-:W-:Y:S02]  /*87f0*/  FMUL.FTZ R52, R132.reuse, R52 ;  /* 0x0000003484347220 */ /* 0x040fe40000410000 */
[C---:B------:R-:W-:Y:S02]  /*8800*/  FMUL.FTZ R53, R132.reuse, R53 ;  /* 0x0000003584357220 */ /* 0x040fe40000410000 */
[C---:B------:R-:W-:Y:S01]  /*8810*/  FMUL.FTZ R54, R3.reuse, R54 ;  /* 0x0000003603367220 */ /* 0x040fe20000410000 */
[C---:B------:R-:W-:Y:S01]  /*8820*/  HMMA.16816.F32 R32, R136.reuse, R122, R32 ;  /* 0x0000007a8820723c */ /* 0x040fe20000001820 */
[----:B------:R-:W-:Y:S03]  /*8830*/  LDSM.16.MT88.4 R120, [R164+0x900] ;  /* 0x00090000a478783b */ /* 0x000fe60000004200 */
[C---:B------:R-:W-:Y:S01]  /*8840*/  FMUL.FTZ R55, R3.reuse, R55 ;  /* 0x0000003703377220 */ /* 0x040fe20000410000 */
[----:B------:R-:W-:Y:S01]  /*8850*/  MUFU.EX2 R218, R218 ;  /* 0x000000da00da7308 */ /* 0x000fe20000000800 */
[C---:B------:R-:W-:Y:S02]  /*8860*/  FMUL.FTZ R56, R132.reuse, R56 ;  /* 0x0000003884387220 */ /* 0x040fe40000410000 */
[C---:B---3--:R-:W-:Y:S04]  /*8870*/  HMMA.16816.F32 R36, R136.reuse, R112, R36 ;  /* 0x000000708824723c */ /* 0x048fe80000001824 */
[C---:B------:R-:W-:Y:S02]  /*8880*/  FMUL.FTZ R57, R132.reuse, R57 ;  /* 0x0000003984397220 */ /* 0x040fe40000410000 */
[C---:B------:R-:W-:Y:S01]  /*8890*/  FMUL.FTZ R58, R3.reuse, R58 ;  /* 0x0000003a033a7220 */ /* 0x040fe20000410000 */
[----:B------:R-:W-:Y:S01]  /*88a0*/  MUFU.EX2 R219, R219 ;  /* 0x000000db00db7308 */ /* 0x000fe20000000800 */
[C---:B------:R-:W-:Y:S01]  /*88b0*/  HMMA.16816.F32 R40, R136.reuse, R114, R40 ;  /* 0x000000728828723c */ /* 0x040fe20000001828 */
[----:B------:R-:W-:Y:S03]  /*88c0*/  LDSM.16.MT88.4 R112, [R135+UR4+0x900] ;  /* 0x000900048770783b */ /* 0x000fe60008004200 */
[C---:B------:R-:W-:Y:S02]  /*88d0*/  FMUL.FTZ R59, R3.reuse, R59 ;  /* 0x0000003b033b7220 */ /* 0x040fe40000410000 */
[C---:B------:R-:W-:Y:S02]  /*88e0*/  FMUL.FTZ R60, R132.reuse, R60 ;  /* 0x0000003c843c7220 */ /* 0x040fe40000410000 */
[C---:B------:R-:W-:Y:S01]  /*88f0*/  FMUL.FTZ R61, R132.reuse, R61 ;  /* 0x0000003d843d7220 */ /* 0x040fe20000410000 */
[----:B------:R-:W-:Y:S01]  /*8900*/  MUFU.EX2 R220, R220 ;  /* 0x000000dc00dc7308 */ /* 0x000fe20000000800 */
[C---:B-1----:R-:W-:Y:S03]  /*8910*/  HMMA.16816.F32 R44, R136.reuse, R104, R44 ;  /* 0x00000068882c723c */ /* 0x042fe6000000182c */
[C---:B------:R-:W-:Y:S02]  /*8920*/  FMUL.FTZ R62, R3.reuse, R62 ;  /* 0x0000003e033e7220 */ /* 0x040fe40000410000 */
[C---:B------:R-:W-:Y:S02]  /*8930*/  FMUL.FTZ R63, R3.reuse, R63 ;  /* 0x0000003f033f7220 */ /* 0x040fe40000410000 */
[C---:B------:R-:W-:Y:S01]  /*8940*/  FMUL.FTZ R64, R132.reuse, R64 ;  /* 0x0000004084407220 */ /* 0x040fe20000410000 */
[C---:B------:R-:W-:Y:S01]  /*8950*/  HMMA.16816.F32 R48, R136.reuse, R106, R48 ;  /* 0x0000006a8830723c */ /* 0x040fe20000001830 */
[----:B------:R-:W1:Y:S01]  /*8960*/  LDSM.16.MT88.4 R104, [R135+UR4+0x4100] ;  /* 0x004100048768783b */ /* 0x000e620008004200 */
[----:B------:R-:W-:Y:S02]  /*8970*/  MUFU.EX2 R221, R221 ;  /* 0x000000dd00dd7308 */ /* 0x000fe40000000800 */
[C---:B------:R-:W-:Y:S02]  /*8980*/  FMUL.FTZ R65, R132.reuse, R65 ;  /* 0x0000004184417220 */ /* 0x040fe40000410000 */
[C---:B------:R-:W-:Y:S02]  /*8990*/  FMUL.FTZ R66, R3.reuse, R66 ;  /* 0x0000004203427220 */ /* 0x040fe40000410000 */
[C---:B------:R-:W-:Y:S04]  /*89a0*/  HMMA.16816.F32 R52, R136.reuse, R100, R52 ;  /* 0x000000648834723c */ /* 0x040fe80000001834 */
[C---:B------:R-:W-:Y:S01]  /*89b0*/  FMUL.FTZ R67, R3.reuse, R67 ;  /* 0x0000004303437220 */ /* 0x040fe20000410000 */
[----:B------:R-:W-:Y:S01]  /*89c0*/  MUFU.EX2 R222, R222 ;  /* 0x000000de00de7308 */ /* 0x000fe20000000800 */
[C---:B------:R-:W-:Y:S02]  /*89d0*/  FMUL.FTZ R68, R132.reuse, R68 ;  /* 0x0000004484447220 */ /* 0x040fe40000410000 */
[C---:B------:R-:W-:Y:S01]  /*89e0*/  HMMA.16816.F32 R56, R136.reuse, R102, R56 ;  /* 0x000000668838723c */ /* 0x040fe20000001838 */
[----:B------:R-:W3:Y:S03]  /*89f0*/  LDSM.16.MT88.4 R100, [R133+0x4100] ;  /* 0x004100008564783b */ /* 0x000ee60000004200 */
[C---:B------:R-:W-:Y:S02]  /*8a00*/  FMUL.FTZ R69, R132.reuse, R69 ;  /* 0x0000004584457220 */ /* 0x040fe40000410000 */
[C---:B------:R-:W-:Y:S01]  /*8a10*/  FMUL.FTZ R70, R3.reuse, R70 ;  /* 0x0000004603467220 */ /* 0x040fe20000410000 */
[----:B------:R-:W-:Y:S01]  /*8a20*/  MUFU.EX2 R223, R223 ;  /* 0x000000df00df7308 */ /* 0x000fe20000000800 */
[C---:B------:R-:W-:Y:S04]  /*8a30*/  HMMA.16816.F32 R60, R136.reuse, R108, R60 ;  /* 0x0000006c883c723c */ /* 0x040fe8000000183c */
[C---:B------:R-:W-:Y:S02]  /*8a40*/  FMUL.FTZ R71, R3.reuse, R71 ;  /* 0x0000004703477220 */ /* 0x040fe40000410000 */
[C---:B------:R-:W-:Y:S02]  /*8a50*/  FMUL.FTZ R72, R132.reuse, R72 ;  /* 0x0000004884487220 */ /* 0x040fe40000410000 */
[C---:B------:R-:W-:Y:S01]  /*8a60*/  HMMA.16816.F32 R64, R136.reuse, R110, R64 ;  /* 0x0000006e8840723c */ /* 0x040fe20000001840 */
[----:B------:R-:W5:Y:S01]  /*8a70*/  LDSM.16.MT88.4 R108, [R134+UR4+0x4100] ;  /* 0x00410004866c783b */ /* 0x000f620008004200 */
[----:B------:R-:W-:Y:S02]  /*8a80*/  MUFU.EX2 R224, R224 ;  /* 0x000000e000e07308 */ /* 0x000fe40000000800 */
[C---:B------:R-:W-:Y:S02]  /*8a90*/  FMUL.FTZ R73, R132.reuse, R73 ;  /* 0x0000004984497220 */ /* 0x040fe40000410000 */
[C---:B------:R-:W-:Y:S02]  /*8aa0*/  FMUL.FTZ R74, R3.reuse, R74 ;  /* 0x0000004a034a7220 */ /* 0x040fe40000410000 */
[C---:B------:R-:W-:Y:S01]  /*8ab0*/  FMUL.FTZ R75, R3.reuse, R75 ;  /* 0x0000004b034b7220 */ /* 0x040fe20000410000 */
[C---:B-1----:R-:W-:Y:S03]  /*8ac0*/  HMMA.16816.F32 R68, R136.reuse, R104, R68 ;  /* 0x000000688844723c */ /* 0x042fe60000001844 */
[C---:B------:R-:W-:Y:S01]  /*8ad0*/  FMUL.FTZ R84, R132.reuse, R84 ;  /* 0x0000005484547220 */ /* 0x040fe20000410000 */
[----:B------:R-:W-:Y:S01]  /*8ae0*/  MUFU.EX2 R226, R226 ;  /* 0x000000e200e27308 */ /* 0x000fe20000000800 */
[C---:B------:R-:W-:Y:S02]  /*8af0*/  FMUL.FTZ R85, R132.reuse, R85 ;  /* 0x0000005584557220 */ /* 0x040fe40000410000 */
[C---:B------:R-:W-:Y:S01]  /*8b00*/  FMUL.FTZ R86, R3.reuse, R86 ;  /* 0x0000005603567220 */ /* 0x040fe20000410000 */
[C---:B------:R-:W-:Y:S01]  /*8b10*/  HMMA.16816.F32 R72, R136.reuse, R106, R72 ;  /* 0x0000006a8848723c */ /* 0x040fe20000001848 */
[----:B------:R-:W1:Y:S03]  /*8b20*/  LDSM.16.MT88.4 R104, [R164+0x4100] ;  /* 0x00410000a468783b */ /* 0x000e660000004200 */
[C---:B------:R-:W-:Y:S02]  /*8b30*/  FMUL.FTZ R76, R132.reuse, R76 ;  /* 0x0000004c844c7220 */ /* 0x040fe40000410000 */
[----:B------:R-:W-:Y:S01]  /*8b40*/  FMUL.FTZ R77, R132, R77 ;  /* 0x0000004d844d7220 */ /* 0x000fe20000410000 */
[----:B------:R-:W-:Y:S01]  /*8b50*/  MUFU.EX2 R227, R227 ;  /* 0x000000e300e37308 */ /* 0x000fe20000000800 */
[C---:B------:R-:W-:Y:S04]  /*8b60*/  FMUL.FTZ R78, R3.reuse, R78 ;  /* 0x0000004e034e7220 */ /* 0x040fe80000410000 */
[C---:B------:R-:W-:Y:S02]  /*8b70*/  FMUL.FTZ R79, R3.reuse, R79 ;  /* 0x0000004f034f7220 */ /* 0x040fe40000410000 */
[C---:B------:R-:W-:Y:S02]  /*8b80*/  FMUL.FTZ R87, R3.reuse, R87 ;  /* 0x0000005703577220 */ /* 0x040fe40000410000 */
[--C-:B------:R-:W-:Y:S01]  /*8b90*/  FFMA.FTZ R179, R178, c[0x0][0x2d0], -R145.reuse ;  /* 0x0000b400b2b37a23 */ /* 0x100fe20000010891 */
[----:B------:R-:W-:Y:S01]  /*8ba0*/  MUFU.EX2 R228, R228 ;  /* 0x000000e400e47308 */ /* 0x000fe20000000800 */
[--C-:B------:R-:W-:Y:S01]  /*8bb0*/  FFMA.FTZ R178, R162, c[0x0][0x2d0], -R145.reuse ;  /* 0x0000b400a2b27a23 */ /* 0x100fe20000010891 */
[C---:B---3--:R-:W-:Y:S01]  /*8bc0*/  HMMA.16816.F32 R76, R136.reuse, R100, R76 ;  /* 0x00000064884c723c */ /* 0x048fe2000000184c */
[----:B------:R-:W-:Y:S02]  /*8bd0*/  LDSM.16.MT88.4 R160, [R135+UR4+0x5900] ;  /* 0x0059000487a0783b */ /* 0x000fe40008004200 */
[C---:B------:R-:W-:Y:S02]  /*8be0*/  FMUL.FTZ R80, R132.reuse, R80 ;  /* 0x0000005084507220 */ /* 0x040fe40000410000 */
[----:B------:R-:W-:Y:S02]  /*8bf0*/  FMUL.FTZ R81, R132, R81 ;  /* 0x0000005184517220 */ /* 0x000fe40000410000 */
[C---:B------:R-:W-:Y:S01]  /*8c00*/  FMUL.FTZ R82, R3.reuse, R82 ;  /* 0x0000005203527220 */ /* 0x040fe20000410000 */
[----:B------:R-:W-:Y:S01]  /*8c10*/  MUFU.EX2 R179, R179 ;  /* 0x000000b300b37308 */ /* 0x000fe20000000800 */
[C---:B------:R-:W-:Y:S03]  /*8c20*/  FMUL.FTZ R83, R3.reuse, R83 ;  /* 0x0000005303537220 */ /* 0x040fe60000410000 */
[----:B------:R-:W-:Y:S01]  /*8c30*/  FFMA.FTZ R145, R144, c[0x0][0x2d0], -R145 ;  /* 0x0000b40090917a23 */ /* 0x000fe20000010891 */
[----:B------:R-:W-:Y:S01]  /*8c40*/  F2FP.PACK_AB R100, R174, R173 ;  /* 0x000000adae64723e */ /* 0x000fe200000000ff */
[C---:B------:R-:W-:Y:S02]  /*8c50*/  FMUL.FTZ R88, R132.reuse, R88 ;  /* 0x0000005884587220 */ /* 0x040fe40000410000 */
[C---:B------:R-:W-:Y:S02]  /*8c60*/  HMMA.16816.F32 R80, R136.reuse, R102, R80 ;  /* 0x000000668850723c */ /* 0x040fe40000001850 */
[----:B------:R3:W-:Y:S01]  /*8c70*/  MUFU.EX2 R229, R145 ;  /* 0x0000009100e57308 */ /* 0x0007e20000000800 */
[C---:B------:R-:W-:Y:S02]  /*8c80*/  FMUL.FTZ R89, R132.reuse, R89 ;  /* 0x0000005984597220 */ /* 0x040fe40000410000 */
[C---:B------:R-:W-:Y:S02]  /*8c90*/  FMUL.FTZ R90, R3.reuse, R90 ;  /* 0x0000005a035a7220 */ /* 0x040fe40000410000 */
[----:B------:R-:W-:Y:S01]  /*8ca0*/  FMUL.FTZ R91, R3, R91 ;  /* 0x0000005b035b7220 */ /* 0x000fe20000410000 */
[C---:B-----5:R-:W-:Y:S04]  /*8cb0*/  HMMA.16816.F32 R84, R136.reuse, R108, R84 ;  /* 0x0000006c8854723c */ /* 0x060fe80000001854 */
[----:B------:R-:W5:Y:S01]  /*8cc0*/  MUFU.EX2 R178, R178 ;  /* 0x000000b200b27308 */ /* 0x000f620000000800 */
[C---:B------:R-:W-:Y:S01]  /*8cd0*/  FMUL.FTZ R92, R132.reuse, R92 ;  /* 0x0000005c845c7220 */ /* 0x040fe20000410000 */
[----:B----4-:R-:W-:Y:S01]  /*8ce0*/  F2FP.PACK_AB R102, R177, R176 ;  /* 0x000000b0b166723e */ /* 0x010fe200000000ff */
[C---:B------:R-:W-:Y:S01]  /*8cf0*/  FMUL.FTZ R93, R132.reuse, R93 ;  /* 0x0000005d845d7220 */ /* 0x040fe20000410000 */
[C---:B------:R-:W-:Y:S01]  /*8d00*/  HMMA.16816.F32 R88, R136.reuse, R110, R88 ;  /* 0x0000006e8858723c */ /* 0x040fe20000001858 */
[----:B------:R-:W4:Y:S03]  /*8d10*/  LDSM.16.MT88.4 R108, [R133+0x900] ;  /* 0x00090000856c783b */ /* 0x000f260000004200 */
[----:B------:R-:W-:Y:S01]  /*8d20*/  FMUL.FTZ R94, R3, R94 ;  /* 0x0000005e035e7220 */ /* 0x000fe20000410000 */
[----:B--2---:R-:W-:Y:S01]  /*8d30*/  F2FP.PACK_AB R103, R181, R180 ;  /* 0x000000b4b567723e */ /* 0x004fe200000000ff */
[C---:B------:R-:W-:Y:S02]  /*8d40*/  FMUL.FTZ R95, R3.reuse, R95 ;  /* 0x0000005f035f7220 */ /* 0x040fe40000410000 */
[C---:B------:R-:W-:Y:S01]  /*8d50*/  FMUL.FTZ R96, R132.reuse, R96 ;  /* 0x0000006084607220 */ /* 0x040fe20000410000 */
[----:B---3--:R-:W-:Y:S03]  /*8d60*/  LDSM.16.MT88.4 R144, [R135+UR4+0x3900] ;  /* 0x003900048790783b */ /* 0x008fe60008004200 */
[----:B------:R-:W-:Y:S01]  /*8d70*/  FMUL.FTZ R97, R132, R97 ;  /* 0x0000006184617220 */ /* 0x000fe20000410000 */
[C---:B-1----:R-:W-:Y:S03]  /*8d80*/  HMMA.16816.F32 R92, R136.reuse, R104, R92 ;  /* 0x00000068885c723c */ /* 0x042fe6000000185c */
[C---:B------:R-:W-:Y:S02]  /*8d90*/  FMUL.FTZ R98, R3.reuse, R98 ;  /* 0x0000006203627220 */ /* 0x040fe40000410000 */
[C---:B------:R-:W-:Y:S01]  /*8da0*/  FMUL.FTZ R99, R3.reuse, R99 ;  /* 0x0000006303637220 */ /* 0x040fe20000410000 */
[----:B-----5:R-:W-:Y:S01]  /*8db0*/  F2FP.PACK_AB R101, R178, R179 ;  /* 0x000000b3b265723e */ /* 0x020fe200000000ff */
[----:B------:R-:W-:Y:S05]  /*8dc0*/  FFMA.FTZ R167, R132, R205, R167 ;  /* 0x000000cd84a77223 */ /* 0x000fea00000100a7 */
[----:B------:R-:W-:Y:S01]  /*8dd0*/  HMMA.16816.F32 R96, R136, R106, R96 ;  /* 0x0000006a8860723c */ /* 0x000fe20000001860 */
[----:B------:R-:W1:Y:S02]  /*8de0*/  LDSM.16.MT88.4 R104, [R164+0x2900] ;  /* 0x00290000a468783b */ /* 0x000e640000004200 */
[----:B------:R-:W-:Y:S02]  /*8df0*/  FFMA.FTZ R171, R3, R206, R171 ;  /* 0x000000ce03ab7223 */ /* 0x000fe400000100ab */
[----:B------:R-:W-:Y:S02]  /*8e00*/  FADD.FTZ R166, R166, R167 ;  /* 0x000000a7a6a67221 */ /* 0x000fe40000010000 */
[----:B------:R-:W-:Y:S01]  /*8e10*/  F2FP.PACK_AB R136, R223, R222 ;  /* 0x000000dedf88723e */ /* 0x000fe200000000ff */
[C---:B------:R-:W-:Y:S05]  /*8e20*/  HMMA.16816.F32 R4, R100.reuse, R112, R4 ;  /* 0x000000706404723c */ /* 0x040fea0000001804 */
[----:B------:R-:W-:Y:S01]  /*8e30*/  F2FP.PACK_AB R138, R225, R224 ;  /* 0x000000e0e18a723e */ /* 0x000fe200000000ff */
[----:B------:R-:W-:Y:S01]  /*8e40*/  FADD.FTZ R170, R170, R171 ;  /* 0x000000abaaaa7221 */ /* 0x000fe20000010000 */
[----:B------:R-:W-:Y:S01]  /*8e50*/  F2FP.PACK_AB R137, R227, R226 ;  /* 0x000000e2e389723e */ /* 0x000fe200000000ff */
[C---:B------:R-:W-:Y:S01]  /*8e60*/  HMMA.16816.F32 R8, R100.reuse, R114, R8 ;  /* 0x000000726408723c */ /* 0x040fe20000001808 */
[----:B------:R-:W-:Y:S03]  /*8e70*/  LDSM.16.MT88.4 R112, [R133+0x4900] ;  /* 0x004900008570783b */ /* 0x000fe60000004200 */
[----:B------:R-:W-:Y:S01]  /*8e80*/  F2FP.PACK_AB R139, R229, R228 ;  /* 0x000000e4e58b723e */ /* 0x000fe200000000ff */
[----:B------:R-:W-:Y:S02]  /*8e90*/  FADD.FTZ R165, R165, R166 ;  /* 0x000000a6a5a57221 */ /* 0x000fe40000010000 */
[----:B------:R-:W-:Y:S01]  /*8ea0*/  FADD.FTZ R169, R169, R170 ;  /* 0x000000aaa9a97221 */ /* 0x000fe20000010000 */
[C---:B----4-:R-:W-:Y:S04]  /*8eb0*/  HMMA.16816.F32 R12, R100.reuse, R108, R12 ;  /* 0x0000006c640c723c */ /* 0x050fe8000000180c */
[----:B------:R-:W-:Y:S02]  /*8ec0*/  FADD.FTZ R168, R168, R165 ;  /* 0x000000a5a8a87221 */ /* 0x000fe40000010000 */
[----:B------:R-:W-:Y:S02]  /*8ed0*/  FADD.FTZ R172, R172, R169 ;  /* 0x000000a9acac7221 */ /* 0x000fe40000010000 */
[C---:B------:R-:W-:Y:S01]  /*8ee0*/  HMMA.16816.F32 R16, R100.reuse, R110, R16 ;  /* 0x0000006e6410723c */ /* 0x040fe20000001810 */
[----:B------:R-:W2:Y:S03]  /*8ef0*/  LDSM.16.MT88.4 R108, [R135+UR4+0x4900] ;  /* 0x00490004876c783b */ /* 0x000ea60008004200 */
[----:B------:R-:W-:Y:S02]  /*8f00*/  FADD.FTZ R3, R173, R168 ;  /* 0x000000a8ad037221 */ /* 0x000fe40000010000 */
[----:B------:R-:W-:Y:S02]  /*8f10*/  FADD.FTZ R179, R179, R172 ;  /* 0x000000acb3b37221 */ /* 0x000fe40000010000 */
[C---:B------:R-:W-:Y:S04]  /*8f20*/  HMMA.16816.F32 R20, R100.reuse, R116, R20 ;  /* 0x000000746414723c */ /* 0x040fe80000001814 */
[----:B------:R-:W-:Y:S02]  /*8f30*/  FADD.FTZ R3, R174, R3 ;  /* 0x00000003ae037221 */ /* 0x000fe40000010000 */
[----:B------:R-:W-:Y:S02]  /*8f40*/  FADD.FTZ R179, R178, R179 ;  /* 0x000000b3b2b37221 */ /* 0x000fe40000010000 */
[C---:B------:R-:W-:Y:S01]  /*8f50*/  HMMA.16816.F32 R24, R100.reuse, R118, R24 ;  /* 0x000000766418723c */ /* 0x040fe20000001818 */
[----:B------:R-:W-:Y:S03]  /*8f60*/  LDSM.16.MT88.4 R116, [R164+0x4900] ;  /* 0x00490000a474783b */ /* 0x000fe60000004200 */
[----:B------:R-:W-:Y:S01]  /*8f70*/  FADD.FTZ R176, R176, R3 ;  /* 0x00000003b0b07221 */ /* 0x000fe20000010000 */
[----:B------:R-:W-:Y:S01]  /*8f80*/  IADD3 R3, R210, -0x2, RZ ;  /* 0xfffffffed2037810 */ /* 0x000fe20007ffe0ff */
[----:B------:R-:W-:Y:S02]  /*8f90*/  FADD.FTZ R180, R180, R179 ;  /* 0x000000b3b4b47221 */ /* 0x000fe40000010000 */
[C---:B------:R-:W-:Y:S03]  /*8fa0*/  HMMA.16816.F32 R28, R100.reuse, R120, R28 ;  /* 0x00000078641c723c */ /* 0x040fe6000000181c */
[----:B------:R-:W-:Y:S01]  /*8fb0*/  ISETP.GE.AND P0, PT, R3, UR11, PT ;  /* 0x0000000b03007c0c */ /* 0x000fe2000bf06270 */
[----:B------:R-:W-:Y:S02]  /*8fc0*/  FADD.FTZ R177, R177, R176 ;  /* 0x000000b0b1b17221 */ /* 0x000fe40000010000 */
[----:B------:R-:W-:Y:S02]  /*8fd0*/  FADD.FTZ R181, R181, R180 ;  /* 0x000000b4b5b57221 */ /* 0x000fe40000010000 */
[C---:B------:R-:W-:Y:S01]  /*8fe0*/  HMMA.16816.F32 R32, R100.reuse, R122, R32 ;  /* 0x0000007a6420723c */ /* 0x040fe20000001820 */
[----:B------:R-:W-:Y:S07]  /*8ff0*/  LDSM.16.MT88.4 R120, [R133+0x1100] ;  /* 0x001100008578783b */ /* 0x000fee0000004200 */
[C---:B------:R-:W-:Y:S08]  /*9000*/  HMMA.16816.F32 R36, R100.reuse, R124, R36 ;  /* 0x0000007c6424723c */ /* 0x040ff00000001824 */
[C---:B------:R-:W-:Y:S01]  /*9010*/  HMMA.16816.F32 R40, R100.reuse, R126, R40 ;  /* 0x0000007e6428723c */ /* 0x040fe20000001828 */
[----:B------:R-:W-:Y:S07]  /*9020*/  LDSM.16.MT88.4 R124, [R164+0x1100] ;  /* 0x00110000a47c783b */ /* 0x000fee0000004200 */
[C---:B------:R-:W-:Y:S08]  /*9030*/  HMMA.16816.F32 R44, R100.reuse, R128, R44 ;  /* 0x00000080642c723c */ /* 0x040ff0000000182c */
[C---:B------:R-:W-:Y:S08]  /*9040*/  HMMA.16816.F32 R48, R100.reuse, R130, R48 ;  /* 0x000000826430723c */ /* 0x040ff00000001830 */
[C---:B------:R-:W-:Y:S08]  /*9050*/  HMMA.16816.F32 R52, R100.reuse, R140, R52 ;  /* 0x0000008c6434723c */ /* 0x040ff00000001834 */
[C---:B------:R-:W-:Y:S01]  /*9060*/  HMMA.16816.F32 R56, R100.reuse, R142, R56 ;  /* 0x0000008e6438723c */ /* 0x040fe20000001838 */
[----:B------:R-:W-:Y:S07]  /*9070*/  LDSM.16.MT88.4 R140, [R164+0x1900] ;  /* 0x00190000a48c783b */ /* 0x000fee0000004200 */
[C---:B-1----:R-:W-:Y:S08]  /*9080*/  HMMA.16816.F32 R60, R100.reuse, R104, R60 ;  /* 0x00000068643c723c */ /* 0x042ff0000000183c */
[C---:B------:R-:W-:Y:S01]  /*9090*/  HMMA.16816.F32 R64, R100.reuse, R106, R64 ;  /* 0x0000006a6440723c */ /* 0x040fe20000001840 */
[----:B------:R-:W1:Y:S07]  /*90a0*/  LDSM.16.MT88.4 R104, [R134+UR4+0x4900] ;  /* 0x004900048668783b */ /* 0x000e6e0008004200 */
[C---:B--2---:R-:W-:Y:S08]  /*90b0*/  HMMA.16816.F32 R68, R100.reuse, R108, R68 ;  /* 0x0000006c6444723c */ /* 0x044ff00000001844 */
[C---:B------:R-:W-:Y:S01]  /*90c0*/  HMMA.16816.F32 R72, R100.reuse, R110, R72 ;  /* 0x0000006e6448723c */ /* 0x040fe20000001848 */
[----:B------:R-:W2:Y:S07]  /*90d0*/  LDSM.16.MT88.4 R108, [R135+UR4+0x1100] ;  /* 0x00110004876c783b */ /* 0x000eae0008004200 */
[C---:B------:R-:W-:Y:S08]  /*90e0*/  HMMA.16816.F32 R76, R100.reuse, R112, R76 ;  /* 0x00000070644c723c */ /* 0x040ff0000000184c */
[C---:B------:R-:W-:Y:S01]  /*90f0*/  HMMA.16816.F32 R80, R100.reuse, R114, R80 ;  /* 0x000000726450723c */ /* 0x040fe20000001850 */
[----:B------:R-:W3:Y:S07]  /*9100*/  LDSM.16.MT88.4 R112, [R134+UR4+0x1100] ;  /* 0x001100048670783b */ /* 0x000eee0008004200 */
[C---:B-1----:R-:W-:Y:S08]  /*9110*/  HMMA.16816.F32 R84, R100.reuse, R104, R84 ;  /* 0x000000686454723c */ /* 0x042ff00000001854 */
[C---:B------:R-:W-:Y:S01]  /*9120*/  HMMA.16816.F32 R88, R100.reuse, R106, R88 ;  /* 0x0000006a6458723c */ /* 0x040fe20000001858 */
[----:B------:R-:W1:Y:S07]  /*9130*/  LDSM.16.MT88.4 R104, [R135+UR4+0x3100] ;  /* 0x003100048768783b */ /* 0x000e6e0008004200 */
[C---:B------:R-:W-:Y:S08]  /*9140*/  HMMA.16816.F32 R92, R100.reuse, R116, R92 ;  /* 0x00000074645c723c */ /* 0x040ff0000000185c */
[----:B------:R-:W-:Y:S01]  /*9150*/  HMMA.16816.F32 R96, R100, R118, R96 ;  /* 0x000000766460723c */ /* 0x000fe20000001860 */
[----:B------:R-:W4:Y:S06]  /*9160*/  LDSM.16.MT88.4 R116, [R133+0x3100] ;  /* 0x003100008574783b */ /* 0x000f2c0000004200 */
        /* <DEDUP_REMOVED lines=14> */
[----:B------:R-:W2:Y:S03]  /*9250*/  LDSM.16.MT88.4 R108, [R134+UR4+0x3100] ;  /* 0x00310004866c783b */ /* 0x000ea60008004200 */
[----:B------:R-:W-:Y:S02]  /*9260*/  FADD.FTZ R222, R222, R217 ;  /* 0x000000d9dede7221 */ /* 0x000fe40000010000 */
[----:B------:R-:W-:Y:S02]  /*9270*/  FADD.FTZ R226, R226, R221 ;  /* 0x000000dde2e27221 */ /* 0x000fe40000010000 */
[C---:B------:R-:W-:Y:S04]  /*9280*/  HMMA.16816.F32 R12, R100.reuse, R120, R12 ;  /* 0x00000078640c723c */ /* 0x040fe8000000180c */
[----:B------:R-:W-:Y:S02]  /*9290*/  FADD.FTZ R223, R223, R222 ;  /* 0x000000dedfdf7221 */ /* 0x000fe40000010000 */
[----:B------:R-:W-:Y:S02]  /*92a0*/  FADD.FTZ R227, R227, R226 ;  /* 0x000000e2e3e37221 */ /* 0x000fe40000010000 */
[C---:B------:R-:W-:Y:S04]  /*92b0*/  HMMA.16816.F32 R16, R100.reuse, R122, R16 ;  /* 0x0000007a6410723c */ /* 0x040fe80000001810 */
[----:B------:R-:W-:Y:S02]  /*92c0*/  FADD.FTZ R224, R224, R223 ;  /* 0x000000dfe0e07221 */ /* 0x000fe40000010000 */
[----:B------:R-:W-:Y:S02]  /*92d0*/  FADD.FTZ R206, R228, R227 ;  /* 0x000000e3e4ce7221 */ /* 0x000fe40000010000 */
[C---:B---3--:R-:W-:Y:S04]  /*92e0*/  HMMA.16816.F32 R20, R100.reuse, R112, R20 ;  /* 0x000000706414723c */ /* 0x048fe80000001814 */
[----:B------:R-:W-:Y:S02]  /*92f0*/  FADD.FTZ R205, R225, R224 ;  /* 0x000000e0e1cd7221 */ /* 0x000fe40000010000 */
[----:B------:R-:W-:Y:S02]  /*9300*/  FADD.FTZ R206, R229, R206 ;  /* 0x000000cee5ce7221 */ /* 0x000fe40000010000 */
[C---:B------:R-:W-:Y:S01]  /*9310*/  HMMA.16816.F32 R24, R100.reuse, R114, R24 ;  /* 0x000000726418723c */ /* 0x040fe20000001818 */
[----:B------:R-:W3:Y:S07]  /*9320*/  LDSM.16.MT88.4 R112, [R164+0x3100] ;  /* 0x00310000a470783b */ /* 0x000eee0000004200 */
[C---:B------:R-:W-:Y:S08]  /*9330*/  HMMA.16816.F32 R28, R100.reuse, R124, R28 ;  /* 0x0000007c641c723c */ /* 0x040ff0000000181c */
[C---:B------:R-:W-:Y:S01]  /*9340*/  HMMA.16816.F32 R32, R100.reuse, R126, R32 ;  /* 0x0000007e6420723c */ /* 0x040fe20000001820 */
[----:B------:R-:W-:Y:S07]  /*9350*/  LDSM.16.MT88.4 R124, [R135+UR4+0x1900] ;  /* 0x00190004877c783b */ /* 0x000fee0008004200 */
[C---:B-1----:R-:W-:Y:S08]  /*9360*/  HMMA.16816.F32 R36, R100.reuse, R104, R36 ;  /* 0x000000686424723c */ /* 0x042ff00000001824 */
[C---:B------:R-:W-:Y:S01]  /*9370*/  HMMA.16816.F32 R40, R100.reuse, R106, R40 ;  /* 0x0000006a6428723c */ /* 0x040fe20000001828 */
[----:B------:R-:W1:Y:S07]  /*9380*/  LDSM.16.MT88.4 R104, [R135+UR4+0x5100] ;  /* 0x005100048768783b */ /* 0x000e6e0008004200 */
[C---:B----4-:R-:W-:Y:S08]  /*9390*/  HMMA.16816.F32 R44, R100.reuse, R116, R44 ;  /* 0x00000074642c723c */ /* 0x050ff0000000182c */
[C---:B------:R-:W-:Y:S01]  /*93a0*/  HMMA.16816.F32 R48, R100.reuse, R118, R48 ;  /* 0x000000766430723c */ /* 0x040fe20000001830 */
[----:B------:R-:W4:Y:S07]  /*93b0*/  LDSM.16.MT88.4 R116, [R133+0x5100] ;  /* 0x005100008574783b */ /* 0x000f2e0000004200 */
[C---:B--2---:R-:W-:Y:S08]  /*93c0*/  HMMA.16816.F32 R52, R100.reuse, R108, R52 ;  /* 0x0000006c6434723c */ /* 0x044ff00000001834 */
[C---:B------:R-:W-:Y:S01]  /*93d0*/  HMMA.16816.F32 R56, R100.reuse, R110, R56 ;  /* 0x0000006e6438723c */ /* 0x040fe20000001838 */
[----:B------:R-:W2:Y:S07]  /*93e0*/  LDSM.16.MT88.4 R108, [R134+UR4+0x5100] ;  /* 0x00510004866c783b */ /* 0x000eae0008004200 */
[C---:B---3--:R-:W-:Y:S08]  /*93f0*/  HMMA.16816.F32 R60, R100.reuse, R112, R60 ;  /* 0x00000070643c723c */ /* 0x048ff0000000183c */
[C---:B------:R-:W-:Y:S01]  /*9400*/  HMMA.16816.F32 R64, R100.reuse, R114, R64 ;  /* 0x000000726440723c */ /* 0x040fe20000001840 */
[----:B------:R-:W3:Y:S07]  /*9410*/  LDSM.16.MT88.4 R112, [R164+0x5100] ;  /* 0x00510000a470783b */ /* 0x000eee0000004200 */
[C---:B-1----:R-:W-:Y:S08]  /*9420*/  HMMA.16816.F32 R68, R100.reuse, R104, R68 ;  /* 0x000000686444723c */ /* 0x042ff00000001844 */
[C---:B------:R-:W-:Y:S01]  /*9430*/  HMMA.16816.F32 R72, R100.reuse, R106, R72 ;  /* 0x0000006a6448723c */ /* 0x040fe20000001848 */
[----:B------:R-:W-:Y:S07]  /*9440*/  LDSM.16.MT88.4 R104, [R134+UR4+0x1900] ;  /* 0x001900048668783b */ /* 0x000fee0008004200 */
[C---:B----4-:R-:W-:Y:S08]  /*9450*/  HMMA.16816.F32 R76, R100.reuse, R116, R76 ;  /* 0x00000074644c723c */ /* 0x050ff0000000184c */
[C---:B------:R-:W-:Y:S01]  /*9460*/  HMMA.16816.F32 R80, R100.reuse, R118, R80 ;  /* 0x000000766450723c */ /* 0x040fe20000001850 */
[----:B------:R-:W1:Y:S07]  /*9470*/  LDSM.16.MT88.4 R116, [R133+0x1900] ;  /* 0x001900008574783b */ /* 0x000e6e0000004200 */
[C---:B--2---:R-:W-:Y:S08]  /*9480*/  HMMA.16816.F32 R84, R100.reuse, R108, R84 ;  /* 0x0000006c6454723c */ /* 0x044ff00000001854 */
[C---:B------:R-:W-:Y:S08]  /*9490*/  HMMA.16816.F32 R88, R100.reuse, R110, R88 ;  /* 0x0000006e6458723c */ /* 0x040ff00000001858 */
[C---:B---3--:R-:W-:Y:S08]  /*94a0*/  HMMA.16816.F32 R92, R100.reuse, R112, R92 ;  /* 0x00000070645c723c */ /* 0x048ff0000000185c */
[----:B------:R-:W-:Y:S08]  /*94b0*/  HMMA.16816.F32 R96, R100, R114, R96 ;  /* 0x000000726460723c */ /* 0x000ff00000001860 */
[C---:B------:R-:W-:Y:S01]  /*94c0*/  HMMA.16816.F32 R128, R136.reuse, R124, R4 ;  /* 0x0000007c8880723c */ /* 0x040fe20000001804 */
[----:B------:R-:W2:Y:S07]  /*94d0*/  LDSM.16.MT88.4 R4, [R133+0x5900] ;  /* 0x005900008504783b */ /* 0x000eae0000004200 */
[C---:B------:R-:W-:Y:S01]  /*94e0*/  HMMA.16816.F32 R124, R136.reuse, R126, R8 ;  /* 0x0000007e887c723c */ /* 0x040fe20000001808 */
[----:B------:R-:W3:Y:S07]  /*94f0*/  LDSM.16.MT88.4 R8, [R134+UR4+0x5900] ;  /* 0x005900048608783b */ /* 0x000eee0008004200 */
        /* <DEDUP_REMOVED lines=17> */
[C---:B--2---:R-:W-:Y:S08]  /*9610*/  HMMA.16816.F32 R76, R136.reuse, R4, R76 ;  /* 0x00000004884c723c */ /* 0x044ff0000000184c */
[C---:B------:R-:W-:Y:S08]  /*9620*/  HMMA.16816.F32 R80, R136.reuse, R6, R80 ;  /* 0x000000068850723c */ /* 0x040ff00000001850 */
[C---:B---3--:R-:W-:Y:S08]  /*9630*/  HMMA.16816.F32 R84, R136.reuse, R8, R84 ;  /* 0x000000088854723c */ /* 0x048ff00000001854 */
[C---:B------:R-:W-:Y:S08]  /*9640*/  HMMA.16816.F32 R88, R136.reuse, R10, R88 ;  /* 0x0000000a8858723c */ /* 0x040ff00000001858 */
[C---:B-1----:R-:W-:Y:S08]  /*9650*/  HMMA.16816.F32 R92, R136.reuse, R12, R92 ;  /* 0x0000000c885c723c */ /* 0x042ff0000000185c */
[----:B------:R-:W-:Y:S01]  /*9660*/  HMMA.16816.F32 R96, R136, R14, R96 ;  /* 0x0000000e8860723c */ /* 0x000fe20000001860 */
[----:B------:R-:W-:-:S07]  /*9670*/  @!P0 BRA `(.L_x_1966) ;  /* 0x0000040000008947 */ /* 0x000fce0003800000 */
[----:B------:R-:W-:Y:S01]  /*9680*/  ISETP.NE.AND P2, PT, R195, 0x1, PT ;  /* 0x00000001c300780c */ /* 0x000fe20003f45270 */
[----:B------:R-:W-:Y:S01]  /*9690*/  IMAD.MOV.U32 R198, RZ, RZ, RZ ;  /* 0x000000ffffc67224 */ /* 0x000fe200078e00ff */
[----:B------:R-:W-:Y:S02]  /*96a0*/  IADD3 R199, R201, R175, R202 ;  /* 0x000000afc9c77210 */ /* 0x000fe40007ffe0ca */
[----:B------:R-:W-:Y:S02]  /*96b0*/  IADD3 R12, -R214, 0x10, RZ ;  /* 0x00000010d60c7810 */ /* 0x000fe40007ffe1ff */
[----:B------:R-:W-:Y:S02]  /*96c0*/  IADD3 R199, R199, -0x80, RZ ;  /* 0xffffff80c7c77810 */ /* 0x000fe40007ffe0ff */
[----:B------:R-:W-:Y:S02]  /*96d0*/  LOP3.LUT R12, R12, 0xf, RZ, 0xc0, !PT ;  /* 0x0000000f0c0c7812 */ /* 0x000fe400078ec0ff */
[----:B------:R-:W-:Y:S01]  /*96e0*/  IADD3 R11, -R211, 0x10, RZ ;  /* 0x00000010d30b7810 */ /* 0x000fe20007ffe1ff */
[----:B------:R-:W-:Y:S02]  /*96f0*/  IMAD.MOV.U32 R3, RZ, RZ, R199 ;  /* 0x000000ffff037224 */ /* 0x000fe400078e00c7 */
[----:B------:R-:W-:Y:S01]  /*9700*/  @P2 IMAD.HI.U32 R6, R199, c[0x0][0x2bc], RZ ;  /* 0x0000af00c7062a27 */ /* 0x000fe200078e00ff */
[----:B------:R-:W-:Y:S04]  /*9710*/  LOP3.LUT R11, R11, 0xf, RZ, 0xc0, !PT ;  /* 0x0000000f0b0b7812 */ /* 0x000fe800078ec0ff */
[----:B------:R-:W-:Y:S04]  /*9720*/  @P2 SHF.R.U32.HI R3, RZ, c[0x0][0x2c0], R6 ;  /* 0x0000b000ff032a19 */ /* 0x000fe80000011606 */
[C---:B------:R-:W-:Y:S04]  /*9730*/  @!P3 IADD3 R7, P0, R3.reuse, UR18, RZ ;  /* 0x000000120307bc10 */ /* 0x040fe8000ff1e0ff */
[----:B------:R-:W-:Y:S02]  /*9740*/  @!P3 LEA.HI.X.SX32 R6, R3, UR10, 0x1, P0 ;  /* 0x0000000a0306bc11 */ /* 0x000fe400080f0eff */
[C---:B------:R-:W-:Y:S04]  /*9750*/  @!P3 LEA R4, P0, R7.reuse, c[0x0][0x2a0], 0x2 ;  /* 0x0000a8000704ba11 */ /* 0x040fe800078010ff */
[----:B------:R-:W-:Y:S01]  /*9760*/  @!P3 LEA.HI.X R5, R7, c[0x0][0x2a4], R6, 0x2, P0 ;  /* 0x0000a9000705ba11 */ /* 0x000fe200000f1406 */
[----:B------:R-:W-:Y:S04]  /*9770*/  IMAD.MOV R6, RZ, RZ, -R3 ;  /* 0x000000ffff067224 */ /* 0x000fe800078e0a03 */
[----:B------:R-:W2:Y:S01]  /*9780*/  @!P3 LDG.E R198, [R4.64] ;  /* 0x0000001404c6b981 */ /* 0x000ea2000c1e1900 */
[----:B------:R-:W-:Y:S04]  /*9790*/  IMAD R199, R6, c[0x0][0x2b8], R199 ;  /* 0x0000ae0006c77a24 */ /* 0x000fe800078e02c7 */
        /* <DEDUP_REMOVED lines=11> */
[C---:B------:R-:W-:Y:S02]  /*9850*/  LEA R5, P0, R7.reuse, c[0x0][0x1c8], 0x1 ;  /* 0x0000720007057a11 */ /* 0x040fe400078008ff */
        /* <DEDUP_REMOVED lines=8> */
[----:B-1----:R-:W-:Y:S04]  /*98e0*/  IADD3 R12, P1, P0, R12, R8, R215 ;  /* 0x000000080c0c7210 */ /* 0x002fe8000783e0d7 */
[----:B--2---:R-:W-:Y:S02]  /*98f0*/  IADD3.X R13, RZ, R14, R216, P1, P0 ;  /* 0x0000000eff0d7210 */ /* 0x004fe40000fe04d8 */
[----:B------:R-:W-:Y:S02]  /*9900*/  IADD3 R10, P1, P0, R11, R8, R212 ;  /* 0x000000080b0a7210 */ /* 0x000fe4000783e0d4 */
[----:B---3--:R-:W-:Y:S02]  /*9910*/  SHF.L.U64.HI R5, R194, 0x1, R197 ;  /* 0x00000001c2057819 */ /* 0x008fe400000102c5 */
[----:B------:R-:W-:Y:S01]  /*9920*/  IADD3.X R11, RZ, R14, R213, P1, P0 ;  /* 0x0000000eff0b7210 */ /* 0x000fe20000fe04d5 */
[----:B-----5:R-:W-:Y:S01]  /*9930*/  IMAD.U32 R3, RZ, RZ, UR15 ;  /* 0x0000000fff037e24 */ /* 0x020fe2000f8e00ff */
[----:B------:R-:W-:Y:S03]  /*9940*/  IADD3 R8, P1, P0, R9, R8, R4 ;  /* 0x0000000809087210 */ /* 0x000fe6000783e004 */
[----:B------:R-:W-:Y:S01]  /*9950*/  IMAD R3, R3, 0x3000, R200 ;  /* 0x0000300003037824 */ /* 0x000fe200078e02c8 */
[----:B------:R-:W-:Y:S02]  /*9960*/  IADD3.X R9, RZ, R14, R5, P1, P0 ;  /* 0x0000000eff097210 */ /* 0x000fe40000fe0405 */
[C---:B----4-:R-:W-:Y:S02]  /*9970*/  IADD3 R16, P1, R7.reuse, R215, RZ ;  /* 0x000000d707107210 */ /* 0x050fe40007f3e0ff */
[C---:B------:R-:W-:Y:S03]  /*9980*/  IADD3 R14, P0, R7.reuse, R212, RZ ;  /* 0x000000d4070e7210 */ /* 0x040fe60007f1e0ff */
[----:B------:R-:W-:Y:S01]  /*9990*/  IMAD.X R17, R6, 0x1, R216, P1 ;  /* 0x0000000106117824 */ /* 0x000fe200008e06d8 */
[----:B------:R-:W-:Y:S01]  /*99a0*/  ISETP.NE.U32.AND P1, PT, R214, RZ, PT ;  /* 0x000000ffd600720c */ /* 0x000fe20003f25070 */
[C---:B------:R-:W-:Y:S01]  /*99b0*/  IMAD.X R15, R6.reuse, 0x1, R213, P0 ;  /* 0x00000001060f7824 */ /* 0x040fe200000e06d5 */
[----:B------:R-:W-:Y:S01]  /*99c0*/  IADD3 R4, P0, R7, R4, RZ ;  /* 0x0000000407047210 */ /* 0x000fe20007f1e0ff */
[----:B------:R-:W-:Y:S04]  /*99d0*/  IMAD.SHL.U32 R7, R3, 0x2, RZ ;  /* 0x0000000203077824 */ /* 0x000fe800078e00ff */
[----:B------:R-:W-:Y:S01]  /*99e0*/  IMAD.X R5, R6, 0x1, R5, P0 ;  /* 0x0000000106057824 */ /* 0x000fe200000e0605 */
[----:B------:R1:W-:Y:S01]  /*99f0*/  LDGSTS.E.BYPASS.LTC128B.128 [R7+0xc100], [R16.64], !P5 ;  /* 0x0c10000010077fae */ /* 0x0003e2000e901d54 */
        /* <DEDUP_REMOVED lines=8> */
.L_x_1966:
[----:B------:R-:W-:Y:S01]  /*9a80*/  UISETP.GE.AND UP3, UPT, UR5, 0x1, UPT ;  /* 0x000000010500788c */ /* 0x000fe2000bf66270 */
[----:B------:R2:W3:Y:S01]  /*9a90*/  R2UR UR4, R210 ;  /* 0x00000000d20473c2 */ /* 0x0004e200000e0000 */
[----:B------:R-:W0:Y:S01]  /*9aa0*/  LDGDEPBAR ;  /* 0x00000000000079af */ /* 0x000e220000000000 */
[----:B------:R-:W-:Y:S02]  /*9ab0*/  IMAD.MOV.U32 R3, RZ, RZ, R0 ;  /* 0x000000ffff037224 */ /* 0x000fe400078e0000 */
[----:B------:R-:W-:Y:S01]  /*9ac0*/  IMAD.MOV.U32 R132, RZ, RZ, R2 ;  /* 0x000000ffff847224 */ /* 0x000fe200078e0002 */
[----:B--2---:R-:W-:Y:S01]  /*9ad0*/  IADD3 R210, R210, -0x1, RZ ;  /* 0xffffffffd2d27810 */ /* 0x004fe20007ffe0ff */
[----:B---3--:R-:W-:Y:S02]  /*9ae0*/  UISETP.GT.AND UP2, UPT, UR4, UR7, UPT ;  /* 0x000000070400728c */ /* 0x008fe4000bf44270 */
[----:B------:R-:W-:Y:S04]  /*9af0*/  UIADD3 UR4, UR5, 0x1, URZ ;  /* 0x0000000105047890 */ /* 0x000fe8000fffe03f */
[----:B------:R-:W-:Y:S01]  /*9b00*/  USEL UR5, UR4, URZ, !UP3 ;  /* 0x0000003f04057287 */ /* 0x000fe2000d800000 */
[----:B------:R-:W-:Y:S11]  /*9b10*/  PLOP3.LUT P0, PT, PT, PT, UP2, 0x80, 0x0 ;  /* 0x000000000000781c */ /* 0x000ff60003f0f028 */
[----:B------:R-:W-:Y:S02]  /*9b20*/  @!UPT UIADD3 URZ, URZ, URZ, URZ ;  /* 0x0000003f3f3ff290 */ /* 0x000fe4000fffe03f */
[----:B------:R-:W-:-:S05]  /*9b30*/  @P0 BRA `(.L_x_1967) ;  /* 0xffffc50000000947 */ /* 0x000fca000383ffff */
.L_x_1956:
[----:B------:R-:W-:Y:S01]  /*9b40*/  IMAD.MOV.U32 R3, RZ, RZ, 0x1 ;  /* 0x00000001ff037424 */ /* 0x000fe200078e00ff */
[----:B------:R-:W-:Y:S01]  /*9b50*/  ULEA UR4, UR6, 0x7f, 0x7 ;  /* 0x0000007f06047891 */ /* 0x000fe2000f8e383f */
[----:B------:R-:W-:Y:S01]  /*9b60*/  PLOP3.LUT P0, PT, PT, PT, UP0, 0x40, 0x0 ;  /* 0x000000000000781c */ /* 0x000fe20003f0e808 */
[----:B-1----:R-:W-:Y:S01]  /*9b70*/  IMAD.MOV.U32 R4, RZ, RZ, c[0x0][0x2ac] ;  /* 0x0000ab00ff047624 */ /* 0x002fe200078e00ff */
[----:B------:R-:W-:Y:S01]  /*9b80*/  ULDC.64 UR6, c[0x0][0x2c8] ;  /* 0x0000b20000067ab9 */ /* 0x000fe20000000a00 */
[----:B------:R-:W-:Y:S01]  /*9b90*/  IADD3 R5, R3, -c[0x0][0x168], RZ ;  /* 0x80005a0003057a10 */ /* 0x000fe20007ffe0ff */
[----:B------:R-:W-:-:S04]  /*9ba0*/  UIMAD.WIDE.U32 UR24, UR4, UR6, URZ ;  /* 0x00000006041872a5 */ /* 0x000fc8000f8e003f */
[----:B------:R-:W-:Y:S01]  /*9bb0*/  @UP1 USHF.R.U32.HI UR4, URZ, UR7, UR25 ;  /* 0x000000073f041299 */ /* 0x000fe20008011619 */
[----:B------:R-:W-:-:S05]  /*9bc0*/  IMAD R4, R4, c[0x0][0x1d0], R5 ;  /* 0x0000740004047a24 */ /* 0x000fca00078e0205 */
[----:B------:R-:W-:-:S04]  /*9bd0*/  IADD3 R4, R4, UR4, RZ ;  /* 0x0000000404047c10 */ /* 0x000fc8000fffe0ff */
[----:B------:R-:W-:Y:S01]  /*9be0*/  IADD3 R5, R4, -c[0x0][0x324], RZ ;  /* 0x8000c90004057a10 */ /* 0x000fe20007ffe0ff */
[----:B------:R-:W-:Y:S05]  /*9bf0*/  @P0 BRA `(.L_x_1968) ;  /* 0x000000d000000947 */ /* 0x000fea0003800000 */
[----:B------:R-:W-:-:S13]  /*9c00*/  ISETP.GT.AND P0, PT, R4, -0x1, PT ;  /* 0xffffffff0400780c */ /* 0x000fda0003f04270 */
[----:B------:R-:W-:Y:S05]  /*9c10*/  @P0 BRA `(.L_x_1969) ;  /* 0x0000006000000947 */ /* 0x000fea0003800000 */
[----:B------:R-:W-:Y:S02]  /*9c20*/  ISETP.NE.AND P0, PT, R3, c[0x0][0x32c], PT ;  /* 0x0000cb0003007a0c */ /* 0x000fe40003f05270 */
[----:B------:R-:W-:-:S11]  /*9c30*/  LOP3.LUT R4, RZ, R4, RZ, 0x33, !PT ;  /* 0x00000004ff047212 */ /* 0x000fd600078e33ff */
[----:B------:R-:W-:-:S05]  /*9c40*/  @P0 IMAD.HI.U32 R3, R4, c[0x0][0x330], RZ ;  /* 0x0000cc0004030a27 */ /* 0x000fca00078e00ff */
[----:B------:R-:W-:-:S04]  /*9c50*/  @P0 SHF.R.U32.HI R4, RZ, c[0x0][0x334], R3 ;  /* 0x0000cd00ff040a19 */ /* 0x000fc80000011603 */
[----:B------:R-:W-:Y:S01]  /*9c60*/  LOP3.LUT R4, RZ, R4, RZ, 0x33, !PT ;  /* 0x00000004ff047212 */ /* 0x000fe200078e33ff */
[----:B------:R-:W-:Y:S05]  /*9c70*/  BRA `(.L_x_1970) ;  /* 0x0000003000007947 */ /* 0x000fea0003800000 */
.L_x_1969:
[----:B------:R-:W-:-:S13]  /*9c80*/  ISETP.NE.AND P0, PT, R3, c[0x0][0x32c], PT ;  /* 0x0000cb0003007a0c */ /* 0x000fda0003f05270 */
[----:B------:R-:W-:-:S05]  /*9c90*/  @P0 IMAD.HI.U32 R3, R4, c[0x0][0x330], RZ ;  /* 0x0000cc0004030a27 */ /* 0x000fca00078e00ff */
[----:B------:R-:W-:-:S05]  /*9ca0*/  @P0 SHF.R.U32.HI R4, RZ, c[0x0][0x334], R3 ;  /* 0x0000cd00ff040a19 */ /* 0x000fca0000011603 */
.L_x_1970:
[----:B------:R-:W-:-:S05]  /*9cb0*/  IMAD R4, R4, c[0x0][0x32c], RZ ;  /* 0x0000cb0004047a24 */ /* 0x000fca00078e02ff */
[----:B------:R-:W-:-:S04]  /*9cc0*/  IMNMX R5, R5, R4, !PT ;  /* 0x0000000405057217 */ /* 0x000fc80007800200 */
.L_x_1968:
[----:B------:R-:W-:-:S04]  /*9cd0*/  IADD3 R4, R5, 0x3f, RZ ;  /* 0x0000003f05047810 */ /* 0x000fc80007ffe0ff */
[----:B------:R-:W-:-:S04]  /*9ce0*/  SHF.R.S32.HI R3, RZ, 0x1f, R4 ;  /* 0x0000001fff037819 */ /* 0x000fc80000011404 */
[----:B------:R-:W-:-:S04]  /*9cf0*/  LEA.HI R3, R3, R4, RZ, 0x6 ;  /* 0x0000000403037211 */ /* 0x000fc800078f30ff */
[----:B------:R-:W-:-:S04]  /*9d00*/  SHF.R.S32.HI R217, RZ, 0x6, R3 ;  /* 0x00000006ffd97819 */ /* 0x000fc80000011403 */
[----:B------:R-:W-:-:S04]  /*9d10*/  IMNMX R217, R217, UR11, !PT ;  /* 0x0000000bd9d97c17 */ /* 0x000fc8000f800200 */
[----:B------:R-:W-:-:S13]  /*9d20*/  ISETP.GE.AND P0, PT, R210, R217, PT ;  /* 0x000000d9d200720c */ /* 0x000fda0003f06270 */
[----:B------:R-:W-:Y:S05]  /*9d30*/  @!P0 BRA `(.L_x_1971) ;  /* 0x000030a000008947 */ /* 0x000fea0003800000 */
[----:B------:R-:W-:Y:S01]  /*9d40*/  IMAD.MOV.U32 R186, RZ, RZ, 0x20 ;  /* 0x00000020ffba7424 */ /* 0x000fe200078e00ff */
[----:B------:R-:W-:Y:S01]  /*9d50*/  LOP3.LUT P0, RZ, R209, 0x2, RZ, 0xc0, !PT ;  /* 0x00000002d1ff7812 */ /* 0x000fe2000780c0ff */
[----:B------:R-:W-:Y:S01]  /*9d60*/  IMAD.MOV.U32 R3, RZ, RZ, R0 ;  /* 0x000000ffff037224 */ /* 0x000fe200078e0000 */
[----:B------:R-:W-:Y:S01]  /*9d70*/  SHF.R.S32.HI R216, RZ, 0x1f, R207 ;  /* 0x0000001fffd87819 */ /* 0x000fe200000114cf */
[----:B------:R-:W-:Y:S01]  /*9d80*/  IMAD.MOV.U32 R133, RZ, RZ, R2 ;  /* 0x000000ffff857224 */ /* 0x000fe200078e0002 */
[----:B------:R-:W-:Y:S01]  /*9d90*/  SHF.R.S32.HI R213, RZ, 0x1f, R192 ;  /* 0x0000001fffd57819 */ /* 0x000fe200000114c0 */
[C---:B------:R-:W-:Y:S01]  /*9da0*/  IMAD.SHL.U32 R215, R207.reuse, 0x2, RZ ;  /* 0x00000002cfd77824 */ /* 0x040fe200078e00ff */
[----:B------:R-:W-:Y:S01]  /*9db0*/  SEL R214, RZ, 0x10, P5 ;  /* 0x00000010ffd67807 */ /* 0x000fe20002800000 */
[----:B------:R-:W-:Y:S01]  /*9dc0*/  IMAD.SHL.U32 R212, R192, 0x2, RZ ;  /* 0x00000002c0d47824 */ /* 0x000fe200078e00ff */
[----:B------:R-:W-:Y:S02]  /*9dd0*/  SEL R211, RZ, 0x10, P4 ;  /* 0x00000010ffd37807 */ /* 0x000fe40002000000 */
[----:B------:R-:W-:-:S02]  /*9de0*/  SHF.L.U64.HI R216, R207, 0x1, R216 ;  /* 0x00000001cfd87819 */ /* 0x000fc400000102d8 */
[----:B------:R-:W-:Y:S02]  /*9df0*/  SHF.L.U64.HI R213, R192, 0x1, R213 ;  /* 0x00000001c0d57819 */ /* 0x000fe400000102d5 */
[----:B------:R-:W-:Y:S02]  /*9e00*/  SEL R186, R186, 0xffffffe0, !P0 ;  /* 0xffffffe0baba7807 */ /* 0x000fe40004000000 */
.L_x_1974:
[----:B------:R-:W-:Y:S04]  /*9e10*/  DEPBAR.LE SB0, 0x2 ;  /* 0x000080800000791a */ /* 0x000fe80000000000 */
[----:B------:R-:W-:Y:S01]  /*9e20*/  BAR.SYNC.DEFER_BLOCKING 0x0 ;  /* 0x0000000000007b1d */ /* 0x000fe20000010000 */
[----:B------:R-:W-:Y:S01]  /*9e30*/  UIMAD UR4, UR5, 0x6000, URZ ;  /* 0x00006000050478a4 */ /* 0x000fe2000f8e023f */
[----:B------:R-:W-:Y:S05]  /*9e40*/  ISETP.LE.AND P0, PT, R210, UR11, PT ;  /* 0x0000000bd2007c0c */ /* 0x000fea000bf03270 */
[----:B------:R-:W-:Y:S05]  /*9e50*/  IADD3 R180, R189, UR4, RZ ;  /* 0x00000004bdb47c10 */ /* 0x000fea000fffe0ff */
[----:B------:R-:W-:Y:S01]  /*9e60*/  IMAD.IADD R132, R186, 0x1, R180 ;  /* 0x00000001ba847824 */ /* 0x000fe200078e02b4 */
[----:B-1----:R1:W2:Y:S04]  /*9e70*/  LDSM.16.M88.4 R136, [R191] ;  /* 0x00000000bf88783b */ /* 0x0022a80000000200 */
        /* <DEDUP_REMOVED lines=59> */
.L_x_1972:
[C---:B--23--:R-:W-:Y:S01]  /*a230*/  HMMA.16816.F32 R4, R136.reuse, R140, RZ ;  /* 0x0000008c8804723c */ /* 0x04cfe200000018ff */
[----:B------:R-:W-:Y:S01]  /*a240*/  LDSM.16.M88.4 R172, [R132+0xe900] ;  /* 0x00e9000084ac783b */ /* 0x000fe20000000200 */
[----:B------:R-:W-:Y:S02]  /*a250*/  UIADD3 UR6, UR15, 0x1, URZ ;  /* 0x000000010f067890 */ /* 0x000fe4000fffe03f */
[C---:B------:R-:W-:Y:S01]  /*a260*/  IADD3 R0, R193.reuse, R180, RZ ;  /* 0x000000b4c1007210 */ /* 0x040fe20007ffe0ff */
[----:B------:R-:W-:Y:S01]  /*a270*/  UISETP.GE.AND UP2, UPT, UR15, 0x1, UPT ;  /* 0x000000010f00788c */ /* 0x000fe2000bf46270 */
[----:B------:R-:W-:Y:S02]  /*a280*/  IADD3 R2, R193, R132, RZ ;  /* 0x00000084c1027210 */ /* 0x000fe40007ffe0ff */
[C---:B------:R-:W-:Y:S01]  /*a290*/  HMMA.16816.F32 R8, R136.reuse, R142, RZ ;  /* 0x0000008e8808723c */ /* 0x040fe200000018ff */
[----:B------:R-:W-:Y:S01]  /*a2a0*/  LDSM.16.M88.4 R140, [R185] ;  /* 0x00000000b98c783b */ /* 0x000fe20000000200 */
[----:B------:R-:W-:Y:S02]  /*a2b0*/  USEL UR15, UR6, URZ, !UP2 ;  /* 0x0000003f060f7287 */ /* 0x000fe4000d000000 */
[----:B------:R-:W-:Y:S04]  /*a2c0*/  IADD3 R190, R186, R180, R193 ;  /* 0x000000b4babe7210 */ /* 0x000fe80007ffe0c1 */
[C---:B----4-:R-:W-:Y:S01]  /*a2d0*/  HMMA.16816.F32 R12, R136.reuse, R16, RZ ;  /* 0x00000010880c723c */ /* 0x050fe200000018ff */
[----:B------:R-:W2:Y:S07]  /*a2e0*/  LDSM.16.M88.4 R164, [R0+0xc100] ;  /* 0x00c1000000a4783b */ /* 0x000eae0000000200 */
[C---:B------:R-:W-:Y:S01]  /*a2f0*/  HMMA.16816.F32 R16, R136.reuse, R18, RZ ;  /* 0x000000128810723c */ /* 0x040fe200000018ff */
[----:B------:R-:W-:Y:S07]  /*a300*/  LDSM.16.M88.4 R168, [R2+0xc100] ;  /* 0x00c1000002a8783b */ /* 0x000fee0000000200 */
[C---:B-1----:R-:W-:Y:S01]  /*a310*/  HMMA.16816.F32 R20, R136.reuse, R24, RZ ;  /* 0x000000188814723c */ /* 0x042fe200000018ff */
[----:B------:R-:W-:Y:S07]  /*a320*/  LDSM.16.M88.4 R176, [R0+0xe100] ;  /* 0x00e1000000b0783b */ /* 0x000fee0000000200 */
[C---:B------:R-:W-:Y:S01]  /*a330*/  HMMA.16816.F32 R24, R136.reuse, R26, RZ ;  /* 0x0000001a8818723c */ /* 0x040fe200000018ff */
[----:B------:R-:W-:Y:S07]  /*a340*/  LDSM.16.M88.4 R180, [R189+UR4+0x10100] ;  /* 0x01010004bdb4783b */ /* 0x000fee0008000200 */
[C---:B------:R-:W-:Y:S01]  /*a350*/  HMMA.16816.F32 R28, R136.reuse, R32, RZ ;  /* 0x00000020881c723c */ /* 0x040fe200000018ff */
[----:B------:R-:W0:Y:S07]  /*a360*/  LDGDEPBAR ;  /* 0x00000000000079af */ /* 0x000e2e0000000000 */
[----:B------:R-:W-:Y:S01]  /*a370*/  HMMA.16816.F32 R32, R136, R34, RZ ;  /* 0x000000228820723c */ /* 0x000fe200000018ff */
[----:B------:R-:W1:Y:S07]  /*a380*/  LDSM.16.M88.4 R136, [R0+0xc900] ;  /* 0x00c900000088783b */ /* 0x000e6e0000000200 */
[C---:B------:R-:W-:Y:S08]  /*a390*/  HMMA.16816.F32 R4, R144.reuse, R148, R4 ;  /* 0x000000949004723c */ /* 0x040ff00000001804 */
[C---:B------:R-:W-:Y:S01]  /*a3a0*/  HMMA.16816.F32 R8, R144.reuse, R150, R8 ;  /* 0x000000969008723c */ /* 0x040fe20000001808 */
[----:B------:R-:W3:Y:S07]  /*a3b0*/  LDSM.16.M88.4 R148, [R0+0xd100] ;  /* 0x00d100000094783b */ /* 0x000eee0000000200 */
[C---:B------:R-:W-:Y:S08]  /*a3c0*/  HMMA.16816.F32 R12, R144.reuse, R152, R12 ;  /* 0x00000098900c723c */ /* 0x040ff0000000180c */
[C---:B------:R-:W-:Y:S01]  /*a3d0*/  HMMA.16816.F32 R16, R144.reuse, R154, R16 ;  /* 0x0000009a9010723c */ /* 0x040fe20000001810 */
[----:B------:R-:W4:Y:S07]  /*a3e0*/  LDSM.16.M88.4 R152, [R0+0xd900] ;  /* 0x00d900000098783b */ /* 0x000f2e0000000200 */
[C---:B------:R-:W-:Y:S08]  /*a3f0*/  HMMA.16816.F32 R20, R144.reuse, R156, R20 ;  /* 0x0000009c9014723c */ /* 0x040ff00000001814 */
[C---:B------:R-:W-:Y:S01]  /*a400*/  HMMA.16816.F32 R24, R144.reuse, R158, R24 ;  /* 0x0000009e9018723c */ /* 0x040fe20000001818 */
[----:B------:R-:W5:Y:S07]  /*a410*/  LDSM.16.M88.4 R156, [R184] ;  /* 0x00000000b89c783b */ /* 0x000f6e0000000200 */
[C---:B------:R-:W-:Y:S08]  /*a420*/  HMMA.16816.F32 R28, R144.reuse, R160, R28 ;  /* 0x000000a0901c723c */ /* 0x040ff0000000181c */
[----:B------:R-:W-:Y:S01]  /*a430*/  HMMA.16816.F32 R32, R144, R162, R32 ;  /* 0x000000a29020723c */ /* 0x000fe20000001820 */
[----:B------:R-:W4:Y:S07]  /*a440*/  LDSM.16.M88.4 R144, [R2+0xc900] ;  /* 0x00c900000290783b */ /* 0x000f2e0000000200 */
[C---:B--2---:R-:W-:Y:S01]  /*a450*/  HMMA.16816.F32 R4, R140.reuse, R164, R4 ;  /* 0x000000a48c04723c */ /* 0x044fe20000001804 */
[----:B------:R-:W2:Y:S07]  /*a460*/  LDSM.16.M88.4 R160, [R2+0xd100] ;  /* 0x00d1000002a0783b */ /* 0x000eae0000000200 */
[C---:B------:R-:W-:Y:S01]  /*a470*/  HMMA.16816.F32 R8, R140.reuse, R166, R8 ;  /* 0x000000a68c08723c */ /* 0x040fe20000001808 */
[----:B------:R-:W-:Y:S07]  /*a480*/  LDSM.16.M88.4 R164, [R189+UR4+0xf900] ;  /* 0x00f90004bda4783b */ /* 0x000fee0008000200 */
[C---:B-1----:R-:W-:Y:S08]  /*a490*/  HMMA.16816.F32 R12, R140.reuse, R136, R12 ;  /* 0x000000888c0c723c */ /* 0x042ff0000000180c */
[C---:B------:R-:W-:Y:S01]  /*a4a0*/  HMMA.16816.F32 R16, R140.reuse, R138, R16 ;  /* 0x0000008a8c10723c */ /* 0x040fe20000001810 */
[----:B------:R-:W1:Y:S07]  /*a4b0*/  LDSM.16.M88.4 R136, [R2+0xd900] ;  /* 0x00d900000288783b */ /* 0x000e6e0000000200 */
[C---:B---3--:R-:W-:Y:S08]  /*a4c0*/  HMMA.16816.F32 R20, R140.reuse, R148, R20 ;  /* 0x000000948c14723c */ /* 0x048ff00000001814 */
[C---:B------:R-:W-:Y:S01]  /*a4d0*/  HMMA.16816.F32 R24, R140.reuse, R150, R24 ;  /* 0x000000968c18723c */ /* 0x040fe20000001818 */
[----:B------:R-:W-:Y:S07]  /*a4e0*/  LDSM.16.M88.4 R148, [R189+UR4+0xe100] ;  /* 0x00e10004bd94783b */ /* 0x000fee0008000200 */
[C---:B----4-:R-:W-:Y:S08]  /*a4f0*/  HMMA.16816.F32 R28, R140.reuse, R152, R28 ;  /* 0x000000988c1c723c */ /* 0x050ff0000000181c */
[----:B------:R-:W-:Y:S01]  /*a500*/  HMMA.16816.F32 R32, R140, R154, R32 ;  /* 0x0000009a8c20723c */ /* 0x000fe20000001820 */
[----:B------:R-:W3:Y:S07]  /*a510*/  LDSM.16.M88.4 R140, [R191+0x4000] ;  /* 0x00400000bf8c783b */ /* 0x000eee0000000200 */
[C---:B-----5:R-:W-:Y:S01]  /*a520*/  HMMA.16816.F32 R4, R156.reuse, R168, R4 ;  /* 0x000000a89c04723c */ /* 0x060fe20000001804 */
[----:B------:R-:W4:Y:S07]  /*a530*/  LDSM.16.M88.4 R152, [R189+UR4+0xe900] ;  /* 0x00e90004bd98783b */ /* 0x000f2e0008000200 */
[C---:B------:R-:W-:Y:S01]  /*a540*/  HMMA.16816.F32 R8, R156.reuse, R170, R8 ;  /* 0x000000aa9c08723c */ /* 0x040fe20000001808 */
[----:B------:R-:W-:Y:S07]  /*a550*/  LDSM.16.M88.4 R168, [R132+0xe100] ;  /* 0x00e1000084a8783b */ /* 0x000fee0000000200 */
[C---:B------:R-:W-:Y:S08]  /*a560*/  HMMA.16816.F32 R12, R156.reuse, R144, R12 ;  /* 0x000000909c0c723c */ /* 0x040ff0000000180c */
        /* <DEDUP_REMOVED lines=95> */
[C---:B------:R-:W-:Y:S04]  /*ab60*/  HMMA.16816.F32 R16, R172.reuse, R138, R16 ;  /* 0x0000008aac10723c */ /* 0x040fe80000001810 */
[----:B------:R-:W-:Y:S02]  /*ab70*/  FMUL.FTZ R165, R4, c[0x0][0x320] ;  /* 0x0000c80004a57a20 */ /* 0x000fe40000410000 */
[----:B------:R-:W-:Y:S02]  /*ab80*/  FMUL.FTZ R145, R5, c[0x0][0x320] ;  /* 0x0000c80005917a20 */ /* 0x000fe40000410000 */
[C---:B---3--:R-:W-:Y:S02]  /*ab90*/  HMMA.16816.F32 R20, R172.reuse, R140, R20 ;  /* 0x0000008cac14723c */ /* 0x048fe40000001814 */
[----:B------:R-:W1:Y:S02]  /*aba0*/  MUFU.TANH R165, R165 ;  /* 0x000000a500a57308 */ /* 0x000e640000002400 */
[----:B------:R-:W-:Y:S02]  /*abb0*/  FMUL.FTZ R9, R9, c[0x0][0x320] ;  /* 0x0000c80009097a20 */ /* 0x000fe40000410000 */
[----:B------:R-:W-:Y:S02]  /*abc0*/  FMUL.FTZ R10, R10, c[0x0][0x320] ;  /* 0x0000c8000a0a7a20 */ /* 0x000fe40000410000 */
[C---:B------:R-:W-:Y:S04]  /*abd0*/  HMMA.16816.F32 R24, R172.reuse, R142, R24 ;  /* 0x0000008eac18723c */ /* 0x040fe80000001818 */
[----:B------:R-:W-:Y:S01]  /*abe0*/  FMUL.FTZ R11, R11, c[0x0][0x320] ;  /* 0x0000c8000b0b7a20 */ /* 0x000fe20000410000 */
[----:B------:R-:W-:Y:S01]  /*abf0*/  MUFU.TANH R169, R9 ;  /* 0x0000000900a97308 */ /* 0x000fe20000002400 */
[----:B------:R-:W-:Y:S02]  /*ac00*/  FMUL.FTZ R167, R8, c[0x0][0x320] ;  /* 0x0000c80008a77a20 */ /* 0x000fe40000410000 */
[----:B------:R-:W-:Y:S04]  /*ac10*/  FMUL.FTZ R166, R6, c[0x0][0x320] ;  /* 0x0000c80006a67a20 */ /* 0x000fe80000410000 */
[----:B------:R-:W-:Y:S02]  /*ac20*/  FMUL.FTZ R13, R13, c[0x0][0x320] ;  /* 0x0000c8000d0d7a20 */ /* 0x000fe40000410000 */
[----:B------:R-:W-:Y:S01]  /*ac30*/  FMUL.FTZ R164, R7, c[0x0][0x320] ;  /* 0x0000c80007a47a20 */ /* 0x000fe20000410000 */
[----:B------:R-:W-:Y:S01]  /*ac40*/  MUFU.TANH R218, R10 ;  /* 0x0000000a00da7308 */ /* 0x000fe20000002400 */
[----:B------:R-:W-:Y:S02]  /*ac50*/  FMUL.FTZ R181, R12, c[0x0][0x320] ;  /* 0x0000c8000cb57a20 */ /* 0x000fe40000410000 */
[----:B------:R-:W-:Y:S01]  /*ac60*/  FMUL.FTZ R14, R14, c[0x0][0x320] ;  /* 0x0000c8000e0e7a20 */ /* 0x000fe20000410000 */
[----:B-1----:R-:W-:Y:S01]  /*ac70*/  FMNMX.FTZ R0, R165, R133, !PT ;  /* 0x00000085a5007209 */ /* 0x002fe20007810000 */
[----:B------:R-:W-:Y:S02]  /*ac80*/  FMUL.FTZ R15, R15, c[0x0][0x320] ;  /* 0x0000c8000f0f7a20 */ /* 0x000fe40000410000 */
[----:B------:R-:W-:Y:S02]  /*ac90*/  FMUL.FTZ R16, R16, c[0x0][0x320] ;  /* 0x0000c80010107a20 */ /* 0x000fe40000410000 */
[----:B------:R-:W-:Y:S01]  /*aca0*/  FMUL.FTZ R17, R17, c[0x0][0x320] ;  /* 0x0000c80011117a20 */ /* 0x000fe20000410000 */
[----:B------:R1:W-:Y:S01]  /*acb0*/  MUFU.TANH R182, R11 ;  /* 0x0000000b00b67308 */ /* 0x0003e20000002400 */
[----:B------:R-:W-:Y:S02]  /*acc0*/  FMUL.FTZ R18, R18, c[0x0][0x320] ;  /* 0x0000c80012127a20 */ /* 0x000fe40000410000 */
[----:B------:R-:W-:Y:S02]  /*acd0*/  FMUL.FTZ R20, R20, c[0x0][0x320] ;  /* 0x0000c80014147a20 */ /* 0x000fe40000410000 */
[----:B------:R-:W-:Y:S02]  /*ace0*/  FMUL.FTZ R19, R19, c[0x0][0x320] ;  /* 0x0000c80013137a20 */ /* 0x000fe40000410000 */
[----:B------:R-:W-:Y:S02]  /*acf0*/  FMUL.FTZ R21, R21, c[0x0][0x320] ;  /* 0x0000c80015157a20 */ /* 0x000fe40000410000 */
[----:B------:R-:W-:Y:S01]  /*ad00*/  FMUL.FTZ R22, R22, c[0x0][0x320] ;  /* 0x0000c80016167a20 */ /* 0x000fe20000410000 */
[----:B------:R-:W2:Y:S01]  /*ad10*/  MUFU.TANH R145, R145 ;  /* 0x0000009100917308 */ /* 0x000ea20000002400 */
[----:B------:R-:W-:Y:S02]  /*ad20*/  FMUL.FTZ R23, R23, c[0x0][0x320] ;  /* 0x0000c80017177a20 */ /* 0x000fe40000410000 */
[----:B------:R-:W-:Y:S02]  /*ad30*/  FMUL.FTZ R24, R24, c[0x0][0x320] ;  /* 0x0000c80018187a20 */ /* 0x000fe40000410000 */
[----:B------:R-:W-:Y:S02]  /*ad40*/  FMUL.FTZ R25, R25, c[0x0][0x320] ;  /* 0x0000c80019197a20 */ /* 0x000fe40000410000 */
[----:B------:R-:W-:Y:S02]  /*ad50*/  FMUL.FTZ R26, R26, c[0x0][0x320] ;  /* 0x0000c8001a1a7a20 */ /* 0x000fe40000410000 */
[----:B------:R-:W-:Y:S01]  /*ad60*/  FMUL.FTZ R27, R27, c[0x0][0x320] ;  /* 0x0000c8001b1b7a20 */ /* 0x000fe20000410000 */
[----:B------:R-:W3:Y:S01]  /*ad70*/  MUFU.TANH R166, R166 ;  /* 0x000000a600a67308 */ /* 0x000ee20000002400 */
[----:B-1----:R-:W1:Y:S01]  /*ad80*/  LDSM.16.M88.4 R8, [R190+0x11900] ;  /* 0x01190000be08783b */ /* 0x002e620000000200 */
[----:B------:R-:W-:Y:S08]  /*ad90*/  DEPBAR.LE SB0, 0x2 ;  /* 0x000080800000791a */ /* 0x000ff00000000000 */
[----:B------:R3:W-:Y:S01]  /*ada0*/  MUFU.TANH R179, R13 ;  /* 0x0000000d00b37308 */ /* 0x0007e20000002400 */
[----:B------:R-:W-:Y:S01]  /*adb0*/  BAR.SYNC.DEFER_BLOCKING 0x0 ;  /* 0x0000000000007b1d */ /* 0x000fe20000010000 */
[----:B--2---:R-:W-:Y:S02]  /*adc0*/  FMNMX.FTZ R0, R145, R0, !PT ;  /* 0x0000000091007209 */ /* 0x004fe40007810000 */
[----:B---3--:R-:W-:Y:S05]  /*add0*/  FMNMX.FTZ R13, R166, R3, !PT ;  /* 0x00000003a60d7209 */ /* 0x008fea0007810000 */
[----:B------:R-:W-:Y:S01]  /*ade0*/  LDSM.16.MT88.4 R140, [R134+UR4+0x2900] ;  /* 0x00290004868c783b */ /* 0x000fe20008004200 */
[----:B------:R-:W2:Y:S01]  /*adf0*/  MUFU.TANH R164, R164 ;  /* 0x000000a400a47308 */ /* 0x000ea20000002400 */
[C---:B-1----:R-:W-:Y:S09]  /*ae00*/  HMMA.16816.F32 R28, R172.reuse, R8, R28 ;  /* 0x00000008ac1c723c */ /* 0x042ff2000000181c */
[----:B------:R-:W1:Y:S01]  /*ae10*/  MUFU.TANH R167, R167 ;  /* 0x000000a700a77308 */ /* 0x000e620000002400 */
[----:B------:R-:W-:Y:S09]  /*ae20*/  HMMA.16816.F32 R32, R172, R10, R32 ;  /* 0x0000000aac20723c */ /* 0x000ff20000001820 */
[----:B------:R-:W3:Y:S03]  /*ae30*/  MUFU.TANH R181, R181 ;  /* 0x000000b500b57308 */ /* 0x000ee60000002400 */
[----:B--2---:R-:W-:Y:S04]  /*ae40*/  FMNMX.FTZ R13, R164, R13, !PT ;  /* 0x0000000da40d7209 */ /* 0x004fe80007810000 */
[----:B------:R-:W-:Y:S03]  /*ae50*/  FMNMX.FTZ R13, R218, R13, !PT ;  /* 0x0000000dda0d7209 */ /* 0x000fe60007810000 */
[----:B------:R-:W2:Y:S01]  /*ae60*/  MUFU.TANH R178, R14 ;  /* 0x0000000e00b27308 */ /* 0x000ea20000002400 */
[----:B------:R-:W-:Y:S01]  /*ae70*/  FMUL.FTZ R28, R28, c[0x0][0x320] ;  /* 0x0000c8001c1c7a20 */ /* 0x000fe20000410000 */
[----:B------:R-:W-:Y:S01]  /*ae80*/  FMNMX.FTZ R13, R182, R13, !PT ;  /* 0x0000000db60d7209 */ /* 0x000fe20007810000 */
[----:B------:R-:W-:Y:S01]  /*ae90*/  FMUL.FTZ R29, R29, c[0x0][0x320] ;  /* 0x0000c8001d1d7a20 */ /* 0x000fe20000410000 */
[----:B-1----:R-:W-:Y:S01]  /*aea0*/  FMNMX.FTZ R0, R167, R0, !PT ;  /* 0x00000000a7007209 */ /* 0x002fe20007810000 */
[----:B------:R-:W-:Y:S02]  /*aeb0*/  FMUL.FTZ R30, R30, c[0x0][0x320] ;  /* 0x0000c8001e1e7a20 */ /* 0x000fe40000410000 */
[----:B------:R-:W-:Y:S01]  /*aec0*/  FMUL.FTZ R31, R31, c[0x0][0x320] ;  /* 0x0000c8001f1f7a20 */ /* 0x000fe20000410000 */
[----:B------:R-:W-:Y:S01]  /*aed0*/  FMNMX.FTZ R0, R169, R0, !PT ;  /* 0x00000000a9007209 */ /* 0x000fe20007810000 */
[----:B------:R-:W-:Y:S01]  /*aee0*/  FMUL.FTZ R32, R32, c[0x0][0x320] ;  /* 0x0000c80020207a20 */ /* 0x000fe20000410000 */
[----:B------:R-:W1:Y:S01]  /*aef0*/  MUFU.TANH R176, R15 ;  /* 0x0000000f00b07308 */ /* 0x000e620000002400 */
[----:B------:R-:W-:Y:S02]  /*af00*/  FMUL.FTZ R33, R33, c[0x0][0x320] ;  /* 0x0000c80021217a20 */ /* 0x000fe40000410000 */
[----:B------:R-:W-:Y:S01]  /*af10*/  FMUL.FTZ R34, R34, c[0x0][0x320] ;  /* 0x0000c80022227a20 */ /* 0x000fe20000410000 */
[----:B---3--:R-:W-:Y:S01]  /*af20*/  FMNMX.FTZ R0, R181, R0, !PT ;  /* 0x00000000b5007209 */ /* 0x008fe20007810000 */
[----:B------:R-:W-:Y:S03]  /*af30*/  FMUL.FTZ R35, R35, c[0x0][0x320] ;  /* 0x0000c80023237a20 */ /* 0x000fe60000410000 */
[----:B------:R-:W-:Y:S02]  /*af40*/  FMNMX.FTZ R0, R179, R0, !PT ;  /* 0x00000000b3007209 */ /* 0x000fe40007810000 */
[----:B------:R-:W3:Y:S01]  /*af50*/  MUFU.TANH R177, R16 ;  /* 0x0000001000b17308 */ /* 0x000ee20000002400 */
[----:B--2---:R-:W-:Y:S09]  /*af60*/  FMNMX.FTZ R13, R178, R13, !PT ;  /* 0x0000000db20d7209 */ /* 0x004ff20007810000 */
[----:B------:R-:W2:Y:S01]  /*af70*/  MUFU.TANH R163, R17 ;  /* 0x0000001100a37308 */ /* 0x000ea20000002400 */
[----:B-1----:R-:W-:Y:S09]  /*af80*/  FMNMX.FTZ R13, R176, R13, !PT ;  /* 0x0000000db00d7209 */ /* 0x002ff20007810000 */
[----:B------:R-:W1:Y:S01]  /*af90*/  MUFU.TANH R180, R18 ;  /* 0x0000001200b47308 */ /* 0x000e620000002400 */
[----:B---3--:R-:W-:Y:S09]  /*afa0*/  FMNMX.FTZ R0, R177, R0, !PT ;  /* 0x00000000b1007209 */ /* 0x008ff20007810000 */
[----:B------:R-:W3:Y:S01]  /*afb0*/  MUFU.TANH R162, R19 ;  /* 0x0000001300a27308 */ /* 0x000ee20000002400 */
[----:B--2---:R-:W-:Y:S02]  /*afc0*/  FMNMX.FTZ R0, R163, R0, !PT ;  /* 0x00000000a3007209 */ /* 0x004fe40007810000 */
[----:B------:R-:W-:Y:S07]  /*afd0*/  IADD3 R17, R134, UR4, RZ ;  /* 0x0000000486117c10 */ /* 0x000fee000fffe0ff */
        /* <DEDUP_REMOVED lines=27> */
[----:B---3--:R-:W-:Y:S01]  /*b190*/  FMNMX.FTZ R13, R150, R13, !PT ;  /* 0x0000000d960d7209 */ /* 0x008fe20007810000 */
[----:B------:R-:W-:Y:S08]  /*b1a0*/  LDSM.16.MT88.4 R28, [R134+UR4+0x100] ;  /* 0x00010004861c783b */ /* 0x000ff00008004200 */
        /* <DEDUP_REMOVED lines=11> */
[----:B------:R-:W-:Y:S01]  /*b260*/  LDSM.16.MT88.4 R12, [R135+UR4+0x100] ;  /* 0x00010004870c783b */ /* 0x000fe20008004200 */
[----:B-1----:R-:W-:Y:S07]  /*b270*/  FMNMX.FTZ R2, R11, R2, !PT ;  /* 0x000000020b027209 */ /* 0x002fee0007810000 */
[----:B------:R-:W1:Y:S01]  /*b280*/  SHFL.BFLY PT, R0, R9, 0x1, 0x1f ;  /* 0x0c201f0009007f89 */ /* 0x000e6200000e0000 */
[C---:B------:R-:W-:Y:S02]  /*b290*/  FADD.FTZ R4, -R2.reuse, R133 ;  /* 0x0000008502047221 */ /* 0x040fe40000010100 */
[----:B------:R-:W-:Y:S02]  /*b2a0*/  FMUL.FTZ R148, R2, c[0x0][0x2d0] ;  /* 0x0000b40002947a20 */ /* 0x000fe40000410000 */
[----:B------:R-:W-:Y:S02]  /*b2b0*/  FMUL.FTZ R132, R4, c[0x0][0x2d0] ;  /* 0x0000b40004847a20 */ /* 0x000fe40000410000 */
[--C-:B------:R-:W-:Y:S02]  /*b2c0*/  FFMA.FTZ R171, R145, c[0x0][0x2d0], -R148.reuse ;  /* 0x0000b40091ab7a23 */ /* 0x100fe40000010894 */
[--C-:B------:R-:W-:Y:S02]  /*b2d0*/  FFMA.FTZ R172, R165, c[0x0][0x2d0], -R148.reuse ;  /* 0x0000b400a5ac7a23 */ /* 0x100fe40000010894 */
[--C-:B------:R-:W-:Y:S01]  /*b2e0*/  FFMA.FTZ R170, R167, c[0x0][0x2d0], -R148.reuse ;  /* 0x0000b400a7aa7a23 */ /* 0x100fe20000010894 */
[----:B------:R-:W2:Y:S01]  /*b2f0*/  MUFU.EX2 R132, R132 ;  /* 0x0000008400847308 */ /* 0x000ea20000000800 */
[--C-:B------:R-:W-:Y:S02]  /*b300*/  FFMA.FTZ R169, R169, c[0x0][0x2d0], -R148.reuse ;  /* 0x0000b400a9a97a23 */ /* 0x100fe40000010894 */
[--C-:B------:R-:W-:Y:S02]  /*b310*/  FFMA.FTZ R219, R155, c[0x0][0x2d0], -R148.reuse ;  /* 0x0000b4009bdb7a23 */ /* 0x100fe40000010894 */
[--C-:B------:R-:W-:Y:S02]  /*b320*/  FFMA.FTZ R222, R153, c[0x0][0x2d0], -R148.reuse ;  /* 0x0000b40099de7a23 */ /* 0x100fe40000010894 */
[--C-:B------:R-:W-:Y:S01]  /*b330*/  FFMA.FTZ R223, R151, c[0x0][0x2d0], -R148.reuse ;  /* 0x0000b40097df7a23 */ /* 0x100fe20000010894 */
[----:B-1----:R-:W-:Y:S02]  /*b340*/  FMNMX.FTZ R0, R9, R0, !PT ;  /* 0x0000000009007209 */ /* 0x002fe40007810000 */
[----:B------:R-:W-:Y:S01]  /*b350*/  MUFU.EX2 R172, R172 ;  /* 0x000000ac00ac7308 */ /* 0x000fe20000000800 */
[----:B------:R-:W-:Y:S01]  /*b360*/  IADD3 R9, R135, UR4, RZ ;  /* 0x0000000487097c10 */ /* 0x000fe2000fffe0ff */
[--C-:B------:R-:W-:Y:S02]  /*b370*/  FFMA.FTZ R226, R149, c[0x0][0x2d0], -R148.reuse ;  /* 0x0000b40095e27a23 */ /* 0x100fe40000010894 */
[----:B------:R-:W-:Y:S01]  /*b380*/  FMUL.FTZ R145, R0, c[0x0][0x2d0] ;  /* 0x0000b40000917a20 */ /* 0x000fe20000410000 */
[----:B------:R-:W-:Y:S01]  /*b390*/  IADD3 R133, R188, R9, RZ ;  /* 0x00000009bc857210 */ /* 0x000fe20007ffe0ff */
[----:B------:R-:W-:Y:S02]  /*b3a0*/  FADD.FTZ R4, -R0, R3 ;  /* 0x0000000300047221 */ /* 0x000fe40000010100 */
[--C-:B------:R-:W-:Y:S02]  /*b3b0*/  FFMA.FTZ R168, R166, c[0x0][0x2d0], -R145.reuse ;  /* 0x0000b400a6a87a23 */ /* 0x100fe40000010891 */
[--C-:B------:R-:W-:Y:S01]  /*b3c0*/  FFMA.FTZ R167, R164, c[0x0][0x2d0], -R145.reuse ;  /* 0x0000b400a4a77a23 */ /* 0x100fe20000010891 */
[----:B------:R-:W1:Y:S01]  /*b3d0*/  MUFU.EX2 R171, R171 ;  /* 0x000000ab00ab7308 */ /* 0x000e620000000800 */
[--C-:B------:R-:W-:Y:S01]  /*b3e0*/  FFMA.FTZ R166, R218, c[0x0][0x2d0], -R145.reuse ;  /* 0x0000b400daa67a23 */ /* 0x100fe20000010891 */
[----:B------:R-:W3:Y:S01]  /*b3f0*/  LDSM.16.MT88.4 R20, [R133+0x100] ;  /* 0x000100008514783b */ /* 0x000ee20000004200 */
[--C-:B------:R-:W-:Y:S01]  /*b400*/  FFMA.FTZ R165, R182, c[0x0][0x2d0], -R145.reuse ;  /* 0x0000b400b6a57a23 */ /* 0x100fe20000010891 */
[----:B------:R-:W-:Y:S01]  /*b410*/  IADD3 R164, R188, R17, RZ ;  /* 0x00000011bca47210 */ /* 0x000fe20007ffe0ff */
[----:B------:R-:W-:Y:S02]  /*b420*/  FMUL.FTZ R3, R4, c[0x0][0x2d0] ;  /* 0x0000b40004037a20 */ /* 0x000fe40000410000 */
[C---:B--2---:R-:W-:Y:S02]  /*b430*/  FMUL.FTZ R4, R132.reuse, R128 ;  /* 0x0000008084047220 */ /* 0x044fe40000410000 */
[C---:B------:R-:W-:Y:S01]  /*b440*/  FMUL.FTZ R5, R132.reuse, R129 ;  /* 0x0000008184057220 */ /* 0x040fe20000410000 */
[----:B------:R-:W-:Y:S01]  /*b450*/  MUFU.EX2 R170, R170 ;  /* 0x000000aa00aa7308 */ /* 0x000fe20000000800 */
[C---:B------:R-:W-:Y:S01]  /*b460*/  FMUL.FTZ R8, R132.reuse, R124 ;  /* 0x0000007c84087220 */ /* 0x040fe20000410000 */
[----:B------:R-:W-:Y:S01]  /*b470*/  LDSM.16.MT88.4 R136, [R133+0x2900] ;  /* 0x002900008588783b */ /* 0x000fe20000004200 */
[C---:B------:R-:W-:Y:S02]  /*b480*/  FMUL.FTZ R9, R132.reuse, R125 ;  /* 0x0000007d84097220 */ /* 0x040fe40000410000 */
[C---:B------:R-:W-:Y:S02]  /*b490*/  FMUL.FTZ R16, R132.reuse, R116 ;  /* 0x0000007484107220 */ /* 0x040fe40000410000 */
[C---:B------:R-:W-:Y:S02]  /*b4a0*/  FMUL.FTZ R17, R132.reuse, R117 ;  /* 0x0000007584117220 */ /* 0x040fe40000410000 */
[C---:B------:R-:W-:Y:S01]  /*b4b0*/  FMUL.FTZ R24, R132.reuse, R108 ;  /* 0x0000006c84187220 */ /* 0x040fe20000410000 */
[----:B------:R-:W2:Y:S01]  /*b4c0*/  MUFU.EX2 R3, R3 ;  /* 0x0000000300037308 */ /* 0x000ea20000000800 */
[C---:B------:R-:W-:Y:S02]  /*b4d0*/  FMUL.FTZ R25, R132.reuse, R109 ;  /* 0x0000006d84197220 */ /* 0x040fe40000410000 */
[C---:B------:R-:W-:Y:S01]  /*b4e0*/  FMUL.FTZ R32, R132.reuse, R100 ;  /* 0x0000006484207220 */ /* 0x040fe20000410000 */
[----:B-1----:R-:W-:Y:S01]  /*b4f0*/  F2FP.PACK_AB R128, R171, R172 ;  /* 0x000000acab80723e */ /* 0x002fe200000000ff */
[----:B------:R-:W-:Y:S02]  /*b500*/  FMUL.FTZ R33, R132, R101 ;  /* 0x0000006584217220 */ /* 0x000fe40000410000 */
[--C-:B------:R-:W-:Y:S02]  /*b510*/  FFMA.FTZ R182, R159, c[0x0][0x2d0], -R148.reuse ;  /* 0x0000b4009fb67a23 */ /* 0x100fe40000010894 */
[--C-:B------:R-:W-:Y:S01]  /*b520*/  FFMA.FTZ R183, R160, c[0x0][0x2d0], -R145.reuse ;  /* 0x0000b400a0b77a23 */ /* 0x100fe20000010891 */
[----:B------:R-:W1:Y:S01]  /*b530*/  MUFU.EX2 R169, R169 ;  /* 0x000000a900a97308 */ /* 0x000e620000000800 */
[--C-:B------:R-:W-:Y:S02]  /*b540*/  FFMA.FTZ R190, R158, c[0x0][0x2d0], -R145.reuse ;  /* 0x0000b4009ebe7a23 */ /* 0x100fe40000010891 */
[--C-:B------:R-:W-:Y:S02]  /*b550*/  FFMA.FTZ R218, R157, c[0x0][0x2d0], -R148.reuse ;  /* 0x0000b4009dda7a23 */ /* 0x100fe40000010894 */
[--C-:B------:R-:W-:Y:S02]  /*b560*/  FFMA.FTZ R220, R156, c[0x0][0x2d0], -R145.reuse ;  /* 0x0000b4009cdc7a23 */ /* 0x100fe40000010891 */
[----:B------:R-:W-:Y:S01]  /*b570*/  LDSM.16.MT88.4 R156, [R164+0x3900] ;  /* 0x00390000a49c783b */ /* 0x000fe20000004200 */
[--C-:B------:R-:W-:Y:S02]  /*b580*/  FFMA.FTZ R221, R154, c[0x0][0x2d0], -R145.reuse ;  /* 0x0000b4009add7a23 */ /* 0x100fe40000010891 */
[----:B------:R-:W-:Y:S01]  /*b590*/  MUFU.EX2 R168, R168 ;  /* 0x000000a800a87308 */ /* 0x000fe20000000800 */
[--C-:B------:R-:W-:Y:S02]  /*b5a0*/  FFMA.FTZ R224, R152, c[0x0][0x2d0], -R145.reuse ;  /* 0x0000b40098e07a23 */ /* 0x100fe40000010891 */
[--C-:B------:R-:W-:Y:S02]  /*b5b0*/  FFMA.FTZ R225, R150, c[0x0][0x2d0], -R145.reuse ;  /* 0x0000b40096e17a23 */ /* 0x100fe40000010891 */
[C---:B--2---:R-:W-:Y:S01]  /*b5c0*/  FMUL.FTZ R6, R3.reuse, R130 ;  /* 0x0000008203067220 */ /* 0x044fe20000410000 */
[----:B------:R-:W-:Y:S01]  /*b5d0*/  LDSM.16.MT88.4 R152, [R134+UR4+0x3900] ;  /* 0x003900048698783b */ /* 0x000fe20008004200 */
[C---:B------:R-:W-:Y:S02]  /*b5e0*/  FMUL.FTZ R7, R3.reuse, R131 ;  /* 0x0000008303077220 */ /* 0x040fe40000410000 */
[C---:B------:R-:W-:Y:S01]  /*b5f0*/  FMUL.FTZ R10, R3.reuse, R126 ;  /* 0x0000007e030a7220 */ /* 0x040fe20000410000 */
[----:B------:R-:W2:Y:S01]  /*b600*/  MUFU.EX2 R167, R167 ;  /* 0x000000a700a77308 */ /* 0x000ea20000000800 */
[C---:B------:R-:W-:Y:S02]  /*b610*/  FMUL.FTZ R11, R3.reuse, R127 ;  /* 0x0000007f030b7220 */ /* 0x040fe40000410000 */
[----:B------:R-:W-:Y:S01]  /*b620*/  FMUL.FTZ R18, R3, R118 ;  /* 0x0000007603127220 */ /* 0x000fe20000410000 */
[----:B-1----:R-:W-:Y:S01]  /*b630*/  F2FP.PACK_AB R130, R169, R170 ;  /* 0x000000aaa982723e */ /* 0x002fe200000000ff */
[C---:B------:R-:W-:Y:S01]  /*b640*/  FMUL.FTZ R19, R3.reuse, R119 ;  /* 0x0000007703137220 */ /* 0x040fe20000410000 */
[----:B------:R-:W-:Y:S01]  /*b650*/  LDSM.16.MT88.4 R124, [R135+UR4+0x2900] ;  /* 0x00290004877c783b */ /* 0x000fe20008004200 */
[C---:B------:R-:W-:Y:S02]  /*b660*/  FMUL.FTZ R26, R3.reuse, R110 ;  /* 0x0000006e031a7220 */ /* 0x040fe40000410000 */
[C---:B------:R-:W-:Y:S01]  /*b670*/  FMUL.FTZ R27, R3.reuse, R111 ;  /* 0x0000006f031b7220 */ /* 0x040fe20000410000 */
[----:B------:R-:W-:Y:S01]  /*b680*/  MUFU.EX2 R166, R166 ;  /* 0x000000a600a67308 */ /* 0x000fe20000000800 */
[C---:B------:R-:W-:Y:S02]  /*b690*/  FMUL.FTZ R34, R3.reuse, R102 ;  /* 0x0000006603227220 */ /* 0x040fe40000410000 */
[C---:B------:R-:W-:Y:S01]  /*b6a0*/  FMUL.FTZ R35, R3.reuse, R103 ;  /* 0x0000006703237220 */ /* 0x040fe20000410000 */
[----:B------:R-:W-:Y:S01]  /*b6b0*/  LDSM.16.MT88.4 R108, [R164+0x2100] ;  /* 0x00210000a46c783b */ /* 0x000fe20000004200 */
[--C-:B------:R-:W-:Y:S02]  /*b6c0*/  FFMA.FTZ R228, R146, c[0x0][0x2d0], -R145.reuse ;  /* 0x0000b40092e47a23 */ /* 0x100fe40000010891 */
[C---:B------:R-:W-:Y:S02]  /*b6d0*/  FMUL.FTZ R36, R132.reuse, R36 ;  /* 0x0000002484247220 */ /* 0x040fe40000410000 */
[C---:B------:R-:W-:Y:S01]  /*b6e0*/  FMUL.FTZ R37, R132.reuse, R37 ;  /* 0x0000002584257220 */ /* 0x040fe20000410000 */
[----:B------:R-:W1:Y:S01]  /*b6f0*/  MUFU.EX2 R165, R165 ;  /* 0x000000a500a57308 */ /* 0x000e620000000800 */
[C---:B------:R-:W-:Y:S01]  /*b700*/  FMUL.FTZ R38, R3.reuse, R38 ;  /* 0x0000002603267220 */ /* 0x040fe20000410000 */
[----:B------:R-:W-:Y:S01]  /*b710*/  LDSM.16.MT88.4 R100, [R134+UR4+0x2100] ;  /* 0x002100048664783b */ /* 0x000fe20008004200 */
[----:B------:R-:W-:Y:S01]  /*b720*/  FMUL.FTZ R39, R3, R39 ;  /* 0x0000002703277220 */ /* 0x000fe20000410000 */
[----:B--2---:R-:W-:Y:S01]  /*b730*/  F2FP.PACK_AB R129, R167, R168 ;  /* 0x000000a8a781723e */ /* 0x004fe200000000ff */
[C---:B------:R-:W-:Y:S02]  /*b740*/  FMUL.FTZ R40, R132.reuse, R40 ;  /* 0x0000002884287220 */ /* 0x040fe40000410000 */
[C---:B------:R-:W-:Y:S02]  /*b750*/  FMUL.FTZ R41, R132.reuse, R41 ;  /* 0x0000002984297220 */ /* 0x040fe40000410000 */
[C---:B------:R-:W-:Y:S01]  /*b760*/  FMUL.FTZ R42, R3.reuse, R42 ;  /* 0x0000002a032a7220 */ /* 0x040fe20000410000 */
[----:B------:R-:W-:Y:S01]  /*b770*/  LDSM.16.MT88.4 R116, [R134+UR4+0x900] ;  /* 0x000900048674783b */ /* 0x000fe20008004200 */
[C---:B------:R-:W-:Y:S01]  /*b780*/  FMUL.FTZ R43, R3.reuse, R43 ;  /* 0x0000002b032b7220 */ /* 0x040fe20000410000 */
[----:B------:R-:W-:Y:S01]  /*b790*/  MUFU.EX2 R182, R182 ;  /* 0x000000b600b67308 */ /* 0x000fe20000000800 */
[C---:B------:R-:W-:Y:S02]  /*b7a0*/  FMUL.FTZ R44, R132.reuse, R44 ;  /* 0x0000002c842c7220 */ /* 0x040fe40000410000 */
[C---:B------:R-:W-:Y:S02]  /*b7b0*/  FMUL.FTZ R45, R132.reuse, R45 ;  /* 0x0000002d842d7220 */ /* 0x040fe40000410000 */
[C---:B------:R-:W-:Y:S02]  /*b7c0*/  FMUL.FTZ R46, R3.reuse, R46 ;  /* 0x0000002e032e7220 */ /* 0x040fe40000410000 */
[----:B------:R-:W-:Y:S02]  /*b7d0*/  FMUL.FTZ R47, R3, R47 ;  /* 0x0000002f032f7220 */ /* 0x000fe40000410000 */
[C---:B------:R-:W-:Y:S01]  /*b7e0*/  FMUL.FTZ R48, R132.reuse, R48 ;  /* 0x0000003084307220 */ /* 0x040fe20000410000 */
[----:B------:R-:W-:Y:S01]  /*b7f0*/  MUFU.EX2 R183, R183 ;  /* 0x000000b700b77308 */ /* 0x000fe20000000800 */
[C---:B------:R-:W-:Y:S01]  /*b800*/  FMUL.FTZ R49, R132.reuse, R49 ;  /* 0x0000003184317220 */ /* 0x040fe20000410000 */
[----:B-1----:R-:W-:Y:S01]  /*b810*/  F2FP.PACK_AB R131, R165, R166 ;  /* 0x000000a6a583723e */ /* 0x002fe200000000ff */
[C---:B------:R-:W-:Y:S02]  /*b820*/  FMUL.FTZ R50, R3.reuse, R50 ;  /* 0x0000003203327220 */ /* 0x040fe40000410000 */
[C---:B------:R-:W-:Y:S02]  /*b830*/  FMUL.FTZ R51, R3.reuse, R51 ;  /* 0x0000003303337220 */ /* 0x040fe40000410000 */
[C---:B------:R-:W-:Y:S02]  /*b840*/  FMUL.FTZ R52, R132.reuse, R52 ;  /* 0x0000003484347220 */ /* 0x040fe40000410000 */
[C---:B------:R-:W-:Y:S01]  /*b850*/  HMMA.16816.F32 R4, R128.reuse, R12, R4 ;  /* 0x0000000c8004723c */ /* 0x040fe20000001804 */
[----:B------:R-:W-:Y:S04]  /*b860*/  MUFU.EX2 R190, R190 ;  /* 0x000000be00be7308 */ /* 0x000fe80000000800 */
[C---:B------:R-:W-:Y:S02]  /*b870*/  FMUL.FTZ R53, R132.reuse, R53 ;  /* 0x0000003584357220 */ /* 0x040fe40000410000 */
[C---:B------:R-:W-:Y:S01]  /*b880*/  FMUL.FTZ R12, R132.reuse, R120 ;  /* 0x00000078840c7220 */ /* 0x040fe20000410000 */
[C---:B------:R-:W-:Y:S03]  /*b890*/  HMMA.16816.F32 R8, R128.reuse, R14, R8 ;  /* 0x0000000e8008723c */ /* 0x040fe60000001808 */
[----:B------:R-:W-:Y:S01]  /*b8a0*/  MUFU.EX2 R218, R218 ;  /* 0x000000da00da7308 */ /* 0x000fe20000000800 */
[C---:B------:R-:W-:Y:S02]  /*b8b0*/  FMUL.FTZ R13, R132.reuse, R121 ;  /* 0x00000079840d7220 */ /* 0x040fe40000410000 */
[C---:B------:R-:W-:Y:S02]  /*b8c0*/  FMUL.FTZ R54, R3.reuse, R54 ;  /* 0x0000003603367220 */ /* 0x040fe40000410000 */
[C---:B------:R-:W-:Y:S04]  /*b8d0*/  FMUL.FTZ R14, R3.reuse, R122 ;  /* 0x0000007a030e7220 */ /* 0x040fe80000410000 */
[C---:B------:R-:W-:Y:S01]  /*b8e0*/  FMUL.FTZ R15, R3.reuse, R123 ;  /* 0x0000007b030f7220 */ /* 0x040fe20000410000 */
[----:B------:R-:W-:Y:S01]  /*b8f0*/  MUFU.EX2 R219, R219 ;  /* 0x000000db00db7308 */ /* 0x000fe20000000800 */
[----:B------:R-:W1:Y:S01]  /*b900*/  LDSM.16.MT88.4 R120, [R164+0x100] ;  /* 0x00010000a478783b */ /* 0x000e620000004200 */
[C---:B------:R-:W-:Y:S02]  /*b910*/  FMUL.FTZ R55, R3.reuse, R55 ;  /* 0x0000003703377220 */ /* 0x040fe40000410000 */
[C---:B------:R-:W-:Y:S02]  /*b920*/  FMUL.FTZ R56, R132.reuse, R56 ;  /* 0x0000003884387220 */ /* 0x040fe40000410000 */
[C---:B---3--:R-:W-:Y:S03]  /*b930*/  HMMA.16816.F32 R12, R128.reuse, R20, R12 ;  /* 0x00000014800c723c */ /* 0x048fe6000000180c */
[C---:B------:R-:W-:Y:S01]  /*b940*/  FMUL.FTZ R57, R132.reuse, R57 ;  /* 0x0000003984397220 */ /* 0x040fe20000410000 */
[----:B------:R-:W-:Y:S01]  /*b950*/  MUFU.EX2 R220, R220 ;  /* 0x000000dc00dc7308 */ /* 0x000fe20000000800 */
[C---:B------:R-:W-:Y:S02]  /*b960*/  FMUL.FTZ R58, R3.reuse, R58 ;  /* 0x0000003a033a7220 */ /* 0x040fe40000410000 */
[C---:B------:R-:W-:Y:S01]  /*b970*/  FMUL.FTZ R20, R132.reuse, R112 ;  /* 0x0000007084147220 */ /* 0x040fe20000410000 */
[C---:B------:R-:W-:Y:S04]  /*b980*/  HMMA.16816.F32 R16, R128.reuse, R22, R16 ;  /* 0x000000168010723c */ /* 0x040fe80000001810 */
[C---:B------:R-:W-:Y:S02]  /*b990*/  FMUL.FTZ R21, R132.reuse, R113 ;  /* 0x0000007184157220 */ /* 0x040fe40000410000 */
[C---:B------:R-:W-:Y:S01]  /*b9a0*/  FMUL.FTZ R59, R3.reuse, R59 ;  /* 0x0000003b033b7220 */ /* 0x040fe20000410000 */
[----:B------:R-:W-:Y:S01]  /*b9b0*/  MUFU.EX2 R221, R221 ;  /* 0x000000dd00dd7308 */ /* 0x000fe20000000800 */
[C---:B------:R-:W-:Y:S04]  /*b9c0*/  FMUL.FTZ R22, R3.reuse, R114 ;  /* 0x0000007203167220 */ /* 0x040fe80000410000 */
[C---:B------:R-:W-:Y:S02]  /*b9d0*/  FMUL.FTZ R23, R3.reuse, R115 ;  /* 0x0000007303177220 */ /* 0x040fe40000410000 */
[----:B------:R-:W2:Y:S01]  /*b9e0*/  LDSM.16.MT88.4 R112, [R135+UR4+0x2100] ;  /* 0x002100048770783b */ /* 0x000ea20008004200 */
        /* <DEDUP_REMOVED lines=14> */
[----:B------:R-:W3:Y:S01]  /*bad0*/  LDSM.16.MT88.4 R104, [R133+0x2100] ;  /* 0x002100008568783b */ /* 0x000ee20000004200 */
[C---:B------:R-:W-:Y:S02]  /*bae0*/  FMUL.FTZ R65, R132.reuse, R65 ;  /* 0x0000004184417220 */ /* 0x040fe40000410000 */
[C---:B------:R-:W-:Y:S02]  /*baf0*/  FMUL.FTZ R66, R3.reuse, R66 ;  /* 0x0000004203427220 */ /* 0x040fe40000410000 */
[C---:B-1----:R-:W-:Y:S02]  /*bb00*/  HMMA.16816.F32 R28, R128.reuse, R120, R28 ;  /* 0x00000078801c723c */ /* 0x042fe4000000181c */
        /* <DEDUP_REMOVED lines=9> */
[C---:B--2---:R-:W-:Y:S04]  /*bba0*/  HMMA.16816.F32 R36, R128.reuse, R112, R36 ;  /* 0x000000708024723c */ /* 0x044fe80000001824 */
        /* <DEDUP_REMOVED lines=8> */
[C---:B---3--:R-:W-:Y:S03]  /*bc30*/  HMMA.16816.F32 R44, R128.reuse, R104, R44 ;  /* 0x00000068802c723c */ /* 0x048fe6000000182c */
[----:B------:R-:W-:Y:S02]  /*bc40*/  FMUL.FTZ R85, R132, R85 ;  /* 0x0000005584557220 */ /* 0x000fe40000410000 */
[C---:B------:R-:W-:Y:S02]  /*bc50*/  FMUL.FTZ R86, R3.reuse, R86 ;  /* 0x0000005603567220 */ /* 0x040fe40000410000 */
[----:B------:R-:W-:Y:S01]  /*bc60*/  FMUL.FTZ R87, R3, R87 ;  /* 0x0000005703577220 */ /* 0x000fe20000410000 */
[C---:B------:R-:W-:Y:S01]  /*bc70*/  HMMA.16816.F32 R48, R128.reuse, R106, R48 ;  /* 0x0000006a8030723c */ /* 0x040fe20000001830 */
[----:B------:R-:W1:Y:S03]  /*bc80*/  LDSM.16.MT88.4 R104, [R135+UR4+0x4100] ;  /* 0x004100048768783b */ /* 0x000e660008004200 */
[--C-:B------:R-:W-:Y:S02]  /*bc90*/  FFMA.FTZ R173, R181, c[0x0][0x2d0], -R148.reuse ;  /* 0x0000b400b5ad7a23 */ /* 0x100fe40000010894 */
[--C-:B------:R-:W-:Y:S02]  /*bca0*/  FFMA.FTZ R181, R161, c[0x0][0x2d0], -R148.reuse ;  /* 0x0000b400a1b57a23 */ /* 0x100fe40000010894 */
[C---:B------:R-:W-:Y:S02]  /*bcb0*/  HMMA.16816.F32 R52, R128.reuse, R100, R52 ;  /* 0x000000648034723c */ /* 0x040fe40000001834 */
[----:B------:R-:W-:Y:S02]  /*bcc0*/  MUFU.EX2 R173, R173 ;  /* 0x000000ad00ad7308 */ /* 0x000fe40000000800 */
[--C-:B------:R-:W-:Y:S02]  /*bcd0*/  FFMA.FTZ R174, R179, c[0x0][0x2d0], -R148.reuse ;  /* 0x0000b400b3ae7a23 */ /* 0x100fe40000010894 */
[--C-:B------:R-:W-:Y:S02]  /*bce0*/  FFMA.FTZ R175, R178, c[0x0][0x2d0], -R145.reuse ;  /* 0x0000b400b2af7a23 */ /* 0x100fe40000010891 */
[C---:B------:R-:W-:Y:S01]  /*bcf0*/  HMMA.16816.F32 R56, R128.reuse, R102, R56 ;  /* 0x000000668038723c */ /* 0x040fe20000001838 */
[----:B------:R-:W2:Y:S03]  /*bd00*/  LDSM.16.MT88.4 R100, [R133+0x4100] ;  /* 0x004100008564783b */ /* 0x000ea60000004200 */
[--C-:B------:R-:W-:Y:S01]  /*bd10*/  FFMA.FTZ R178, R163, c[0x0][0x2d0], -R148.reuse ;  /* 0x0000b400a3b27a23 */ /* 0x100fe20000010894 */
[----:B------:R-:W3:Y:S01]  /*bd20*/  MUFU.EX2 R174, R174 ;  /* 0x000000ae00ae7308 */ /* 0x000ee20000000800 */
[--C-:B------:R-:W-:Y:S02]  /*bd30*/  FFMA.FTZ R176, R176, c[0x0][0x2d0], -R145.reuse ;  /* 0x0000b400b0b07a23 */ /* 0x100fe40000010891 */
[C---:B------:R-:W-:Y:S04]  /*bd40*/  HMMA.16816.F32 R60, R128.reuse, R108, R60 ;  /* 0x0000006c803c723c */ /* 0x040fe8000000183c */
[--C-:B------:R-:W-:Y:S02]  /*bd50*/  FFMA.FTZ R177, R177, c[0x0][0x2d0], -R148.reuse ;  /* 0x0000b400b1b17a23 */ /* 0x100fe40000010894 */
[----:B------:R-:W-:Y:S01]  /*bd60*/  FFMA.FTZ R148, R147, c[0x0][0x2d0], -R148 ;  /* 0x0000b40093947a23 */ /* 0x000fe20000010894 */
[----:B------:R-:W-:Y:S01]  /*bd70*/  MUFU.EX2 R175, R175 ;  /* 0x000000af00af7308 */ /* 0x000fe20000000800 */
[C---:B------:R-:W-:Y:S01]  /*bd80*/  HMMA.16816.F32 R64, R128.reuse, R110, R64 ;  /* 0x0000006e8040723c */ /* 0x040fe20000001840 */
[----:B------:R-:W4:Y:S03]  /*bd90*/  LDSM.16.MT88.4 R108, [R134+UR4+0x4100] ;  /* 0x00410004866c783b */ /* 0x000f260008004200 */
[--C-:B------:R-:W-:Y:S02]  /*bda0*/  FFMA.FTZ R179, R180, c[0x0][0x2d0], -R145.reuse ;  /* 0x0000b400b4b37a23 */ /* 0x100fe40000010891 */
[--C-:B------:R-:W-:Y:S02]  /*bdb0*/  FFMA.FTZ R180, R162, c[0x0][0x2d0], -R145.reuse ;  /* 0x0000b400a2b47a23 */ /* 0x100fe40000010891 */
[----:B------:R-:W-:Y:S01]  /*bdc0*/  FFMA.FTZ R145, R144, c[0x0][0x2d0], -R145 ;  /* 0x0000b40090917a23 */ /* 0x000fe20000010891 */
[C---:B-1----:R-:W-:Y:S01]  /*bdd0*/  HMMA.16816.F32 R68, R128.reuse, R104, R68 ;  /* 0x000000688044723c */ /* 0x042fe20000001844 */
[----:B------:R-:W-:Y:S01]  /*bde0*/  LDSM.16.MT88.4 R160, [R135+UR4+0x5900] ;  /* 0x0059000487a0783b */ /* 0x000fe20008004200 */
[----:B------:R1:W-:Y:S01]  /*bdf0*/  MUFU.EX2 R227, R148 ;  /* 0x0000009400e37308 */ /* 0x0003e20000000800 */
[C---:B------:R-:W-:Y:S02]  /*be00*/  FMUL.FTZ R88, R132.reuse, R88 ;  /* 0x0000005884587220 */ /* 0x040fe40000410000 */
[C---:B------:R-:W-:Y:S02]  /*be10*/  FMUL.FTZ R89, R132.reuse, R89 ;  /* 0x0000005984597220 */ /* 0x040fe40000410000 */
[C---:B------:R-:W-:Y:S01]  /*be20*/  FMUL.FTZ R90, R3.reuse, R90 ;  /* 0x0000005a035a7220 */ /* 0x040fe20000410000 */
[C---:B------:R-:W-:Y:S01]  /*be30*/  HMMA.16816.F32 R72, R128.reuse, R106, R72 ;  /* 0x0000006a8048723c */ /* 0x040fe20000001848 */
[----:B------:R-:W5:Y:S03]  /*be40*/  LDSM.16.MT88.4 R104, [R164+0x4100] ;  /* 0x00410000a468783b */ /* 0x000f660000004200 */
[C---:B------:R-:W-:Y:S01]  /*be50*/  FMUL.FTZ R76, R132.reuse, R76 ;  /* 0x0000004c844c7220 */ /* 0x040fe20000410000 */
[----:B------:R-:W4:Y:S01]  /*be60*/  MUFU.EX2 R176, R176 ;  /* 0x000000b000b07308 */ /* 0x000f220000000800 */
[C---:B------:R-:W-:Y:S02]  /*be70*/  FMUL.FTZ R77, R132.reuse, R77 ;  /* 0x0000004d844d7220 */ /* 0x040fe40000410000 */
[C---:B------:R-:W-:Y:S04]  /*be80*/  FMUL.FTZ R78, R3.reuse, R78 ;  /* 0x0000004e034e7220 */ /* 0x040fe80000410000 */
[C---:B------:R-:W-:Y:S02]  /*be90*/  FMUL.FTZ R79, R3.reuse, R79 ;  /* 0x0000004f034f7220 */ /* 0x040fe40000410000 */
[C---:B------:R-:W-:Y:S01]  /*bea0*/  FMUL.FTZ R91, R3.reuse, R91 ;  /* 0x0000005b035b7220 */ /* 0x040fe20000410000 */
[----:B------:R5:W-:Y:S01]  /*beb0*/  MUFU.EX2 R229, R145 ;  /* 0x0000009100e57308 */ /* 0x000be20000000800 */
[C---:B------:R-:W-:Y:S01]  /*bec0*/  FMUL.FTZ R92, R132.reuse, R92 ;  /* 0x0000005c845c7220 */ /* 0x040fe20000410000 */
[----:B-1----:R-:W-:Y:S02]  /*bed0*/  LDSM.16.MT88.4 R148, [R133+0x3900] ;  /* 0x003900008594783b */ /* 0x002fe40000004200 */
[C---:B--2---:R-:W-:Y:S03]  /*bee0*/  HMMA.16816.F32 R76, R128.reuse, R100, R76 ;  /* 0x00000064804c723c */ /* 0x044fe6000000184c */
[C---:B------:R-:W-:Y:S02]  /*bef0*/  FMUL.FTZ R80, R132.reuse, R80 ;  /* 0x0000005084507220 */ /* 0x040fe40000410000 */
[----:B------:R-:W-:Y:S01]  /*bf00*/  FMUL.FTZ R81, R132, R81 ;  /* 0x0000005184517220 */ /* 0x000fe20000410000 */
[----:B------:R-:W-:Y:S01]  /*bf10*/  MUFU.EX2 R177, R177 ;  /* 0x000000b100b17308 */ /* 0x000fe20000000800 */
[C---:B------:R-:W-:Y:S01]  /*bf20*/  FMUL.FTZ R82, R3.reuse, R82 ;  /* 0x0000005203527220 */ /* 0x040fe20000410000 */
[----:B---3--:R-:W-:Y:S01]  /*bf30*/  F2FP.PACK_AB R100, R174, R173 ;  /* 0x000000adae64723e */ /* 0x008fe200000000ff */
[C---:B------:R-:W-:Y:S03]  /*bf40*/  FMUL.FTZ R83, R3.reuse, R83 ;  /* 0x0000005303537220 */ /* 0x040fe60000410000 */
[----:B------:R-:W-:Y:S01]  /*bf50*/  FMUL.FTZ R93, R132, R93 ;  /* 0x0000005d845d7220 */ /* 0x000fe20000410000 */
[----:B----4-:R-:W-:Y:S01]  /*bf60*/  F2FP.PACK_AB R101, R176, R175 ;  /* 0x000000afb065723e */ /* 0x010fe200000000ff */
[C---:B------:R-:W-:Y:S02]  /*bf70*/  FMUL.FTZ R94, R3.reuse, R94 ;  /* 0x0000005e035e7220 */ /* 0x040fe40000410000 */
[C---:B------:R-:W-:Y:S01]  /*bf80*/  HMMA.16816.F32 R80, R128.reuse, R102, R80 ;  /* 0x000000668050723c */ /* 0x040fe20000001850 */
[----:B------:R-:W1:Y:S02]  /*bf90*/  MUFU.EX2 R178, R178 ;  /* 0x000000b200b27308 */ /* 0x000e640000000800 */
[C---:B------:R-:W-:Y:S01]  /*bfa0*/  FMUL.FTZ R95, R3.reuse, R95 ;  /* 0x0000005f035f7220 */ /* 0x040fe20000410000 */
[----:B-----5:R-:W-:Y:S01]  /*bfb0*/  LDSM.16.MT88.4 R144, [R135+UR4+0x3900] ;  /* 0x003900048790783b */ /* 0x020fe20008004200 */
[C---:B------:R-:W-:Y:S02]  /*bfc0*/  FMUL.FTZ R96, R132.reuse, R96 ;  /* 0x0000006084607220 */ /* 0x040fe40000410000 */
[C---:B------:R-:W-:Y:S01]  /*bfd0*/  FMUL.FTZ R97, R132.reuse, R97 ;  /* 0x0000006184617220 */ /* 0x040fe20000410000 */
[C---:B------:R-:W-:Y:S03]  /*bfe0*/  HMMA.16816.F32 R84, R128.reuse, R108, R84 ;  /* 0x0000006c8054723c */ /* 0x040fe60000001854 */
[----:B------:R-:W-:Y:S01]  /*bff0*/  MUFU.EX2 R179, R179 ;  /* 0x000000b300b37308 */ /* 0x000fe20000000800 */
[C---:B------:R-:W-:Y:S02]  /*c000*/  FMUL.FTZ R98, R3.reuse, R98 ;  /* 0x0000006203627220 */ /* 0x040fe40000410000 */
[C---:B------:R-:W-:Y:S02]  /*c010*/  FMUL.FTZ R99, R3.reuse, R99 ;  /* 0x0000006303637220 */ /* 0x040fe40000410000 */
[C---:B------:R-:W-:Y:S01]  /*c020*/  HMMA.16816.F32 R88, R128.reuse, R110, R88 ;  /* 0x0000006e8058723c */ /* 0x040fe20000001858 */
[----:B------:R-:W2:Y:S03]  /*c030*/  LDSM.16.MT88.4 R108, [R133+0x900] ;  /* 0x00090000856c783b */ /* 0x000ea60000004200 */
[----:B------:R-:W-:Y:S01]  /*c040*/  FFMA.FTZ R172, R132, R205, R172 ;  /* 0x000000cd84ac7223 */ /* 0x000fe200000100ac */
[----:B------:R-:W3:Y:S01]  /*c050*/  MUFU.EX2 R180, R180 ;  /* 0x000000b400b47308 */ /* 0x000ee20000000800 */
[----:B------:R-:W-:Y:S02]  /*c060*/  FFMA.FTZ R168, R3, R206, R168 ;  /* 0x000000ce03a87223 */ /* 0x000fe400000100a8 */
[C---:B------:R-:W-:Y:S04]  /*c070*/  HMMA.16816.F32 R92, R128.reuse, R104, R92 ;  /* 0x00000068805c723c */ /* 0x040fe8000000185c */
[----:B-1----:R-:W-:Y:S01]  /*c080*/  F2FP.PACK_AB R102, R178, R177 ;  /* 0x000000b1b266723e */ /* 0x002fe200000000ff */
[----:B------:R-:W-:Y:S02]  /*c090*/  FADD.FTZ R171, R171, R172 ;  /* 0x000000acabab7221 */ /* 0x000fe40000010000 */
[----:B------:R-:W1:Y:S01]  /*c0a0*/  MUFU.EX2 R181, R181 ;  /* 0x000000b500b57308 */ /* 0x000e620000000800 */
[----:B------:R-:W-:Y:S01]  /*c0b0*/  HMMA.16816.F32 R96, R128, R106, R96 ;  /* 0x0000006a8060723c */ /* 0x000fe20000001860 */
[----:B------:R-:W4:Y:S03]  /*c0c0*/  LDSM.16.MT88.4 R104, [R164+0x2900] ;  /* 0x00290000a468783b */ /* 0x000f260000004200 */
[----:B------:R-:W-:Y:S01]  /*c0d0*/  FADD.FTZ R167, R167, R168 ;  /* 0x000000a8a7a77221 */ /* 0x000fe20000010000 */
[----:B---3--:R-:W-:Y:S07]  /*c0e0*/  F2FP.PACK_AB R103, R180, R179 ;  /* 0x000000b3b467723e */ /* 0x008fee00000000ff */
[C---:B------:R-:W-:Y:S08]  /*c0f0*/  HMMA.16816.F32 R4, R100.reuse, R112, R4 ;  /* 0x000000706404723c */ /* 0x040ff00000001804 */
[C---:B------:R-:W-:Y:S01]  /*c100*/  HMMA.16816.F32 R8, R100.reuse, R114, R8 ;  /* 0x000000726408723c */ /* 0x040fe20000001808 */
[----:B------:R-:W-:Y:S07]  /*c110*/  LDSM.16.MT88.4 R112, [R133+0x4900] ;  /* 0x004900008570783b */ /* 0x000fee0000004200 */
[C---:B--2---:R-:W-:Y:S08]  /*c120*/  HMMA.16816.F32 R12, R100.reuse, R108, R12 ;  /* 0x0000006c640c723c */ /* 0x044ff0000000180c */
[C---:B------:R-:W-:Y:S01]  /*c130*/  HMMA.16816.F32 R16, R100.reuse, R110, R16 ;  /* 0x0000006e6410723c */ /* 0x040fe20000001810 */
[----:B------:R-:W2:Y:S07]  /*c140*/  LDSM.16.MT88.4 R108, [R135+UR4+0x4900] ;  /* 0x00490004876c783b */ /* 0x000eae0008004200 */
        /* <DEDUP_REMOVED lines=13> */
[----:B------:R-:W-:Y:S01]  /*c220*/  F2FP.PACK_AB R138, R227, R226 ;  /* 0x000000e2e38a723e */ /* 0x000fe200000000ff */
[C---:B------:R-:W-:Y:S04]  /*c230*/  HMMA.16816.F32 R52, R100.reuse, R140, R52 ;  /* 0x0000008c6434723c */ /* 0x040fe80000001834 */
[----:B------:R-:W-:Y:S04]  /*c240*/  F2FP.PACK_AB R139, R229, R228 ;  /* 0x000000e4e58b723e */ /* 0x000fe800000000ff */
[C---:B------:R-:W-:Y:S01]  /*c250*/  HMMA.16816.F32 R56, R100.reuse, R142, R56 ;  /* 0x0000008e6438723c */ /* 0x040fe20000001838 */
[----:B------:R-:W-:Y:S07]  /*c260*/  LDSM.16.MT88.4 R140, [R164+0x1900] ;  /* 0x00190000a48c783b */ /* 0x000fee0000004200 */
[C---:B----4-:R-:W-:Y:S08]  /*c270*/  HMMA.16816.F32 R60, R100.reuse, R104, R60 ;  /* 0x00000068643c723c */ /* 0x050ff0000000183c */
[C---:B------:R-:W-:Y:S01]  /*c280*/  HMMA.16816.F32 R64, R100.reuse, R106, R64 ;  /* 0x0000006a6440723c */ /* 0x040fe20000001840 */
[----:B------:R-:W3:Y:S07]  /*c290*/  LDSM.16.MT88.4 R104, [R134+UR4+0x4900] ;  /* 0x004900048668783b */ /* 0x000eee0008004200 */
[C---:B--2---:R-:W-:Y:S08]  /*c2a0*/  HMMA.16816.F32 R68, R100.reuse, R108, R68 ;  /* 0x0000006c6444723c */ /* 0x044ff00000001844 */
[C---:B------:R-:W-:Y:S01]  /*c2b0*/  HMMA.16816.F32 R72, R100.reuse, R110, R72 ;  /* 0x0000006e6448723c */ /* 0x040fe20000001848 */
[----:B------:R-:W2:Y:S07]  /*c2c0*/  LDSM.16.MT88.4 R108, [R135+UR4+0x1100] ;  /* 0x00110004876c783b */ /* 0x000eae0008004200 */
[C---:B------:R-:W-:Y:S08]  /*c2d0*/  HMMA.16816.F32 R76, R100.reuse, R112, R76 ;  /* 0x00000070644c723c */ /* 0x040ff0000000184c */
[C---:B------:R-:W-:Y:S01]  /*c2e0*/  HMMA.16816.F32 R80, R100.reuse, R114, R80 ;  /* 0x000000726450723c */ /* 0x040fe20000001850 */
[----:B------:R-:W4:Y:S07]  /*c2f0*/  LDSM.16.MT88.4 R112, [R134+UR4+0x1100] ;  /* 0x001100048670783b */ /* 0x000f2e0008004200 */
[C---:B---3--:R-:W-:Y:S08]  /*c300*/  HMMA.16816.F32 R84, R100.reuse, R104, R84 ;  /* 0x000000686454723c */ /* 0x048ff00000001854 */
[C---:B------:R-:W-:Y:S01]  /*c310*/  HMMA.16816.F32 R88, R100.reuse, R106, R88 ;  /* 0x0000006a6458723c */ /* 0x040fe20000001858 */
[----:B------:R-:W3:Y:S07]  /*c320*/  LDSM.16.MT88.4 R104, [R135+UR4+0x3100] ;  /* 0x003100048768783b */ /* 0x000eee0008004200 */
[C---:B------:R-:W-:Y:S08]  /*c330*/  HMMA.16816.F32 R92, R100.reuse, R116, R92 ;  /* 0x00000074645c723c */ /* 0x040ff0000000185c */
[----:B------:R-:W-:Y:S01]  /*c340*/  HMMA.16816.F32 R96, R100, R118, R96 ;  /* 0x000000766460723c */ /* 0x000fe20000001860 */
[----:B------:R-:W5:Y:S06]  /*c350*/  LDSM.16.MT88.4 R116, [R133+0x3100] ;  /* 0x003100008574783b */ /* 0x000f6c0000004200 */
[----:B-1----:R-:W-:Y:S02]  /*c360*/  F2FP.PACK_AB R100, R182, R181 ;  /* 0x000000b5b664723e */ /* 0x002fe400000000ff */
[----:B------:R-:W-:Y:S03]  /*c370*/  F2FP.PACK_AB R101, R190, R183 ;  /* 0x000000b7be65723e */ /* 0x000fe600000000ff */
[----:B------:R-:W-:Y:S02]  /*c380*/  F2FP.PACK_AB R102, R219, R218 ;  /* 0x000000dadb66723e */ /* 0x000fe400000000ff */
[----:B------:R-:W-:Y:S07]  /*c390*/  F2FP.PACK_AB R103, R221, R220 ;  /* 0x000000dcdd67723e */ /* 0x000fee00000000ff */
[C---:B--2---:R-:W-:Y:S08]  /*c3a0*/  HMMA.16816.F32 R4, R100.reuse, R108, R4 ;  /* 0x0000006c6404723c */ /* 0x044ff00000001804 */
[C---:B------:R-:W-:Y:S01]  /*c3b0*/  HMMA.16816.F32 R8, R100.reuse, R110, R8 ;  /* 0x0000006e6408723c */ /* 0x040fe20000001808 */
[----:B------:R-:W1:Y:S07]  /*c3c0*/  LDSM.16.MT88.4 R108, [R134+UR4+0x3100] ;  /* 0x00310004866c783b */ /* 0x000e6e0008004200 */
[C---:B------:R-:W-:Y:S08]  /*c3d0*/  HMMA.16816.F32 R12, R100.reuse, R120, R12 ;  /* 0x00000078640c723c */ /* 0x040ff0000000180c */
[C---:B------:R-:W-:Y:S08]  /*c3e0*/  HMMA.16816.F32 R16, R100.reuse, R122, R16 ;  /* 0x0000007a6410723c */ /* 0x040ff00000001810 */
[C---:B----4-:R-:W-:Y:S08]  /*c3f0*/  HMMA.16816.F32 R20, R100.reuse, R112, R20 ;  /* 0x000000706414723c */ /* 0x050ff00000001814 */
[C---:B------:R-:W-:Y:S01]  /*c400*/  HMMA.16816.F32 R24, R100.reuse, R114, R24 ;  /* 0x000000726418723c */ /* 0x040fe20000001818 */
[----:B------:R-:W2:Y:S07]  /*c410*/  LDSM.16.MT88.4 R112, [R164+0x3100] ;  /* 0x00310000a470783b */ /* 0x000eae0000004200 */
[C---:B------:R-:W-:Y:S08]  /*c420*/  HMMA.16816.F32 R28, R100.reuse, R124, R28 ;  /* 0x0000007c641c723c */ /* 0x040ff0000000181c */
[C---:B------:R-:W-:Y:S01]  /*c430*/  HMMA.16816.F32 R32, R100.reuse, R126, R32 ;  /* 0x0000007e6420723c */ /* 0x040fe20000001820 */
[----:B------:R-:W-:Y:S07]  /*c440*/  LDSM.16.MT88.4 R124, [R135+UR4+0x1900] ;  /* 0x00190004877c783b */ /* 0x000fee0008004200 */
[C---:B---3--:R-:W-:Y:S08]  /*c450*/  HMMA.16816.F32 R36, R100.reuse, R104, R36 ;  /* 0x000000686424723c */ /* 0x048ff00000001824 */
[C---:B------:R-:W-:Y:S01]  /*c460*/  HMMA.16816.F32 R40, R100.reuse, R106, R40 ;  /* 0x0000006a6428723c */ /* 0x040fe20000001828 */
[----:B------:R-:W3:Y:S07]  /*c470*/  LDSM.16.MT88.4 R104, [R135+UR4+0x5100] ;  /* 0x005100048768783b */ /* 0x000eee0008004200 */
[C---:B-----5:R-:W-:Y:S08]  /*c480*/  HMMA.16816.F32 R44, R100.reuse, R116, R44 ;  /* 0x00000074642c723c */ /* 0x060ff0000000182c */
[C---:B------:R-:W-:Y:S01]  /*c490*/  HMMA.16816.F32 R48, R100.reuse, R118, R48 ;  /* 0x000000766430723c */ /* 0x040fe20000001830 */
[----:B------:R-:W4:Y:S07]  /*c4a0*/  LDSM.16.MT88.4 R116, [R133+0x5100] ;  /* 0x005100008574783b */ /* 0x000f2e0000004200 */
[C---:B-1----:R-:W-:Y:S08]  /*c4b0*/  HMMA.16816.F32 R52, R100.reuse, R108, R52 ;  /* 0x0000006c6434723c */ /* 0x042ff00000001834 */
[C---:B------:R-:W-:Y:S01]  /*c4c0*/  HMMA.16816.F32 R56, R100.reuse, R110, R56 ;  /* 0x0000006e6438723c */ /* 0x040fe20000001838 */
[----:B------:R-:W1:Y:S07]  /*c4d0*/  LDSM.16.MT88.4 R108, [R134+UR4+0x5100] ;  /* 0x00510004866c783b */ /* 0x000e6e0008004200 */
[C---:B--2---:R-:W-:Y:S08]  /*c4e0*/  HMMA.16816.F32 R60, R100.reuse, R112, R60 ;  /* 0x00000070643c723c */ /* 0x044ff0000000183c */
[C---:B------:R-:W-:Y:S01]  /*c4f0*/  HMMA.16816.F32 R64, R100.reuse, R114, R64 ;  /* 0x000000726440723c */ /* 0x040fe20000001840 */
[----:B------:R-:W2:Y:S07]  /*c500*/  LDSM.16.MT88.4 R112, [R164+0x5100] ;  /* 0x00510000a470783b */ /* 0x000eae0000004200 */
[C---:B---3--:R-:W-:Y:S08]  /*c510*/  HMMA.16816.F32 R68, R100.reuse, R104, R68 ;  /* 0x000000686444723c */ /* 0x048ff00000001844 */
[C---:B------:R-:W-:Y:S01]  /*c520*/  HMMA.16816.F32 R72, R100.reuse, R106, R72 ;  /* 0x0000006a6448723c */ /* 0x040fe20000001848 */
[----:B------:R-:W-:Y:S07]  /*c530*/  LDSM.16.MT88.4 R104, [R134+UR4+0x1900] ;  /* 0x001900048668783b */ /* 0x000fee0008004200 */
[C---:B----4-:R-:W-:Y:S08]  /*c540*/  HMMA.16816.F32 R76, R100.reuse, R116, R76 ;  /* 0x00000074644c723c */ /* 0x050ff0000000184c */
[C---:B------:R-:W-:Y:S01]  /*c550*/  HMMA.16816.F32 R80, R100.reuse, R118, R80 ;  /* 0x000000766450723c */ /* 0x040fe20000001850 */
[----:B------:R-:W3:Y:S07]  /*c560*/  LDSM.16.MT88.4 R116, [R133+0x1900] ;  /* 0x001900008574783b */ /* 0x000eee0000004200 */
[C---:B-1----:R-:W-:Y:S08]  /*c570*/  HMMA.16816.F32 R84, R100.reuse, R108, R84 ;  /* 0x0000006c6454723c */ /* 0x042ff00000001854 */
[C---:B------:R-:W-:Y:S08]  /*c580*/  HMMA.16816.F32 R88, R100.reuse, R110, R88 ;  /* 0x0000006e6458723c */ /* 0x040ff00000001858 */
[C---:B--2---:R-:W-:Y:S08]  /*c590*/  HMMA.16816.F32 R92, R100.reuse, R112, R92 ;  /* 0x00000070645c723c */ /* 0x044ff0000000185c */
[----:B------:R-:W-:Y:S08]  /*c5a0*/  HMMA.16816.F32 R96, R100, R114, R96 ;  /* 0x000000726460723c */ /* 0x000ff00000001860 */
[C---:B------:R-:W-:Y:S08]  /*c5b0*/  HMMA.16816.F32 R128, R136.reuse, R124, R4 ;  /* 0x0000007c8880723c */ /* 0x040ff00000001804 */
[C---:B------:R-:W-:Y:S01]  /*c5c0*/  HMMA.16816.F32 R124, R136.reuse, R126, R8 ;  /* 0x0000007e887c723c */ /* 0x040fe20000001808 */
[----:B------:R-:W1:Y:S07]  /*c5d0*/  LDSM.16.MT88.4 R8, [R133+0x5900] ;  /* 0x005900008508783b */ /* 0x000e6e0000004200 */
[C---:B---3--:R-:W-:Y:S01]  /*c5e0*/  HMMA.16816.F32 R120, R136.reuse, R116, R12 ;  /* 0x000000748878723c */ /* 0x048fe2000000180c */
[----:B------:R-:W2:Y:S07]  /*c5f0*/  LDSM.16.MT88.4 R12, [R134+UR4+0x5900] ;  /* 0x00590004860c783b */ /* 0x000eae0008004200 */
[C---:B------:R-:W-:Y:S01]  /*c600*/  HMMA.16816.F32 R116, R136.reuse, R118, R16 ;  /* 0x000000768874723c */ /* 0x040fe20000001810 */
[----:B------:R-:W3:Y:S07]  /*c610*/  LDSM.16.MT88.4 R16, [R164+0x5900] ;  /* 0x00590000a410783b */ /* 0x000eee0000004200 */
[C---:B------:R-:W-:Y:S07]  /*c620*/  HMMA.16816.F32 R112, R136.reuse, R104, R20 ;  /* 0x000000688870723c */ /* 0x040fee0000001814 */
[----:B------:R-:W-:Y:S01]  /*c630*/  FADD.FTZ R20, R166, R167 ;  /* 0x000000a7a6147221 */ /* 0x000fe20000010000 */
        /* <DEDUP_REMOVED lines=21> */
[----:B------:R-:W-:Y:S02]  /*c790*/  FADD.FTZ R8, R169, R8 ;  /* 0x00000008a9087221 */ /* 0x000fe40000010000 */
[----:B------:R-:W-:Y:S02]  /*c7a0*/  FADD.FTZ R9, R183, R180 ;  /* 0x000000b4b7097221 */ /* 0x000fe40000010000 */
[----:B------:R-:W-:Y:S01]  /*c7b0*/  FADD.FTZ R173, R173, R8 ;  /* 0x00000008adad7221 */ /* 0x000fe20000010000 */
[C---:B--2---:R-:W-:Y:S03]  /*c7c0*/  HMMA.16816.F32 R84, R136.reuse, R12, R84 ;  /* 0x0000000c8854723c */ /* 0x044fe60000001854 */
[----:B------:R-:W-:Y:S02]  /*c7d0*/  FADD.FTZ R174, R174, R173 ;  /* 0x000000adaeae7221 */ /* 0x000fe40000010000 */
[----:B------:R-:W-:Y:S02]  /*c7e0*/  FADD.FTZ R9, R190, R9 ;  /* 0x00000009be097221 */ /* 0x000fe40000010000 */
[----:B------:R-:W-:Y:S01]  /*c7f0*/  FADD.FTZ R177, R177, R174 ;  /* 0x000000aeb1b17221 */ /* 0x000fe20000010000 */
[C---:B------:R-:W-:Y:S04]  /*c800*/  HMMA.16816.F32 R88, R136.reuse, R14, R88 ;  /* 0x0000000e8858723c */ /* 0x040fe80000001858 */
[----:B------:R-:W-:Y:S02]  /*c810*/  FADD.FTZ R178, R178, R177 ;  /* 0x000000b1b2b27221 */ /* 0x000fe40000010000 */
[----:B------:R-:W-:Y:S02]  /*c820*/  FADD.FTZ R220, R220, R9 ;  /* 0x00000009dcdc7221 */ /* 0x000fe40000010000 */
[----:B------:R-:W-:Y:S01]  /*c830*/  FADD.FTZ R3, R181, R178 ;  /* 0x000000b2b5037221 */ /* 0x000fe20000010000 */
[C---:B---3--:R-:W-:Y:S03]  /*c840*/  HMMA.16816.F32 R92, R136.reuse, R16, R92 ;  /* 0x00000010885c723c */ /* 0x048fe6000000185c */
[----:B------:R-:W-:Y:S02]  /*c850*/  FADD.FTZ R3, R182, R3 ;  /* 0x00000003b6037221 */ /* 0x000fe40000010000 */
[----:B------:R-:W-:Y:S02]  /*c860*/  FADD.FTZ R221, R221, R220 ;  /* 0x000000dcdddd7221 */ /* 0x000fe40000010000 */
[----:B------:R-:W-:Y:S01]  /*c870*/  FADD.FTZ R218, R218, R3 ;  /* 0x00000003dada7221 */ /* 0x000fe20000010000 */
[----:B------:R-:W-:Y:S01]  /*c880*/  IADD3 R3, R210, -0x2, RZ ;  /* 0xfffffffed2037810 */ /* 0x000fe20007ffe0ff */
[----:B------:R-:W-:Y:S01]  /*c890*/  FADD.FTZ R224, R224, R221 ;  /* 0x000000dde0e07221 */ /* 0x000fe20000010000 */
[----:B------:R-:W-:Y:S03]  /*c8a0*/  HMMA.16816.F32 R96, R136, R18, R96 ;  /* 0x000000128860723c */ /* 0x000fe60000001860 */
[----:B------:R-:W-:Y:S01]  /*c8b0*/  FADD.FTZ R219, R219, R218 ;  /* 0x000000dadbdb7221 */ /* 0x000fe20000010000 */
[----:B------:R-:W-:Y:S01]  /*c8c0*/  ISETP.GE.AND P0, PT, R3, UR11, PT ;  /* 0x0000000b03007c0c */ /* 0x000fe2000bf06270 */
[----:B------:R-:W-:Y:S02]  /*c8d0*/  FADD.FTZ R225, R225, R224 ;  /* 0x000000e0e1e17221 */ /* 0x000fe40000010000 */
[----:B------:R-:W-:Y:S02]  /*c8e0*/  FADD.FTZ R222, R222, R219 ;  /* 0x000000dbdede7221 */ /* 0x000fe40000010000 */
[----:B------:R-:W-:Y:S03]  /*c8f0*/  FADD.FTZ R206, R228, R225 ;  /* 0x000000e1e4ce7221 */ /* 0x000fe60000010000 */
[----:B------:R-:W-:Y:S02]  /*c900*/  FADD.FTZ R223, R223, R222 ;  /* 0x000000dedfdf7221 */ /* 0x000fe40000010000 */
[----:B------:R-:W-:Y:S02]  /*c910*/  FADD.FTZ R206, R229, R206 ;  /* 0x000000cee5ce7221 */ /* 0x000fe40000010000 */
[----:B------:R-:W-:Y:S04]  /*c920*/  FADD.FTZ R226, R226, R223 ;  /* 0x000000dfe2e27221 */ /* 0x000fe80000010000 */
[----:B------:R-:W-:Y:S01]  /*c930*/  FADD.FTZ R205, R227, R226 ;  /* 0x000000e2e3cd7221 */ /* 0x000fe20000010000 */
[----:B------:R-:W-:-:S05]  /*c940*/  @!P0 BRA `(.L_x_1973) ;  /* 0x0000040000008947 */ /* 0x000fca0003800000 */
[----:B------:R-:W-:Y:S01]  /*c950*/  ISETP.NE.AND P1, PT, R195, 0x1, PT ;  /* 0x00000001c300780c */ /* 0x000fe20003f25270 */
[----:B------:R-:W-:Y:S01]  /*c960*/  IMAD R6, R210, 0x40, R202 ;  /* 0x00000040d2067824 */ /* 0x000fe200078e02ca */
[----:B------:R-:W-:Y:S01]  /*c970*/  IADD3 R12, -R214, 0x10, RZ ;  /* 0x00000010d60c7810 */ /* 0x000fe20007ffe1ff */
[----:B------:R-:W-:Y:S01]  /*c980*/  IMAD.MOV.U32 R198, RZ, RZ, RZ ;  /* 0x000000ffffc67224 */ /* 0x000fe200078e00ff */
[----:B------:R-:W-:Y:S02]  /*c990*/  IADD3 R11, -R211, 0x10, RZ ;  /* 0x00000010d30b7810 */ /* 0x000fe40007ffe1ff */
[----:B------:R-:W-:Y:S02]  /*c9a0*/  IADD3 R199, R6, -0x80, R201 ;  /* 0xffffff8006c77810 */ /* 0x000fe40007ffe0c9 */
[----:B------:R-:W-:Y:S02]  /*c9b0*/  LOP3.LUT R12, R12, 0xf, RZ, 0xc0, !PT ;  /* 0x0000000f0c0c7812 */ /* 0x000fe400078ec0ff */
[----:B------:R-:W-:Y:S01]  /*c9c0*/  LOP3.LUT R11, R11, 0xf, RZ, 0xc0, !PT ;  /* 0x0000000f0b0b7812 */ /* 0x000fe200078ec0ff */
[----:B------:R-:W-:Y:S02]  /*c9d0*/  IMAD.MOV.U32 R3, RZ, RZ, R199 ;  /* 0x000000ffff037224 */ /* 0x000fe400078e00c7 */
[----:B------:R-:W-:Y:S05]  /*c9e0*/  @P1 IMAD.HI.U32 R6, R199, c[0x0][0x2bc], RZ ;  /* 0x0000af00c7061a27 */ /* 0x000fea00078e00ff */
        /* <DEDUP_REMOVED lines=54> */
.L_x_1973:
[----:B------:R-:W-:Y:S01]  /*cd50*/  UIADD3 UR4, UR5, 0x1, URZ ;  /* 0x0000000105047890 */ /* 0x000fe2000fffe03f */
[----:B------:R-:W0:Y:S01]  /*cd60*/  LDGDEPBAR ;  /* 0x00000000000079af */ /* 0x000e220000000000 */
[----:B------:R-:W-:Y:S01]  /*cd70*/  UISETP.GE.AND UP2, UPT, UR5, 0x1, UPT ;  /* 0x000000010500788c */ /* 0x000fe2000bf46270 */
[C---:B------:R-:W-:Y:S01]  /*cd80*/  ISETP.GT.AND P0, PT, R210.reuse, R217, PT ;  /* 0x000000d9d200720c */ /* 0x040fe20003f04270 */
[----:B------:R-:W-:Y:S01]  /*cd90*/  IMAD.MOV.U32 R3, RZ, RZ, R0 ;  /* 0x000000ffff037224 */ /* 0x000fe200078e0000 */
[----:B------:R-:W-:Y:S01]  /*cda0*/  IADD3 R210, R210, -0x1, RZ ;  /* 0xffffffffd2d27810 */ /* 0x000fe20007ffe0ff */
[----:B------:R-:W-:Y:S01]  /*cdb0*/  USEL UR5, UR4, URZ, !UP2 ;  /* 0x0000003f04057287 */ /* 0x000fe2000d000000 */
[----:B------:R-:W-:Y:S09]  /*cdc0*/  IMAD.MOV.U32 R133, RZ, RZ, R2 ;  /* 0x000000ffff857224 */ /* 0x000ff200078e0002 */
[----:B------:R-:W-:-:S05]  /*cdd0*/  @P0 BRA `(.L_x_1974) ;  /* 0xffffd03000000947 */ /* 0x000fca000383ffff */
.L_x_1971:
[----:B------:R-:W-:-:S13]  /*cde0*/  ISETP.GE.AND P0, PT, R210, UR11, PT ;  /* 0x0000000bd2007c0c */ /* 0x000fda000bf06270 */
[----:B------:R-:W-:Y:S05]  /*cdf0*/  @!P0 BRA `(.L_x_1975) ;  /* 0x00003a6000008947 */ /* 0x000fea0003800000 */
[----:B------:R-:W-:Y:S01]  /*ce00*/  IMAD.MOV.U32 R3, RZ, RZ, R0 ;  /* 0x000000ffff037224 */ /* 0x000fe200078e0000 */
[----:B------:R-:W-:Y:S01]  /*ce10*/  SHF.R.S32.HI R0, RZ, 0x1f, R207 ;  /* 0x0000001fff007819 */ /* 0x000fe200000114cf */
[----:B------:R-:W-:Y:S01]  /*ce20*/  IMAD.MOV.U32 R190, RZ, RZ, 0x40 ;  /* 0x00000040ffbe7424 */ /* 0x000fe200078e00ff */
[----:B------:R-:W-:Y:S01]  /*ce30*/  LOP3.LUT P0, RZ, R209, 0x4, RZ, 0xc0, !PT ;  /* 0x00000004d1ff7812 */ /* 0x000fe2000780c0ff */
[C---:B------:R-:W-:Y:S01]  /*ce40*/  IMAD.SHL.U32 R208, R207.reuse, 0x2, RZ ;  /* 0x00000002cfd07824 */ /* 0x040fe200078e00ff */
[----:B-1----:R-:W-:Y:S01]  /*ce50*/  SHF.R.S32.HI R5, RZ, 0x1f, R192 ;  /* 0x0000001fff057819 */ /* 0x002fe200000114c0 */
[----:B------:R-:W-:Y:S01]  /*ce60*/  IMAD.MOV.U32 R132, RZ, RZ, R2 ;  /* 0x000000ffff847224 */ /* 0x000fe200078e0002 */
[----:B------:R-:W-:Y:S01]  /*ce70*/  SHF.L.U64.HI R193, R207, 0x1, R0 ;  /* 0x00000001cfc17819 */ /* 0x000fe20000010200 */
[C---:B------:R-:W-:Y:S01]  /*ce80*/  IMAD.SHL.U32 R209, R192.reuse, 0x2, RZ ;  /* 0x00000002c0d17824 */ /* 0x040fe200078e00ff */
[----:B------:R-:W-:Y:S02]  /*ce90*/  SHF.L.U64.HI R207, R192, 0x1, R5 ;  /* 0x00000001c0cf7819 */ /* 0x000fe40000010205 */
[----:B------:R-:W-:-:S02]  /*cea0*/  SEL R190, R190, 0xffffffc0, !P0 ;  /* 0xffffffc0bebe7807 */ /* 0x000fc40004000000 */
.L_x_1986:
        /* <DEDUP_REMOVED lines=31> */
[----:B------:R-:W5:Y:S01]  /*d0a0*/  SHFL.IDX PT, R9, R21, RZ, 0x181f ;  /* 0x00181fff15097589 */ /* 0x000f6200000e0000 */
[----:B------:R-:W-:Y:S02]  /*d0b0*/  IMAD.U32 R5, RZ, RZ, UR15 ;  /* 0x0000000fff057e24 */ /* 0x000fe4000f8e00ff */
[----:B------:R-:W-:Y:S01]  /*d0c0*/  IMAD.SHL.U32 R0, R194, 0x2, RZ ;  /* 0x00000002c2007824 */ /* 0x000fe200078e00ff */
[----:B------:R-:W4:Y:S01]  /*d0d0*/  SHFL.IDX PT, R6, R20, RZ, 0x181f ;  /* 0x00181fff14067589 */ /* 0x000f2200000e0000 */
[----:B------:R-:W-:Y:S03]  /*d0e0*/  IMAD R5, R5, 0x6000, R196 ;  /* 0x0000600005057824 */ /* 0x000fe600078e02c4 */
[----:B------:R-:W3:Y:S04]  /*d0f0*/  SHFL.IDX PT, R7, R21, 0x1, 0x181f ;  /* 0x00381f0015077f89 */ /* 0x000ee800000e0000 */
[----:B------:R-:W2:Y:S01]  /*d100*/  SHFL.IDX PT, R4, R20, 0x1, 0x181f ;  /* 0x00381f0014047f89 */ /* 0x000ea200000e0000 */
[C---:B-----5:R-:W-:Y:S02]  /*d110*/  IADD3 R10, P0, R9.reuse, R208, RZ ;  /* 0x000000d0090a7210 */ /* 0x060fe40007f1e0ff */
[C---:B------:R-:W-:Y:S02]  /*d120*/  IADD3 R8, P2, R9.reuse, R209, RZ ;  /* 0x000000d109087210 */ /* 0x040fe40007f5e0ff */
[C---:B----4-:R-:W-:Y:S02]  /*d130*/  IADD3.X R11, R6.reuse, R193, RZ, P0, !PT ;  /* 0x000000c1060b7210 */ /* 0x050fe400007fe4ff */
[-C--:B------:R-:W-:Y:S01]  /*d140*/  IADD3 R12, P1, R9, R0.reuse, RZ ;  /* 0x00000000090c7210 */ /* 0x080fe20007f3e0ff */
[C---:B------:R-:W-:Y:S01]  /*d150*/  IMAD.X R9, R6.reuse, 0x1, R207, P2 ;  /* 0x0000000106097824 */ /* 0x040fe200010e06cf */
[C---:B---3--:R-:W-:Y:S01]  /*d160*/  IADD3 R14, P0, R7.reuse, R0, RZ ;  /* 0x00000000070e7210 */ /* 0x048fe20007f1e0ff */
[----:B------:R3:W-:Y:S02]  /*d170*/  LDGSTS.E.BYPASS.LTC128B.128 [R5], [R10.64], !P5 ;  /* 0x000000000a057fae */ /* 0x0007e4000e901d54 */
[----:B------:R-:W-:Y:S01]  /*d180*/  IMAD.X R13, R6, 0x1, R2, P1 ;  /* 0x00000001060d7824 */ /* 0x000fe200008e0602 */
[C---:B------:R-:W-:Y:S01]  /*d190*/  IADD3 R6, P1, R7.reuse, R208, RZ ;  /* 0x000000d007067210 */ /* 0x040fe20007f3e0ff */
[----:B------:R3:W-:Y:S01]  /*d1a0*/  LDGSTS.E.BYPASS.LTC128B.128 [R5+0x2000], [R8.64], !P4 ;  /* 0x0200000008057fae */ /* 0x0007e2000e101d54 */
[C---:B--2---:R-:W-:Y:S02]  /*d1b0*/  IADD3.X R15, R4.reuse, R2, RZ, P0, !PT ;  /* 0x00000002040f7210 */ /* 0x044fe400007fe4ff */
[----:B------:R-:W-:Y:S01]  /*d1c0*/  IADD3 R20, P0, R7, R209, RZ ;  /* 0x000000d107147210 */ /* 0x000fe20007f1e0ff */
[----:B------:R3:W-:Y:S01]  /*d1d0*/  LDGSTS.E.BYPASS.LTC128B.128 [R5+0x4000], [R12.64], !P6 ;  /* 0x040000000c057fae */ /* 0x0007e2000f101d54 */
[C---:B------:R-:W-:Y:S02]  /*d1e0*/  IMAD.X R7, R4.reuse, 0x1, R193, P1 ;  /* 0x0000000104077824 */ /* 0x040fe400008e06c1 */
[----:B------:R-:W-:Y:S03]  /*d1f0*/  IADD3.X R21, R4, R207, RZ, P0, !PT ;  /* 0x000000cf04157210 */ /* 0x000fe600007fe4ff */
[----:B------:R3:W-:Y:S04]  /*d200*/  LDGSTS.E.BYPASS.LTC128B.128 [R5+0x1000], [R6.64], !P5 ;  /* 0x0100000006057fae */ /* 0x0007e8000e901d54 */
[----:B------:R3:W-:Y:S04]  /*d210*/  LDGSTS.E.BYPASS.LTC128B.128 [R5+0x3000], [R20.64], !P4 ;  /* 0x0300000014057fae */ /* 0x0007e8000e101d54 */
[----:B------:R3:W-:Y:S02]  /*d220*/  LDGSTS.E.BYPASS.LTC128B.128 [R5+0x5000], [R14.64], !P6 ;  /* 0x050000000e057fae */ /* 0x0007e4000f101d54 */
.L_x_1976:
[C---:B--23--:R-:W-:Y:S01]  /*d230*/  HMMA.16816.F32 R4, R136.reuse, R140, RZ ;  /* 0x0000008c8804723c */ /* 0x04cfe200000018ff */
[----:B------:R-:W-:Y:S01]  /*d240*/  LDSM.16.M88.4 R172, [R133+0xf900] ;  /* 0x00f9000085ac783b */ /* 0x000fe20000000200 */
[----:B------:R-:W-:Y:S01]  /*d250*/  PLOP3.LUT P1, PT, PT, PT, UP1, 0x80, 0x0 ;  /* 0x000000000000781c */ /* 0x000fe20003f2f018 */
[----:B------:R-:W-:Y:S01]  /*d260*/  UIADD3 UR6, UR15, 0x1, URZ ;  /* 0x000000010f067890 */ /* 0x000fe2000fffe03f */
[C---:B------:R-:W-:Y:S01]  /*d270*/  IADD3 R0, R190.reuse, R165, RZ ;  /* 0x000000a5be007210 */ /* 0x040fe20007ffe0ff */
[----:B------:R-:W-:Y:S01]  /*d280*/  UISETP.GE.AND UP2, UPT, UR15, 0x1, UPT ;  /* 0x000000010f00788c */ /* 0x000fe2000bf46270 */
[C---:B------:R-:W-:Y:S02]  /*d290*/  IADD3 R2, R190.reuse, R133, RZ ;  /* 0x00000085be027210 */ /* 0x040fe40007ffe0ff */
[C---:B------:R-:W-:Y:S01]  /*d2a0*/  HMMA.16816.F32 R8, R136.reuse, R142, RZ ;  /* 0x0000008e8808723c */ /* 0x040fe200000018ff */
[----:B------:R-:W-:Y:S01]  /*d2b0*/  LDSM.16.M88.4 R140, [R0+0xc100] ;  /* 0x00c10000008c783b */ /* 0x000fe20000000200 */
[----:B------:R-:W-:Y:S01]  /*d2c0*/  PLOP3.LUT P0, PT, PT, PT, UP1, 0x80, 0x0 ;  /* 0x000000000000781c */ /* 0x000fe20003f0f018 */
[----:B------:R-:W-:Y:S05]  /*d2d0*/  USEL UR15, UR6, URZ, !UP2 ;  /* 0x0000003f060f7287 */ /* 0x000fea000d000000 */
[C---:B----4-:R-:W-:Y:S01]  /*d2e0*/  HMMA.16816.F32 R12, R136.reuse, R16, RZ ;  /* 0x00000010880c723c */ /* 0x050fe200000018ff */
[----:B------:R-:W-:Y:S07]  /*d2f0*/  LDSM.16.M88.4 R164, [R0+0xc900] ;  /* 0x00c9000000a4783b */ /* 0x000fee0000000200 */
        /* <DEDUP_REMOVED lines=9> */
[----:B------:R-:W1:Y:S07]  /*d390*/  LDSM.16.M88.4 R136, [R185] ;  /* 0x00000000b988783b */ /* 0x000e6e0000000200 */
[C---:B------:R-:W-:Y:S08]  /*d3a0*/  HMMA.16816.F32 R4, R144.reuse, R148, R4 ;  /* 0x000000949004723c */ /* 0x040ff00000001804 */
[C---:B------:R-:W-:Y:S01]  /*d3b0*/  HMMA.16816.F32 R8, R144.reuse, R150, R8 ;  /* 0x000000969008723c */ /* 0x040fe20000001808 */
[----:B------:R-:W2:Y:S07]  /*d3c0*/  LDSM.16.M88.4 R148, [R0+0xd100] ;  /* 0x00d100000094783b */ /* 0x000eae0000000200 */
[C---:B------:R-:W-:Y:S08]  /*d3d0*/  HMMA.16816.F32 R12, R144.reuse, R152, R12 ;  /* 0x00000098900c723c */ /* 0x040ff0000000180c */
[C---:B------:R-:W-:Y:S01]  /*d3e0*/  HMMA.16816.F32 R16, R144.reuse, R154, R16 ;  /* 0x0000009a9010723c */ /* 0x040fe20000001810 */
[----:B------:R-:W3:Y:S07]  /*d3f0*/  LDSM.16.M88.4 R152, [R0+0xd900] ;  /* 0x00d900000098783b */ /* 0x000eee0000000200 */
[C---:B------:R-:W-:Y:S08]  /*d400*/  HMMA.16816.F32 R20, R144.reuse, R156, R20 ;  /* 0x0000009c9014723c */ /* 0x040ff00000001814 */
[C---:B------:R-:W-:Y:S01]  /*d410*/  HMMA.16816.F32 R24, R144.reuse, R158, R24 ;  /* 0x0000009e9018723c */ /* 0x040fe20000001818 */
[----:B------:R-:W4:Y:S07]  /*d420*/  LDSM.16.M88.4 R156, [R184] ;  /* 0x00000000b89c783b */ /* 0x000f2e0000000200 */
[C---:B------:R-:W-:Y:S08]  /*d430*/  HMMA.16816.F32 R28, R144.reuse, R160, R28 ;  /* 0x000000a0901c723c */ /* 0x040ff0000000181c */
[----:B------:R-:W-:Y:S01]  /*d440*/  HMMA.16816.F32 R32, R144, R162, R32 ;  /* 0x000000a29020723c */ /* 0x000fe20000001820 */
[----:B------:R-:W-:Y:S07]  /*d450*/  LDSM.16.M88.4 R144, [R2+0xd100] ;  /* 0x00d100000290783b */ /* 0x000fee0000000200 */
[C---:B-1----:R-:W-:Y:S01]  /*d460*/  HMMA.16816.F32 R4, R136.reuse, R140, R4 ;  /* 0x0000008c8804723c */ /* 0x042fe20000001804 */
[----:B------:R-:W-:Y:S07]  /*d470*/  LDSM.16.M88.4 R160, [R2+0xd900] ;  /* 0x00d9000002a0783b */ /* 0x000fee0000000200 */
[C---:B------:R-:W-:Y:S01]  /*d480*/  HMMA.16816.F32 R8, R136.reuse, R142, R8 ;  /* 0x0000008e8808723c */ /* 0x040fe20000001808 */
[----:B------:R-:W1:Y:S07]  /*d490*/  LDSM.16.M88.4 R140, [R2+0xc900] ;  /* 0x00c90000028c783b */ /* 0x000e6e0000000200 */
[C---:B------:R-:W-:Y:S08]  /*d4a0*/  HMMA.16816.F32 R12, R136.reuse, R164, R12 ;  /* 0x000000a4880c723c */ /* 0x040ff0000000180c */
[C---:B------:R-:W-:Y:S01]  /*d4b0*/  HMMA.16816.F32 R16, R136.reuse, R166, R16 ;  /* 0x000000a68810723c */ /* 0x040fe20000001810 */
[----:B------:R-:W-:Y:S07]  /*d4c0*/  LDSM.16.M88.4 R164, [R189+UR4+0xe100] ;  /* 0x00e10004bda4783b */ /* 0x000fee0008000200 */
[C---:B--2---:R-:W-:Y:S08]  /*d4d0*/  HMMA.16816.F32 R20, R136.reuse, R148, R20 ;  /* 0x000000948814723c */ /* 0x044ff00000001814 */
[C---:B------:R-:W-:Y:S01]  /*d4e0*/  HMMA.16816.F32 R24, R136.reuse, R150, R24 ;  /* 0x000000968818723c */ /* 0x040fe20000001818 */
[----:B------:R-:W2:Y:S07]  /*d4f0*/  LDSM.16.M88.4 R148, [R191+0x4000] ;  /* 0x00400000bf94783b */ /* 0x000eae0000000200 */
[C---:B---3--:R-:W-:Y:S08]  /*d500*/  HMMA.16816.F32 R28, R136.reuse, R152, R28 ;  /* 0x00000098881c723c */ /* 0x048ff0000000181c */
[----:B------:R-:W-:Y:S01]  /*d510*/  HMMA.16816.F32 R32, R136, R154, R32 ;  /* 0x0000009a8820723c */ /* 0x000fe20000001820 */
[----:B------:R-:W3:Y:S07]  /*d520*/  LDSM.16.M88.4 R136, [R189+UR4+0xe900] ;  /* 0x00e90004bd88783b */ /* 0x000eee0008000200 */
[C---:B----4-:R-:W-:Y:S01]  /*d530*/  HMMA.16816.F32 R4, R156.reuse, R168, R4 ;  /* 0x000000a89c04723c */ /* 0x050fe20000001804 */
[----:B------:R-:W4:Y:S07]  /*d540*/  LDSM.16.M88.4 R152, [R189+UR4+0xf100] ;  /* 0x00f10004bd98783b */ /* 0x000f2e0008000200 */
[C---:B------:R-:W-:Y:S01]  /*d550*/  HMMA.16816.F32 R8, R156.reuse, R170, R8 ;  /* 0x000000aa9c08723c */ /* 0x040fe20000001808 */
[----:B------:R-:W5:Y:S07]  /*d560*/  LDSM.16.M88.4 R168, [R189+UR4+0xf900] ;  /* 0x00f90004bda8783b */ /* 0x000f6e0008000200 */
[C---:B-1----:R-:W-:Y:S08]  /*d570*/  HMMA.16816.F32 R12, R156.reuse, R140, R12 ;  /* 0x0000008c9c0c723c */ /* 0x042ff0000000180c */
[C---:B------:R-:W-:Y:S01]  /*d580*/  HMMA.16816.F32 R16, R156.reuse, R142, R16 ;  /* 0x0000008e9c10723c */ /* 0x040fe20000001810 */
[----:B------:R-:W-:Y:S07]  /*d590*/  LDSM.16.M88.4 R140, [R187+0x4000] ;  /* 0x00400000bb8c783b */ /* 0x000fee0000000200 */
[C---:B------:R-:W-:Y:S08]  /*d5a0*/  HMMA.16816.F32 R20, R156.reuse, R144, R20 ;  /* 0x000000909c14723c */ /* 0x040ff00000001814 */
[C---:B------:R-:W-:Y:S01]  /*d5b0*/  HMMA.16816.F32 R24, R156.reuse, R146, R24 ;  /* 0x000000929c18723c */ /* 0x040fe20000001818 */
[----:B------:R-:W1:Y:S07]  /*d5c0*/  LDSM.16.M88.4 R144, [R133+0xe100] ;  /* 0x00e100008590783b */ /* 0x000e6e0000000200 */
[C---:B------:R-:W-:Y:S08]  /*d5d0*/  HMMA.16816.F32 R28, R156.reuse, R160, R28 ;  /* 0x000000a09c1c723c */ /* 0x040ff0000000181c */
[----:B------:R-:W-:Y:S01]  /*d5e0*/  HMMA.16816.F32 R32, R156, R162, R32 ;  /* 0x000000a29c20723c */ /* 0x000fe20000001820 */
[----:B------:R-:W1:Y:S07]  /*d5f0*/  LDSM.16.M88.4 R156, [R133+0xe900] ;  /* 0x00e90000859c783b */ /* 0x000e6e0000000200 */
[C---:B--2---:R-:W-:Y:S01]  /*d600*/  HMMA.16816.F32 R4, R148.reuse, R164, R4 ;  /* 0x000000a49404723c */ /* 0x044fe20000001804 */
[----:B------:R-:W2:Y:S07]  /*d610*/  LDSM.16.M88.4 R160, [R133+0xf100] ;  /* 0x00f1000085a0783b */ /* 0x000eae0000000200 */
[C---:B------:R-:W-:Y:S01]  /*d620*/  HMMA.16816.F32 R8, R148.reuse, R166, R8 ;  /* 0x000000a69408723c */ /* 0x040fe20000001808 */
[----:B------:R-:W-:Y:S07]  /*d630*/  LDSM.16.M88.4 R164, [R2+0xe100] ;  /* 0x00e1000002a4783b */ /* 0x000fee0000000200 */
[C---:B---3--:R-:W-:Y:S08]  /*d640*/  HMMA.16816.F32 R12, R148.reuse, R136, R12 ;  /* 0x00000088940c723c */ /* 0x048ff0000000180c */
[C---:B------:R-:W-:Y:S01]  /*d650*/  HMMA.16816.F32 R16, R148.reuse, R138, R16 ;  /* 0x0000008a9410723c */ /* 0x040fe20000001810 */
[----:B------:R-:W-:Y:S07]  /*d660*/  LDSM.16.M88.4 R136, [R185+0x4000] ;  /* 0x00400000b988783b */ /* 0x000fee0000000200 */
[C---:B----4-:R-:W-:Y:S08]  /*d670*/  HMMA.16816.F32 R20, R148.reuse, R152, R20 ;  /* 0x000000989414723c */ /* 0x050ff00000001814 */
[C---:B------:R-:W-:Y:S01]  /*d680*/  HMMA.16816.F32 R24, R148.reuse, R154, R24 ;  /* 0x0000009a9418723c */ /* 0x040fe20000001818 */
[----:B------:R-:W3:Y:S07]  /*d690*/  LDSM.16.M88.4 R152, [R0+0xe100] ;  /* 0x00e100000098783b */ /* 0x000eee0000000200 */
[C---:B-----5:R-:W-:Y:S08]  /*d6a0*/  HMMA.16816.F32 R28, R148.reuse, R168, R28 ;  /* 0x000000a8941c723c */ /* 0x060ff0000000181c */
[----:B------:R-:W-:Y:S01]  /*d6b0*/  HMMA.16816.F32 R32, R148, R170, R32 ;  /* 0x000000aa9420723c */ /* 0x000fe20000001820 */
[----:B------:R-:W-:Y:S07]  /*d6c0*/  LDSM.16.M88.4 R148, [R0+0xf100] ;  /* 0x00f100000094783b */ /* 0x000fee0000000200 */
[C---:B-1----:R-:W-:Y:S08]  /*d6d0*/  HMMA.16816.F32 R4, R140.reuse, R144, R4 ;  /* 0x000000908c04723c */ /* 0x042ff00000001804 */
[C---:B------:R-:W-:Y:S01]  /*d6e0*/  HMMA.16816.F32 R8, R140.reuse, R146, R8 ;  /* 0x000000928c08723c */ /* 0x040fe20000001808 */
[----:B------:R-:W1:Y:S07]  /*d6f0*/  LDSM.16.M88.4 R144, [R0+0xe900] ;  /* 0x00e900000090783b */ /* 0x000e6e0000000200 */
[C---:B------:R-:W-:Y:S08]  /*d700*/  HMMA.16816.F32 R12, R140.reuse, R156, R12 ;  /* 0x0000009c8c0c723c */ /* 0x040ff0000000180c */
[C---:B------:R-:W-:Y:S01]  /*d710*/  HMMA.16816.F32 R16, R140.reuse, R158, R16 ;  /* 0x0000009e8c10723c */ /* 0x040fe20000001810 */
[----:B------:R-:W4:Y:S07]  /*d720*/  LDSM.16.M88.4 R156, [R0+0xf900] ;  /* 0x00f90000009c783b */ /* 0x000f2e0000000200 */
[C---:B--2---:R-:W-:Y:S08]  /*d730*/  HMMA.16816.F32 R20, R140.reuse, R160, R20 ;  /* 0x000000a08c14723c */ /* 0x044ff00000001814 */
[C---:B------:R-:W-:Y:S01]  /*d740*/  HMMA.16816.F32 R24, R140.reuse, R162, R24 ;  /* 0x000000a28c18723c */ /* 0x040fe20000001818 */
[----:B------:R-:W2:Y:S07]  /*d750*/  LDSM.16.M88.4 R160, [R184+0x4000] ;  /* 0x00400000b8a0783b */ /* 0x000eae0000000200 */
[C---:B------:R-:W-:Y:S08]  /*d760*/  HMMA.16816.F32 R28, R140.reuse, R172, R28 ;  /* 0x000000ac8c1c723c */ /* 0x040ff0000000181c */
[----:B------:R-:W-:Y:S07]  /*d770*/  HMMA.16816.F32 R32, R140, R174, R32 ;  /* 0x000000ae8c20723c */ /* 0x000fee0000001820 */
[----:B------:R-:W-:Y:S01]  /*d780*/  IADD3 R141, R190, UR4, R189 ;  /* 0x00000004be8d7c10 */ /* 0x000fe2000fffe0bd */
[C---:B---3--:R-:W-:Y:S05]  /*d790*/  HMMA.16816.F32 R4, R136.reuse, R152, R4 ;  /* 0x000000988804723c */ /* 0x048fea0000001804 */
[----:B------:R-:W-:Y:S03]  /*d7a0*/  IADD3 R192, R186, R141, RZ ;  /* 0x0000008dbac07210 */ /* 0x000fe60007ffe0ff */
[C---:B------:R-:W-:Y:S01]  /*d7b0*/  HMMA.16816.F32 R8, R136.reuse, R154, R8 ;  /* 0x0000009a8808723c */ /* 0x040fe20000001808 */
[----:B------:R-:W-:Y:S07]  /*d7c0*/  LDSM.16.M88.4 R152, [R187+0x8000] ;  /* 0x00800000bb98783b */ /* 0x000fee0000000200 */
[C---:B-1----:R-:W-:Y:S01]  /*d7d0*/  HMMA.16816.F32 R12, R136.reuse, R144, R12 ;  /* 0x00000090880c723c */ /* 0x042fe2000000180c */
[----:B------:R-:W1:Y:S07]  /*d7e0*/  LDSM.16.M88.4 R140, [R192+0xe900] ;  /* 0x00e90000c08c783b */ /* 0x000e6e0000000200 */
[C---:B------:R-:W-:Y:S01]  /*d7f0*/  HMMA.16816.F32 R16, R136.reuse, R146, R16 ;  /* 0x000000928810723c */ /* 0x040fe20000001810 */
[----:B------:R-:W3:Y:S07]  /*d800*/  LDSM.16.M88.4 R168, [R192+0xf100] ;  /* 0x00f10000c0a8783b */ /* 0x000eee0000000200 */
[C---:B------:R-:W-:Y:S01]  /*d810*/  HMMA.16816.F32 R20, R136.reuse, R148, R20 ;  /* 0x000000948814723c */ /* 0x040fe20000001814 */
[----:B------:R-:W5:Y:S07]  /*d820*/  LDSM.16.M88.4 R172, [R192+0xf900] ;  /* 0x00f90000c0ac783b */ /* 0x000f6e0000000200 */
[C---:B------:R-:W-:Y:S01]  /*d830*/  HMMA.16816.F32 R24, R136.reuse, R150, R24 ;  /* 0x000000968818723c */ /* 0x040fe20000001818 */
[----:B------:R-:W-:Y:S07]  /*d840*/  LDSM.16.M88.4 R144, [R189+UR4+0x11100] ;  /* 0x01110004bd90783b */ /* 0x000fee0008000200 */
[C---:B----4-:R-:W-:Y:S01]  /*d850*/  HMMA.16816.F32 R28, R136.reuse, R156, R28 ;  /* 0x0000009c881c723c */ /* 0x050fe2000000181c */
[----:B------:R-:W-:Y:S07]  /*d860*/  LDSM.16.M88.4 R148, [R189+UR4+0x11900] ;  /* 0x01190004bd94783b */ /* 0x000fee0008000200 */
        /* <DEDUP_REMOVED lines=11> */
[----:B------:R-:W-:Y:S07]  /*d920*/  LDSM.16.M88.4 R168, [R185+0x8000] ;  /* 0x00800000b9a8783b */ /* 0x000fee0000000200 */
[C---:B-----5:R-:W-:Y:S08]  /*d930*/  HMMA.16816.F32 R28, R160.reuse, R172, R28 ;  /* 0x000000aca01c723c */ /* 0x060ff0000000181c */
        /* <DEDUP_REMOVED lines=20> */
[----:B------:R-:W-:Y:S07]  /*da80*/  LDSM.16.M88.4 R140, [R192+0x11100] ;  /* 0x01110000c08c783b */ /* 0x000fee0000000200 */
[C---:B---3--:R-:W-:Y:S08]  /*da90*/  HMMA.16816.F32 R20, R152.reuse, R160, R20 ;  /* 0x000000a09814723c */ /* 0x048ff00000001814 */
[C---:B------:R-:W-:Y:S08]  /*daa0*/  HMMA.16816.F32 R24, R152.reuse, R162, R24 ;  /* 0x000000a29818723c */ /* 0x040ff00000001818 */
[C---:B------:R-:W-:Y:S07]  /*dab0*/  HMMA.16816.F32 R28, R152.reuse, R164, R28 ;  /* 0x000000a4981c723c */ /* 0x040fee000000181c */
[----:B------:R-:W-:Y:S01]  /*dac0*/  SHF.L.U32 R165, R210, 0x6, RZ ;  /* 0x00000006d2a57819 */ /* 0x000fe200000006ff */
[----:B------:R-:W-:Y:S08]  /*dad0*/  HMMA.16816.F32 R32, R152, R166, R32 ;  /* 0x000000a69820723c */ /* 0x000ff00000001820 */
[C---:B-----5:R-:W-:Y:S08]  /*dae0*/  HMMA.16816.F32 R4, R168.reuse, R172, R4 ;  /* 0x000000aca804723c */ /* 0x060ff00000001804 */
[C---:B------:R-:W-:Y:S08]  /*daf0*/  HMMA.16816.F32 R8, R168.reuse, R174, R8 ;  /* 0x000000aea808723c */ /* 0x040ff00000001808 */
[C---:B----4-:R-:W-:Y:S08]  /*db00*/  HMMA.16816.F32 R12, R168.reuse, R136, R12 ;  /* 0x00000088a80c723c */ /* 0x050ff0000000180c */
[C---:B------:R-:W-:Y:S01]  /*db10*/  HMMA.16816.F32 R16, R168.reuse, R138, R16 ;  /* 0x0000008aa810723c */ /* 0x040fe20000001810 */
[----:B------:R-:W1:Y:S07]  /*db20*/  LDSM.16.M88.4 R136, [R192+0x10900] ;  /* 0x01090000c088783b */ /* 0x000e6e0000000200 */
        /* <DEDUP_REMOVED lines=10> */
[----:B------:R-:W-:Y:S01]  /*dbd0*/  FMUL.FTZ R9, R9, c[0x0][0x320] ;  /* 0x0000c80009097a20 */ /* 0x000fe20000410000 */
[C---:B------:R-:W-:Y:S01]  /*dbe0*/  HMMA.16816.F32 R20, R176.reuse, R140, R20 ;  /* 0x0000008cb014723c */ /* 0x040fe20000001814 */
        /* <DEDUP_REMOVED lines=25> */
[----:B------:R-:W-:Y:S05]  /*dd80*/  FMUL.FTZ R27, R27, c[0x0][0x320] ;  /* 0x0000c8001b1b7a20 */ /* 0x000fea0000410000 */
[----:B------:R1:W1:Y:S01]  /*dd90*/  MUFU.TANH R163, R13 ;  /* 0x0000000d00a37308 */ /* 0x0002620000002400 */
[----:B----4-:R-:W4:Y:S09]  /*dda0*/  LDSM.16.M88.4 R8, [R192+0x11900] ;  /* 0x01190000c008783b */ /* 0x010f320000000200 */
[----:B------:R2:W2:Y:S01]  /*ddb0*/  MUFU.TANH R161, R20 ;  /* 0x0000001400a17308 */ /* 0x0004a20000002400 */
[----:B-----5:R-:W-:Y:S09]  /*ddc0*/  MOV R23, R203 ;  /* 0x000000cb00177202 */ /* 0x020ff20000000f00 */
[----:B------:R-:W3:Y:S01]  /*ddd0*/  MUFU.TANH R159, R21 ;  /* 0x00000015009f7308 */ /* 0x000ee20000002400 */
[----:B-1----:R-:W-:Y:S01]  /*dde0*/  FMUL.FTZ R13, R19, c[0x0][0x320] ;  /* 0x0000c800130d7a20 */ /* 0x002fe20000410000 */
[----:B------:R-:W-:Y:S08]  /*ddf0*/  MOV R19, UR12 ;  /* 0x0000000c00137c02 */ /* 0x000ff00008000f00 */
[----:B------:R1:W1:Y:S01]  /*de00*/  MUFU.TANH R160, R22 ;  /* 0x0000001600a07308 */ /* 0x0002620000002400 */
[----:B--2---:R-:W-:Y:S04]  /*de10*/  IADD3 R20, -R204, 0x1, -R165 ;  /* 0x00000001cc147810 */ /* 0x004fe80007ffe9a5 */
[----:B------:R-:W-:Y:S05]  /*de20*/  IADD3 R19, R20, -c[0x0][0x168], R19 ;  /* 0x80005a0014137a10 */ /* 0x000fea0007ffe013 */
[----:B------:R-:W2:Y:S01]  /*de30*/  MUFU.TANH R146, R146 ;  /* 0x0000009200927308 */ /* 0x000ea20000002400 */
[C---:B------:R-:W-:Y:S01]  /*de40*/  IADD3 R20, R19.reuse, c[0x0][0x328], RZ ;  /* 0x0000ca0013147a10 */ /* 0x040fe20007ffe0ff */
[C---:B----4-:R-:W-:Y:S03]  /*de50*/  HMMA.16816.F32 R28, R176.reuse, R8, R28 ;  /* 0x00000008b01c723c */ /* 0x050fe6000000181c */
[----:B------:R-:W-:Y:S05]  /*de60*/  IADD3 R19, R19, UR13, RZ ;  /* 0x0000000d13137c10 */ /* 0x000fea000fffe0ff */
[----:B------:R-:W4:Y:S01]  /*de70*/  MUFU.TANH R0, R0 ;  /* 0x0000000000007308 */ /* 0x000f220000002400 */
[----:B------:R-:W-:Y:S01]  /*de80*/  @P1 IMAD.HI.U32 R9, R203, c[0x0][0x2c8], RZ ;  /* 0x0000b200cb091a27 */ /* 0x000fe200078e00ff */
[----:B------:R-:W-:Y:S04]  /*de90*/  HMMA.16816.F32 R32, R176, R10, R32 ;  /* 0x0000000ab020723c */ /* 0x000fe80000001820 */
[----:B------:R-:W-:Y:S02]  /*dea0*/  @P0 SHF.R.U32.HI R23, RZ, c[0x0][0x2cc], R9 ;  /* 0x0000b300ff170a19 */ /* 0x000fe40000011609 */
[----:B------:R-:W-:Y:S02]  /*deb0*/  PLOP3.LUT P0, PT, PT, PT, UP0, 0x40, 0x0 ;  /* 0x000000000000781c */ /* 0x000fe40003f0e808 */
[----:B------:R-:W1:Y:S01]  /*dec0*/  MUFU.TANH R2, R2 ;  /* 0x0000000200027308 */ /* 0x000e620000002400 */
[----:B------:R-:W1:Y:S05]  /*ded0*/  SHFL.IDX PT, R9, R23, RZ, 0x1c1f ;  /* 0x001c1fff17097589 */ /* 0x000e6a00000e0000 */
[----:B------:R-:W-:Y:S04]  /*dee0*/  FMUL.FTZ R8, R31, c[0x0][0x320] ;  /* 0x0000c8001f087a20 */ /* 0x000fe80000410000 */
[----:B------:R-:W2:Y:S01]  /*def0*/  MUFU.TANH R147, R147 ;  /* 0x0000009300937308 */ /* 0x000ea20000002400 */
[----:B------:R-:W-:Y:S02]  /*df00*/  FMUL.FTZ R28, R28, c[0x0][0x320] ;  /* 0x0000c8001c1c7a20 */ /* 0x000fe40000410000 */
[----:B------:R-:W-:Y:S02]  /*df10*/  FMUL.FTZ R29, R29, c[0x0][0x320] ;  /* 0x0000c8001d1d7a20 */ /* 0x000fe40000410000 */
[----:B------:R-:W-:Y:S02]  /*df20*/  FMUL.FTZ R30, R30, c[0x0][0x320] ;  /* 0x0000c8001e1e7a20 */ /* 0x000fe40000410000 */
[----:B------:R-:W-:Y:S02]  /*df30*/  FMUL.FTZ R10, R33, c[0x0][0x320] ;  /* 0x0000c800210a7a20 */ /* 0x000fe40000410000 */
[----:B------:R-:W-:Y:S01]  /*df40*/  FMUL.FTZ R18, R34, c[0x0][0x320] ;  /* 0x0000c80022127a20 */ /* 0x000fe20000410000 */
[----:B------:R-:W2:Y:S01]  /*df50*/  MUFU.TANH R175, R175 ;  /* 0x000000af00af7308 */ /* 0x000ea20000002400 */
[----:B------:R-:W-:Y:S02]  /*df60*/  FMUL.FTZ R17, R35, c[0x0][0x320] ;  /* 0x0000c80023117a20 */ /* 0x000fe40000410000 */
[----:B------:R-:W-:Y:S01]  /*df70*/  FMUL.FTZ R32, R32, c[0x0][0x320] ;  /* 0x0000c80020207a20 */ /* 0x000fe20000410000 */
[-C--:B-1----:R-:W-:Y:S02]  /*df80*/  IADD3 R22, R20, R9.reuse, RZ ;  /* 0x0000000914167210 */ /* 0x082fe40007ffe0ff */
[----:B------:R-:W-:Y:S04]  /*df90*/  IADD3 R21, R19, R9, RZ ;  /* 0x0000000913157210 */ /* 0x000fe80007ffe0ff */
[----:B------:R-:W1:Y:S10]  /*dfa0*/  MUFU.TANH R12, R12 ;  /* 0x0000000c000c7308 */ /* 0x000e740000002400 */
[----:B------:R-:W1:Y:S10]  /*dfb0*/  MUFU.TANH R162, R162 ;  /* 0x000000a200a27308 */ /* 0x000e740000002400 */
[----:B------:R-:W1:Y:S10]  /*dfc0*/  MUFU.TANH R15, R15 ;  /* 0x0000000f000f7308 */ /* 0x000e740000002400 */
[----:B------:R-:W1:Y:S10]  /*dfd0*/  MUFU.TANH R16, R16 ;  /* 0x0000001000107308 */ /* 0x000e740000002400 */
[----:B------:R-:W1:Y:S10]  /*dfe0*/  MUFU.TANH R14, R14 ;  /* 0x0000000e000e7308 */ /* 0x000e740000002400 */
[----:B------:R-:W1:Y:S10]  /*dff0*/  MUFU.TANH R13, R13 ;  /* 0x0000000d000d7308 */ /* 0x000e740000002400 */
[----:B------:R1:W1:Y:S10]  /*e000*/  MUFU.TANH R157, R24 ;  /* 0x00000018009d7308 */ /* 0x0002740000002400 */
[----:B------:R1:W1:Y:S10]  /*e010*/  MUFU.TANH R155, R25 ;  /* 0x00000019009b7308 */ /* 0x0002740000002400 */
[----:B------:R1:W1:Y:S10]  /*e020*/  MUFU.TANH R156, R26 ;  /* 0x0000001a009c7308 */ /* 0x0002740000002400 */
[----:B------:R1:W1:Y:S10]  /*e030*/  MUFU.TANH R154, R27 ;  /* 0x0000001b009a7308 */ /* 0x0002740000002400 */
[----:B------:R1:W1:Y:S10]  /*e040*/  MUFU.TANH R153, R28 ;  /* 0x0000001c00997308 */ /* 0x0002740000002400 */
[----:B------:R1:W1:Y:S10]  /*e050*/  MUFU.TANH R151, R29 ;  /* 0x0000001d00977308 */ /* 0x0002740000002400 */
[----:B------:R1:W1:Y:S10]  /*e060*/  MUFU.TANH R150, R30 ;  /* 0x0000001e00967308 */ /* 0x0002740000002400 */
[----:B------:R-:W1:Y:S10]  /*e070*/  MUFU.TANH R8, R8 ;  /* 0x0000000800087308 */ /* 0x000e740000002400 */
[----:B------:R1:W1:Y:S10]  /*e080*/  MUFU.TANH R149, R32 ;  /* 0x0000002000957308 */ /* 0x0002740000002400 */
[----:B------:R-:W1:Y:S10]  /*e090*/  MUFU.TANH R10, R10 ;  /* 0x0000000a000a7308 */ /* 0x000e740000002400 */
[----:B------:R-:W1:Y:S10]  /*e0a0*/  MUFU.TANH R18, R18 ;  /* 0x0000001200127308 */ /* 0x000e740000002400 */
[----:B------:R-:W1:Y:S01]  /*e0b0*/  MUFU.TANH R17, R17 ;  /* 0x0000001100117308 */ /* 0x000e620000002400 */
[----:B------:R-:W-:-:S05]  /*e0c0*/  @P0 BRA `(.L_x_1977) ;  /* 0x000001a000000947 */ /* 0x000fca0003800000 */
[----:B--234-:R-:W-:Y:S01]  /*e0d0*/  MOV R4, c[0x0][0x2ac] ;  /* 0x0000ab0000047a02 */ /* 0x01cfe20000000f00 */
        /* <DEDUP_REMOVED lines=14> */
.L_x_1979:
[----:B------:R-:W-:Y:S04]  /*e1c0*/  MOV R4, 0x1 ;  /* 0x0000000100047802 */ /* 0x000fe80000000f00 */
[----:B------:R-:W-:Y:S11]  /*e1d0*/  ISETP.NE.AND P0, PT, R4, c[0x0][0x32c], PT ;  /* 0x0000cb0004007a0c */ /* 0x000ff60003f05270 */
[----:B------:R-:W-:Y:S02]  /*e1e0*/  @!UPT UIADD3 URZ, URZ, URZ, URZ ;  /* 0x0000003f3f3ff290 */ /* 0x000fe4000fffe03f */
[----:B------:R-:W-:Y:S05]  /*e1f0*/  @P0 IMAD.HI.U32 R4, R6, c[0x0][0x330], RZ ;  /* 0x0000cc0006040a27 */ /* 0x000fea00078e00ff */
[----:B------:R-:W-:Y:S02]  /*e200*/  @P0 SHF.R.U32.HI R6, RZ, c[0x0][0x334], R4 ;  /* 0x0000cd00ff060a19 */ /* 0x000fe40000011604 */
.L_x_1980:
[----:B------:R-:W-:Y:S05]  /*e210*/  BSYNC B0 ;  /* 0x0000000000007941 */ /* 0x000fea0003800000 */
.L_x_1978:
[----:B------:R-:W-:Y:S04]  /*e220*/  IMAD R5, R6, c[0x0][0x32c], -R165 ;  /* 0x0000cb0006057a24 */ /* 0x000fe800078e0aa5 */
[----:B------:R-:W-:Y:S05]  /*e230*/  IMAD.IADD R4, R5, 0x1, -R204 ;  /* 0x0000000105047824 */ /* 0x000fea00078e0acc */
[----:B------:R-:W-:Y:S02]  /*e240*/  IADD3 R5, R4, c[0x0][0x32c], RZ ;  /* 0x0000cb0004057a10 */ /* 0x000fe40007ffe0ff */
[----:B------:R-:W-:Y:S02]  /*e250*/  IMNMX R21, R21, R4, !PT ;  /* 0x0000000415157217 */ /* 0x000fe40007800200 */
[----:B------:R-:W-:Y:S02]  /*e260*/  IMNMX R22, R22, R5, PT ;  /* 0x0000000516167217 */ /* 0x000fe40003800200 */
.L_x_1977:
[----:B--234-:R-:W-:Y:S01]  /*e270*/  ISETP.GT.AND P2, PT, R210, -0x1, PT ;  /* 0xffffffffd200780c */ /* 0x01cfe20003f44270 */
[----:B------:R-:W2:Y:S03]  /*e280*/  SHFL.IDX PT, R6, R23, 0x1, 0x1c1f ;  /* 0x003c1f0017067f89 */ /* 0x000ea600000e0000 */
[C---:B------:R-:W-:Y:S04]  /*e290*/  ISETP.GT.AND P0, PT, R21.reuse, RZ, P2 ;  /* 0x000000ff1500720c */ /* 0x040fe80001704270 */
[----:B------:R-:W-:Y:S04]  /*e2a0*/  ISETP.LT.OR P0, PT, R22, 0x1, P0 ;  /* 0x000000011600780c */ /* 0x000fe80000701670 */
[----:B------:R-:W-:Y:S02]  /*e2b0*/  FSEL R11, R144, -INF , !P0 ;  /* 0xff800000900b7808 */ /* 0x000fe40004000000 */
[C---:B------:R-:W-:Y:S04]  /*e2c0*/  ISETP.GT.AND P0, PT, R21.reuse, 0x1, P2 ;  /* 0x000000011500780c */ /* 0x040fe80001704270 */
[----:B------:R-:W-:Y:S04]  /*e2d0*/  ISETP.LT.OR P0, PT, R22, 0x2, P0 ;  /* 0x000000021600780c */ /* 0x000fe80000701670 */
[----:B------:R-:W-:Y:S02]  /*e2e0*/  FSEL R9, R146, -INF , !P0 ;  /* 0xff80000092097808 */ /* 0x000fe40004000000 */
[----:B------:R-:W-:Y:S01]  /*e2f0*/  ISETP.GT.AND P0, PT, R21, 0x8, P2 ;  /* 0x000000081500780c */ /* 0x000fe20001704270 */
[--C-:B--2---:R-:W-:Y:S02]  /*e300*/  IMAD.IADD R4, R20, 0x1, R6.reuse ;  /* 0x0000000114047824 */ /* 0x104fe400078e0206 */
[----:B------:R-:W-:Y:S01]  /*e310*/  IMAD.IADD R19, R19, 0x1, R6 ;  /* 0x0000000113137824 */ /* 0x000fe200078e0206 */
        /* <DEDUP_REMOVED lines=11> */
[----:B------:R-:W-:Y:S04]  /*e3d0*/  ISETP.GT.AND P0, PT, R21, 0x18, P2 ;  /* 0x000000181500780c */ /* 0x000fe80001704270 */
[C---:B------:R-:W-:Y:S04]  /*e3e0*/  ISETP.LT.OR P0, PT, R22.reuse, 0x19, P0 ;  /* 0x000000191600780c */ /* 0x040fe80000701670 */
[----:B-1----:R-:W-:Y:S02]  /*e3f0*/  FSEL R143, R15, -INF , !P0 ;  /* 0xff8000000f8f7808 */ /* 0x002fe40004000000 */
        /* <DEDUP_REMOVED lines=45> */
.L_x_1983:
[----:B------:R-:W-:Y:S04]  /*e6d0*/  MOV R6, 0x1 ;  /* 0x0000000100067802 */ /* 0x000fe80000000f00 */
[----:B------:R-:W-:Y:S11]  /*e6e0*/  ISETP.NE.AND P0, PT, R6, c[0x0][0x32c], PT ;  /* 0x0000cb0006007a0c */ /* 0x000ff60003f05270 */
[----:B------:R-:W-:Y:S02]  /*e6f0*/  @!UPT UIADD3 URZ, URZ, URZ, URZ ;  /* 0x0000003f3f3ff290 */ /* 0x000fe4000fffe03f */
[----:B------:R-:W-:Y:S05]  /*e700*/  @P0 IMAD.HI.U32 R6, R10, c[0x0][0x330], RZ ;  /* 0x0000cc000a060a27 */ /* 0x000fea00078e00ff */
[----:B------:R-:W-:Y:S02]  /*e710*/  @P0 SHF.R.U32.HI R10, RZ, c[0x0][0x334], R6 ;  /* 0x0000cd00ff0a0a19 */ /* 0x000fe40000011606 */
.L_x_1984:
[----:B------:R-:W-:Y:S05]  /*e720*/  BSYNC B0 ;  /* 0x0000000000007941 */ /* 0x000fea0003800000 */
.L_x_1982:
[----:B------:R-:W-:Y:S04]  /*e730*/  IMAD R15, R10, c[0x0][0x32c], -R165 ;  /* 0x0000cb000a0f7a24 */ /* 0x000fe800078e0aa5 */
[----:B------:R-:W-:Y:S05]  /*e740*/  IMAD.IADD R6, R15, 0x1, -R204 ;  /* 0x000000010f067824 */ /* 0x000fea00078e0acc */
[----:B------:R-:W-:Y:S02]  /*e750*/  IADD3 R15, R6, c[0x0][0x32c], RZ ;  /* 0x0000cb00060f7a10 */ /* 0x000fe40007ffe0ff */
[----:B------:R-:W-:Y:S02]  /*e760*/  IMNMX R19, R19, R6, !PT ;  /* 0x0000000613137217 */ /* 0x000fe40007800200 */
[----:B------:R-:W-:Y:S02]  /*e770*/  IMNMX R4, R4, R15, PT ;  /* 0x0000000f04047217 */ /* 0x000fe40003800200 */
.L_x_1981:
[C---:B------:R-:W-:Y:S01]  /*e780*/  ISETP.GT.AND P0, PT, R19.reuse, RZ, P2 ;  /* 0x000000ff1300720c */ /* 0x040fe20001704270 */
[----:B------:R-:W-:Y:S04]  /*e790*/  DEPBAR.LE SB0, 0x2 ;  /* 0x000080800000791a */ /* 0x000fe80000000000 */
[----:B------:R-:W-:Y:S01]  /*e7a0*/  BAR.SYNC.DEFER_BLOCKING 0x0 ;  /* 0x0000000000007b1d */ /* 0x000fe20000010000 */
[----:B------:R-:W-:Y:S02]  /*e7b0*/  ISETP.LT.OR P0, PT, R4, 0x1, P0 ;  /* 0x000000010400780c */ /* 0x000fe40000701670 */
[C---:B------:R-:W-:Y:S02]  /*e7c0*/  ISETP.GT.AND P1, PT, R19.reuse, 0x38, P2 ;  /* 0x000000381300780c */ /* 0x040fe40001724270 */
        /* <DEDUP_REMOVED lines=8> */
[C---:B------:R-:W-:Y:S02]  /*e850*/  ISETP.LT.OR P0, PT, R4.reuse, 0x9, P0 ;  /* 0x000000090400780c */ /* 0x040fe40000701670 */
[----:B------:R-:W-:Y:S01]  /*e860*/  FMNMX.FTZ R0, R7, R0, !PT ;  /* 0x0000000007007209 */ /* 0x000fe20007810000 */
[----:B------:R-:W-:Y:S01]  /*e870*/  LDSM.16.MT88.4 R28, [R134+UR4+0x100] ;  /* 0x00010004861c783b */ /* 0x000fe20008004200 */
        /* <DEDUP_REMOVED lines=58> */
[----:B------:R-:W-:Y:S02]  /*ec20*/  FMNMX.FTZ R15, R150, R15, !PT ;  /* 0x0000000f960f7209 */ /* 0x000fe40007810000 */
[----:B------:R-:W-:Y:S02]  /*ec30*/  FSEL R148, R8, -INF , !P0 ;  /* 0xff80000008947808 */ /* 0x000fe40004000000 */
[----:B------:R-:W-:Y:S02]  /*ec40*/  ISETP.GT.AND P0, PT, R19, 0x39, P2 ;  /* 0x000000391300780c */ /* 0x000fe40001704270 */
[----:B------:R-:W-:Y:S02]  /*ec50*/  ISETP.LT.OR P1, PT, R4, 0x39, P1 ;  /* 0x000000390400780c */ /* 0x000fe40000f21670 */
[----:B------:R-:W-:Y:S02]  /*ec60*/  FMNMX.FTZ R15, R148, R15, !PT ;  /* 0x0000000f940f7209 */ /* 0x000fe40007810000 */
[----:B------:R-:W-:Y:S02]  /*ec70*/  FSEL R146, R18, -INF , !P1 ;  /* 0xff80000012927808 */ /* 0x000fe40004800000 */
[----:B------:R-:W-:Y:S02]  /*ec80*/  ISETP.LT.OR P0, PT, R4, 0x3a, P0 ;  /* 0x0000003a0400780c */ /* 0x000fe40000701670 */
[----:B------:R-:W-:Y:S02]  /*ec90*/  FMNMX.FTZ R19, R146, R15, !PT ;  /* 0x0000000f92137209 */ /* 0x000fe40007810000 */
[----:B------:R-:W-:Y:S02]  /*eca0*/  FSEL R144, R17, -INF , !P0 ;  /* 0xff80000011907808 */ /* 0x000fe40004000000 */
[----:B-1----:R-:W-:Y:S02]  /*ecb0*/  FMNMX.FTZ R4, R0, R13, !PT ;  /* 0x0000000d00047209 */ /* 0x002fe40007810000 */
[----:B------:R-:W-:Y:S03]  /*ecc0*/  FMNMX.FTZ R17, R144, R19, !PT ;  /* 0x0000001390117209 */ /* 0x000fe60007810000 */
[----:B------:R-:W1:Y:S08]  /*ecd0*/  SHFL.BFLY PT, R15, R4, 0x1, 0x1f ;  /* 0x0c201f00040f7f89 */ /* 0x000e7000000e0000 */
[----:B------:R-:W2:Y:S01]  /*ece0*/  SHFL.BFLY PT, R0, R17, 0x2, 0x1f ;  /* 0x0c401f0011007f89 */ /* 0x000ea200000e0000 */
[----:B-1----:R-:W-:Y:S04]  /*ecf0*/  FMNMX.FTZ R2, R4, R15, !PT ;  /* 0x0000000f04027209 */ /* 0x002fe80007810000 */
[C---:B------:R-:W-:Y:S01]  /*ed00*/  FSETP.NEU.FTZ.AND P0, PT, R2.reuse, -INF , PT ;  /* 0xff8000000200780b */ /* 0x040fe20003f1d000 */
[----:B------:R-:W-:Y:S01]  /*ed10*/  FMUL.FTZ R152, R2, c[0x0][0x2d0] ;  /* 0x0000b40002987a20 */ /* 0x000fe20000410000 */
[----:B--2---:R-:W-:Y:S04]  /*ed20*/  FMNMX.FTZ R13, R17, R0, !PT ;  /* 0x00000000110d7209 */ /* 0x004fe80007810000 */
[----:B------:R-:W-:Y:S02]  /*ed30*/  FSEL R152, R152, RZ, P0 ;  /* 0x000000ff98987208 */ /* 0x000fe40000000000 */
[----:B------:R-:W-:Y:S01]  /*ed40*/  IADD3 R17, R134, UR4, RZ ;  /* 0x0000000486117c10 */ /* 0x000fe2000fffe0ff */
[----:B------:R-:W1:Y:S02]  /*ed50*/  SHFL.BFLY PT, R0, R13, 0x1, 0x1f ;  /* 0x0c201f000d007f89 */ /* 0x000e6400000e0000 */
[--C-:B------:R-:W-:Y:S01]  /*ed60*/  FFMA.FTZ R166, R5, c[0x0][0x2d0], -R152.reuse ;  /* 0x0000b40005a67a23 */ /* 0x100fe20000010898 */
[----:B------:R-:W-:Y:S01]  /*ed70*/  FSEL R5, R2, RZ, P0 ;  /* 0x000000ff02057208 */ /* 0x000fe20000000000 */
[--C-:B------:R-:W-:Y:S01]  /*ed80*/  FFMA.FTZ R168, R11, c[0x0][0x2d0], -R152.reuse ;  /* 0x0000b4000ba87a23 */ /* 0x100fe20000010898 */
[----:B------:R-:W-:Y:S01]  /*ed90*/  IADD3 R164, R188, R17, RZ ;  /* 0x00000011bca47210 */ /* 0x000fe20007ffe0ff */
[----:B------:R-:W-:Y:S02]  /*eda0*/  FFMA.FTZ R167, R9, c[0x0][0x2d0], -R152 ;  /* 0x0000b40009a77a23 */ /* 0x000fe40000010898 */
[----:B------:R-:W-:Y:S01]  /*edb0*/  FADD.FTZ R4, -R5, R132 ;  /* 0x0000008405047221 */ /* 0x000fe20000010100 */
[----:B------:R-:W-:Y:S01]  /*edc0*/  MUFU.EX2 R166, R166 ;  /* 0x000000a600a67308 */ /* 0x000fe20000000800 */
[--C-:B------:R-:W-:Y:S01]  /*edd0*/  FFMA.FTZ R169, R7, c[0x0][0x2d0], -R152.reuse ;  /* 0x0000b40007a97a23 */ /* 0x100fe20000010898 */
[----:B------:R-:W-:Y:S01]  /*ede0*/  IADD3 R5, R135, UR4, RZ ;  /* 0x0000000487057c10 */ /* 0x000fe2000fffe0ff */
[----:B------:R-:W-:Y:S02]  /*edf0*/  FMUL.FTZ R132, R4, c[0x0][0x2d0] ;  /* 0x0000b40004847a20 */ /* 0x000fe40000410000 */
[--C-:B------:R-:W-:Y:S01]  /*ee00*/  FFMA.FTZ R176, R143, c[0x0][0x2d0], -R152.reuse ;  /* 0x0000b4008fb07a23 */ /* 0x100fe20000010898 */
[----:B------:R-:W-:Y:S01]  /*ee10*/  IADD3 R133, R188, R5, RZ ;  /* 0x00000005bc857210 */ /* 0x000fe20007ffe0ff */
[--C-:B------:R-:W-:Y:S02]  /*ee20*/  FFMA.FTZ R177, R141, c[0x0][0x2d0], -R152.reuse ;  /* 0x0000b4008db17a23 */ /* 0x100fe40000010898 */
[--C-:B------:R-:W-:Y:S01]  /*ee30*/  FFMA.FTZ R182, R161, c[0x0][0x2d0], -R152.reuse ;  /* 0x0000b400a1b67a23 */ /* 0x100fe20000010898 */
[----:B------:R-:W2:Y:S01]  /*ee40*/  MUFU.EX2 R132, R132 ;  /* 0x0000008400847308 */ /* 0x000ea20000000800 */
[--C-:B------:R-:W-:Y:S02]  /*ee50*/  FFMA.FTZ R183, R159, c[0x0][0x2d0], -R152.reuse ;  /* 0x0000b4009fb77a23 */ /* 0x100fe40000010898 */
[--C-:B------:R-:W-:Y:S01]  /*ee60*/  FFMA.FTZ R192, R157, c[0x0][0x2d0], -R152.reuse ;  /* 0x0000b4009dc07a23 */ /* 0x100fe20000010898 */
[----:B-1----:R-:W-:Y:S01]  /*ee70*/  FMNMX.FTZ R0, R13, R0, !PT ;  /* 0x000000000d007209 */ /* 0x002fe20007810000 */
[--C-:B------:R-:W-:Y:S01]  /*ee80*/  FFMA.FTZ R211, R155, c[0x0][0x2d0], -R152.reuse ;  /* 0x0000b4009bd37a23 */ /* 0x100fe20000010898 */
[----:B------:R-:W1:Y:S01]  /*ee90*/  LDSM.16.MT88.4 R12, [R135+UR4+0x100] ;  /* 0x00010004870c783b */ /* 0x000e620008004200 */
[--C-:B------:R-:W-:Y:S01]  /*eea0*/  FFMA.FTZ R216, R153, c[0x0][0x2d0], -R152.reuse ;  /* 0x0000b40099d87a23 */ /* 0x100fe20000010898 */
[C---:B------:R-:W-:Y:S01]  /*eeb0*/  FSETP.NEU.FTZ.AND P0, PT, R0.reuse, -INF , PT ;  /* 0xff8000000000780b */ /* 0x040fe20003f1d000 */
[C---:B------:R-:W-:Y:S01]  /*eec0*/  FMUL.FTZ R145, R0.reuse, c[0x0][0x2d0] ;  /* 0x0000b40000917a20 */ /* 0x040fe20000410000 */
[----:B------:R-:W-:Y:S01]  /*eed0*/  MUFU.EX2 R168, R168 ;  /* 0x000000a800a87308 */ /* 0x000fe20000000800 */
[--C-:B------:R-:W-:Y:S01]  /*eee0*/  FFMA.FTZ R217, R151, c[0x0][0x2d0], -R152.reuse ;  /* 0x0000b40097d97a23 */ /* 0x100fe20000010898 */
[----:B------:R-:W-:Y:S01]  /*eef0*/  FSEL R4, R0, RZ, P0 ;  /* 0x000000ff00047208 */ /* 0x000fe20000000000 */
[--C-:B------:R-:W-:Y:S01]  /*ef00*/  FFMA.FTZ R218, R149, c[0x0][0x2d0], -R152.reuse ;  /* 0x0000b40095da7a23 */ /* 0x100fe20000010898 */
[----:B------:R-:W-:Y:S01]  /*ef10*/  FSEL R145, R145, RZ, P0 ;  /* 0x000000ff91917208 */ /* 0x000fe20000000000 */
[--C-:B------:R-:W-:Y:S02]  /*ef20*/  FFMA.FTZ R174, R175, c[0x0][0x2d0], -R152.reuse ;  /* 0x0000b400afae7a23 */ /* 0x100fe40000010898 */
[----:B------:R-:W-:Y:S02]  /*ef30*/  FADD.FTZ R4, -R4, R3 ;  /* 0x0000000304047221 */ /* 0x000fe40000010100 */
[--C-:B------:R-:W-:Y:S01]  /*ef40*/  FFMA.FTZ R172, R20, c[0x0][0x2d0], -R145.reuse ;  /* 0x0000b40014ac7a23 */ /* 0x100fe20000010891 */
[----:B------:R-:W3:Y:S01]  /*ef50*/  MUFU.EX2 R167, R167 ;  /* 0x000000a700a77308 */ /* 0x000ee20000000800 */
[--C-:B------:R-:W-:Y:S01]  /*ef60*/  FFMA.FTZ R171, R16, c[0x0][0x2d0], -R145.reuse ;  /* 0x0000b40010ab7a23 */ /* 0x100fe20000010891 */
[----:B------:R-:W4:Y:S01]  /*ef70*/  LDSM.16.MT88.4 R20, [R133+0x100] ;  /* 0x000100008514783b */ /* 0x000f220000004200 */
[--C-:B------:R-:W-:Y:S02]  /*ef80*/  FFMA.FTZ R170, R10, c[0x0][0x2d0], -R145.reuse ;  /* 0x0000b4000aaa7a23 */ /* 0x100fe40000010891 */
[--C-:B------:R-:W-:Y:S02]  /*ef90*/  FFMA.FTZ R173, R6, c[0x0][0x2d0], -R145.reuse ;  /* 0x0000b40006ad7a23 */ /* 0x100fe40000010891 */
[----:B------:R-:W-:Y:S02]  /*efa0*/  FMUL.FTZ R3, R4, c[0x0][0x2d0] ;  /* 0x0000b40004037a20 */ /* 0x000fe40000410000 */
[C---:B--2---:R-:W-:Y:S01]  /*efb0*/  FMUL.FTZ R4, R132.reuse, R128 ;  /* 0x0000008084047220 */ /* 0x044fe20000410000 */
[----:B------:R-:W2:Y:S01]  /*efc0*/  MUFU.EX2 R169, R169 ;  /* 0x000000a900a97308 */ /* 0x000ea20000000800 */
[C---:B------:R-:W-:Y:S02]  /*efd0*/  FMUL.FTZ R5, R132.reuse, R129 ;  /* 0x0000008184057220 */ /* 0x040fe40000410000 */
[C---:B------:R-:W-:Y:S02]  /*efe0*/  FMUL.FTZ R8, R132.reuse, R124 ;  /* 0x0000007c84087220 */ /* 0x040fe40000410000 */
[C---:B------:R-:W-:Y:S02]  /*eff0*/  FMUL.FTZ R9, R132.reuse, R125 ;  /* 0x0000007d84097220 */ /* 0x040fe40000410000 */
[C---:B------:R-:W-:Y:S02]  /*f000*/  FMUL.FTZ R16, R132.reuse, R116 ;  /* 0x0000007484107220 */ /* 0x040fe40000410000 */
[C---:B------:R-:W-:Y:S01]  /*f010*/  FMUL.FTZ R17, R132.reuse, R117 ;  /* 0x0000007584117220 */ /* 0x040fe20000410000 */
[----:B------:R-:W5:Y:S01]  /*f020*/  MUFU.EX2 R3, R3 ;  /* 0x0000000300037308 */ /* 0x000f620000000800 */
[C---:B------:R-:W-:Y:S02]  /*f030*/  FMUL.FTZ R24, R132.reuse, R108 ;  /* 0x0000006c84187220 */ /* 0x040fe40000410000 */
[C---:B------:R-:W-:Y:S01]  /*f040*/  FMUL.FTZ R25, R132.reuse, R109 ;  /* 0x0000006d84197220 */ /* 0x040fe20000410000 */
[----:B---3--:R-:W-:Y:S01]  /*f050*/  F2FP.PACK_AB R136, R167, R168 ;  /* 0x000000a8a788723e */ /* 0x008fe200000000ff */
[C---:B------:R-:W-:Y:S02]  /*f060*/  FMUL.FTZ R32, R132.reuse, R100 ;  /* 0x0000006484207220 */ /* 0x040fe40000410000 */
[----:B------:R-:W-:Y:S02]  /*f070*/  FMUL.FTZ R33, R132, R101 ;  /* 0x0000006584217220 */ /* 0x000fe40000410000 */
[--C-:B------:R-:W-:Y:S01]  /*f080*/  FFMA.FTZ R175, R163, c[0x0][0x2d0], -R152.reuse ;  /* 0x0000b400a3af7a23 */ /* 0x100fe20000010898 */
[----:B------:R-:W-:Y:S01]  /*f090*/  MUFU.EX2 R172, R172 ;  /* 0x000000ac00ac7308 */ /* 0x000fe20000000800 */
[--C-:B------:R-:W-:Y:S02]  /*f0a0*/  FFMA.FTZ R180, R142, c[0x0][0x2d0], -R145.reuse ;  /* 0x0000b4008eb47a23 */ /* 0x100fe40000010891 */
[--C-:B------:R-:W-:Y:S01]  /*f0b0*/  FFMA.FTZ R181, R140, c[0x0][0x2d0], -R145.reuse ;  /* 0x0000b4008cb57a23 */ /* 0x100fe20000010891 */
[----:B--2---:R-:W-:Y:S01]  /*f0c0*/  F2FP.PACK_AB R138, R169, R166 ;  /* 0x000000a6a98a723e */ /* 0x004fe200000000ff */
[----:B------:R-:W-:Y:S01]  /*f0d0*/  LDSM.16.MT88.4 R140, [R134+UR4+0x2900] ;  /* 0x00290004868c783b */ /* 0x000fe20008004200 */
[--C-:B------:R-:W-:Y:S02]  /*f0e0*/  FFMA.FTZ R212, R160, c[0x0][0x2d0], -R145.reuse ;  /* 0x0000b400a0d47a23 */ /* 0x100fe40000010891 */
[--C-:B------:R-:W-:Y:S02]  /*f0f0*/  FFMA.FTZ R213, R158, c[0x0][0x2d0], -R145.reuse ;  /* 0x0000b4009ed57a23 */ /* 0x100fe40000010891 */
[----:B------:R-:W2:Y:S01]  /*f100*/  MUFU.EX2 R171, R171 ;  /* 0x000000ab00ab7308 */ /* 0x000ea20000000800 */
[--C-:B------:R-:W-:Y:S02]  /*f110*/  FFMA.FTZ R214, R156, c[0x0][0x2d0], -R145.reuse ;  /* 0x0000b4009cd67a23 */ /* 0x100fe40000010891 */
[----:B------:R-:W-:Y:S01]  /*f120*/  LDSM.16.MT88.4 R156, [R164+0x3900] ;  /* 0x00390000a49c783b */ /* 0x000fe20000004200 */
[C---:B-----5:R-:W-:Y:S02]  /*f130*/  FMUL.FTZ R6, R3.reuse, R130 ;  /* 0x0000008203067220 */ /* 0x060fe40000410000 */
        /* <DEDUP_REMOVED lines=11> */
[----:B------:R-:W-:Y:S01]  /*f1f0*/  FMUL.FTZ R34, R3, R102 ;  /* 0x0000006603227220 */ /* 0x000fe20000410000 */
[----:B--2---:R-:W-:Y:S01]  /*f200*/  F2FP.PACK_AB R137, R171, R172 ;  /* 0x000000acab89723e */ /* 0x004fe200000000ff */
[----:B------:R-:W-:Y:S02]  /*f210*/  FMUL.FTZ R35, R3, R103 ;  /* 0x0000006703237220 */ /* 0x000fe40000410000 */
[--C-:B------:R-:W-:Y:S03]  /*f220*/  FFMA.FTZ R215, R154, c[0x0][0x2d0], -R145.reuse ;  /* 0x0000b4009ad77a23 */ /* 0x100fe60000010891 */
[----:B------:R-:W-:Y:S01]  /*f230*/  LDSM.16.MT88.4 R100, [R134+UR4+0x2100] ;  /* 0x002100048664783b */ /* 0x000fe20008004200 */
[--C-:B------:R-:W-:Y:S01]  /*f240*/  FFMA.FTZ R220, R150, c[0x0][0x2d0], -R145.reuse ;  /* 0x0000b40096dc7a23 */ /* 0x100fe20000010891 */
[----:B------:R-:W-:Y:S01]  /*f250*/  MUFU.EX2 R174, R174 ;  /* 0x000000ae00ae7308 */ /* 0x000fe20000000800 */
[--C-:B------:R-:W-:Y:S02]  /*f260*/  FFMA.FTZ R221, R148, c[0x0][0x2d0], -R145.reuse ;  /* 0x0000b40094dd7a23 */ /* 0x100fe40000010891 */
[--C-:B------:R-:W-:Y:S02]  /*f270*/  FFMA.FTZ R222, R146, c[0x0][0x2d0], -R145.reuse ;  /* 0x0000b40092de7a23 */ /* 0x100fe40000010891 */
[----:B------:R-:W-:Y:S01]  /*f280*/  FFMA.FTZ R152, R147, c[0x0][0x2d0], -R152 ;  /* 0x0000b40093987a23 */ /* 0x000fe20000010898 */
[----:B------:R-:W-:Y:S01]  /*f290*/  LDSM.16.MT88.4 R116, [R134+UR4+0x900] ;  /* 0x000900048674783b */ /* 0x000fe20008004200 */
[C---:B------:R-:W-:Y:S02]  /*f2a0*/  FMUL.FTZ R36, R132.reuse, R36 ;  /* 0x0000002484247220 */ /* 0x040fe40000410000 */
[C---:B------:R-:W-:Y:S01]  /*f2b0*/  FMUL.FTZ R37, R132.reuse, R37 ;  /* 0x0000002584257220 */ /* 0x040fe20000410000 */
[----:B------:R2:W-:Y:S01]  /*f2c0*/  MUFU.EX2 R219, R152 ;  /* 0x0000009800db7308 */ /* 0x0005e20000000800 */
[----:B------:R-:W-:Y:S01]  /*f2d0*/  FMUL.FTZ R38, R3, R38 ;  /* 0x0000002603267220 */ /* 0x000fe20000410000 */
[----:B---3--:R-:W-:Y:S02]  /*f2e0*/  F2FP.PACK_AB R139, R173, R170 ;  /* 0x000000aaad8b723e */ /* 0x008fe400000000ff */
[----:B------:R-:W-:Y:S01]  /*f2f0*/  LDSM.16.MT88.4 R124, [R135+UR4+0x2900] ;  /* 0x00290004877c783b */ /* 0x000fe20008004200 */
[C---:B------:R-:W-:Y:S02]  /*f300*/  FMUL.FTZ R39, R3.reuse, R39 ;  /* 0x0000002703277220 */ /* 0x040fe40000410000 */
[C---:B------:R-:W-:Y:S02]  /*f310*/  FMUL.FTZ R40, R132.reuse, R40 ;  /* 0x0000002884287220 */ /* 0x040fe40000410000 */
[C---:B------:R-:W-:Y:S01]  /*f320*/  FMUL.FTZ R41, R132.reuse, R41 ;  /* 0x0000002984297220 */ /* 0x040fe20000410000 */
[C---:B-1----:R-:W-:Y:S01]  /*f330*/  HMMA.16816.F32 R4, R136.reuse, R12, R4 ;  /* 0x0000000c8804723c */ /* 0x042fe20000001804 */
[----:B------:R-:W1:Y:S01]  /*f340*/  MUFU.EX2 R175, R175 ;  /* 0x000000af00af7308 */ /* 0x000e620000000800 */
[----:B------:R-:W-:Y:S03]  /*f350*/  LDSM.16.MT88.4 R148, [R133+0x3900] ;  /* 0x003900008594783b */ /* 0x000fe60000004200 */
[C---:B------:R-:W-:Y:S02]  /*f360*/  FMUL.FTZ R42, R3.reuse, R42 ;  /* 0x0000002a032a7220 */ /* 0x040fe40000410000 */
[C---:B------:R-:W-:Y:S01]  /*f370*/  FMUL.FTZ R12, R132.reuse, R120 ;  /* 0x00000078840c7220 */ /* 0x040fe20000410000 */
[C---:B------:R-:W-:Y:S03]  /*f380*/  HMMA.16816.F32 R8, R136.reuse, R14, R8 ;  /* 0x0000000e8808723c */ /* 0x040fe60000001808 */
[----:B------:R-:W-:Y:S01]  /*f390*/  MUFU.EX2 R176, R176 ;  /* 0x000000b000b07308 */ /* 0x000fe20000000800 */
[C---:B------:R-:W-:Y:S01]  /*f3a0*/  FMUL.FTZ R13, R132.reuse, R121 ;  /* 0x00000079840d7220 */ /* 0x040fe20000410000 */
[----:B--2---:R-:W-:Y:S02]  /*f3b0*/  LDSM.16.MT88.4 R152, [R134+UR4+0x3900] ;  /* 0x003900048698783b */ /* 0x004fe40008004200 */
[C---:B------:R-:W-:Y:S02]  /*f3c0*/  FMUL.FTZ R14, R3.reuse, R122 ;  /* 0x0000007a030e7220 */ /* 0x040fe40000410000 */
[C---:B------:R-:W-:Y:S03]  /*f3d0*/  FMUL.FTZ R15, R3.reuse, R123 ;  /* 0x0000007b030f7220 */ /* 0x040fe60000410000 */
[C---:B------:R-:W-:Y:S01]  /*f3e0*/  FMUL.FTZ R43, R3.reuse, R43 ;  /* 0x0000002b032b7220 */ /* 0x040fe20000410000 */
[----:B------:R-:W2:Y:S01]  /*f3f0*/  MUFU.EX2 R177, R177 ;  /* 0x000000b100b17308 */ /* 0x000ea20000000800 */
[----:B------:R-:W3:Y:S01]  /*f400*/  LDSM.16.MT88.4 R120, [R164+0x100] ;  /* 0x00010000a478783b */ /* 0x000ee20000004200 */
[C---:B------:R-:W-:Y:S01]  /*f410*/  FMUL.FTZ R44, R132.reuse, R44 ;  /* 0x0000002c842c7220 */ /* 0x040fe20000410000 */
[C---:B----4-:R-:W-:Y:S03]  /*f420*/  HMMA.16816.F32 R12, R136.reuse, R20, R12 ;  /* 0x00000014880c723c */ /* 0x050fe6000000180c */
        /* <DEDUP_REMOVED lines=10> */
[----:B------:R-:W4:Y:S01]  /*f4d0*/  LDSM.16.MT88.4 R112, [R135+UR4+0x2100] ;  /* 0x002100048770783b */ /* 0x000f220008004200 */
        /* <DEDUP_REMOVED lines=9> */
[----:B------:R-:W-:Y:S01]  /*f570*/  MUFU.EX2 R183, R183 ;  /* 0x000000b700b77308 */ /* 0x000fe20000000800 */
[C---:B------:R-:W-:Y:S02]  /*f580*/  FMUL.FTZ R52, R132.reuse, R52 ;  /* 0x0000003484347220 */ /* 0x040fe40000410000 */
[C---:B------:R-:W-:Y:S04]  /*f590*/  FMUL.FTZ R30, R3.reuse, R106 ;  /* 0x0000006a031e7220 */ /* 0x040fe80000410000 */
[C---:B------:R-:W-:Y:S02]  /*f5a0*/  FMUL.FTZ R31, R3.reuse, R107 ;  /* 0x0000006b031f7220 */ /* 0x040fe40000410000 */
[----:B------:R-:W5:Y:S01]  /*f5b0*/  LDSM.16.MT88.4 R104, [R133+0x2100] ;  /* 0x002100008568783b */ /* 0x000f620000004200 */
        /* <DEDUP_REMOVED lines=12> */
[C---:B----4-:R-:W-:Y:S04]  /*f680*/  HMMA.16816.F32 R36, R136.reuse, R112, R36 ;  /* 0x000000708824723c */ /* 0x050fe80000001824 */
[C---:B------:R-:W-:Y:S01]  /*f690*/  FMUL.FTZ R60, R132.reuse, R60 ;  /* 0x0000003c843c7220 */ /* 0x040fe20000410000 */
[----:B------:R-:W-:Y:S01]  /*f6a0*/  MUFU.EX2 R212, R212 ;  /* 0x000000d400d47308 */ /* 0x000fe20000000800 */
[C---:B------:R-:W-:Y:S02]  /*f6b0*/  FMUL.FTZ R61, R132.reuse, R61 ;  /* 0x0000003d843d7220 */ /* 0x040fe40000410000 */
[C---:B------:R-:W-:Y:S01]  /*f6c0*/  HMMA.16816.F32 R40, R136.reuse, R114, R40 ;  /* 0x000000728828723c */ /* 0x040fe20000001828 */
[----:B------:R-:W-:Y:S03]  /*f6d0*/  LDSM.16.MT88.4 R112, [R135+UR4+0x900] ;  /* 0x000900048770783b */ /* 0x000fe60008004200 */
[C---:B------:R-:W-:Y:S02]  /*f6e0*/  FMUL.FTZ R62, R3.reuse, R62 ;  /* 0x0000003e033e7220 */ /* 0x040fe40000410000 */
[C---:B------:R-:W-:Y:S01]  /*f6f0*/  FMUL.FTZ R63, R3.reuse, R63 ;  /* 0x0000003f033f7220 */ /* 0x040fe20000410000 */
[----:B------:R-:W-:Y:S01]  /*f700*/  MUFU.EX2 R213, R213 ;  /* 0x000000d500d57308 */ /* 0x000fe20000000800 */
[C---:B------:R-:W-:Y:S01]  /*f710*/  FMUL.FTZ R64, R132.reuse, R64 ;  /* 0x0000004084407220 */ /* 0x040fe20000410000 */
[C---:B-----5:R-:W-:Y:S03]  /*f720*/  HMMA.16816.F32 R44, R136.reuse, R104, R44 ;  /* 0x00000068882c723c */ /* 0x060fe6000000182c */
[C---:B------:R-:W-:Y:S02]  /*f730*/  FMUL.FTZ R65, R132.reuse, R65 ;  /* 0x0000004184417220 */ /* 0x040fe40000410000 */
[C---:B------:R-:W-:Y:S03]  /*f740*/  FMUL.FTZ R66, R3.reuse, R66 ;  /* 0x0000004203427220 */ /* 0x040fe60000410000 */
[----:B------:R-:W-:Y:S01]  /*f750*/  MUFU.EX2 R214, R214 ;  /* 0x000000d600d67308 */ /* 0x000fe20000000800 */
[C---:B------:R-:W-:Y:S01]  /*f760*/  FMUL.FTZ R67, R3.reuse, R67 ;  /* 0x0000004303437220 */ /* 0x040fe20000410000 */
[C---:B------:R-:W-:Y:S01]  /*f770*/  HMMA.16816.F32 R48, R136.reuse, R106, R48 ;  /* 0x0000006a8830723c */ /* 0x040fe20000001830 */
[----:B------:R-:W3:Y:S02]  /*f780*/  LDSM.16.MT88.4 R104, [R135+UR4+0x4100] ;  /* 0x004100048768783b */ /* 0x000ee40008004200 */
[C---:B------:R-:W-:Y:S02]  /*f790*/  FMUL.FTZ R68, R132.reuse, R68 ;  /* 0x0000004484447220 */ /* 0x040fe40000410000 */
[C---:B------:R-:W-:Y:S03]  /*f7a0*/  FMUL.FTZ R69, R132.reuse, R69 ;  /* 0x0000004584457220 */ /* 0x040fe60000410000 */
[C---:B------:R-:W-:Y:S01]  /*f7b0*/  HMMA.16816.F32 R52, R136.reuse, R100, R52 ;  /* 0x000000648834723c */ /* 0x040fe20000001834 */
[----:B------:R-:W-:Y:S03]  /*f7c0*/  MUFU.EX2 R215, R215 ;  /* 0x000000d700d77308 */ /* 0x000fe60000000800 */
[C---:B------:R-:W-:Y:S02]  /*f7d0*/  FMUL.FTZ R70, R3.reuse, R70 ;  /* 0x0000004603467220 */ /* 0x040fe40000410000 */
[C---:B------:R-:W-:Y:S02]  /*f7e0*/  FMUL.FTZ R71, R3.reuse, R71 ;  /* 0x0000004703477220 */ /* 0x040fe40000410000 */
[C---:B------:R-:W-:Y:S01]  /*f7f0*/  HMMA.16816.F32 R56, R136.reuse, R102, R56 ;  /* 0x000000668838723c */ /* 0x040fe20000001838 */
[----:B------:R-:W4:Y:S02]  /*f800*/  LDSM.16.MT88.4 R100, [R133+0x4100] ;  /* 0x004100008564783b */ /* 0x000f240000004200 */
[----:B------:R-:W-:Y:S01]  /*f810*/  MUFU.EX2 R216, R216 ;  /* 0x000000d800d87308 */ /* 0x000fe20000000800 */
[C---:B------:R-:W-:Y:S02]  /*f820*/  FMUL.FTZ R72, R132.reuse, R72 ;  /* 0x0000004884487220 */ /* 0x040fe40000410000 */
[C---:B------:R-:W-:Y:S02]  /*f830*/  FMUL.FTZ R73, R132.reuse, R73 ;  /* 0x0000004984497220 */ /* 0x040fe40000410000 */
[C---:B------:R-:W-:Y:S04]  /*f840*/  HMMA.16816.F32 R60, R136.reuse, R108, R60 ;  /* 0x0000006c883c723c */ /* 0x040fe8000000183c */
[C---:B------:R-:W-:Y:S01]  /*f850*/  FMUL.FTZ R74, R3.reuse, R74 ;  /* 0x0000004a034a7220 */ /* 0x040fe20000410000 */
[----:B------:R-:W-:Y:S01]  /*f860*/  MUFU.EX2 R217, R217 ;  /* 0x000000d900d97308 */ /* 0x000fe20000000800 */
[C---:B------:R-:W-:Y:S02]  /*f870*/  FMUL.FTZ R75, R3.reuse, R75 ;  /* 0x0000004b034b7220 */ /* 0x040fe40000410000 */
[C---:B------:R-:W-:Y:S01]  /*f880*/  HMMA.16816.F32 R64, R136.reuse, R110, R64 ;  /* 0x0000006e8840723c */ /* 0x040fe20000001840 */
[----:B------:R-:W5:Y:S03]  /*f890*/  LDSM.16.MT88.4 R108, [R134+UR4+0x4100] ;  /* 0x00410004866c783b */ /* 0x000f660008004200 */
[C---:B------:R-:W-:Y:S02]  /*f8a0*/  FMUL.FTZ R84, R132.reuse, R84 ;  /* 0x0000005484547220 */ /* 0x040fe40000410000 */
[----:B------:R-:W-:Y:S01]  /*f8b0*/  FMUL.FTZ R85, R132, R85 ;  /* 0x0000005584557220 */ /* 0x000fe20000410000 */
[----:B------:R-:W-:Y:S01]  /*f8c0*/  MUFU.EX2 R218, R218 ;  /* 0x000000da00da7308 */ /* 0x000fe20000000800 */
[C---:B------:R-:W-:Y:S01]  /*f8d0*/  FMUL.FTZ R86, R3.reuse, R86 ;  /* 0x0000005603567220 */ /* 0x040fe20000410000 */
[C---:B---3--:R-:W-:Y:S03]  /*f8e0*/  HMMA.16816.F32 R68, R136.reuse, R104, R68 ;  /* 0x000000688844723c */ /* 0x048fe60000001844 */
[C---:B------:R-:W-:Y:S02]  /*f8f0*/  FMUL.FTZ R87, R3.reuse, R87 ;  /* 0x0000005703577220 */ /* 0x040fe40000410000 */
[--C-:B------:R-:W-:Y:S02]  /*f900*/  FFMA.FTZ R179, R178, c[0x0][0x2d0], -R145.reuse ;  /* 0x0000b400b2b37a23 */ /* 0x100fe40000010891 */
[--C-:B------:R-:W-:Y:S01]  /*f910*/  FFMA.FTZ R178, R162, c[0x0][0x2d0], -R145.reuse ;  /* 0x0000b400a2b27a23 */ /* 0x100fe20000010891 */
[C---:B------:R-:W-:Y:S01]  /*f920*/  HMMA.16816.F32 R72, R136.reuse, R106, R72 ;  /* 0x0000006a8848723c */ /* 0x040fe20000001848 */
[----:B------:R-:W3:Y:S01]  /*f930*/  LDSM.16.MT88.4 R104, [R164+0x4100] ;  /* 0x00410000a468783b */ /* 0x000ee20000004200 */
[----:B------:R-:W-:Y:S02]  /*f940*/  MUFU.EX2 R220, R220 ;  /* 0x000000dc00dc7308 */ /* 0x000fe40000000800 */
[C---:B------:R-:W-:Y:S02]  /*f950*/  FMUL.FTZ R76, R132.reuse, R76 ;  /* 0x0000004c844c7220 */ /* 0x040fe40000410000 */
[----:B------:R-:W-:Y:S02]  /*f960*/  FMUL.FTZ R77, R132, R77 ;  /* 0x0000004d844d7220 */ /* 0x000fe40000410000 */
[C---:B------:R-:W-:Y:S01]  /*f970*/  FMUL.FTZ R78, R3.reuse, R78 ;  /* 0x0000004e034e7220 */ /* 0x040fe20000410000 */
[----:B------:R-:W-:Y:S03]  /*f980*/  LDSM.16.MT88.4 R160, [R135+UR4+0x5900] ;  /* 0x0059000487a0783b */ /* 0x000fe60008004200 */
[C---:B------:R-:W-:Y:S01]  /*f990*/  FMUL.FTZ R79, R3.reuse, R79 ;  /* 0x0000004f034f7220 */ /* 0x040fe20000410000 */
[----:B------:R-:W-:Y:S01]  /*f9a0*/  MUFU.EX2 R179, R179 ;  /* 0x000000b300b37308 */ /* 0x000fe20000000800 */
[----:B------:R-:W-:Y:S02]  /*f9b0*/  FFMA.FTZ R145, R144, c[0x0][0x2d0], -R145 ;  /* 0x0000b40090917a23 */ /* 0x000fe40000010891 */
[C---:B------:R-:W-:Y:S02]  /*f9c0*/  FMUL.FTZ R88, R132.reuse, R88 ;  /* 0x0000005884587220 */ /* 0x040fe40000410000 */
[C---:B------:R-:W-:Y:S01]  /*f9d0*/  FMUL.FTZ R89, R132.reuse, R89 ;  /* 0x0000005984597220 */ /* 0x040fe20000410000 */
[C---:B----4-:R-:W-:Y:S03]  /*f9e0*/  HMMA.16816.F32 R76, R136.reuse, R100, R76 ;  /* 0x00000064884c723c */ /* 0x050fe6000000184c */
[C---:B------:R-:W-:Y:S01]  /*f9f0*/  FMUL.FTZ R80, R132.reuse, R80 ;  /* 0x0000005084507220 */ /* 0x040fe20000410000 */
[----:B------:R-:W4:Y:S01]  /*fa00*/  MUFU.EX2 R178, R178 ;  /* 0x000000b200b27308 */ /* 0x000f220000000800 */
[C---:B------:R-:W-:Y:S02]  /*fa10*/  FMUL.FTZ R81, R132.reuse, R81 ;  /* 0x0000005184517220 */ /* 0x040fe40000410000 */
[----:B------:R-:W-:Y:S01]  /*fa20*/  FMUL.FTZ R82, R3, R82 ;  /* 0x0000005203527220 */ /* 0x000fe20000410000 */
[----:B-1----:R-:W-:Y:S01]  /*fa30*/  F2FP.PACK_AB R100, R175, R174 ;  /* 0x000000aeaf64723e */ /* 0x002fe200000000ff */
[C---:B------:R-:W-:Y:S03]  /*fa40*/  FMUL.FTZ R83, R3.reuse, R83 ;  /* 0x0000005303537220 */ /* 0x040fe60000410000 */
[C---:B------:R-:W-:Y:S02]  /*fa50*/  FMUL.FTZ R90, R3.reuse, R90 ;  /* 0x0000005a035a7220 */ /* 0x040fe40000410000 */
[----:B------:R1:W-:Y:S01]  /*fa60*/  MUFU.EX2 R223, R145 ;  /* 0x0000009100df7308 */ /* 0x0003e20000000800 */
[C---:B------:R-:W-:Y:S01]  /*fa70*/  FMUL.FTZ R91, R3.reuse, R91 ;  /* 0x0000005b035b7220 */ /* 0x040fe20000410000 */
[C---:B------:R-:W-:Y:S03]  /*fa80*/  HMMA.16816.F32 R80, R136.reuse, R102, R80 ;  /* 0x000000668850723c */ /* 0x040fe60000001850 */
[C---:B------:R-:W-:Y:S02]  /*fa90*/  FMUL.FTZ R92, R132.reuse, R92 ;  /* 0x0000005c845c7220 */ /* 0x040fe40000410000 */
[C---:B------:R-:W-:Y:S02]  /*faa0*/  FMUL.FTZ R93, R132.reuse, R93 ;  /* 0x0000005d845d7220 */ /* 0x040fe40000410000 */
[C---:B------:R-:W-:Y:S01]  /*fab0*/  FMUL.FTZ R94, R3.reuse, R94 ;  /* 0x0000005e035e7220 */ /* 0x040fe20000410000 */
[C---:B-----5:R-:W-:Y:S01]  /*fac0*/  HMMA.16816.F32 R84, R136.reuse, R108, R84 ;  /* 0x0000006c8854723c */ /* 0x060fe20000001854 */
[----:B------:R-:W5:Y:S03]  /*fad0*/  MUFU.EX2 R221, R221 ;  /* 0x000000dd00dd7308 */ /* 0x000f660000000800 */
[----:B------:R-:W-:Y:S01]  /*fae0*/  FMUL.FTZ R95, R3, R95 ;  /* 0x0000005f035f7220 */ /* 0x000fe20000410000 */
[----:B--2---:R-:W-:Y:S01]  /*faf0*/  F2FP.PACK_AB R102, R177, R176 ;  /* 0x000000b0b166723e */ /* 0x004fe200000000ff */
[----:B------:R-:W-:Y:S01]  /*fb00*/  FMUL.FTZ R96, R132, R96 ;  /* 0x0000006084607220 */ /* 0x000fe20000410000 */
[----:B----4-:R-:W-:Y:S01]  /*fb10*/  F2FP.PACK_AB R101, R178, R179 ;  /* 0x000000b3b265723e */ /* 0x010fe200000000ff */
[C---:B------:R-:W-:Y:S01]  /*fb20*/  HMMA.16816.F32 R88, R136.reuse, R110, R88 ;  /* 0x0000006e8858723c */ /* 0x040fe20000001858 */
[----:B------:R-:W2:Y:S02]  /*fb30*/  LDSM.16.MT88.4 R108, [R133+0x900] ;  /* 0x00090000856c783b */ /* 0x000ea40000004200 */
[----:B------:R-:W4:Y:S01]  /*fb40*/  MUFU.EX2 R222, R222 ;  /* 0x000000de00de7308 */ /* 0x000f220000000800 */
[C---:B------:R-:W-:Y:S01]  /*fb50*/  FMUL.FTZ R97, R132.reuse, R97 ;  /* 0x0000006184617220 */ /* 0x040fe20000410000 */
[----:B------:R-:W-:Y:S01]  /*fb60*/  F2FP.PACK_AB R103, R181, R180 ;  /* 0x000000b4b567723e */ /* 0x000fe200000000ff */
[C---:B------:R-:W-:Y:S02]  /*fb70*/  FMUL.FTZ R98, R3.reuse, R98 ;  /* 0x0000006203627220 */ /* 0x040fe40000410000 */
[C---:B---3--:R-:W-:Y:S01]  /*fb80*/  HMMA.16816.F32 R92, R136.reuse, R104, R92 ;  /* 0x00000068885c723c */ /* 0x048fe2000000185c */
[----:B-1----:R-:W-:Y:S03]  /*fb90*/  LDSM.16.MT88.4 R144, [R135+UR4+0x3900] ;  /* 0x003900048790783b */ /* 0x002fe60008004200 */
[C---:B------:R-:W-:Y:S02]  /*fba0*/  FMUL.FTZ R99, R3.reuse, R99 ;  /* 0x0000006303637220 */ /* 0x040fe40000410000 */
[----:B------:R-:W-:Y:S02]  /*fbb0*/  FFMA.FTZ R168, R132, R205, R168 ;  /* 0x000000cd84a87223 */ /* 0x000fe400000100a8 */
[----:B------:R-:W-:Y:S01]  /*fbc0*/  FFMA.FTZ R172, R3, R206, R172 ;  /* 0x000000ce03ac7223 */ /* 0x000fe200000100ac */
[----:B------:R-:W-:Y:S02]  /*fbd0*/  IADD3 R3, R210, -0x2, RZ ;  /* 0xfffffffed2037810 */ /* 0x000fe40007ffe0ff */
[----:B------:R-:W-:Y:S01]  /*fbe0*/  HMMA.16816.F32 R96, R136, R106, R96 ;  /* 0x0000006a8860723c */ /* 0x000fe20000001860 */
[----:B------:R-:W1:Y:S02]  /*fbf0*/  LDSM.16.MT88.4 R104, [R164+0x2900] ;  /* 0x00290000a468783b */ /* 0x000e640000004200 */
[----:B------:R-:W-:Y:S01]  /*fc00*/  FADD.FTZ R167, R167, R168 ;  /* 0x000000a8a7a77221 */ /* 0x000fe20000010000 */
[----:B------:R-:W-:Y:S01]  /*fc10*/  ISETP.GE.AND P0, PT, R3, UR11, PT ;  /* 0x0000000b03007c0c */ /* 0x000fe2000bf06270 */
[----:B------:R-:W-:Y:S02]  /*fc20*/  FADD.FTZ R171, R171, R172 ;  /* 0x000000acabab7221 */ /* 0x000fe40000010000 */
[----:B------:R-:W-:Y:S01]  /*fc30*/  F2FP.PACK_AB R136, R217, R216 ;  /* 0x000000d8d988723e */ /* 0x000fe200000000ff */
[C---:B------:R-:W-:Y:S05]  /*fc40*/  HMMA.16816.F32 R4, R100.reuse, R112, R4 ;  /* 0x000000706404723c */ /* 0x040fea0000001804 */
[----:B------:R-:W-:Y:S01]  /*fc50*/  F2FP.PACK_AB R138, R219, R218 ;  /* 0x000000dadb8a723e */ /* 0x000fe200000000ff */
[----:B------:R-:W-:Y:S01]  /*fc60*/  FADD.FTZ R166, R166, R167 ;  /* 0x000000a7a6a67221 */ /* 0x000fe20000010000 */
[----:B-----5:R-:W-:Y:S01]  /*fc70*/  F2FP.PACK_AB R137, R221, R220 ;  /* 0x000000dcdd89723e */ /* 0x020fe200000000ff */
[C---:B------:R-:W-:Y:S01]  /*fc80*/  HMMA.16816.F32 R8, R100.reuse, R114, R8 ;  /* 0x000000726408723c */ /* 0x040fe20000001808 */
[----:B------:R-:W-:Y:S03]  /*fc90*/  LDSM.16.MT88.4 R112, [R133+0x4900] ;  /* 0x004900008570783b */ /* 0x000fe60000004200 */
[----:B----4-:R-:W-:Y:S01]  /*fca0*/  F2FP.PACK_AB R139, R223, R222 ;  /* 0x000000dedf8b723e */ /* 0x010fe200000000ff */
[----:B------:R-:W-:Y:S02]  /*fcb0*/  FADD.FTZ R170, R170, R171 ;  /* 0x000000abaaaa7221 */ /* 0x000fe40000010000 */
[----:B------:R-:W-:Y:S01]  /*fcc0*/  FADD.FTZ R169, R169, R166 ;  /* 0x000000a6a9a97221 */ /* 0x000fe20000010000 */
[C---:B--2---:R-:W-:Y:S04]  /*fcd0*/  HMMA.16816.F32 R12, R100.reuse, R108, R12 ;  /* 0x0000006c640c723c */ /* 0x044fe8000000180c */
        /* <DEDUP_REMOVED lines=121> */
[----:B------:R-:W-:Y:S01]  /*10470*/  IMAD.MOV.U32 R198, RZ, RZ, RZ ;  /* 0x000000ffffc67224 */ /* 0x000fe200078e00ff */
[----:B------:R-:W-:Y:S02]  /*10480*/  ISETP.NE.AND P2, PT, R195, 0x1, PT ;  /* 0x00000001c300780c */ /* 0x000fe40003f45270 */
[----:B------:R-:W-:Y:S04]  /*10490*/  IADD3 R199, R201, R165, R202 ;  /* 0x000000a5c9c77210 */ /* 0x000fe80007ffe0ca */
[----:B------:R-:W-:Y:S05]  /*104a0*/  IADD3 R199, R199, -0x80, RZ ;  /* 0xffffff80c7c77810 */ /* 0x000fea0007ffe0ff */
        /* <DEDUP_REMOVED lines=8> */
[----:B------:R1:W2:Y:S01]  /*10530*/  @!P3 LDG.E R198, [R4.64] ;  /* 0x0000001404c6b981 */ /* 0x0002a2000c1e1900 */
[----:B------:R-:W-:Y:S05]  /*10540*/  IMAD R199, R6, c[0x0][0x2b8], R199 ;  /* 0x0000ae0006c77a24 */ /* 0x000fea00078e02c7 */
[----:B------:R-:W-:Y:S05]  /*10550*/  SHF.R.S32.HI R3, RZ, 0x1f, R199 ;  /* 0x0000001fff037819 */ /* 0x000fea00000114c7 */
        /* <DEDUP_REMOVED lines=10> */
[----:B------:R-:W-:Y:S02]  /*10600*/  LEA R17, P0, R4, c[0x0][0x1c8], 0x1 ;  /* 0x0000720004117a11 */ /* 0x000fe400078008ff */
[----:B------:R-:W-:Y:S02]  /*10610*/  SHF.L.U64.HI R5, R194, 0x1, R197 ;  /* 0x00000001c2057819 */ /* 0x000fe400000102c5 */
[----:B------:R-:W-:Y:S01]  /*10620*/  LEA.HI.X R16, R4, c[0x0][0x1cc], R3, 0x1, P0 ;  /* 0x0000730004107a11 */ /* 0x000fe200000f0c03 */
[----:B------:R-:W1:Y:S01]  /*10630*/  SHFL.IDX PT, R9, R17, RZ, 0x181f ;  /* 0x00181fff11097589 */ /* 0x000e6200000e0000 */
[----:B------:R-:W-:Y:S02]  /*10640*/  IMAD.SHL.U32 R4, R194, 0x2, RZ ;  /* 0x00000002c2047824 */ /* 0x000fe400078e00ff */
[----:B------:R-:W-:Y:S01]  /*10650*/  IMAD.U32 R3, RZ, RZ, UR15 ;  /* 0x0000000fff037e24 */ /* 0x000fe2000f8e00ff */
[----:B------:R-:W2:Y:S03]  /*10660*/  SHFL.IDX PT, R8, R16, RZ, 0x181f ;  /* 0x00181fff10087589 */ /* 0x000ea600000e0000 */
[----:B------:R-:W-:Y:S01]  /*10670*/  IMAD R3, R3, 0x3000, R200 ;  /* 0x0000300003037824 */ /* 0x000fe200078e02c8 */
[----:B------:R-:W3:Y:S04]  /*10680*/  SHFL.IDX PT, R7, R17, 0x1, 0x181f ;  /* 0x00381f0011077f89 */ /* 0x000ee800000e0000 */
[----:B------:R4:W5:Y:S01]  /*10690*/  SHFL.IDX PT, R6, R16, 0x1, 0x181f ;  /* 0x00381f0010067f89 */ /* 0x00096200000e0000 */
[C---:B-1----:R-:W-:Y:S02]  /*106a0*/  IADD3 R12, P0, R9.reuse, R208, RZ ;  /* 0x000000d0090c7210 */ /* 0x042fe40007f1e0ff */
[C---:B------:R-:W-:Y:S02]  /*106b0*/  IADD3 R10, P2, R9.reuse, R209, RZ ;  /* 0x000000d1090a7210 */ /* 0x040fe40007f5e0ff */
[C---:B--2---:R-:W-:Y:S02]  /*106c0*/  IADD3.X R13, R8.reuse, R193, RZ, P0, !PT ;  /* 0x000000c1080d7210 */ /* 0x044fe400007fe4ff */
[-C--:B------:R-:W-:Y:S01]  /*106d0*/  IADD3 R14, P1, R9, R4.reuse, RZ ;  /* 0x00000004090e7210 */ /* 0x080fe20007f3e0ff */
[----:B------:R-:W-:Y:S01]  /*106e0*/  IMAD.SHL.U32 R9, R3, 0x2, RZ ;  /* 0x0000000203097824 */ /* 0x000fe200078e00ff */
[C---:B---3--:R-:W-:Y:S01]  /*106f0*/  IADD3 R4, P0, R7.reuse, R4, RZ ;  /* 0x0000000407047210 */ /* 0x048fe20007f1e0ff */
[C---:B------:R-:W-:Y:S02]  /*10700*/  IMAD.X R11, R8.reuse, 0x1, R207, P2 ;  /* 0x00000001080b7824 */ /* 0x040fe400010e06cf */
[----:B------:R-:W-:Y:S01]  /*10710*/  IMAD.X R15, R8, 0x1, R5, P1 ;  /* 0x00000001080f7824 */ /* 0x000fe200008e0605 */
[----:B------:R1:W-:Y:S01]  /*10720*/  LDGSTS.E.BYPASS.LTC128B.128 [R9+0xc100], [R12.64], !P5 ;  /* 0x0c1000000c097fae */ /* 0x0003e2000e901d54 */
[C---:B----4-:R-:W-:Y:S02]  /*10730*/  IADD3 R16, P1, R7.reuse, R208, RZ ;  /* 0x000000d007107210 */ /* 0x050fe40007f3e0ff */
[C---:B-----5:R-:W-:Y:S01]  /*10740*/  IADD3.X R5, R6.reuse, R5, RZ, P0, !PT ;  /* 0x0000000506057210 */ /* 0x060fe200007fe4ff */
[----:B------:R1:W-:Y:S01]  /*10750*/  LDGSTS.E.BYPASS.LTC128B.128 [R9+0xe100], [R10.64], !P4 ;  /* 0x0e1000000a097fae */ /* 0x0003e2000e101d54 */
[----:B------:R-:W-:Y:S01]  /*10760*/  IADD3 R18, P0, R7, R209, RZ ;  /* 0x000000d107127210 */ /* 0x000fe20007f1e0ff */
[C---:B------:R-:W-:Y:S02]  /*10770*/  IMAD.X R17, R6.reuse, 0x1, R193, P1 ;  /* 0x0000000106117824 */ /* 0x040fe400008e06c1 */
[----:B------:R1:W-:Y:S02]  /*10780*/  LDGSTS.E.BYPASS.LTC128B.128 [R9+0x10100], [R14.64], !P6 ;  /* 0x101000000e097fae */ /* 0x0003e4000f101d54 */
[----:B------:R-:W-:Y:S02]  /*10790*/  IMAD.X R19, R6, 0x1, R207, P0 ;  /* 0x0000000106137824 */ /* 0x000fe400000e06cf */
[----:B------:R1:W-:Y:S04]  /*107a0*/  LDGSTS.E.BYPASS.LTC128B.128 [R9+0xd100], [R16.64], !P5 ;  /* 0x0d10000010097fae */ /* 0x0003e8000e901d54 */
[----:B------:R1:W-:Y:S04]  /*107b0*/  LDGSTS.E.BYPASS.LTC128B.128 [R9+0xf100], [R18.64], !P4 ;  /* 0x0f10000012097fae */ /* 0x0003e8000e101d54 */
[----:B------:R1:W-:Y:S02]  /*107c0*/  LDGSTS.E.BYPASS.LTC128B.128 [R9+0x11100], [R4.64], !P6 ;  /* 0x1110000004097fae */ /* 0x0003e4000f101d54 */
.L_x_1985:
[----:B------:R-:W-:Y:S01]  /*107d0*/  UIADD3 UR4, UR5, 0x1, URZ ;  /* 0x0000000105047890 */ /* 0x000fe2000fffe03f */
[----:B------:R-:W0:Y:S01]  /*107e0*/  LDGDEPBAR ;  /* 0x00000000000079af */ /* 0x000e220000000000 */
[----:B------:R-:W-:Y:S01]  /*107f0*/  UISETP.GE.AND UP2, UPT, UR5, 0x1, UPT ;  /* 0x000000010500788c */ /* 0x000fe2000bf46270 */
[C---:B------:R-:W-:Y:S01]  /*10800*/  ISETP.LE.AND P0, PT, R210.reuse, UR11, PT ;  /* 0x0000000bd2007c0c */ /* 0x040fe2000bf03270 */
[----:B------:R-:W-:Y:S01]  /*10810*/  IMAD.MOV.U32 R3, RZ, RZ, R0 ;  /* 0x000000ffff037224 */ /* 0x000fe200078e0000 */
[----:B------:R-:W-:Y:S01]  /*10820*/  IADD3 R210, R210, -0x1, RZ ;  /* 0xffffffffd2d27810 */ /* 0x000fe20007ffe0ff */
[----:B------:R-:W-:Y:S01]  /*10830*/  USEL UR5, UR4, URZ, !UP2 ;  /* 0x0000003f04057287 */ /* 0x000fe2000d000000 */
[----:B------:R-:W-:Y:S09]  /*10840*/  IMAD.MOV.U32 R132, RZ, RZ, R2 ;  /* 0x000000ffff847224 */ /* 0x000ff200078e0002 */
[----:B------:R-:W-:-:S05]  /*10850*/  @!P0 BRA `(.L_x_1986) ;  /* 0xffffc65000008947 */ /* 0x000fca000383ffff */
.L_x_1975:
[----:B-1----:R-:W1:Y:S01]  /*10860*/  SHFL.BFLY PT, R8, R205, 0x2, 0x1f ;  /* 0x0c401f00cd087f89 */ /* 0x002e6200000e0000 */
        /* <DEDUP_REMOVED lines=14> */
[----:B------:R-:W-:-:S03]  /*10950*/  @P0 MOV R10, 0x3f317218 ;  /* 0x3f317218000a0802 */ /* 0x000fc60000000f00 */
[----:B------:R-:W-:Y:S02]  /*10960*/  @P1 FMUL.FTZ R8, R8, c[0x0][0x2d0] ;  /* 0x0000b40008081a20 */ /* 0x000fe40000410000 */
[----:B------:R-:W2:Y:S08]  /*10970*/  @P0 MUFU.LG2 R7, R4 ;  /* 0x0000000400070308 */ /* 0x000eb00000000c00 */
[----:B------:R-:W3:Y:S01]  /*10980*/  @P1 MUFU.LG2 R5, R5 ;  /* 0x0000000500051308 */ /* 0x000ee20000000c00 */
[----:B-1----:R-:W-:-:S02]  /*10990*/  FMUL.FTZ R128, R6, R128 ;  /* 0x0000008006807220 */ /* 0x002fc40000410000 */
[C---:B------:R-:W-:Y:S02]  /*109a0*/  FMUL.FTZ R129, R6.reuse, R129 ;  /* 0x0000008106817220 */ /* 0x040fe40000410000 */
[C---:B------:R-:W-:Y:S02]  /*109b0*/  FMUL.FTZ R124, R6.reuse, R124 ;  /* 0x0000007c067c7220 */ /* 0x040fe40000410000 */
[----:B------:R-:W-:Y:S01]  /*109c0*/  FMUL.FTZ R125, R6, R125 ;  /* 0x0000007d067d7220 */ /* 0x000fe20000410000 */
[----:B------:R1:W4:Y:S01]  /*109d0*/  @P0 MUFU.RCP R3, R4 ;  /* 0x0000000400030308 */ /* 0x0003220000001000 */
[----:B--2---:R-:W-:Y:S02]  /*109e0*/  @P0 FMUL.FTZ R9, R7, 0.69314718246459960938 ;  /* 0x3f31721807090820 */ /* 0x004fe40000410000 */
[----:B------:R-:W-:Y:S02]  /*109f0*/  @P0 FMUL.FTZ R7, R10, c[0x0][0x2d0] ;  /* 0x0000b4000a070a20 */ /* 0x000fe40000410000 */
[----:B------:R-:W-:-:S02]  /*10a00*/  FMUL.FTZ R120, R6, R120 ;  /* 0x0000007806787220 */ /* 0x000fc40000410000 */
        /* <DEDUP_REMOVED lines=96> */
.L_x_1935:
[----:B------:R-:W-:Y:S05]  /*11010*/  @P2 BRA `(.L_x_1987) ;  /* 0x0000198000002947 */ /* 0x000fea0003800000 */
[----:B------:R-:W1:Y:S01]  /*11020*/  S2R R2, SR_TID.X ;  /* 0x0000000000027919 */ /* 0x000e620000002100 */
[----:B------:R-:W-:Y:S01]  /*11030*/  IMAD R7, RZ, RZ, -UR14 ;  /* 0x8000000eff077e24 */ /* 0x000fe2000f8e02ff */
[----:B------:R-:W-:Y:S01]  /*11040*/  USHF.R.S32.HI UR6, URZ, 0x1f, UR14 ;  /* 0x0000001f3f067899 */ /* 0x000fe2000801140e */
[----:B------:R-:W-:Y:S01]  /*11050*/  IMAD.MOV.U32 R11, RZ, RZ, c[0x0][0x4e8] ;  /* 0x00013a00ff0b7624 */ /* 0x000fe200078e00ff */
[----:B------:R-:W2:Y:S01]  /*11060*/  S2R R0, SR_CTAID.Y ;  /* 0x0000000000007919 */ /* 0x000ea20000002600 */
[----:B------:R-:W-:Y:S01]  /*11070*/  ULDC.64 UR4, c[0x0][0x4d0] ;  /* 0x0001340000047ab9 */ /* 0x000fe20000000a00 */
[----:B------:R-:W-:Y:S01]  /*11080*/  BSSY B0, `(.L_x_1988) ;  /* 0x00000fe000007945 */ /* 0x000fe20003800000 */
[----:B------:R-:W-:Y:S01]  /*11090*/  UIMAD UR7, UR6, UR4, URZ ;  /* 0x00000004060772a4 */ /* 0x000fe2000f8e023f */
[----:B------:R-:W3:Y:S01]  /*110a0*/  S2R R9, SR_CTAID.Z ;  /* 0x0000000000097919 */ /* 0x000ee20000002700 */
[----:B------:R-:W-:Y:S01]  /*110b0*/  UIMAD.WIDE.U32 UR8, UR14, UR4, URZ ;  /* 0x000000040e0872a5 */ /* 0x000fe2000f8e003f */
[C---:B------:R-:W-:Y:S01]  /*110c0*/  ISETP.NE.AND P1, PT, R11.reuse, 0x1, PT ;  /* 0x000000010b00780c */ /* 0x040fe20003f25270 */
[----:B------:R-:W-:Y:S01]  /*110d0*/  UIMAD UR7, UR14, UR5, UR7 ;  /* 0x000000050e0772a4 */ /* 0x000fe2000f8e0207 */
[----:B------:R-:W4:Y:S01]  /*110e0*/  S2R R10, SR_CTAID.X ;  /* 0x00000000000a7919 */ /* 0x000f220000002500 */
[----:B------:R-:W-:Y:S01]  /*110f0*/  IMAD R11, R11, c[0x0][0x388], RZ ;  /* 0x0000e2000b0b7a24 */ /* 0x000fe200078e02ff */
        /* <DEDUP_REMOVED lines=8> */
[----:B------:R-:W-:Y:S01]  /*11180*/  IMAD.U32 R15, RZ, RZ, UR11 ;  /* 0x0000000bff0f7e24 */ /* 0x000fe2000f8e00ff */
[----:B-1----:R-:W-:Y:S01]  /*11190*/  SHF.R.S32.HI R3, RZ, 0x1f, R2 ;  /* 0x0000001fff037819 */ /* 0x002fe20000011402 */
[----:B------:R-:W-:Y:S01]  /*111a0*/  UIADD3 UR4, UR11, UR4, URZ ;  /* 0x000000040b047290 */ /* 0x000fe2000fffe03f */
[----:B------:R-:W-:Y:S02]  /*111b0*/  IMAD.U32 R17, RZ, RZ, UR7 ;  /* 0x00000007ff117e24 */ /* 0x000fe4000f8e00ff */
[----:B--2---:R-:W-:Y:S01]  /*111c0*/  IMAD R7, R7, c[0x0][0x550], R0 ;  /* 0x0001540007077a24 */ /* 0x004fe200078e0200 */
[----:B------:R-:W-:-:S02]  /*111d0*/  LEA.HI R0, R3, R2, RZ, 0x5 ;  /* 0x0000000203007211 */ /* 0x000fc400078f28ff */
[----:B------:R-:W-:Y:S01]  /*111e0*/  LEA.HI R3, R3, R2, RZ, 0x2 ;  /* 0x0000000203037211 */ /* 0x000fe200078f10ff */
[----:B------:R-:W-:Y:S01]  /*111f0*/  IMAD.U32 R15, RZ, RZ, UR4 ;  /* 0x00000004ff0f7e24 */ /* 0x000fe2000f8e00ff */
[----:B------:R-:W-:Y:S01]  /*11200*/  LOP3.LUT R5, R0, 0xffffffe0, RZ, 0xc0, !PT ;  /* 0xffffffe000057812 */ /* 0x000fe200078ec0ff */
[----:B---3--:R-:W-:Y:S01]  /*11210*/  IMAD.WIDE.U32 R16, R9, c[0x0][0x4d8], R16 ;  /* 0x0001360009107a25 */ /* 0x008fe200078e0010 */
[--C-:B------:R-:W-:Y:S02]  /*11220*/  SHF.R.S32.HI R13, RZ, 0x5, R0.reuse ;  /* 0x00000005ff0d7819 */ /* 0x100fe40000011400 */
[----:B------:R-:W-:Y:S01]  /*11230*/  SHF.R.S32.HI R0, RZ, 0x1f, R0 ;  /* 0x0000001fff007819 */ /* 0x000fe20000011400 */
[----:B------:R-:W-:Y:S01]  /*11240*/  IMAD.IADD R5, R2, 0x1, -R5 ;  /* 0x0000000102057824 */ /* 0x000fe200078e0a05 */
[----:B------:R-:W-:Y:S01]  /*11250*/  LOP3.LUT R3, R3, 0xfffffffc, RZ, 0xc0, !PT ;  /* 0xfffffffc03037812 */ /* 0x000fe200078ec0ff */
[----:B------:R-:W-:Y:S01]  /*11260*/  IMAD.WIDE.U32 R14, R9, c[0x0][0x440], R14 ;  /* 0x00011000090e7a25 */ /* 0x000fe200078e000e */
[----:B------:R-:W-:-:S02]  /*11270*/  LEA.HI R0, R0, R13, RZ, 0x3 ;  /* 0x0000000d00007211 */ /* 0x000fc400078f18ff */
[----:B------:R-:W-:Y:S02]  /*11280*/  IADD3 R3, -R3, R2, RZ ;  /* 0x0000000203037210 */ /* 0x000fe40007ffe1ff */
[----:B------:R-:W-:Y:S02]  /*11290*/  LOP3.LUT R0, R0, 0xffffff8, RZ, 0xc0, !PT ;  /* 0x0ffffff800007812 */ /* 0x000fe400078ec0ff */
[----:B------:R-:W-:Y:S02]  /*112a0*/  SHF.R.S32.HI R2, RZ, 0x1f, R5 ;  /* 0x0000001fff027819 */ /* 0x000fe40000011405 */
[----:B------:R-:W-:Y:S01]  /*112b0*/  SHF.R.S32.HI R8, RZ, 0x1f, R9 ;  /* 0x0000001fff087819 */ /* 0x000fe20000011409 */
[----:B------:R-:W-:Y:S01]  /*112c0*/  IMAD.IADD R13, R13, 0x1, -R0 ;  /* 0x000000010d0d7824 */ /* 0x000fe200078e0a00 */
[----:B------:R-:W-:Y:S02]  /*112d0*/  LEA.HI R0, R3, R3, RZ, 0x1 ;  /* 0x0000000303007211 */ /* 0x000fe400078f08ff */
[----:B------:R-:W-:-:S02]  /*112e0*/  LEA.HI R2, R2, R5, RZ, 0x2 ;  /* 0x0000000502027211 */ /* 0x000fc400078f10ff */
[----:B------:R-:W-:Y:S02]  /*112f0*/  LOP3.LUT R0, R0, 0x1ffffffe, RZ, 0xc0, !PT ;  /* 0x1ffffffe00007812 */ /* 0x000fe400078ec0ff */
[----:B------:R-:W-:Y:S02]  /*11300*/  SHF.R.S32.HI R12, RZ, 0x2, R2 ;  /* 0x00000002ff0c7819 */ /* 0x000fe40000011402 */
[----:B------:R-:W-:Y:S02]  /*11310*/  IADD3 R0, R3, -R0, RZ ;  /* 0x8000000003007210 */ /* 0x000fe40007ffe0ff */
[----:B------:R-:W-:Y:S01]  /*11320*/  LOP3.LUT R2, R2, 0x7ffffffc, RZ, 0xc0, !PT ;  /* 0x7ffffffc02027812 */ /* 0x000fe200078ec0ff */
[----:B------:R-:W-:Y:S02]  /*11330*/  IMAD R13, R13, 0x10, R12 ;  /* 0x000000100d0d7824 */ /* 0x000fe400078e020c */
[----:B------:R-:W-:Y:S02]  /*11340*/  IMAD R12, R8, c[0x0][0x4d8], RZ ;  /* 0x00013600080c7a24 */ /* 0x000fe400078e02ff */
[----:B------:R-:W-:Y:S01]  /*11350*/  IMAD R3, R0, 0x8, R13 ;  /* 0x0000000800037824 */ /* 0x000fe200078e020d */
[----:B------:R-:W-:Y:S01]  /*11360*/  SHF.R.S32.HI R0, RZ, 0x1f, R7 ;  /* 0x0000001fff007819 */ /* 0x000fe20000011407 */
[----:B------:R-:W-:-:S02]  /*11370*/  IMAD R8, R8, c[0x0][0x440], RZ ;  /* 0x0001100008087a24 */ /* 0x000fc400078e02ff */
[C---:B------:R-:W-:Y:S01]  /*11380*/  IMAD R12, R9.reuse, c[0x0][0x4dc], R12 ;  /* 0x00013700090c7a24 */ /* 0x040fe200078e020c */
[C---:B----4-:R-:W-:Y:S01]  /*11390*/  LEA R3, R10.reuse, R3, 0x7 ;  /* 0x000000030a037211 */ /* 0x050fe200078e38ff */
        /* <DEDUP_REMOVED lines=8> */
[----:B------:R-:W-:Y:S02]  /*11420*/  IMAD R0, R0, c[0x0][0x448], RZ ;  /* 0x0001120000007a24 */ /* 0x000fe400078e02ff */
[C---:B------:R-:W-:Y:S02]  /*11430*/  IMAD R12, R7.reuse, c[0x0][0x4e4], R12 ;  /* 0x00013900070c7a24 */ /* 0x040fe400078e020c */
[C---:B------:R-:W-:Y:S02]  /*11440*/  IMAD R8, R7.reuse, c[0x0][0x44c], R0 ;  /* 0x0001130007087a24 */ /* 0x040fe400078e0200 */
[----:B------:R-:W-:Y:S02]  /*11450*/  IMAD.MOV R0, RZ, RZ, -R9 ;  /* 0x000000ffff007224 */ /* 0x000fe400078e0a09 */
[----:B------:R-:W-:-:S04]  /*11460*/  IMAD.WIDE.U32 R14, R7, c[0x0][0x448], R14 ;  /* 0x00011200070e7a25 */ /* 0x000fc800078e000e */
[----:B------:R-:W-:Y:S01]  /*11470*/  IMAD.WIDE.U32 R18, R7, c[0x0][0x4e0], R16 ;  /* 0x0001380007127a25 */ /* 0x000fe200078e0010 */
[----:B------:R-:W-:Y:S02]  /*11480*/  IADD3 R21, R15, R8, RZ ;  /* 0x000000080f157210 */ /* 0x000fe40007ffe0ff */
[----:B------:R-:W-:Y:S01]  /*11490*/  SHF.R.S32.HI R15, RZ, 0x1f, R9 ;  /* 0x0000001fff0f7819 */ /* 0x000fe20000011409 */
[----:B------:R-:W-:Y:S01]  /*114a0*/  @P1 IMAD.HI.U32 R7, R3, c[0x0][0x4ec], RZ ;  /* 0x00013b0003071a27 */ /* 0x000fe200078e00ff */
[----:B------:R-:W-:Y:S01]  /*114b0*/  BAR.SYNC.DEFER_BLOCKING 0x1, 0x100 ;  /* 0x0044000000007b1d */ /* 0x000fe20000010000 */
[----:B------:R-:W-:Y:S02]  /*114c0*/  IADD3 R8, P0, R9, R18, RZ ;  /* 0x0000001209087210 */ /* 0x000fe40007f1e0ff */
[--C-:B------:R-:W-:Y:S02]  /*114d0*/  IMAD R0, R0, c[0x0][0x4e8], R3.reuse ;  /* 0x00013a0000007a24 */ /* 0x100fe400078e0203 */
[----:B------:R-:W-:Y:S01]  /*114e0*/  IMAD.MOV.U32 R16, RZ, RZ, R3 ;  /* 0x000000ffff107224 */ /* 0x000fe200078e0003 */
[----:B------:R-:W-:Y:S01]  /*114f0*/  @P1 SHF.R.U32.HI R16, RZ, c[0x0][0x4f0], R7 ;  /* 0x00013c00ff101a19 */ /* 0x000fe20000011607 */
[----:B------:R-:W-:Y:S01]  /*11500*/  IMAD.MOV.U32 R20, RZ, RZ, R14 ;  /* 0x000000ffff147224 */ /* 0x000fe200078e000e */
[----:B------:R-:W-:Y:S01]  /*11510*/  SHF.R.S32.HI R7, RZ, 0x1f, R0 ;  /* 0x0000001fff077819 */ /* 0x000fe20000011400 */
[----:B------:R-:W-:Y:S01]  /*11520*/  IMAD.IADD R2, R5, 0x1, -R2 ;  /* 0x0000000105027824 */ /* 0x000fe200078e0a02 */
[----:B------:R-:W-:Y:S01]  /*11530*/  IADD3.X R9, R15, R19, R12, P0, !PT ;  /* 0x000000130f097210 */ /* 0x000fe200007fe40c */
[C---:B------:R-:W-:Y:S01]  /*11540*/  IMAD.WIDE.U32 R20, R16.reuse, c[0x0][0x430], R20 ;  /* 0x00010c0010147a25 */ /* 0x040fe200078e0014 */
[----:B------:R-:W-:-:S02]  /*11550*/  IADD3 R12, -R16, RZ, RZ ;  /* 0x000000ff100c7210 */ /* 0x000fc40007ffe1ff */
[----:B------:R-:W-:Y:S01]  /*11560*/  SHF.R.S32.HI R14, RZ, 0x1f, R16 ;  /* 0x0000001fff0e7819 */ /* 0x000fe20000011410 */
[----:B------:R-:W-:Y:S02]  /*11570*/  IMAD R7, R7, c[0x0][0x4c8], RZ ;  /* 0x0001320007077a24 */ /* 0x000fe400078e02ff */
[----:B------:R-:W-:-:S04]  /*11580*/  IMAD.WIDE.U32 R8, R0, c[0x0][0x4c8], R8 ;  /* 0x0001320000087a25 */ /* 0x000fc800078e0008 */
[----:B------:R-:W-:Y:S01]  /*11590*/  IMAD R7, R0, c[0x0][0x4cc], R7 ;  /* 0x0001330000077a24 */ /* 0x000fe200078e0207 */
[----:B------:R-:W-:Y:S01]  /*115a0*/  LEA R0, P0, R8, c[0x0][0x4a8], 0x2 ;  /* 0x00012a0008007a11 */ /* 0x000fe200078010ff */
[----:B------:R-:W-:Y:S02]  /*115b0*/  IMAD R12, R12, c[0x0][0x4e8], R3 ;  /* 0x00013a000c0c7a24 */ /* 0x000fe400078e0203 */
[----:B------:R-:W-:Y:S02]  /*115c0*/  IMAD.IADD R7, R9, 0x1, R7 ;  /* 0x0000000109077824 */ /* 0x000fe400078e0207 */
[----:B------:R-:W-:Y:S01]  /*115d0*/  IMAD R3, R14, c[0x0][0x430], RZ ;  /* 0x00010c000e037a24 */ /* 0x000fe200078e02ff */
[----:B------:R-:W-:Y:S01]  /*115e0*/  SHF.R.S32.HI R9, RZ, 0x1f, R12 ;  /* 0x0000001fff097819 */ /* 0x000fe2000001140c */
[----:B------:R-:W-:Y:S01]  /*115f0*/  SHFL.IDX PT, R14, R0, RZ, 0x1c1f ;  /* 0x001c1fff000e7589 */ /* 0x000fe200000e0000 */
[----:B------:R-:W-:Y:S01]  /*11600*/  LEA.HI.X R7, R8, c[0x0][0x4ac], R7, 0x2, P0 ;  /* 0x00012b0008077a11 */ /* 0x000fe200000f1407 */
[----:B------:R-:W-:Y:S01]  /*11610*/  IMAD R3, R16, c[0x0][0x434], R3 ;  /* 0x00010d0010037a24 */ /* 0x000fe200078e0203 */
[----:B------:R-:W-:Y:S01]  /*11620*/  LOP3.LUT P0, RZ, R5, 0x3, RZ, 0xc0, !PT ;  /* 0x0000000305ff7812 */ /* 0x000fe2000780c0ff */
[----:B------:R-:W-:Y:S01]  /*11630*/  SHFL.IDX PT, R16, R0, 0x1, 0x1c1f ;  /* 0x003c1f0000107f89 */ /* 0x000fe200000e0000 */
[----:B------:R-:W-:-:S02]  /*11640*/  IMAD R9, R9, c[0x0][0x428], RZ ;  /* 0x00010a0009097a24 */ /* 0x000fc400078e02ff */
[----:B------:R-:W-:Y:S01]  /*11650*/  IMAD.IADD R21, R21, 0x1, R3 ;  /* 0x0000000115157824 */ /* 0x000fe200078e0203 */
[----:B------:R-:W1:Y:S01]  /*11660*/  SHFL.IDX PT, R15, R7, RZ, 0x1c1f ;  /* 0x001c1fff070f7589 */ /* 0x000e6200000e0000 */
[----:B------:R-:W-:Y:S01]  /*11670*/  IADD3 R3, R10, 0x8, RZ ;  /* 0x000000080a037810 */ /* 0x000fe20007ffe0ff */
[----:B------:R-:W-:Y:S01]  /*11680*/  IMAD R9, R12, c[0x0][0x42c], R9 ;  /* 0x00010b000c097a24 */ /* 0x000fe200078e0209 */
[-C--:B------:R-:W-:Y:S01]  /*11690*/  ISETP.GE.OR P2, PT, R10, R11.reuse, P0 ;  /* 0x0000000b0a00720c */ /* 0x080fe20000746670 */
[----:B------:R2:W3:Y:S01]  /*116a0*/  SHFL.IDX PT, R17, R7, 0x1, 0x1c1f ;  /* 0x003c1f0007117f89 */ /* 0x0004e200000e0000 */
[----:B------:R-:W-:Y:S01]  /*116b0*/  ISETP.GE.OR P0, PT, R3, R11, P0 ;  /* 0x0000000b0300720c */ /* 0x000fe20000706670 */
[----:B------:R-:W-:-:S05]  /*116c0*/  IMAD.WIDE.U32 R12, R12, c[0x0][0x428], R20 ;  /* 0x00010a000c0c7a25 */ /* 0x000fca00078e0014 */
[----:B------:R-:W-:Y:S02]  /*116d0*/  IADD3 R9, R13, R9, RZ ;  /* 0x000000090d097210 */ /* 0x000fe40007ffe0ff */
[----:B------:R-:W-:-:S04]  /*116e0*/  LEA R8, P1, R12, c[0x0][0x400], 0x2 ;  /* 0x000100000c087a11 */ /* 0x000fc800078210ff */
[----:B------:R-:W-:Y:S02]  /*116f0*/  LEA.HI.X R9, R12, c[0x0][0x404], R9, 0x2, P1 ;  /* 0x000101000c097a11 */ /* 0x000fe400008f1409 */
[----:B------:R-:W-:Y:S01]  /*11700*/  ISETP.GE.AND P1, PT, R3, R11, PT ;  /* 0x0000000b0300720c */ /* 0x000fe20003f26270 */
[----:B------:R4:W4:Y:S01]  /*11710*/  SHFL.IDX PT, R12, R8, RZ, 0x1c1f ;  /* 0x001c1fff080c7589 */ /* 0x00092200000e0000 */
[----:B------:R-:W-:-:S03]  /*11720*/  SHF.L.U32 R3, R2, 0x1, RZ ;  /* 0x0000000102037819 */ /* 0x000fc600000006ff */
[----:B-1----:R1:W-:Y:S01]  /*11730*/  @!P2 ST.E [R14.64], R4 ;  /* 0x000000040e00a985 */ /* 0x0023e2000c101914 */
[----:B--2---:R-:W-:-:S03]  /*11740*/  P2R R7, PR, RZ, 0x2 ;  /* 0x00000002ff077803 */ /* 0x004fc60000000000 */
[----:B---3--:R1:W-:Y:S01]  /*11750*/  @!P0 ST.E [R16.64], R6 ;  /* 0x0000000610008985 */ /* 0x0083e2000c101914 */
[----:B------:R-:W-:-:S03]  /*11760*/  ISETP.GE.AND P0, PT, R10, R11, PT ;  /* 0x0000000b0a00720c */ /* 0x000fc60003f06270 */
[----:B------:R1:W2:Y:S10]  /*11770*/  SHFL.IDX PT, R13, R9, RZ, 0x1c1f ;  /* 0x001c1fff090d7589 */ /* 0x0002b400000e0000 */
[----:B------:R-:W-:Y:S05]  /*11780*/  @P0 BRA `(.L_x_1989) ;  /* 0x000008d000000947 */ /* 0x000fea0003800000 */
[C---:B-1----:R-:W-:Y:S02]  /*11790*/  IADD3 R6, R3.reuse, 0x8, RZ ;  /* 0x0000000803067810 */ /* 0x042fe40007ffe0ff */
[----:B------:R-:W-:-:S02]  /*117a0*/  IADD3 R5, R3, 0x10, RZ ;  /* 0x0000001003057810 */ /* 0x000fc40007ffe0ff */
[----:B------:R-:W-:Y:S02]  /*117b0*/  IADD3 R4, R3, 0x18, RZ ;  /* 0x0000001803047810 */ /* 0x000fe40007ffe0ff */
[----:B------:R-:W-:Y:S02]  /*117c0*/  ISETP.GE.AND P3, PT, R6, c[0x0][0x3c8], PT ;  /* 0x0000f20006007a0c */ /* 0x000fe40003f66270 */
[----:B------:R-:W-:Y:S02]  /*117d0*/  ISETP.GE.AND P2, PT, R5, c[0x0][0x3c8], PT ;  /* 0x0000f20005007a0c */ /* 0x000fe40003f46270 */
[----:B------:R-:W-:Y:S02]  /*117e0*/  ISETP.GE.AND P1, PT, R4, c[0x0][0x3c8], PT ;  /* 0x0000f20004007a0c */ /* 0x000fe40003f26270 */
[C---:B------:R-:W-:Y:S02]  /*117f0*/  ISETP.GE.AND P4, PT, R3.reuse, c[0x0][0x3c8], PT ;  /* 0x0000f20003007a0c */ /* 0x040fe40003f86270 */
[----:B------:R-:W-:-:S02]  /*11800*/  IADD3 R2, R3, 0x20, RZ ;  /* 0x0000002003027810 */ /* 0x000fc40007ffe0ff */
[----:B------:R-:W-:Y:S02]  /*11810*/  IADD3 R0, R3, 0x28, RZ ;  /* 0x0000002803007810 */ /* 0x000fe40007ffe0ff */
[----:B------:R-:W-:Y:S02]  /*11820*/  ISETP.GE.AND P0, PT, R2, c[0x0][0x3c8], PT ;  /* 0x0000f20002007a0c */ /* 0x000fe40003f06270 */
[----:B------:R-:W-:Y:S02]  /*11830*/  ISETP.GE.AND P5, PT, R0, c[0x0][0x3c8], PT ;  /* 0x0000f20000007a0c */ /* 0x000fe40003fa6270 */
[----:B------:R-:W-:Y:S02]  /*11840*/  @!P3 LEA.HI R6, R6, R6, RZ, 0x1 ;  /* 0x000000060606b211 */ /* 0x000fe400078f08ff */
[----:B------:R-:W-:Y:S01]  /*11850*/  @!P2 LEA.HI R5, R5, R5, RZ, 0x1 ;  /* 0x000000050505a211 */ /* 0x000fe200078f08ff */
[----:B--2-4-:R-:W-:Y:S01]  /*11860*/  @!P4 IMAD.WIDE R10, R3, 0x4, R12 ;  /* 0x00000004030ac825 */ /* 0x014fe200078e020c */
[----:B------:R-:W-:-:S02]  /*11870*/  @!P1 LEA.HI R4, R4, R4, RZ, 0x1 ;  /* 0x0000000404049211 */ /* 0x000fc400078f08ff */
[----:B------:R-:W-:Y:S02]  /*11880*/  @!P3 LOP3.LUT R15, R6, 0xfffffffe, RZ, 0xc0, !PT ;  /* 0xfffffffe060fb812 */ /* 0x000fe400078ec0ff */
[----:B------:R-:W-:Y:S01]  /*11890*/  @!P2 LOP3.LUT R5, R5, 0xfffffffe, RZ, 0xc0, !PT ;  /* 0xfffffffe0505a812 */ /* 0x000fe200078ec0ff */
[----:B------:R1:W-:Y:S01]  /*118a0*/  @!P4 ST.E.64 [R10.64], R128 ;  /* 0x000000800a00c985 */ /* 0x0003e2000c101b14 */
[----:B------:R-:W-:Y:S02]  /*118b0*/  @!P1 LOP3.LUT R17, R4, 0xfffffffe, RZ, 0xc0, !PT ;  /* 0xfffffffe04119812 */ /* 0x000fe400078ec0ff */
[----:B------:R-:W-:Y:S01]  /*118c0*/  IADD3 R14, R3, 0x30, RZ ;  /* 0x00000030030e7810 */ /* 0x000fe20007ffe0ff */
[--C-:B------:R-:W-:Y:S01]  /*118d0*/  @!P2 IMAD.WIDE R4, R5, 0x4, R12.reuse ;  /* 0x000000040504a825 */ /* 0x100fe200078e020c */
[----:B------:R-:W-:Y:S02]  /*118e0*/  @!P0 LEA.HI R2, R2, R2, RZ, 0x1 ;  /* 0x0000000202028211 */ /* 0x000fe400078f08ff */
[----:B------:R-:W-:Y:S01]  /*118f0*/  ISETP.GE.AND P4, PT, R14, c[0x0][0x3c8], PT ;  /* 0x0000f2000e007a0c */ /* 0x000fe20003f86270 */
[----:B------:R-:W-:Y:S01]  /*11900*/  @!P1 IMAD.WIDE R16, R17, 0x4, R12 ;  /* 0x0000000411109825 */ /* 0x000fe200078e020c */
[----:B------:R-:W-:-:S02]  /*11910*/  @!P0 LOP3.LUT R19, R2, 0xfffffffe, RZ, 0xc0, !PT ;  /* 0xfffffffe02138812 */ /* 0x000fc400078ec0ff */
[C---:B------:R-:W-:Y:S02]  /*11920*/  IADD3 R20, R3.reuse, 0x38, RZ ;  /* 0x0000003803147810 */ /* 0x040fe40007ffe0ff */
[----:B------:R-:W-:Y:S01]  /*11930*/  IADD3 R6, R3, 0x48, RZ ;  /* 0x0000004803067810 */ /* 0x000fe20007ffe0ff */
[----:B------:R-:W-:Y:S01]  /*11940*/  @!P0 IMAD.WIDE R18, R19, 0x4, R12 ;  /* 0x0000000413128825 */ /* 0x000fe200078e020c */
[----:B------:R-:W-:Y:S02]  /*11950*/  @!P5 LEA.HI R0, R0, R0, RZ, 0x1 ;  /* 0x000000000000d211 */ /* 0x000fe400078f08ff */
[----:B------:R-:W-:-:S03]  /*11960*/  IADD3 R2, R3, 0x50, RZ ;  /* 0x0000005003027810 */ /* 0x000fc60007ffe0ff */
[----:B------:R-:W-:Y:S01]  /*11970*/  @!P4 LEA.HI R14, R14, R14, RZ, 0x1 ;  /* 0x0000000e0e0ec211 */ /* 0x000fe200078f08ff */
[----:B-1----:R-:W-:Y:S01]  /*11980*/  @!P3 IMAD.WIDE R10, R15, 0x4, R12 ;  /* 0x000000040f0ab825 */ /* 0x002fe200078e020c */
[----:B------:R-:W-:-:S04]  /*11990*/  IADD3 R15, R3, 0x40, RZ ;  /* 0x00000040030f7810 */ /* 0x000fc80007ffe0ff */
[----:B------:R1:W-:Y:S01]  /*119a0*/  @!P3 ST.E.64 [R10.64], R124 ;  /* 0x0000007c0a00b985 */ /* 0x0003e2000c101b14 */
[----:B------:R-:W-:-:S03]  /*119b0*/  ISETP.GE.AND P3, PT, R20, c[0x0][0x3c8], PT ;  /* 0x0000f20014007a0c */ /* 0x000fc60003f66270 */
[----:B------:R2:W-:Y:S01]  /*119c0*/  @!P2 ST.E.64 [R4.64], R120 ;  /* 0x000000780400a985 */ /* 0x0005e2000c101b14 */
[----:B------:R-:W-:-:S03]  /*119d0*/  ISETP.GE.AND P2, PT, R15, c[0x0][0x3c8], PT ;  /* 0x0000f2000f007a0c */ /* 0x000fc60003f46270 */
[----:B------:R3:W-:Y:S01]  /*119e0*/  @!P1 ST.E.64 [R16.64], R116 ;  /* 0x0000007410009985 */ /* 0x0007e2000c101b14 */
        /* <DEDUP_REMOVED lines=9> */
[----:B------:R-:W-:Y:S01]  /*11a80*/  @!P2 IMAD.WIDE R14, R15, 0x4, R12 ;  /* 0x000000040f0ea825 */ /* 0x000fe200078e020c */
[----:B--2---:R-:W-:-:S03]  /*11a90*/  @!P5 LOP3.LUT R5, R0, 0xfffffffe, RZ, 0xc0, !PT ;  /* 0xfffffffe0005d812 */ /* 0x004fc600078ec0ff */
[--C-:B------:R-:W-:Y:S01]  /*11aa0*/  @!P4 IMAD.WIDE R10, R11, 0x4, R12.reuse ;  /* 0x000000040b0ac825 */ /* 0x100fe200078e020c */
[----:B------:R-:W-:Y:S02]  /*11ab0*/  IADD3 R0, R3, 0x58, RZ ;  /* 0x0000005803007810 */ /* 0x000fe40007ffe0ff */
[----:B---3--:R-:W-:Y:S01]  /*11ac0*/  @!P3 LOP3.LUT R17, R20, 0xfffffffe, RZ, 0xc0, !PT ;  /* 0xfffffffe1411b812 */ /* 0x008fe200078ec0ff */
[----:B------:R-:W-:Y:S01]  /*11ad0*/  @!P5 IMAD.WIDE R4, R5, 0x4, R12 ;  /* 0x000000040504d825 */ /* 0x000fe200078e020c */
[----:B------:R-:W-:Y:S02]  /*11ae0*/  IADD3 R20, R3, 0x80, RZ ;  /* 0x0000008003147810 */ /* 0x000fe40007ffe0ff */
[----:B----4-:R-:W-:Y:S02]  /*11af0*/  @!P1 LOP3.LUT R19, R6, 0xfffffffe, RZ, 0xc0, !PT ;  /* 0xfffffffe06139812 */ /* 0x010fe400078ec0ff */
[----:B------:R1:W-:Y:S01]  /*11b00*/  @!P5 ST.E.64 [R4.64], R108 ;  /* 0x0000006c0400d985 */ /* 0x0003e2000c101b14 */
[----:B------:R-:W-:-:S02]  /*11b10*/  ISETP.GE.AND P5, PT, R0, c[0x0][0x3c8], PT ;  /* 0x0000f20000007a0c */ /* 0x000fc40003fa6270 */
[C---:B------:R-:W-:Y:S01]  /*11b20*/  IADD3 R6, R3.reuse, 0x60, RZ ;  /* 0x0000006003067810 */ /* 0x040fe20007ffe0ff */
[----:B------:R2:W-:Y:S01]  /*11b30*/  @!P4 ST.E.64 [R10.64], R104 ;  /* 0x000000680a00c985 */ /* 0x0005e2000c101b14 */
[----:B------:R-:W-:Y:S02]  /*11b40*/  IADD3 R18, R3, 0x70, RZ ;  /* 0x0000007003127810 */ /* 0x000fe40007ffe0ff */
[----:B------:R-:W-:-:S07]  /*11b50*/  ISETP.GE.AND P6, PT, R6, c[0x0][0x3c8], PT ;  /* 0x0000f20006007a0c */ /* 0x000fce0003fc6270 */
[----:B------:R-:W-:-:S04]  /*11b60*/  @!P5 LEA.HI R0, R0, R0, RZ, 0x1 ;  /* 0x000000000000d211 */ /* 0x000fc800078f08ff */
[----:B------:R-:W-:Y:S02]  /*11b70*/  @!P5 LOP3.LUT R21, R0, 0xfffffffe, RZ, 0xc0, !PT ;  /* 0xfffffffe0015d812 */ /* 0x000fe400078ec0ff */
[C---:B------:R-:W-:Y:S02]  /*11b80*/  IADD3 R0, R3.reuse, 0x88, RZ ;  /* 0x0000008803007810 */ /* 0x040fe40007ffe0ff */
[----:B------:R-:W-:Y:S02]  /*11b90*/  @!P6 LEA.HI R6, R6, R6, RZ, 0x1 ;  /* 0x000000060606e211 */ /* 0x000fe400078f08ff */
[----:B-1----:R-:W-:Y:S02]  /*11ba0*/  @!P0 LOP3.LUT R5, R2, 0xfffffffe, RZ, 0xc0, !PT ;  /* 0xfffffffe02058812 */ /* 0x002fe400078ec0ff */
[----:B------:R-:W-:Y:S01]  /*11bb0*/  IADD3 R2, R3, 0x78, RZ ;  /* 0x0000007803027810 */ /* 0x000fe20007ffe0ff */
[----:B--2---:R-:W-:-:S04]  /*11bc0*/  @!P3 IMAD.WIDE R10, R17, 0x4, R12 ;  /* 0x00000004110ab825 */ /* 0x004fc800078e020c */
[--C-:B------:R-:W-:Y:S01]  /*11bd0*/  @!P1 IMAD.WIDE R16, R19, 0x4, R12.reuse ;  /* 0x0000000413109825 */ /* 0x100fe200078e020c */
[----:B------:R-:W-:Y:S01]  /*11be0*/  IADD3 R19, R3, 0x68, RZ ;  /* 0x0000006803137810 */ /* 0x000fe20007ffe0ff */
[----:B------:R1:W-:Y:S01]  /*11bf0*/  @!P3 ST.E.64 [R10.64], R100 ;  /* 0x000000640a00b985 */ /* 0x0003e2000c101b14 */
[----:B------:R-:W-:Y:S01]  /*11c00*/  ISETP.GE.AND P3, PT, R18, c[0x0][0x3c8], PT ;  /* 0x0000f20012007a0c */ /* 0x000fe20003f66270 */
[----:B------:R-:W-:Y:S01]  /*11c10*/  @!P0 IMAD.WIDE R4, R5, 0x4, R12 ;  /* 0x0000000405048825 */ /* 0x000fe200078e020c */
[----:B------:R-:W-:Y:S01]  /*11c20*/  ISETP.GE.AND P4, PT, R19, c[0x0][0x3c8], PT ;  /* 0x0000f20013007a0c */ /* 0x000fe20003f86270 */
[----:B------:R2:W-:Y:S01]  /*11c30*/  @!P2 ST.E.64 [R14.64], R36 ;  /* 0x000000240e00a985 */ /* 0x0005e2000c101b14 */
[----:B------:R-:W-:-:S03]  /*11c40*/  ISETP.GE.AND P2, PT, R2, c[0x0][0x3c8], PT ;  /* 0x0000f20002007a0c */ /* 0x000fc60003f46270 */
[----:B------:R3:W-:Y:S01]  /*11c50*/  @!P1 ST.E.64 [R16.64], R40 ;  /* 0x0000002810009985 */ /* 0x0007e2000c101b14 */
[----:B------:R-:W-:-:S03]  /*11c60*/  ISETP.GE.AND P1, PT, R20, c[0x0][0x3c8], PT ;  /* 0x0000f20014007a0c */ /* 0x000fc60003f26270 */
[----:B------:R4:W-:Y:S01]  /*11c70*/  @!P0 ST.E.64 [R4.64], R44 ;  /* 0x0000002c04008985 */ /* 0x0009e2000c101b14 */
[----:B------:R-:W-:Y:S02]  /*11c80*/  ISETP.GE.AND P0, PT, R0, c[0x0][0x3c8], PT ;  /* 0x0000f20000007a0c */ /* 0x000fe40003f06270 */
[----:B------:R-:W-:Y:S02]  /*11c90*/  @!P3 LEA.HI R18, R18, R18, RZ, 0x1 ;  /* 0x000000121212b211 */ /* 0x000fe400078f08ff */
[----:B------:R-:W-:Y:S02]  /*11ca0*/  @!P4 LEA.HI R19, R19, R19, RZ, 0x1 ;  /* 0x000000131313c211 */ /* 0x000fe400078f08ff */
[----:B------:R-:W-:Y:S02]  /*11cb0*/  @!P2 LEA.HI R2, R2, R2, RZ, 0x1 ;  /* 0x000000020202a211 */ /* 0x000fe400078f08ff */
[----:B------:R-:W-:Y:S02]  /*11cc0*/  @!P4 LOP3.LUT R19, R19, 0xfffffffe, RZ, 0xc0, !PT ;  /* 0xfffffffe1313c812 */ /* 0x000fe400078ec0ff */
[----:B------:R-:W-:-:S03]  /*11cd0*/  @!P1 LEA.HI R20, R20, R20, RZ, 0x1 ;  /* 0x0000001414149211 */ /* 0x000fc600078f08ff */
[----:B------:R-:W-:Y:S01]  /*11ce0*/  @!P0 LEA.HI R0, R0, R0, RZ, 0x1 ;  /* 0x0000000000008211 */ /* 0x000fe200078f08ff */
[--C-:B-1----:R-:W-:Y:S01]  /*11cf0*/  @!P5 IMAD.WIDE R10, R21, 0x4, R12.reuse ;  /* 0x00000004150ad825 */ /* 0x102fe200078e020c */
[----:B------:R-:W-:Y:S02]  /*11d00*/  IADD3 R21, R3, 0xa0, RZ ;  /* 0x000000a003157810 */ /* 0x000fe40007ffe0ff */
[----:B--2---:R-:W-:Y:S02]  /*11d10*/  @!P3 LOP3.LUT R15, R18, 0xfffffffe, RZ, 0xc0, !PT ;  /* 0xfffffffe120fb812 */ /* 0x004fe400078ec0ff */
[----:B------:R1:W-:Y:S01]  /*11d20*/  @!P5 ST.E.64 [R10.64], R48 ;  /* 0x000000300a00d985 */ /* 0x0003e2000c101b14 */
[----:B------:R-:W-:Y:S01]  /*11d30*/  @!P4 IMAD.WIDE R18, R19, 0x4, R12 ;  /* 0x000000041312c825 */ /* 0x000fe200078e020c */
[----:B---3--:R-:W-:-:S03]  /*11d40*/  @!P1 LOP3.LUT R17, R20, 0xfffffffe, RZ, 0xc0, !PT ;  /* 0xfffffffe14119812 */ /* 0x008fc600078ec0ff */
[--C-:B------:R-:W-:Y:S01]  /*11d50*/  @!P3 IMAD.WIDE R14, R15, 0x4, R12.reuse ;  /* 0x000000040f0eb825 */ /* 0x100fe200078e020c */
[----:B------:R-:W-:Y:S02]  /*11d60*/  IADD3 R20, R3, 0xa8, RZ ;  /* 0x000000a803147810 */ /* 0x000fe40007ffe0ff */
[----:B----4-:R-:W-:Y:S01]  /*11d70*/  @!P6 LOP3.LUT R5, R6, 0xfffffffe, RZ, 0xc0, !PT ;  /* 0xfffffffe0605e812 */ /* 0x010fe200078ec0ff */
[----:B------:R-:W-:Y:S01]  /*11d80*/  @!P1 IMAD.WIDE R16, R17, 0x4, R12 ;  /* 0x0000000411109825 */ /* 0x000fe200078e020c */
[----:B------:R-:W-:-:S03]  /*11d90*/  IADD3 R6, R3, 0xb8, RZ ;  /* 0x000000b803067810 */ /* 0x000fc60007ffe0ff */
[----:B------:R-:W-:-:S05]  /*11da0*/  @!P6 IMAD.WIDE R4, R5, 0x4, R12 ;  /* 0x000000040504e825 */ /* 0x000fca00078e020c */
[----:B------:R2:W-:Y:S04]  /*11db0*/  @!P6 ST.E.64 [R4.64], R52 ;  /* 0x000000340400e985 */ /* 0x0005e8000c101b14 */
[----:B------:R3:W-:Y:S04]  /*11dc0*/  @!P4 ST.E.64 [R18.64], R56 ;  /* 0x000000381200c985 */ /* 0x0007e8000c101b14 */
[----:B------:R-:W-:Y:S01]  /*11dd0*/  @!P3 ST.E.64 [R14.64], R60 ;  /* 0x0000003c0e00b985 */ /* 0x000fe2000c101b14 */
[----:B------:R-:W-:Y:S02]  /*11de0*/  ISETP.GE.AND P3, PT, R21, c[0x0][0x3c8], PT ;  /* 0x0000f20015007a0c */ /* 0x000fe40003f66270 */
[----:B-1----:R-:W-:-:S02]  /*11df0*/  @!P2 LOP3.LUT R11, R2, 0xfffffffe, RZ, 0xc0, !PT ;  /* 0xfffffffe020ba812 */ /* 0x002fc400078ec0ff */
[----:B------:R-:W-:-:S03]  /*11e00*/  IADD3 R2, R3, 0x98, RZ ;  /* 0x0000009803027810 */ /* 0x000fc60007ffe0ff */
[----:B------:R-:W-:Y:S01]  /*11e10*/  @!P2 IMAD.WIDE R10, R11, 0x4, R12 ;  /* 0x000000040b0aa825 */ /* 0x000fe200078e020c */
[----:B------:R-:W-:-:S04]  /*11e20*/  ISETP.GE.AND P4, PT, R2, c[0x0][0x3c8], PT ;  /* 0x0000f20002007a0c */ /* 0x000fc80003f86270 */
[----:B------:R1:W-:Y:S01]  /*11e30*/  @!P2 ST.E.64 [R10.64], R64 ;  /* 0x000000400a00a985 */ /* 0x0003e2000c101b14 */
[----:B------:R-:W-:Y:S02]  /*11e40*/  ISETP.GE.AND P2, PT, R20, c[0x0][0x3c8], PT ;  /* 0x0000f20014007a0c */ /* 0x000fe40003f46270 */
[----:B------:R-:W-:Y:S01]  /*11e50*/  @!P3 LEA.HI R21, R21, R21, RZ, 0x1 ;  /* 0x000000151515b211 */ /* 0x000fe200078f08ff */
[----:B------:R4:W-:Y:S03]  /*11e60*/  @!P1 ST.E.64 [R16.64], R68 ;  /* 0x0000004410009985 */ /* 0x0009e6000c101b14 */
[----:B------:R-:W-:Y:S02]  /*11e70*/  @!P3 LOP3.LUT R21, R21, 0xfffffffe, RZ, 0xc0, !PT ;  /* 0xfffffffe1515b812 */ /* 0x000fe400078ec0ff */
[----:B--2---:R-:W-:Y:S02]  /*11e80*/  @!P0 LOP3.LUT R5, R0, 0xfffffffe, RZ, 0xc0, !PT ;  /* 0xfffffffe00058812 */ /* 0x004fe400078ec0ff */
[----:B------:R-:W-:-:S02]  /*11e90*/  IADD3 R0, R3, 0x90, RZ ;  /* 0x0000009003007810 */ /* 0x000fc40007ffe0ff */
[----:B---3--:R-:W-:Y:S01]  /*11ea0*/  IADD3 R18, R3, 0xb0, RZ ;  /* 0x000000b003127810 */ /* 0x008fe20007ffe0ff */
[----:B------:R-:W-:Y:S01]  /*11eb0*/  @!P0 IMAD.WIDE R4, R5, 0x4, R12 ;  /* 0x0000000405048825 */ /* 0x000fe200078e020c */
[----:B------:R-:W-:Y:S02]  /*11ec0*/  ISETP.GE.AND P5, PT, R0, c[0x0][0x3c8], PT ;  /* 0x0000f20000007a0c */ /* 0x000fe40003fa6270 */
[----:B------:R-:W-:Y:S02]  /*11ed0*/  ISETP.GE.AND P1, PT, R18, c[0x0][0x3c8], PT ;  /* 0x0000f20012007a0c */ /* 0x000fe40003f26270 */
[----:B------:R2:W-:Y:S01]  /*11ee0*/  @!P0 ST.E.64 [R4.64], R72 ;  /* 0x0000004804008985 */ /* 0x0005e2000c101b14 */
[----:B------:R-:W-:Y:S02]  /*11ef0*/  ISETP.GE.AND P0, PT, R6, c[0x0][0x3c8], PT ;  /* 0x0000f20006007a0c */ /* 0x000fe40003f06270 */
[----:B------:R-:W-:Y:S02]  /*11f00*/  @!P4 LEA.HI R2, R2, R2, RZ, 0x1 ;  /* 0x000000020202c211 */ /* 0x000fe400078f08ff */
[----:B------:R-:W-:-:S04]  /*11f10*/  @!P2 LEA.HI R20, R20, R20, RZ, 0x1 ;  /* 0x000000141414a211 */ /* 0x000fc800078f08ff */
[----:B------:R-:W-:Y:S02]  /*11f20*/  @!P5 LEA.HI R0, R0, R0, RZ, 0x1 ;  /* 0x000000000000d211 */ /* 0x000fe400078f08ff */
[----:B------:R-:W-:Y:S02]  /*11f30*/  @!P1 LEA.HI R18, R18, R18, RZ, 0x1 ;  /* 0x0000001212129211 */ /* 0x000fe400078f08ff */
[----:B-1----:R-:W-:Y:S02]  /*11f40*/  @!P4 LOP3.LUT R11, R2, 0xfffffffe, RZ, 0xc0, !PT ;  /* 0xfffffffe020bc812 */ /* 0x002fe400078ec0ff */
[----:B------:R-:W-:Y:S02]  /*11f50*/  @!P0 LEA.HI R6, R6, R6, RZ, 0x1 ;  /* 0x0000000606068211 */ /* 0x000fe400078f08ff */
[----:B------:R-:W-:Y:S01]  /*11f60*/  @!P2 LOP3.LUT R15, R20, 0xfffffffe, RZ, 0xc0, !PT ;  /* 0xfffffffe140fa812 */ /* 0x000fe200078ec0ff */
[----:B------:R-:W-:Y:S01]  /*11f70*/  @!P4 IMAD.WIDE R10, R11, 0x4, R12 ;  /* 0x000000040b0ac825 */ /* 0x000fe200078e020c */
[----:B----4-:R-:W-:-:S02]  /*11f80*/  @!P1 LOP3.LUT R17, R18, 0xfffffffe, RZ, 0xc0, !PT ;  /* 0xfffffffe12119812 */ /* 0x010fc400078ec0ff */
[----:B------:R-:W-:Y:S01]  /*11f90*/  @!P0 LOP3.LUT R19, R6, 0xfffffffe, RZ, 0xc0, !PT ;  /* 0xfffffffe06138812 */ /* 0x000fe200078ec0ff */
[----:B------:R-:W-:-:S04]  /*11fa0*/  @!P3 IMAD.WIDE R20, R21, 0x4, R12 ;  /* 0x000000041514b825 */ /* 0x000fc800078e020c */
[----:B------:R-:W-:Y:S01]  /*11fb0*/  @!P2 IMAD.WIDE R14, R15, 0x4, R12 ;  /* 0x000000040f0ea825 */ /* 0x000fe200078e020c */
[----:B--2---:R-:W-:-:S03]  /*11fc0*/  @!P5 LOP3.LUT R5, R0, 0xfffffffe, RZ, 0xc0, !PT ;  /* 0xfffffffe0005d812 */ /* 0x004fc600078ec0ff */
        /* <DEDUP_REMOVED lines=9> */
.L_x_1989:
[----:B------:R-:W-:Y:S05]  /*12060*/  BSYNC B0 ;  /* 0x0000000000007941 */ /* 0x000fea0003800000 */
.L_x_1988:
[----:B------:R-:W-:Y:S01]  /*12070*/  ISETP.NE.AND P0, PT, R7, RZ, PT ;  /* 0x000000ff0700720c */ /* 0x000fe20003f05270 */
[----:B-1----:R1:W3:Y:S04]  /*12080*/  SHFL.IDX PT, R5, R9, 0x1, 0x1c1f ;  /* 0x003c1f0009057f89 */ /* 0x0022e800000e0000 */
        /* <DEDUP_REMOVED lines=10> */
[C---:B--234-:R-:W-:Y:S01]  /*12130*/  @!P1 IMAD.WIDE R12, R3.reuse, 0x4, R4 ;  /* 0x00000004030c9825 */ /* 0x05cfe200078e0204 */
[----:B-1----:R-:W-:-:S02]  /*12140*/  IADD3 R9, R3, 0x28, RZ ;  /* 0x0000002803097810 */ /* 0x002fc40007ffe0ff */
        /* <DEDUP_REMOVED lines=21> */
[----:B------:R-:W-:Y:S01]  /*122a0*/  @!P1 LEA.HI R7, R7, R7, RZ, 0x1 ;  /* 0x0000000707079211 */ /* 0x000fe200078f08ff */
[--C-:B------:R-:W-:Y:S01]  /*122b0*/  @!P5 IMAD.WIDE R12, R13, 0x4, R4.reuse ;  /* 0x000000040d0cd825 */ /* 0x100fe200078e0204 */
[----:B------:R-:W-:Y:S02]  /*122c0*/  IADD3 R0, R3, 0x50, RZ ;  /* 0x0000005003007810 */ /* 0x000fe40007ffe0ff */
        /* <DEDUP_REMOVED lines=8> */
[C---:B------:R-:W-:Y:S01]  /*12350*/  IADD3 R20, R3.reuse, 0x58, RZ ;  /* 0x0000005803147810 */ /* 0x040fe20007ffe0ff */
        /* <DEDUP_REMOVED lines=10> */
[----:B------:R-:W-:Y:S02]  /*12400*/  @!P4 LEA.HI R20, R20, R20, RZ, 0x1 ;  /* 0x000000141414c211 */ /* 0x000fe400078f08ff */
[----:B-1----:R-:W-:Y:S01]  /*12410*/  @!P2 LOP3.LUT R15, R8, 0xfffffffe, RZ, 0xc0, !PT ;  /* 0xfffffffe080fa812 */ /* 0x002fe200078ec0ff */
[----:B------:R-:W-:Y:S01]  /*12420*/  @!P3 IMAD.WIDE R8, R9, 0x4, R4 ;  /* 0x000000040908b825 */ /* 0x000fe200078e0204 */
        /* <DEDUP_REMOVED lines=8> */
[----:B------:R4:W-:Y:S01]  /*124b0*/  @!P1 ST.E.64 [R6.64], R102 ;  /* 0x0000006606009985 */ /* 0x0009e2000c101b14 */
[----:B------:R-:W-:-:S02]  /*124c0*/  ISETP.GE.AND P1, PT, R17, c[0x0][0x3c8], PT ;  /* 0x0000f20011007a0c */ /* 0x000fc40003f26270 */
[----:B---3--:R-:W-:Y:S01]  /*124d0*/  @!P4 LOP3.LUT R11, R20, 0xfffffffe, RZ, 0xc0, !PT ;  /* 0xfffffffe140bc812 */ /* 0x008fe200078ec0ff */
[----:B------:R3:W-:Y:S01]  /*124e0*/  @!P0 ST.E.64 [R12.64], R38 ;  /* 0x000000260c008985 */ /* 0x0007e2000c101b14 */
[----:B------:R-:W-:Y:S02]  /*124f0*/  ISETP.GE.AND P0, PT, R16, c[0x0][0x3c8], PT ;  /* 0x0000f20010007a0c */ /* 0x000fe40003f06270 */
[----:B------:R-:W-:Y:S01]  /*12500*/  @!P3 LEA.HI R19, R19, R19, RZ, 0x1 ;  /* 0x000000131313b211 */ /* 0x000fe200078f08ff */
[----:B------:R-:W-:Y:S01]  /*12510*/  @!P4 IMAD.WIDE R10, R11, 0x4, R4 ;  /* 0x000000040b0ac825 */ /* 0x000fe200078e0204 */
[----:B------:R-:W-:Y:S02]  /*12520*/  IADD3 R20, R3, 0x90, RZ ;  /* 0x0000009003147810 */ /* 0x000fe40007ffe0ff */
[----:B------:R-:W-:Y:S02]  /*12530*/  @!P2 LEA.HI R18, R18, R18, RZ, 0x1 ;  /* 0x000000121212a211 */ /* 0x000fe400078f08ff */
[----:B------:R-:W-:-:S02]  /*12540*/  @!P3 LOP3.LUT R19, R19, 0xfffffffe, RZ, 0xc0, !PT ;  /* 0xfffffffe1313b812 */ /* 0x000fc400078ec0ff */
[----:B------:R-:W-:-:S03]  /*12550*/  @!P1 LEA.HI R17, R17, R17, RZ, 0x1 ;  /* 0x0000001111119211 */ /* 0x000fc600078f08ff */
[----:B------:R-:W-:Y:S02]  /*12560*/  @!P0 LEA.HI R16, R16, R16, RZ, 0x1 ;  /* 0x0000001010108211 */ /* 0x000fe400078f08ff */
[----:B------:R-:W-:Y:S02]  /*12570*/  @!P1 LOP3.LUT R17, R17, 0xfffffffe, RZ, 0xc0, !PT ;  /* 0xfffffffe11119812 */ /* 0x000fe400078ec0ff */
[----:B-1----:R-:W-:Y:S02]  /*12580*/  @!P5 LOP3.LUT R9, R0, 0xfffffffe, RZ, 0xc0, !PT ;  /* 0xfffffffe0009d812 */ /* 0x002fe400078ec0ff */
[----:B------:R-:W-:Y:S01]  /*12590*/  IADD3 R0, R3, 0x88, RZ ;  /* 0x0000008803007810 */ /* 0x000fe20007ffe0ff */
[--C-:B--2---:R-:W-:Y:S01]  /*125a0*/  @!P1 IMAD.WIDE R14, R17, 0x4, R4.reuse ;  /* 0x00000004110e9825 */ /* 0x104fe200078e0204 */
[----:B------:R-:W-:Y:S02]  /*125b0*/  IADD3 R17, R3, 0xa8, RZ ;  /* 0x000000a803117810 */ /* 0x000fe40007ffe0ff */
[----:B----4-:R-:W-:Y:S01]  /*125c0*/  @!P6 LOP3.LUT R7, R2, 0xfffffffe, RZ, 0xc0, !PT ;  /* 0xfffffffe0207e812 */ /* 0x010fe200078ec0ff */
[----:B------:R-:W-:Y:S01]  /*125d0*/  @!P5 IMAD.WIDE R8, R9, 0x4, R4 ;  /* 0x000000040908d825 */ /* 0x000fe200078e0204 */
[----:B------:R-:W-:-:S03]  /*125e0*/  IADD3 R2, R3, 0x80, RZ ;  /* 0x0000008003027810 */ /* 0x000fc60007ffe0ff */
[----:B------:R-:W-:-:S04]  /*125f0*/  @!P6 IMAD.WIDE R6, R7, 0x4, R4 ;  /* 0x000000040706e825 */ /* 0x000fc800078e0204 */
[----:B---3--:R-:W-:Y:S01]  /*12600*/  @!P3 IMAD.WIDE R12, R19, 0x4, R4 ;  /* 0x00000004130cb825 */ /* 0x008fe200078e0204 */
[----:B------:R1:W-:Y:S01]  /*12610*/  @!P6 ST.E.64 [R6.64], R42 ;  /* 0x0000002a0600e985 */ /* 0x0003e2000c101b14 */
[----:B------:R-:W-:Y:S02]  /*12620*/  ISETP.GE.AND P6, PT, R2, c[0x0][0x3c8], PT ;  /* 0x0000f20002007a0c */ /* 0x000fe40003fc6270 */
[----:B------:R-:W-:Y:S01]  /*12630*/  IADD3 R19, R3, 0x98, RZ ;  /* 0x0000009803137810 */ /* 0x000fe20007ffe0ff */
        /* <DEDUP_REMOVED lines=28> */
[----:B------:R-:W-:Y:S02]  /*12800*/  @!P0 LEA.HI R16, R16, R16, RZ, 0x1 ;  /* 0x0000001010108211 */ /* 0x000fe400078f08ff */
[----:B------:R-:W-:Y:S01]  /*12810*/  @!P1 LOP3.LUT R17, R17, 0xfffffffe, RZ, 0xc0, !PT ;  /* 0xfffffffe11119812 */ /* 0x000fe200078ec0ff */
[----:B------:R-:W-:Y:S01]  /*12820*/  @!P2 IMAD.WIDE R12, R13, 0x4, R4 ;  /* 0x000000040d0ca825 */ /* 0x000fe200078e0204 */
[----:B-1----:R-:W-:-:S03]  /*12830*/  @!P6 LOP3.LUT R7, R2, 0xfffffffe, RZ, 0xc0, !PT ;  /* 0xfffffffe0207e812 */ /* 0x002fc600078ec0ff */
[----:B--2---:R-:W-:Y:S01]  /*12840*/  @!P1 IMAD.WIDE R14, R17, 0x4, R4 ;  /* 0x00000004110e9825 */ /* 0x004fe200078e0204 */
[----:B---3--:R-:W-:-:S03]  /*12850*/  @!P5 LOP3.LUT R9, R0, 0xfffffffe, RZ, 0xc0, !PT ;  /* 0xfffffffe0009d812 */ /* 0x008fc600078ec0ff */
[----:B------:R-:W-:-:S04]  /*12860*/  @!P6 IMAD.WIDE R6, R7, 0x4, R4 ;  /* 0x000000040706e825 */ /* 0x000fc800078e0204 */
[--C-:B------:R-:W-:Y:S01]  /*12870*/  @!P5 IMAD.WIDE R8, R9, 0x4, R4.reuse ;  /* 0x000000040908d825 */ /* 0x100fe200078e0204 */
[----:B------:R1:W-:Y:S04]  /*12880*/  @!P6 ST.E.64 [R6.64], R70 ;  /* 0x000000460600e985 */ /* 0x0003e8000c101b14 */
[----:B------:R2:W-:Y:S01]  /*12890*/  @!P5 ST.E.64 [R8.64], R74 ;  /* 0x0000004a0800d985 */ /* 0x0005e2000c101b14 */
[----:B-1----:R-:W-:Y:S01]  /*128a0*/  @!P0 LOP3.LUT R7, R16, 0xfffffffe, RZ, 0xc0, !PT ;  /* 0xfffffffe10078812 */ /* 0x002fe200078ec0ff */
[----:B--2---:R-:W-:-:S04]  /*128b0*/  @!P4 IMAD.WIDE R8, R11, 0x4, R4 ;  /* 0x000000040b08c825 */ /* 0x004fc800078e0204 */
[--C-:B------:R-:W-:Y:S01]  /*128c0*/  @!P3 IMAD.WIDE R10, R19, 0x4, R4.reuse ;  /* 0x00000004130ab825 */ /* 0x100fe200078e0204 */
[----:B------:R1:W-:Y:S03]  /*128d0*/  @!P4 ST.E.64 [R8.64], R78 ;  /* 0x0000004e0800c985 */ /* 0x0003e6000c101b14 */
[----:B------:R-:W-:Y:S01]  /*128e0*/  @!P0 IMAD.WIDE R6, R7, 0x4, R4 ;  /* 0x0000000407068825 */ /* 0x000fe200078e0204 */
[----:B------:R1:W-:Y:S04]  /*128f0*/  @!P3 ST.E.64 [R10.64], R82 ;  /* 0x000000520a00b985 */ /* 0x0003e8000c101b14 */
[----:B------:R1:W-:Y:S04]  /*12900*/  @!P2 ST.E.64 [R12.64], R86 ;  /* 0x000000560c00a985 */ /* 0x0003e8000c101b14 */
[----:B------:R1:W-:Y:S04]  /*12910*/  @!P1 ST.E.64 [R14.64], R90 ;  /* 0x0000005a0e009985 */ /* 0x0003e8000c101b14 */
[----:B------:R1:W-:Y:S01]  /*12920*/  @!P0 ST.E.64 [R6.64], R94 ;  /* 0x0000005e06008985 */ /* 0x0003e2000c101b14 */
[----:B------:R-:W-:-:S13]  /*12930*/  ISETP.GE.AND P0, PT, R3, c[0x0][0x3c8], PT ;  /* 0x0000f20003007a0c */ /* 0x000fda0003f06270 */
[----:B------:R-:W-:Y:S05]  /*12940*/  @P0 EXIT ;  /* 0x000000000000094d */ /* 0x000fea0003800000 */
[----:B------:R-:W-:-:S04]  /*12950*/  LEA.HI R3, R3, R3, RZ, 0x1 ;  /* 0x0000000303037211 */ /* 0x000fc800078f08ff */
[----:B------:R-:W-:-:S05]  /*12960*/  LOP3.LUT R3, R3, 0xfffffffe, RZ, 0xc0, !PT ;  /* 0xfffffffe03037812 */ /* 0x000fca00078ec0ff */
[----:B------:R-:W-:-:S05]  /*12970*/  IMAD.WIDE R4, R3, 0x4, R4 ;  /* 0x0000000403047825 */ /* 0x000fca00078e0204 */
[----:B------:R-:W-:Y:S01]  /*12980*/  ST.E.64 [R4.64], R98 ;  /* 0x0000006204007985 */ /* 0x000fe2000c101b14 */
[----:B------:R-:W-:Y:S05]  /*12990*/  EXIT ;  /* 0x000000000000794d */ /* 0x000fea0003800000 */
.L_x_1987:
        /* <DEDUP_REMOVED lines=13> */
[----:B------:R-:W2:Y:S01]  /*12a70*/  S2R R3, SR_CTAID.Y ;  /* 0x0000000000037919 */ /* 0x000ea20000002600 */
        /* <DEDUP_REMOVED lines=15> */
[----:B--2---:R-:W-:Y:S02]  /*12b70*/  IMAD R2, R2, c[0x0][0x550], R3 ;  /* 0x0001540002027a24 */ /* 0x004fe400078e0203 */
        /* <DEDUP_REMOVED lines=20> */
.L_x_1990:
        /* <DEDUP_REMOVED lines=12> */
.L_x_3131:


//--------------------- .text._ZN7cutlass13device_kernelIN5flash19enable_sm80_to_sm89INS1_16FlashAttnFwdSm80INS1_25CollectiveMainloopFwdSm80ILi8ELi2ELb0EN4cute5tupleIJNS5_1CILi128EEENS7_ILi64EEENS7_ILi192EEEEEELi192ENS_6half_tEfNS_4arch4Sm80ELb0ELb1ELb1ELb1ELb1ELb0ELb1ELb1EEENS1_21CollectiveEpilogueFwdINS6_IJS8_SA_S9_EEENS6_IJNS7_ILi1EEESI_SI_EEESC_SE_Li256ELb1ELb1ELb1ELb0EEENS1_36VarlenDynamicPersistentTileSchedulerILi128ELi64ELi256ELi256ELb1ELb1ELb0ELb1ELb0ELb1EEEEEEEEEvNT_6ParamsE --------------------------
	.section	.text._ZN7cutlass13device_kernelIN5flash19enable_sm80_to_sm89INS1_16FlashAttnFwdSm80INS1_25CollectiveMainloopFwdSm80ILi8ELi2ELb0EN4cute5tupleIJNS5_1CILi128EEENS7_ILi64EEENS7_ILi192EEEEEELi192ENS_6half_tEfNS_4arch4Sm80ELb0ELb1ELb1ELb1ELb1ELb0ELb1ELb1EEENS1_21CollectiveEpilogueFwdINS6_IJS8_SA_S9_EEENS6_IJNS7_ILi1EEESI_SI_EEESC_SE_Li256ELb1ELb1ELb1ELb0EEENS1_36VarlenDynamicPersistentTileSchedulerILi128ELi64ELi256ELi256ELb1ELb1ELb0ELb1ELb0ELb1EEEEEEEEEvNT_6ParamsE,"ax",@progbits
	.sectioninfo	@"SHI_REGISTERS=255"
	.align	128
.text._ZN7cutlass13device_kernelIN5flash19enable_sm80_to_sm89INS1_16FlashAttnFwdSm80INS1_25CollectiveMainloopFwdSm80ILi8ELi2ELb0EN4cute5tupleIJNS5_1CILi128EEENS7_ILi64EEENS7_ILi192EEEEEELi192ENS_6half_tEfNS_4arch4Sm80ELb0ELb1ELb1ELb1ELb1ELb0ELb1ELb1EEENS1_21CollectiveEpilogueFwdINS6_IJS8_SA_S9_EEENS6_IJNS7_ILi1EEESI_SI_EEESC_SE_Li256ELb1ELb1ELb1ELb0EEENS1_36VarlenDynamicPersistentTileSchedulerILi128ELi64ELi256ELi256ELb1ELb1ELb0ELb1ELb0ELb1EEEEEEEEEvNT_6ParamsE:
        .type           _ZN7cutlass13device_kernelIN5flash19enable_sm80_to_sm89INS1_16FlashAttnFwdSm80INS1_25CollectiveMainloopFwdSm80ILi8ELi2ELb0EN4cute5tupleIJNS5_1CILi128EEENS7_ILi64EEENS7_ILi192EEEEEELi192ENS_6half_tEfNS_4arch4Sm80ELb0ELb1ELb1ELb1ELb1ELb0ELb1ELb1EEENS1_21CollectiveEpilogueFwdINS6_IJS8_SA_S9_EEENS6_IJNS7_ILi1EEESI_SI_EEESC_SE_Li256ELb1ELb1ELb1ELb0EEENS1_36VarlenDynamicPersistentTileSchedulerILi128ELi64ELi256ELi256ELb1ELb1ELb0ELb1ELb0ELb1EEEEEEEEEvNT_6ParamsE,@function
        .size           _ZN7cutlass13device_kernelIN5flash19enable_sm80_to_sm89INS1_16FlashAttnFwdSm80INS1_25CollectiveMainloopFwdSm80ILi8ELi2ELb0EN4cute5tupleIJNS5_1CILi128EEENS7_ILi64EEENS7_ILi192EEEEEELi192ENS_6half_tEfNS_4arch4Sm80ELb0ELb1ELb1ELb1ELb1ELb0ELb1ELb1EEENS1_21CollectiveEpilogueFwdINS6_IJS8_SA_S9_EEENS6_IJNS7_ILi1EEESI_SI_EEESC_SE_Li256ELb1ELb1ELb1ELb0EEENS1_36VarlenDynamicPersistentTileSchedulerILi128ELi64ELi256ELi256ELb1ELb1ELb0ELb1ELb0ELb1EEEEEEEEEvNT_6ParamsE,(.L_x_3132 - _ZN7cutlass13device_kernelIN5flash19enable_sm80_to_sm89INS1_16FlashAttnFwdSm80INS1_25CollectiveMainloopFwdSm80ILi8ELi2ELb0EN4cute5tupleIJNS5_1CILi128EEENS7_ILi64EEENS7_ILi192EEEEEELi192ENS_6half_tEfNS_4arch4Sm80ELb0ELb1ELb1ELb1ELb1ELb0ELb1ELb1EEENS1_21CollectiveEpilogueFwdINS6_IJS8_SA_S9_EEENS6_IJNS7_ILi1EEESI_SI_EEESC_SE_Li256ELb1ELb1ELb1ELb0EEENS1_36VarlenDynamicPersistentTileSchedulerILi128ELi64ELi256ELi256ELb1ELb1ELb0ELb1ELb0ELb1EEEEEEEEEvNT_6ParamsE)
        .other          _ZN7cutlass13device_kernelIN5flash19enable_sm80_to_sm89INS1_16FlashAttnFwdSm80INS1_25CollectiveMainloopFwdSm80ILi8ELi2ELb0EN4cute5tupleIJNS5_1CILi128EEENS7_ILi64EEENS7_ILi192EEEEEELi192ENS_6half_tEfNS_4arch4Sm80ELb0ELb1ELb1ELb1ELb1ELb0ELb1ELb1EEENS1_21CollectiveEpilogueFwdINS6_IJS8_SA_S9_EEENS6_IJNS7_ILi1EEESI_SI_EEESC_SE_Li256ELb1ELb1ELb1ELb0EEENS1_36VarlenDynamicPersistentTileSchedulerILi128ELi64ELi256ELi256ELb1ELb1ELb0ELb1ELb0ELb1EEEEEEEEEvNT_6ParamsE,@"STO_CUDA_ENTRY STV_DEFAULT"
_ZN7cutlass13device_kernelIN5flash19enable_sm80_to_sm89INS1_16FlashAttnFwdSm80INS1_25CollectiveMainloopFwdSm80ILi8ELi2ELb0EN4cute5tupleIJNS5_1CILi128EEENS7_ILi64EEENS7_ILi192EEEEEELi192ENS_6half_tEfNS_4arch4Sm80ELb0ELb1ELb1ELb1ELb1ELb0ELb1ELb1EEENS1_21CollectiveEpilogueFwdINS6_IJS8_SA_S9_EEENS6_IJNS7_ILi1EEESI_SI_EEESC_SE_Li256ELb1ELb1ELb1ELb0EEENS1_36VarlenDynamicPersistentTileSchedulerILi128ELi64ELi256ELi256ELb1ELb1ELb0ELb1ELb0ELb1EEEEEEEEEvNT_6ParamsE:
        /* <DEDUP_REMOVED lines=52> */
.L_x_1996:
        /* <DEDUP_REMOVED lines=16> */
.L_x_2170:
        /* <DEDUP_REMOVED lines=16> */
.L_x_2171:
[----:B---3--:R-:W-:-:S05]  /*0540*/  IMAD R0, R0, c[0x0][0x538], RZ ;  /* 0x00014e0000007a24 */ /* 0x008fca00078e02ff */
[----:B------:R-:W-:-:S04]  /*0550*/  IADD3 R6, R0, R6, RZ ;  /* 0x0000000600067210 */ /* 0x000fc80007ffe0ff */
[----:B------:R-:W-:-:S13]  /*0560*/  ISETP.GT.AND P0, PT, R6, UR4, PT ;  /* 0x0000000406007c0c */ /* 0x000fda000bf04270 */
[----:B-12---:R-:W-:Y:S05]  /*0570*/  @!P0 BRA `(.L_x_1996) ;  /* 0xfffffdc000008947 */ /* 0x006fea000383ffff */
.L_x_1992:
[----:B------:R-:W-:-:S05]  /*0580*/  IADD3 R10, -R0, R6, RZ ;  /* 0x00000006000a7210 */ /* 0x000fca0007ffe1ff */
[----:B------:R-:W-:-:S05]  /*0590*/  IMAD R0, R4, c[0x0][0x538], R10 ;  /* 0x00014e0004007a24 */ /* 0x000fca00078e020a */
[----:B------:R-:W-:Y:S01]  /*05a0*/  ISETP.GT.AND P0, PT, R0, UR4, PT ;  /* 0x0000000400007c0c */ /* 0x000fe2000bf04270 */
[----:B------:R-:W-:-:S12]  /*05b0*/  BRA.DIV ~URZ, `(.L_x_1997) ;  /* 0x000170f27f007947 */ /* 0x000fd8000b800000 */
[----:B------:R-:W-:-:S04]  /*05c0*/  VOTE.ANY R6, PT, !P0 ;  /* 0x0000000000067806 */ /* 0x000fc800040e0100 */
.L_x_2172:
[----:B------:R-:W1:Y:S02]  /*05d0*/  POPC R0, R6 ;  /* 0x0000000600007309 */ /* 0x000e640000000000 */
[----:B-12---:R-:W-:Y:S01]  /*05e0*/  IADD3 R211, R0, R7, RZ ;  /* 0x0000000700d37210 */ /* 0x006fe20007ffe0ff */
[----:B------:R-:W-:Y:S05]  /*05f0*/  BRA.DIV ~URZ, `(.L_x_1998) ;  /* 0x000171027f007947 */ /* 0x000fea000b800000 */
[----:B------:R1:W2:Y:S01]  /*0600*/  SHFL.IDX PT, R12, R9, R0, 0x1f ;  /* 0x00001f00090c7589 */ /* 0x0002a200000e0000 */
[----:B------:R-:W-:-:S03]  /*0610*/  MOV R5, RZ ;  /* 0x000000ff00057202 */ /* 0x000fc60000000f00 */
[----:B------:R1:W3:Y:S04]  /*0620*/  SHFL.IDX PT, R9, R8, R0, 0x1f ;  /* 0x00001f0008097589 */ /* 0x0002e800000e0000 */
.L_x_2173:
[----:B------:R-:W-:Y:S01]  /*0630*/  ISETP.NE.AND P0, PT, R6, RZ, PT ;  /* 0x000000ff0600720c */ /* 0x000fe20003f05270 */
[----:B------:R-:W-:-:S12]  /*0640*/  BSSY B0, `(.L_x_1999) ;  /* 0x0000005000007945 */ /* 0x000fd80003800000 */
[----:B------:R-:W-:Y:S05]  /*0650*/  @!P0 BRA `(.L_x_2000) ;  /* 0x0000003000008947 */ /* 0x000fea0003800000 */
[----:B-1----:R-:W-:Y:S01]  /*0660*/  IADD3 R0, R0, -0x1, RZ ;  /* 0xffffffff00007810 */ /* 0x002fe20007ffe0ff */
[----:B------:R-:W-:Y:S05]  /*0670*/  BRA.DIV ~URZ, `(.L_x_2001) ;  /* 0x000171627f007947 */ /* 0x000fea000b800000 */
[----:B------:R1:W4:Y:S02]  /*0680*/  SHFL.IDX PT, R5, R4, R0, 0x1f ;  /* 0x00001f0004057589 */ /* 0x00032400000e0000 */
.L_x_2000:
[----:B------:R-:W-:Y:S05]  /*0690*/  BSYNC B0 ;  /* 0x0000000000007941 */ /* 0x000fea0003800000 */
.L_x_1999:
        /* <DEDUP_REMOVED lines=67> */
.L_x_2003:
        /* <DEDUP_REMOVED lines=68> */
.L_x_2004:
[----:B------:R-:W-:Y:S05]  /*0f10*/  BSYNC B0 ;  /* 0x0000000000007941 */ /* 0x000fea0003800000 */
.L_x_2002:
[----:B------:R-:W-:-:S04]  /*0f20*/  LOP3.LUT R0, RZ, R0, RZ, 0x33, !PT ;  /* 0x00000000ff007212 */ /* 0x000fc800078e33ff */
[----:B------:R-:W-:Y:S01]  /*0f30*/  IADD3 R209, R0, R12, RZ ;  /* 0x0000000c00d17210 */ /* 0x000fe20007ffe0ff */
[----:B------:R-:W-:Y:S05]  /*0f40*/  BRA `(.L_x_2005) ;  /* 0x0000004000007947 */ /* 0x000fea0003800000 */
.L_x_1993:
[----:B--2---:R-:W-:Y:S01]  /*0f50*/  IMAD.MOV.U32 R209, RZ, RZ, RZ ;  /* 0x000000ffffd17224 */ /* 0x004fe200078e00ff */
[----:B------:R-:W-:Y:S01]  /*0f60*/  MOV R210, RZ ;  /* 0x000000ff00d27202 */ /* 0x000fe20000000f00 */
[----:B------:R-:W-:Y:S01]  /*0f70*/  IMAD.U32 R208, RZ, RZ, UR4 ;  /* 0x00000004ffd07e24 */ /* 0x000fe2000f8e00ff */
[----:B------:R-:W-:Y:S02]  /*0f80*/  MOV R211, c[0x0][0x53c] ;  /* 0x00014f0000d37a02 */ /* 0x000fe40000000f00 */
.L_x_2005:
[----:B------:R-:W-:Y:S01]  /*0f90*/  ISETP.NE.AND P0, PT, R13, RZ, PT ;  /* 0x000000ff0d00720c */ /* 0x000fe20003f05270 */
[----:B------:R-:W-:-:S12]  /*0fa0*/  WARPSYNC 0xffffffff ;  /* 0xffffffff00007948 */ /* 0x000fd80003800000 */
[----:B------:R1:W-:Y:S04]  /*0fb0*/  @!P0 STS.128 [0x24100], R208 ;  /* 0x024100d0ff008388 */ /* 0x0003e80000000c00 */
[----:B------:R-:W-:Y:S06]  /*0fc0*/  BAR.ARV 0x5, 0x100 ;  /* 0x0144000000007b1d */ /* 0x000fec0000002000 */
.L_x_1991:
        /* <DEDUP_REMOVED lines=14> */
[--C-:B------:R-:W-:Y:S01]  /*10b0*/  SHF.R.S32.HI R7, RZ, 0x2, R13.reuse ;  /* 0x00000002ff077819 */ /* 0x100fe2000001140d */
[----:B------:R-:W-:Y:S01]  /*10c0*/  IMAD.SHL.U32 R4, R205, 0x40, RZ ;  /* 0x00000040cd047824 */ /* 0x000fe200078e00ff */
[----:B------:R-:W-:Y:S01]  /*10d0*/  LEA.HI R6, R9, R15, RZ, 0x5 ;  /* 0x0000000f09067211 */ /* 0x000fe200078f28ff */
[----:B------:R-:W-:Y:S01]  /*10e0*/  IMAD.IADD R14, R3, 0x1, -R0 ;  /* 0x00000001030e7824 */ /* 0x000fe200078e0a00 */
[----:B------:R-:W-:Y:S02]  /*10f0*/  LOP3.LUT R0, R2, 0xfffffff0, RZ, 0xc0, !PT ;  /* 0xfffffff002007812 */ /* 0x000fe400078ec0ff */
        /* <DEDUP_REMOVED lines=9> */
[----:B------:R-:W-:Y:S01]  /*1190*/  LOP3.LUT R2, R4, 0x1c0, RZ, 0xc0, !PT ;  /* 0x000001c004027812 */ /* 0x000fe200078ec0ff */
[----:B------:R-:W-:Y:S01]  /*11a0*/  IMAD.SHL.U32 R9, R9, 0x8, RZ ;  /* 0x0000000809097824 */ /* 0x000fe200078e00ff */
[----:B------:R-:W-:Y:S01]  /*11b0*/  LEA.HI R10, R5, R0, RZ, 0x3 ;  /* 0x00000000050a7211 */ /* 0x000fe200078f18ff */
[----:B------:R-:W-:Y:S01]  /*11c0*/  IMAD.IADD R7, R7, 0x1, -R3 ;  /* 0x0000000107077824 */ /* 0x000fe200078e0a03 */
[----:B------:R-:W-:-:S02]  /*11d0*/  SHF.R.U32.HI R4, RZ, 0x3, R2 ;  /* 0x00000003ff047819 */ /* 0x000fc40000011602 */
[----:B------:R-:W-:Y:S02]  /*11e0*/  LOP3.LUT R2, R2, 0x38, R177, 0xf8, !PT ;  /* 0x0000003802027812 */ /* 0x000fe400078ef8b1 */
[----:B------:R-:W-:Y:S02]  /*11f0*/  LOP3.LUT R3, R10, 0xfffffff8, RZ, 0xc0, !PT ;  /* 0xfffffff80a037812 */ /* 0x000fe400078ec0ff */
[----:B------:R-:W-:Y:S02]  /*1200*/  LOP3.LUT R11, R2, R4, RZ, 0x3c, !PT ;  /* 0x00000004020b7212 */ /* 0x000fe400078e3cff */
[--C-:B------:R-:W-:Y:S01]  /*1210*/  SHF.R.S32.HI R4, RZ, 0x1f, R6.reuse ;  /* 0x0000001fff047819 */ /* 0x100fe20000011406 */
[----:B------:R-:W-:Y:S01]  /*1220*/  IMAD.IADD R2, R0, 0x1, -R3 ;  /* 0x0000000100027824 */ /* 0x000fe200078e0a03 */
[----:B------:R-:W-:Y:S02]  /*1230*/  LOP3.LUT R3, R6, 0xffffffe0, RZ, 0xc0, !PT ;  /* 0xffffffe006037812 */ /* 0x000fe400078ec0ff */
[----:B------:R-:W-:-:S02]  /*1240*/  SHF.R.S32.HI R0, RZ, 0x5, R6 ;  /* 0x00000005ff007819 */ /* 0x000fc40000011406 */
[----:B------:R-:W-:Y:S01]  /*1250*/  LOP3.LUT R5, R7, 0x1, RZ, 0xc0, !PT ;  /* 0x0000000107057812 */ /* 0x000fe200078ec0ff */
[----:B------:R-:W-:Y:S01]  /*1260*/  IMAD.IADD R16, R15, 0x1, -R3 ;  /* 0x000000010f107824 */ /* 0x000fe200078e0a03 */
[----:B------:R-:W-:Y:S01]  /*1270*/  LEA.HI R4, R4, R0, RZ, 0x3 ;  /* 0x0000000004047211 */ /* 0x000fe200078f18ff */
[----:B------:R-:W-:Y:S01]  /*1280*/  IMAD.SHL.U32 R3, R187, 0x40, RZ ;  /* 0x00000040bb037824 */ /* 0x000fe200078e00ff */
[----:B------:R-:W-:Y:S02]  /*1290*/  ISETP.NE.U32.AND P3, PT, R5, 0x1, PT ;  /* 0x000000010500780c */ /* 0x000fe40003f65070 */
[----:B------:R-:W-:Y:S02]  /*12a0*/  SHF.R.S32.HI R12, RZ, 0x1f, R16 ;  /* 0x0000001fff0c7819 */ /* 0x000fe40000011410 */
[----:B------:R-:W-:Y:S02]  /*12b0*/  LOP3.LUT R3, R3, 0x1c0, RZ, 0xc0, !PT ;  /* 0x000001c003037812 */ /* 0x000fe400078ec0ff */
[----:B------:R-:W-:-:S02]  /*12c0*/  LOP3.LUT R4, R4, 0xffffff8, RZ, 0xc0, !PT ;  /* 0x0ffffff804047812 */ /* 0x000fc400078ec0ff */
[----:B------:R-:W-:Y:S02]  /*12d0*/  LOP3.LUT R8, R3, 0x8, R8, 0xf8, !PT ;  /* 0x0000000803087812 */ /* 0x000fe400078ef808 */
[----:B------:R-:W-:Y:S01]  /*12e0*/  SHF.R.U32.HI R6, RZ, 0x3, R3 ;  /* 0x00000003ff067819 */ /* 0x000fe20000011603 */
[----:B------:R-:W-:Y:S01]  /*12f0*/  IMAD.IADD R5, R0, 0x1, -R4 ;  /* 0x0000000100057824 */ /* 0x000fe200078e0a04 */
[----:B------:R-:W-:Y:S02]  /*1300*/  LEA.HI R12, R12, R16, RZ, 0x2 ;  /* 0x000000100c0c7211 */ /* 0x000fe400078f10ff */
[----:B------:R-:W-:Y:S02]  /*1310*/  LOP3.LUT R3, R13, 0xfffffffc, RZ, 0xc0, !PT ;  /* 0xfffffffc0d037812 */ /* 0x000fe400078ec0ff */
[----:B------:R-:W-:Y:S02]  /*1320*/  SHF.R.S32.HI R4, RZ, 0x2, R12 ;  /* 0x00000002ff047819 */ /* 0x000fe4000001140c */
[----:B------:R-:W-:Y:S01]  /*1330*/  LOP3.LUT R13, R8, R6, RZ, 0x3c, !PT ;  /* 0x00000006080d7212 */ /* 0x000fe200078e3cff */
[----:B------:R-:W-:Y:S01]  /*1340*/  IMAD.IADD R3, R15, 0x1, -R3 ;  /* 0x000000010f037824 */ /* 0x000fe200078e0a03 */
[C---:B------:R-:W-:Y:S01]  /*1350*/  LOP3.LUT P0, RZ, R2.reuse, 0x2, RZ, 0xc0, !PT ;  /* 0x0000000202ff7812 */ /* 0x040fe2000780c0ff */
[----:B------:R-:W-:Y:S01]  /*1360*/  IMAD R15, R5, 0x10, R4 ;  /* 0x00000010050f7824 */ /* 0x000fe200078e0204 */
[----:B------:R-:W-:Y:S01]  /*1370*/  LOP3.LUT P4, RZ, R2, 0x4, RZ, 0xc0, !PT ;  /* 0x0000000402ff7812 */ /* 0x000fe2000788c0ff */
[----:B------:R-:W-:Y:S01]  /*1380*/  IMAD.SHL.U32 R5, R7, 0x40, RZ ;  /* 0x0000004007057824 */ /* 0x000fe200078e00ff */
[----:B------:R-:W-:Y:S01]  /*1390*/  LEA.HI R4, R3, R3, RZ, 0x1 ;  /* 0x0000000303047211 */ /* 0x000fe200078f08ff */
[----:B------:R-:W-:Y:S01]  /*13a0*/  IMAD.SHL.U32 R8, R0, 0x400, RZ ;  /* 0x0000040000087824 */ /* 0x000fe200078e00ff */
[----:B------:R-:W-:Y:S01]  /*13b0*/  LOP3.LUT R11, R11, 0x7ffffe00, R9, 0xf8, !PT ;  /* 0x7ffffe000b0b7812 */ /* 0x000fe200078ef809 */
[----:B------:R-:W-:Y:S01]  /*13c0*/  IMAD.SHL.U32 R0, R2, 0x40, RZ ;  /* 0x0000004002007824 */ /* 0x000fe200078e00ff */
[----:B------:R-:W-:Y:S01]  /*13d0*/  LOP3.LUT R2, R4, 0x1ffffffe, RZ, 0xc0, !PT ;  /* 0x1ffffffe04027812 */ /* 0x000fe200078ec0ff */
[----:B------:R-:W-:Y:S01]  /*13e0*/  IMAD.SHL.U32 R6, R14, 0x8, RZ ;  /* 0x000000080e067824 */ /* 0x000fe200078e00ff */
[----:B------:R-:W-:Y:S01]  /*13f0*/  LOP3.LUT R4, R5, 0x1c0, RZ, 0xc0, !PT ;  /* 0x000001c005047812 */ /* 0x000fe200078ec0ff */
[C---:B------:R-:W-:Y:S01]  /*1400*/  IMAD R5, R3.reuse, 0x2, R8 ;  /* 0x0000000203057824 */ /* 0x040fe200078e0208 */
[----:B------:R-:W-:Y:S01]  /*1410*/  LOP3.LUT R0, R0, 0x1c0, RZ, 0xc0, !PT ;  /* 0x000001c000007812 */ /* 0x000fe200078ec0ff */
[----:B------:R-:W-:Y:S01]  /*1420*/  IMAD.IADD R212, R3, 0x1, -R2 ;  /* 0x0000000103d47824 */ /* 0x000fe200078e0a02 */
[----:B------:R-:W-:Y:S01]  /*1430*/  LEA.HI R2, R4, R4, RZ, 0x1d ;  /* 0x0000000404027211 */ /* 0x000fe200078fe8ff */
[----:B------:R1:W-:Y:S01]  /*1440*/  STL [R1+0xc], R15 ;  /* 0x00000c0f01007387 */ /* 0x0003e20000100800 */
[----:B------:R-:W-:Y:S01]  /*1450*/  R2P PR, R7, 0x6 ;  /* 0x0000000607007804 */ /* 0x000fe20000000000 */
[----:B------:R-:W-:Y:S01]  /*1460*/  IMAD.SHL.U32 R7, R10, 0x40, RZ ;  /* 0x000000400a077824 */ /* 0x000fe200078e00ff */
[----:B------:R-:W-:Y:S01]  /*1470*/  LOP3.LUT R6, R0, 0x8, R6, 0xf8, !PT ;  /* 0x0000000800067812 */ /* 0x000fe200078ef806 */
[----:B------:R-:W-:Y:S01]  /*1480*/  IMAD.IADD R9, R5, 0x1, R2 ;  /* 0x0000000105097824 */ /* 0x000fe200078e0202 */
[----:B------:R-:W-:Y:S01]  /*1490*/  SHF.R.U32.HI R0, RZ, 0x3, R0 ;  /* 0x00000003ff007819 */ /* 0x000fe20000011600 */
[----:B------:R-:W-:Y:S01]  /*14a0*/  IMAD R5, R187, 0x20, R205 ;  /* 0x00000020bb057824 */ /* 0x000fe200078e02cd */
[----:B------:R-:W-:Y:S01]  /*14b0*/  LOP3.LUT R5, R12, 0x7ffffffc, RZ, 0xc0, !PT ;  /* 0x7ffffffc0c057812 */ /* 0x000fe200078ec0ff */
[----:B------:R-:W-:Y:S01]  /*14c0*/  IMAD.SHL.U32 R204, R11, 0x2, RZ ;  /* 0x000000020bcc7824 */ /* 0x000fe200078e00ff */
[----:B------:R-:W-:Y:S01]  /*14d0*/  LOP3.LUT R4, R7, 0xfffffe00, RZ, 0xc0, !PT ;  /* 0xfffffe0007047812 */ /* 0x000fe200078ec0ff */
[----:B------:R-:W-:Y:S01]  /*14e0*/  IMAD R212, R212, 0x8, R15 ;  /* 0x00000008d4d47824 */ /* 0x000fe200078e020f */
[----:B------:R-:W-:Y:S01]  /*14f0*/  SHF.R.S32.HI R7, RZ, 0x1f, R177 ;  /* 0x0000001fff077819 */ /* 0x000fe200000114b1 */
[----:B------:R-:W-:Y:S01]  /*1500*/  IMAD.IADD R7, R16, 0x1, -R5 ;  /* 0x0000000110077824 */ /* 0x000fe200078e0a05 */
[----:B------:R-:W-:Y:S01]  /*1510*/  LOP3.LUT R3, R6, R0, RZ, 0x3c, !PT ;  /* 0x0000000006037212 */ /* 0x000fe200078e3cff */
[----:B------:R-:W-:Y:S01]  /*1520*/  IMAD R0, R14, 0x200, R13 ;  /* 0x000002000e007824 */ /* 0x000fe200078e020d */
[----:B------:R-:W-:Y:S01]  /*1530*/  IADD3 R186, R177, 0x40, RZ ;  /* 0x00000040b1ba7810 */ /* 0x000fe20007ffe0ff */
[----:B------:R-:W-:Y:S01]  /*1540*/  IMAD.SHL.U32 R191, R7, 0x2, RZ ;  /* 0x0000000207bf7824 */ /* 0x000fe200078e00ff */
[CC--:B------:R-:W-:Y:S01]  /*1550*/  IADD3 R2, R3.reuse, R4.reuse, R8 ;  /* 0x0000000403027210 */ /* 0x0c0fe20007ffe008 */
[----:B------:R-:W-:Y:S01]  /*1560*/  IMAD.MOV.U32 R8, RZ, RZ, 0x40 ;  /* 0x00000040ff087424 */ /* 0x000fe200078e00ff */
[----:B------:R-:W-:Y:S01]  /*1570*/  LOP3.LUT R3, R3, R4, RZ, 0xfc, !PT ;  /* 0x0000000403037212 */ /* 0x000fe200078efcff */
[----:B------:R-:W-:Y:S01]  /*1580*/  IMAD.MOV.U32 R4, RZ, RZ, 0x20 ;  /* 0x00000020ff047424 */ /* 0x000fe200078e00ff */
[----:B------:R-:W-:-:S02]  /*1590*/  IADD3 R248, R191, 0x10, RZ ;  /* 0x00000010bff87810 */ /* 0x000fc40007ffe0ff */
[----:B------:R-:W-:Y:S02]  /*15a0*/  SHF.R.S32.HI R6, RZ, 0x1f, R186 ;  /* 0x0000001fff067819 */ /* 0x000fe400000114ba */
[C---:B------:R-:W-:Y:S02]  /*15b0*/  IADD3 R245, R191.reuse, 0x28, RZ ;  /* 0x00000028bff57810 */ /* 0x040fe40007ffe0ff */
[C---:B------:R-:W-:Y:S02]  /*15c0*/  SEL R6, R4.reuse, 0xffffffe0, !P1 ;  /* 0xffffffe004067807 */ /* 0x040fe40004800000 */
[----:B------:R-:W-:Y:S02]  /*15d0*/  SEL R169, R4, 0xffffffe0, !P0 ;  /* 0xffffffe004a97807 */ /* 0x000fe40004000000 */
[----:B------:R-:W-:Y:S02]  /*15e0*/  IADD3 R242, R191, 0x40, RZ ;  /* 0x00000040bff27810 */ /* 0x000fe40007ffe0ff */
[----:B------:R-:W-:-:S02]  /*15f0*/  SHF.R.S32.HI R4, RZ, 0x1f, R191 ;  /* 0x0000001fff047819 */ /* 0x000fc400000114bf */
[C---:B------:R-:W-:Y:S02]  /*1600*/  IADD3 R239, R191.reuse, 0x58, RZ ;  /* 0x00000058bfef7810 */ /* 0x040fe40007ffe0ff */
[----:B------:R-:W-:Y:S02]  /*1610*/  LEA R164, R2, 0x18100, 0x1 ;  /* 0x0001810002a47811 */ /* 0x000fe400078e08ff */
[----:B------:R-:W-:Y:S02]  /*1620*/  IADD3 R236, R191, 0x70, RZ ;  /* 0x00000070bfec7810 */ /* 0x000fe40007ffe0ff */
[----:B------:R-:W-:Y:S01]  /*1630*/  SHF.R.S32.HI R4, RZ, 0x1f, R248 ;  /* 0x0000001fff047819 */ /* 0x000fe200000114f8 */
[----:B------:R-:W-:Y:S01]  /*1640*/  IMAD.IADD R165, R164, 0x1, R169 ;  /* 0x00000001a4a57824 */ /* 0x000fe200078e02a9 */
[----:B------:R-:W-:Y:S02]  /*1650*/  LEA R171, R3, 0x100, 0x1 ;  /* 0x0000010003ab7811 */ /* 0x000fe400078e08ff */
[----:B------:R-:W-:-:S02]  /*1660*/  IADD3 R233, R191, 0x88, RZ ;  /* 0x00000088bfe97810 */ /* 0x000fc40007ffe0ff */
[----:B------:R-:W-:Y:S01]  /*1670*/  SHF.R.S32.HI R4, RZ, 0x1f, R245 ;  /* 0x0000001fff047819 */ /* 0x000fe200000114f5 */
[----:B------:R-:W-:Y:S01]  /*1680*/  IMAD.IADD R218, R169, 0x1, R171 ;  /* 0x00000001a9da7824 */ /* 0x000fe200078e02ab */
[----:B------:R-:W-:Y:S02]  /*1690*/  LEA R170, R0, 0xc100, 0x1 ;  /* 0x0000c10000aa7811 */ /* 0x000fe400078e08ff */
[----:B------:R-:W-:Y:S02]  /*16a0*/  IADD3 R230, R191, 0xa0, RZ ;  /* 0x000000a0bfe67810 */ /* 0x000fe40007ffe0ff */
[----:B------:R-:W-:Y:S02]  /*16b0*/  SHF.R.S32.HI R4, RZ, 0x1f, R242 ;  /* 0x0000001fff047819 */ /* 0x000fe400000114f2 */
[C---:B------:R-:W-:Y:S02]  /*16c0*/  SEL R5, R8.reuse, 0xffffffc0, !P2 ;  /* 0xffffffc008057807 */ /* 0x040fe40005000000 */
[----:B------:R-:W-:-:S02]  /*16d0*/  SEL R0, R8, 0xffffffc0, !P4 ;  /* 0xffffffc008007807 */ /* 0x000fc40006000000 */
[----:B------:R-:W-:Y:S02]  /*16e0*/  IADD3 R228, R191, 0xb0, RZ ;  /* 0x000000b0bfe47810 */ /* 0x000fe40007ffe0ff */
[----:B------:R-:W-:Y:S01]  /*16f0*/  LEA R223, R9, 0x80, 0x1 ;  /* 0x0000008009df7811 */ /* 0x000fe200078e08ff */
        /* <DEDUP_REMOVED lines=8> */
[C---:B------:R-:W-:Y:S01]  /*1780*/  IMAD.IADD R226, R223.reuse, 0x1, R6 ;  /* 0x00000001dfe27824 */ /* 0x040fe200078e0206 */
[----:B------:R-:W-:Y:S01]  /*1790*/  SHF.R.S32.HI R4, RZ, 0x1f, R228 ;  /* 0x0000001fff047819 */ /* 0x000fe200000114e4 */
[--C-:B------:R-:W-:Y:S01]  /*17a0*/  IMAD.IADD R4, R223, 0x1, R5.reuse ;  /* 0x00000001df047824 */ /* 0x100fe200078e0205 */
[C---:B------:R-:W-:Y:S01]  /*17b0*/  IADD3 R249, R191.reuse, 0x8, RZ ;  /* 0x00000008bff97810 */ /* 0x040fe20007ffe0ff */
[----:B------:R-:W-:Y:S01]  /*17c0*/  IMAD.IADD R252, R226, 0x1, R5 ;  /* 0x00000001e2fc7824 */ /* 0x000fe200078e0205 */
[----:B------:R-:W-:Y:S01]  /*17d0*/  IADD3 R246, R191, 0x20, RZ ;  /* 0x00000020bff67810 */ /* 0x000fe20007ffe0ff */
[----:B------:R-:W-:Y:S01]  /*17e0*/  IMAD.IADD R220, R169, 0x1, R172 ;  /* 0x00000001a9dc7824 */ /* 0x000fe200078e02ac */
[----:B------:R1:W-:Y:S01]  /*17f0*/  STL [R1], R4 ;  /* 0x0000000401007387 */ /* 0x0003e20000100800 */
[----:B------:R-:W-:-:S02]  /*1800*/  IADD3 R243, R191, 0x38, RZ ;  /* 0x00000038bff37810 */ /* 0x000fc40007ffe0ff */
[----:B------:R-:W-:Y:S01]  /*1810*/  IADD3 R224, R223, -0x10, RZ ;  /* 0xfffffff0dfe07810 */ /* 0x000fe20007ffe0ff */
[----:B------:R1:W-:Y:S01]  /*1820*/  STL [R1+0x4], R0 ;  /* 0x0000040001007387 */ /* 0x0003e20000100800 */
[C---:B------:R-:W-:Y:S02]  /*1830*/  IADD3 R247, R191.reuse, 0x18, RZ ;  /* 0x00000018bff77810 */ /* 0x040fe40007ffe0ff */
[----:B------:R-:W-:Y:S02]  /*1840*/  IADD3 R240, R191, 0x50, RZ ;  /* 0x00000050bff07810 */ /* 0x000fe40007ffe0ff */
[----:B------:R-:W-:Y:S02]  /*1850*/  @P3 IADD3 R224, R223, 0x10, RZ ;  /* 0x00000010dfe03810 */ /* 0x000fe40007ffe0ff */
[C---:B------:R-:W-:Y:S02]  /*1860*/  IADD3 R244, R191.reuse, 0x30, RZ ;  /* 0x00000030bff47810 */ /* 0x040fe40007ffe0ff */
[----:B------:R-:W-:Y:S01]  /*1870*/  IADD3 R237, R191, 0x68, RZ ;  /* 0x00000068bfed7810 */ /* 0x000fe20007ffe0ff */
[--C-:B------:R-:W-:Y:S01]  /*1880*/  IMAD.IADD R225, R6, 0x1, R224.reuse ;  /* 0x0000000106e17824 */ /* 0x100fe200078e02e0 */
[----:B------:R-:W-:Y:S01]  /*1890*/  SHF.R.S32.HI R7, RZ, 0x1f, R249 ;  /* 0x0000001fff077819 */ /* 0x000fe200000114f9 */
[----:B------:R-:W-:Y:S01]  /*18a0*/  IMAD.IADD R251, R5, 0x1, R224 ;  /* 0x0000000105fb7824 */ /* 0x000fe200078e02e0 */
[----:B------:R-:W-:Y:S01]  /*18b0*/  IADD3 R241, R191, 0x48, RZ ;  /* 0x00000048bff17810 */ /* 0x000fe20007ffe0ff */
[----:B------:R-:W-:Y:S01]  /*18c0*/  IMAD.IADD R250, R225, 0x1, R5 ;  /* 0x00000001e1fa7824 */ /* 0x000fe200078e0205 */
[----:B------:R-:W-:-:S02]  /*18d0*/  IADD3 R234, R191, 0x80, RZ ;  /* 0x00000080bfea7810 */ /* 0x000fc40007ffe0ff */
[----:B------:R-:W-:Y:S02]  /*18e0*/  SHF.R.S32.HI R7, RZ, 0x1f, R246 ;  /* 0x0000001fff077819 */ /* 0x000fe400000114f6 */
[C---:B------:R-:W-:Y:S02]  /*18f0*/  IADD3 R238, R191.reuse, 0x60, RZ ;  /* 0x00000060bfee7810 */ /* 0x040fe40007ffe0ff */
[C---:B------:R-:W-:Y:S02]  /*1900*/  IADD3 R231, R191.reuse, 0x98, RZ ;  /* 0x00000098bfe77810 */ /* 0x040fe40007ffe0ff */
[----:B------:R-:W-:Y:S02]  /*1910*/  SHF.R.S32.HI R7, RZ, 0x1f, R243 ;  /* 0x0000001fff077819 */ /* 0x000fe400000114f3 */
[C---:B------:R-:W-:Y:S02]  /*1920*/  IADD3 R235, R191.reuse, 0x78, RZ ;  /* 0x00000078bfeb7810 */ /* 0x040fe40007ffe0ff */
[----:B------:R-:W-:-:S02]  /*1930*/  IADD3 R229, R191, 0xa8, RZ ;  /* 0x000000a8bfe57810 */ /* 0x000fc40007ffe0ff */
[----:B------:R-:W-:Y:S02]  /*1940*/  SHF.R.S32.HI R8, RZ, 0x1f, R247 ;  /* 0x0000001fff087819 */ /* 0x000fe400000114f7 */
[----:B------:R-:W-:Y:S02]  /*1950*/  SHF.R.S32.HI R7, RZ, 0x1f, R240 ;  /* 0x0000001fff077819 */ /* 0x000fe400000114f0 */
[----:B------:R-:W-:Y:S02]  /*1960*/  IADD3 R185, R177, 0x80, RZ ;  /* 0x00000080b1b97810 */ /* 0x000fe40007ffe0ff */
[C---:B------:R-:W-:Y:S02]  /*1970*/  IADD3 R232, R191.reuse, 0x90, RZ ;  /* 0x00000090bfe87810 */ /* 0x040fe40007ffe0ff */
[----:B------:R-:W-:Y:S02]  /*1980*/  IADD3 R227, R191, 0xb8, RZ ;  /* 0x000000b8bfe37810 */ /* 0x000fe40007ffe0ff */
        /* <DEDUP_REMOVED lines=9> */
[C---:B------:R-:W-:Y:S02]  /*1a20*/  IADD3 R207, R204.reuse, 0xc100, RZ ;  /* 0x0000c100cccf7810 */ /* 0x040fe40007ffe0ff */
[----:B------:R-:W-:Y:S02]  /*1a30*/  IADD3 R206, R204, 0x100, RZ ;  /* 0x00000100ccce7810 */ /* 0x000fe40007ffe0ff */
[----:B------:R-:W-:Y:S02]  /*1a40*/  SHF.R.S32.HI R8, RZ, 0x1f, R232 ;  /* 0x0000001fff087819 */ /* 0x000fe400000114e8 */
[----:B-1----:R-:W-:-:S02]  /*1a50*/  SHF.R.S32.HI R7, RZ, 0x1f, R227 ;  /* 0x0000001fff077819 */ /* 0x002fc400000114e3 */
.L_x_2169:
[----:B------:R-:W-:Y:S01]  /*1a60*/  ISETP.NE.U32.AND P0, PT, RZ, c[0x0][0x370], PT ;  /* 0x0000dc00ff007a0c */ /* 0x000fe20003f05070 */
[----:B------:R-:W-:Y:S01]  /*1a70*/  IMAD.MOV.U32 R13, RZ, RZ, 0x4 ;  /* 0x00000004ff0d7424 */ /* 0x000fe200078e00ff */
[----:B------:R-:W-:Y:S01]  /*1a80*/  ISETP.NE.U32.AND P2, PT, RZ, c[0x0][0x360], PT ;  /* 0x0000d800ff007a0c */ /* 0x000fe20003f45070 */
[----:B------:R-:W-:Y:S01]  /*1a90*/  IMAD.MOV.U32 R193, RZ, RZ, RZ ;  /* 0x000000ffffc17224 */ /* 0x000fe200078e00ff */
[----:B------:R-:W-:Y:S01]  /*1aa0*/  ISETP.NE.AND.EX P1, PT, RZ, c[0x0][0x374], PT, P0 ;  /* 0x0000dd00ff007a0c */ /* 0x000fe20003f25300 */
[----:B------:R-:W-:Y:S01]  /*1ab0*/  IMAD.MOV.U32 R12, RZ, RZ, RZ ;  /* 0x000000ffff0c7224 */ /* 0x000fe200078e00ff */
[----:B------:R-:W-:Y:S01]  /*1ac0*/  ISETP.NE.AND.EX P0, PT, RZ, c[0x0][0x364], PT, P2 ;  /* 0x0000d900ff007a0c */ /* 0x000fe20003f05320 */
[----:B------:R-:W-:Y:S01]  /*1ad0*/  IMAD.WIDE R2, R211, R13, c[0x0][0x348] ;  /* 0x0000d200d3027625 */ /* 0x000fe200078e020d */
        /* <DEDUP_REMOVED lines=14> */
.L_x_2006:
[----:B------:R-:W-:-:S04]  /*1bc0*/  ISETP.NE.U32.AND P0, PT, RZ, c[0x0][0x368], PT ;  /* 0x0000da00ff007a0c */ /* 0x000fc80003f05070 */
[----:B------:R-:W-:-:S13]  /*1bd0*/  ISETP.NE.AND.EX P0, PT, RZ, c[0x0][0x36c], PT, P0 ;  /* 0x0000db00ff007a0c */ /* 0x000fda0003f05300 */
[----:B------:R-:W-:Y:S05]  /*1be0*/  @!P0 BRA `(.L_x_2007) ;  /* 0x0000003000008947 */ /* 0x000fea0003800000 */
[----:B-1----:R-:W-:-:S05]  /*1bf0*/  IMAD.WIDE R2, R211, R13, c[0x0][0x368] ;  /* 0x0000da00d3027625 */ /* 0x002fca00078e020d */
[----:B------:R1:W5:Y:S01]  /*1c00*/  LDG.E R0, [R2.64] ;  /* 0x0000000602007981 */ /* 0x000362000c1e1900 */
[----:B------:R-:W-:Y:S05]  /*1c10*/  BRA `(.L_x_2008) ;  /* 0x0000008000007947 */ /* 0x000fea0003800000 */
.L_x_2007:
        /* <DEDUP_REMOVED lines=8> */
.L_x_2008:
        /* <DEDUP_REMOVED lines=28> */
.L_x_2011:
[----:B------:R-:W-:-:S13]  /*1e60*/  ISETP.NE.AND P0, PT, R7, 0x1, PT ;  /* 0x000000010700780c */ /* 0x000fda0003f05270 */
[----:B------:R-:W-:-:S05]  /*1e70*/  @P0 IMAD.HI.U32 R0, R2, c[0x0][0x330], RZ ;  /* 0x0000cc0002000a27 */ /* 0x000fca00078e00ff */
[----:B------:R-:W-:Y:S02]  /*1e80*/  @P0 SHF.R.U32.HI R2, RZ, c[0x0][0x334], R0 ;  /* 0x0000cd00ff020a19 */ /* 0x000fe40000011600 */
.L_x_2012:
[----:B------:R-:W-:Y:S05]  /*1e90*/  BSYNC B0 ;  /* 0x0000000000007941 */ /* 0x000fea0003800000 */
.L_x_2010:
[----:B------:R-:W-:-:S05]  /*1ea0*/  IMAD R2, R2, R7, c[0x0][0x32c] ;  /* 0x0000cb0002027624 */ /* 0x000fca00078e0207 */
[----:B------:R-:W-:-:S04]  /*1eb0*/  IMNMX R3, R3, R2, PT ;  /* 0x0000000203037217 */ /* 0x000fc80003800200 */
.L_x_2009:
        /* <DEDUP_REMOVED lines=25> */
.L_x_2015:
[----:B------:R-:W-:-:S13]  /*2050*/  ISETP.NE.AND P0, PT, R7, 0x1, PT ;  /* 0x000000010700780c */ /* 0x000fda0003f05270 */
[----:B------:R-:W-:-:S05]  /*2060*/  @P0 IMAD.HI.U32 R3, R0, c[0x0][0x330], RZ ;  /* 0x0000cc0000030a27 */ /* 0x000fca00078e00ff */
[----:B------:R-:W-:Y:S02]  /*2070*/  @P0 SHF.R.U32.HI R0, RZ, c[0x0][0x334], R3 ;  /* 0x0000cd00ff000a19 */ /* 0x000fe40000011603 */
.L_x_2016:
[----:B------:R-:W-:Y:S05]  /*2080*/  BSYNC B0 ;  /* 0x0000000000007941 */ /* 0x000fea0003800000 */
.L_x_2014:
[----:B------:R-:W-:-:S05]  /*2090*/  IMAD R0, R0, c[0x0][0x32c], RZ ;  /* 0x0000cb0000007a24 */ /* 0x000fca00078e02ff */
[----:B------:R-:W-:-:S04]  /*20a0*/  IMNMX R2, R2, R0, !PT ;  /* 0x0000000002027217 */ /* 0x000fc80007800200 */
.L_x_2013:
        /* <DEDUP_REMOVED lines=45> */
.L_x_2018:
[----:B------:R-:W-:Y:S05]  /*2380*/  BSYNC B0 ;  /* 0x0000000000007941 */ /* 0x000fea0003800000 */
.L_x_2017:
[----:B------:R-:W-:Y:S01]  /*2390*/  IMAD R188, R222, R2, R8 ;  /* 0x00000002debc7224 */ /* 0x000fe200078e0208 */
[----:B------:R-:W-:Y:S01]  /*23a0*/  PRMT R0, RZ, 0x7610, R0 ;  /* 0x00007610ff007816 */ /* 0x000fe20000000000 */
[----:B------:R-:W-:Y:S01]  /*23b0*/  IMAD.MOV.U32 R22, RZ, RZ, RZ ;  /* 0x000000ffff167224 */ /* 0x000fe200078e00ff */
[----:B------:R-:W-:Y:S01]  /*23c0*/  MOV R17, RZ ;  /* 0x000000ff00117202 */ /* 0x000fe20000000f00 */
        /* <DEDUP_REMOVED lines=56> */
[----:B------:R-:W-:Y:S02]  /*2750*/  SHF.R.S32.HI R0, RZ, 0x1f, R12 ;  /* 0x0000001fff007819 */ /* 0x000fe4000001140c */
[----:B------:R-:W-:Y:S02]  /*2760*/  LEA R4, R187, R205, 0x5 ;  /* 0x000000cdbb047211 */ /* 0x000fe400078e28ff */
[----:B------:R-:W-:Y:S01]  /*2770*/  LOP3.LUT R14, R210, 0xffff, RZ, 0xc0, !PT ;  /* 0x0000ffffd20e7812 */ /* 0x000fe200078ec0ff */
[----:B------:R-:W-:Y:S01]  /*2780*/  IMAD R0, R0, c[0x0][0x178], RZ ;  /* 0x00005e0000007a24 */ /* 0x000fe200078e02ff */
[----:B------:R-:W-:Y:S01]  /*2790*/  ISETP.GE.AND P2, PT, R185, c[0x0][0x198], PT ;  /* 0x00006600b9007a0c */ /* 0x000fe20003f46270 */
[----:B------:R-:W-:Y:S01]  /*27a0*/  IMAD.IADD R5, R4, 0x1, R203 ;  /* 0x0000000104057824 */ /* 0x000fe200078e02cb */
[----:B------:R-:W-:Y:S01]  /*27b0*/  SEL R4, R211, RZ, !P3 ;  /* 0x000000ffd3047207 */ /* 0x000fe20005800000 */
[----:B------:R-:W-:Y:S01]  /*27c0*/  IMAD R0, R12, c[0x0][0x17c], R0 ;  /* 0x00005f000c007a24 */ /* 0x000fe200078e0200 */
[----:B------:R-:W-:Y:S01]  /*27d0*/  IADD3 R16, R181, -0x1, RZ ;  /* 0xffffffffb5107810 */ /* 0x000fe20007ffe0ff */
[----:B------:R-:W-:-:S04]  /*27e0*/  @P4 IMAD.HI.U32 R7, R5, c[0x0][0x2c8], RZ ;  /* 0x0000b20005074a27 */ /* 0x000fc800078e00ff */
        /* <DEDUP_REMOVED lines=31> */
.L_x_2174:
[----:B------:R-:W-:Y:S05]  /*29e0*/  BRA.DIV ~URZ, `(.L_x_2021) ;  /* 0x00014ed27f007947 */ /* 0x000fea000b800000 */
[----:B------:R3:W4:Y:S02]  /*29f0*/  SHFL.IDX PT, R0, R12, RZ, 0x181f ;  /* 0x00181fff0c007589 */ /* 0x00072400000e0000 */
.L_x_2175:
[----:B------:R-:W-:Y:S01]  /*2a00*/  IMAD R11, R190, c[0x0][0x2c4], RZ ;  /* 0x0000b100be0b7a24 */ /* 0x000fe200078e02ff */
[----:B------:R-:W-:Y:S01]  /*2a10*/  IADD3 R10, R205, R203, RZ ;  /* 0x000000cbcd0a7210 */ /* 0x000fe20007ffe0ff */
[----:B------:R-:W-:Y:S03]  /*2a20*/  BSSY B0, `(.L_x_2022) ;  /* 0x0000012000007945 */ /* 0x000fe60003800000 */
[----:B------:R-:W-:-:S13]  /*2a30*/  ISETP.GE.AND P0, PT, R10, R11, PT ;  /* 0x0000000b0a00720c */ /* 0x000fda0003f06270 */
[----:B------:R-:W-:Y:S05]  /*2a40*/  @P0 BRA `(.L_x_2023) ;  /* 0x000000f000000947 */ /* 0x000fea0003800000 */
[CC--:B----4-:R-:W-:Y:S02]  /*2a50*/  LEA R6, P0, R177.reuse, R0.reuse, 0x1 ;  /* 0x00000000b1067211 */ /* 0x0d0fe400078008ff */
        /* <DEDUP_REMOVED lines=14> */
.L_x_2023:
[----:B------:R-:W-:Y:S05]  /*2b40*/  BSYNC B0 ;  /* 0x0000000000007941 */ /* 0x000fea0003800000 */
.L_x_2022:
[----:B------:R-:W-:Y:S05]  /*2b50*/  BRA.DIV ~URZ, `(.L_x_2024) ;  /* 0x00014dd27f007947 */ /* 0x000fea000b800000 */
[----:B--2---:R2:W1:Y:S04]  /*2b60*/  SHFL.IDX PT, R8, R9, 0x1, 0x181f ;  /* 0x00381f0009087f89 */ /* 0x00446800000e0000 */
[----:B----4-:R2:W4:Y:S02]  /*2b70*/  SHFL.IDX PT, R0, R12, 0x1, 0x181f ;  /* 0x00381f000c007f89 */ /* 0x01052400000e0000 */
.L_x_2176:
[----:B------:R-:W-:Y:S01]  /*2b80*/  IADD3 R2, R10, 0x20, RZ ;  /* 0x000000200a027810 */ /* 0x000fe20007ffe0ff */
[----:B------:R-:W-:Y:S03]  /*2b90*/  BSSY B0, `(.L_x_2025) ;  /* 0x0000012000007945 */ /* 0x000fe60003800000 */
[----:B------:R-:W-:-:S13]  /*2ba0*/  ISETP.GE.AND P0, PT, R2, R11, PT ;  /* 0x0000000b0200720c */ /* 0x000fda0003f06270 */
[----:B------:R-:W-:Y:S05]  /*2bb0*/  @P0 BRA `(.L_x_2026) ;  /* 0x000000f000000947 */ /* 0x000fea0003800000 */
[CC--:B----4-:R-:W-:Y:S02]  /*2bc0*/  LEA R6, P0, R177.reuse, R0.reuse, 0x1 ;  /* 0x00000000b1067211 */ /* 0x0d0fe400078008ff */
        /* <DEDUP_REMOVED lines=14> */
.L_x_2026:
[----:B------:R-:W-:Y:S05]  /*2cb0*/  BSYNC B0 ;  /* 0x0000000000007941 */ /* 0x000fea0003800000 */
.L_x_2025:
[----:B------:R-:W-:Y:S05]  /*2cc0*/  BRA.DIV ~URZ, `(.L_x_2027) ;  /* 0x00014d327f007947 */ /* 0x000fea000b800000 */
[----:B-1----:R1:W2:Y:S02]  /*2cd0*/  SHFL.IDX PT, R8, R9, 0x2, 0x181f ;  /* 0x00581f0009087f89 */ /* 0x0022a400000e0000 */
.L_x_2177:
[----:B------:R-:W-:Y:S05]  /*2ce0*/  BRA.DIV ~URZ, `(.L_x_2028) ;  /* 0x00014d827f007947 */ /* 0x000fea000b800000 */
[----:B----4-:R4:W1:Y:S02]  /*2cf0*/  SHFL.IDX PT, R0, R12, 0x2, 0x181f ;  /* 0x00581f000c007f89 */ /* 0x01086400000e0000 */
.L_x_2178:
[----:B------:R-:W-:Y:S01]  /*2d00*/  IADD3 R2, R10, 0x40, RZ ;  /* 0x000000400a027810 */ /* 0x000fe20007ffe0ff */
[----:B------:R-:W-:Y:S03]  /*2d10*/  BSSY B0, `(.L_x_2029) ;  /* 0x0000012000007945 */ /* 0x000fe60003800000 */
[----:B------:R-:W-:-:S13]  /*2d20*/  ISETP.GE.AND P0, PT, R2, R11, PT ;  /* 0x0000000b0200720c */ /* 0x000fda0003f06270 */
[----:B------:R-:W-:Y:S05]  /*2d30*/  @P0 BRA `(.L_x_2030) ;  /* 0x000000f000000947 */ /* 0x000fea0003800000 */
[CC--:B-1----:R-:W-:Y:S02]  /*2d40*/  LEA R6, P0, R177.reuse, R0.reuse, 0x1 ;  /* 0x00000000b1067211 */ /* 0x0c2fe400078008ff */
        /* <DEDUP_REMOVED lines=14> */
.L_x_2030:
[----:B------:R-:W-:Y:S05]  /*2e30*/  BSYNC B0 ;  /* 0x0000000000007941 */ /* 0x000fea0003800000 */
.L_x_2029:
[----:B------:R-:W-:Y:S05]  /*2e40*/  BRA.DIV ~URZ, `(.L_x_2031) ;  /* 0x00014c927f007947 */ /* 0x000fea000b800000 */
[----:B--2---:R2:W3:Y:S04]  /*2e50*/  SHFL.IDX PT, R8, R9, 0x3, 0x181f ;  /* 0x00781f0009087f89 */ /* 0x0044e800000e0000 */
[----:B-1----:R2:W1:Y:S02]  /*2e60*/  SHFL.IDX PT, R0, R12, 0x3, 0x181f ;  /* 0x00781f000c007f89 */ /* 0x00246400000e0000 */
.L_x_2179:
        /* <DEDUP_REMOVED lines=26> */
[----:B------:R-:W-:Y:S01]  /*3010*/  IMAD R20, R187, 0x20, R205 ;  /* 0x00000020bb147824 */ /* 0x000fe200078e02cd */
[----:B------:R-:W-:Y:S01]  /*3020*/  LOP3.LUT R213, R213, 0xfffffff7, RZ, 0xc0, !PT ;  /* 0xfffffff7d5d57812 */ /* 0x000fe200078ec0ff */
[----:B------:R-:W-:Y:S01]  /*3030*/  IMAD.SHL.U32 R178, R16, 0x40, RZ ;  /* 0x0000004010b27824 */ /* 0x000fe200078e00ff */
[----:B------:R-:W-:Y:S01]  /*3040*/  ISETP.NE.AND P6, PT, R0, 0x1, PT ;  /* 0x000000010000780c */ /* 0x000fe20003fc5270 */
[----:B------:R-:W-:-:S02]  /*3050*/  IMAD.MOV.U32 R174, RZ, RZ, RZ ;  /* 0x000000ffffae7224 */ /* 0x000fc400078e00ff */
[----:B-1----:R-:W-:-:S05]  /*3060*/  IMAD.IADD R2, R20, 0x1, R178 ;  /* 0x0000000114027824 */ /* 0x002fca00078e02b2 */
[C---:B------:R-:W-:Y:S01]  /*3070*/  ISETP.GE.AND P0, PT, R2.reuse, R189, PT ;  /* 0x000000bd0200720c */ /* 0x040fe20003f06270 */
[----:B------:R-:W-:-:S03]  /*3080*/  IMAD.IADD R2, R2, 0x1, R193 ;  /* 0x0000000102027824 */ /* 0x000fc600078e02c1 */
[----:B------:R-:W-:Y:S01]  /*3090*/  ISETP.GT.OR P0, PT, R20, 0x3f, P0 ;  /* 0x0000003f1400780c */ /* 0x000fe20000704670 */
[----:B------:R-:W-:-:S04]  /*30a0*/  @P6 IMAD.HI.U32 R3, R2, c[0x0][0x2bc], RZ ;  /* 0x0000af0002036a27 */ /* 0x000fc800078e00ff */
[----:B------:R-:W-:-:S04]  /*30b0*/  IMAD.WIDE.U32 R194, R14, c[0x0][0x1e8], RZ ;  /* 0x00007a000ec27a25 */ /* 0x000fc800078e00ff */
[----:B------:R-:W-:-:S04]  /*30c0*/  IMAD.WIDE.U32 R198, R14, c[0x0][0x210], RZ ;  /* 0x000084000ec67a25 */ /* 0x000fc800078e00ff */
[----:B------:R-:W-:Y:S02]  /*30d0*/  IMAD.SHL.U32 R17, R177, 0x2, RZ ;  /* 0x00000002b1117824 */ /* 0x000fe400078e00ff */
[----:B------:R-:W-:Y:S01]  /*30e0*/  IMAD.SHL.U32 R19, R185, 0x2, RZ ;  /* 0x00000002b9137824 */ /* 0x000fe200078e00ff */
[----:B------:R-:W-:Y:S01]  /*30f0*/  ISETP.GT.AND P5, PT, R20, 0x3f, PT ;  /* 0x0000003f1400780c */ /* 0x000fe20003fa4270 */
[----:B------:R-:W-:Y:S01]  /*3100*/  IMAD.MOV.U32 R0, RZ, RZ, R2 ;  /* 0x000000ffff007224 */ /* 0x000fe200078e0002 */
[----:B------:R-:W-:Y:S01]  /*3110*/  @P6 SHF.R.U32.HI R0, RZ, c[0x0][0x2c0], R3 ;  /* 0x0000b000ff006a19 */ /* 0x000fe20000011603 */
[----:B------:R-:W-:Y:S01]  /*3120*/  IMAD.IADD R92, R189, 0x1, -R178 ;  /* 0x00000001bd5c7824 */ /* 0x000fe200078e0ab2 */
[----:B------:R-:W-:Y:S02]  /*3130*/  @P6 LOP3.LUT R213, R213, 0x8, RZ, 0xfc, !PT ;  /* 0x00000008d5d56812 */ /* 0x000fe400078efcff */
[----:B------:R-:W-:-:S04]  /*3140*/  @!P0 IADD3 R3, P1, R0, R196, RZ ;  /* 0x000000c400038210 */ /* 0x000fc80007f3e0ff */
[----:B------:R-:W-:Y:S02]  /*3150*/  @!P0 LEA.HI.X.SX32 R5, R0, R201, 0x1, P1 ;  /* 0x000000c900058211 */ /* 0x000fe400008f0eff */
[----:B------:R-:W-:-:S04]  /*3160*/  @!P0 LEA R4, P1, R3, c[0x0][0x2a0], 0x2 ;  /* 0x0000a80003048a11 */ /* 0x000fc800078210ff */
[----:B------:R-:W-:-:S05]  /*3170*/  @!P0 LEA.HI.X R5, R3, c[0x0][0x2a4], R5, 0x2, P1 ;  /* 0x0000a90003058a11 */ /* 0x000fca00008f1405 */
[----:B------:R1:W3:Y:S01]  /*3180*/  @!P0 LDG.E R174, [R4.64] ;  /* 0x0000000604ae8981 */ /* 0x0002e2000c1e1900 */
[----:B------:R-:W-:Y:S01]  /*3190*/  IMAD.MOV R0, RZ, RZ, -R0 ;  /* 0x000000ffff007224 */ /* 0x000fe200078e0a00 */
[----:B------:R-:W-:Y:S01]  /*31a0*/  LOP3.LUT R213, R213, 0xfffffffe, RZ, 0xc0, !PT ;  /* 0xfffffffed5d57812 */ /* 0x000fe200078ec0ff */
[----:B------:R-:W-:Y:S01]  /*31b0*/  IMAD R200, R14, c[0x0][0x1ec], R195 ;  /* 0x00007b000ec87a24 */ /* 0x000fe200078e02c3 */
[----:B------:R-:W-:Y:S01]  /*31c0*/  BSSY B0, `(.L_x_2032) ;  /* 0x00000a8000007945 */ /* 0x000fe20003800000 */
[----:B------:R-:W-:Y:S01]  /*31d0*/  IMAD R175, R0, c[0x0][0x2b8], R2 ;  /* 0x0000ae0000af7a24 */ /* 0x000fe200078e0202 */
[----:B------:R-:W-:Y:S01]  /*31e0*/  @P5 LOP3.LUT R213, R213, 0x1, RZ, 0xfc, !PT ;  /* 0x00000001d5d55812 */ /* 0x000fe200078efcff */
[----:B--2-4-:R-:W-:Y:S02]  /*31f0*/  IMAD.IADD R12, R92, 0x1, -R205 ;  /* 0x000000015c0c7824 */ /* 0x014fe400078e0acd */
[----:B------:R-:W-:-:S03]  /*3200*/  IMAD.WIDE.U32 R2, R175, c[0x0][0x1e0], RZ ;  /* 0x00007800af027a25 */ /* 0x000fc600078e00ff */
[----:B------:R-:W-:Y:S01]  /*3210*/  ISETP.GE.AND P1, PT, R12, 0x1, PT ;  /* 0x000000010c00780c */ /* 0x000fe20003f26270 */
[----:B------:R-:W-:Y:S01]  /*3220*/  IMAD R202, R14, c[0x0][0x214], R199 ;  /* 0x000085000eca7a24 */ /* 0x000fe200078e02c7 */
[----:B------:R-:W-:Y:S02]  /*3230*/  SHF.L.U64.HI R14, R185, 0x1, R21 ;  /* 0x00000001b90e7819 */ /* 0x000fe40000010215 */
[----:B-1----:R-:W-:-:S09]  /*3240*/  SHF.R.S32.HI R4, RZ, 0x1f, R175 ;  /* 0x0000001fff047819 */ /* 0x002fd200000114af */
[----:B------:R-:W-:Y:S02]  /*3250*/  @P1 ISETP.GE.AND P4, PT, R177, c[0x0][0x1d4], PT ;  /* 0x00007500b1001a0c */ /* 0x000fe40003f86270 */
[----:B------:R-:W-:Y:S01]  /*3260*/  @P1 ISETP.GE.AND P3, PT, R186, c[0x0][0x1d4], PT ;  /* 0x00007500ba001a0c */ /* 0x000fe20003f66270 */
[C---:B------:R-:W-:Y:S02]  /*3270*/  IMAD R0, R4.reuse, c[0x0][0x1e0], RZ ;  /* 0x0000780004007a24 */ /* 0x040fe400078e02ff */
[----:B------:R-:W-:Y:S02]  /*3280*/  IMAD R5, R4, c[0x0][0x208], RZ ;  /* 0x0000820004057a24 */ /* 0x000fe400078e02ff */
[----:B------:R-:W-:-:S04]  /*3290*/  IMAD R0, R175, c[0x0][0x1e4], R0 ;  /* 0x00007900af007a24 */ /* 0x000fc800078e0200 */
[----:B------:R-:W-:Y:S01]  /*32a0*/  IMAD.IADD R3, R3, 0x1, R0 ;  /* 0x0000000103037824 */ /* 0x000fe200078e0200 */
[----:B---3--:R-:W-:-:S03]  /*32b0*/  SHF.R.S32.HI R13, RZ, 0x1f, R174 ;  /* 0x0000001fff0d7819 */ /* 0x008fc600000114ae */
        /* <DEDUP_REMOVED lines=8> */
[----:B------:R-:W-:-:S03]  /*3340*/  IMAD.WIDE.U32 R2, R175, c[0x0][0x208], RZ ;  /* 0x00008200af027a25 */ /* 0x000fc600078e00ff */
[----:B------:R-:W2:Y:S04]  /*3350*/  SHFL.IDX PT, R9, R6, RZ, 0x181f ;  /* 0x00181fff06097589 */ /* 0x000ea800000e0000 */
[----:B------:R3:W4:Y:S04]  /*3360*/  SHFL.IDX PT, R10, R0, 0x1, 0x181f ;  /* 0x00381f00000a7f89 */ /* 0x00072800000e0000 */
[----:B------:R5:W4:Y:S01]  /*3370*/  SHFL.IDX PT, R11, R6, 0x1, 0x181f ;  /* 0x00381f00060b7f89 */ /* 0x000b2200000e0000 */
[----:B-1----:R-:W-:Y:S01]  /*3380*/  @P1 LEA R4, P0, R177, R8, 0x1 ;  /* 0x00000008b1041211 */ /* 0x002fe200078008ff */
[----:B---3--:R-:W-:-:S03]  /*3390*/  IMAD R0, R175, c[0x0][0x20c], R5 ;  /* 0x00008300af007a24 */ /* 0x008fc600078e0205 */
[-C--:B--2---:R-:W-:Y:S02]  /*33a0*/  @P1 LEA.HI.X R5, R177, R9.reuse, R18, 0x1, P0 ;  /* 0x00000009b1051211 */ /* 0x084fe400000f0c12 */
[----:B------:R-:W-:Y:S01]  /*33b0*/  ISETP.GE.AND P0, PT, R12, 0x21, PT ;  /* 0x000000210c00780c */ /* 0x000fe20003f06270 */
[----:B------:R-:W-:Y:S01]  /*33c0*/  IMAD.IADD R3, R3, 0x1, R0 ;  /* 0x0000000103037824 */ /* 0x000fe200078e0200 */
[----:B-----5:R-:W-:Y:S01]  /*33d0*/  @P1 LEA R6, P2, R186, R8, 0x1 ;  /* 0x00000008ba061211 */ /* 0x020fe200078408ff */
[----:B------:R1:W-:Y:S01]  /*33e0*/  @P1 LDGSTS.E.BYPASS.LTC128B.128 [R204+0xc100], [R4.64], !P4 ;  /* 0x0c10000004cc1fae */ /* 0x0003e2000e101d46 */
[----:B------:R-:W-:Y:S01]  /*33f0*/  IMAD R0, R13, c[0x0][0x218], RZ ;  /* 0x000086000d007a24 */ /* 0x000fe200078e02ff */
[C---:B------:R-:W-:Y:S01]  /*3400*/  ISETP.GE.AND P4, PT, R177.reuse, c[0x0][0x1d4], PT ;  /* 0x00007500b1007a0c */ /* 0x040fe20003f86270 */
[----:B------:R-:W-:Y:S01]  /*3410*/  IMAD.WIDE.U32 R2, R174, c[0x0][0x218], R2 ;  /* 0x00008600ae027a25 */ /* 0x000fe200078e0002 */
[----:B------:R-:W-:Y:S02]  /*3420*/  @P1 LEA.HI.X R7, R186, R9, R15, 0x1, P2 ;  /* 0x00000009ba071211 */ /* 0x000fe400010f0c0f */
[----:B------:R-:W-:-:S03]  /*3430*/  SHF.L.U64.HI R13, R177, 0x1, R18 ;  /* 0x00000001b10d7819 */ /* 0x000fc60000010212 */
[----:B------:R2:W-:Y:S01]  /*3440*/  @P1 LDGSTS.E.BYPASS.LTC128B.128 [R204+0xe100], [R6.64], !P3 ;  /* 0x0e10000006cc1fae */ /* 0x0005e2000d901d46 */
[----:B-1----:R-:W-:-:S04]  /*3450*/  @P1 LEA R4, P2, R185, R8, 0x1 ;  /* 0x00000008b9041211 */ /* 0x002fc800078408ff */
[----:B------:R-:W-:Y:S01]  /*3460*/  @P1 LEA.HI.X R5, R185, R9, R21, 0x1, P2 ;  /* 0x00000009b9051211 */ /* 0x000fe200010f0c15 */
[----:B--2---:R-:W-:Y:S01]  /*3470*/  IMAD R6, R174, c[0x0][0x21c], R0 ;  /* 0x00008700ae067a24 */ /* 0x004fe200078e0200 */
[----:B------:R-:W-:Y:S02]  /*3480*/  IADD3 R0, P3, R2, R198, RZ ;  /* 0x000000c602007210 */ /* 0x000fe40007f7e0ff */
[C---:B----4-:R-:W-:Y:S02]  /*3490*/  @P0 LEA R2, P2, R177.reuse, R10, 0x1 ;  /* 0x0000000ab1020211 */ /* 0x050fe400078408ff */
[----:B------:R-:W-:Y:S02]  /*34a0*/  IADD3.X R6, R202, R3, R6, P3, !PT ;  /* 0x00000003ca067210 */ /* 0x000fe40001ffe406 */
[----:B------:R-:W-:Y:S01]  /*34b0*/  @P0 LEA.HI.X R3, R177, R11, R18, 0x1, P2 ;  /* 0x0000000bb1030211 */ /* 0x000fe200010f0c12 */
[----:B------:R-:W-:Y:S01]  /*34c0*/  IMAD.SHL.U32 R18, R186, 0x2, RZ ;  /* 0x00000002ba127824 */ /* 0x000fe200078e00ff */
[----:B------:R-:W-:-:S02]  /*34d0*/  LEA R8, P2, R0, c[0x0][0x1f8], 0x1 ;  /* 0x00007e0000087a11 */ /* 0x000fc400078408ff */
[----:B------:R-:W-:Y:S02]  /*34e0*/  @P1 ISETP.GE.AND P3, PT, R185, c[0x0][0x1d4], PT ;  /* 0x00007500b9001a0c */ /* 0x000fe40003f66270 */
[----:B------:R-:W-:Y:S02]  /*34f0*/  LEA.HI.X R9, R0, c[0x0][0x1fc], R6, 0x1, P2 ;  /* 0x00007f0000097a11 */ /* 0x000fe400010f0c06 */
[----:B------:R-:W-:Y:S01]  /*3500*/  @P0 ISETP.GE.AND P2, PT, R177, c[0x0][0x1d4], PT ;  /* 0x00007500b1000a0c */ /* 0x000fe20003f46270 */
[----:B------:R-:W1:Y:S04]  /*3510*/  SHFL.IDX PT, R6, R8, RZ, 0x181f ;  /* 0x00181fff08067589 */ /* 0x000e6800000e0000 */
[----:B------:R-:W2:Y:S04]  /*3520*/  SHFL.IDX PT, R7, R9, RZ, 0x181f ;  /* 0x00181fff09077589 */ /* 0x000ea800000e0000 */
[----:B------:R3:W-:Y:S01]  /*3530*/  @P1 LDGSTS.E.BYPASS.LTC128B.128 [R204+0x10100], [R4.64], !P3 ;  /* 0x1010000004cc1fae */ /* 0x0007e2000d901d46 */
[----:B------:R-:W-:-:S03]  /*3540*/  @P0 ISETP.GE.AND P3, PT, R186, c[0x0][0x1d4], PT ;  /* 0x00007500ba000a0c */ /* 0x000fc60003f66270 */
[----:B------:R4:W-:Y:S01]  /*3550*/  @P0 LDGSTS.E.BYPASS.LTC128B.128 [R204+0xd100], [R2.64], !P2 ;  /* 0x0d10000002cc0fae */ /* 0x0009e2000d101d46 */
[----:B------:R-:W-:-:S03]  /*3560*/  @P0 ISETP.GE.AND P2, PT, R185, c[0x0][0x1d4], PT ;  /* 0x00007500b9000a0c */ /* 0x000fc60003f46270 */
[----:B------:R-:W5:Y:S04]  /*3570*/  SHFL.IDX PT, R0, R8, 0x1, 0x181f ;  /* 0x00381f0008007f89 */ /* 0x000f6800000e0000 */
[----:B------:R-:W1:Y:S01]  /*3580*/  SHFL.IDX PT, R8, R9, 0x1, 0x181f ;  /* 0x00381f0009087f89 */ /* 0x000e6200000e0000 */
[----:B---3--:R-:W-:-:S04]  /*3590*/  @P0 LEA R4, P1, R186, R10, 0x1 ;  /* 0x0000000aba040211 */ /* 0x008fc800078208ff */
[CCC-:B------:R-:W-:Y:S02]  /*35a0*/  @P0 LEA.HI.X R5, R186.reuse, R11.reuse, R15.reuse, 0x1, P1 ;  /* 0x0000000bba050211 */ /* 0x1c0fe400008f0c0f */
[C---:B----4-:R-:W-:Y:S02]  /*35b0*/  @P0 LEA R2, P1, R185.reuse, R10, 0x1 ;  /* 0x0000000ab9020211 */ /* 0x050fe400078208ff */
[C---:B------:R-:W-:Y:S01]  /*35c0*/  SHF.L.U64.HI R15, R186.reuse, 0x1, R15 ;  /* 0x00000001ba0f7819 */ /* 0x040fe2000001020f */
[----:B------:R3:W-:Y:S01]  /*35d0*/  @P0 LDGSTS.E.BYPASS.LTC128B.128 [R204+0xf100], [R4.64], !P3 ;  /* 0x0f10000004cc0fae */ /* 0x0007e2000d901d46 */
[----:B------:R-:W-:Y:S02]  /*35e0*/  @P0 LEA.HI.X R3, R185, R11, R21, 0x1, P1 ;  /* 0x0000000bb9030211 */ /* 0x000fe400008f0c15 */
[----:B------:R-:W-:-:S03]  /*35f0*/  ISETP.GE.AND P3, PT, R186, c[0x0][0x1d4], PT ;  /* 0x00007500ba007a0c */ /* 0x000fc60003f66270 */
[----:B------:R1:W-:Y:S01]  /*3600*/  @P0 LDGSTS.E.BYPASS.LTC128B.128 [R204+0x11100], [R2.64], !P2 ;  /* 0x1110000002cc0fae */ /* 0x0003e2000d101d46 */
[C---:B------:R-:W-:Y:S02]  /*3610*/  ISETP.LT.OR P2, PT, R12.reuse, 0x1, P4 ;  /* 0x000000010c00780c */ /* 0x040fe40002741670 */
[C---:B------:R-:W-:Y:S01]  /*3620*/  ISETP.LT.OR P1, PT, R12.reuse, 0x1, P3 ;  /* 0x000000010c00780c */ /* 0x040fe20001f21670 */
[----:B------:R-:W0:Y:S01]  /*3630*/  LDGDEPBAR ;  /* 0x00000000000079af */ /* 0x000e220000000000 */
[----:B------:R-:W-:Y:S02]  /*3640*/  ISETP.LT.OR P4, PT, R12, 0x21, P4 ;  /* 0x000000210c00780c */ /* 0x000fe40002781670 */
[----:B-1----:R-:W-:-:S05]  /*3650*/  IADD3 R2, P0, R6, R17, RZ ;  /* 0x0000001106027210 */ /* 0x002fca0007f1e0ff */
[----:B--2---:R-:W-:-:S05]  /*3660*/  IMAD.X R3, R7, 0x1, R13, P0 ;  /* 0x0000000107037824 */ /* 0x004fca00000e060d */
[----:B------:R1:W-:Y:S01]  /*3670*/  LDGSTS.E.BYPASS.LTC128B.128 [R204+0x100], [R2.64], !P2 ;  /* 0x0010000002cc7fae */ /* 0x0003e2000d101d46 */
[----:B------:R-:W-:Y:S02]  /*3680*/  ISETP.LT.OR P2, PT, R12, 0x21, P3 ;  /* 0x000000210c00780c */ /* 0x000fe40001f41670 */
[----:B------:R-:W-:Y:S02]  /*3690*/  ISETP.GT.AND P3, PT, R16, R188, PT ;  /* 0x000000bc1000720c */ /* 0x000fe40003f64270 */
[----:B-1----:R-:W-:-:S05]  /*36a0*/  IADD3 R2, P0, R6, R18, RZ ;  /* 0x0000001206027210 */ /* 0x002fca0007f1e0ff */
[----:B------:R-:W-:-:S05]  /*36b0*/  IMAD.X R3, R7, 0x1, R15, P0 ;  /* 0x0000000107037824 */ /* 0x000fca00000e060f */
[----:B------:R1:W-:Y:S01]  /*36c0*/  LDGSTS.E.BYPASS.LTC128B.128 [R204+0x2100], [R2.64], !P1 ;  /* 0x0210000002cc7fae */ /* 0x0003e2000c901d46 */
[----:B------:R-:W-:Y:S02]  /*36d0*/  ISETP.GE.AND P1, PT, R185, c[0x0][0x1d4], PT ;  /* 0x00007500b9007a0c */ /* 0x000fe40003f26270 */
[----:B-1----:R-:W-:-:S05]  /*36e0*/  IADD3 R2, P0, R6, R19, RZ ;  /* 0x0000001306027210 */ /* 0x002fca0007f1e0ff */
[----:B------:R-:W-:Y:S01]  /*36f0*/  IMAD.X R3, R7, 0x1, R14, P0 ;  /* 0x0000000107037824 */ /* 0x000fe200000e060e */
[C---:B------:R-:W-:Y:S02]  /*3700*/  ISETP.LT.OR P0, PT, R12.reuse, 0x1, P1 ;  /* 0x000000010c00780c */ /* 0x040fe40000f01670 */
[----:B------:R-:W-:-:S11]  /*3710*/  ISETP.LT.OR P1, PT, R12, 0x21, P1 ;  /* 0x000000210c00780c */ /* 0x000fd60000f21670 */
[----:B------:R1:W-:Y:S01]  /*3720*/  LDGSTS.E.BYPASS.LTC128B.128 [R204+0x4100], [R2.64], !P0 ;  /* 0x0410000002cc7fae */ /* 0x0003e2000c101d46 */
[----:B-----5:R-:W-:-:S05]  /*3730*/  IADD3 R6, P0, R0, R17, RZ ;  /* 0x0000001100067210 */ /* 0x020fca0007f1e0ff */
[----:B------:R-:W-:Y:S01]  /*3740*/  IMAD.X R7, R8, 0x1, R13, P0 ;  /* 0x0000000108077824 */ /* 0x000fe200000e060d */
[----:B---3--:R-:W-:-:S04]  /*3750*/  IADD3 R4, P0, R0, R18, RZ ;  /* 0x0000001200047210 */ /* 0x008fc80007f1e0ff */
[----:B------:R2:W-:Y:S01]  /*3760*/  LDGSTS.E.BYPASS.LTC128B.128 [R204+0x1100], [R6.64], !P4 ;  /* 0x0110000006cc7fae */ /* 0x0005e2000e101d46 */
[----:B------:R-:W-:-:S05]  /*3770*/  IMAD.X R5, R8, 0x1, R15, P0 ;  /* 0x0000000108057824 */ /* 0x000fca00000e060f */
[----:B------:R2:W-:Y:S01]  /*3780*/  LDGSTS.E.BYPASS.LTC128B.128 [R204+0x3100], [R4.64], !P2 ;  /* 0x0310000004cc7fae */ /* 0x0005e2000d101d46 */
[----:B-1----:R-:W-:-:S05]  /*3790*/  IADD3 R2, P0, R0, R19, RZ ;  /* 0x0000001300027210 */ /* 0x002fca0007f1e0ff */
[----:B------:R-:W-:-:S05]  /*37a0*/  IMAD.X R3, R8, 0x1, R14, P0 ;  /* 0x0000000108037824 */ /* 0x000fca00000e060e */
[----:B------:R2:W-:Y:S04]  /*37b0*/  LDGSTS.E.BYPASS.LTC128B.128 [R204+0x5100], [R2.64], !P1 ;  /* 0x0510000002cc7fae */ /* 0x0005e8000c901d46 */
[----:B------:R-:W0:Y:S01]  /*37c0*/  LDGDEPBAR ;  /* 0x00000000000079af */ /* 0x000e220000000000 */
[----:B------:R-:W-:Y:S05]  /*37d0*/  @!P3 BRA `(.L_x_2033) ;  /* 0x000004600000b947 */ /* 0x000fea0003800000 */
[----:B--2---:R-:W-:Y:S01]  /*37e0*/  IADD3 R2, R20, R178, R193 ;  /* 0x000000b214027210 */ /* 0x004fe20007ffe0c1 */
[----:B------:R-:W-:-:S03]  /*37f0*/  IMAD.MOV.U32 R174, RZ, RZ, RZ ;  /* 0x000000ffffae7224 */ /* 0x000fc600078e00ff */
[----:B------:R-:W-:-:S05]  /*3800*/  IADD3 R2, R2, -0x40, RZ ;  /* 0xffffffc002027810 */ /* 0x000fca0007ffe0ff */
        /* <DEDUP_REMOVED lines=25> */
.L_x_2180:
[----:B------:R-:W-:Y:S05]  /*39a0*/  BRA.DIV ~URZ, `(.L_x_2035) ;  /* 0x000142727f007947 */ /* 0x000fea000b800000 */
[----:B------:R-:W3:Y:S01]  /*39b0*/  SHFL.IDX PT, R0, R11, RZ, 0x181f ;  /* 0x00181fff0b007589 */ /* 0x000ee200000e0000 */
[----:B------:R-:W-:Y:S02]  /*39c0*/  ISETP.GE.AND P2, PT, R177, c[0x0][0x1d4], PT ;  /* 0x00007500b1007a0c */ /* 0x000fe40003f46270 */
[----:B------:R-:W-:Y:S02]  /*39d0*/  ISETP.GE.AND P1, PT, R186, c[0x0][0x1d4], PT ;  /* 0x00007500ba007a0c */ /* 0x000fe40003f26270 */
        /* <DEDUP_REMOVED lines=10> */
[----:B------:R-:W3:Y:S03]  /*3a80*/  SHFL.IDX PT, R0, R11, 0x1, 0x181f ;  /* 0x00381f000b007f89 */ /* 0x000ee600000e0000 */
[----:B------:R-:W-:Y:S01]  /*3a90*/  IMAD.X R3, R8, 0x1, R14, P0 ;  /* 0x0000000108037824 */ /* 0x000fe200000e060e */
[----:B------:R-:W-:Y:S01]  /*3aa0*/  ISETP.GE.AND P0, PT, R185, c[0x0][0x1d4], PT ;  /* 0x00007500b9007a0c */ /* 0x000fe20003f06270 */
[----:B------:R2:W-:Y:S04]  /*3ab0*/  LDGSTS.E.BYPASS.LTC128B.128 [R204+0x14100], [R4.64], !P1 ;  /* 0x1410000004cc7fae */ /* 0x0005e8000c901d46 */
[----:B------:R4:W1:Y:S08]  /*3ac0*/  SHFL.IDX PT, R8, R9, 0x1, 0x181f ;  /* 0x00381f0009087f89 */ /* 0x00087000000e0000 */
[----:B------:R2:W-:Y:S01]  /*3ad0*/  LDGSTS.E.BYPASS.LTC128B.128 [R204+0x16100], [R2.64], !P0 ;  /* 0x1610000002cc7fae */ /* 0x0005e2000c101d46 */
[----:B-1--4-:R-:W-:-:S03]  /*3ae0*/  SEL R9, RZ, 0x10, P0 ;  /* 0x00000010ff097807 */ /* 0x012fc60000000000 */
.L_x_2181:
        /* <DEDUP_REMOVED lines=21> */
.L_x_2033:
[----:B------:R-:W-:Y:S05]  /*3c40*/  BSYNC B0 ;  /* 0x0000000000007941 */ /* 0x000fea0003800000 */
.L_x_2032:
        /* <DEDUP_REMOVED lines=10> */
[----:B-12---:R1:W2:Y:S04]  /*3cf0*/  LDSM.16.M88.4 R4, [R164] ;  /* 0x00000000a404783b */ /* 0x0062a80000000200 */
        /* <DEDUP_REMOVED lines=33> */
[----:B------:R4:W3:Y:S02]  /*3f10*/  SHFL.IDX PT, R12, R13, RZ, 0x181f ;  /* 0x00181fff0d0c7589 */ /* 0x0008e400000e0000 */
.L_x_2182:
[----:B------:R-:W-:Y:S05]  /*3f20*/  BRA.DIV ~URZ, `(.L_x_2039) ;  /* 0x00013fa27f007947 */ /* 0x000fea000b800000 */
[----:B------:R-:W5:Y:S01]  /*3f30*/  SHFL.IDX PT, R0, R19, RZ, 0x181f ;  /* 0x00181fff13007589 */ /* 0x000f6200000e0000 */
[----:B------:R-:W-:Y:S02]  /*3f40*/  ISETP.GE.AND P3, PT, R177, c[0x0][0x1d4], PT ;  /* 0x00007500b1007a0c */ /* 0x000fe40003f66270 */
[----:B------:R-:W-:Y:S02]  /*3f50*/  ISETP.GE.AND P1, PT, R186, c[0x0][0x1d4], PT ;  /* 0x00007500ba007a0c */ /* 0x000fe40003f26270 */
[----:B------:R-:W-:Y:S02]  /*3f60*/  SEL R20, RZ, 0x10, P3 ;  /* 0x00000010ff147807 */ /* 0x000fe40001800000 */
[----:B------:R-:W-:Y:S02]  /*3f70*/  SEL R18, RZ, 0x10, P1 ;  /* 0x00000010ff127807 */ /* 0x000fe40000800000 */
[----:B-----5:R-:W-:-:S05]  /*3f80*/  IADD3 R16, P0, R0, R25, RZ ;  /* 0x0000001900107210 */ /* 0x020fca0007f1e0ff */
[----:B---3--:R-:W-:Y:S01]  /*3f90*/  IMAD.X R17, R12, 0x1, R21, P0 ;  /* 0x000000010c117824 */ /* 0x008fe200000e0615 */
[----:B------:R-:W-:-:S04]  /*3fa0*/  IADD3 R14, P0, R0, R26, RZ ;  /* 0x0000001a000e7210 */ /* 0x000fc80007f1e0ff */
[----:B------:R-:W-:Y:S01]  /*3fb0*/  @!PT LDS RZ, [RZ] ;  /* 0x00000000fffff984 */ /* 0x000fe20000000800 */
[----:B------:R-:W-:Y:S01]  /*3fc0*/  @!PT LDS RZ, [RZ] ;  /* 0x00000000fffff984 */ /* 0x000fe20000000800 */
[----:B------:R3:W-:Y:S01]  /*3fd0*/  LDGSTS.E.BYPASS.LTC128B.128 [R204+0x6100], [R16.64], !P3 ;  /* 0x0610000010cc7fae */ /* 0x0007e2000d901d46 */
[----:B------:R-:W-:Y:S01]  /*3fe0*/  IMAD.X R15, R12, 0x1, R22, P0 ;  /* 0x000000010c0f7824 */ /* 0x000fe200000e0616 */
[----:B------:R-:W-:Y:S02]  /*3ff0*/  IADD3 R2, P0, R0, R27, RZ ;  /* 0x0000001b00027210 */ /* 0x000fe40007f1e0ff */
[----:B------:R-:W4:Y:S03]  /*4000*/  SHFL.IDX PT, R0, R19, 0x1, 0x181f ;  /* 0x00381f0013007f89 */ /* 0x000f2600000e0000 */
[----:B------:R-:W-:Y:S01]  /*4010*/  IMAD.X R3, R12, 0x1, R23, P0 ;  /* 0x000000010c037824 */ /* 0x000fe200000e0617 */
[----:B------:R-:W-:Y:S01]  /*4020*/  ISETP.GE.AND P0, PT, R185, c[0x0][0x1d4], PT ;  /* 0x00007500b9007a0c */ /* 0x000fe20003f06270 */
[----:B------:R3:W-:Y:S04]  /*4030*/  LDGSTS.E.BYPASS.LTC128B.128 [R204+0x8100], [R14.64], !P1 ;  /* 0x081000000ecc7fae */ /* 0x0007e8000c901d46 */
[----:B------:R5:W2:Y:S08]  /*4040*/  SHFL.IDX PT, R12, R13, 0x1, 0x181f ;  /* 0x00381f000d0c7f89 */ /* 0x000ab000000e0000 */
[----:B------:R3:W-:Y:S01]  /*4050*/  LDGSTS.E.BYPASS.LTC128B.128 [R204+0xa100], [R2.64], !P0 ;  /* 0x0a10000002cc7fae */ /* 0x0007e2000c101d46 */
[----:B----45:R-:W-:-:S03]  /*4060*/  SEL R13, RZ, 0x10, P0 ;  /* 0x00000010ff0d7807 */ /* 0x030fc60000000000 */
.L_x_2183:
[----:B---3--:R-:W-:Y:S02]  /*4070*/  IADD3 R2, -R20, 0x10, RZ ;  /* 0x0000001014027810 */ /* 0x008fe40007ffe1ff */
[----:B------:R-:W-:-:S02]  /*4080*/  IADD3 R3, -R18, 0x10, RZ ;  /* 0x0000001012037810 */ /* 0x000fc40007ffe1ff */
[----:B------:R-:W-:-:S04]  /*4090*/  LOP3.LUT R2, R2, 0xf, RZ, 0xc0, !PT ;  /* 0x0000000f02027812 */ /* 0x000fc800078ec0ff */
[----:B------:R-:W-:Y:S02]  /*40a0*/  IADD3 R16, P1, P0, R2, R0, R25 ;  /* 0x0000000002107210 */ /* 0x000fe4000783e019 */
        /* <DEDUP_REMOVED lines=17> */
.L_x_2037:
[----:B------:R-:W-:Y:S05]  /*41c0*/  BSYNC B0 ;  /* 0x0000000000007941 */ /* 0x000fea0003800000 */
.L_x_2036:
[----:B------:R-:W-:Y:S01]  /*41d0*/  LOP3.LUT P1, RZ, R187, 0x4, RZ, 0xc0, !PT ;  /* 0x00000004bbff7812 */ /* 0x000fe2000782c0ff */
[----:B------:R-:W0:Y:S01]  /*41e0*/  LDGDEPBAR ;  /* 0x00000000000079af */ /* 0x000e220000000000 */
[----:B------:R-:W-:Y:S01]  /*41f0*/  MOV R0, 0x40 ;  /* 0x0000004000007802 */ /* 0x000fe20000000f00 */
[----:B------:R-:W-:Y:S01]  /*4200*/  WARPSYNC 0xffffffff ;  /* 0xffffffff00007948 */ /* 0x000fe20003800000 */
[----:B--23--:R-:W-:Y:S01]  /*4210*/  HMMA.16816.F32 R12, R4, R32, RZ ;  /* 0x00000020040c723c */ /* 0x00cfe200000018ff */
[----:B------:R-:W-:Y:S01]  /*4220*/  MOV R93, c[0x0][0x2c4] ;  /* 0x0000b100005d7a02 */ /* 0x000fe20000000f00 */
[----:B------:R-:W-:Y:S01]  /*4230*/  ULDC UR4, c[0x0][0x324] ;  /* 0x0000c90000047ab9 */ /* 0x000fe20000000800 */
[----:B------:R-:W-:Y:S01]  /*4240*/  SEL R162, R0, 0xffffffc0, !P1 ;  /* 0xffffffc000a27807 */ /* 0x000fe20004800000 */
[----:B------:R-:W-:Y:S01]  /*4250*/  ULOP3.LUT UR4, URZ, UR4, URZ, 0x33, !UPT ;  /* 0x000000043f047292 */ /* 0x000fe2000f8e333f */
[----:B------:R-:W-:-:S02]  /*4260*/  ISETP.NE.AND P0, PT, R93, 0x1, PT ;  /* 0x000000015d00780c */ /* 0x000fc40003f05270 */
[----:B------:R-:W-:Y:S01]  /*4270*/  IADD3 R2, R170, R162, RZ ;  /* 0x000000a2aa027210 */ /* 0x000fe20007ffe0ff */
[C---:B------:R-:W-:Y:S01]  /*4280*/  HMMA.16816.F32 R20, R4.reuse, R34, RZ ;  /* 0x000000220414723c */ /* 0x040fe200000018ff */
[----:B------:R-:W-:Y:S02]  /*4290*/  IADD3 R0, R162, R170, R168 ;  /* 0x000000aaa2007210 */ /* 0x000fe40007ffe0a8 */
[----:B------:R-:W-:Y:S01]  /*42a0*/  MOV R93, c[0x0][0x32c] ;  /* 0x0000cb00005d7a02 */ /* 0x000fe20000000f00 */
[----:B------:R-:W-:Y:S03]  /*42b0*/  LDSM.16.M88.4 R56, [R2] ;  /* 0x000000000238783b */ /* 0x000fe60000000200 */
[----:B------:R-:W-:Y:S01]  /*42c0*/  ISETP.GE.AND P4, PT, R93, 0x1, PT ;  /* 0x000000015d00780c */ /* 0x000fe20003f86270 */
[C---:B----4-:R-:W-:Y:S01]  /*42d0*/  HMMA.16816.F32 R16, R4.reuse, R36, RZ ;  /* 0x000000240410723c */ /* 0x050fe200000018ff */
[----:B------:R-:W-:Y:S04]  /*42e0*/  LDSM.16.M88.4 R60, [R2+0x800] ;  /* 0x00080000023c783b */ /* 0x000fe80000000200 */
[----:B------:R-:W-:Y:S03]  /*42f0*/  LDSM.16.M88.4 R68, [R2+0x1000] ;  /* 0x001000000244783b */ /* 0x000fe60000000200 */
[C---:B-1----:R-:W-:Y:S01]  /*4300*/  HMMA.16816.F32 R40, R4.reuse, R44, RZ ;  /* 0x0000002c0428723c */ /* 0x042fe200000018ff */
[----:B------:R-:W-:Y:S04]  /*4310*/  LDSM.16.M88.4 R84, [R0] ;  /* 0x000000000054783b */ /* 0x000fe80000000200 */
[----:B------:R-:W-:Y:S03]  /*4320*/  LDSM.16.M88.4 R88, [R0+0x1000] ;  /* 0x001000000058783b */ /* 0x000fe60000000200 */
[C---:B------:R-:W-:Y:S08]  /*4330*/  HMMA.16816.F32 R52, R4.reuse, R48, RZ ;  /* 0x000000300434723c */ /* 0x040ff000000018ff */
[C---:B------:R-:W-:Y:S08]  /*4340*/  HMMA.16816.F32 R36, R4.reuse, R38, RZ ;  /* 0x000000260424723c */ /* 0x040ff000000018ff */
[C---:B------:R-:W-:Y:S08]  /*4350*/  HMMA.16816.F32 R44, R4.reuse, R46, RZ ;  /* 0x0000002e042c723c */ /* 0x040ff000000018ff */
[----:B------:R-:W-:Y:S01]  /*4360*/  HMMA.16816.F32 R48, R4, R50, RZ ;  /* 0x000000320430723c */ /* 0x000fe200000018ff */
[----:B------:R-:W1:Y:S07]  /*4370*/  LDSM.16.M88.4 R4, [R167] ;  /* 0x00000000a704783b */ /* 0x000e6e0000000200 */
[C---:B------:R-:W-:Y:S01]  /*4380*/  HMMA.16816.F32 R28, R8.reuse, R64, R12 ;  /* 0x00000040081c723c */ /* 0x040fe2000000180c */
[----:B------:R-:W-:Y:S07]  /*4390*/  LDSM.16.M88.4 R12, [R166] ;  /* 0x00000000a60c783b */ /* 0x000fee0000000200 */
[C---:B------:R-:W-:Y:S01]  /*43a0*/  HMMA.16816.F32 R20, R8.reuse, R66, R20 ;  /* 0x000000420814723c */ /* 0x040fe20000001814 */
[----:B------:R-:W2:Y:S07]  /*43b0*/  LDSM.16.M88.4 R64, [R2+0x1800] ;  /* 0x001800000240783b */ /* 0x000eae0000000200 */
[C---:B------:R-:W-:Y:S08]  /*43c0*/  HMMA.16816.F32 R16, R8.reuse, R72, R16 ;  /* 0x000000480810723c */ /* 0x040ff00000001810 */
[C---:B------:R-:W-:Y:S01]  /*43d0*/  HMMA.16816.F32 R36, R8.reuse, R74, R36 ;  /* 0x0000004a0824723c */ /* 0x040fe20000001824 */
[----:B------:R-:W-:Y:S07]  /*43e0*/  LDSM.16.M88.4 R72, [R170+0x2000] ;  /* 0x00200000aa48783b */ /* 0x000fee0000000200 */
[C---:B------:R-:W-:Y:S08]  /*43f0*/  HMMA.16816.F32 R40, R8.reuse, R76, R40 ;  /* 0x0000004c0828723c */ /* 0x040ff00000001828 */
[C---:B------:R-:W-:Y:S01]  /*4400*/  HMMA.16816.F32 R44, R8.reuse, R78, R44 ;  /* 0x0000004e082c723c */ /* 0x040fe2000000182c */
[----:B------:R-:W3:Y:S07]  /*4410*/  LDSM.16.M88.4 R76, [R0+0x800] ;  /* 0x00080000004c783b */ /* 0x000eee0000000200 */
[C---:B------:R-:W-:Y:S08]  /*4420*/  HMMA.16816.F32 R52, R8.reuse, R80, R52 ;  /* 0x000000500834723c */ /* 0x040ff00000001834 */
[----:B------:R-:W-:Y:S01]  /*4430*/  HMMA.16816.F32 R48, R8, R82, R48 ;  /* 0x000000520830723c */ /* 0x000fe20000001830 */
[----:B------:R-:W4:Y:S07]  /*4440*/  LDSM.16.M88.4 R80, [R0+0x1800] ;  /* 0x001800000050783b */ /* 0x000f2e0000000200 */
[C---:B-1----:R-:W-:Y:S08]  /*4450*/  HMMA.16816.F32 R32, R4.reuse, R56, R28 ;  /* 0x000000380420723c */ /* 0x042ff0000000181c */
[C---:B------:R-:W-:Y:S08]  /*4460*/  HMMA.16816.F32 R28, R4.reuse, R58, R20 ;  /* 0x0000003a041c723c */ /* 0x040ff00000001814 */
[C---:B------:R-:W-:Y:S08]  /*4470*/  HMMA.16816.F32 R20, R4.reuse, R60, R16 ;  /* 0x0000003c0414723c */ /* 0x040ff00000001810 */
[C---:B------:R-:W-:Y:S01]  /*4480*/  HMMA.16816.F32 R16, R4.reuse, R62, R36 ;  /* 0x0000003e0410723c */ /* 0x040fe20000001824 */
[----:B------:R-:W-:Y:S07]  /*4490*/  LDSM.16.M88.4 R36, [R170+0x3000] ;  /* 0x00300000aa24783b */ /* 0x000fee0000000200 */
[C---:B------:R-:W-:Y:S01]  /*44a0*/  HMMA.16816.F32 R8, R4.reuse, R68, R40 ;  /* 0x000000440408723c */ /* 0x040fe20000001828 */
[----:B------:R-:W-:Y:S07]  /*44b0*/  LDSM.16.M88.4 R40, [R170+0x2800] ;  /* 0x00280000aa28783b */ /* 0x000fee0000000200 */
[C---:B------:R-:W-:Y:S08]  /*44c0*/  HMMA.16816.F32 R44, R4.reuse, R70, R44 ;  /* 0x00000046042c723c */ /* 0x040ff0000000182c */
[C---:B--2---:R-:W-:Y:S08]  /*44d0*/  HMMA.16816.F32 R68, R4.reuse, R64, R52 ;  /* 0x000000400444723c */ /* 0x044ff00000001834 */
[----:B------:R-:W-:Y:S01]  /*44e0*/  HMMA.16816.F32 R64, R4, R66, R48 ;  /* 0x000000420440723c */ /* 0x000fe20000001830 */
[----:B------:R-:W1:Y:S07]  /*44f0*/  LDSM.16.M88.4 R4, [R164+0x4000] ;  /* 0x00400000a404783b */ /* 0x000e6e0000000200 */
[C---:B------:R-:W-:Y:S01]  /*4500*/  HMMA.16816.F32 R60, R12.reuse, R84, R32 ;  /* 0x000000540c3c723c */ /* 0x040fe20000001820 */
[----:B------:R-:W2:Y:S07]  /*4510*/  LDSM.16.M88.4 R32, [R170+0x3800] ;  /* 0x00380000aa20783b */ /* 0x000eae0000000200 */
[C---:B------:R-:W-:Y:S01]  /*4520*/  HMMA.16816.F32 R56, R12.reuse, R86, R28 ;  /* 0x000000560c38723c */ /* 0x040fe2000000181c */
[----:B------:R-:W-:Y:S07]  /*4530*/  LDSM.16.M88.4 R84, [R0+0x2000] ;  /* 0x002000000054783b */ /* 0x000fee0000000200 */
[C---:B---3--:R-:W-:Y:S08]  /*4540*/  HMMA.16816.F32 R52, R12.reuse, R76, R20 ;  /* 0x0000004c0c34723c */ /* 0x048ff00000001814 */
[C---:B------:R-:W-:Y:S01]  /*4550*/  HMMA.16816.F32 R48, R12.reuse, R78, R16 ;  /* 0x0000004e0c30723c */ /* 0x040fe20000001810 */
[----:B------:R-:W-:Y:S07]  /*4560*/  LDSM.16.M88.4 R76, [R24+0x2000] ;  /* 0x00200000184c783b */ /* 0x000fee0000000200 */
[C---:B------:R-:W-:Y:S01]  /*4570*/  HMMA.16816.F32 R28, R12.reuse, R88, R8 ;  /* 0x000000580c1c723c */ /* 0x040fe20000001808 */
[----:B------:R-:W3:Y:S07]  /*4580*/  LDSM.16.M88.4 R8, [R165+0x4000] ;  /* 0x00400000a508783b */ /* 0x000eee0000000200 */
[C---:B------:R-:W-:Y:S08]  /*4590*/  HMMA.16816.F32 R20, R12.reuse, R90, R44 ;  /* 0x0000005a0c14723c */ /* 0x040ff0000000182c */
[C---:B----4-:R-:W-:Y:S08]  /*45a0*/  HMMA.16816.F32 R16, R12.reuse, R80, R68 ;  /* 0x000000500c10723c */ /* 0x050ff00000001844 */
[----:B------:R-:W-:Y:S01]  /*45b0*/  HMMA.16816.F32 R12, R12, R82, R64 ;  /* 0x000000520c0c723c */ /* 0x000fe20000001840 */
[----:B------:R-:W4:Y:S07]  /*45c0*/  LDSM.16.M88.4 R80, [R24+0x2800] ;  /* 0x002800001850783b */ /* 0x000f2e0000000200 */
[C---:B-1----:R-:W-:Y:S08]  /*45d0*/  HMMA.16816.F32 R44, R4.reuse, R72, R60 ;  /* 0x00000048042c723c */ /* 0x042ff0000000183c */
[C---:B------:R-:W-:Y:S08]  /*45e0*/  HMMA.16816.F32 R64, R4.reuse, R74, R56 ;  /* 0x0000004a0440723c */ /* 0x040ff00000001838 */
[C---:B--2---:R-:W-:Y:S08]  /*45f0*/  HMMA.16816.F32 R56, R4.reuse, R32, R16 ;  /* 0x000000200438723c */ /* 0x044ff00000001810 */
[C---:B------:R-:W-:Y:S01]  /*4600*/  HMMA.16816.F32 R16, R4.reuse, R34, R12 ;  /* 0x000000220410723c */ /* 0x040fe2000000180c */
[----:B------:R-:W1:Y:S07]  /*4610*/  LDSM.16.M88.4 R32, [R24+0x3000] ;  /* 0x003000001820783b */ /* 0x000e6e0000000200 */
[C---:B------:R-:W-:Y:S08]  /*4620*/  HMMA.16816.F32 R72, R4.reuse, R40, R52 ;  /* 0x000000280448723c */ /* 0x040ff00000001834 */
[C---:B------:R-:W-:Y:S01]  /*4630*/  HMMA.16816.F32 R68, R4.reuse, R36, R28 ;  /* 0x000000240444723c */ /* 0x040fe2000000181c */
[----:B------:R-:W2:Y:S07]  /*4640*/  LDSM.16.M88.4 R28, [R24+0x3800] ;  /* 0x00380000181c783b */ /* 0x000eae0000000200 */
[C---:B------:R-:W-:Y:S01]  /*4650*/  HMMA.16816.F32 R52, R4.reuse, R42, R48 ;  /* 0x0000002a0434723c */ /* 0x040fe20000001830 */
[----:B------:R-:W-:Y:S07]  /*4660*/  LDSM.16.M88.4 R48, [R2+0x2800] ;  /* 0x002800000230783b */ /* 0x000fee0000000200 */
[----:B------:R-:W-:Y:S01]  /*4670*/  HMMA.16816.F32 R60, R4, R38, R20 ;  /* 0x00000026043c723c */ /* 0x000fe20000001814 */
[----:B------:R-:W-:Y:S04]  /*4680*/  LDSM.16.M88.4 R4, [R167+0x4000] ;  /* 0x00400000a704783b */ /* 0x000fe80000000200 */
[----:B------:R-:W5:Y:S03]  /*4690*/  LDSM.16.M88.4 R36, [R2+0x2000] ;  /* 0x002000000224783b */ /* 0x000f660000000200 */
[C---:B---3--:R-:W-:Y:S01]  /*46a0*/  HMMA.16816.F32 R12, R8.reuse, R76, R44 ;  /* 0x0000004c080c723c */ /* 0x048fe2000000182c */
[----:B------:R-:W3:Y:S07]  /*46b0*/  LDSM.16.M88.4 R20, [R166+0x4000] ;  /* 0x00400000a614783b */ /* 0x000eee0000000200 */
[C---:B------:R-:W-:Y:S01]  /*46c0*/  HMMA.16816.F32 R40, R8.reuse, R78, R64 ;  /* 0x0000004e0828723c */ /* 0x040fe20000001840 */
[----:B------:R-:W3:Y:S07]  /*46d0*/  LDSM.16.M88.4 R76, [R2+0x3000] ;  /* 0x00300000024c783b */ /* 0x000eee0000000200 */
[C---:B----4-:R-:W-:Y:S08]  /*46e0*/  HMMA.16816.F32 R44, R8.reuse, R80, R72 ;  /* 0x00000050082c723c */ /* 0x050ff00000001848 */
[C---:B------:R-:W-:Y:S01]  /*46f0*/  HMMA.16816.F32 R52, R8.reuse, R82, R52 ;  /* 0x000000520834723c */ /* 0x040fe20000001834 */
[----:B------:R-:W4:Y:S07]  /*4700*/  LDSM.16.M88.4 R80, [R2+0x3800] ;  /* 0x003800000250783b */ /* 0x000f2e0000000200 */
[C---:B-1----:R-:W-:Y:S08]  /*4710*/  HMMA.16816.F32 R72, R8.reuse, R34, R60 ;  /* 0x000000220848723c */ /* 0x042ff0000000183c */
[C---:B------:R-:W-:Y:S08]  /*4720*/  HMMA.16816.F32 R68, R8.reuse, R32, R68 ;  /* 0x000000200844723c */ /* 0x040ff00000001844 */
[C---:B--2---:R-:W-:Y:S08]  /*4730*/  HMMA.16816.F32 R64, R8.reuse, R28, R56 ;  /* 0x0000001c0840723c */ /* 0x044ff00000001838 */
[----:B------:R-:W-:Y:S01]  /*4740*/  HMMA.16816.F32 R60, R8, R30, R16 ;  /* 0x0000001e083c723c */ /* 0x000fe20000001810 */
[----:B------:R-:W-:Y:S07]  /*4750*/  LDSM.16.M88.4 R16, [R164+0x8000] ;  /* 0x00800000a410783b */ /* 0x000fee0000000200 */
[C---:B-----5:R-:W-:Y:S01]  /*4760*/  HMMA.16816.F32 R8, R4.reuse, R36, R12 ;  /* 0x000000240408723c */ /* 0x060fe2000000180c */
[----:B------:R-:W-:Y:S07]  /*4770*/  LDSM.16.M88.4 R12, [R165+0x8000] ;  /* 0x00800000a50c783b */ /* 0x000fee0000000200 */
[C---:B------:R-:W-:Y:S01]  /*4780*/  HMMA.16816.F32 R28, R4.reuse, R38, R40 ;  /* 0x00000026041c723c */ /* 0x040fe20000001828 */
[----:B------:R-:W-:Y:S07]  /*4790*/  LDSM.16.M88.4 R40, [R0+0x2800] ;  /* 0x002800000028783b */ /* 0x000fee0000000200 */
[C---:B------:R-:W-:Y:S08]  /*47a0*/  HMMA.16816.F32 R36, R4.reuse, R48, R44 ;  /* 0x000000300424723c */ /* 0x040ff0000000182c */
[----:B------:R-:W-:Y:S01]  /*47b0*/  HMMA.16816.F32 R32, R4, R50, R52 ;  /* 0x000000320420723c */ /* 0x000fe20000001834 */
[----:B------:R-:W1:Y:S04]  /*47c0*/  LDSM.16.M88.4 R48, [R170+0x4000] ;  /* 0x00400000aa30783b */ /* 0x000e680000000200 */
[----:B------:R-:W2:Y:S03]  /*47d0*/  LDSM.16.M88.4 R52, [R0+0x3000] ;  /* 0x003000000034783b */ /* 0x000ea60000000200 */
[----:B---3--:R-:W-:Y:S08]  /*47e0*/  HMMA.16816.F32 R8, R20, R84, R8 ;  /* 0x000000541408723c */ /* 0x008ff00000001808 */
[C---:B------:R-:W-:Y:S08]  /*47f0*/  HMMA.16816.F32 R44, R4.reuse, R76, R68 ;  /* 0x0000004c042c723c */ /* 0x040ff00000001844 */
[C---:B------:R-:W-:Y:S01]  /*4800*/  HMMA.16816.F32 R56, R4.reuse, R78, R72 ;  /* 0x0000004e0438723c */ /* 0x040fe20000001848 */
[----:B------:R-:W3:Y:S07]  /*4810*/  LDSM.16.M88.4 R72, [R24+0x4000] ;  /* 0x004000001848783b */ /* 0x000eee0000000200 */
[C---:B----4-:R-:W-:Y:S01]  /*4820*/  HMMA.16816.F32 R68, R4.reuse, R80, R64 ;  /* 0x000000500444723c */ /* 0x050fe20000001840 */
[----:B------:R-:W4:Y:S07]  /*4830*/  LDSM.16.M88.4 R64, [R0+0x3800] ;  /* 0x003800000040783b */ /* 0x000f2e0000000200 */
[----:B------:R-:W-:Y:S08]  /*4840*/  HMMA.16816.F32 R80, R4, R82, R60 ;  /* 0x000000520450723c */ /* 0x000ff0000000183c */
[----:B------:R-:W-:Y:S08]  /*4850*/  HMMA.16816.F32 R28, R20, R86, R28 ;  /* 0x00000056141c723c */ /* 0x000ff0000000181c */
[----:B-1----:R-:W-:Y:S01]  /*4860*/  HMMA.16816.F32 R4, R16, R48, R8 ;  /* 0x000000301004723c */ /* 0x002fe20000001808 */
[----:B------:R-:W-:Y:S07]  /*4870*/  LDSM.16.M88.4 R8, [R167+0x8000] ;  /* 0x00800000a708783b */ /* 0x000fee0000000200 */
[C---:B--2---:R-:W-:Y:S01]  /*4880*/  HMMA.16816.F32 R60, R20.reuse, R52, R44 ;  /* 0x00000034143c723c */ /* 0x044fe2000000182c */
[----:B------:R-:W1:Y:S07]  /*4890*/  LDSM.16.M88.4 R44, [R2+0x4000] ;  /* 0x00400000022c783b */ /* 0x000e6e0000000200 */
[C---:B------:R-:W-:Y:S08]  /*48a0*/  HMMA.16816.F32 R36, R20.reuse, R40, R36 ;  /* 0x000000281424723c */ /* 0x040ff00000001824 */
[----:B------:R-:W-:Y:S01]  /*48b0*/  HMMA.16816.F32 R76, R20, R42, R32 ;  /* 0x0000002a144c723c */ /* 0x000fe20000001820 */
[----:B------:R-:W2:Y:S07]  /*48c0*/  LDSM.16.M88.4 R40, [R170+0x4800] ;  /* 0x00480000aa28783b */ /* 0x000eae0000000200 */
[----:B------:R-:W-:Y:S01]  /*48d0*/  HMMA.16816.F32 R28, R16, R50, R28 ;  /* 0x00000032101c723c */ /* 0x000fe2000000181c */
[----:B------:R-:W-:Y:S07]  /*48e0*/  LDSM.16.M88.4 R48, [R24+0x4800] ;  /* 0x004800001830783b */ /* 0x000fee0000000200 */
[----:B---3--:R-:W-:Y:S01]  /*48f0*/  HMMA.16816.F32 R32, R12, R72, R4 ;  /* 0x000000480c20723c */ /* 0x008fe20000001804 */
[----:B------:R-:W-:Y:S07]  /*4900*/  LDSM.16.M88.4 R4, [R166+0x8000] ;  /* 0x00800000a604783b */ /* 0x000fee0000000200 */
[C---:B------:R-:W-:Y:S01]  /*4910*/  HMMA.16816.F32 R84, R20.reuse, R54, R56 ;  /* 0x000000361454723c */ /* 0x040fe20000001838 */
[----:B------:R-:W3:Y:S04]  /*4920*/  LDSM.16.M88.4 R52, [R170+0x5000] ;  /* 0x00500000aa34783b */ /* 0x000ee80000000200 */
[----:B------:R-:W-:Y:S03]  /*4930*/  LDSM.16.M88.4 R56, [R24+0x5000] ;  /* 0x005000001838783b */ /* 0x000fe60000000200 */
[C---:B----4-:R-:W-:Y:S01]  /*4940*/  HMMA.16816.F32 R88, R20.reuse, R64, R68 ;  /* 0x000000401458723c */ /* 0x050fe20000001844 */
[----:B------:R-:W4:Y:S07]  /*4950*/  LDSM.16.M88.4 R68, [R0+0x4000] ;  /* 0x004000000044783b */ /* 0x000f2e0000000200 */
[----:B------:R-:W-:Y:S08]  /*4960*/  HMMA.16816.F32 R80, R20, R66, R80 ;  /* 0x000000421450723c */ /* 0x000ff00000001850 */
[----:B------:R-:W-:Y:S08]  /*4970*/  HMMA.16816.F32 R28, R12, R74, R28 ;  /* 0x0000004a0c1c723c */ /* 0x000ff0000000181c */
[----:B-1----:R-:W-:Y:S08]  /*4980*/  HMMA.16816.F32 R20, R8, R44, R32 ;  /* 0x0000002c0814723c */ /* 0x002ff00000001820 */
[C---:B--2---:R-:W-:Y:S08]  /*4990*/  HMMA.16816.F32 R36, R16.reuse, R40, R36 ;  /* 0x000000281024723c */ /* 0x044ff00000001824 */
[C---:B------:R-:W-:Y:S01]  /*49a0*/  HMMA.16816.F32 R40, R16.reuse, R42, R76 ;  /* 0x0000002a1028723c */ /* 0x040fe2000000184c */
[----:B------:R-:W1:Y:S07]  /*49b0*/  LDSM.16.M88.4 R76, [R170+0x5800] ;  /* 0x00580000aa4c783b */ /* 0x000e6e0000000200 */
[----:B---3--:R-:W-:Y:S01]  /*49c0*/  HMMA.16816.F32 R72, R16, R52, R60 ;  /* 0x000000341048723c */ /* 0x008fe2000000183c */
[----:B------:R-:W2:Y:S07]  /*49d0*/  LDSM.16.M88.4 R60, [R2+0x4800] ;  /* 0x00480000023c783b */ /* 0x000eae0000000200 */
[----:B------:R-:W-:Y:S01]  /*49e0*/  HMMA.16816.F32 R32, R8, R46, R28 ;  /* 0x0000002e0820723c */ /* 0x000fe2000000181c */
[----:B------:R-:W3:Y:S07]  /*49f0*/  LDSM.16.M88.4 R44, [R0+0x4800] ;  /* 0x00480000002c783b */ /* 0x000eee0000000200 */
[----:B----4-:R-:W-:Y:S08]  /*4a00*/  HMMA.16816.F32 R28, R4, R68, R20 ;  /* 0x00000044041c723c */ /* 0x010ff00000001814 */
[C---:B------:R-:W-:Y:S08]  /*4a10*/  HMMA.16816.F32 R20, R12.reuse, R48, R36 ;  /* 0x000000300c14723c */ /* 0x040ff00000001824 */
[----:B------:R-:W-:Y:S01]  /*4a20*/  HMMA.16816.F32 R36, R12, R50, R40 ;  /* 0x000000320c24723c */ /* 0x000fe20000001828 */
[----:B------:R-:W4:Y:S07]  /*4a30*/  LDSM.16.M88.4 R48, [R2+0x5000] ;  /* 0x005000000230783b */ /* 0x000f2e0000000200 */
[----:B------:R-:W-:Y:S01]  /*4a40*/  HMMA.16816.F32 R52, R16, R54, R84 ;  /* 0x000000361034723c */ /* 0x000fe20000001854 */
[----:B------:R-:W-:-:S07]  /*4a50*/  FMUL.FTZ R3, R28, c[0x0][0x320] ;  /* 0x0000c8001c037a20 */ /* 0x000fce0000410000 */
[----:B------:R-:W-:Y:S01]  /*4a60*/  HMMA.16816.F32 R40, R4, R70, R32 ;  /* 0x000000460428723c */ /* 0x000fe20000001820 */
[----:B------:R5:W3:Y:S07]  /*4a70*/  MUFU.TANH R71, R3 ;  /* 0x0000000300477308 */ /* 0x000aee0000002400 */
[----:B-1----:R-:W-:Y:S08]  /*4a80*/  HMMA.16816.F32 R64, R16, R76, R88 ;  /* 0x0000004c1040723c */ /* 0x002ff00000001858 */
[----:B--2---:R-:W-:Y:S01]  /*4a90*/  HMMA.16816.F32 R20, R8, R60, R20 ;  /* 0x0000003c0814723c */ /* 0x004fe20000001814 */
[----:B-----5:R-:W-:-:S04]  /*4aa0*/  FMUL.FTZ R3, R29, c[0x0][0x320] ;  /* 0x0000c8001d037a20 */ /* 0x020fc80000410000 */
[----:B------:R1:W2:Y:S03]  /*4ab0*/  MUFU.TANH R70, R3 ;  /* 0x0000000300467308 */ /* 0x0002a60000002400 */
[----:B------:R-:W-:Y:S08]  /*4ac0*/  HMMA.16816.F32 R32, R12, R56, R72 ;  /* 0x000000380c20723c */ /* 0x000ff00000001848 */
[----:B------:R-:W-:Y:S01]  /*4ad0*/  HMMA.16816.F32 R16, R16, R78, R80 ;  /* 0x0000004e1010723c */ /* 0x000fe20000001850 */
[----:B-1----:R-:W-:-:S07]  /*4ae0*/  FMUL.FTZ R3, R30, c[0x0][0x320] ;  /* 0x0000c8001e037a20 */ /* 0x002fce0000410000 */
[----:B---3--:R-:W-:Y:S01]  /*4af0*/  HMMA.16816.F32 R20, R4, R44, R20 ;  /* 0x0000002c0414723c */ /* 0x008fe20000001814 */
[----:B------:R1:W3:Y:S07]  /*4b00*/  MUFU.TANH R76, R3 ;  /* 0x00000003004c7308 */ /* 0x0002ee0000002400 */
[----:B----4-:R-:W-:Y:S01]  /*4b10*/  HMMA.16816.F32 R32, R8, R48, R32 ;  /* 0x000000300820723c */ /* 0x010fe20000001820 */
[----:B-1----:R-:W-:-:S07]  /*4b20*/  FMUL.FTZ R3, R31, c[0x0][0x320] ;  /* 0x0000c8001f037a20 */ /* 0x002fce0000410000 */
[----:B------:R-:W-:Y:S01]  /*4b30*/  HMMA.16816.F32 R28, R8, R62, R36 ;  /* 0x0000003e081c723c */ /* 0x000fe20000001824 */
[----:B------:R-:W1:Y:S01]  /*4b40*/  LDSM.16.M88.4 R60, [R24+0x5800] ;  /* 0x00580000183c783b */ /* 0x000e620000000200 */
[----:B------:R4:W1:Y:S06]  /*4b50*/  MUFU.TANH R74, R3 ;  /* 0x00000003004a7308 */ /* 0x00086c0000002400 */
[----:B------:R-:W-:Y:S01]  /*4b60*/  HMMA.16816.F32 R36, R12, R58, R52 ;  /* 0x0000003a0c24723c */ /* 0x000fe20000001834 */
[----:B------:R-:W5:Y:S01]  /*4b70*/  LDSM.16.M88.4 R52, [R0+0x5000] ;  /* 0x005000000034783b */ /* 0x000f620000000200 */
[----:B----4-:R-:W-:-:S04]  /*4b80*/  FMUL.FTZ R3, R40, c[0x0][0x320] ;  /* 0x0000c80028037a20 */ /* 0x010fc80000410000 */
[----:B------:R4:W1:Y:S02]  /*4b90*/  MUFU.TANH R69, R3 ;  /* 0x0000000300457308 */ /* 0x0008640000002400 */
[----:B----4-:R-:W-:Y:S01]  /*4ba0*/  FMUL.FTZ R3, R41, c[0x0][0x320] ;  /* 0x0000c80029037a20 */ /* 0x010fe20000410000 */
[----:B-1----:R-:W-:Y:S05]  /*4bb0*/  HMMA.16816.F32 R24, R12, R60, R64 ;  /* 0x0000003c0c18723c */ /* 0x002fea0000001840 */
[----:B------:R1:W4:Y:S03]  /*4bc0*/  MUFU.TANH R68, R3 ;  /* 0x0000000300447308 */ /* 0x0003260000002400 */
[----:B-----5:R-:W-:Y:S08]  /*4bd0*/  HMMA.16816.F32 R32, R4, R52, R32 ;  /* 0x000000340420723c */ /* 0x020ff00000001820 */
[----:B------:R-:W-:Y:S01]  /*4be0*/  HMMA.16816.F32 R16, R12, R62, R16 ;  /* 0x0000003e0c10723c */ /* 0x000fe20000001810 */
[----:B-1----:R-:W-:-:S04]  /*4bf0*/  FMUL.FTZ R3, R42, c[0x0][0x320] ;  /* 0x0000c8002a037a20 */ /* 0x002fc80000410000 */
[----:B------:R1:W1:Y:S02]  /*4c00*/  MUFU.TANH R59, R3 ;  /* 0x00000003003b7308 */ /* 0x0002640000002400 */
[----:B-1----:R-:W-:Y:S02]  /*4c10*/  FMUL.FTZ R3, R43, c[0x0][0x320] ;  /* 0x0000c8002b037a20 */ /* 0x002fe40000410000 */
[----:B------:R-:W-:Y:S01]  /*4c20*/  HMMA.16816.F32 R40, R4, R46, R28 ;  /* 0x0000002e0428723c */ /* 0x000fe2000000181c */
[----:B------:R1:W5:Y:S03]  /*4c30*/  LDSM.16.M88.4 R44, [R2+0x5800] ;  /* 0x00580000022c783b */ /* 0x0003660000000200 */
[----:B------:R-:W1:Y:S04]  /*4c40*/  MUFU.TANH R58, R3 ;  /* 0x00000003003a7308 */ /* 0x000e680000002400 */
[----:B------:R-:W-:Y:S01]  /*4c50*/  HMMA.16816.F32 R28, R8, R50, R36 ;  /* 0x00000032081c723c */ /* 0x000fe20000001824 */
[----:B------:R2:W3:Y:S01]  /*4c60*/  LDSM.16.M88.4 R36, [R0+0x5800] ;  /* 0x005800000024783b */ /* 0x0004e20000000200 */
[----:B-1----:R-:W-:-:S04]  /*4c70*/  FMUL.FTZ R2, R20, c[0x0][0x320] ;  /* 0x0000c80014027a20 */ /* 0x002fc80000410000 */
[----:B------:R1:W1:Y:S10]  /*4c80*/  MUFU.TANH R56, R2 ;  /* 0x0000000200387308 */ /* 0x0002740000002400 */
[----:B--2---:R-:W-:-:S04]  /*4c90*/  FMUL.FTZ R0, R40, c[0x0][0x320] ;  /* 0x0000c80028007a20 */ /* 0x004fc80000410000 */
[----:B------:R2:W2:Y:S01]  /*4ca0*/  MUFU.TANH R48, R0 ;  /* 0x0000000000307308 */ /* 0x0004a20000002400 */
[----:B-----5:R-:W-:Y:S01]  /*4cb0*/  HMMA.16816.F32 R12, R8, R44, R24 ;  /* 0x0000002c080c723c */ /* 0x020fe20000001818 */
[----:B-1----:R-:W-:-:S06]  /*4cc0*/  FMUL.FTZ R2, R21, c[0x0][0x320] ;  /* 0x0000c80015027a20 */ /* 0x002fcc0000410000 */
[----:B------:R1:W1:Y:S01]  /*4cd0*/  MUFU.TANH R49, R2 ;  /* 0x0000000200317308 */ /* 0x0002620000002400 */
[----:B------:R-:W-:Y:S01]  /*4ce0*/  HMMA.16816.F32 R8, R8, R46, R16 ;  /* 0x0000002e0808723c */ /* 0x000fe20000001810 */
[----:B--2---:R-:W-:-:S06]  /*4cf0*/  FMUL.FTZ R0, R41, c[0x0][0x320] ;  /* 0x0000c80029007a20 */ /* 0x004fcc0000410000 */
[----:B------:R2:W2:Y:S01]  /*4d00*/  MUFU.TANH R41, R0 ;  /* 0x0000000000297308 */ /* 0x0004a20000002400 */
[----:B-1----:R-:W-:-:S08]  /*4d10*/  FMUL.FTZ R2, R22, c[0x0][0x320] ;  /* 0x0000c80016027a20 */ /* 0x002fd00000410000 */
[----:B---3--:R-:W-:Y:S01]  /*4d20*/  HMMA.16816.F32 R12, R4, R36, R12 ;  /* 0x00000024040c723c */ /* 0x008fe2000000180c */
[----:B------:R1:W3:Y:S01]  /*4d30*/  MUFU.TANH R57, R2 ;  /* 0x0000000200397308 */ /* 0x0002e20000002400 */
[----:B--2---:R-:W-:-:S06]  /*4d40*/  FMUL.FTZ R0, R42, c[0x0][0x320] ;  /* 0x0000c8002a007a20 */ /* 0x004fcc0000410000 */
[----:B------:R-:W-:Y:S01]  /*4d50*/  HMMA.16816.F32 R8, R4, R38, R8 ;  /* 0x000000260408723c */ /* 0x000fe20000001808 */
[----:B------:R2:W2:Y:S01]  /*4d60*/  MUFU.TANH R42, R0 ;  /* 0x00000000002a7308 */ /* 0x0004a20000002400 */
[----:B-1----:R-:W-:-:S06]  /*4d70*/  FMUL.FTZ R2, R23, c[0x0][0x320] ;  /* 0x0000c80017027a20 */ /* 0x002fcc0000410000 */
[----:B------:R-:W-:Y:S01]  /*4d80*/  HMMA.16816.F32 R20, R4, R54, R28 ;  /* 0x000000360414723c */ /* 0x000fe2000000181c */
[----:B------:R-:W1:Y:S07]  /*4d90*/  MUFU.TANH R50, R2 ;  /* 0x0000000200327308 */ /* 0x000e6e0000002400 */
[----:B------:R-:W-:Y:S02]  /*4da0*/  FMUL.FTZ R3, R14, c[0x0][0x320] ;  /* 0x0000c8000e037a20 */ /* 0x000fe40000410000 */
[----:B--2---:R-:W-:-:S04]  /*4db0*/  FMUL.FTZ R0, R43, c[0x0][0x320] ;  /* 0x0000c8002b007a20 */ /* 0x004fc80000410000 */
[----:B------:R2:W1:Y:S08]  /*4dc0*/  MUFU.TANH R40, R0 ;  /* 0x0000000000287308 */ /* 0x0004700000002400 */
[----:B------:R-:W1:Y:S01]  /*4dd0*/  MUFU.TANH R19, R3 ;  /* 0x0000000300137308 */ /* 0x000e620000002400 */
[----:B--2---:R-:W-:-:S07]  /*4de0*/  FMUL.FTZ R0, R32, c[0x0][0x320] ;  /* 0x0000c80020007a20 */ /* 0x004fce0000410000 */
[----:B------:R2:W1:Y:S02]  /*4df0*/  MUFU.TANH R31, R0 ;  /* 0x00000000001f7308 */ /* 0x0004640000002400 */
[----:B--2---:R-:W-:-:S06]  /*4e00*/  FMUL.FTZ R0, R33, c[0x0][0x320] ;  /* 0x0000c80021007a20 */ /* 0x004fcc0000410000 */
        /* <DEDUP_REMOVED lines=17> */
[----:B--2---:R-:W-:-:S04]  /*4f20*/  IADD3 R0, R212, R203, RZ ;  /* 0x000000cbd4007210 */ /* 0x004fc80007ffe0ff */
[----:B------:R-:W-:Y:S01]  /*4f30*/  MOV R4, R0 ;  /* 0x0000000000047202 */ /* 0x000fe20000000f00 */
[----:B------:R-:W-:-:S04]  /*4f40*/  @P0 IMAD.HI.U32 R2, R0, c[0x0][0x2c8], RZ ;  /* 0x0000b20000020a27 */ /* 0x000fc800078e00ff */
[----:B------:R-:W-:Y:S01]  /*4f50*/  FMUL.FTZ R0, R15, c[0x0][0x320] ;  /* 0x0000c8000f007a20 */ /* 0x000fe20000410000 */
[----:B------:R-:W-:Y:S01]  /*4f60*/  @P0 SHF.R.U32.HI R4, RZ, c[0x0][0x2cc], R2 ;  /* 0x0000b300ff040a19 */ /* 0x000fe20000011602 */
[----:B------:R-:W-:Y:S02]  /*4f70*/  FMUL.FTZ R2, R10, c[0x0][0x320] ;  /* 0x0000c8000a027a20 */ /* 0x000fe40000410000 */
[----:B------:R2:W1:Y:S02]  /*4f80*/  MUFU.TANH R18, R0 ;  /* 0x0000000000127308 */ /* 0x0004640000002400 */
[----:B------:R-:W5:Y:S06]  /*4f90*/  SHFL.IDX PT, R3, R4, RZ, 0x1c1f ;  /* 0x001c1fff04037589 */ /* 0x000f6c00000e0000 */
[----:B------:R1:W1:Y:S01]  /*4fa0*/  MUFU.TANH R10, R2 ;  /* 0x00000002000a7308 */ /* 0x0002620000002400 */
[----:B--2---:R-:W-:Y:S01]  /*4fb0*/  FMUL.FTZ R0, R8, c[0x0][0x320] ;  /* 0x0000c80008007a20 */ /* 0x004fe20000410000 */
[----:B------:R-:W-:-:S06]  /*4fc0*/  IADD3 R8, -R191, R92, RZ ;  /* 0x0000005cbf087210 */ /* 0x000fcc0007ffe1ff */
[----:B------:R2:W2:Y:S01]  /*4fd0*/  MUFU.TANH R12, R0 ;  /* 0x00000000000c7308 */ /* 0x0004a20000002400 */
[----:B-1----:R-:W-:-:S07]  /*4fe0*/  FMUL.FTZ R2, R11, c[0x0][0x320] ;  /* 0x0000c8000b027a20 */ /* 0x002fce0000410000 */
[----:B------:R-:W1:Y:S01]  /*4ff0*/  MUFU.TANH R28, R2 ;  /* 0x00000002001c7308 */ /* 0x000e620000002400 */
[----:B--2---:R-:W-:-:S07]  /*5000*/  FMUL.FTZ R0, R9, c[0x0][0x320] ;  /* 0x0000c80009007a20 */ /* 0x004fce0000410000 */
[----:B------:R2:W1:Y:S02]  /*5010*/  MUFU.TANH R9, R0 ;  /* 0x0000000000097308 */ /* 0x0004640000002400 */
[----:B--2---:R-:W-:-:S04]  /*5020*/  IADD3 R0, R189, 0x1, -R178 ;  /* 0x00000001bd007810 */ /* 0x004fc80007ffe8b2 */
[----:B------:R-:W-:-:S04]  /*5030*/  IADD3 R0, -R190, R0, -R191 ;  /* 0x00000000be007210 */ /* 0x000fc80007ffe9bf */
[C---:B------:R-:W-:Y:S02]  /*5040*/  IADD3 R6, R0.reuse, c[0x0][0x328], RZ ;  /* 0x0000ca0000067a10 */ /* 0x040fe40007ffe0ff */
[----:B------:R-:W-:Y:S02]  /*5050*/  IADD3 R7, R0, UR4, RZ ;  /* 0x0000000400077c10 */ /* 0x000fe4000fffe0ff */
[-C--:B-----5:R-:W-:Y:S02]  /*5060*/  IADD3 R2, R6, R3.reuse, RZ ;  /* 0x0000000306027210 */ /* 0x0a0fe40007ffe0ff */
[----:B------:R-:W-:Y:S02]  /*5070*/  IADD3 R0, R7, R3, RZ ;  /* 0x0000000307007210 */ /* 0x000fe40007ffe0ff */
[----:B------:R-:W-:Y:S01]  /*5080*/  IMNMX R2, R8, R2, PT ;  /* 0x0000000208027217 */ /* 0x000fe20003800200 */
[----:B------:R-:W-:Y:S05]  /*5090*/  @!P4 BRA `(.L_x_2040) ;  /* 0x000001500000c947 */ /* 0x000fea0003800000 */
[----:B-1-34-:R-:W-:Y:S01]  /*50a0*/  IADD3 R3, -R190, R189, R3 ;  /* 0x000000bdbe037210 */ /* 0x01afe20007ffe103 */
        /* <DEDUP_REMOVED lines=10> */
.L_x_2042:
[----:B------:R-:W-:-:S04]  /*5150*/  MOV R5, 0x1 ;  /* 0x0000000100057802 */ /* 0x000fc80000000f00 */
[----:B------:R-:W-:-:S13]  /*5160*/  ISETP.NE.AND P0, PT, R5, c[0x0][0x32c], PT ;  /* 0x0000cb0005007a0c */ /* 0x000fda0003f05270 */
[----:B------:R-:W-:-:S05]  /*5170*/  @P0 IMAD.HI.U32 R5, R3, c[0x0][0x330], RZ ;  /* 0x0000cc0003050a27 */ /* 0x000fca00078e00ff */
[----:B------:R-:W-:Y:S02]  /*5180*/  @P0 SHF.R.U32.HI R3, RZ, c[0x0][0x334], R5 ;  /* 0x0000cd00ff030a19 */ /* 0x000fe40000011605 */
.L_x_2043:
[----:B------:R-:W-:Y:S05]  /*5190*/  BSYNC B0 ;  /* 0x0000000000007941 */ /* 0x000fea0003800000 */
.L_x_2041:
[----:B------:R-:W-:-:S04]  /*51a0*/  IMAD R3, R3, c[0x0][0x32c], -R178 ;  /* 0x0000cb0003037a24 */ /* 0x000fc800078e0ab2 */
[----:B------:R-:W-:-:S05]  /*51b0*/  IMAD.IADD R3, R3, 0x1, -R191 ;  /* 0x0000000103037824 */ /* 0x000fca00078e0abf */
[----:B------:R-:W-:Y:S02]  /*51c0*/  IADD3 R5, R3, c[0x0][0x32c], RZ ;  /* 0x0000cb0003057a10 */ /* 0x000fe40007ffe0ff */
[----:B------:R-:W-:Y:S02]  /*51d0*/  IMNMX R0, R0, R3, !PT ;  /* 0x0000000300007217 */ /* 0x000fe40007800200 */
[----:B------:R-:W-:Y:S02]  /*51e0*/  IMNMX R2, R2, R5, PT ;  /* 0x0000000502027217 */ /* 0x000fe40003800200 */
.L_x_2040:
[----:B-1-34-:R-:W-:Y:S01]  /*51f0*/  ISETP.GT.AND P3, PT, R181, RZ, PT ;  /* 0x000000ffb500720c */ /* 0x01afe20003f64270 */
[----:B------:R-:W1:Y:S03]  /*5200*/  SHFL.IDX PT, R3, R4, 0x1, 0x1c1f ;  /* 0x003c1f0004037f89 */ /* 0x000e6600000e0000 */
[----:B------:R-:W-:-:S04]  /*5210*/  ISETP.GT.AND P0, PT, R0, RZ, P3 ;  /* 0x000000ff0000720c */ /* 0x000fc80001f04270 */
        /* <DEDUP_REMOVED lines=45> */
[----:B-1----:R-:W-:-:S03]  /*54f0*/  IMAD.IADD R0, R7, 0x1, R3 ;  /* 0x0000000107007824 */ /* 0x002fc600078e0203 */
[----:B------:R-:W-:Y:S01]  /*5500*/  ISETP.LT.OR P0, PT, R2, 0x3a, P0 ;  /* 0x0000003a0200780c */ /* 0x000fe20000701670 */
[----:B------:R-:W-:-:S03]  /*5510*/  IMAD.IADD R2, R6, 0x1, R3 ;  /* 0x0000000106027824 */ /* 0x000fc600078e0203 */
[----:B------:R-:W-:Y:S02]  /*5520*/  FSEL R75, R9, -INF , !P0 ;  /* 0xff800000094b7808 */ /* 0x000fe40004000000 */
[----:B------:R-:W-:Y:S01]  /*5530*/  IMNMX R2, R8, R2, PT ;  /* 0x0000000208027217 */ /* 0x000fe20003800200 */
        /* <DEDUP_REMOVED lines=12> */
.L_x_2046:
[----:B------:R-:W-:-:S04]  /*5600*/  MOV R4, 0x1 ;  /* 0x0000000100047802 */ /* 0x000fc80000000f00 */
[----:B------:R-:W-:-:S13]  /*5610*/  ISETP.NE.AND P0, PT, R4, c[0x0][0x32c], PT ;  /* 0x0000cb0004007a0c */ /* 0x000fda0003f05270 */
[----:B------:R-:W-:-:S05]  /*5620*/  @P0 IMAD.HI.U32 R4, R3, c[0x0][0x330], RZ ;  /* 0x0000cc0003040a27 */ /* 0x000fca00078e00ff */
[----:B------:R-:W-:Y:S02]  /*5630*/  @P0 SHF.R.U32.HI R3, RZ, c[0x0][0x334], R4 ;  /* 0x0000cd00ff030a19 */ /* 0x000fe40000011604 */
.L_x_2047:
[----:B------:R-:W-:Y:S05]  /*5640*/  BSYNC B0 ;  /* 0x0000000000007941 */ /* 0x000fea0003800000 */
.L_x_2045:
[----:B------:R-:W-:-:S04]  /*5650*/  IMAD R3, R3, c[0x0][0x32c], -R178 ;  /* 0x0000cb0003037a24 */ /* 0x000fc800078e0ab2 */
[----:B------:R-:W-:-:S05]  /*5660*/  IMAD.IADD R3, R3, 0x1, -R191 ;  /* 0x0000000103037824 */ /* 0x000fca00078e0abf */
[----:B------:R-:W-:Y:S02]  /*5670*/  IADD3 R4, R3, c[0x0][0x32c], RZ ;  /* 0x0000cb0003047a10 */ /* 0x000fe40007ffe0ff */
[----:B------:R-:W-:Y:S02]  /*5680*/  IMNMX R0, R0, R3, !PT ;  /* 0x0000000300007217 */ /* 0x000fe40007800200 */
[----:B------:R-:W-:Y:S02]  /*5690*/  IMNMX R2, R2, R4, PT ;  /* 0x0000000402027217 */ /* 0x000fe40003800200 */
.L_x_2044:
[----:B------:R-:W-:Y:S01]  /*56a0*/  ISETP.GT.AND P0, PT, R0, 0x1, P3 ;  /* 0x000000010000780c */ /* 0x000fe20001f04270 */
[----:B------:R-:W2:Y:S01]  /*56b0*/  LDL R92, [R1+0x4] ;  /* 0x00000400015c7983 */ /* 0x000ea20000100800 */
[----:B------:R-:W-:Y:S01]  /*56c0*/  FMNMX.FTZ R3, R11, R14, !PT ;  /* 0x0000000e0b037209 */ /* 0x000fe20007810000 */
[----:B------:R-:W-:-:S04]  /*56d0*/  DEPBAR.LE SB0, 0x2 ;  /* 0x000080800000791a */ /* 0x000fc80000000000 */
[----:B------:R-:W-:Y:S01]  /*56e0*/  BAR.SYNC.DEFER_BLOCKING 0x0 ;  /* 0x0000000000007b1d */ /* 0x000fe20000010000 */
[----:B------:R-:W-:Y:S02]  /*56f0*/  ISETP.LT.OR P0, PT, R2, 0x2, P0 ;  /* 0x000000020200780c */ /* 0x000fe40000701670 */
[----:B------:R-:W-:Y:S02]  /*5700*/  FMNMX.FTZ R3, R15, R3, !PT ;  /* 0x000000030f037209 */ /* 0x000fe40007810000 */
[----:B------:R-:W-:Y:S01]  /*5710*/  FSEL R7, R74, -INF , !P0 ;  /* 0xff8000004a077808 */ /* 0x000fe20004000000 */
[----:B------:R-:W-:Y:S01]  /*5720*/  BSSY B0, `(.L_x_2048) ;  /* 0x00001af000007945 */ /* 0x000fe20003800000 */
        /* <DEDUP_REMOVED lines=8> */
[----:B------:R-:W-:Y:S01]  /*57b0*/  FMNMX.FTZ R3, R23, R3, !PT ;  /* 0x0000000317037209 */ /* 0x000fe20007810000 */
[----:B------:R-:W-:Y:S01]  /*57c0*/  LDSM.16.MT88.4 R36, [R172] ;  /* 0x00000000ac24783b */ /* 0x000fe20000004200 */
[----:B------:R-:W-:-:S02]  /*57d0*/  FSEL R9, R58, -INF , !P0 ;  /* 0xff8000003a097808 */ /* 0x000fc40004000000 */
[----:B------:R-:W-:Y:S01]  /*57e0*/  ISETP.GT.AND P0, PT, R0, 0x10, P3 ;  /* 0x000000100000780c */ /* 0x000fe20001f04270 */
[----:B------:R-:W-:Y:S01]  /*57f0*/  LDSM.16.MT88.4 R60, [R171+0x2000] ;  /* 0x00200000ab3c783b */ /* 0x000fe20000004200 */
[----:B------:R-:W-:Y:S02]  /*5800*/  FMNMX.FTZ R3, R25, R3, !PT ;  /* 0x0000000319037209 */ /* 0x000fe40007810000 */
[----:B------:R-:W-:Y:S02]  /*5810*/  ISETP.LT.OR P0, PT, R2, 0x11, P0 ;  /* 0x000000110200780c */ /* 0x000fe40000701670 */
[----:B------:R-:W-:Y:S02]  /*5820*/  FMNMX.FTZ R3, R73, R3, !PT ;  /* 0x0000000349037209 */ /* 0x000fe40007810000 */
[----:B------:R-:W-:Y:S02]  /*5830*/  FSEL R16, R57, -INF , !P0 ;  /* 0xff80000039107808 */ /* 0x000fe40004000000 */
[----:B------:R-:W-:Y:S01]  /*5840*/  ISETP.GT.AND P0, PT, R0, 0x11, P3 ;  /* 0x000000110000780c */ /* 0x000fe20001f04270 */
[----:B------:R-:W-:Y:S01]  /*5850*/  LDSM.16.MT88.4 R56, [R220+0x2000] ;  /* 0x00200000dc38783b */ /* 0x000fe20000004200 */
        /* <DEDUP_REMOVED lines=14> */
[----:B------:R-:W-:Y:S01]  /*5940*/  ISETP.GT.AND P0, PT, R0, 0x20, P3 ;  /* 0x000000200000780c */ /* 0x000fe20001f04270 */
[----:B------:R-:W-:Y:S01]  /*5950*/  LDSM.16.MT88.4 R40, [R172+0x800] ;  /* 0x00080000ac28783b */ /* 0x000fe20000004200 */
[----:B------:R-:W-:Y:S02]  /*5960*/  FMNMX.FTZ R3, R75, R3, !PT ;  /* 0x000000034b037209 */ /* 0x000fe40007810000 */
[----:B------:R-:W-:-:S03]  /*5970*/  ISETP.LT.OR P0, PT, R2, 0x21, P0 ;  /* 0x000000210200780c */ /* 0x000fc60000701670 */
[----:B------:R-:W1:Y:S01]  /*5980*/  SHFL.BFLY PT, R5, R3, 0x2, 0x1f ;  /* 0x0c401f0003057f89 */ /* 0x000e6200000e0000 */
[----:B------:R-:W-:Y:S02]  /*5990*/  FSEL R66, R33, -INF , !P0 ;  /* 0xff80000021427808 */ /* 0x000fe40004000000 */
[----:B------:R-:W-:-:S04]  /*59a0*/  ISETP.GT.AND P0, PT, R0, 0x21, P3 ;  /* 0x000000210000780c */ /* 0x000fc80001f04270 */
[----:B------:R-:W-:-:S04]  /*59b0*/  ISETP.LT.OR P0, PT, R2, 0x22, P0 ;  /* 0x000000220200780c */ /* 0x000fc80000701670 */
[----:B------:R-:W-:Y:S02]  /*59c0*/  FSEL R67, R32, -INF , !P0 ;  /* 0xff80000020437808 */ /* 0x000fe40004000000 */
[----:B------:R-:W-:Y:S01]  /*59d0*/  ISETP.GT.AND P0, PT, R0, 0x28, P3 ;  /* 0x000000280000780c */ /* 0x000fe20001f04270 */
[----:B------:R-:W-:Y:S03]  /*59e0*/  LDSM.16.MT88.4 R32, [R171+0x800] ;  /* 0x00080000ab20783b */ /* 0x000fe60000004200 */
        /* <DEDUP_REMOVED lines=17> */
[----:B------:R-:W-:Y:S02]  /*5b00*/  ISETP.GT.AND P0, PT, R0, 0x39, P3 ;  /* 0x000000390000780c */ /* 0x000fe40001f04270 */
[----:B------:R-:W-:Y:S02]  /*5b10*/  FMNMX.FTZ R4, R6, R7, !PT ;  /* 0x0000000706047209 */ /* 0x000fe40007810000 */
[----:B------:R-:W-:Y:S02]  /*5b20*/  ISETP.LT.OR P0, PT, R2, 0x3a, P0 ;  /* 0x0000003a0200780c */ /* 0x000fe40000701670 */
[----:B------:R-:W-:Y:S02]  /*5b30*/  FMNMX.FTZ R4, R8, R4, !PT ;  /* 0x0000000408047209 */ /* 0x000fe40007810000 */
[----:B------:R-:W-:-:S02]  /*5b40*/  FSEL R161, R28, -INF , !P0 ;  /* 0xff8000001ca17808 */ /* 0x000fc40004000000 */
[----:B------:R-:W-:Y:S01]  /*5b50*/  FMNMX.FTZ R4, R9, R4, !PT ;  /* 0x0000000409047209 */ /* 0x000fe20007810000 */
[----:B------:R-:W-:Y:S03]  /*5b60*/  LDSM.16.MT88.4 R28, [R218+0x800] ;  /* 0x00080000da1c783b */ /* 0x000fe60000004200 */
        /* <DEDUP_REMOVED lines=14> */
[----:B------:R-:W3:Y:S01]  /*5c50*/  SHFL.BFLY PT, R3, R2, 0x2, 0x1f ;  /* 0x0c401f0002037f89 */ /* 0x000ee200000e0000 */
[----:B-1----:R-:W-:-:S04]  /*5c60*/  FMNMX.FTZ R101, R0, R4, !PT ;  /* 0x0000000400657209 */ /* 0x002fc80007810000 */
[C---:B------:R-:W-:Y:S01]  /*5c70*/  FSETP.NEU.FTZ.AND P0, PT, R101.reuse, -INF , PT ;  /* 0xff8000006500780b */ /* 0x040fe20003f1d000 */
[----:B------:R-:W-:Y:S01]  /*5c80*/  FMUL.FTZ R0, R101, c[0x0][0x2d0] ;  /* 0x0000b40065007a20 */ /* 0x000fe20000410000 */
[----:B---3--:R-:W-:-:S04]  /*5c90*/  FMNMX.FTZ R2, R2, R3, !PT ;  /* 0x0000000302027209 */ /* 0x008fc80007810000 */
[----:B------:R-:W-:Y:S01]  /*5ca0*/  FSEL R0, R0, RZ, P0 ;  /* 0x000000ff00007208 */ /* 0x000fe20000000000 */
[----:B------:R-:W1:Y:S04]  /*5cb0*/  SHFL.BFLY PT, R4, R2, 0x1, 0x1f ;  /* 0x0c201f0002047f89 */ /* 0x000e6800000e0000 */
[----:B------:R-:W-:-:S04]  /*5cc0*/  FFMA.FTZ R3, R11, c[0x0][0x2d0], -R0 ;  /* 0x0000b4000b037a23 */ /* 0x000fc80000010800 */
[----:B------:R3:W-:Y:S01]  /*5cd0*/  MUFU.EX2 R102, R3 ;  /* 0x0000000300667308 */ /* 0x0007e20000000800 */
[----:B-1----:R-:W-:Y:S01]  /*5ce0*/  FMNMX.FTZ R100, R2, R4, !PT ;  /* 0x0000000402647209 */ /* 0x002fe20007810000 */
[--C-:B------:R-:W-:Y:S02]  /*5cf0*/  FFMA.FTZ R2, R15, c[0x0][0x2d0], -R0.reuse ;  /* 0x0000b4000f027a23 */ /* 0x100fe40000010800 */
[----:B---3--:R-:W-:Y:S01]  /*5d00*/  FFMA.FTZ R3, R14, c[0x0][0x2d0], -R0 ;  /* 0x0000b4000e037a23 */ /* 0x008fe20000010800 */
[----:B------:R-:W-:-:S03]  /*5d10*/  FSETP.NEU.FTZ.AND P0, PT, R100, -INF , PT ;  /* 0xff8000006400780b */ /* 0x000fc60003f1d000 */
[----:B------:R1:W-:Y:S01]  /*5d20*/  MUFU.EX2 R156, R2 ;  /* 0x00000002009c7308 */ /* 0x0003e20000000800 */
[----:B------:R-:W3:Y:S07]  /*5d30*/  LDSM.16.MT88.4 R12, [R171] ;  /* 0x00000000ab0c783b */ /* 0x000eee0000004200 */
[----:B------:R4:W-:Y:S01]  /*5d40*/  MUFU.EX2 R74, R3 ;  /* 0x00000003004a7308 */ /* 0x0009e20000000800 */
[----:B-1----:R-:W-:-:S05]  /*5d50*/  FMUL.FTZ R2, R100, c[0x0][0x2d0] ;  /* 0x0000b40064027a20 */ /* 0x002fca0000410000 */
[----:B------:R-:W-:Y:S01]  /*5d60*/  FSEL R2, R2, RZ, P0 ;  /* 0x000000ff02027208 */ /* 0x000fe20000000000 */
[----:B----4-:R-:W-:-:S04]  /*5d70*/  FFMA.FTZ R3, R17, c[0x0][0x2d0], -R0 ;  /* 0x0000b40011037a23 */ /* 0x010fc80000010800 */
[----:B------:R1:W4:Y:S02]  /*5d80*/  MUFU.EX2 R157, R3 ;  /* 0x00000003009d7308 */ /* 0x0003240000000800 */
[----:B-1----:R-:W-:Y:S01]  /*5d90*/  FFMA.FTZ R3, R6, c[0x0][0x2d0], -R2 ;  /* 0x0000b40006037a23 */ /* 0x002fe20000010802 */
[----:B----4-:R-:W-:-:S05]  /*5da0*/  F2FP.PACK_AB R10, R157, R156 ;  /* 0x0000009c9d0a723e */ /* 0x010fca00000000ff */
[----:B------:R1:W-:Y:S02]  /*5db0*/  MUFU.EX2 R65, R3 ;  /* 0x0000000300417308 */ /* 0x0003e40000000800 */
[--C-:B-1----:R-:W-:Y:S02]  /*5dc0*/  FFMA.FTZ R3, R7, c[0x0][0x2d0], -R2.reuse ;  /* 0x0000b40007037a23 */ /* 0x102fe40000010802 */
[----:B------:R-:W1:Y:S04]  /*5dd0*/  LDSM.16.MT88.4 R4, [R218] ;  /* 0x00000000da04783b */ /* 0x000e680000004200 */
[----:B------:R4:W5:Y:S02]  /*5de0*/  MUFU.EX2 R64, R3 ;  /* 0x0000000300407308 */ /* 0x0009640000000800 */
[----:B----4-:R-:W-:Y:S01]  /*5df0*/  FFMA.FTZ R3, R8, c[0x0][0x2d0], -R2 ;  /* 0x0000b40008037a23 */ /* 0x010fe20000010802 */
[----:B------:R-:W-:-:S05]  /*5e00*/  F2FP.PACK_AB R8, R74, R102 ;  /* 0x000000664a08723e */ /* 0x000fca00000000ff */
[----:B------:R4:W-:Y:S02]  /*5e10*/  MUFU.EX2 R137, R3 ;  /* 0x0000000300897308 */ /* 0x0009e40000000800 */
[----:B----4-:R-:W-:Y:S01]  /*5e20*/  FFMA.FTZ R3, R9, c[0x0][0x2d0], -R2 ;  /* 0x0000b40009037a23 */ /* 0x010fe20000010802 */
[----:B-----5:R-:W-:-:S05]  /*5e30*/  F2FP.PACK_AB R9, R64, R65 ;  /* 0x000000414009723e */ /* 0x020fca00000000ff */
[----:B------:R4:W5:Y:S02]  /*5e40*/  MUFU.EX2 R139, R3 ;  /* 0x00000003008b7308 */ /* 0x0009640000000800 */
[----:B----4-:R-:W-:Y:S01]  /*5e50*/  FFMA.FTZ R3, R20, c[0x0][0x2d0], -R0 ;  /* 0x0000b40014037a23 */ /* 0x010fe20000010800 */
[----:B-----5:R-:W-:-:S05]  /*5e60*/  F2FP.PACK_AB R11, R139, R137 ;  /* 0x000000898b0b723e */ /* 0x020fca00000000ff */
[----:B------:R4:W-:Y:S02]  /*5e70*/  MUFU.EX2 R214, R3 ;  /* 0x0000000300d67308 */ /* 0x0009e40000000800 */
[C---:B---3--:R-:W-:Y:S08]  /*5e80*/  HMMA.16816.F32 R52, R8.reuse, R12, RZ ;  /* 0x0000000c0834723c */ /* 0x048ff000000018ff */
[----:B------:R-:W-:Y:S01]  /*5e90*/  HMMA.16816.F32 R44, R8, R14, RZ ;  /* 0x0000000e082c723c */ /* 0x000fe200000018ff */
[----:B----4-:R-:W-:-:S04]  /*5ea0*/  FFMA.FTZ R3, R21, c[0x0][0x2d0], -R0 ;  /* 0x0000b40015037a23 */ /* 0x010fc80000010800 */
[----:B------:R3:W4:Y:S03]  /*5eb0*/  MUFU.EX2 R216, R3 ;  /* 0x0000000300d87308 */ /* 0x0007260000000800 */
[----:B------:R-:W-:Y:S01]  /*5ec0*/  HMMA.16816.F32 R12, R8, R38, RZ ;  /* 0x00000026080c723c */ /* 0x000fe200000018ff */
[----:B---3--:R-:W-:-:S04]  /*5ed0*/  FFMA.FTZ R3, R23, c[0x0][0x2d0], -R0 ;  /* 0x0000b40017037a23 */ /* 0x008fc80000010800 */
[----:B------:R3:W-:Y:S02]  /*5ee0*/  MUFU.EX2 R215, R3 ;  /* 0x0000000300d77308 */ /* 0x0007e40000000800 */
[----:B---3--:R-:W-:Y:S02]  /*5ef0*/  FFMA.FTZ R3, R25, c[0x0][0x2d0], -R0 ;  /* 0x0000b40019037a23 */ /* 0x008fe40000010800 */
[----:B-1----:R-:W-:Y:S04]  /*5f00*/  HMMA.16816.F32 R24, R8, R4, RZ ;  /* 0x000000040818723c */ /* 0x002fe800000018ff */
[----:B------:R1:W3:Y:S03]  /*5f10*/  MUFU.EX2 R217, R3 ;  /* 0x0000000300d97308 */ /* 0x0002e60000000800 */
[----:B----4-:R-:W-:Y:S01]  /*5f20*/  F2FP.PACK_AB R4, R216, R214 ;  /* 0x000000d6d804723e */ /* 0x010fe200000000ff */
[----:B-1----:R-:W-:-:S02]  /*5f30*/  FFMA.FTZ R3, R16, c[0x0][0x2d0], -R2 ;  /* 0x0000b40010037a23 */ /* 0x002fc40000010802 */
[----:B------:R-:W-:Y:S01]  /*5f40*/  HMMA.16816.F32 R16, R8, R36, RZ ;  /* 0x000000240810723c */ /* 0x000fe200000018ff */
[----:B------:R-:W-:Y:S01]  /*5f50*/  LDSM.16.MT88.4 R36, [R218+0x2800] ;  /* 0x00280000da24783b */ /* 0x000fe20000004200 */
[----:B------:R1:W-:Y:S02]  /*5f60*/  MUFU.EX2 R160, R3 ;  /* 0x0000000300a07308 */ /* 0x0003e40000000800 */
[----:B-1----:R-:W-:-:S04]  /*5f70*/  FFMA.FTZ R3, R22, c[0x0][0x2d0], -R2 ;  /* 0x0000b40016037a23 */ /* 0x002fc80000010802 */
[----:B------:R-:W-:Y:S02]  /*5f80*/  HMMA.16816.F32 R20, R8, R6, RZ ;  /* 0x000000060814723c */ /* 0x000fe400000018ff */
[----:B------:R1:W4:Y:S05]  /*5f90*/  MUFU.EX2 R138, R3 ;  /* 0x00000003008a7308 */ /* 0x00032a0000000800 */
[----:B---3--:R-:W-:Y:S01]  /*5fa0*/  F2FP.PACK_AB R6, R217, R215 ;  /* 0x000000d7d906723e */ /* 0x008fe200000000ff */
[----:B-1----:R-:W-:Y:S01]  /*5fb0*/  FFMA.FTZ R3, R48, c[0x0][0x2d0], -R2 ;  /* 0x0000b40030037a23 */ /* 0x002fe20000010802 */
[----:B----4-:R-:W-:-:S03]  /*5fc0*/  F2FP.PACK_AB R5, R138, R160 ;  /* 0x000000a08a05723e */ /* 0x010fc600000000ff */
[----:B------:R1:W-:Y:S02]  /*5fd0*/  MUFU.EX2 R179, R3 ;  /* 0x0000000300b37308 */ /* 0x0003e40000000800 */
[----:B-1----:R-:W-:Y:S02]  /*5fe0*/  FFMA.FTZ R3, R49, c[0x0][0x2d0], -R2 ;  /* 0x0000b40031037a23 */ /* 0x002fe40000010802 */
[----:B--2---:R-:W1:Y:S04]  /*5ff0*/  LDSM.16.MT88.4 R48, [R92] ;  /* 0x000000005c30783b */ /* 0x004e680000004200 */
        /* <DEDUP_REMOVED lines=26> */
[----:B--2---:R-:W-:-:S07]  /*61a0*/  FFMA.FTZ R3, R66, c[0x0][0x2d0], -R2 ;  /* 0x0000b40042037a23 */ /* 0x004fce0000010802 */
[C---:B------:R-:W-:Y:S01]  /*61b0*/  HMMA.16816.F32 R28, R8.reuse, R62, RZ ;  /* 0x0000003e081c723c */ /* 0x040fe200000018ff */
[----:B------:R-:W2:Y:S07]  /*61c0*/  LDSM.16.MT88.4 R60, [R171+0x4000] ;  /* 0x00400000ab3c783b */ /* 0x000eae0000004200 */
[----:B----4-:R-:W-:Y:S08]  /*61d0*/  HMMA.16816.F32 R16, R8, R20, RZ ;  /* 0x000000140810723c */ /* 0x010ff000000018ff */
[C---:B------:R-:W-:Y:S08]  /*61e0*/  HMMA.16816.F32 R140, R4.reuse, R26, R12 ;  /* 0x0000001a048c723c */ /* 0x040ff0000000180c */
[----:B-----5:R-:W-:Y:S01]  /*61f0*/  HMMA.16816.F32 R128, R4, R40, R32 ;  /* 0x000000280480723c */ /* 0x020fe20000001820 */
[----:B------:R-:W3:Y:S07]  /*6200*/  LDSM.16.MT88.4 R32, [R218+0x4000] ;  /* 0x00400000da20783b */ /* 0x000eee0000004200 */
        /* <DEDUP_REMOVED lines=10> */
[----:B--2---:R-:W-:Y:S08]  /*62b0*/  HMMA.16816.F32 R12, R8, R60, RZ ;  /* 0x0000003c080c723c */ /* 0x004ff000000018ff */
[C---:B------:R-:W-:Y:S08]  /*62c0*/  HMMA.16816.F32 R80, R4.reuse, R46, R16 ;  /* 0x0000002e0450723c */ /* 0x040ff00000001810 */
[----:B------:R-:W-:Y:S01]  /*62d0*/  HMMA.16816.F32 R96, R4, R48, R28 ;  /* 0x000000300460723c */ /* 0x000fe2000000181c */
[----:B------:R-:W2:Y:S07]  /*62e0*/  LDSM.16.MT88.4 R28, [R172+0x4000] ;  /* 0x00400000ac1c783b */ /* 0x000eae0000004200 */
[C---:B---3--:R-:W-:Y:S08]  /*62f0*/  HMMA.16816.F32 R16, R8.reuse, R32, RZ ;  /* 0x000000200810723c */ /* 0x048ff000000018ff */
        /* <DEDUP_REMOVED lines=8> */
[----:B--2---:R-:W-:Y:S08]  /*6380*/  HMMA.16816.F32 R12, R8, R28, RZ ;  /* 0x0000001c080c723c */ /* 0x004ff000000018ff */
        /* <DEDUP_REMOVED lines=8> */
[----:B-1----:R1:W-:Y:S02]  /*6410*/  MUFU.EX2 R92, R3 ;  /* 0x00000003005c7308 */ /* 0x0023e40000000800 */
        /* <DEDUP_REMOVED lines=13> */
[--C-:B------:R-:W-:Y:S02]  /*64f0*/  FFMA.FTZ R14, R95, c[0x0][0x2d0], -R0.reuse ;  /* 0x0000b4005f0e7a23 */ /* 0x100fe40000010800 */
[----:B------:R-:W-:Y:S02]  /*6500*/  FFMA.FTZ R0, R75, c[0x0][0x2d0], -R0 ;  /* 0x0000b4004b007a23 */ /* 0x000fe40000010800 */
[----:B------:R2:W3:Y:S08]  /*6510*/  MUFU.EX2 R102, R3 ;  /* 0x0000000300667308 */ /* 0x0004f00000000800 */
[----:B------:R4:W-:Y:S01]  /*6520*/  MUFU.EX2 R183, R0 ;  /* 0x0000000000b77308 */ /* 0x0009e20000000800 */
[----:B--2---:R-:W-:Y:S01]  /*6530*/  FFMA.FTZ R3, R68, c[0x0][0x2d0], -R2 ;  /* 0x0000b40044037a23 */ /* 0x004fe20000010802 */
[----:B---3--:R-:W-:-:S06]  /*6540*/  F2FP.PACK_AB R5, R102, R92 ;  /* 0x0000005c6605723e */ /* 0x008fcc00000000ff */
[----:B------:R-:W-:Y:S01]  /*6550*/  MUFU.EX2 R14, R14 ;  /* 0x0000000e000e7308 */ /* 0x000fe20000000800 */
[----:B----4-:R-:W-:-:S07]  /*6560*/  FFMA.FTZ R0, R163, c[0x0][0x2d0], -R2 ;  /* 0x0000b400a3007a23 */ /* 0x010fce0000010802 */
[----:B------:R2:W-:Y:S08]  /*6570*/  MUFU.EX2 R103, R3 ;  /* 0x0000000300677308 */ /* 0x0005f00000000800 */
[----:B------:R-:W-:Y:S01]  /*6580*/  MUFU.EX2 R12, R12 ;  /* 0x0000000c000c7308 */ /* 0x000fe20000000800 */
[----:B--2---:R-:W-:-:S07]  /*6590*/  FFMA.FTZ R3, R69, c[0x0][0x2d0], -R2 ;  /* 0x0000b40045037a23 */ /* 0x004fce0000010802 */
[----:B------:R2:W3:Y:S02]  /*65a0*/  MUFU.EX2 R136, R3 ;  /* 0x0000000300887308 */ /* 0x0004e40000000800 */
[----:B--2---:R-:W-:Y:S01]  /*65b0*/  FADD.FTZ R3, R156, R4 ;  /* 0x000000049c037221 */ /* 0x004fe20000010000 */
[----:B------:R-:W-:Y:S02]  /*65c0*/  F2FP.PACK_AB R4, R192, R182 ;  /* 0x000000b6c004723e */ /* 0x000fe400000000ff */
[----:B---3--:R-:W-:Y:S01]  /*65d0*/  F2FP.PACK_AB R7, R136, R103 ;  /* 0x000000678807723e */ /* 0x008fe200000000ff */
[----:B------:R-:W-:Y:S02]  /*65e0*/  FADD.FTZ R15, R157, R3 ;  /* 0x000000039d0f7221 */ /* 0x000fe40000010000 */
[----:B------:R-:W-:-:S04]  /*65f0*/  FADD.FTZ R3, R65, R64 ;  /* 0x0000004041037221 */ /* 0x000fc80000010000 */
        /* <DEDUP_REMOVED lines=26> */
[----:B------:R-:W-:-:S06]  /*67a0*/  F2FP.PACK_AB R98, R183, R12 ;  /* 0x0000000cb762723e */ /* 0x000fcc00000000ff */
        /* <DEDUP_REMOVED lines=17> */
[----:B------:R-:W-:-:S02]  /*68c0*/  FFMA.FTZ R4, R176, c[0x0][0x2d0], -R2 ;  /* 0x0000b400b0047a23 */ /* 0x000fc40000010802 */
[--C-:B-1----:R-:W-:Y:S02]  /*68d0*/  FFMA.FTZ R0, R173, c[0x0][0x2d0], -R2.reuse ;  /* 0x0000b400ad007a23 */ /* 0x102fe40000010802 */
[----:B------:R-:W-:Y:S01]  /*68e0*/  FFMA.FTZ R2, R161, c[0x0][0x2d0], -R2 ;  /* 0x0000b400a1027a23 */ /* 0x000fe20000010802 */
[----:B------:R1:W-:Y:S08]  /*68f0*/  MUFU.EX2 R8, R4 ;  /* 0x0000000400087308 */ /* 0x0003f00000000800 */
[----:B------:R-:W2:Y:S08]  /*6900*/  MUFU.EX2 R11, R0 ;  /* 0x00000000000b7308 */ /* 0x000eb00000000800 */
[----:B------:R-:W3:Y:S01]  /*6910*/  MUFU.EX2 R9, R2 ;  /* 0x0000000200097308 */ /* 0x000ee20000000800 */
[----:B-1----:R-:W-:Y:S01]  /*6920*/  LDSM.16.MT88.4 R4, [R220+0x5800] ;  /* 0x00580000dc04783b */ /* 0x002fe20000004200 */
[----:B--2---:R-:W-:Y:S01]  /*6930*/  F2FP.PACK_AB R97, R11, R10 ;  /* 0x0000000a0b61723e */ /* 0x004fe200000000ff */
[----:B------:R-:W-:-:S02]  /*6940*/  FADD.FTZ R0, R137, R3 ;  /* 0x0000000389007221 */ /* 0x000fc40000010000 */
[----:B------:R-:W-:Y:S02]  /*6950*/  FADD.FTZ R3, R214, R15 ;  /* 0x0000000fd6037221 */ /* 0x000fe40000010000 */
        /* <DEDUP_REMOVED lines=18> */
[----:B------:R-:W-:Y:S01]  /*6a80*/  FADD.FTZ R0, R209, R3 ;  /* 0x00000003d1007221 */ /* 0x000fe20000010000 */
[----:B------:R-:W-:Y:S01]  /*6a90*/  IADD3 R3, R181, -0x3, RZ ;  /* 0xfffffffdb5037810 */ /* 0x000fe20007ffe0ff */
[----:B------:R-:W-:Y:S01]  /*6aa0*/  FADD.FTZ R2, R136, R2 ;  /* 0x0000000288027221 */ /* 0x000fe20000010000 */
[----:B------:R-:W-:Y:S01]  /*6ab0*/  HMMA.16816.F32 R44, R96, R48, R68 ;  /* 0x00000030602c723c */ /* 0x000fe20000001844 */
[----:B------:R-:W-:Y:S01]  /*6ac0*/  FADD.FTZ R0, R14, R0 ;  /* 0x000000000e007221 */ /* 0x000fe20000010000 */
[----:B------:R-:W-:Y:S01]  /*6ad0*/  ISETP.GE.AND P0, PT, R3, R188, PT ;  /* 0x000000bc0300720c */ /* 0x000fe20003f06270 */
[----:B------:R-:W-:Y:S02]  /*6ae0*/  FADD.FTZ R2, R10, R2 ;  /* 0x000000020a027221 */ /* 0x000fe40000010000 */
[----:B------:R-:W-:-:S02]  /*6af0*/  FADD.FTZ R0, R13, R0 ;  /* 0x000000000d007221 */ /* 0x000fc40000010000 */
[----:B------:R-:W-:Y:S01]  /*6b00*/  FADD.FTZ R2, R11, R2 ;  /* 0x000000020b027221 */ /* 0x000fe20000010000 */
[C---:B------:R-:W-:Y:S01]  /*6b10*/  HMMA.16816.F32 R40, R96.reuse, R42, R64 ;  /* 0x0000002a6028723c */ /* 0x040fe20000001840 */
[----:B------:R-:W1:Y:S01]  /*6b20*/  LDSM.16.MT88.4 R64, [R220+0x3800] ;  /* 0x00380000dc40783b */ /* 0x000e620000004200 */
[----:B------:R-:W-:Y:S02]  /*6b30*/  FADD.FTZ R0, R12, R0 ;  /* 0x000000000c007221 */ /* 0x000fe40000010000 */
[----:B------:R-:W-:Y:S02]  /*6b40*/  FADD.FTZ R2, R8, R2 ;  /* 0x0000000208027221 */ /* 0x000fe40000010000 */
[----:B------:R-:W-:Y:S02]  /*6b50*/  FADD.FTZ R183, R183, R0 ;  /* 0x00000000b7b77221 */ /* 0x000fe40000010000 */
[----:B------:R-:W-:Y:S01]  /*6b60*/  HMMA.16816.F32 R48, R96, R50, R72 ;  /* 0x000000326030723c */ /* 0x000fe20000001848 */
[----:B------:R-:W2:Y:S01]  /*6b70*/  LDSM.16.MT88.4 R72, [R171+0x5800] ;  /* 0x00580000ab48783b */ /* 0x000ea20000004200 */
[----:B------:R-:W-:-:S06]  /*6b80*/  FADD.FTZ R184, R9, R2 ;  /* 0x0000000209b87221 */ /* 0x000fcc0000010000 */
        /* <DEDUP_REMOVED lines=23> */
[----:B------:R-:W-:Y:S02]  /*6d00*/  IMAD.MOV.U32 R173, RZ, RZ, c[0x0][0x2b8] ;  /* 0x0000ae00ffad7624 */ /* 0x000fe400078e00ff */
[----:B------:R-:W-:-:S02]  /*6d10*/  IMAD R163, R187, 0x20, R205 ;  /* 0x00000020bba37824 */ /* 0x000fc400078e02cd */
[----:B------:R-:W-:Y:S01]  /*6d20*/  IMAD.MOV.U32 R174, RZ, RZ, RZ ;  /* 0x000000ffffae7224 */ /* 0x000fe200078e00ff */
[----:B------:R-:W-:Y:S02]  /*6d30*/  ISETP.NE.AND P5, PT, R173, 0x1, PT ;  /* 0x00000001ad00780c */ /* 0x000fe40003fa5270 */
[C---:B------:R-:W-:Y:S02]  /*6d40*/  IADD3 R2, R163.reuse, R178, R193 ;  /* 0x000000b2a3027210 */ /* 0x040fe40007ffe0c1 */
[----:B------:R-:W-:Y:S02]  /*6d50*/  ISETP.GT.AND P4, PT, R163, 0x3f, PT ;  /* 0x0000003fa300780c */ /* 0x000fe40003f84270 */
[----:B------:R-:W-:-:S05]  /*6d60*/  IADD3 R2, R2, -0x80, RZ ;  /* 0xffffff8002027810 */ /* 0x000fca0007ffe0ff */
        /* <DEDUP_REMOVED lines=10> */
[C---:B------:R-:W-:Y:S01]  /*6e10*/  IMAD.SHL.U32 R18, R185.reuse, 0x2, RZ ;  /* 0x00000002b9127824 */ /* 0x040fe200078e00ff */
        /* <DEDUP_REMOVED lines=23> */
.L_x_2184:
[----:B------:R-:W-:Y:S05]  /*6f90*/  BRA.DIV ~URZ, `(.L_x_2051) ;  /* 0x000111e27f007947 */ /* 0x000fea000b800000 */
[----:B------:R-:W3:Y:S02]  /*6fa0*/  SHFL.IDX PT, R0, R12, RZ, 0x181f ;  /* 0x00181fff0c007589 */ /* 0x000ee400000e0000 */
[----:B---3--:R-:W-:-:S05]  /*6fb0*/  IADD3 R8, P0, R0, R17, RZ ;  /* 0x0000001100087210 */ /* 0x008fca0007f1e0ff */
[----:B--2---:R-:W-:Y:S01]  /*6fc0*/  IMAD.X R9, R4, 0x1, R14, P0 ;  /* 0x0000000104097824 */ /* 0x004fe200000e060e */
[----:B------:R-:W-:-:S05]  /*6fd0*/  IADD3 R6, P0, R0, R16, RZ ;  /* 0x0000001000067210 */ /* 0x000fca0007f1e0ff */
[----:B------:R-:W-:Y:S01]  /*6fe0*/  IMAD.X R7, R4, 0x1, R13, P0 ;  /* 0x0000000104077824 */ /* 0x000fe200000e060d */
[----:B------:R-:W-:Y:S02]  /*6ff0*/  IADD3 R2, P0, R0, R18, RZ ;  /* 0x0000001200027210 */ /* 0x000fe40007f1e0ff */
[----:B------:R-:W2:Y:S03]  /*7000*/  SHFL.IDX PT, R0, R12, 0x1, 0x181f ;  /* 0x00381f000c007f89 */ /* 0x000ea600000e0000 */
[----:B------:R-:W-:Y:S01]  /*7010*/  IMAD.X R3, R4, 0x1, R15, P0 ;  /* 0x0000000104037824 */ /* 0x000fe200000e060f */
[----:B------:R-:W-:Y:S01]  /*7020*/  ISETP.GE.AND P0, PT, R177, c[0x0][0x1d4], PT ;  /* 0x00007500b1007a0c */ /* 0x000fe20003f06270 */
[----:B------:R3:W4:Y:S03]  /*7030*/  SHFL.IDX PT, R4, R5, 0x1, 0x181f ;  /* 0x00381f0005047f89 */ /* 0x00072600000e0000 */
[----:B------:R-:W-:-:S09]  /*7040*/  SEL R11, RZ, 0x10, P0 ;  /* 0x00000010ff0b7807 */ /* 0x000fd20000000000 */
[----:B------:R1:W-:Y:S01]  /*7050*/  LDGSTS.E.BYPASS.LTC128B.128 [R204+0xc100], [R8.64], !P0 ;  /* 0x0c10000008cc7fae */ /* 0x0003e2000c101d46 */
[----:B------:R-:W-:-:S04]  /*7060*/  ISETP.GE.AND P0, PT, R186, c[0x0][0x1d4], PT ;  /* 0x00007500ba007a0c */ /* 0x000fc80003f06270 */
[----:B------:R-:W-:-:S09]  /*7070*/  SEL R10, RZ, 0x10, P0 ;  /* 0x00000010ff0a7807 */ /* 0x000fd20000000000 */
[----:B------:R1:W-:Y:S01]  /*7080*/  LDGSTS.E.BYPASS.LTC128B.128 [R204+0xe100], [R6.64], !P0 ;  /* 0x0e10000006cc7fae */ /* 0x0003e2000c101d46 */
[----:B------:R-:W-:-:S04]  /*7090*/  ISETP.GE.AND P0, PT, R185, c[0x0][0x1d4], PT ;  /* 0x00007500b9007a0c */ /* 0x000fc80003f06270 */
[----:B-1-3--:R-:W-:-:S09]  /*70a0*/  SEL R5, RZ, 0x10, P0 ;  /* 0x00000010ff057807 */ /* 0x00afd20000000000 */
[----:B------:R1:W-:Y:S02]  /*70b0*/  LDGSTS.E.BYPASS.LTC128B.128 [R204+0x10100], [R2.64], !P0 ;  /* 0x1010000002cc7fae */ /* 0x0003e4000c101d46 */
.L_x_2185:
[----:B-12-4-:R-:W-:-:S04]  /*70c0*/  IADD3 R2, -R10, 0x10, RZ ;  /* 0x000000100a027810 */ /* 0x016fc80007ffe1ff */
[----:B------:R-:W-:-:S04]  /*70d0*/  LOP3.LUT R2, R2, 0xf, RZ, 0xc0, !PT ;  /* 0x0000000f02027812 */ /* 0x000fc800078ec0ff */
[----:B------:R-:W-:Y:S02]  /*70e0*/  IADD3 R6, P3, P0, R2, R0, R16 ;  /* 0x0000000002067210 */ /* 0x000fe4000787e010 */
[----:B------:R-:W-:Y:S02]  /*70f0*/  IADD3 R2, -R11, 0x10, RZ ;  /* 0x000000100b027810 */ /* 0x000fe40007ffe1ff */
[----:B------:R-:W-:Y:S02]  /*7100*/  IADD3.X R7, RZ, R4, R13, P3, P0 ;  /* 0x00000004ff077210 */ /* 0x000fe40001fe040d */
        /* <DEDUP_REMOVED lines=16> */
.L_x_2049:
[----:B------:R-:W-:Y:S05]  /*7210*/  BSYNC B0 ;  /* 0x0000000000007941 */ /* 0x000fea0003800000 */
.L_x_2048:
[----:B------:R-:W-:Y:S01]  /*7220*/  IMAD.MOV.U32 R0, RZ, RZ, c[0x0][0x2c4] ;  /* 0x0000b100ff007624 */ /* 0x000fe200078e00ff */
[----:B------:R-:W0:Y:S01]  /*7230*/  LDGDEPBAR ;  /* 0x00000000000079af */ /* 0x000e220000000000 */
[----:B-1----:R-:W-:Y:S01]  /*7240*/  IMAD.MOV.U32 R3, RZ, RZ, c[0x0][0x32c] ;  /* 0x0000cb00ff037624 */ /* 0x002fe200078e00ff */
[----:B------:R-:W-:Y:S02]  /*7250*/  IADD3 R173, R181, -0x2, RZ ;  /* 0xfffffffeb5ad7810 */ /* 0x000fe40007ffe0ff */
[----:B------:R-:W-:Y:S01]  /*7260*/  ISETP.NE.AND P0, PT, R0, 0x1, PT ;  /* 0x000000010000780c */ /* 0x000fe20003f05270 */
[----:B------:R-:W-:-:S12]  /*7270*/  IMAD.MOV.U32 R0, RZ, RZ, R203 ;  /* 0x000000ffff007224 */ /* 0x000fd800078e00cb */
[----:B------:R-:W-:-:S05]  /*7280*/  @P0 IMAD.HI.U32 R2, R203, c[0x0][0x2c8], RZ ;  /* 0x0000b200cb020a27 */ /* 0x000fca00078e00ff */
[----:B------:R-:W-:Y:S02]  /*7290*/  @P0 SHF.R.U32.HI R0, RZ, c[0x0][0x2cc], R2 ;  /* 0x0000b300ff000a19 */ /* 0x000fe40000011602 */
[----:B------:R-:W-:-:S03]  /*72a0*/  ISETP.GE.AND P0, PT, R3, 0x1, PT ;  /* 0x000000010300780c */ /* 0x000fc60003f06270 */
[----:B------:R-:W-:-:S05]  /*72b0*/  IMAD.IADD R2, R219, 0x1, R0 ;  /* 0x00000001db027824 */ /* 0x000fca00078e0200 */
[----:B------:R-:W-:-:S05]  /*72c0*/  IADD3 R0, R2, c[0x0][0x328], RZ ;  /* 0x0000ca0002007a10 */ /* 0x000fca0007ffe0ff */
[----:B------:R-:W-:Y:S05]  /*72d0*/  @!P0 BRA `(.L_x_2052) ;  /* 0x0000013000008947 */ /* 0x000fea0003800000 */
        /* <DEDUP_REMOVED lines=11> */
.L_x_2054:
[----:B------:R-:W-:-:S04]  /*7390*/  MOV R2, 0x1 ;  /* 0x0000000100027802 */ /* 0x000fc80000000f00 */
[----:B------:R-:W-:-:S13]  /*73a0*/  ISETP.NE.AND P0, PT, R2, c[0x0][0x32c], PT ;  /* 0x0000cb0002007a0c */ /* 0x000fda0003f05270 */
[----:B------:R-:W-:-:S05]  /*73b0*/  @P0 IMAD.HI.U32 R2, R3, c[0x0][0x330], RZ ;  /* 0x0000cc0003020a27 */ /* 0x000fca00078e00ff */
[----:B------:R-:W-:Y:S02]  /*73c0*/  @P0 SHF.R.U32.HI R3, RZ, c[0x0][0x334], R2 ;  /* 0x0000cd00ff030a19 */ /* 0x000fe40000011602 */
.L_x_2055:
[----:B------:R-:W-:Y:S05]  /*73d0*/  BSYNC B0 ;  /* 0x0000000000007941 */ /* 0x000fea0003800000 */
.L_x_2053:
[----:B------:R-:W-:-:S05]  /*73e0*/  MOV R2, c[0x0][0x32c] ;  /* 0x0000cb0000027a02 */ /* 0x000fca0000000f00 */
[----:B------:R-:W-:-:S05]  /*73f0*/  IMAD R3, R3, R2, c[0x0][0x32c] ;  /* 0x0000cb0003037624 */ /* 0x000fca00078e0202 */
[----:B------:R-:W-:-:S04]  /*7400*/  IMNMX R0, R0, R3, PT ;  /* 0x0000000300007217 */ /* 0x000fc80003800200 */
.L_x_2052:
[----:B------:R-:W-:Y:S01]  /*7410*/  SHF.R.S32.HI R2, RZ, 0x1f, R0 ;  /* 0x0000001fff027819 */ /* 0x000fe20000011400 */
[----:B------:R-:W-:Y:S02]  /*7420*/  IMAD.MOV.U32 R163, RZ, RZ, 0x1 ;  /* 0x00000001ffa37424 */ /* 0x000fe400078e00ff */
[----:B------:R-:W-:Y:S01]  /*7430*/  IMAD.MOV.U32 R178, RZ, RZ, RZ ;  /* 0x000000ffffb27224 */ /* 0x000fe200078e00ff */
[----:B------:R-:W-:-:S04]  /*7440*/  LEA.HI R0, R2, R0, RZ, 0x6 ;  /* 0x0000000002007211 */ /* 0x000fc800078f30ff */
[----:B------:R-:W-:-:S04]  /*7450*/  SHF.R.S32.HI R0, RZ, 0x6, R0 ;  /* 0x00000006ff007819 */ /* 0x000fc80000011400 */
[----:B------:R-:W-:-:S04]  /*7460*/  IMNMX R192, R188, R0, !PT ;  /* 0x00000000bcc07217 */ /* 0x000fc80007800200 */
[----:B------:R-:W-:-:S13]  /*7470*/  ISETP.GE.AND P0, PT, R173, R192, PT ;  /* 0x000000c0ad00720c */ /* 0x000fda0003f06270 */
[----:B------:R-:W-:Y:S05]  /*7480*/  @!P0 BRA `(.L_x_2056) ;  /* 0x00003eb000008947 */ /* 0x000fea0003800000 */
[----:B------:R-:W-:Y:S01]  /*7490*/  ISETP.GE.AND P0, PT, R177, c[0x0][0x1d4], PT ;  /* 0x00007500b1007a0c */ /* 0x000fe20003f06270 */
[----:B------:R-:W-:Y:S01]  /*74a0*/  IMAD.MOV.U32 R103, RZ, RZ, R100 ;  /* 0x000000ffff677224 */ /* 0x000fe200078e0064 */
[----:B------:R-:W-:Y:S01]  /*74b0*/  LOP3.LUT R213, R213, 0xfffffffb, RZ, 0xc0, !PT ;  /* 0xfffffffbd5d57812 */ /* 0x000fe200078ec0ff */
[----:B------:R-:W-:Y:S02]  /*74c0*/  IMAD.MOV.U32 R102, RZ, RZ, R101 ;  /* 0x000000ffff667224 */ /* 0x000fe400078e0065 */
[----:B------:R-:W-:Y:S02]  /*74d0*/  IMAD.MOV.U32 R176, RZ, RZ, R173 ;  /* 0x000000ffffb07224 */ /* 0x000fe400078e00ad */
[----:B------:R-:W-:Y:S02]  /*74e0*/  IMAD.MOV.U32 R178, RZ, RZ, RZ ;  /* 0x000000ffffb27224 */ /* 0x000fe400078e00ff */
[----:B------:R-:W-:-:S04]  /*74f0*/  IMAD.MOV.U32 R163, RZ, RZ, 0x1 ;  /* 0x00000001ffa37424 */ /* 0x000fc800078e00ff */
[----:B------:R-:W-:Y:S02]  /*7500*/  @P0 LOP3.LUT R213, R213, 0x4, RZ, 0xfc, !PT ;  /* 0x00000004d5d50812 */ /* 0x000fe400078efcff */
[----:B------:R-:W-:Y:S02]  /*7510*/  ISETP.GE.AND P0, PT, R186, c[0x0][0x1d4], PT ;  /* 0x00007500ba007a0c */ /* 0x000fe40003f06270 */
[----:B------:R-:W-:-:S11]  /*7520*/  LOP3.LUT R213, R213, 0xfffffffd, RZ, 0xc0, !PT ;  /* 0xfffffffdd5d57812 */ /* 0x000fd600078ec0ff */
[----:B------:R-:W-:Y:S02]  /*7530*/  @P0 LOP3.LUT R213, R213, 0x2, RZ, 0xfc, !PT ;  /* 0x00000002d5d50812 */ /* 0x000fe400078efcff */
.L_x_2073:
[----:B------:R-:W-:Y:S04]  /*7540*/  DEPBAR.LE SB0, 0x2 ;  /* 0x000080800000791a */ /* 0x000fe80000000000 */
[----:B------:R-:W-:Y:S01]  /*7550*/  WARPSYNC 0xffffffff ;  /* 0xffffffff00007948 */ /* 0x000fe20003800000 */
[----:B------:R-:W-:Y:S01]  /*7560*/  BAR.SYNC.DEFER_BLOCKING 0x0 ;  /* 0x0000000000007b1d */ /* 0x000fe20000010000 */
[----:B------:R-:W-:Y:S01]  /*7570*/  IMAD R161, R163, 0x6000, RZ ;  /* 0x00006000a3a17824 */ /* 0x000fe200078e02ff */
[----:B------:R-:W-:Y:S04]  /*7580*/  ISETP.GE.AND P0, PT, R188, R176, PT ;  /* 0x000000b0bc00720c */ /* 0x000fe80003f06270 */
[----:B------:R-:W-:Y:S04]  /*7590*/  IADD3 R0, R170, R161, RZ ;  /* 0x000000a1aa007210 */ /* 0x000fe80007ffe0ff */
[----:B------:R-:W-:Y:S01]  /*75a0*/  IADD3 R100, R168, R0, RZ ;  /* 0x00000000a8647210 */ /* 0x000fe20007ffe0ff */
        /* <DEDUP_REMOVED lines=35> */
[----:B------:R4:W3:Y:S02]  /*77e0*/  SHFL.IDX PT, R5, R12, RZ, 0x181f ;  /* 0x00181fff0c057589 */ /* 0x0008e400000e0000 */
.L_x_2186:
[----:B------:R-:W-:-:S05]  /*77f0*/  BRA.DIV ~URZ, `(.L_x_2060) ;  /* 0x00010c327f007947 */ /* 0x000fca000b800000 */
[----:B------:R-:W5:Y:S01]  /*7800*/  SHFL.IDX PT, R2, R13, RZ, 0x181f ;  /* 0x00181fff0d027589 */ /* 0x000f6200000e0000 */
[----:B------:R-:W-:Y:S01]  /*7810*/  ISETP.GE.AND P4, PT, R177, c[0x0][0x1d4], PT ;  /* 0x00007500b1007a0c */ /* 0x000fe20003f86270 */
[----:B------:R-:W-:Y:S01]  /*7820*/  IMAD R4, R178, 0x6000, R206 ;  /* 0x00006000b2047824 */ /* 0x000fe200078e02ce */
[----:B------:R-:W-:Y:S04]  /*7830*/  ISETP.GE.AND P3, PT, R186, c[0x0][0x1d4], PT ;  /* 0x00007500ba007a0c */ /* 0x000fe80003f66270 */
[----:B------:R-:W-:Y:S02]  /*7840*/  SEL R15, RZ, 0x10, P3 ;  /* 0x00000010ff0f7807 */ /* 0x000fe40001800000 */
[C---:B-----5:R-:W-:Y:S05]  /*7850*/  IADD3 R6, P0, R2.reuse, R28, RZ ;  /* 0x0000001c02067210 */ /* 0x060fea0007f1e0ff */
[C---:B---3--:R-:W-:Y:S05]  /*7860*/  IMAD.X R7, R5.reuse, 0x1, R20, P0 ;  /* 0x0000000105077824 */ /* 0x048fea00000e0614 */
[----:B------:R-:W-:Y:S01]  /*7870*/  @!PT LDS RZ, [RZ] ;  /* 0x00000000fffff984 */ /* 0x000fe20000000800 */
[----:B------:R-:W-:Y:S01]  /*7880*/  @!PT LDS RZ, [RZ] ;  /* 0x00000000fffff984 */ /* 0x000fe20000000800 */
[----:B------:R3:W-:Y:S02]  /*7890*/  LDGSTS.E.BYPASS.LTC128B.128 [R4], [R6.64], !P4 ;  /* 0x0000000006047fae */ /* 0x0007e4000e101d46 */
[C---:B---3--:R-:W-:Y:S05]  /*78a0*/  IADD3 R6, P0, R2.reuse, R23, RZ ;  /* 0x0000001702067210 */ /* 0x048fea0007f1e0ff */
[C---:B------:R-:W-:Y:S01]  /*78b0*/  IMAD.X R7, R5.reuse, 0x1, R21, P0 ;  /* 0x0000000105077824 */ /* 0x040fe200000e0615 */
[----:B------:R-:W-:Y:S04]  /*78c0*/  IADD3 R2, P0, R2, R29, RZ ;  /* 0x0000001d02027210 */ /* 0x000fe80007f1e0ff */
[----:B------:R3:W-:Y:S01]  /*78d0*/  LDGSTS.E.BYPASS.LTC128B.128 [R4+0x2000], [R6.64], !P3 ;  /* 0x0200000006047fae */ /* 0x0007e2000d901d46 */
[----:B------:R-:W-:Y:S01]  /*78e0*/  IMAD.X R3, R5, 0x1, R22, P0 ;  /* 0x0000000105037824 */ /* 0x000fe200000e0616 */
[----:B------:R-:W-:Y:S02]  /*78f0*/  ISETP.GE.AND P0, PT, R185, c[0x0][0x1d4], PT ;  /* 0x00007500b9007a0c */ /* 0x000fe40003f06270 */
[----:B------:R4:W2:Y:S02]  /*7900*/  SHFL.IDX PT, R5, R12, 0x1, 0x181f ;  /* 0x00381f000c057f89 */ /* 0x0008a400000e0000 */
[----:B------:R-:W-:Y:S09]  /*7910*/  SEL R14, RZ, 0x10, P0 ;  /* 0x00000010ff0e7807 */ /* 0x000ff20000000000 */
[----:B------:R5:W-:Y:S01]  /*7920*/  LDGSTS.E.BYPASS.LTC128B.128 [R4+0x4000], [R2.64], !P0 ;  /* 0x0400000002047fae */ /* 0x000be2000c101d46 */
[----:B---3--:R-:W-:Y:S03]  /*7930*/  SEL R7, RZ, 0x10, P4 ;  /* 0x00000010ff077807 */ /* 0x008fe60002000000 */
[----:B-----5:R4:W3:Y:S04]  /*7940*/  SHFL.IDX PT, R2, R13, 0x1, 0x181f ;  /* 0x00381f000d027f89 */ /* 0x0208e800000e0000 */
.L_x_2187:
[----:B--2---:R-:W-:Y:S02]  /*7950*/  IADD3 R3, -R15, 0x10, RZ ;  /* 0x000000100f037810 */ /* 0x004fe40007ffe1ff */
[----:B------:R-:W-:Y:S02]  /*7960*/  ISETP.NE.U32.AND P6, PT, R7, RZ, PT ;  /* 0x000000ff0700720c */ /* 0x000fe40003fc5070 */
[----:B------:R-:W-:Y:S04]  /*7970*/  LOP3.LUT R3, R3, 0xf, RZ, 0xc0, !PT ;  /* 0x0000000f03037812 */ /* 0x000fe800078ec0ff */
[-C--:B---3--:R-:W-:Y:S02]  /*7980*/  IADD3 R6, P3, P0, R3, R2.reuse, R23 ;  /* 0x0000000203067210 */ /* 0x088fe4000787e017 */
[----:B------:R-:W-:Y:S02]  /*7990*/  IADD3 R3, -R7, 0x10, RZ ;  /* 0x0000001007037810 */ /* 0x000fe40007ffe1ff */
[-C--:B------:R-:W-:Y:S02]  /*79a0*/  IADD3.X R7, RZ, R5.reuse, R21, P3, P0 ;  /* 0x00000005ff077210 */ /* 0x080fe40001fe0415 */
[----:B------:R-:W-:Y:S04]  /*79b0*/  LOP3.LUT R3, R3, 0xf, RZ, 0xc0, !PT ;  /* 0x0000000f03037812 */ /* 0x000fe800078ec0ff */
[-C--:B----4-:R-:W-:Y:S02]  /*79c0*/  IADD3 R12, P5, P4, R3, R2.reuse, R28 ;  /* 0x00000002030c7210 */ /* 0x090fe40007cbe01c */
[C---:B------:R-:W-:Y:S02]  /*79d0*/  IADD3 R3, -R14.reuse, 0x10, RZ ;  /* 0x000000100e037810 */ /* 0x040fe40007ffe1ff */
[-C--:B------:R-:W-:Y:S02]  /*79e0*/  IADD3.X R13, RZ, R5.reuse, R20, P5, P4 ;  /* 0x00000005ff0d7210 */ /* 0x080fe40002fe8414 */
[----:B------:R-:W-:Y:S03]  /*79f0*/  LOP3.LUT R3, R3, 0xf, RZ, 0xc0, !PT ;  /* 0x0000000f03037812 */ /* 0x000fe600078ec0ff */
[----:B------:R-:W-:Y:S01]  /*7a00*/  @!PT LDS RZ, [RZ] ;  /* 0x00000000fffff984 */ /* 0x000fe20000000800 */
[----:B------:R-:W-:Y:S01]  /*7a10*/  @!PT LDS RZ, [RZ] ;  /* 0x00000000fffff984 */ /* 0x000fe20000000800 */
[----:B------:R-:W-:Y:S01]  /*7a20*/  @!PT LDS RZ, [RZ] ;  /* 0x00000000fffff984 */ /* 0x000fe20000000800 */
[----:B------:R2:W-:Y:S01]  /*7a30*/  LDGSTS.E.BYPASS.LTC128B.128.ZFILL [R4+0x1000], [R12.64], P6 ;  /* 0x010000000c047fae */ /* 0x0005e2000b141d46 */
[----:B------:R-:W-:Y:S04]  /*7a40*/  IADD3 R2, P3, P0, R3, R2, R29 ;  /* 0x0000000203027210 */ /* 0x000fe8000787e01d */
[----:B------:R-:W-:Y:S02]  /*7a50*/  IADD3.X R3, RZ, R5, R22, P3, P0 ;  /* 0x00000005ff037210 */ /* 0x000fe40001fe0416 */
[----:B------:R-:W-:Y:S11]  /*7a60*/  ISETP.NE.U32.AND P0, PT, R15, RZ, PT ;  /* 0x000000ff0f00720c */ /* 0x000ff60003f05070 */
[----:B------:R-:W-:Y:S02]  /*7a70*/  @!UPT UIADD3 URZ, URZ, URZ, URZ ;  /* 0x0000003f3f3ff290 */ /* 0x000fe4000fffe03f */
[----:B------:R2:W-:Y:S01]  /*7a80*/  LDGSTS.E.BYPASS.LTC128B.128.ZFILL [R4+0x3000], [R6.64], P0 ;  /* 0x0300000006047fae */ /* 0x0005e20008141d46 */
[----:B------:R-:W-:Y:S11]  /*7a90*/  ISETP.NE.U32.AND P0, PT, R14, RZ, PT ;  /* 0x000000ff0e00720c */ /* 0x000ff60003f05070 */
[----:B------:R-:W-:Y:S02]  /*7aa0*/  @!UPT UIADD3 URZ, URZ, URZ, URZ ;  /* 0x0000003f3f3ff290 */ /* 0x000fe4000fffe03f */
[----:B------:R2:W-:Y:S02]  /*7ab0*/  LDGSTS.E.BYPASS.LTC128B.128.ZFILL [R4+0x5000], [R2.64], P0 ;  /* 0x0500000002047fae */ /* 0x0005e40008141d46 */
.L_x_2058:
[----:B------:R-:W-:Y:S05]  /*7ac0*/  BSYNC B0 ;  /* 0x0000000000007941 */ /* 0x000fea0003800000 */
.L_x_2057:
[----:B------:R-:W0:Y:S01]  /*7ad0*/  LDGDEPBAR ;  /* 0x00000000000079af */ /* 0x000e220000000000 */
[----:B------:R-:W-:Y:S01]  /*7ae0*/  WARPSYNC 0xffffffff ;  /* 0xffffffff00007948 */ /* 0x000fe20003800000 */
[C---:B--23--:R-:W-:Y:S01]  /*7af0*/  HMMA.16816.F32 R4, R32.reuse, R8, RZ ;  /* 0x000000082004723c */ /* 0x04cfe200000018ff */
[----:B------:R-:W-:Y:S01]  /*7b00*/  MOV R173, c[0x0][0x2c4] ;  /* 0x0000b10000ad7a02 */ /* 0x000fe20000000f00 */
[----:B------:R-:W-:Y:S01]  /*7b10*/  ULDC UR4, c[0x0][0x324] ;  /* 0x0000c90000047ab9 */ /* 0x000fe20000000800 */
[----:B------:R-:W-:Y:S01]  /*7b20*/  ISETP.GE.AND P0, PT, R178, 0x1, PT ;  /* 0x00000001b200780c */ /* 0x000fe20003f06270 */
[----:B------:R-:W-:Y:S01]  /*7b30*/  ULOP3.LUT UR4, URZ, UR4, URZ, 0x33, !UPT ;  /* 0x000000043f047292 */ /* 0x000fe2000f8e333f */
[C---:B------:R-:W-:Y:S02]  /*7b40*/  IADD3 R160, R162.reuse, R0, RZ ;  /* 0x00000000a2a07210 */ /* 0x040fe40007ffe0ff */
[----:B------:R-:W-:Y:S01]  /*7b50*/  IADD3 R101, R162, R100, RZ ;  /* 0x00000064a2657210 */ /* 0x000fe20007ffe0ff */
[C---:B------:R-:W-:Y:S01]  /*7b60*/  HMMA.16816.F32 R8, R32.reuse, R10, RZ ;  /* 0x0000000a2008723c */ /* 0x040fe200000018ff */
[-C--:B------:R-:W-:Y:S02]  /*7b70*/  IADD3 R3, R168, R0.reuse, RZ ;  /* 0x00000000a8037210 */ /* 0x080fe40007ffe0ff */
[----:B------:R-:W-:Y:S02]  /*7b80*/  ISETP.NE.AND P3, PT, R173, 0x1, PT ;  /* 0x00000001ad00780c */ /* 0x000fe40003f65270 */
[----:B------:R-:W-:Y:S02]  /*7b90*/  IADD3 R2, R178, 0x1, RZ ;  /* 0x00000001b2027810 */ /* 0x000fe40007ffe0ff */
[----:B------:R-:W-:Y:S01]  /*7ba0*/  MOV R173, c[0x0][0x32c] ;  /* 0x0000cb0000ad7a02 */ /* 0x000fe20000000f00 */
[C---:B----4-:R-:W-:Y:S01]  /*7bb0*/  HMMA.16816.F32 R12, R32.reuse, R16, RZ ;  /* 0x00000010200c723c */ /* 0x050fe200000018ff */
[----:B------:R-:W-:Y:S02]  /*7bc0*/  SEL R178, R2, RZ, !P0 ;  /* 0x000000ff02b27207 */ /* 0x000fe40004000000 */
[----:B------:R-:W-:Y:S02]  /*7bd0*/  ISETP.GE.AND P4, PT, R173, 0x1, PT ;  /* 0x00000001ad00780c */ /* 0x000fe40003f86270 */
[----:B------:R-:W-:Y:S03]  /*7be0*/  IADD3 R2, R168, R0, R162 ;  /* 0x00000000a8027210 */ /* 0x000fe60007ffe0a2 */
        /* <DEDUP_REMOVED lines=30> */
[----:B------:R-:W-:Y:S01]  /*7dd0*/  LDSM.16.M88.4 R152, [R3+0x5800] ;  /* 0x005800000398783b */ /* 0x000fe20000000200 */
[C---:B-1----:R-:W-:Y:S08]  /*7de0*/  HMMA.16816.F32 R4, R140.reuse, R144, R4 ;  /* 0x000000908c04723c */ /* 0x042ff00000001804 */
[C---:B------:R-:W-:Y:S01]  /*7df0*/  HMMA.16816.F32 R8, R140.reuse, R146, R8 ;  /* 0x000000928c08723c */ /* 0x040fe20000001808 */
[----:B------:R-:W-:Y:S07]  /*7e00*/  LDSM.16.M88.4 R144, [R164+0x4000] ;  /* 0x00400000a490783b */ /* 0x000fee0000000200 */
[C---:B--2---:R-:W-:Y:S08]  /*7e10*/  HMMA.16816.F32 R12, R140.reuse, R136, R12 ;  /* 0x000000888c0c723c */ /* 0x044ff0000000180c */
[C---:B------:R-:W-:Y:S01]  /*7e20*/  HMMA.16816.F32 R16, R140.reuse, R138, R16 ;  /* 0x0000008a8c10723c */ /* 0x040fe20000001810 */
[----:B------:R-:W1:Y:S07]  /*7e30*/  LDSM.16.M88.4 R136, [R101+0x1800] ;  /* 0x001800006588783b */ /* 0x000e6e0000000200 */
[C---:B------:R-:W-:Y:S08]  /*7e40*/  HMMA.16816.F32 R20, R140.reuse, R148, R20 ;  /* 0x000000948c14723c */ /* 0x040ff00000001814 */
        /* <DEDUP_REMOVED lines=34> */
[----:B------:R-:W2:Y:S07]  /*8070*/  LDSM.16.M88.4 R148, [R160+0x3800] ;  /* 0x00380000a094783b */ /* 0x000eae0000000200 */
[C---:B-1----:R-:W-:Y:S08]  /*8080*/  HMMA.16816.F32 R12, R144.reuse, R136, R12 ;  /* 0x00000088900c723c */ /* 0x042ff0000000180c */
[C---:B------:R-:W-:Y:S01]  /*8090*/  HMMA.16816.F32 R16, R144.reuse, R138, R16 ;  /* 0x0000008a9010723c */ /* 0x040fe20000001810 */
[----:B------:R-:W-:Y:S07]  /*80a0*/  LDSM.16.M88.4 R136, [R166+0x4000] ;  /* 0x00400000a688783b */ /* 0x000fee0000000200 */
[C---:B---3--:R-:W-:Y:S08]  /*80b0*/  HMMA.16816.F32 R20, R144.reuse, R140, R20 ;  /* 0x0000008c9014723c */ /* 0x048ff00000001814 */
[C---:B------:R-:W-:Y:S01]  /*80c0*/  HMMA.16816.F32 R24, R144.reuse, R142, R24 ;  /* 0x0000008e9018723c */ /* 0x040fe20000001818 */
[----:B------:R-:W1:Y:S07]  /*80d0*/  LDSM.16.M88.4 R140, [R101+0x2000] ;  /* 0x00200000658c783b */ /* 0x000e6e0000000200 */
[C---:B--2---:R-:W-:Y:S08]  /*80e0*/  HMMA.16816.F32 R28, R144.reuse, R148, R28 ;  /* 0x00000094901c723c */ /* 0x044ff0000000181c */
        /* <DEDUP_REMOVED lines=58> */
[----:B------:R1:W2:Y:S04]  /*8490*/  MUFU.TANH R142, R0 ;  /* 0x00000000008e7308 */ /* 0x0002a80000002400 */
[----:B------:R-:W-:Y:S02]  /*84a0*/  FMUL.FTZ R10, R10, c[0x0][0x320] ;  /* 0x0000c8000a0a7a20 */ /* 0x000fe40000410000 */
[----:B------:R-:W-:Y:S04]  /*84b0*/  FMUL.FTZ R3, R11, c[0x0][0x320] ;  /* 0x0000c8000b037a20 */ /* 0x000fe80000410000 */
[----:B------:R-:W3:Y:S10]  /*84c0*/  MUFU.TANH R153, R10 ;  /* 0x0000000a00997308 */ /* 0x000ef40000002400 */
[----:B------:R4:W2:Y:S01]  /*84d0*/  MUFU.TANH R152, R3 ;  /* 0x0000000300987308 */ /* 0x0008a20000002400 */
[----:B-1----:R-:W-:Y:S09]  /*84e0*/  FMUL.FTZ R0, R5, c[0x0][0x320] ;  /* 0x0000c80005007a20 */ /* 0x002ff20000410000 */
[----:B------:R1:W1:Y:S01]  /*84f0*/  MUFU.TANH R141, R0 ;  /* 0x00000000008d7308 */ /* 0x0002620000002400 */
        /* <DEDUP_REMOVED lines=12> */
[----:B------:R1:W1:Y:S01]  /*85c0*/  MUFU.TANH R145, R4 ;  /* 0x0000000400917308 */ /* 0x0002620000002400 */
[----:B-----5:R-:W-:Y:S02]  /*85d0*/  FMUL.FTZ R0, R9, c[0x0][0x320] ;  /* 0x0000c80009007a20 */ /* 0x020fe40000410000 */
[----:B------:R-:W5:Y:S07]  /*85e0*/  LDSM.16.M88.4 R8, [R2+0x5800] ;  /* 0x005800000208783b */ /* 0x000f6e0000000200 */
[----:B------:R2:W2:Y:S01]  /*85f0*/  MUFU.TANH R137, R0 ;  /* 0x0000000000897308 */ /* 0x0004a20000002400 */
[----:B-1----:R-:W-:Y:S01]  /*8600*/  IADD3 R4, R212, R203, RZ ;  /* 0x000000cbd4047210 */ /* 0x002fe20007ffe0ff */
[----:B--2---:R-:W-:Y:S08]  /*8610*/  FMUL.FTZ R0, R12, c[0x0][0x320] ;  /* 0x0000c8000c007a20 */ /* 0x004ff00000410000 */
[----:B------:R1:W2:Y:S01]  /*8620*/  MUFU.TANH R136, R0 ;  /* 0x0000000000887308 */ /* 0x0002a20000002400 */
[C---:B-----5:R-:W-:Y:S08]  /*8630*/  HMMA.16816.F32 R28, R148.reuse, R8, R28 ;  /* 0x00000008941c723c */ /* 0x060ff0000000181c */
[----:B------:R-:W-:Y:S07]  /*8640*/  HMMA.16816.F32 R32, R148, R10, R32 ;  /* 0x0000000a9420723c */ /* 0x000fee0000001820 */
[----:B------:R-:W-:Y:S01]  /*8650*/  SHF.L.U32 R150, R176, 0x6, RZ ;  /* 0x00000006b0967819 */ /* 0x000fe200000006ff */
[----:B-1----:R-:W-:Y:S04]  /*8660*/  FMUL.FTZ R0, R13, c[0x0][0x320] ;  /* 0x0000c8000d007a20 */ /* 0x002fe80000410000 */
[----:B------:R1:W1:Y:S11]  /*8670*/  MUFU.TANH R101, R0 ;  /* 0x0000000000657308 */ /* 0x0002760000002400 */
[----:B------:R-:W-:Y:S01]  /*8680*/  @!UPT UIADD3 URZ, URZ, URZ, URZ ;  /* 0x0000003f3f3ff290 */ /* 0x000fe2000fffe03f */
[----:B------:R-:W-:Y:S04]  /*8690*/  FMUL.FTZ R2, R33, c[0x0][0x320] ;  /* 0x0000c80021027a20 */ /* 0x000fe80000410000 */
[----:B------:R-:W2:Y:S01]  /*86a0*/  MUFU.TANH R8, R2 ;  /* 0x0000000200087308 */ /* 0x000ea20000002400 */
[----:B-1----:R-:W-:Y:S09]  /*86b0*/  FMUL.FTZ R0, R14, c[0x0][0x320] ;  /* 0x0000c8000e007a20 */ /* 0x002ff20000410000 */
        /* <DEDUP_REMOVED lines=33> */
[----:B-1----:R-:W-:Y:S05]  /*88d0*/  @P3 IMAD.HI.U32 R0, R4, c[0x0][0x2c8], RZ ;  /* 0x0000b20004003a27 */ /* 0x002fea00078e00ff */
[----:B------:R-:W-:Y:S01]  /*88e0*/  @P3 SHF.R.U32.HI R4, RZ, c[0x0][0x2cc], R0 ;  /* 0x0000b300ff043a19 */ /* 0x000fe20000011600 */
[----:B------:R-:W-:Y:S04]  /*88f0*/  FMUL.FTZ R0, R34, c[0x0][0x320] ;  /* 0x0000c80022007a20 */ /* 0x000fe80000410000 */
[----:B------:R1:W1:Y:S01]  /*8900*/  MUFU.TANH R24, R0 ;  /* 0x0000000000187308 */ /* 0x0002620000002400 */
[----:B------:R-:W5:Y:S01]  /*8910*/  SHFL.IDX PT, R3, R4, RZ, 0x1c1f ;  /* 0x001c1fff04037589 */ /* 0x000f6200000e0000 */
[----:B-1----:R-:W-:Y:S08]  /*8920*/  FMUL.FTZ R0, R35, c[0x0][0x320] ;  /* 0x0000c80023007a20 */ /* 0x002ff00000410000 */
[----:B------:R1:W1:Y:S02]  /*8930*/  MUFU.TANH R23, R0 ;  /* 0x0000000000177308 */ /* 0x0002640000002400 */
[----:B-1----:R-:W-:Y:S04]  /*8940*/  IADD3 R0, -R191, 0x1, -R150 ;  /* 0x00000001bf007810 */ /* 0x002fe80007ffe996 */
[----:B------:R-:W-:Y:S04]  /*8950*/  IADD3 R0, -R190, R0, R189 ;  /* 0x00000000be007210 */ /* 0x000fe80007ffe1bd */
[C---:B------:R-:W-:Y:S02]  /*8960*/  IADD3 R6, R0.reuse, c[0x0][0x328], RZ ;  /* 0x0000ca0000067a10 */ /* 0x040fe40007ffe0ff */
[----:B------:R-:W-:Y:S02]  /*8970*/  IADD3 R5, R0, UR4, RZ ;  /* 0x0000000400057c10 */ /* 0x000fe4000fffe0ff */
[-C--:B-----5:R-:W-:Y:S02]  /*8980*/  IADD3 R2, R6, R3.reuse, RZ ;  /* 0x0000000306027210 */ /* 0x0a0fe40007ffe0ff */
[----:B------:R-:W-:Y:S01]  /*8990*/  IADD3 R0, R5, R3, RZ ;  /* 0x0000000305007210 */ /* 0x000fe20007ffe0ff */
[----:B------:R-:W-:-:S05]  /*89a0*/  @!P4 BRA `(.L_x_2061) ;  /* 0x000001800000c947 */ /* 0x000fca0003800000 */
[----:B--234-:R-:W-:Y:S01]  /*89b0*/  IADD3 R3, -R190, R189, R3 ;  /* 0x000000bdbe037210 */ /* 0x01cfe20007ffe103 */
[----:B------:R-:W-:Y:S03]  /*89c0*/  BSSY B0, `(.L_x_2062) ;  /* 0x0000011000007945 */ /* 0x000fe60003800000 */
        /* <DEDUP_REMOVED lines=11> */
.L_x_2063:
[----:B------:R-:W-:Y:S04]  /*8a80*/  MOV R7, c[0x0][0x32c] ;  /* 0x0000cb0000077a02 */ /* 0x000fe80000000f00 */
[----:B------:R-:W-:Y:S11]  /*8a90*/  ISETP.NE.AND P0, PT, R7, 0x1, PT ;  /* 0x000000010700780c */ /* 0x000ff60003f05270 */
[----:B------:R-:W-:Y:S02]  /*8aa0*/  @!UPT UIADD3 URZ, URZ, URZ, URZ ;  /* 0x0000003f3f3ff290 */ /* 0x000fe4000fffe03f */
[----:B------:R-:W-:Y:S05]  /*8ab0*/  @P0 IMAD.HI.U32 R7, R3, c[0x0][0x330], RZ ;  /* 0x0000cc0003070a27 */ /* 0x000fea00078e00ff */
[----:B------:R-:W-:Y:S02]  /*8ac0*/  @P0 SHF.R.U32.HI R3, RZ, c[0x0][0x334], R7 ;  /* 0x0000cd00ff030a19 */ /* 0x000fe40000011607 */
.L_x_2064:
[----:B------:R-:W-:Y:S05]  /*8ad0*/  BSYNC B0 ;  /* 0x0000000000007941 */ /* 0x000fea0003800000 */
.L_x_2062:
[----:B------:R-:W-:Y:S04]  /*8ae0*/  IMAD R3, R3, c[0x0][0x32c], -R150 ;  /* 0x0000cb0003037a24 */ /* 0x000fe800078e0a96 */
[----:B------:R-:W-:Y:S05]  /*8af0*/  IMAD.IADD R3, R3, 0x1, -R191 ;  /* 0x0000000103037824 */ /* 0x000fea00078e0abf */
[----:B------:R-:W-:Y:S02]  /*8b00*/  IMNMX R0, R0, R3, !PT ;  /* 0x0000000300007217 */ /* 0x000fe40007800200 */
[----:B------:R-:W-:Y:S04]  /*8b10*/  IADD3 R3, R3, c[0x0][0x32c], RZ ;  /* 0x0000cb0003037a10 */ /* 0x000fe80007ffe0ff */
[----:B------:R-:W-:Y:S02]  /*8b20*/  IMNMX R2, R2, R3, PT ;  /* 0x0000000302027217 */ /* 0x000fe40003800200 */
.L_x_2061:
[----:B--234-:R-:W-:Y:S04]  /*8b30*/  ISETP.GT.AND P3, PT, R176, -0x1, PT ;  /* 0xffffffffb000780c */ /* 0x01cfe80003f64270 */
[----:B------:R-:W-:Y:S04]  /*8b40*/  ISETP.GT.AND P0, PT, R0, RZ, P3 ;  /* 0x000000ff0000720c */ /* 0x000fe80001f04270 */
[----:B------:R-:W-:Y:S04]  /*8b50*/  ISETP.LT.OR P0, PT, R2, 0x1, P0 ;  /* 0x000000010200780c */ /* 0x000fe80000701670 */
[----:B------:R-:W-:Y:S02]  /*8b60*/  FSEL R7, R142, -INF , !P0 ;  /* 0xff8000008e077808 */ /* 0x000fe40004000000 */
[----:B------:R-:W-:Y:S04]  /*8b70*/  ISETP.GT.AND P0, PT, R0, 0x1, P3 ;  /* 0x000000010000780c */ /* 0x000fe80001f04270 */
        /* <DEDUP_REMOVED lines=41> */
[----:B------:R-:W-:Y:S02]  /*8e10*/  ISETP.GT.AND P0, PT, R0, 0x39, P3 ;  /* 0x000000390000780c */ /* 0x000fe40001f04270 */
[----:B------:R-:W1:Y:S02]  /*8e20*/  SHFL.IDX PT, R0, R4, 0x1, 0x1c1f ;  /* 0x003c1f0004007f89 */ /* 0x000e6400000e0000 */
[----:B------:R-:W-:Y:S04]  /*8e30*/  ISETP.LT.OR P0, PT, R2, 0x3a, P0 ;  /* 0x0000003a0200780c */ /* 0x000fe80000701670 */
[----:B------:R-:W-:Y:S01]  /*8e40*/  FSEL R8, R8, -INF , !P0 ;  /* 0xff80000008087808 */ /* 0x000fe20004000000 */
[--C-:B-1----:R-:W-:Y:S02]  /*8e50*/  IMAD.IADD R3, R6, 0x1, R0.reuse ;  /* 0x0000000106037824 */ /* 0x102fe400078e0200 */
[----:B------:R-:W-:Y:S01]  /*8e60*/  IMAD.IADD R2, R5, 0x1, R0 ;  /* 0x0000000105027824 */ /* 0x000fe200078e0200 */
[----:B------:R-:W-:-:S05]  /*8e70*/  @!P4 BRA `(.L_x_2065) ;  /* 0x000001800000c947 */ /* 0x000fca0003800000 */
[----:B------:R-:W-:Y:S01]  /*8e80*/  IADD3 R0, -R190, R189, R0 ;  /* 0x000000bdbe007210 */ /* 0x000fe20007ffe100 */
        /* <DEDUP_REMOVED lines=12> */
.L_x_2067:
[----:B------:R-:W-:Y:S04]  /*8f50*/  MOV R4, c[0x0][0x32c] ;  /* 0x0000cb0000047a02 */ /* 0x000fe80000000f00 */
[----:B------:R-:W-:Y:S11]  /*8f60*/  ISETP.NE.AND P0, PT, R4, 0x1, PT ;  /* 0x000000010400780c */ /* 0x000ff60003f05270 */
[----:B------:R-:W-:Y:S02]  /*8f70*/  @!UPT UIADD3 URZ, URZ, URZ, URZ ;  /* 0x0000003f3f3ff290 */ /* 0x000fe4000fffe03f */
[----:B------:R-:W-:Y:S05]  /*8f80*/  @P0 IMAD.HI.U32 R4, R0, c[0x0][0x330], RZ ;  /* 0x0000cc0000040a27 */ /* 0x000fea00078e00ff */
[----:B------:R-:W-:Y:S02]  /*8f90*/  @P0 SHF.R.U32.HI R0, RZ, c[0x0][0x334], R4 ;  /* 0x0000cd00ff000a19 */ /* 0x000fe40000011604 */
.L_x_2068:
[----:B------:R-:W-:Y:S05]  /*8fa0*/  BSYNC B0 ;  /* 0x0000000000007941 */ /* 0x000fea0003800000 */
.L_x_2066:
[----:B------:R-:W-:Y:S04]  /*8fb0*/  IMAD R0, R0, c[0x0][0x32c], -R150 ;  /* 0x0000cb0000007a24 */ /* 0x000fe800078e0a96 */
[----:B------:R-:W-:Y:S05]  /*8fc0*/  IMAD.IADD R0, R0, 0x1, -R191 ;  /* 0x0000000100007824 */ /* 0x000fea00078e0abf */
[----:B------:R-:W-:Y:S02]  /*8fd0*/  IMNMX R2, R2, R0, !PT ;  /* 0x0000000002027217 */ /* 0x000fe40007800200 */
[----:B------:R-:W-:Y:S04]  /*8fe0*/  IADD3 R0, R0, c[0x0][0x32c], RZ ;  /* 0x0000cb0000007a10 */ /* 0x000fe80007ffe0ff */
[----:B------:R-:W-:Y:S02]  /*8ff0*/  IMNMX R3, R3, R0, PT ;  /* 0x0000000003037217 */ /* 0x000fe40003800200 */
.L_x_2065:
[----:B------:R-:W-:Y:S01]  /*9000*/  FMNMX.FTZ R0, R7, R102, !PT ;  /* 0x0000006607007209 */ /* 0x000fe20007810000 */
[----:B------:R-:W-:Y:S04]  /*9010*/  DEPBAR.LE SB0, 0x2 ;  /* 0x000080800000791a */ /* 0x000fe80000000000 */
[----:B------:R-:W-:Y:S01]  /*9020*/  FMNMX.FTZ R0, R22, R0, !PT ;  /* 0x0000000016007209 */ /* 0x000fe20007810000 */
[----:B------:R-:W-:Y:S03]  /*9030*/  BAR.SYNC.DEFER_BLOCKING 0x0 ;  /* 0x0000000000007b1d */ /* 0x000fe60000010000 */
        /* <DEDUP_REMOVED lines=14> */
[----:B------:R-:W1:Y:S01]  /*9120*/  SHFL.BFLY PT, R4, R0, 0x2, 0x1f ;  /* 0x0c401f0000047f89 */ /* 0x000e6200000e0000 */
[----:B------:R-:W-:Y:S01]  /*9130*/  BSSY B0, `(.L_x_2069) ;  /* 0x0000215000007945 */ /* 0x000fe20003800000 */
[----:B-1----:R-:W-:Y:S06]  /*9140*/  FMNMX.FTZ R0, R0, R4, !PT ;  /* 0x0000000400007209 */ /* 0x002fec0007810000 */
[----:B------:R-:W1:Y:S02]  /*9150*/  SHFL.BFLY PT, R4, R0, 0x1, 0x1f ;  /* 0x0c201f0000047f89 */ /* 0x000e6400000e0000 */
[----:B-1----:R-:W-:Y:S04]  /*9160*/  FMNMX.FTZ R101, R0, R4, !PT ;  /* 0x0000000400657209 */ /* 0x002fe80007810000 */
[C---:B------:R-:W-:Y:S01]  /*9170*/  FSETP.NEU.FTZ.AND P0, PT, R101.reuse, -INF , PT ;  /* 0xff8000006500780b */ /* 0x040fe20003f1d000 */
[C---:B------:R-:W-:Y:S03]  /*9180*/  FMUL.FTZ R4, R101.reuse, c[0x0][0x2d0] ;  /* 0x0000b40065047a20 */ /* 0x040fe60000410000 */
[----:B------:R-:W-:Y:S02]  /*9190*/  FSEL R0, R101, RZ, P0 ;  /* 0x000000ff65007208 */ /* 0x000fe40000000000 */
[----:B------:R-:W-:Y:S02]  /*91a0*/  FSEL R4, R4, RZ, P0 ;  /* 0x000000ff04047208 */ /* 0x000fe40000000000 */
[----:B------:R-:W-:Y:S01]  /*91b0*/  ISETP.GT.AND P0, PT, R2, RZ, P3 ;  /* 0x000000ff0200720c */ /* 0x000fe20001f04270 */
[----:B------:R-:W-:Y:S02]  /*91c0*/  FADD.FTZ R0, -R0, R102 ;  /* 0x0000006600007221 */ /* 0x000fe40000010100 */
[--C-:B------:R-:W-:Y:S01]  /*91d0*/  FFMA.FTZ R182, R11, c[0x0][0x2d0], -R4.reuse ;  /* 0x0000b4000bb67a23 */ /* 0x100fe20000010804 */
[----:B------:R-:W-:Y:S01]  /*91e0*/  ISETP.LT.OR P0, PT, R3, 0x1, P0 ;  /* 0x000000010300780c */ /* 0x000fe20000701670 */
[--C-:B------:R-:W-:Y:S02]  /*91f0*/  FFMA.FTZ R181, R10, c[0x0][0x2d0], -R4.reuse ;  /* 0x0000b4000ab57a23 */ /* 0x100fe40000010804 */
        /* <DEDUP_REMOVED lines=13> */
[----:B------:R-:W-:Y:S01]  /*92d0*/  FFMA.FTZ R7, R7, c[0x0][0x2d0], -R4 ;  /* 0x0000b40007077a23 */ /* 0x000fe20000010804 */
[----:B------:R-:W-:Y:S01]  /*92e0*/  FSEL R4, R155, -INF , !P0 ;  /* 0xff8000009b047808 */ /* 0x000fe20004000000 */
[----:B------:R-:W-:Y:S01]  /*92f0*/  FMUL.FTZ R0, R0, c[0x0][0x2d0] ;  /* 0x0000b40000007a20 */ /* 0x000fe20000410000 */
[----:B------:R-:W-:Y:S01]  /*9300*/  ISETP.GT.AND P0, PT, R2, 0x1, P3 ;  /* 0x000000010200780c */ /* 0x000fe20001f04270 */
[----:B------:R-:W-:Y:S03]  /*9310*/  MUFU.EX2 R8, R21 ;  /* 0x0000001500087308 */ /* 0x000fe60000000800 */
[C---:B------:R-:W-:Y:S04]  /*9320*/  ISETP.LT.OR P0, PT, R3.reuse, 0x2, P0 ;  /* 0x000000020300780c */ /* 0x040fe80000701670 */
[----:B------:R-:W-:Y:S02]  /*9330*/  FSEL R5, R154, -INF , !P0 ;  /* 0xff8000009a057808 */ /* 0x000fe40004000000 */
[C---:B------:R-:W-:Y:S01]  /*9340*/  ISETP.GT.AND P0, PT, R2.reuse, 0x8, P3 ;  /* 0x000000080200780c */ /* 0x040fe20001f04270 */
[----:B------:R-:W1:Y:S03]  /*9350*/  MUFU.EX2 R0, R0 ;  /* 0x0000000000007308 */ /* 0x000e660000000800 */
[----:B------:R-:W-:Y:S04]  /*9360*/  ISETP.LT.OR P0, PT, R3, 0x9, P0 ;  /* 0x000000090300780c */ /* 0x000fe80000701670 */
[----:B------:R-:W-:Y:S02]  /*9370*/  FSEL R102, R153, -INF , !P0 ;  /* 0xff80000099667808 */ /* 0x000fe40004000000 */
[----:B------:R-:W-:Y:S01]  /*9380*/  ISETP.GT.AND P0, PT, R2, 0x9, P3 ;  /* 0x000000090200780c */ /* 0x000fe20001f04270 */
[----:B------:R-:W2:Y:S03]  /*9390*/  MUFU.EX2 R7, R7 ;  /* 0x0000000700077308 */ /* 0x000ea60000000800 */
[C---:B------:R-:W-:Y:S04]  /*93a0*/  ISETP.LT.OR P0, PT, R3.reuse, 0xa, P0 ;  /* 0x0000000a0300780c */ /* 0x040fe80000701670 */
[----:B------:R-:W-:Y:S02]  /*93b0*/  FSEL R137, R152, -INF , !P0 ;  /* 0xff80000098897808 */ /* 0x000fe40004000000 */
[----:B------:R-:W-:Y:S01]  /*93c0*/  ISETP.GT.AND P0, PT, R2, 0x10, P3 ;  /* 0x000000100200780c */ /* 0x000fe20001f04270 */
[----:B------:R-:W-:Y:S03]  /*93d0*/  MUFU.EX2 R158, R158 ;  /* 0x0000009e009e7308 */ /* 0x000fe60000000800 */
[----:B------:R-:W-:Y:S01]  /*93e0*/  ISETP.LT.OR P0, PT, R3, 0x11, P0 ;  /* 0x000000110300780c */ /* 0x000fe20000701670 */
[C---:B-1----:R-:W-:Y:S02]  /*93f0*/  FMUL.FTZ R17, R0.reuse, R121 ;  /* 0x0000007900117220 */ /* 0x042fe40000410000 */
[C---:B------:R-:W-:Y:S01]  /*9400*/  FMUL.FTZ R9, R0.reuse, R129 ;  /* 0x0000008100097220 */ /* 0x040fe20000410000 */
[----:B------:R-:W-:Y:S01]  /*9410*/  FSEL R141, R147, -INF , !P0 ;  /* 0xff800000938d7808 */ /* 0x000fe20004000000 */
[----:B------:R-:W-:Y:S01]  /*9420*/  FMUL.FTZ R32, R0, R104 ;  /* 0x0000006800207220 */ /* 0x000fe20000410000 */
[----:B------:R-:W-:Y:S01]  /*9430*/  ISETP.GT.AND P0, PT, R2, 0x11, P3 ;  /* 0x000000110200780c */ /* 0x000fe20001f04270 */
[C---:B------:R-:W-:Y:S02]  /*9440*/  FMUL.FTZ R33, R0.reuse, R105 ;  /* 0x0000006900217220 */ /* 0x040fe40000410000 */
[C---:B------:R-:W-:Y:S01]  /*9450*/  FMUL.FTZ R12, R0.reuse, R124 ;  /* 0x0000007c000c7220 */ /* 0x040fe20000410000 */
[C---:B------:R-:W-:Y:S01]  /*9460*/  ISETP.LT.OR P0, PT, R3.reuse, 0x12, P0 ;  /* 0x000000120300780c */ /* 0x040fe20000701670 */
[C---:B------:R-:W-:Y:S01]  /*9470*/  FMUL.FTZ R13, R0.reuse, R125 ;  /* 0x0000007d000d7220 */ /* 0x040fe20000410000 */
[----:B------:R-:W-:Y:S01]  /*9480*/  MUFU.EX2 R124, R173 ;  /* 0x000000ad007c7308 */ /* 0x000fe20000000800 */
[----:B------:R-:W-:Y:S01]  /*9490*/  FMUL.FTZ R16, R0, R120 ;  /* 0x0000007800107220 */ /* 0x000fe20000410000 */
[----:B------:R-:W-:Y:S01]  /*94a0*/  FSEL R142, R146, -INF , !P0 ;  /* 0xff800000928e7808 */ /* 0x000fe20004000000 */
[----:B------:R-:W-:Y:S01]  /*94b0*/  FMUL.FTZ R21, R0, R117 ;  /* 0x0000007500157220 */ /* 0x000fe20000410000 */
[----:B------:R-:W-:Y:S01]  /*94c0*/  ISETP.GT.AND P0, PT, R2, 0x18, P3 ;  /* 0x000000180200780c */ /* 0x000fe20001f04270 */
[C---:B------:R-:W-:Y:S02]  /*94d0*/  FMUL.FTZ R28, R0.reuse, R108 ;  /* 0x0000006c001c7220 */ /* 0x040fe40000410000 */
[C---:B------:R-:W-:Y:S01]  /*94e0*/  FMUL.FTZ R29, R0.reuse, R109 ;  /* 0x0000006d001d7220 */ /* 0x040fe20000410000 */
[----:B------:R-:W-:Y:S01]  /*94f0*/  ISETP.LT.OR P0, PT, R3, 0x19, P0 ;  /* 0x000000190300780c */ /* 0x000fe20000701670 */
[C---:B------:R-:W-:Y:S01]  /*9500*/  FMUL.FTZ R36, R0.reuse, R36 ;  /* 0x0000002400247220 */ /* 0x040fe20000410000 */
[----:B------:R-:W-:Y:S01]  /*9510*/  MUFU.EX2 R125, R160 ;  /* 0x000000a0007d7308 */ /* 0x000fe20000000800 */
[C---:B------:R-:W-:Y:S01]  /*9520*/  FMUL.FTZ R37, R0.reuse, R37 ;  /* 0x0000002500257220 */ /* 0x040fe20000410000 */
[----:B------:R-:W-:Y:S01]  /*9530*/  FSEL R145, R145, -INF , !P0 ;  /* 0xff80000091917808 */ /* 0x000fe20004000000 */
[----:B------:R-:W-:Y:S01]  /*9540*/  FMUL.FTZ R40, R0, R40 ;  /* 0x0000002800287220 */ /* 0x000fe20000410000 */
[----:B------:R-:W-:Y:S01]  /*9550*/  ISETP.GT.AND P0, PT, R2, 0x19, P3 ;  /* 0x000000190200780c */ /* 0x000fe20001f04270 */
[C---:B------:R-:W-:Y:S02]  /*9560*/  FMUL.FTZ R41, R0.reuse, R41 ;  /* 0x0000002900297220 */ /* 0x040fe40000410000 */
[C---:B------:R-:W-:Y:S01]  /*9570*/  FMUL.FTZ R44, R0.reuse, R44 ;  /* 0x0000002c002c7220 */ /* 0x040fe20000410000 */
[C---:B------:R-:W-:Y:S01]  /*9580*/  ISETP.LT.OR P0, PT, R3.reuse, 0x1a, P0 ;  /* 0x0000001a0300780c */ /* 0x040fe20000701670 */
[C---:B------:R-:W-:Y:S02]  /*9590*/  FMUL.FTZ R45, R0.reuse, R45 ;  /* 0x0000002d002d7220 */ /* 0x040fe40000410000 */
[----:B------:R-:W-:Y:S01]  /*95a0*/  FMUL.FTZ R48, R0, R48 ;  /* 0x0000003000307220 */ /* 0x000fe20000410000 */
[----:B------:R-:W-:Y:S01]  /*95b0*/  FSEL R144, R144, -INF , !P0 ;  /* 0xff80000090907808 */ /* 0x000fe20004000000 */
[----:B------:R-:W-:Y:S01]  /*95c0*/  FMUL.FTZ R49, R0, R49 ;  /* 0x0000003100317220 */ /* 0x000fe20000410000 */
[----:B------:R-:W-:Y:S01]  /*95d0*/  ISETP.GT.AND P0, PT, R2, 0x20, P3 ;  /* 0x000000200200780c */ /* 0x000fe20001f04270 */
[C---:B------:R-:W-:Y:S02]  /*95e0*/  FMUL.FTZ R52, R0.reuse, R52 ;  /* 0x0000003400347220 */ /* 0x040fe40000410000 */
[C---:B------:R-:W-:Y:S01]  /*95f0*/  FMUL.FTZ R53, R0.reuse, R53 ;  /* 0x0000003500357220 */ /* 0x040fe20000410000 */
[----:B------:R-:W-:Y:S01]  /*9600*/  ISETP.LT.OR P0, PT, R3, 0x21, P0 ;  /* 0x000000210300780c */ /* 0x000fe20000701670 */
[C---:B------:R-:W-:Y:S02]  /*9610*/  FMUL.FTZ R56, R0.reuse, R56 ;  /* 0x0000003800387220 */ /* 0x040fe40000410000 */
[C---:B------:R-:W-:Y:S01]  /*9620*/  FMUL.FTZ R57, R0.reuse, R57 ;  /* 0x0000003900397220 */ /* 0x040fe20000410000 */
        /* <DEDUP_REMOVED lines=32> */
[----:B------:R-:W-:Y:S02]  /*9830*/  FSEL R152, R26, -INF , !P0 ;  /* 0xff8000001a987808 */ /* 0x000fe40004000000 */
[----:B------:R-:W-:Y:S04]  /*9840*/  ISETP.GT.AND P0, PT, R2, 0x31, P3 ;  /* 0x000000310200780c */ /* 0x000fe80001f04270 */
[----:B------:R-:W-:Y:S04]  /*9850*/  ISETP.LT.OR P0, PT, R3, 0x32, P0 ;  /* 0x000000320300780c */ /* 0x000fe80000701670 */
[----:B------:R-:W-:Y:S01]  /*9860*/  FSEL R153, R25, -INF , !P0 ;  /* 0xff80000019997808 */ /* 0x000fe20004000000 */
[----:B------:R-:W-:Y:S01]  /*9870*/  FMUL.FTZ R25, R0, R113 ;  /* 0x0000007100197220 */ /* 0x000fe20000410000 */
[----:B------:R-:W-:Y:S04]  /*9880*/  ISETP.GT.AND P0, PT, R2, 0x38, P3 ;  /* 0x000000380200780c */ /* 0x000fe80001f04270 */
[C---:B------:R-:W-:Y:S04]  /*9890*/  ISETP.LT.OR P0, PT, R3.reuse, 0x39, P0 ;  /* 0x000000390300780c */ /* 0x040fe80000701670 */
[----:B------:R-:W-:Y:S01]  /*98a0*/  FSEL R155, R24, -INF , !P0 ;  /* 0xff800000189b7808 */ /* 0x000fe20004000000 */
[----:B------:R-:W-:Y:S01]  /*98b0*/  FMUL.FTZ R24, R0, R112 ;  /* 0x0000007000187220 */ /* 0x000fe20000410000 */
[----:B------:R-:W-:Y:S01]  /*98c0*/  ISETP.GT.AND P0, PT, R2, 0x39, P3 ;  /* 0x000000390200780c */ /* 0x000fe20001f04270 */
[----:B--2---:R-:W-:Y:S03]  /*98d0*/  FFMA.FTZ R2, R0, R183, R7 ;  /* 0x000000b700027223 */ /* 0x004fe60000010007 */
[----:B------:R-:W-:Y:S02]  /*98e0*/  ISETP.LT.OR P0, PT, R3, 0x3a, P0 ;  /* 0x0000003a0300780c */ /* 0x000fe40000701670 */
[----:B------:R-:W1:Y:S02]  /*98f0*/  MUFU.EX2 R3, R6 ;  /* 0x0000000600037308 */ /* 0x000e640000000800 */
[----:B------:R-:W-:Y:S01]  /*9900*/  FSEL R154, R23, -INF , !P0 ;  /* 0xff800000179a7808 */ /* 0x000fe20004000000 */
[C---:B-1----:R-:W-:Y:S01]  /*9910*/  FADD.FTZ R6, R3.reuse, R2 ;  /* 0x0000000203067221 */ /* 0x042fe20000010000 */
[----:B------:R-:W-:Y:S02]  /*9920*/  FMNMX.FTZ R2, R4, R103, !PT ;  /* 0x0000006704027209 */ /* 0x000fe40007810000 */
[----:B------:R-:W-:Y:S01]  /*9930*/  F2FP.PACK_AB R136, R3, R7 ;  /* 0x000000070388723e */ /* 0x000fe200000000ff */
[----:B------:R-:W-:Y:S01]  /*9940*/  FADD.FTZ R6, R8, R6 ;  /* 0x0000000608067221 */ /* 0x000fe20000010000 */
[----:B------:R-:W-:Y:S02]  /*9950*/  FMNMX.FTZ R2, R5, R2, !PT ;  /* 0x0000000205027209 */ /* 0x000fe40007810000 */
[----:B------:R-:W1:Y:S02]  /*9960*/  MUFU.EX2 R7, R20 ;  /* 0x0000001400077308 */ /* 0x000e640000000800 */
[----:B------:R-:W-:Y:S04]  /*9970*/  FMNMX.FTZ R2, R102, R2, !PT ;  /* 0x0000000266027209 */ /* 0x000fe80007810000 */
[----:B------:R-:W-:Y:S04]  /*9980*/  FMNMX.FTZ R2, R137, R2, !PT ;  /* 0x0000000289027209 */ /* 0x000fe80007810000 */
[----:B------:R-:W-:Y:S04]  /*9990*/  FMNMX.FTZ R2, R141, R2, !PT ;  /* 0x000000028d027209 */ /* 0x000fe80007810000 */
[----:B------:R-:W-:Y:S04]  /*99a0*/  FMNMX.FTZ R2, R142, R2, !PT ;  /* 0x000000028e027209 */ /* 0x000fe80007810000 */
[----:B------:R-:W-:Y:S04]  /*99b0*/  FMNMX.FTZ R2, R145, R2, !PT ;  /* 0x0000000291027209 */ /* 0x000fe80007810000 */
[----:B------:R-:W-:Y:S01]  /*99c0*/  FMNMX.FTZ R2, R144, R2, !PT ;  /* 0x0000000290027209 */ /* 0x000fe20007810000 */
[C---:B-1----:R-:W-:Y:S01]  /*99d0*/  FADD.FTZ R140, R7.reuse, R6 ;  /* 0x00000006078c7221 */ /* 0x042fe20000010000 */
[----:B------:R-:W-:Y:S01]  /*99e0*/  F2FP.PACK_AB R138, R7, R8 ;  /* 0x00000008078a723e */ /* 0x000fe200000000ff */
[C---:B------:R-:W-:Y:S01]  /*99f0*/  FMUL.FTZ R8, R0.reuse, R128 ;  /* 0x0000008000087220 */ /* 0x040fe20000410000 */
[----:B------:R-:W-:Y:S01]  /*9a00*/  FMNMX.FTZ R2, R143, R2, !PT ;  /* 0x000000028f027209 */ /* 0x000fe20007810000 */
[----:B------:R-:W-:Y:S03]  /*9a10*/  FMUL.FTZ R20, R0, R116 ;  /* 0x0000007400147220 */ /* 0x000fe60000410000 */
        /* <DEDUP_REMOVED lines=10> */
[----:B-1----:R-:W-:Y:S04]  /*9ac0*/  FMNMX.FTZ R100, R2, R3, !PT ;  /* 0x0000000302647209 */ /* 0x002fe80007810000 */
[C---:B------:R-:W-:Y:S01]  /*9ad0*/  FSETP.NEU.FTZ.AND P0, PT, R100.reuse, -INF , PT ;  /* 0xff8000006400780b */ /* 0x040fe20003f1d000 */
[C---:B------:R-:W-:Y:S03]  /*9ae0*/  FMUL.FTZ R3, R100.reuse, c[0x0][0x2d0] ;  /* 0x0000b40064037a20 */ /* 0x040fe60000410000 */
[----:B------:R-:W-:Y:S05]  /*9af0*/  FSEL R2, R100, RZ, P0 ;  /* 0x000000ff64027208 */ /* 0x000fea0000000000 */
[----:B------:R-:W-:Y:S01]  /*9b00*/  FADD.FTZ R2, -R2, R103 ;  /* 0x0000006702027221 */ /* 0x000fe20000010100 */
[----:B------:R-:W-:Y:S03]  /*9b10*/  FSEL R103, R3, RZ, P0 ;  /* 0x000000ff03677208 */ /* 0x000fe60000000000 */
[----:B------:R-:W-:Y:S02]  /*9b20*/  FMUL.FTZ R2, R2, c[0x0][0x2d0] ;  /* 0x0000b40002027a20 */ /* 0x000fe40000410000 */
[--C-:B------:R-:W-:Y:S02]  /*9b30*/  FFMA.FTZ R3, R4, c[0x0][0x2d0], -R103.reuse ;  /* 0x0000b40004037a23 */ /* 0x100fe40000010867 */
[--C-:B------:R-:W-:Y:S02]  /*9b40*/  FFMA.FTZ R6, R5, c[0x0][0x2d0], -R103.reuse ;  /* 0x0000b40005067a23 */ /* 0x100fe40000010867 */
[----:B------:R-:W1:Y:S01]  /*9b50*/  MUFU.EX2 R2, R2 ;  /* 0x0000000200027308 */ /* 0x000e620000000800 */
[C---:B------:R-:W-:Y:S02]  /*9b60*/  FMUL.FTZ R4, R0.reuse, R132 ;  /* 0x0000008400047220 */ /* 0x040fe40000410000 */
[----:B------:R-:W-:Y:S02]  /*9b70*/  FMUL.FTZ R5, R0, R133 ;  /* 0x0000008500057220 */ /* 0x000fe40000410000 */
[--C-:B------:R-:W-:Y:S02]  /*9b80*/  FFMA.FTZ R0, R102, c[0x0][0x2d0], -R103.reuse ;  /* 0x0000b40066007a23 */ /* 0x100fe40000010867 */
[----:B------:R-:W-:Y:S03]  /*9b90*/  FFMA.FTZ R109, R144, c[0x0][0x2d0], -R103 ;  /* 0x0000b400906d7a23 */ /* 0x000fe60000010867 */
[----:B------:R-:W2:Y:S10]  /*9ba0*/  MUFU.EX2 R3, R3 ;  /* 0x0000000300037308 */ /* 0x000eb40000000800 */
[----:B------:R3:W-:Y:S01]  /*9bb0*/  MUFU.EX2 R121, R6 ;  /* 0x0000000600797308 */ /* 0x0007e20000000800 */
[C---:B-1----:R-:W-:Y:S02]  /*9bc0*/  FMUL.FTZ R26, R2.reuse, R114 ;  /* 0x00000072021a7220 */ /* 0x042fe40000410000 */
[C---:B------:R-:W-:Y:S02]  /*9bd0*/  FMUL.FTZ R10, R2.reuse, R130 ;  /* 0x00000082020a7220 */ /* 0x040fe40000410000 */
[C---:B------:R-:W-:Y:S05]  /*9be0*/  FMUL.FTZ R11, R2.reuse, R131 ;  /* 0x00000083020b7220 */ /* 0x040fea0000410000 */
        /* <DEDUP_REMOVED lines=12> */
[----:B------:R-:W-:Y:S01]  /*9cb0*/  MUFU.EX2 R122, R109 ;  /* 0x0000006d007a7308 */ /* 0x000fe20000000800 */
[C---:B------:R-:W-:Y:S02]  /*9cc0*/  FMUL.FTZ R27, R2.reuse, R115 ;  /* 0x00000073021b7220 */ /* 0x040fe40000410000 */
[C---:B--2---:R-:W-:Y:S02]  /*9cd0*/  FFMA.FTZ R115, R2.reuse, R184, R3 ;  /* 0x000000b802737223 */ /* 0x044fe40000010003 */
        /* <DEDUP_REMOVED lines=24> */
[----:B-1----:R-:W-:Y:S01]  /*9e60*/  F2FP.PACK_AB R110, R127, R126 ;  /* 0x0000007e7f6e723e */ /* 0x002fe200000000ff */
        /* <DEDUP_REMOVED lines=14> */
[----:B------:R-:W-:Y:S01]  /*9f50*/  IADD3 R2, R171, R161, RZ ;  /* 0x000000a1ab027210 */ /* 0x000fe20007ffe0ff */
[--C-:B------:R-:W-:Y:S01]  /*9f60*/  FFMA.FTZ R0, R137, c[0x0][0x2d0], -R103.reuse ;  /* 0x0000b40089007a23 */ /* 0x100fe20000010867 */
[----:B------:R-:W-:Y:S02]  /*9f70*/  F2FP.PACK_AB R137, R121, R3 ;  /* 0x000000037989723e */ /* 0x000fe400000000ff */
[----:B------:R-:W1:Y:S01]  /*9f80*/  MUFU.EX2 R3, R149 ;  /* 0x0000009500037308 */ /* 0x000e620000000800 */
[----:B------:R-:W2:Y:S08]  /*9f90*/  LDSM.16.MT88.4 R104, [R2] ;  /* 0x000000000268783b */ /* 0x000eb00000004200 */
[----:B------:R-:W-:Y:S01]  /*9fa0*/  LDSM.16.MT88.4 R128, [R2+0x1800] ;  /* 0x001800000280783b */ /* 0x000fe20000004200 */
[----:B------:R-:W3:Y:S10]  /*9fb0*/  MUFU.EX2 R113, R0 ;  /* 0x0000000000717308 */ /* 0x000ef40000000800 */
[----:B------:R-:W4:Y:S01]  /*9fc0*/  MUFU.EX2 R149, R179 ;  /* 0x000000b300957308 */ /* 0x000f220000000800 */
[C---:B-1----:R-:W-:Y:S02]  /*9fd0*/  F2FP.PACK_AB R108, R102.reuse, R3 ;  /* 0x00000003666c723e */ /* 0x042fe400000000ff */
[----:B---3--:R-:W-:Y:S01]  /*9fe0*/  F2FP.PACK_AB R139, R113, R114 ;  /* 0x00000072718b723e */ /* 0x008fe200000000ff */
[----:B------:R-:W-:Y:S04]  /*9ff0*/  FADD.FTZ R0, R3, R140 ;  /* 0x0000008c03007221 */ /* 0x000fe80000010000 */
[----:B------:R-:W-:Y:S01]  /*a000*/  FADD.FTZ R123, R102, R0 ;  /* 0x00000000667b7221 */ /* 0x000fe20000010000 */
[C---:B------:R-:W-:Y:S01]  /*a010*/  IADD3 R102, R169.reuse, R2, RZ ;  /* 0x00000002a9667210 */ /* 0x040fe20007ffe0ff */
[C---:B--2---:R-:W-:Y:S05]  /*a020*/  HMMA.16816.F32 R4, R136.reuse, R104, R4 ;  /* 0x000000688804723c */ /* 0x044fea0000001804 */
[----:B------:R-:W-:Y:S03]  /*a030*/  IADD3 R0, R172, R161, RZ ;  /* 0x000000a1ac007210 */ /* 0x000fe60007ffe0ff */
[C---:B------:R-:W-:Y:S01]  /*a040*/  HMMA.16816.F32 R8, R136.reuse, R106, R8 ;  /* 0x0000006a8808723c */ /* 0x040fe20000001808 */
[----:B------:R-:W1:Y:S03]  /*a050*/  LDSM.16.MT88.4 R104, [R102] ;  /* 0x000000006668783b */ /* 0x000e660000004200 */
[----:B------:R-:W-:Y:S04]  /*a060*/  IADD3 R3, R169, R0, RZ ;  /* 0x00000000a9037210 */ /* 0x000fe80007ffe0ff */
[C---:B-1----:R-:W-:Y:S08]  /*a070*/  HMMA.16816.F32 R12, R136.reuse, R104, R12 ;  /* 0x00000068880c723c */ /* 0x042ff0000000180c */
[C---:B------:R-:W-:Y:S01]  /*a080*/  HMMA.16816.F32 R16, R136.reuse, R106, R16 ;  /* 0x0000006a8810723c */ /* 0x040fe20000001810 */
[----:B------:R-:W1:Y:S07]  /*a090*/  LDSM.16.MT88.4 R104, [R0] ;  /* 0x000000000068783b */ /* 0x000e6e0000004200 */
[C---:B-1----:R-:W-:Y:S08]  /*a0a0*/  HMMA.16816.F32 R20, R136.reuse, R104, R20 ;  /* 0x000000688814723c */ /* 0x042ff00000001814 */
[C---:B------:R-:W-:Y:S01]  /*a0b0*/  HMMA.16816.F32 R24, R136.reuse, R106, R24 ;  /* 0x0000006a8818723c */ /* 0x040fe20000001818 */
[----:B------:R-:W1:Y:S07]  /*a0c0*/  LDSM.16.MT88.4 R104, [R3] ;  /* 0x000000000368783b */ /* 0x000e6e0000004200 */
        /* <DEDUP_REMOVED lines=25> */
[--C-:B------:R-:W-:Y:S01]  /*a260*/  FFMA.FTZ R104, R141, c[0x0][0x2d0], -R103.reuse ;  /* 0x0000b4008d687a23 */ /* 0x100fe20000010867 */
[----:B------:R-:W-:Y:S03]  /*a270*/  HMMA.16816.F32 R96, R136, R106, R96 ;  /* 0x0000006a8860723c */ /* 0x000fe60000001860 */
[----:B------:R1:W-:Y:S04]  /*a280*/  MUFU.EX2 R112, R104 ;  /* 0x0000006800707308 */ /* 0x0003e80000000800 */
[----:B----4-:R-:W-:Y:S01]  /*a290*/  F2FP.PACK_AB R138, R149, R148 ;  /* 0x00000094958a723e */ /* 0x010fe200000000ff */
[--C-:B-1----:R-:W-:Y:S05]  /*a2a0*/  FFMA.FTZ R104, R142, c[0x0][0x2d0], -R103.reuse ;  /* 0x0000b4008e687a23 */ /* 0x102fea0000010867 */
[----:B------:R1:W2:Y:S02]  /*a2b0*/  MUFU.EX2 R120, R104 ;  /* 0x0000006800787308 */ /* 0x0002a40000000800 */
[--C-:B-1----:R-:W-:Y:S01]  /*a2c0*/  FFMA.FTZ R104, R145, c[0x0][0x2d0], -R103.reuse ;  /* 0x0000b40091687a23 */ /* 0x102fe20000010867 */
[----:B--2---:R-:W-:Y:S07]  /*a2d0*/  F2FP.PACK_AB R109, R120, R112 ;  /* 0x00000070786d723e */ /* 0x004fee00000000ff */
[----:B------:R1:W2:Y:S02]  /*a2e0*/  MUFU.EX2 R116, R104 ;  /* 0x0000006800747308 */ /* 0x0002a40000000800 */
[----:B-1----:R-:W1:Y:S01]  /*a2f0*/  LDSM.16.MT88.4 R104, [R2+0x800] ;  /* 0x000800000268783b */ /* 0x002e620000004200 */
[----:B--2---:R-:W-:Y:S07]  /*a300*/  F2FP.PACK_AB R111, R122, R116 ;  /* 0x000000747a6f723e */ /* 0x004fee00000000ff */
        /* <DEDUP_REMOVED lines=35> */
[----:B------:R-:W-:Y:S01]  /*a540*/  HMMA.16816.F32 R96, R108, R106, R96 ;  /* 0x0000006a6c60723c */ /* 0x000fe20000001860 */
[----:B------:R-:W1:Y:S02]  /*a550*/  LDSM.16.MT88.4 R108, [R2+0x1000] ;  /* 0x00100000026c783b */ /* 0x000e640000004200 */
[----:B------:R2:W-:Y:S01]  /*a560*/  MUFU.EX2 R117, R104 ;  /* 0x0000006800757308 */ /* 0x0005e20000000800 */
[--C-:B------:R-:W-:Y:S03]  /*a570*/  FFMA.FTZ R105, R151, c[0x0][0x2d0], -R103.reuse ;  /* 0x0000b40097697a23 */ /* 0x100fe60000010867 */
[----:B------:R-:W-:Y:S06]  /*a580*/  F2FP.PACK_AB R106, R158, R132 ;  /* 0x000000849e6a723e */ /* 0x000fec00000000ff */
[----:B------:R3:W-:Y:S01]  /*a590*/  MUFU.EX2 R145, R105 ;  /* 0x0000006900917308 */ /* 0x0007e20000000800 */
[----:B--2---:R-:W-:Y:S09]  /*a5a0*/  FFMA.FTZ R104, R146, c[0x0][0x2d0], -R103 ;  /* 0x0000b40092687a23 */ /* 0x004ff20000010867 */
[----:B------:R-:W-:Y:S01]  /*a5b0*/  MUFU.EX2 R146, R182 ;  /* 0x000000b600927308 */ /* 0x000fe20000000800 */
[----:B---3--:R-:W-:Y:S09]  /*a5c0*/  FADD.FTZ R105, R126, R123 ;  /* 0x0000007b7e697221 */ /* 0x008ff20000010000 */
[----:B------:R2:W-:Y:S02]  /*a5d0*/  MUFU.EX2 R118, R104 ;  /* 0x0000006800767308 */ /* 0x0005e40000000800 */
[----:B--2---:R-:W-:Y:S08]  /*a5e0*/  FFMA.FTZ R104, R147, c[0x0][0x2d0], -R103 ;  /* 0x0000b40093687a23 */ /* 0x004ff00000010867 */
[----:B------:R-:W2:Y:S10]  /*a5f0*/  MUFU.EX2 R147, R181 ;  /* 0x000000b500937308 */ /* 0x000eb40000000800 */
[----:B------:R3:W4:Y:S01]  /*a600*/  MUFU.EX2 R119, R104 ;  /* 0x0000006800777308 */ /* 0x0007220000000800 */
[----:B--2---:R-:W-:Y:S01]  /*a610*/  F2FP.PACK_AB R136, R147, R146 ;  /* 0x000000929388723e */ /* 0x004fe200000000ff */
[----:B---3--:R-:W-:Y:S01]  /*a620*/  FADD.FTZ R104, R121, R115 ;  /* 0x0000007379687221 */ /* 0x008fe20000010000 */
[----:B----4-:R-:W-:Y:S01]  /*a630*/  F2FP.PACK_AB R107, R145, R119 ;  /* 0x00000077916b723e */ /* 0x010fe200000000ff */
[----:B------:R-:W-:Y:S01]  /*a640*/  FADD.FTZ R121, R127, R105 ;  /* 0x000000697f797221 */ /* 0x000fe20000010000 */
[----:B------:R-:W-:Y:S01]  /*a650*/  F2FP.PACK_AB R105, R118, R117 ;  /* 0x000000757669723e */ /* 0x000fe200000000ff */
[----:B------:R-:W-:Y:S04]  /*a660*/  FADD.FTZ R104, R114, R104 ;  /* 0x0000006872687221 */ /* 0x000fe80000010000 */
[----:B------:R-:W-:Y:S04]  /*a670*/  FADD.FTZ R104, R113, R104 ;  /* 0x0000006871687221 */ /* 0x000fe80000010000 */
[----:B------:R-:W-:Y:S02]  /*a680*/  FADD.FTZ R104, R112, R104 ;  /* 0x0000006870687221 */ /* 0x000fe40000010000 */
[----:B------:R-:W2:Y:S02]  /*a690*/  LDSM.16.MT88.4 R112, [R102+0x1000] ;  /* 0x001000006670783b */ /* 0x000ea40000004200 */
[----:B------:R-:W-:Y:S04]  /*a6a0*/  FADD.FTZ R104, R120, R104 ;  /* 0x0000006878687221 */ /* 0x000fe80000010000 */
[----:B------:R-:W-:Y:S01]  /*a6b0*/  FADD.FTZ R120, R116, R104 ;  /* 0x0000006874787221 */ /* 0x000fe20000010000 */
[----:B------:R-:W-:Y:S01]  /*a6c0*/  F2FP.PACK_AB R104, R125, R124 ;  /* 0x0000007c7d68723e */ /* 0x000fe200000000ff */
[----:B------:R-:W-:Y:S04]  /*a6d0*/  FFMA.FTZ R116, R152, c[0x0][0x2d0], -R103 ;  /* 0x0000b40098747a23 */ /* 0x000fe80000010867 */
[----:B------:R3:W-:Y:S02]  /*a6e0*/  MUFU.EX2 R142, R116 ;  /* 0x00000074008e7308 */ /* 0x0007e40000000800 */
[C---:B-1----:R-:W-:Y:S08]  /*a6f0*/  HMMA.16816.F32 R4, R104.reuse, R108, R4 ;  /* 0x0000006c6804723c */ /* 0x042ff00000001804 */
[C---:B------:R-:W-:Y:S01]  /*a700*/  HMMA.16816.F32 R8, R104.reuse, R110, R8 ;  /* 0x0000006e6808723c */ /* 0x040fe20000001808 */
[----:B------:R-:W1:Y:S03]  /*a710*/  LDSM.16.MT88.4 R108, [R0+0x1000] ;  /* 0x00100000006c783b */ /* 0x000e660000004200 */
[----:B---3--:R-:W-:Y:S04]  /*a720*/  FADD.FTZ R116, R124, R121 ;  /* 0x000000797c747221 */ /* 0x008fe80000010000 */
        /* <DEDUP_REMOVED lines=28> */
[----:B------:R-:W-:Y:S01]  /*a8f0*/  FFMA.FTZ R108, R153, c[0x0][0x2d0], -R103 ;  /* 0x0000b400996c7a23 */ /* 0x000fe20000010867 */
[C---:B------:R-:W-:Y:S03]  /*a900*/  HMMA.16816.F32 R88, R104.reuse, R110, R88 ;  /* 0x0000006e6858723c */ /* 0x040fe60000001858 */
[----:B------:R1:W3:Y:S01]  /*a910*/  MUFU.EX2 R141, R108 ;  /* 0x0000006c008d7308 */ /* 0x0002e20000000800 */
[----:B------:R-:W-:Y:S02]  /*a920*/  FADD.FTZ R109, R122, R120 ;  /* 0x000000787a6d7221 */ /* 0x000fe40000010000 */
[----:B------:R-:W4:Y:S02]  /*a930*/  LDSM.16.MT88.4 R120, [R102+0x1800] ;  /* 0x001800006678783b */ /* 0x000f240000004200 */
[----:B------:R-:W-:Y:S04]  /*a940*/  FADD.FTZ R109, R117, R109 ;  /* 0x0000006d756d7221 */ /* 0x000fe80000010000 */
[----:B------:R-:W-:Y:S02]  /*a950*/  FADD.FTZ R117, R125, R116 ;  /* 0x000000747d757221 */ /* 0x000fe40000010000 */
[----:B------:R-:W-:Y:S02]  /*a960*/  FADD.FTZ R116, R118, R109 ;  /* 0x0000006d76747221 */ /* 0x000fe40000010000 */
[----:B------:R-:W-:Y:S01]  /*a970*/  FADD.FTZ R144, R132, R117 ;  /* 0x0000007584907221 */ /* 0x000fe20000010000 */
[C---:B--2---:R-:W-:Y:S03]  /*a980*/  HMMA.16816.F32 R92, R104.reuse, R112, R92 ;  /* 0x00000070685c723c */ /* 0x044fe6000000185c */
[----:B------:R-:W-:Y:S05]  /*a990*/  FADD.FTZ R143, R119, R116 ;  /* 0x00000074778f7221 */ /* 0x000fea0000010000 */
[----:B------:R-:W-:Y:S01]  /*a9a0*/  HMMA.16816.F32 R96, R104, R114, R96 ;  /* 0x000000726860723c */ /* 0x000fe20000001860 */
[----:B------:R-:W-:Y:S03]  /*a9b0*/  LDSM.16.MT88.4 R104, [R3+0x1800] ;  /* 0x001800000368783b */ /* 0x000fe60000004200 */
[--C-:B-1----:R-:W-:Y:S01]  /*a9c0*/  FFMA.FTZ R108, R155, c[0x0][0x2d0], -R103.reuse ;  /* 0x0000b4009b6c7a23 */ /* 0x102fe20000010867 */
[----:B---3--:R-:W-:Y:S01]  /*a9d0*/  F2FP.PACK_AB R137, R141, R142 ;  /* 0x0000008e8d89723e */ /* 0x008fe200000000ff */
[----:B------:R-:W-:Y:S02]  /*a9e0*/  FFMA.FTZ R103, R154, c[0x0][0x2d0], -R103 ;  /* 0x0000b4009a677a23 */ /* 0x000fe40000010867 */
[----:B------:R1:W-:Y:S10]  /*a9f0*/  MUFU.EX2 R140, R108 ;  /* 0x0000006c008c7308 */ /* 0x0003f40000000800 */
[----:B------:R-:W2:Y:S01]  /*aa00*/  MUFU.EX2 R103, R103 ;  /* 0x0000006700677308 */ /* 0x000ea20000000800 */
[----:B-1----:R-:W1:Y:S01]  /*aa10*/  LDSM.16.MT88.4 R108, [R0+0x1800] ;  /* 0x00180000006c783b */ /* 0x002e620000004200 */
[----:B--2---:R-:W-:Y:S07]  /*aa20*/  F2FP.PACK_AB R139, R103, R140 ;  /* 0x0000008c678b723e */ /* 0x004fee00000000ff */
[C---:B------:R-:W-:Y:S01]  /*aa30*/  HMMA.16816.F32 R132, R136.reuse, R128, R4 ;  /* 0x000000808884723c */ /* 0x040fe20000001804 */
[----:B------:R-:W2:Y:S07]  /*aa40*/  LDSM.16.MT88.4 R4, [R2+0x3800] ;  /* 0x003800000204783b */ /* 0x000eae0000004200 */
[C---:B------:R-:W-:Y:S01]  /*aa50*/  HMMA.16816.F32 R128, R136.reuse, R130, R8 ;  /* 0x000000828880723c */ /* 0x040fe20000001808 */
[----:B------:R-:W3:Y:S07]  /*aa60*/  LDSM.16.MT88.4 R8, [R102+0x3800] ;  /* 0x003800006608783b */ /* 0x000eee0000004200 */
[C---:B----4-:R-:W-:Y:S01]  /*aa70*/  HMMA.16816.F32 R124, R136.reuse, R120, R12 ;  /* 0x00000078887c723c */ /* 0x050fe2000000180c */
[----:B------:R-:W4:Y:S07]  /*aa80*/  LDSM.16.MT88.4 R12, [R0+0x3800] ;  /* 0x00380000000c783b */ /* 0x000f2e0000004200 */
[C---:B------:R-:W-:Y:S01]  /*aa90*/  HMMA.16816.F32 R120, R136.reuse, R122, R16 ;  /* 0x0000007a8878723c */ /* 0x040fe20000001810 */
[----:B------:R-:W-:Y:S07]  /*aaa0*/  LDSM.16.MT88.4 R16, [R102+0x5800] ;  /* 0x005800006610783b */ /* 0x000fee0000004200 */
[C---:B-1----:R-:W-:Y:S01]  /*aab0*/  HMMA.16816.F32 R116, R136.reuse, R108, R20 ;  /* 0x0000006c8874723c */ /* 0x042fe20000001814 */
[----:B------:R1:W-:Y:S07]  /*aac0*/  LDSM.16.MT88.4 R20, [R0+0x5800] ;  /* 0x005800000014783b */ /* 0x0003ee0000004200 */
[C---:B------:R-:W-:Y:S08]  /*aad0*/  HMMA.16816.F32 R112, R136.reuse, R110, R24 ;  /* 0x0000006e8870723c */ /* 0x040ff00000001818 */
[C---:B------:R-:W-:Y:S08]  /*aae0*/  HMMA.16816.F32 R108, R136.reuse, R104, R28 ;  /* 0x00000068886c723c */ /* 0x040ff0000000181c */
[C---:B------:R-:W-:Y:S04]  /*aaf0*/  HMMA.16816.F32 R104, R136.reuse, R106, R32 ;  /* 0x0000006a8868723c */ /* 0x040fe80000001820 */
[----:B-1----:R-:W-:Y:S04]  /*ab00*/  FADD.FTZ R0, R145, R143 ;  /* 0x0000008f91007221 */ /* 0x002fe80000010000 */
[C---:B--2---:R-:W-:Y:S04]  /*ab10*/  HMMA.16816.F32 R36, R136.reuse, R4, R36 ;  /* 0x000000048824723c */ /* 0x044fe80000001824 */
[----:B------:R-:W-:Y:S04]  /*ab20*/  FADD.FTZ R0, R142, R0 ;  /* 0x000000008e007221 */ /* 0x000fe80000010000 */
[C---:B------:R-:W-:Y:S01]  /*ab30*/  HMMA.16816.F32 R40, R136.reuse, R6, R40 ;  /* 0x000000068828723c */ /* 0x040fe20000001828 */
[----:B------:R-:W1:Y:S03]  /*ab40*/  LDSM.16.MT88.4 R4, [R3+0x3800] ;  /* 0x003800000304783b */ /* 0x000e660000004200 */
[----:B------:R-:W-:Y:S04]  /*ab50*/  FADD.FTZ R0, R141, R0 ;  /* 0x000000008d007221 */ /* 0x000fe80000010000 */
[C---:B---3--:R-:W-:Y:S08]  /*ab60*/  HMMA.16816.F32 R44, R136.reuse, R8, R44 ;  /* 0x00000008882c723c */ /* 0x048ff0000000182c */
[C---:B------:R-:W-:Y:S01]  /*ab70*/  HMMA.16816.F32 R48, R136.reuse, R10, R48 ;  /* 0x0000000a8830723c */ /* 0x040fe20000001830 */
[----:B------:R2:W3:Y:S07]  /*ab80*/  LDSM.16.MT88.4 R8, [R2+0x5800] ;  /* 0x005800000208783b */ /* 0x0004ee0000004200 */
[C---:B----4-:R-:W-:Y:S08]  /*ab90*/  HMMA.16816.F32 R52, R136.reuse, R12, R52 ;  /* 0x0000000c8834723c */ /* 0x050ff00000001834 */
[C---:B------:R-:W-:Y:S01]  /*aba0*/  HMMA.16816.F32 R56, R136.reuse, R14, R56 ;  /* 0x0000000e8838723c */ /* 0x040fe20000001838 */
[----:B------:R4:W5:Y:S03]  /*abb0*/  LDSM.16.MT88.4 R12, [R3+0x5800] ;  /* 0x00580000030c783b */ /* 0x0009660000004200 */
[----:B--2---:R-:W-:Y:S04]  /*abc0*/  FADD.FTZ R2, R158, R144 ;  /* 0x000000909e027221 */ /* 0x004fe80000010000 */
[C---:B-1----:R-:W-:Y:S04]  /*abd0*/  HMMA.16816.F32 R60, R136.reuse, R4, R60 ;  /* 0x00000004883c723c */ /* 0x042fe8000000183c */
[----:B------:R-:W-:Y:S04]  /*abe0*/  FADD.FTZ R2, R146, R2 ;  /* 0x0000000292027221 */ /* 0x000fe80000010000 */
[----:B------:R-:W-:Y:S01]  /*abf0*/  FADD.FTZ R2, R147, R2 ;  /* 0x0000000293027221 */ /* 0x000fe20000010000 */
[C---:B------:R-:W-:Y:S03]  /*ac00*/  HMMA.16816.F32 R64, R136.reuse, R6, R64 ;  /* 0x000000068840723c */ /* 0x040fe60000001840 */
[----:B----4-:R-:W-:Y:S05]  /*ac10*/  FADD.FTZ R3, R148, R2 ;  /* 0x0000000294037221 */ /* 0x010fea0000010000 */
[C---:B---3--:R-:W-:Y:S04]  /*ac20*/  HMMA.16816.F32 R68, R136.reuse, R8, R68 ;  /* 0x000000088844723c */ /* 0x048fe80000001844 */
[----:B------:R-:W-:Y:S01]  /*ac30*/  FADD.FTZ R2, R140, R0 ;  /* 0x000000008c027221 */ /* 0x000fe20000010000 */
[----:B------:R-:W-:Y:S01]  /*ac40*/  IADD3 R0, R176, -0x2, RZ ;  /* 0xfffffffeb0007810 */ /* 0x000fe20007ffe0ff */
[----:B------:R-:W-:Y:S02]  /*ac50*/  FADD.FTZ R183, R149, R3 ;  /* 0x0000000395b77221 */ /* 0x000fe40000010000 */
[C---:B------:R-:W-:Y:S03]  /*ac60*/  HMMA.16816.F32 R72, R136.reuse, R10, R72 ;  /* 0x0000000a8848723c */ /* 0x040fe60000001848 */
[----:B------:R-:W-:Y:S01]  /*ac70*/  ISETP.GE.AND P0, PT, R0, R188, PT ;  /* 0x000000bc0000720c */ /* 0x000fe20003f06270 */
[----:B------:R-:W-:Y:S04]  /*ac80*/  FADD.FTZ R184, R103, R2 ;  /* 0x0000000267b87221 */ /* 0x000fe80000010000 */
[C---:B------:R-:W-:Y:S08]  /*ac90*/  HMMA.16816.F32 R76, R136.reuse, R16, R76 ;  /* 0x00000010884c723c */ /* 0x040ff0000000184c */
[C---:B------:R-:W-:Y:S08]  /*aca0*/  HMMA.16816.F32 R80, R136.reuse, R18, R80 ;  /* 0x000000128850723c */ /* 0x040ff00000001850 */
[C---:B------:R-:W-:Y:S08]  /*acb0*/  HMMA.16816.F32 R84, R136.reuse, R20, R84 ;  /* 0x000000148854723c */ /* 0x040ff00000001854 */
[C---:B------:R-:W-:Y:S08]  /*acc0*/  HMMA.16816.F32 R88, R136.reuse, R22, R88 ;  /* 0x000000168858723c */ /* 0x040ff00000001858 */
[C---:B-----5:R-:W-:Y:S08]  /*acd0*/  HMMA.16816.F32 R92, R136.reuse, R12, R92 ;  /* 0x0000000c885c723c */ /* 0x060ff0000000185c */
[----:B------:R-:W-:Y:S01]  /*ace0*/  HMMA.16816.F32 R96, R136, R14, R96 ;  /* 0x0000000e8860723c */ /* 0x000fe20000001860 */
[----:B------:R-:W-:Y:S07]  /*acf0*/  @!UPT UIADD3 URZ, URZ, URZ, URZ ;  /* 0x0000003f3f3ff290 */ /* 0x000fee000fffe03f */
[----:B------:R-:W-:-:S11]  /*ad00*/  @!P0 BRA `(.L_x_2070) ;  /* 0x0000057000008947 */ /* 0x000fd60003800000 */
[----:B------:R-:W-:Y:S01]  /*ad10*/  SHF.R.S32.HI R7, RZ, 0x1f, R186 ;  /* 0x0000001fff077819 */ /* 0x000fe200000114ba */
[----:B------:R-:W-:Y:S01]  /*ad20*/  IMAD.MOV.U32 R214, RZ, RZ, c[0x0][0x2b8] ;  /* 0x0000ae00ffd67624 */ /* 0x000fe200078e00ff */
[----:B------:R-:W-:Y:S01]  /*ad30*/  SHF.R.S32.HI R6, RZ, 0x1f, R177 ;  /* 0x0000001fff067819 */ /* 0x000fe200000114b1 */
[----:B------:R-:W-:Y:S01]  /*ad40*/  IMAD R209, R187, 0x20, R205 ;  /* 0x00000020bbd17824 */ /* 0x000fe200078e02cd */
[----:B------:R-:W-:Y:S01]  /*ad50*/  SHF.L.U64.HI R14, R186, 0x1, R7 ;  /* 0x00000001ba0e7819 */ /* 0x000fe20000010207 */
[----:B------:R-:W-:Y:S01]  /*ad60*/  IMAD.MOV.U32 R174, RZ, RZ, RZ ;  /* 0x000000ffffae7224 */ /* 0x000fe200078e00ff */
[----:B------:R-:W-:Y:S01]  /*ad70*/  ISETP.NE.AND P5, PT, R214, 0x1, PT ;  /* 0x00000001d600780c */ /* 0x000fe20003fa5270 */
[----:B------:R-:W-:Y:S01]  /*ad80*/  IMAD.SHL.U32 R18, R185, 0x2, RZ ;  /* 0x00000002b9127824 */ /* 0x000fe200078e00ff */
[C---:B------:R-:W-:Y:S01]  /*ad90*/  IADD3 R2, R209.reuse, R150, R193 ;  /* 0x00000096d1027210 */ /* 0x040fe20007ffe0c1 */
[----:B------:R-:W-:Y:S01]  /*ada0*/  IMAD.SHL.U32 R17, R186, 0x2, RZ ;  /* 0x00000002ba117824 */ /* 0x000fe200078e00ff */
[----:B------:R-:W-:Y:S01]  /*adb0*/  ISETP.GT.AND P4, PT, R209, 0x3f, PT ;  /* 0x0000003fd100780c */ /* 0x000fe20003f84270 */
[C---:B------:R-:W-:Y:S01]  /*adc0*/  IMAD.SHL.U32 R16, R177.reuse, 0x2, RZ ;  /* 0x00000002b1107824 */ /* 0x040fe200078e00ff */
[----:B------:R-:W-:Y:S02]  /*add0*/  IADD3 R2, R2, -0x80, RZ ;  /* 0xffffff8002027810 */ /* 0x000fe40007ffe0ff */
[----:B------:R-:W-:Y:S02]  /*ade0*/  SHF.R.S32.HI R209, RZ, 0x1f, R185 ;  /* 0x0000001fffd17819 */ /* 0x000fe400000114b9 */
[----:B------:R-:W-:Y:S01]  /*adf0*/  SHF.L.U64.HI R13, R177, 0x1, R6 ;  /* 0x00000001b10d7819 */ /* 0x000fe20000010206 */
[----:B------:R-:W-:Y:S01]  /*ae00*/  IMAD.MOV.U32 R0, RZ, RZ, R2 ;  /* 0x000000ffff007224 */ /* 0x000fe200078e0002 */
[----:B------:R-:W-:Y:S01]  /*ae10*/  SHF.L.U64.HI R15, R185, 0x1, R209 ;  /* 0x00000001b90f7819 */ /* 0x000fe200000102d1 */
        /* <DEDUP_REMOVED lines=24> */
.L_x_2188:
[----:B------:R-:W-:-:S05]  /*afa0*/  BRA.DIV ~URZ, `(.L_x_2072) ;  /* 0x0000d7427f007947 */ /* 0x000fca000b800000 */
[----:B------:R-:W3:Y:S01]  /*afb0*/  SHFL.IDX PT, R0, R12, RZ, 0x181f ;  /* 0x00181fff0c007589 */ /* 0x000ee200000e0000 */
[----:B------:R-:W-:Y:S02]  /*afc0*/  ISETP.GE.AND P4, PT, R177, c[0x0][0x1d4], PT ;  /* 0x00007500b1007a0c */ /* 0x000fe40003f86270 */
[----:B------:R-:W-:Y:S02]  /*afd0*/  ISETP.GE.AND P3, PT, R186, c[0x0][0x1d4], PT ;  /* 0x00007500ba007a0c */ /* 0x000fe40003f66270 */
[----:B------:R-:W-:Y:S02]  /*afe0*/  SEL R10, RZ, 0x10, P4 ;  /* 0x00000010ff0a7807 */ /* 0x000fe40002000000 */
[----:B---3--:R-:W-:Y:S05]  /*aff0*/  IADD3 R8, P0, R0, R16, RZ ;  /* 0x0000001000087210 */ /* 0x008fea0007f1e0ff */
[----:B--2---:R-:W-:Y:S01]  /*b000*/  IMAD.X R9, R4, 0x1, R13, P0 ;  /* 0x0000000104097824 */ /* 0x004fe200000e060d */
[----:B------:R-:W-:Y:S05]  /*b010*/  IADD3 R6, P0, R0, R17, RZ ;  /* 0x0000001100067210 */ /* 0x000fea0007f1e0ff */
[----:B------:R-:W-:Y:S01]  /*b020*/  IMAD.X R7, R4, 0x1, R14, P0 ;  /* 0x0000000104077824 */ /* 0x000fe200000e060e */
[----:B------:R-:W-:Y:S01]  /*b030*/  IADD3 R2, P0, R0, R18, RZ ;  /* 0x0000001200027210 */ /* 0x000fe20007f1e0ff */
[----:B------:R-:W-:Y:S04]  /*b040*/  IMAD R0, R178, 0x6000, R207 ;  /* 0x00006000b2007824 */ /* 0x000fe800078e02cf */
[----:B------:R-:W-:Y:S01]  /*b050*/  IMAD.X R3, R4, 0x1, R15, P0 ;  /* 0x0000000104037824 */ /* 0x000fe200000e060f */
[----:B------:R-:W-:Y:S01]  /*b060*/  @!PT LDS RZ, [RZ] ;  /* 0x00000000fffff984 */ /* 0x000fe20000000800 */
[----:B------:R-:W-:Y:S01]  /*b070*/  @!PT LDS RZ, [RZ] ;  /* 0x00000000fffff984 */ /* 0x000fe20000000800 */
[----:B------:R2:W-:Y:S01]  /*b080*/  LDGSTS.E.BYPASS.LTC128B.128 [R0], [R8.64], !P4 ;  /* 0x0000000008007fae */ /* 0x0005e2000e101d46 */
[----:B------:R-:W-:Y:S03]  /*b090*/  ISETP.GE.AND P0, PT, R185, c[0x0][0x1d4], PT ;  /* 0x00007500b9007a0c */ /* 0x000fe60003f06270 */
[----:B------:R2:W-:Y:S01]  /*b0a0*/  LDGSTS.E.BYPASS.LTC128B.128 [R0+0x2000], [R6.64], !P3 ;  /* 0x0200000006007fae */ /* 0x0005e2000d901d46 */
[----:B------:R-:W-:Y:S03]  /*b0b0*/  SEL R11, RZ, 0x10, P0 ;  /* 0x00000010ff0b7807 */ /* 0x000fe60000000000 */
[----:B------:R3:W4:Y:S06]  /*b0c0*/  SHFL.IDX PT, R4, R5, 0x1, 0x181f ;  /* 0x00381f0005047f89 */ /* 0x00072c00000e0000 */
[----:B------:R5:W-:Y:S01]  /*b0d0*/  LDGSTS.E.BYPASS.LTC128B.128 [R0+0x4000], [R2.64], !P0 ;  /* 0x0400000002007fae */ /* 0x000be2000c101d46 */
[----:B-1-3--:R-:W-:Y:S03]  /*b0e0*/  SEL R5, RZ, 0x10, P3 ;  /* 0x00000010ff057807 */ /* 0x00afe60001800000 */
[----:B-----5:R2:W1:Y:S04]  /*b0f0*/  SHFL.IDX PT, R2, R12, 0x1, 0x181f ;  /* 0x00381f000c027f89 */ /* 0x02046800000e0000 */
.L_x_2189:
[C---:B----4-:R-:W-:Y:S04]  /*b100*/  IADD3 R3, -R10.reuse, 0x10, RZ ;  /* 0x000000100a037810 */ /* 0x050fe80007ffe1ff */
[----:B------:R-:W-:Y:S04]  /*b110*/  LOP3.LUT R3, R3, 0xf, RZ, 0xc0, !PT ;  /* 0x0000000f03037812 */ /* 0x000fe800078ec0ff */
[----:B-12---:R-:W-:Y:S02]  /*b120*/  IADD3 R8, P3, P0, R3, R2, R16 ;  /* 0x0000000203087210 */ /* 0x006fe4000787e010 */
[----:B------:R-:W-:Y:S02]  /*b130*/  IADD3 R3, -R5, 0x10, RZ ;  /* 0x0000001005037810 */ /* 0x000fe40007ffe1ff */
[----:B------:R-:W-:Y:S02]  /*b140*/  IADD3.X R9, RZ, R4, R13, P3, P0 ;  /* 0x00000004ff097210 */ /* 0x000fe40001fe040d */
[----:B------:R-:W-:Y:S04]  /*b150*/  LOP3.LUT R3, R3, 0xf, RZ, 0xc0, !PT ;  /* 0x0000000f03037812 */ /* 0x000fe800078ec0ff */
[----:B------:R-:W-:Y:S02]  /*b160*/  IADD3 R6, P3, P0, R3, R2, R17 ;  /* 0x0000000203067210 */ /* 0x000fe4000787e011 */
[----:B------:R-:W-:Y:S02]  /*b170*/  IADD3 R3, -R11, 0x10, RZ ;  /* 0x000000100b037810 */ /* 0x000fe40007ffe1ff */
[----:B------:R-:W-:Y:S02]  /*b180*/  IADD3.X R7, RZ, R4, R14, P3, P0 ;  /* 0x00000004ff077210 */ /* 0x000fe40001fe040e */
        /* <DEDUP_REMOVED lines=9> */
[----:B------:R-:W-:Y:S11]  /*b220*/  ISETP.NE.U32.AND P0, PT, R5, RZ, PT ;  /* 0x000000ff0500720c */ /* 0x000ff60003f05070 */
[----:B------:R-:W-:Y:S02]  /*b230*/  @!UPT UIADD3 URZ, URZ, URZ, URZ ;  /* 0x0000003f3f3ff290 */ /* 0x000fe4000fffe03f */
[----:B------:R1:W-:Y:S01]  /*b240*/  LDGSTS.E.BYPASS.LTC128B.128.ZFILL [R0+0x3000], [R6.64], P0 ;  /* 0x0300000006007fae */ /* 0x0003e20008141d46 */
[----:B------:R-:W-:Y:S11]  /*b250*/  ISETP.NE.U32.AND P0, PT, R11, RZ, PT ;  /* 0x000000ff0b00720c */ /* 0x000ff60003f05070 */
[----:B------:R-:W-:Y:S02]  /*b260*/  @!UPT UIADD3 URZ, URZ, URZ, URZ ;  /* 0x0000003f3f3ff290 */ /* 0x000fe4000fffe03f */
[----:B------:R1:W-:Y:S02]  /*b270*/  LDGSTS.E.BYPASS.LTC128B.128.ZFILL [R0+0x5000], [R2.64], P0 ;  /* 0x0500000002007fae */ /* 0x0003e40008141d46 */
.L_x_2070:
[----:B------:R-:W-:Y:S05]  /*b280*/  BSYNC B0 ;  /* 0x0000000000007941 */ /* 0x000fea0003800000 */
.L_x_2069:
[C---:B-1----:R-:W-:Y:S01]  /*b290*/  IADD3 R0, R163.reuse, 0x1, RZ ;  /* 0x00000001a3007810 */ /* 0x042fe20007ffe0ff */
[----:B------:R-:W0:Y:S01]  /*b2a0*/  LDGDEPBAR ;  /* 0x00000000000079af */ /* 0x000e220000000000 */
[----:B------:R-:W-:Y:S01]  /*b2b0*/  ISETP.GE.AND P0, PT, R163, 0x1, PT ;  /* 0x00000001a300780c */ /* 0x000fe20003f06270 */
[----:B------:R-:W-:Y:S01]  /*b2c0*/  IMAD.MOV.U32 R103, RZ, RZ, R100 ;  /* 0x000000ffff677224 */ /* 0x000fe200078e0064 */
[----:B------:R-:W-:Y:S01]  /*b2d0*/  IADD3 R173, R176, -0x1, RZ ;  /* 0xffffffffb0ad7810 */ /* 0x000fe20007ffe0ff */
[----:B------:R-:W-:Y:S01]  /*b2e0*/  IMAD.MOV.U32 R102, RZ, RZ, R101 ;  /* 0x000000ffff667224 */ /* 0x000fe200078e0065 */
[----:B------:R-:W-:Y:S02]  /*b2f0*/  SEL R163, R0, RZ, !P0 ;  /* 0x000000ff00a37207 */ /* 0x000fe40004000000 */
[----:B------:R-:W-:Y:S01]  /*b300*/  ISETP.GT.AND P0, PT, R176, R192, PT ;  /* 0x000000c0b000720c */ /* 0x000fe20003f04270 */
[----:B------:R-:W-:Y:S11]  /*b310*/  IMAD.MOV.U32 R176, RZ, RZ, R173 ;  /* 0x000000ffffb07224 */ /* 0x000ff600078e00ad */
[----:B------:R-:W-:Y:S01]  /*b320*/  @!UPT UIADD3 URZ, URZ, URZ, URZ ;  /* 0x0000003f3f3ff290 */ /* 0x000fe2000fffe03f */
[----:B------:R-:W-:-:S05]  /*b330*/  @P0 BRA `(.L_x_2073) ;  /* 0xffffc20000000947 */ /* 0x000fca000383ffff */
.L_x_2056:
        /* <DEDUP_REMOVED lines=21> */
.L_x_2076:
[----:B------:R-:W-:-:S04]  /*b490*/  MOV R3, c[0x0][0x32c] ;  /* 0x0000cb0000037a02 */ /* 0x000fc80000000f00 */
[----:B------:R-:W-:-:S13]  /*b4a0*/  ISETP.NE.AND P0, PT, R3, 0x1, PT ;  /* 0x000000010300780c */ /* 0x000fda0003f05270 */
[----:B------:R-:W-:-:S05]  /*b4b0*/  @P0 IMAD.HI.U32 R3, R0, c[0x0][0x330], RZ ;  /* 0x0000cc0000030a27 */ /* 0x000fca00078e00ff */
[----:B------:R-:W-:Y:S02]  /*b4c0*/  @P0 SHF.R.U32.HI R0, RZ, c[0x0][0x334], R3 ;  /* 0x0000cd00ff000a19 */ /* 0x000fe40000011603 */
.L_x_2077:
[----:B------:R-:W-:Y:S05]  /*b4d0*/  BSYNC B0 ;  /* 0x0000000000007941 */ /* 0x000fea0003800000 */
.L_x_2075:
[----:B------:R-:W-:-:S05]  /*b4e0*/  IMAD R0, R0, c[0x0][0x32c], RZ ;  /* 0x0000cb0000007a24 */ /* 0x000fca00078e02ff */
[----:B------:R-:W-:-:S04]  /*b4f0*/  IMNMX R2, R2, R0, !PT ;  /* 0x0000000002027217 */ /* 0x000fc80007800200 */
.L_x_2074:
[----:B------:R-:W-:Y:S01]  /*b500*/  IADD3 R2, R2, 0x3f, RZ ;  /* 0x0000003f02027810 */ /* 0x000fe20007ffe0ff */
[----:B------:R-:W-:Y:S02]  /*b510*/  IMAD.MOV.U32 R209, RZ, RZ, 0x1f ;  /* 0x0000001fffd17424 */ /* 0x000fe400078e00ff */
[----:B------:R-:W-:Y:S01]  /*b520*/  IMAD.MOV.U32 R192, RZ, RZ, -0x1 ;  /* 0xffffffffffc07424 */ /* 0x000fe200078e00ff */
        /* <DEDUP_REMOVED lines=8> */
.L_x_2088:
[----:B------:R-:W-:Y:S04]  /*b5b0*/  DEPBAR.LE SB0, 0x2 ;  /* 0x000080800000791a */ /* 0x000fe80000000000 */
[----:B------:R-:W-:Y:S01]  /*b5c0*/  WARPSYNC 0xffffffff ;  /* 0xffffffff00007948 */ /* 0x000fe20003800000 */
[----:B------:R-:W-:Y:S01]  /*b5d0*/  BAR.SYNC.DEFER_BLOCKING 0x0 ;  /* 0x0000000000007b1d */ /* 0x000fe20000010000 */
[----:B------:R-:W-:Y:S01]  /*b5e0*/  IMAD R162, R163, 0x6000, RZ ;  /* 0x00006000a3a27824 */ /* 0x000fe200078e02ff */
[----:B------:R-:W-:Y:S01]  /*b5f0*/  LOP3.LUT P2, RZ, R187, 0x2, RZ, 0xc0, !PT ;  /* 0x00000002bbff7812 */ /* 0x000fe2000784c0ff */
[----:B------:R-:W-:Y:S01]  /*b600*/  IMAD.MOV.U32 R2, RZ, RZ, 0x20 ;  /* 0x00000020ff027424 */ /* 0x000fe200078e00ff */
[----:B------:R-:W-:Y:S02]  /*b610*/  ISETP.GE.AND P0, PT, R188, R173, PT ;  /* 0x000000adbc00720c */ /* 0x000fe40003f06270 */
[----:B------:R-:W-:Y:S02]  /*b620*/  IADD3 R100, R170, R162, RZ ;  /* 0x000000a2aa647210 */ /* 0x000fe40007ffe0ff */
[----:B------:R-:W-:Y:S05]  /*b630*/  SEL R160, R2, 0xffffffe0, !P2 ;  /* 0xffffffe002a07807 */ /* 0x000fea0005000000 */
[----:B------:R-:W-:Y:S01]  /*b640*/  IMAD.IADD R103, R160, 0x1, R100 ;  /* 0x00000001a0677824 */ /* 0x000fe200078e0264 */
        /* <DEDUP_REMOVED lines=36> */
.L_x_2190:
        /* <DEDUP_REMOVED lines=22> */
.L_x_2191:
[C---:B--2---:R-:W-:Y:S02]  /*b9f0*/  IADD3 R3, -R6.reuse, 0x10, RZ ;  /* 0x0000001006037810 */ /* 0x044fe40007ffe1ff */
[----:B------:R-:W-:Y:S02]  /*ba00*/  ISETP.NE.U32.AND P3, PT, R6, RZ, PT ;  /* 0x000000ff0600720c */ /* 0x000fe40003f65070 */
[----:B------:R-:W-:Y:S04]  /*ba10*/  LOP3.LUT R3, R3, 0xf, RZ, 0xc0, !PT ;  /* 0x0000000f03037812 */ /* 0x000fe800078ec0ff */
[-C--:B---34-:R-:W-:Y:S02]  /*ba20*/  IADD3 R12, P1, P0, R3, R2.reuse, R23 ;  /* 0x00000002030c7210 */ /* 0x098fe4000783e017 */
        /* <DEDUP_REMOVED lines=17> */
.L_x_2080:
[----:B------:R-:W-:Y:S05]  /*bb40*/  BSYNC B0 ;  /* 0x0000000000007941 */ /* 0x000fea0003800000 */
.L_x_2079:
[----:B------:R-:W0:Y:S01]  /*bb50*/  LDGDEPBAR ;  /* 0x00000000000079af */ /* 0x000e220000000000 */
[----:B------:R-:W-:Y:S01]  /*bb60*/  WARPSYNC 0xffffffff ;  /* 0xffffffff00007948 */ /* 0x000fe20003800000 */
[C---:B--23--:R-:W-:Y:S01]  /*bb70*/  HMMA.16816.F32 R4, R32.reuse, R8, RZ ;  /* 0x000000082004723c */ /* 0x04cfe200000018ff */
[----:B------:R-:W-:Y:S02]  /*bb80*/  IMAD.MOV.U32 R2, RZ, RZ, 0x40 ;  /* 0x00000040ff027424 */ /* 0x000fe400078e00ff */
[----:B------:R-:W-:Y:S01]  /*bb90*/  LOP3.LUT P1, RZ, R187, 0x4, RZ, 0xc0, !PT ;  /* 0x00000004bbff7812 */ /* 0x000fe2000782c0ff */
[----:B------:R-:W-:Y:S01]  /*bba0*/  IMAD.IADD R3, R170, 0x1, R162 ;  /* 0x00000001aa037824 */ /* 0x000fe200078e02a2 */
[----:B------:R-:W-:Y:S02]  /*bbb0*/  ISETP.GE.AND P0, PT, R178, 0x1, PT ;  /* 0x00000001b200780c */ /* 0x000fe40003f06270 */
[----:B------:R-:W-:Y:S01]  /*bbc0*/  SEL R161, R2, 0xffffffc0, !P1 ;  /* 0xffffffc002a17807 */ /* 0x000fe20004800000 */
[C---:B------:R-:W-:Y:S01]  /*bbd0*/  HMMA.16816.F32 R8, R32.reuse, R10, RZ ;  /* 0x0000000a2008723c */ /* 0x040fe200000018ff */
[C---:B------:R-:W-:Y:S03]  /*bbe0*/  IMAD.IADD R2, R160.reuse, 0x1, R3 ;  /* 0x00000001a0027824 */ /* 0x040fe600078e0203 */
[C---:B------:R-:W-:Y:S01]  /*bbf0*/  IMAD.IADD R101, R161.reuse, 0x1, R100 ;  /* 0x00000001a1657824 */ /* 0x040fe200078e0264 */
[----:B------:R-:W-:Y:S03]  /*bc00*/  IADD3 R3, R160, R3, R161 ;  /* 0x00000003a0037210 */ /* 0x000fe60007ffe0a1 */
        /* <DEDUP_REMOVED lines=19> */
[----:B------:R-:W2:Y:S07]  /*bd40*/  LDSM.16.M88.4 R140, [R101+0x800] ;  /* 0x00080000658c783b */ /* 0x000eae0000000200 */
        /* <DEDUP_REMOVED lines=67> */
[----:B------:R-:W-:Y:S07]  /*c180*/  LDSM.16.M88.4 R144, [R164+0x8000] ;  /* 0x00800000a490783b */ /* 0x000fee0000000200 */
[C---:B--2---:R-:W-:Y:S08]  /*c190*/  HMMA.16816.F32 R12, R136.reuse, R140, R12 ;  /* 0x0000008c880c723c */ /* 0x044ff0000000180c */
        /* <DEDUP_REMOVED lines=69> */
[----:B------:R-:W-:Y:S02]  /*c5f0*/  FMUL.FTZ R4, R18, c[0x0][0x320] ;  /* 0x0000c80012047a20 */ /* 0x000fe40000410000 */
[----:B---3--:R-:W-:Y:S02]  /*c600*/  FMUL.FTZ R2, R10, c[0x0][0x320] ;  /* 0x0000c8000a027a20 */ /* 0x008fe40000410000 */
[----:B------:R1:W3:Y:S05]  /*c610*/  LDSM.16.M88.4 R8, [R3+0x5800] ;  /* 0x005800000308783b */ /* 0x0002ea0000000200 */
[----:B------:R5:W2:Y:S10]  /*c620*/  MUFU.TANH R153, R2 ;  /* 0x0000000200997308 */ /* 0x000ab40000002400 */
[----:B------:R-:W-:Y:S01]  /*c630*/  MUFU.TANH R141, R4 ;  /* 0x00000004008d7308 */ /* 0x000fe20000002400 */
[----:B-1----:R-:W-:Y:S02]  /*c640*/  FMUL.FTZ R3, R25, c[0x0][0x320] ;  /* 0x0000c80019037a20 */ /* 0x002fe40000410000 */
[----:B-----5:R-:W-:Y:S02]  /*c650*/  FMUL.FTZ R2, R12, c[0x0][0x320] ;  /* 0x0000c8000c027a20 */ /* 0x020fe40000410000 */
[----:B------:R-:W-:Y:S05]  /*c660*/  FMUL.FTZ R12, R16, c[0x0][0x320] ;  /* 0x0000c800100c7a20 */ /* 0x000fea0000410000 */
[----:B------:R1:W-:Y:S01]  /*c670*/  MUFU.TANH R139, R2 ;  /* 0x00000002008b7308 */ /* 0x0003e20000002400 */
[C---:B---3--:R-:W-:Y:S09]  /*c680*/  HMMA.16816.F32 R28, R148.reuse, R8, R28 ;  /* 0x00000008941c723c */ /* 0x048ff2000000181c */
[----:B------:R-:W-:Y:S01]  /*c690*/  MUFU.TANH R136, R12 ;  /* 0x0000000c00887308 */ /* 0x000fe20000002400 */
[----:B------:R-:W-:Y:S03]  /*c6a0*/  HMMA.16816.F32 R32, R148, R10, R32 ;  /* 0x0000000a9420723c */ /* 0x000fe60000001820 */
[----:B-1----:R-:W-:Y:S06]  /*c6b0*/  FMUL.FTZ R2, R14, c[0x0][0x320] ;  /* 0x0000c8000e027a20 */ /* 0x002fec0000410000 */
[----:B------:R2:W-:Y:S05]  /*c6c0*/  MUFU.TANH R14, R3 ;  /* 0x00000003000e7308 */ /* 0x0005ea0000002400 */
[----:B------:R-:W-:Y:S05]  /*c6d0*/  FMUL.FTZ R4, R31, c[0x0][0x320] ;  /* 0x0000c8001f047a20 */ /* 0x000fea0000410000 */
[----:B------:R1:W3:Y:S05]  /*c6e0*/  MUFU.TANH R145, R2 ;  /* 0x0000000200917308 */ /* 0x0002ea0000002400 */
[----:B------:R-:W-:Y:S02]  /*c6f0*/  FMUL.FTZ R7, R32, c[0x0][0x320] ;  /* 0x0000c80020077a20 */ /* 0x000fe40000410000 */
[----:B------:R-:W-:Y:S03]  /*c700*/  FMUL.FTZ R6, R33, c[0x0][0x320] ;  /* 0x0000c80021067a20 */ /* 0x000fe60000410000 */
[----:B------:R5:W-:Y:S01]  /*c710*/  MUFU.TANH R12, R4 ;  /* 0x00000004000c7308 */ /* 0x000be20000002400 */
[----:B--2---:R-:W-:Y:S04]  /*c720*/  FMNMX.FTZ R3, R154, R102, !PT ;  /* 0x000000669a037209 */ /* 0x004fe80007810000 */
[----:B----4-:R-:W-:Y:S05]  /*c730*/  FMNMX.FTZ R3, R155, R3, !PT ;  /* 0x000000039b037209 */ /* 0x010fea0007810000 */
[----:B------:R-:W-:Y:S01]  /*c740*/  MUFU.TANH R7, R7 ;  /* 0x0000000700077308 */ /* 0x000fe20000002400 */
[----:B------:R-:W-:Y:S01]  /*c750*/  FMNMX.FTZ R3, R153, R3, !PT ;  /* 0x0000000399037209 */ /* 0x000fe20007810000 */
[----:B-1----:R-:W-:Y:S03]  /*c760*/  FMUL.FTZ R2, R13, c[0x0][0x320] ;  /* 0x0000c8000d027a20 */ /* 0x002fe60000410000 */
[----:B------:R-:W-:Y:S05]  /*c770*/  FMNMX.FTZ R3, R152, R3, !PT ;  /* 0x0000000398037209 */ /* 0x000fea0007810000 */
[----:B------:R1:W-:Y:S01]  /*c780*/  MUFU.TANH R138, R2 ;  /* 0x00000002008a7308 */ /* 0x0003e20000002400 */
[----:B---3--:R-:W-:Y:S01]  /*c790*/  FMNMX.FTZ R3, R145, R3, !PT ;  /* 0x0000000391037209 */ /* 0x008fe20007810000 */
[----:B-----5:R-:W-:Y:S08]  /*c7a0*/  FMUL.FTZ R4, R34, c[0x0][0x320] ;  /* 0x0000c80022047a20 */ /* 0x020ff00000410000 */
[----:B------:R2:W-:Y:S10]  /*c7b0*/  MUFU.TANH R11, R4 ;  /* 0x00000004000b7308 */ /* 0x0005f40000002400 */
[----:B------:R-:W-:Y:S01]  /*c7c0*/  MUFU.TANH R6, R6 ;  /* 0x0000000600067308 */ /* 0x000fe20000002400 */
[----:B-1----:R-:W-:Y:S09]  /*c7d0*/  FMUL.FTZ R2, R15, c[0x0][0x320] ;  /* 0x0000c8000f027a20 */ /* 0x002ff20000410000 */
[----:B------:R1:W3:Y:S01]  /*c7e0*/  MUFU.TANH R144, R2 ;  /* 0x0000000200907308 */ /* 0x0002e20000002400 */
[----:B--2---:R-:W-:Y:S09]  /*c7f0*/  FMUL.FTZ R4, R35, c[0x0][0x320] ;  /* 0x0000c80023047a20 */ /* 0x004ff20000410000 */
[----:B------:R2:W-:Y:S01]  /*c800*/  MUFU.TANH R9, R4 ;  /* 0x0000000400097308 */ /* 0x0005e20000002400 */
[----:B-1----:R-:W-:Y:S01]  /*c810*/  FMUL.FTZ R2, R19, c[0x0][0x320] ;  /* 0x0000c80013027a20 */ /* 0x002fe20000410000 */
[----:B---3--:R-:W-:Y:S08]  /*c820*/  FMNMX.FTZ R3, R144, R3, !PT ;  /* 0x0000000390037209 */ /* 0x008ff00007810000 */
[----:B------:R1:W3:Y:S01]  /*c830*/  MUFU.TANH R140, R2 ;  /* 0x00000002008c7308 */ /* 0x0002e20000002400 */
[----:B------:R-:W-:Y:S02]  /*c840*/  FMNMX.FTZ R3, R141, R3, !PT ;  /* 0x000000038d037209 */ /* 0x000fe40007810000 */
[----:B--2---:R-:W-:Y:S04]  /*c850*/  IADD3 R4, R178, 0x1, RZ ;  /* 0x00000001b2047810 */ /* 0x004fe80007ffe0ff */
[----:B------:R-:W-:Y:S01]  /*c860*/  SEL R178, R4, RZ, !P0 ;  /* 0x000000ff04b27207 */ /* 0x000fe20004000000 */
[----:B-1----:R-:W-:Y:S01]  /*c870*/  FMUL.FTZ R2, R20, c[0x0][0x320] ;  /* 0x0000c80014027a20 */ /* 0x002fe20000410000 */
[----:B---3--:R-:W-:Y:S03]  /*c880*/  FMNMX.FTZ R3, R140, R3, !PT ;  /* 0x000000038c037209 */ /* 0x008fe60007810000 */
[----:B------:R1:W-:Y:S02]  /*c890*/  MUFU.TANH R20, R2 ;  /* 0x0000000200147308 */ /* 0x0003e40000002400 */
[----:B-1----:R-:W-:Y:S08]  /*c8a0*/  FMUL.FTZ R2, R22, c[0x0][0x320] ;  /* 0x0000c80016027a20 */ /* 0x002ff00000410000 */
[----:B------:R1:W2:Y:S02]  /*c8b0*/  MUFU.TANH R137, R2 ;  /* 0x0000000200897308 */ /* 0x0002a40000002400 */
[----:B-1----:R-:W-:Y:S01]  /*c8c0*/  FMUL.FTZ R2, R21, c[0x0][0x320] ;  /* 0x0000c80015027a20 */ /* 0x002fe20000410000 */
[----:B--2---:R-:W-:Y:S07]  /*c8d0*/  FMNMX.FTZ R3, R137, R3, !PT ;  /* 0x0000000389037209 */ /* 0x004fee0007810000 */
[----:B------:R1:W-:Y:S02]  /*c8e0*/  MUFU.TANH R17, R2 ;  /* 0x0000000200117308 */ /* 0x0003e40000002400 */
[----:B-1----:R-:W-:Y:S08]  /*c8f0*/  FMUL.FTZ R2, R23, c[0x0][0x320] ;  /* 0x0000c80017027a20 */ /* 0x002ff00000410000 */
[----:B------:R1:W2:Y:S02]  /*c900*/  MUFU.TANH R103, R2 ;  /* 0x0000000200677308 */ /* 0x0002a40000002400 */
[----:B-1----:R-:W-:Y:S01]  /*c910*/  FMUL.FTZ R2, R24, c[0x0][0x320] ;  /* 0x0000c80018027a20 */ /* 0x002fe20000410000 */
[----:B--2---:R-:W-:Y:S07]  /*c920*/  FMNMX.FTZ R3, R103, R3, !PT ;  /* 0x0000000367037209 */ /* 0x004fee0007810000 */
[----:B------:R1:W-:Y:S02]  /*c930*/  MUFU.TANH R15, R2 ;  /* 0x00000002000f7308 */ /* 0x0003e40000002400 */
[----:B-1----:R-:W-:Y:S08]  /*c940*/  FMUL.FTZ R2, R26, c[0x0][0x320] ;  /* 0x0000c8001a027a20 */ /* 0x002ff00000410000 */
[----:B------:R-:W1:Y:S02]  /*c950*/  MUFU.TANH R22, R2 ;  /* 0x0000000200167308 */ /* 0x000e640000002400 */
[----:B-1----:R-:W-:Y:S01]  /*c960*/  FMNMX.FTZ R3, R22, R3, !PT ;  /* 0x0000000316037209 */ /* 0x002fe20007810000 */
[----:B------:R-:W-:Y:S07]  /*c970*/  FMUL.FTZ R2, R27, c[0x0][0x320] ;  /* 0x0000c8001b027a20 */ /* 0x000fee0000410000 */
[----:B------:R-:W1:Y:S02]  /*c980*/  MUFU.TANH R18, R2 ;  /* 0x0000000200127308 */ /* 0x000e640000002400 */
[----:B-1----:R-:W-:Y:S01]  /*c990*/  FMNMX.FTZ R3, R18, R3, !PT ;  /* 0x0000000312037209 */ /* 0x002fe20007810000 */
[----:B------:R-:W-:Y:S07]  /*c9a0*/  FMUL.FTZ R2, R28, c[0x0][0x320] ;  /* 0x0000c8001c027a20 */ /* 0x000fee0000410000 */
        /* <DEDUP_REMOVED lines=27> */
.L_x_2192:
        /* <DEDUP_REMOVED lines=42> */
[----:B------:R-:W3:Y:S01]  /*ce00*/  MUFU.EX2 R14, R23 ;  /* 0x00000017000e7308 */ /* 0x000ee20000000800 */
[C---:B------:R-:W-:Y:S02]  /*ce10*/  FMUL.FTZ R40, R2.reuse, R40 ;  /* 0x0000002802287220 */ /* 0x040fe40000410000 */
[C---:B------:R-:W-:Y:S01]  /*ce20*/  FMUL.FTZ R41, R2.reuse, R41 ;  /* 0x0000002902297220 */ /* 0x040fe20000410000 */
[C---:B-1----:R-:W-:Y:S01]  /*ce30*/  F2FP.PACK_AB R136, R3.reuse, R6 ;  /* 0x000000060388723e */ /* 0x042fe200000000ff */
[----:B------:R-:W-:Y:S02]  /*ce40*/  FADD.FTZ R8, R3, R0 ;  /* 0x0000000003087221 */ /* 0x000fe40000010000 */
[----:B------:R-:W1:Y:S01]  /*ce50*/  SHFL.BFLY PT, R0, R5, 0x2, 0x1f ;  /* 0x0c401f0005007f89 */ /* 0x000e6200000e0000 */
[C---:B------:R-:W-:Y:S02]  /*ce60*/  FMUL.FTZ R44, R2.reuse, R44 ;  /* 0x0000002c022c7220 */ /* 0x040fe40000410000 */
[C---:B------:R-:W-:Y:S01]  /*ce70*/  FMUL.FTZ R45, R2.reuse, R45 ;  /* 0x0000002d022d7220 */ /* 0x040fe20000410000 */
[----:B------:R-:W4:Y:S01]  /*ce80*/  MUFU.EX2 R19, R19 ;  /* 0x0000001300137308 */ /* 0x000f220000000800 */
[C---:B------:R-:W-:Y:S02]  /*ce90*/  FMUL.FTZ R48, R2.reuse, R48 ;  /* 0x0000003002307220 */ /* 0x040fe40000410000 */
[C---:B--2---:R-:W-:Y:S02]  /*cea0*/  FMUL.FTZ R21, R2.reuse, R117 ;  /* 0x0000007502157220 */ /* 0x044fe40000410000 */
[C---:B------:R-:W-:Y:S02]  /*ceb0*/  FMUL.FTZ R49, R2.reuse, R49 ;  /* 0x0000003102317220 */ /* 0x040fe40000410000 */
[C---:B------:R-:W-:Y:S02]  /*cec0*/  FMUL.FTZ R52, R2.reuse, R52 ;  /* 0x0000003402347220 */ /* 0x040fe40000410000 */
[C---:B------:R-:W-:Y:S01]  /*ced0*/  FMUL.FTZ R53, R2.reuse, R53 ;  /* 0x0000003502357220 */ /* 0x040fe20000410000 */
[----:B------:R-:W-:Y:S01]  /*cee0*/  MUFU.EX2 R109, R149 ;  /* 0x00000095006d7308 */ /* 0x000fe20000000800 */
[C---:B------:R-:W-:Y:S02]  /*cef0*/  FMUL.FTZ R56, R2.reuse, R56 ;  /* 0x0000003802387220 */ /* 0x040fe40000410000 */
[----:B------:R-:W-:Y:S01]  /*cf00*/  FMUL.FTZ R57, R2, R57 ;  /* 0x0000003902397220 */ /* 0x000fe20000410000 */
[----:B---3--:R-:W-:Y:S01]  /*cf10*/  F2FP.PACK_AB R138, R10, R14 ;  /* 0x0000000e0a8a723e */ /* 0x008fe200000000ff */
[C---:B------:R-:W-:Y:S02]  /*cf20*/  FMUL.FTZ R60, R2.reuse, R60 ;  /* 0x0000003c023c7220 */ /* 0x040fe40000410000 */
[C---:B------:R-:W-:Y:S02]  /*cf30*/  FMUL.FTZ R61, R2.reuse, R61 ;  /* 0x0000003d023d7220 */ /* 0x040fe40000410000 */
[C---:B------:R-:W-:Y:S01]  /*cf40*/  FMUL.FTZ R64, R2.reuse, R64 ;  /* 0x0000004002407220 */ /* 0x040fe20000410000 */
[----:B-1----:R-:W-:Y:S01]  /*cf50*/  FMNMX.FTZ R0, R5, R0, !PT ;  /* 0x0000000005007209 */ /* 0x002fe20007810000 */
[C---:B------:R-:W-:Y:S01]  /*cf60*/  FMUL.FTZ R65, R2.reuse, R65 ;  /* 0x0000004102417220 */ /* 0x040fe20000410000 */
[----:B------:R-:W-:Y:S01]  /*cf70*/  MUFU.EX2 R113, R159 ;  /* 0x0000009f00717308 */ /* 0x000fe20000000800 */
[C---:B------:R-:W-:Y:S01]  /*cf80*/  FMUL.FTZ R68, R2.reuse, R68 ;  /* 0x0000004402447220 */ /* 0x040fe20000410000 */
[----:B----4-:R-:W-:Y:S01]  /*cf90*/  F2FP.PACK_AB R108, R15, R19 ;  /* 0x000000130f6c723e */ /* 0x010fe200000000ff */
[----:B------:R-:W1:Y:S01]  /*cfa0*/  SHFL.BFLY PT, R3, R0, 0x1, 0x1f ;  /* 0x0c201f0000037f89 */ /* 0x000e6200000e0000 */
        /* <DEDUP_REMOVED lines=13> */
[----:B------:R-:W-:Y:S01]  /*d080*/  FMUL.FTZ R92, R2, R92 ;  /* 0x0000005c025c7220 */ /* 0x000fe20000410000 */
[----:B-1----:R-:W-:Y:S01]  /*d090*/  FMNMX.FTZ R100, R0, R3, !PT ;  /* 0x0000000300647209 */ /* 0x002fe20007810000 */
[C---:B------:R-:W-:Y:S02]  /*d0a0*/  FMUL.FTZ R93, R2.reuse, R93 ;  /* 0x0000005d025d7220 */ /* 0x040fe40000410000 */
[----:B------:R-:W-:Y:S01]  /*d0b0*/  FMUL.FTZ R96, R2, R96 ;  /* 0x0000006002607220 */ /* 0x000fe20000410000 */
[----:B------:R-:W-:Y:S01]  /*d0c0*/  MUFU.EX2 R116, R156 ;  /* 0x0000009c00747308 */ /* 0x000fe20000000800 */
[C---:B------:R-:W-:Y:S02]  /*d0d0*/  FMUL.FTZ R3, R100.reuse, c[0x0][0x2d0] ;  /* 0x0000b40064037a20 */ /* 0x040fe40000410000 */
[----:B------:R-:W-:Y:S02]  /*d0e0*/  FADD.FTZ R0, -R100, R102 ;  /* 0x0000006664007221 */ /* 0x000fe40000010100 */
[--C-:B------:R-:W-:Y:S02]  /*d0f0*/  FFMA.FTZ R4, R154, c[0x0][0x2d0], -R3.reuse ;  /* 0x0000b4009a047a23 */ /* 0x100fe40000010803 */
[--C-:B------:R-:W-:Y:S02]  /*d100*/  FFMA.FTZ R5, R155, c[0x0][0x2d0], -R3.reuse ;  /* 0x0000b4009b057a23 */ /* 0x100fe40000010803 */
[--C-:B------:R-:W-:Y:S02]  /*d110*/  FFMA.FTZ R161, R11, c[0x0][0x2d0], -R3.reuse ;  /* 0x0000b4000ba17a23 */ /* 0x100fe40000010803 */
        /* <DEDUP_REMOVED lines=8> */
[C---:B------:R-:W-:Y:S02]  /*d1a0*/  FMUL.FTZ R9, R2.reuse, R129 ;  /* 0x0000008102097220 */ /* 0x040fe40000410000 */
[----:B------:R-:W-:Y:S02]  /*d1b0*/  FMUL.FTZ R97, R2, R97 ;  /* 0x0000006102617220 */ /* 0x000fe40000410000 */
[--C-:B------:R-:W-:Y:S02]  /*d1c0*/  FFMA.FTZ R6, R153, c[0x0][0x2d0], -R3.reuse ;  /* 0x0000b40099067a23 */ /* 0x100fe40000010803 */
[--C-:B------:R-:W-:Y:S01]  /*d1d0*/  FFMA.FTZ R153, R18, c[0x0][0x2d0], -R3.reuse ;  /* 0x0000b40012997a23 */ /* 0x100fe20000010803 */
[----:B------:R-:W3:Y:S01]  /*d1e0*/  MUFU.EX2 R0, R0 ;  /* 0x0000000000007308 */ /* 0x000ee20000000800 */
[--C-:B------:R-:W-:Y:S02]  /*d1f0*/  FFMA.FTZ R144, R144, c[0x0][0x2d0], -R3.reuse ;  /* 0x0000b40090907a23 */ /* 0x100fe40000010803 */
[--C-:B------:R-:W-:Y:S02]  /*d200*/  FFMA.FTZ R151, R137, c[0x0][0x2d0], -R3.reuse ;  /* 0x0000b40089977a23 */ /* 0x100fe40000010803 */
[----:B-1----:R-:W-:Y:S02]  /*d210*/  FMUL.FTZ R4, R2, R132 ;  /* 0x0000008402047220 */ /* 0x002fe40000410000 */
[--C-:B------:R-:W-:Y:S02]  /*d220*/  FFMA.FTZ R150, R103, c[0x0][0x2d0], -R3.reuse ;  /* 0x0000b40067967a23 */ /* 0x100fe40000010803 */
[--C-:B------:R-:W-:Y:S01]  /*d230*/  FFMA.FTZ R152, R22, c[0x0][0x2d0], -R3.reuse ;  /* 0x0000b40016987a23 */ /* 0x100fe20000010803 */
[----:B------:R-:W-:Y:S01]  /*d240*/  MUFU.EX2 R121, R145 ;  /* 0x0000009100797308 */ /* 0x000fe20000000800 */
[--C-:B------:R-:W-:Y:S02]  /*d250*/  FFMA.FTZ R154, R13, c[0x0][0x2d0], -R3.reuse ;  /* 0x0000b4000d9a7a23 */ /* 0x100fe40000010803 */
[C---:B------:R-:W-:Y:S01]  /*d260*/  FMUL.FTZ R13, R2.reuse, R125 ;  /* 0x0000007d020d7220 */ /* 0x040fe20000410000 */
[----:B--2---:R-:W-:Y:S01]  /*d270*/  F2FP.PACK_AB R137, R181, R11 ;  /* 0x0000000bb589723e */ /* 0x004fe200000000ff */
[----:B------:R-:W-:Y:S02]  /*d280*/  FMUL.FTZ R5, R2, R133 ;  /* 0x0000008502057220 */ /* 0x000fe40000410000 */
[----:B------:R-:W-:Y:S02]  /*d290*/  FFMA.FTZ R155, R12, c[0x0][0x2d0], -R3 ;  /* 0x0000b4000c9b7a23 */ /* 0x000fe40000010803 */
[----:B------:R-:W-:Y:S01]  /*d2a0*/  FMUL.FTZ R12, R2, R124 ;  /* 0x0000007c020c7220 */ /* 0x000fe20000410000 */
[----:B------:R1:W-:Y:S01]  /*d2b0*/  MUFU.EX2 R125, R6 ;  /* 0x00000006007d7308 */ /* 0x0003e20000000800 */
[----:B------:R-:W-:Y:S02]  /*d2c0*/  FADD.FTZ R3, R14, R8 ;  /* 0x000000080e037221 */ /* 0x000fe40000010000 */
[----:B------:R-:W-:Y:S01]  /*d2d0*/  FMUL.FTZ R8, R2, R128 ;  /* 0x0000008002087220 */ /* 0x000fe20000410000 */
[----:B------:R-:W-:Y:S01]  /*d2e0*/  IADD3 R2, R171, R162, RZ ;  /* 0x000000a2ab027210 */ /* 0x000fe20007ffe0ff */
[C---:B---3--:R-:W-:Y:S02]  /*d2f0*/  FMUL.FTZ R34, R0.reuse, R106 ;  /* 0x0000006a00227220 */ /* 0x048fe40000410000 */
[----:B------:R-:W-:Y:S01]  /*d300*/  FMUL.FTZ R35, R0, R107 ;  /* 0x0000006b00237220 */ /* 0x000fe20000410000 */
[----:B------:R-:W-:Y:S01]  /*d310*/  IADD3 R102, R169, R2, RZ ;  /* 0x00000002a9667210 */ /* 0x000fe20007ffe0ff */
[----:B------:R-:W2:Y:S01]  /*d320*/  LDSM.16.MT88.4 R140, [R2] ;  /* 0x00000000028c783b */ /* 0x000ea20000004200 */
[----:B------:R-:W3:Y:S01]  /*d330*/  MUFU.EX2 R128, R7 ;  /* 0x0000000700807308 */ /* 0x000ee20000000800 */
[----:B------:R-:W-:Y:S02]  /*d340*/  FADD.FTZ R3, R10, R3 ;  /* 0x000000030a037221 */ /* 0x000fe40000010000 */
[C---:B------:R-:W-:Y:S02]  /*d350*/  FMUL.FTZ R10, R0.reuse, R130 ;  /* 0x00000082000a7220 */ /* 0x040fe40000410000 */
[C---:B------:R-:W-:Y:S02]  /*d360*/  FFMA.FTZ R120, R0.reuse, R184, R11 ;  /* 0x000000b800787223 */ /* 0x040fe4000001000b */
[----:B------:R-:W4:Y:S01]  /*d370*/  LDSM.16.MT88.4 R104, [R102] ;  /* 0x000000006668783b */ /* 0x000f220000004200 */
[C---:B------:R-:W-:Y:S02]  /*d380*/  FMUL.FTZ R11, R0.reuse, R131 ;  /* 0x00000083000b7220 */ /* 0x040fe40000410000 */
[----:B------:R-:W-:Y:S01]  /*d390*/  FADD.FTZ R3, R19, R3 ;  /* 0x0000000313037221 */ /* 0x000fe20000010000 */
[----:B------:R-:W-:Y:S01]  /*d3a0*/  MUFU.EX2 R124, R144 ;  /* 0x00000090007c7308 */ /* 0x000fe20000000800 */
[C---:B------:R-:W-:Y:S02]  /*d3b0*/  FMUL.FTZ R14, R0.reuse, R126 ;  /* 0x0000007e000e7220 */ /* 0x040fe40000410000 */
[C---:B-1----:R-:W-:Y:S02]  /*d3c0*/  FMUL.FTZ R6, R0.reuse, R134 ;  /* 0x0000008600067220 */ /* 0x042fe40000410000 */
[----:B------:R-:W-:Y:S02]  /*d3d0*/  FADD.FTZ R103, R15, R3 ;  /* 0x000000030f677221 */ /* 0x000fe40000010000 */
[C---:B------:R-:W-:Y:S02]  /*d3e0*/  FMUL.FTZ R15, R0.reuse, R127 ;  /* 0x0000007f000f7220 */ /* 0x040fe40000410000 */
[C---:B------:R-:W-:Y:S01]  /*d3f0*/  FMUL.FTZ R18, R0.reuse, R122 ;  /* 0x0000007a00127220 */ /* 0x040fe20000410000 */
[----:B------:R-:W-:Y:S01]  /*d400*/  MUFU.EX2 R149, R147 ;  /* 0x0000009300957308 */ /* 0x000fe20000000800 */
[----:B------:R-:W-:Y:S01]  /*d410*/  FMUL.FTZ R19, R0, R123 ;  /* 0x0000007b00137220 */ /* 0x000fe20000410000 */
[----:B---3--:R-:W-:Y:S01]  /*d420*/  F2FP.PACK_AB R139, R128, R125 ;  /* 0x0000007d808b723e */ /* 0x008fe200000000ff */
[C---:B------:R-:W-:Y:S02]  /*d430*/  FMUL.FTZ R7, R0.reuse, R135 ;  /* 0x0000008700077220 */ /* 0x040fe40000410000 */
[C---:B------:R-:W-:Y:S02]  /*d440*/  FMUL.FTZ R26, R0.reuse, R114 ;  /* 0x00000072001a7220 */ /* 0x040fe40000410000 */
[C---:B------:R-:W-:Y:S02]  /*d450*/  FMUL.FTZ R27, R0.reuse, R115 ;  /* 0x00000073001b7220 */ /* 0x040fe40000410000 */
[----:B------:R-:W-:Y:S01]  /*d460*/  FADD.FTZ R120, R181, R120 ;  /* 0x00000078b5787221 */ /* 0x000fe20000010000 */
[----:B------:R-:W-:Y:S01]  /*d470*/  MUFU.EX2 R147, R150 ;  /* 0x0000009600937308 */ /* 0x000fe20000000800 */
[C---:B------:R-:W-:Y:S02]  /*d480*/  FMUL.FTZ R22, R0.reuse, R118 ;  /* 0x0000007600167220 */ /* 0x040fe40000410000 */
[C---:B------:R-:W-:Y:S02]  /*d490*/  FMUL.FTZ R23, R0.reuse, R119 ;  /* 0x0000007700177220 */ /* 0x040fe40000410000 */
[C---:B------:R-:W-:Y:S01]  /*d4a0*/  FMUL.FTZ R30, R0.reuse, R110 ;  /* 0x0000006e001e7220 */ /* 0x040fe20000410000 */
[C---:B--2---:R-:W-:Y:S04]  /*d4b0*/  HMMA.16816.F32 R4, R136.reuse, R140, R4 ;  /* 0x0000008c8804723c */ /* 0x044fe80000001804 */
[----:B------:R-:W-:Y:S01]  /*d4c0*/  MUFU.EX2 R110, R148 ;  /* 0x00000094006e7308 */ /* 0x000fe20000000800 */
[C---:B------:R-:W-:Y:S02]  /*d4d0*/  FMUL.FTZ R31, R0.reuse, R111 ;  /* 0x0000006f001f7220 */ /* 0x040fe40000410000 */
[C---:B------:R-:W-:Y:S01]  /*d4e0*/  FMUL.FTZ R38, R0.reuse, R38 ;  /* 0x0000002600267220 */ /* 0x040fe20000410000 */
[C---:B------:R-:W-:Y:S04]  /*d4f0*/  HMMA.16816.F32 R8, R136.reuse, R142, R8 ;  /* 0x0000008e8808723c */ /* 0x040fe80000001808 */
[C---:B------:R-:W-:Y:S02]  /*d500*/  FMUL.FTZ R39, R0.reuse, R39 ;  /* 0x0000002700277220 */ /* 0x040fe40000410000 */
[----:B------:R-:W1:Y:S01]  /*d510*/  MUFU.EX2 R148, R146 ;  /* 0x0000009200947308 */ /* 0x000e620000000800 */
[C---:B------:R-:W-:Y:S01]  /*d520*/  FMUL.FTZ R42, R0.reuse, R42 ;  /* 0x0000002a002a7220 */ /* 0x040fe20000410000 */
[C---:B----4-:R-:W-:Y:S04]  /*d530*/  HMMA.16816.F32 R12, R136.reuse, R104, R12 ;  /* 0x00000068880c723c */ /* 0x050fe8000000180c */
[C---:B------:R-:W-:Y:S02]  /*d540*/  FMUL.FTZ R43, R0.reuse, R43 ;  /* 0x0000002b002b7220 */ /* 0x040fe40000410000 */
[C---:B------:R-:W-:Y:S02]  /*d550*/  FMUL.FTZ R46, R0.reuse, R46 ;  /* 0x0000002e002e7220 */ /* 0x040fe40000410000 */
[----:B------:R-:W-:Y:S01]  /*d560*/  MUFU.EX2 R146, R151 ;  /* 0x0000009700927308 */ /* 0x000fe20000000800 */
[C---:B------:R-:W-:Y:S03]  /*d570*/  HMMA.16816.F32 R16, R136.reuse, R106, R16 ;  /* 0x0000006a8810723c */ /* 0x040fe60000001810 */
[C---:B------:R-:W-:Y:S02]  /*d580*/  FMUL.FTZ R47, R0.reuse, R47 ;  /* 0x0000002f002f7220 */ /* 0x040fe40000410000 */
[C---:B------:R-:W-:Y:S02]  /*d590*/  FMUL.FTZ R50, R0.reuse, R50 ;  /* 0x0000003200327220 */ /* 0x040fe40000410000 */
[C---:B------:R-:W-:Y:S02]  /*d5a0*/  FMUL.FTZ R51, R0.reuse, R51 ;  /* 0x0000003300337220 */ /* 0x040fe40000410000 */
[----:B------:R-:W-:Y:S03]  /*d5b0*/  MUFU.EX2 R144, R152 ;  /* 0x0000009800907308 */ /* 0x000fe60000000800 */
[C---:B------:R-:W-:Y:S01]  /*d5c0*/  FMUL.FTZ R54, R0.reuse, R54 ;  /* 0x0000003600367220 */ /* 0x040fe20000410000 */
        /* <DEDUP_REMOVED lines=28> */
[----:B------:R-:W-:Y:S01]  /*d790*/  IADD3 R0, R172, R162, RZ ;  /* 0x000000a2ac007210 */ /* 0x000fe20007ffe0ff */
[----:B------:R-:W-:Y:S01]  /*d7a0*/  FADD.FTZ R103, R109, R103 ;  /* 0x000000676d677221 */ /* 0x000fe20000010000 */
[----:B------:R-:W2:Y:S02]  /*d7b0*/  MUFU.EX2 R142, R155 ;  /* 0x0000009b008e7308 */ /* 0x000ea40000000800 */
[----:B------:R-:W-:Y:S01]  /*d7c0*/  IADD3 R3, R169, R0, RZ ;  /* 0x00000000a9037210 */ /* 0x000fe20007ffe0ff */
[----:B------:R-:W3:Y:S01]  /*d7d0*/  LDSM.16.MT88.4 R104, [R0] ;  /* 0x000000000068783b */ /* 0x000ee20000004200 */
[C---:B------:R-:W-:Y:S01]  /*d7e0*/  FADD.FTZ R103, R110.reuse, R103 ;  /* 0x000000676e677221 */ /* 0x040fe20000010000 */
[----:B------:R-:W-:Y:S02]  /*d7f0*/  F2FP.PACK_AB R110, R110, R109 ;  /* 0x0000006d6e6e723e */ /* 0x000fe400000000ff */
[----:B------:R-:W-:Y:S01]  /*d800*/  F2FP.PACK_AB R109, R124, R121 ;  /* 0x000000797c6d723e */ /* 0x000fe200000000ff */
[----:B------:R-:W-:Y:S02]  /*d810*/  FADD.FTZ R103, R113, R103 ;  /* 0x0000006771677221 */ /* 0x000fe40000010000 */
[----:B------:R-:W-:Y:S02]  /*d820*/  MUFU.EX2 R141, R161 ;  /* 0x000000a1008d7308 */ /* 0x000fe40000000800 */
[----:B------:R-:W-:Y:S04]  /*d830*/  FADD.FTZ R103, R112, R103 ;  /* 0x0000006770677221 */ /* 0x000fe80000010000 */
[----:B------:R-:W-:Y:S04]  /*d840*/  FADD.FTZ R103, R117, R103 ;  /* 0x0000006775677221 */ /* 0x000fe80000010000 */
[----:B------:R-:W-:Y:S01]  /*d850*/  FADD.FTZ R103, R116, R103 ;  /* 0x0000006774677221 */ /* 0x000fe20000010000 */
[----:B------:R-:W4:Y:S03]  /*d860*/  MUFU.EX2 R140, R180 ;  /* 0x000000b4008c7308 */ /* 0x000f260000000800 */
[----:B-1----:R-:W-:Y:S01]  /*d870*/  FADD.FTZ R103, R119, R103 ;  /* 0x0000006777677221 */ /* 0x002fe20000010000 */
[C---:B---3--:R-:W-:Y:S08]  /*d880*/  HMMA.16816.F32 R20, R136.reuse, R104, R20 ;  /* 0x000000688814723c */ /* 0x048ff00000001814 */
        /* <DEDUP_REMOVED lines=30> */
[----:B----4-:R-:W-:Y:S01]  /*da70*/  F2FP.PACK_AB R139, R140, R141 ;  /* 0x0000008d8c8b723e */ /* 0x010fe200000000ff */
        /* <DEDUP_REMOVED lines=80> */
[C---:B------:R-:W-:Y:S04]  /*df80*/  HMMA.16816.F32 R88, R104.reuse, R110, R88 ;  /* 0x0000006e6858723c */ /* 0x040fe80000001858 */
[----:B------:R-:W-:Y:S02]  /*df90*/  FADD.FTZ R108, R128, R108 ;  /* 0x0000006c806c7221 */ /* 0x000fe40000010000 */
[----:B------:R-:W1:Y:S02]  /*dfa0*/  LDSM.16.MT88.4 R128, [R2+0x1800] ;  /* 0x001800000280783b */ /* 0x000e640000004200 */
        /* <DEDUP_REMOVED lines=42> */
[C---:B----4-:R-:W-:Y:S04]  /*e250*/  HMMA.16816.F32 R68, R136.reuse, R8, R68 ;  /* 0x000000088844723c */ /* 0x050fe80000001844 */
[----:B------:R-:W-:Y:S04]  /*e260*/  FADD.FTZ R184, R140, R0 ;  /* 0x000000008cb87221 */ /* 0x000fe80000010000 */
        /* <DEDUP_REMOVED lines=13> */
[----:B------:R-:W-:Y:S01]  /*e340*/  IMAD R2, R173, 0x40, R193 ;  /* 0x00000040ad027824 */ /* 0x000fe200078e02c1 */
[----:B------:R-:W-:Y:S01]  /*e350*/  ISETP.NE.AND P4, PT, R215, 0x1, PT ;  /* 0x00000001d700780c */ /* 0x000fe20003f85270 */
[----:B------:R-:W-:Y:S01]  /*e360*/  IMAD.MOV.U32 R174, RZ, RZ, RZ ;  /* 0x000000ffffae7224 */ /* 0x000fe200078e00ff */
[----:B------:R-:W-:Y:S01]  /*e370*/  ISETP.GT.AND P3, PT, R214, 0x3f, PT ;  /* 0x0000003fd600780c */ /* 0x000fe20003f64270 */
[----:B------:R-:W-:Y:S01]  /*e380*/  IMAD.SHL.U32 R18, R185, 0x2, RZ ;  /* 0x00000002b9127824 */ /* 0x000fe200078e00ff */
[----:B------:R-:W-:Y:S01]  /*e390*/  IADD3 R2, R2, -0x80, R214 ;  /* 0xffffff8002027810 */ /* 0x000fe20007ffe0d6 */
[C---:B------:R-:W-:Y:S01]  /*e3a0*/  IMAD.SHL.U32 R17, R186.reuse, 0x2, RZ ;  /* 0x00000002ba117824 */ /* 0x040fe200078e00ff */
[----:B------:R-:W-:Y:S01]  /*e3b0*/  SHF.R.S32.HI R214, RZ, 0x1f, R185 ;  /* 0x0000001fffd67819 */ /* 0x000fe200000114b9 */
[----:B------:R-:W-:Y:S01]  /*e3c0*/  IMAD.SHL.U32 R16, R177, 0x2, RZ ;  /* 0x00000002b1107824 */ /* 0x000fe200078e00ff */
[----:B------:R-:W-:Y:S01]  /*e3d0*/  SHF.L.U64.HI R14, R186, 0x1, R7 ;  /* 0x00000001ba0e7819 */ /* 0x000fe20000010207 */
[----:B------:R-:W-:Y:S01]  /*e3e0*/  IMAD.MOV.U32 R0, RZ, RZ, R2 ;  /* 0x000000ffff007224 */ /* 0x000fe200078e0002 */
[----:B------:R-:W-:Y:S02]  /*e3f0*/  SHF.L.U64.HI R15, R185, 0x1, R214 ;  /* 0x00000001b90f7819 */ /* 0x000fe400000102d6 */
        /* <DEDUP_REMOVED lines=25> */
.L_x_2193:
[----:B------:R-:W-:-:S05]  /*e590*/  BRA.DIV ~URZ, `(.L_x_2087) ;  /* 0x0000a7227f007947 */ /* 0x000fca000b800000 */
[----:B------:R-:W3:Y:S01]  /*e5a0*/  SHFL.IDX PT, R2, R10, RZ, 0x181f ;  /* 0x00181fff0a027589 */ /* 0x000ee200000e0000 */
[----:B------:R-:W-:Y:S01]  /*e5b0*/  IMAD R0, R178, 0x6000, R207 ;  /* 0x00006000b2007824 */ /* 0x000fe200078e02cf */
[----:B---3--:R-:W-:Y:S05]  /*e5c0*/  IADD3 R8, P0, R2, R16, RZ ;  /* 0x0000001002087210 */ /* 0x008fea0007f1e0ff */
[----:B--2---:R-:W-:Y:S01]  /*e5d0*/  IMAD.X R9, R4, 0x1, R12, P0 ;  /* 0x0000000104097824 */ /* 0x004fe200000e060c */
[----:B------:R-:W-:Y:S05]  /*e5e0*/  IADD3 R6, P0, R2, R17, RZ ;  /* 0x0000001102067210 */ /* 0x000fea0007f1e0ff */
[----:B------:R-:W-:Y:S01]  /*e5f0*/  IMAD.X R7, R4, 0x1, R14, P0 ;  /* 0x0000000104077824 */ /* 0x000fe200000e060e */
[----:B------:R-:W-:Y:S04]  /*e600*/  ISETP.GE.AND P0, PT, R177, c[0x0][0x1d4], PT ;  /* 0x00007500b1007a0c */ /* 0x000fe80003f06270 */
[----:B------:R-:W-:Y:S09]  /*e610*/  SEL R13, RZ, 0x10, P0 ;  /* 0x00000010ff0d7807 */ /* 0x000ff20000000000 */
[----:B------:R-:W-:Y:S01]  /*e620*/  @!PT LDS RZ, [RZ] ;  /* 0x00000000fffff984 */ /* 0x000fe20000000800 */
[----:B------:R-:W-:Y:S01]  /*e630*/  @!PT LDS RZ, [RZ] ;  /* 0x00000000fffff984 */ /* 0x000fe20000000800 */
[----:B------:R2:W-:Y:S01]  /*e640*/  LDGSTS.E.BYPASS.LTC128B.128 [R0], [R8.64], !P0 ;  /* 0x0000000008007fae */ /* 0x0005e2000c101d46 */
[----:B------:R-:W-:Y:S04]  /*e650*/  ISETP.GE.AND P0, PT, R186, c[0x0][0x1d4], PT ;  /* 0x00007500ba007a0c */ /* 0x000fe80003f06270 */
[----:B------:R-:W-:Y:S09]  /*e660*/  SEL R11, RZ, 0x10, P0 ;  /* 0x00000010ff0b7807 */ /* 0x000ff20000000000 */
[----:B------:R2:W-:Y:S01]  /*e670*/  LDGSTS.E.BYPASS.LTC128B.128 [R0+0x2000], [R6.64], !P0 ;  /* 0x0200000006007fae */ /* 0x0005e2000c101d46 */
[----:B------:R-:W-:Y:S05]  /*e680*/  IADD3 R2, P0, R2, R18, RZ ;  /* 0x0000001202027210 */ /* 0x000fea0007f1e0ff */
[----:B------:R-:W-:Y:S01]  /*e690*/  IMAD.X R3, R4, 0x1, R15, P0 ;  /* 0x0000000104037824 */ /* 0x000fe200000e060f */
[----:B------:R-:W-:Y:S01]  /*e6a0*/  ISETP.GE.AND P0, PT, R185, c[0x0][0x1d4], PT ;  /* 0x00007500b9007a0c */ /* 0x000fe20003f06270 */
[----:B------:R3:W4:Y:S11]  /*e6b0*/  SHFL.IDX PT, R4, R5, 0x1, 0x181f ;  /* 0x00381f0005047f89 */ /* 0x00073600000e0000 */
[----:B------:R-:W-:Y:S01]  /*e6c0*/  @!UPT UIADD3 URZ, URZ, URZ, URZ ;  /* 0x0000003f3f3ff290 */ /* 0x000fe2000fffe03f */
[----:B------:R5:W-:Y:S01]  /*e6d0*/  LDGSTS.E.BYPASS.LTC128B.128 [R0+0x4000], [R2.64], !P0 ;  /* 0x0400000002007fae */ /* 0x000be2000c101d46 */
[----:B-1-3--:R-:W-:Y:S03]  /*e6e0*/  SEL R5, RZ, 0x10, P0 ;  /* 0x00000010ff057807 */ /* 0x00afe60000000000 */
[----:B-----5:R2:W1:Y:S04]  /*e6f0*/  SHFL.IDX PT, R2, R10, 0x1, 0x181f ;  /* 0x00381f000a027f89 */ /* 0x02046800000e0000 */
.L_x_2194:
[----:B----4-:R-:W-:Y:S04]  /*e700*/  IADD3 R3, -R13, 0x10, RZ ;  /* 0x000000100d037810 */ /* 0x010fe80007ffe1ff */
        /* <DEDUP_REMOVED lines=23> */
.L_x_2085:
[----:B------:R-:W-:Y:S05]  /*e880*/  BSYNC B0 ;  /* 0x0000000000007941 */ /* 0x000fea0003800000 */
.L_x_2084:
[C---:B------:R-:W-:Y:S01]  /*e890*/  ISETP.GE.AND P0, PT, R163.reuse, 0x1, PT ;  /* 0x00000001a300780c */ /* 0x040fe20003f06270 */
[----:B------:R-:W0:Y:S01]  /*e8a0*/  LDGDEPBAR ;  /* 0x00000000000079af */ /* 0x000e220000000000 */
[----:B-1----:R-:W-:Y:S01]  /*e8b0*/  IADD3 R0, R163, 0x1, RZ ;  /* 0x00000001a3007810 */ /* 0x002fe20007ffe0ff */
[----:B------:R-:W-:Y:S03]  /*e8c0*/  IMAD.MOV.U32 R102, RZ, RZ, R100 ;  /* 0x000000ffff667224 */ /* 0x000fe600078e0064 */
[----:B------:R-:W-:Y:S01]  /*e8d0*/  SEL R163, R0, RZ, !P0 ;  /* 0x000000ff00a37207 */ /* 0x000fe20004000000 */
[----:B------:R-:W-:Y:S01]  /*e8e0*/  IMAD.MOV.U32 R0, RZ, RZ, R101 ;  /* 0x000000ffff007224 */ /* 0x000fe200078e0065 */
[C---:B------:R-:W-:Y:S02]  /*e8f0*/  ISETP.GT.AND P0, PT, R173.reuse, R182, PT ;  /* 0x000000b6ad00720c */ /* 0x040fe40003f04270 */
[----:B------:R-:W-:Y:S11]  /*e900*/  IADD3 R173, R173, -0x1, RZ ;  /* 0xffffffffadad7810 */ /* 0x000ff60007ffe0ff */
[----:B------:R-:W-:-:S05]  /*e910*/  @P0 BRA `(.L_x_2088) ;  /* 0xffffcc9000000947 */ /* 0x000fca000383ffff */
.L_x_2078:
[----:B------:R-:W-:-:S13]  /*e920*/  ISETP.GE.AND P0, PT, R173, R188, PT ;  /* 0x000000bcad00720c */ /* 0x000fda0003f06270 */
[----:B------:R-:W-:Y:S05]  /*e930*/  @!P0 BRA `(.L_x_2089) ;  /* 0x00003e7000008947 */ /* 0x000fea0003800000 */
[----:B------:R-:W-:Y:S02]  /*e940*/  MOV R103, R100 ;  /* 0x0000006400677202 */ /* 0x000fe40000000f00 */
[----:B------:R-:W-:Y:S02]  /*e950*/  MOV R102, R101 ;  /* 0x0000006500667202 */ /* 0x000fe40000000f00 */
.L_x_2106:
[----:B------:R-:W-:Y:S04]  /*e960*/  DEPBAR.LE SB0, 0x2 ;  /* 0x000080800000791a */ /* 0x000fe80000000000 */
[----:B------:R-:W-:Y:S01]  /*e970*/  WARPSYNC 0xffffffff ;  /* 0xffffffff00007948 */ /* 0x000fe20003800000 */
[----:B------:R-:W-:Y:S01]  /*e980*/  BAR.SYNC.DEFER_BLOCKING 0x0 ;  /* 0x0000000000007b1d */ /* 0x000fe20000010000 */
[----:B------:R-:W-:Y:S01]  /*e990*/  IMAD.MOV.U32 R0, RZ, RZ, 0x20 ;  /* 0x00000020ff007424 */ /* 0x000fe200078e00ff */
[----:B------:R-:W-:Y:S01]  /*e9a0*/  ISETP.GE.AND P0, PT, R188, R173, PT ;  /* 0x000000adbc00720c */ /* 0x000fe20003f06270 */
[----:B------:R-:W-:Y:S03]  /*e9b0*/  IMAD R162, R163, 0x6000, RZ ;  /* 0x00006000a3a27824 */ /* 0x000fe600078e02ff */
[----:B------:R-:W-:Y:S02]  /*e9c0*/  SEL R160, R0, 0xffffffe0, !P2 ;  /* 0xffffffe000a07807 */ /* 0x000fe40005000000 */
[----:B------:R-:W-:Y:S05]  /*e9d0*/  IADD3 R0, R170, R162, RZ ;  /* 0x000000a2aa007210 */ /* 0x000fea0007ffe0ff */
        /* <DEDUP_REMOVED lines=37> */
.L_x_2195:
        /* <DEDUP_REMOVED lines=22> */
.L_x_2196:
        /* <DEDUP_REMOVED lines=23> */
.L_x_2091:
[----:B------:R-:W-:Y:S05]  /*ef00*/  BSYNC B0 ;  /* 0x0000000000007941 */ /* 0x000fea0003800000 */
.L_x_2090:
[----:B------:R-:W0:Y:S01]  /*ef10*/  LDGDEPBAR ;  /* 0x00000000000079af */ /* 0x000e220000000000 */
[----:B------:R-:W-:Y:S01]  /*ef20*/  WARPSYNC 0xffffffff ;  /* 0xffffffff00007948 */ /* 0x000fe20003800000 */
[C---:B--23--:R-:W-:Y:S01]  /*ef30*/  HMMA.16816.F32 R4, R32.reuse, R8, RZ ;  /* 0x000000082004723c */ /* 0x04cfe200000018ff */
[----:B------:R-:W-:Y:S01]  /*ef40*/  MOV R2, 0x40 ;  /* 0x0000004000027802 */ /* 0x000fe20000000f00 */
[----:B------:R-:W-:Y:S02]  /*ef50*/  ULDC UR4, c[0x0][0x324] ;  /* 0x0000c90000047ab9 */ /* 0x000fe40000000800 */
[----:B------:R-:W-:Y:S01]  /*ef60*/  IADD3 R3, R170, R162, RZ ;  /* 0x000000a2aa037210 */ /* 0x000fe20007ffe0ff */
[----:B------:R-:W-:Y:S01]  /*ef70*/  ULOP3.LUT UR4, URZ, UR4, URZ, 0x33, !UPT ;  /* 0x000000043f047292 */ /* 0x000fe2000f8e333f */
[----:B------:R-:W-:Y:S02]  /*ef80*/  SEL R161, R2, 0xffffffc0, !P1 ;  /* 0xffffffc002a17807 */ /* 0x000fe40004800000 */
[C---:B------:R-:W-:Y:S01]  /*ef90*/  HMMA.16816.F32 R8, R32.reuse, R10, RZ ;  /* 0x0000000a2008723c */ /* 0x040fe200000018ff */
[CC--:B------:R-:W-:Y:S03]  /*efa0*/  IADD3 R2, R160.reuse, R3.reuse, RZ ;  /* 0x00000003a0027210 */ /* 0x0c0fe60007ffe0ff */
[C---:B------:R-:W-:Y:S02]  /*efb0*/  IADD3 R100, R161.reuse, R0, RZ ;  /* 0x00000000a1647210 */ /* 0x040fe40007ffe0ff */
[----:B------:R-:W-:Y:S02]  /*efc0*/  IADD3 R3, R160, R3, R161 ;  /* 0x00000003a0037210 */ /* 0x000fe40007ffe0a1 */
[C---:B----4-:R-:W-:Y:S01]  /*efd0*/  HMMA.16816.F32 R12, R32.reuse, R16, RZ ;  /* 0x00000010200c723c */ /* 0x050fe200000018ff */
[----:B------:R-:W-:Y:S04]  /*efe0*/  MOV R168, c[0x0][0x2c4] ;  /* 0x0000b10000a87a02 */ /* 0x000fe80000000f00 */
[----:B------:R-:W-:Y:S02]  /*eff0*/  ISETP.NE.AND P0, PT, R168, 0x1, PT ;  /* 0x00000001a800780c */ /* 0x000fe40003f05270 */
[----:B------:R-:W-:Y:S01]  /*f000*/  MOV R168, c[0x0][0x32c] ;  /* 0x0000cb0000a87a02 */ /* 0x000fe20000000f00 */
[C---:B------:R-:W-:Y:S03]  /*f010*/  HMMA.16816.F32 R16, R32.reuse, R18, RZ ;  /* 0x000000122010723c */ /* 0x040fe600000018ff */
[----:B------:R-:W-:Y:S05]  /*f020*/  ISETP.GE.AND P4, PT, R168, 0x1, PT ;  /* 0x00000001a800780c */ /* 0x000fea0003f86270 */
        /* <DEDUP_REMOVED lines=15> */
[----:B------:R-:W-:Y:S01]  /*f120*/  IADD3 R156, R161, R101, RZ ;  /* 0x00000065a19c7210 */ /* 0x000fe20007ffe0ff */
        /* <DEDUP_REMOVED lines=155> */
[----:B------:R5:W2:Y:S01]  /*fae0*/  MUFU.TANH R8, R2 ;  /* 0x0000000200087308 */ /* 0x000aa20000002400 */
[----:B-1----:R-:W-:Y:S09]  /*faf0*/  FMUL.FTZ R0, R14, c[0x0][0x320] ;  /* 0x0000c8000e007a20 */ /* 0x002ff20000410000 */
[----:B------:R1:W1:Y:S01]  /*fb00*/  MUFU.TANH R152, R0 ;  /* 0x0000000000987308 */ /* 0x0002620000002400 */
[----:B-----5:R-:W-:Y:S01]  /*fb10*/  IADD3 R2, R178, 0x1, RZ ;  /* 0x00000001b2027810 */ /* 0x020fe20007ffe0ff */
        /* <DEDUP_REMOVED lines=34> */
[----:B------:R-:W-:Y:S01]  /*fd40*/  FMUL.FTZ R0, R34, c[0x0][0x320] ;  /* 0x0000c80022007a20 */ /* 0x000fe20000410000 */
[----:B------:R-:W-:Y:S03]  /*fd50*/  ISETP.GE.AND P0, PT, R178, 0x1, PT ;  /* 0x00000001b200780c */ /* 0x000fe60003f06270 */
[----:B------:R1:W1:Y:S01]  /*fd60*/  MUFU.TANH R23, R0 ;  /* 0x0000000000177308 */ /* 0x0002620000002400 */
[----:B------:R-:W-:Y:S01]  /*fd70*/  SEL R178, R2, RZ, !P0 ;  /* 0x000000ff02b27207 */ /* 0x000fe20004000000 */
[----:B------:R-:W5:Y:S01]  /*fd80*/  SHFL.IDX PT, R3, R4, RZ, 0x1c1f ;  /* 0x001c1fff04037589 */ /* 0x000f6200000e0000 */
[----:B-1----:R-:W-:Y:S07]  /*fd90*/  FMUL.FTZ R0, R35, c[0x0][0x320] ;  /* 0x0000c80023007a20 */ /* 0x002fee0000410000 */
        /* <DEDUP_REMOVED lines=21> */
.L_x_2096:
[----:B------:R-:W-:Y:S04]  /*fef0*/  MOV R7, 0x1 ;  /* 0x0000000100077802 */ /* 0x000fe80000000f00 */
[----:B------:R-:W-:Y:S11]  /*ff00*/  ISETP.NE.AND P0, PT, R7, c[0x0][0x32c], PT ;  /* 0x0000cb0007007a0c */ /* 0x000ff60003f05270 */
[----:B------:R-:W-:Y:S02]  /*ff10*/  @!UPT UIADD3 URZ, URZ, URZ, URZ ;  /* 0x0000003f3f3ff290 */ /* 0x000fe4000fffe03f */
[----:B------:R-:W-:Y:S05]  /*ff20*/  @P0 IMAD.HI.U32 R7, R3, c[0x0][0x330], RZ ;  /* 0x0000cc0003070a27 */ /* 0x000fea00078e00ff */
[----:B------:R-:W-:Y:S02]  /*ff30*/  @P0 SHF.R.U32.HI R3, RZ, c[0x0][0x334], R7 ;  /* 0x0000cd00ff030a19 */ /* 0x000fe40000011607 */
.L_x_2097:
[----:B------:R-:W-:Y:S05]  /*ff40*/  BSYNC B0 ;  /* 0x0000000000007941 */ /* 0x000fea0003800000 */
.L_x_2095:
[----:B------:R-:W-:Y:S04]  /*ff50*/  IMAD R3, R3, c[0x0][0x32c], -R150 ;  /* 0x0000cb0003037a24 */ /* 0x000fe800078e0a96 */
[----:B------:R-:W-:Y:S05]  /*ff60*/  IMAD.IADD R3, R3, 0x1, -R191 ;  /* 0x0000000103037824 */ /* 0x000fea00078e0abf */
[----:B------:R-:W-:Y:S02]  /*ff70*/  IMNMX R0, R0, R3, !PT ;  /* 0x0000000300007217 */ /* 0x000fe40007800200 */
[----:B------:R-:W-:Y:S04]  /*ff80*/  IADD3 R3, R3, c[0x0][0x32c], RZ ;  /* 0x0000cb0003037a10 */ /* 0x000fe80007ffe0ff */
[----:B------:R-:W-:Y:S02]  /*ff90*/  IMNMX R2, R2, R3, PT ;  /* 0x0000000302027217 */ /* 0x000fe40003800200 */
.L_x_2094:
        /* <DEDUP_REMOVED lines=66> */
.L_x_2100:
[----:B------:R-:W-:Y:S04]  /*103c0*/  MOV R4, 0x1 ;  /* 0x0000000100047802 */ /* 0x000fe80000000f00 */
[----:B------:R-:W-:Y:S11]  /*103d0*/  ISETP.NE.AND P0, PT, R4, c[0x0][0x32c], PT ;  /* 0x0000cb0004007a0c */ /* 0x000ff60003f05270 */
[----:B------:R-:W-:Y:S02]  /*103e0*/  @!UPT UIADD3 URZ, URZ, URZ, URZ ;  /* 0x0000003f3f3ff290 */ /* 0x000fe4000fffe03f */
[----:B------:R-:W-:Y:S05]  /*103f0*/  @P0 IMAD.HI.U32 R4, R0, c[0x0][0x330], RZ ;  /* 0x0000cc0000040a27 */ /* 0x000fea00078e00ff */
[----:B------:R-:W-:Y:S02]  /*10400*/  @P0 SHF.R.U32.HI R0, RZ, c[0x0][0x334], R4 ;  /* 0x0000cd00ff000a19 */ /* 0x000fe40000011604 */
.L_x_2101:
[----:B------:R-:W-:Y:S05]  /*10410*/  BSYNC B0 ;  /* 0x0000000000007941 */ /* 0x000fea0003800000 */
.L_x_2099:
[----:B------:R-:W-:Y:S04]  /*10420*/  IMAD R0, R0, c[0x0][0x32c], -R150 ;  /* 0x0000cb0000007a24 */ /* 0x000fe800078e0a96 */
[----:B------:R-:W-:Y:S05]  /*10430*/  IMAD.IADD R0, R0, 0x1, -R191 ;  /* 0x0000000100007824 */ /* 0x000fea00078e0abf */
[----:B------:R-:W-:Y:S02]  /*10440*/  IMNMX R2, R2, R0, !PT ;  /* 0x0000000002027217 */ /* 0x000fe40007800200 */
[----:B------:R-:W-:Y:S04]  /*10450*/  IADD3 R0, R0, c[0x0][0x32c], RZ ;  /* 0x0000cb0000007a10 */ /* 0x000fe80007ffe0ff */
[----:B------:R-:W-:Y:S02]  /*10460*/  IMNMX R3, R3, R0, PT ;  /* 0x0000000003037217 */ /* 0x000fe40003800200 */
.L_x_2098:
        /* <DEDUP_REMOVED lines=48> */
[C---:B------:R-:W-:Y:S01]  /*10770*/  ISETP.GT.AND P0, PT, R2.reuse, 0x1, P3 ;  /* 0x000000010200780c */ /* 0x040fe20001f04270 */
[----:B------:R-:W-:Y:S03]  /*10780*/  MUFU.EX2 R8, R7 ;  /* 0x0000000700087308 */ /* 0x000fe60000000800 */
[----:B------:R-:W-:Y:S04]  /*10790*/  ISETP.LT.OR P0, PT, R3, 0x2, P0 ;  /* 0x000000020300780c */ /* 0x000fe80000701670 */
[----:B------:R-:W-:Y:S02]  /*107a0*/  FSEL R5, R155, -INF , !P0 ;  /* 0xff8000009b057808 */ /* 0x000fe40004000000 */
[----:B------:R-:W-:Y:S01]  /*107b0*/  ISETP.GT.AND P0, PT, R2, 0x8, P3 ;  /* 0x000000080200780c */ /* 0x000fe20001f04270 */
[----:B------:R-:W1:Y:S03]  /*107c0*/  MUFU.EX2 R0, R0 ;  /* 0x0000000000007308 */ /* 0x000e660000000800 */
[C---:B------:R-:W-:Y:S04]  /*107d0*/  ISETP.LT.OR P0, PT, R3.reuse, 0x9, P0 ;  /* 0x000000090300780c */ /* 0x040fe80000701670 */
[----:B------:R-:W-:Y:S02]  /*107e0*/  FSEL R139, R154, -INF , !P0 ;  /* 0xff8000009a8b7808 */ /* 0x000fe40004000000 */
[C---:B------:R-:W-:Y:S01]  /*107f0*/  ISETP.GT.AND P0, PT, R2.reuse, 0x9, P3 ;  /* 0x000000090200780c */ /* 0x040fe20001f04270 */
[----:B------:R-:W2:Y:S03]  /*10800*/  MUFU.EX2 R7, R6 ;  /* 0x0000000600077308 */ /* 0x000ea60000000800 */
[----:B------:R-:W-:Y:S04]  /*10810*/  ISETP.LT.OR P0, PT, R3, 0xa, P0 ;  /* 0x0000000a0300780c */ /* 0x000fe80000701670 */
[----:B------:R-:W-:Y:S02]  /*10820*/  FSEL R140, R153, -INF , !P0 ;  /* 0xff800000998c7808 */ /* 0x000fe40004000000 */
[----:B------:R-:W-:Y:S01]  /*10830*/  ISETP.GT.AND P0, PT, R2, 0x10, P3 ;  /* 0x000000100200780c */ /* 0x000fe20001f04270 */
[----:B------:R-:W-:Y:S03]  /*10840*/  MUFU.EX2 R159, R159 ;  /* 0x0000009f009f7308 */ /* 0x000fe60000000800 */
[C---:B------:R-:W-:Y:S01]  /*10850*/  ISETP.LT.OR P0, PT, R3.reuse, 0x11, P0 ;  /* 0x000000110300780c */ /* 0x040fe20000701670 */
[C---:B-1----:R-:W-:Y:S02]  /*10860*/  FMUL.FTZ R9, R0.reuse, R129 ;  /* 0x0000008100097220 */ /* 0x042fe40000410000 */
        /* <DEDUP_REMOVED lines=8> */
[----:B--2---:R-:W-:Y:S01]  /*108f0*/  F2FP.PACK_AB R136, R7, R8 ;  /* 0x000000080788723e */ /* 0x004fe200000000ff */
[C---:B------:R-:W-:Y:S01]  /*10900*/  FMUL.FTZ R17, R0.reuse, R121 ;  /* 0x0000007900117220 */ /* 0x040fe20000410000 */
[----:B------:R-:W-:Y:S01]  /*10910*/  FSEL R147, R147, -INF , !P0 ;  /* 0xff80000093937808 */ /* 0x000fe20004000000 */
[----:B------:R-:W-:Y:S01]  /*10920*/  FMUL.FTZ R28, R0, R108 ;  /* 0x0000006c001c7220 */ /* 0x000fe20000410000 */
[----:B------:R-:W-:Y:S01]  /*10930*/  ISETP.GT.AND P0, PT, R2, 0x18, P3 ;  /* 0x000000180200780c */ /* 0x000fe20001f04270 */
[C---:B------:R-:W-:Y:S01]  /*10940*/  FMUL.FTZ R29, R0.reuse, R109 ;  /* 0x0000006d001d7220 */ /* 0x040fe20000410000 */
[----:B------:R-:W-:Y:S01]  /*10950*/  MUFU.EX2 R124, R168 ;  /* 0x000000a8007c7308 */ /* 0x000fe20000000800 */
[C---:B------:R-:W-:Y:S01]  /*10960*/  FMUL.FTZ R36, R0.reuse, R36 ;  /* 0x0000002400247220 */ /* 0x040fe20000410000 */
[C---:B------:R-:W-:Y:S01]  /*10970*/  ISETP.LT.OR P0, PT, R3.reuse, 0x19, P0 ;  /* 0x000000190300780c */ /* 0x040fe20000701670 */
[C---:B------:R-:W-:Y:S02]  /*10980*/  FMUL.FTZ R37, R0.reuse, R37 ;  /* 0x0000002500257220 */ /* 0x040fe40000410000 */
[----:B------:R-:W-:Y:S01]  /*10990*/  FMUL.FTZ R40, R0, R40 ;  /* 0x0000002800287220 */ /* 0x000fe20000410000 */
[----:B------:R-:W-:Y:S01]  /*109a0*/  FSEL R146, R146, -INF , !P0 ;  /* 0xff80000092927808 */ /* 0x000fe20004000000 */
[----:B------:R-:W-:Y:S01]  /*109b0*/  FMUL.FTZ R41, R0, R41 ;  /* 0x0000002900297220 */ /* 0x000fe20000410000 */
[----:B------:R-:W-:Y:S01]  /*109c0*/  ISETP.GT.AND P0, PT, R2, 0x19, P3 ;  /* 0x000000190200780c */ /* 0x000fe20001f04270 */
[C---:B------:R-:W-:Y:S01]  /*109d0*/  FMUL.FTZ R44, R0.reuse, R44 ;  /* 0x0000002c002c7220 */ /* 0x040fe20000410000 */
[----:B------:R-:W-:Y:S01]  /*109e0*/  MUFU.EX2 R109, R148 ;  /* 0x00000094006d7308 */ /* 0x000fe20000000800 */
[C---:B------:R-:W-:Y:S01]  /*109f0*/  FMUL.FTZ R45, R0.reuse, R45 ;  /* 0x0000002d002d7220 */ /* 0x040fe20000410000 */
[----:B------:R-:W-:Y:S01]  /*10a00*/  ISETP.LT.OR P0, PT, R3, 0x1a, P0 ;  /* 0x0000001a0300780c */ /* 0x000fe20000701670 */
[C---:B------:R-:W-:Y:S02]  /*10a10*/  FMUL.FTZ R48, R0.reuse, R48 ;  /* 0x0000003000307220 */ /* 0x040fe40000410000 */
        /* <DEDUP_REMOVED lines=41> */
[C---:B------:R-:W-:Y:S03]  /*10cb0*/  FMUL.FTZ R97, R0.reuse, R97 ;  /* 0x0000006100617220 */ /* 0x040fe60000410000 */
[----:B------:R-:W-:Y:S01]  /*10cc0*/  FSEL R154, R25, -INF , !P0 ;  /* 0xff800000199a7808 */ /* 0x000fe20004000000 */
[----:B------:R-:W-:Y:S01]  /*10cd0*/  FMUL.FTZ R25, R0, R113 ;  /* 0x0000007100197220 */ /* 0x000fe20000410000 */
[----:B------:R-:W-:Y:S04]  /*10ce0*/  ISETP.GT.AND P0, PT, R2, 0x31, P3 ;  /* 0x000000310200780c */ /* 0x000fe80001f04270 */
[C---:B------:R-:W-:Y:S04]  /*10cf0*/  ISETP.LT.OR P0, PT, R3.reuse, 0x32, P0 ;  /* 0x000000320300780c */ /* 0x040fe80000701670 */
[----:B------:R-:W-:Y:S01]  /*10d00*/  FSEL R155, R24, -INF , !P0 ;  /* 0xff800000189b7808 */ /* 0x000fe20004000000 */
[----:B------:R-:W-:Y:S01]  /*10d10*/  FMUL.FTZ R24, R0, R112 ;  /* 0x0000007000187220 */ /* 0x000fe20000410000 */
[C---:B------:R-:W-:Y:S04]  /*10d20*/  ISETP.GT.AND P0, PT, R2.reuse, 0x38, P3 ;  /* 0x000000380200780c */ /* 0x040fe80001f04270 */
[----:B------:R-:W-:Y:S04]  /*10d30*/  ISETP.LT.OR P0, PT, R3, 0x39, P0 ;  /* 0x000000390300780c */ /* 0x000fe80000701670 */
[----:B------:R-:W-:Y:S02]  /*10d40*/  FSEL R156, R23, -INF , !P0 ;  /* 0xff800000179c7808 */ /* 0x000fe40004000000 */
[----:B------:R-:W-:Y:S01]  /*10d50*/  ISETP.GT.AND P0, PT, R2, 0x39, P3 ;  /* 0x000000390200780c */ /* 0x000fe20001f04270 */
[----:B------:R-:W-:Y:S02]  /*10d60*/  FFMA.FTZ R2, R0, R183, R8 ;  /* 0x000000b700027223 */ /* 0x000fe40000010008 */
[----:B------:R1:W-:Y:S01]  /*10d70*/  MUFU.EX2 R8, R21 ;  /* 0x0000001500087308 */ /* 0x0003e20000000800 */
[----:B------:R-:W-:Y:S01]  /*10d80*/  ISETP.LT.OR P0, PT, R3, 0x3a, P0 ;  /* 0x0000003a0300780c */ /* 0x000fe20000701670 */
[----:B------:R-:W-:Y:S01]  /*10d90*/  FADD.FTZ R6, R7, R2 ;  /* 0x0000000207067221 */ /* 0x000fe20000010000 */
[----:B------:R-:W-:Y:S02]  /*10da0*/  FMNMX.FTZ R2, R4, R103, !PT ;  /* 0x0000006704027209 */ /* 0x000fe40007810000 */
[----:B------:R-:W-:Y:S02]  /*10db0*/  FSEL R153, R26, -INF , !P0 ;  /* 0xff8000001a997808 */ /* 0x000fe40004000000 */
[----:B------:R-:W-:Y:S03]  /*10dc0*/  FMNMX.FTZ R2, R5, R2, !PT ;  /* 0x0000000205027209 */ /* 0x000fe60007810000 */
[----:B------:R-:W2:Y:S01]  /*10dd0*/  MUFU.EX2 R7, R20 ;  /* 0x0000001400077308 */ /* 0x000ea20000000800 */
[----:B------:R-:W-:Y:S04]  /*10de0*/  FMNMX.FTZ R2, R139, R2, !PT ;  /* 0x000000028b027209 */ /* 0x000fe80007810000 */
[----:B------:R-:W-:Y:S04]  /*10df0*/  FMNMX.FTZ R2, R140, R2, !PT ;  /* 0x000000028c027209 */ /* 0x000fe80007810000 */
[----:B------:R-:W-:Y:S04]  /*10e00*/  FMNMX.FTZ R2, R142, R2, !PT ;  /* 0x000000028e027209 */ /* 0x000fe80007810000 */
[----:B------:R-:W-:Y:S01]  /*10e10*/  FMNMX.FTZ R2, R147, R2, !PT ;  /* 0x0000000293027209 */ /* 0x000fe20007810000 */
[----:B-1----:R-:W-:Y:S03]  /*10e20*/  FMUL.FTZ R21, R0, R117 ;  /* 0x0000007500157220 */ /* 0x002fe60000410000 */
[----:B------:R-:W-:Y:S04]  /*10e30*/  FMNMX.FTZ R2, R146, R2, !PT ;  /* 0x0000000292027209 */ /* 0x000fe80007810000 */
[----:B------:R-:W-:Y:S02]  /*10e40*/  FMNMX.FTZ R2, R145, R2, !PT ;  /* 0x0000000291027209 */ /* 0x000fe40007810000 */
[----:B--2---:R-:W-:Y:S01]  /*10e50*/  F2FP.PACK_AB R138, R7, R8 ;  /* 0x00000008078a723e */ /* 0x004fe200000000ff */
[----:B------:R-:W-:Y:S01]  /*10e60*/  FMUL.FTZ R20, R0, R116 ;  /* 0x0000007400147220 */ /* 0x000fe20000410000 */
        /* <DEDUP_REMOVED lines=11> */
[----:B-1----:R-:W-:Y:S01]  /*10f20*/  FMNMX.FTZ R100, R2, R3, !PT ;  /* 0x0000000302647209 */ /* 0x002fe20007810000 */
[----:B------:R-:W-:Y:S02]  /*10f30*/  FADD.FTZ R2, R8, R6 ;  /* 0x0000000608027221 */ /* 0x000fe40000010000 */
[----:B------:R-:W-:Y:S01]  /*10f40*/  FMUL.FTZ R8, R0, R128 ;  /* 0x0000008000087220 */ /* 0x000fe20000410000 */
[C---:B------:R-:W-:Y:S01]  /*10f50*/  FSETP.NEU.FTZ.AND P0, PT, R100.reuse, -INF , PT ;  /* 0xff8000006400780b */ /* 0x040fe20003f1d000 */
[----:B------:R-:W-:Y:S02]  /*10f60*/  FADD.FTZ R141, R7, R2 ;  /* 0x00000002078d7221 */ /* 0x000fe40000010000 */
[C---:B------:R-:W-:Y:S01]  /*10f70*/  FMUL.FTZ R3, R100.reuse, c[0x0][0x2d0] ;  /* 0x0000b40064037a20 */ /* 0x040fe20000410000 */
        /* <DEDUP_REMOVED lines=9> */
[----:B------:R-:W-:Y:S05]  /*11010*/  FFMA.FTZ R112, R144, c[0x0][0x2d0], -R103 ;  /* 0x0000b40090707a23 */ /* 0x000fea0000010867 */
[----:B------:R-:W2:Y:S10]  /*11020*/  MUFU.EX2 R3, R3 ;  /* 0x0000000300037308 */ /* 0x000eb40000000800 */
[----:B------:R-:W3:Y:S01]  /*11030*/  MUFU.EX2 R0, R6 ;  /* 0x0000000600007308 */ /* 0x000ee20000000800 */
[C---:B-1----:R-:W-:Y:S02]  /*11040*/  FMUL.FTZ R19, R2.reuse, R123 ;  /* 0x0000007b02137220 */ /* 0x042fe40000410000 */
[C---:B------:R-:W-:Y:S02]  /*11050*/  FMUL.FTZ R27, R2.reuse, R115 ;  /* 0x00000073021b7220 */ /* 0x040fe40000410000 */
[C---:B------:R-:W-:Y:S02]  /*11060*/  FMUL.FTZ R10, R2.reuse, R130 ;  /* 0x00000082020a7220 */ /* 0x040fe40000410000 */
[C---:B------:R-:W-:Y:S03]  /*11070*/  FMUL.FTZ R11, R2.reuse, R131 ;  /* 0x00000083020b7220 */ /* 0x040fe60000410000 */
[----:B------:R-:W-:Y:S01]  /*11080*/  MUFU.EX2 R117, R112 ;  /* 0x0000007000757308 */ /* 0x000fe20000000800 */
[C---:B------:R-:W-:Y:S02]  /*11090*/  FMUL.FTZ R34, R2.reuse, R106 ;  /* 0x0000006a02227220 */ /* 0x040fe40000410000 */
[C---:B--2---:R-:W-:Y:S02]  /*110a0*/  FFMA.FTZ R102, R2.reuse, R184, R3 ;  /* 0x000000b802667223 */ /* 0x044fe40000010003 */
[C---:B------:R-:W-:Y:S02]  /*110b0*/  FMUL.FTZ R35, R2.reuse, R107 ;  /* 0x0000006b02237220 */ /* 0x040fe40000410000 */
[C---:B------:R-:W-:Y:S02]  /*110c0*/  FMUL.FTZ R7, R2.reuse, R135 ;  /* 0x0000008702077220 */ /* 0x040fe40000410000 */
[C---:B------:R-:W-:Y:S01]  /*110d0*/  FMUL.FTZ R14, R2.reuse, R126 ;  /* 0x0000007e020e7220 */ /* 0x040fe20000410000 */
[----:B------:R-:W-:Y:S01]  /*110e0*/  MUFU.EX2 R132, R160 ;  /* 0x000000a000847308 */ /* 0x000fe20000000800 */
[----:B------:R-:W-:Y:S02]  /*110f0*/  FMUL.FTZ R15, R2, R127 ;  /* 0x0000007f020f7220 */ /* 0x000fe40000410000 */
[C---:B---3--:R-:W-:Y:S01]  /*11100*/  FADD.FTZ R123, R0.reuse, R102 ;  /* 0x00000066007b7221 */ /* 0x048fe20000010000 */
[----:B------:R-:W-:Y:S01]  /*11110*/  F2FP.PACK_AB R137, R0, R3 ;  /* 0x000000030089723e */ /* 0x000fe200000000ff */
[--C-:B------:R-:W-:Y:S02]  /*11120*/  FFMA.FTZ R0, R139, c[0x0][0x2d0], -R103.reuse ;  /* 0x0000b4008b007a23 */ /* 0x100fe40000010867 */
        /* <DEDUP_REMOVED lines=34> */
[C---:B------:R-:W-:Y:S01]  /*11350*/  FMUL.FTZ R79, R2.reuse, R79 ;  /* 0x0000004f024f7220 */ /* 0x040fe20000410000 */
[----:B--2---:R-:W-:Y:S01]  /*11360*/  F2FP.PACK_AB R110, R127, R126 ;  /* 0x0000007e7f6e723e */ /* 0x004fe200000000ff */
        /* <DEDUP_REMOVED lines=11> */
[--C-:B------:R-:W-:Y:S02]  /*11420*/  FFMA.FTZ R0, R140, c[0x0][0x2d0], -R103.reuse ;  /* 0x0000b4008c007a23 */ /* 0x100fe40000010867 */
[----:B------:R-:W-:Y:S01]  /*11430*/  FFMA.FTZ R112, R143, c[0x0][0x2d0], -R103 ;  /* 0x0000b4008f707a23 */ /* 0x000fe20000010867 */
[----:B------:R-:W-:Y:S01]  /*11440*/  IADD3 R102, R169, R2, RZ ;  /* 0x00000002a9667210 */ /* 0x000fe20007ffe0ff */
[----:B------:R-:W1:Y:S01]  /*11450*/  LDSM.16.MT88.4 R104, [R2] ;  /* 0x000000000268783b */ /* 0x000e620000004200 */
[----:B------:R-:W2:Y:S07]  /*11460*/  MUFU.EX2 R114, R0 ;  /* 0x0000000000727308 */ /* 0x000eae0000000800 */
[----:B------:R-:W-:Y:S03]  /*11470*/  LDSM.16.MT88.4 R128, [R2+0x1800] ;  /* 0x001800000280783b */ /* 0x000fe60000004200 */
[----:B------:R-:W-:Y:S01]  /*11480*/  MUFU.EX2 R119, R112 ;  /* 0x0000007000777308 */ /* 0x000fe20000000800 */
[----:B--2---:R-:W-:Y:S01]  /*11490*/  F2FP.PACK_AB R139, R114, R115 ;  /* 0x00000073728b723e */ /* 0x004fe200000000ff */
[----:B------:R-:W-:Y:S04]  /*114a0*/  FADD.FTZ R0, R3, R141 ;  /* 0x0000008d03007221 */ /* 0x000fe80000010000 */
[----:B------:R-:W-:Y:S01]  /*114b0*/  FADD.FTZ R121, R109, R0 ;  /* 0x000000006d797221 */ /* 0x000fe20000010000 */
[----:B------:R-:W-:Y:S01]  /*114c0*/  IADD3 R0, R172, R162, RZ ;  /* 0x000000a2ac007210 */ /* 0x000fe20007ffe0ff */
[--C-:B------:R-:W-:Y:S03]  /*114d0*/  FFMA.FTZ R109, R145, c[0x0][0x2d0], -R103.reuse ;  /* 0x0000b400916d7a23 */ /* 0x100fe60000010867 */
[----:B------:R-:W-:Y:S01]  /*114e0*/  IADD3 R3, R169, R0, RZ ;  /* 0x00000000a9037210 */ /* 0x000fe20007ffe0ff */
[----:B------:R-:W-:Y:S01]  /*114f0*/  MUFU.EX2 R122, R109 ;  /* 0x0000006d007a7308 */ /* 0x000fe20000000800 */
        /* <DEDUP_REMOVED lines=37> */
[----:B------:R-:W-:Y:S01]  /*11750*/  F2FP.PACK_AB R138, R149, R148 ;  /* 0x00000094958a723e */ /* 0x000fe200000000ff */
[--C-:B-1----:R-:W-:Y:S05]  /*11760*/  FFMA.FTZ R104, R147, c[0x0][0x2d0], -R103.reuse ;  /* 0x0000b40093687a23 */ /* 0x102fea0000010867 */
[----:B------:R-:W-:Y:S10]  /*11770*/  MUFU.EX2 R147, R180 ;  /* 0x000000b400937308 */ /* 0x000ff40000000800 */
[----:B------:R1:W2:Y:S02]  /*11780*/  MUFU.EX2 R120, R104 ;  /* 0x0000006800787308 */ /* 0x0002a40000000800 */
[--C-:B-1----:R-:W-:Y:S01]  /*11790*/  FFMA.FTZ R104, R146, c[0x0][0x2d0], -R103.reuse ;  /* 0x0000b40092687a23 */ /* 0x102fe20000010867 */
[----:B--2---:R-:W-:Y:S07]  /*117a0*/  F2FP.PACK_AB R109, R120, R113 ;  /* 0x00000071786d723e */ /* 0x004fee00000000ff */
[----:B------:R-:W1:Y:S10]  /*117b0*/  MUFU.EX2 R146, R181 ;  /* 0x000000b500927308 */ /* 0x000e740000000800 */
[----:B------:R2:W3:Y:S01]  /*117c0*/  MUFU.EX2 R116, R104 ;  /* 0x0000006800747308 */ /* 0x0004e20000000800 */
[----:B-1----:R-:W-:Y:S01]  /*117d0*/  F2FP.PACK_AB R136, R147, R146 ;  /* 0x000000929388723e */ /* 0x002fe200000000ff */
[----:B--2---:R-:W1:Y:S01]  /*117e0*/  LDSM.16.MT88.4 R104, [R2+0x800] ;  /* 0x000800000268783b */ /* 0x004e620000004200 */
[----:B---3--:R-:W-:Y:S07]  /*117f0*/  F2FP.PACK_AB R111, R122, R116 ;  /* 0x000000747a6f723e */ /* 0x008fee00000000ff */
        /* <DEDUP_REMOVED lines=38> */
[----:B------:R-:W-:Y:S03]  /*11a60*/  FFMA.FTZ R105, R152, c[0x0][0x2d0], -R103 ;  /* 0x0000b40098697a23 */ /* 0x000fe60000010867 */
[----:B------:R-:W-:Y:S06]  /*11a70*/  F2FP.PACK_AB R106, R159, R132 ;  /* 0x000000849f6a723e */ /* 0x000fec00000000ff */
[----:B------:R3:W4:Y:S01]  /*11a80*/  MUFU.EX2 R145, R105 ;  /* 0x0000006900917308 */ /* 0x0007220000000800 */
[----:B--2---:R-:W-:Y:S04]  /*11a90*/  FADD.FTZ R104, R115, R123 ;  /* 0x0000007b73687221 */ /* 0x004fe80000010000 */
[----:B------:R-:W-:Y:S04]  /*11aa0*/  FADD.FTZ R104, R114, R104 ;  /* 0x0000006872687221 */ /* 0x000fe80000010000 */
[----:B------:R-:W-:Y:S02]  /*11ab0*/  FADD.FTZ R104, R113, R104 ;  /* 0x0000006871687221 */ /* 0x000fe40000010000 */
[----:B---3--:R-:W-:Y:S01]  /*11ac0*/  FADD.FTZ R105, R126, R121 ;  /* 0x000000797e697221 */ /* 0x008fe20000010000 */
[----:B------:R-:W2:Y:S01]  /*11ad0*/  LDSM.16.MT88.4 R112, [R102+0x1000] ;  /* 0x001000006670783b */ /* 0x000ea20000004200 */
[----:B------:R-:W-:Y:S01]  /*11ae0*/  FADD.FTZ R104, R120, R104 ;  /* 0x0000006878687221 */ /* 0x000fe20000010000 */
[----:B----4-:R-:W-:Y:S01]  /*11af0*/  F2FP.PACK_AB R107, R145, R118 ;  /* 0x00000076916b723e */ /* 0x010fe200000000ff */
[----:B------:R-:W-:Y:S01]  /*11b00*/  FADD.FTZ R121, R127, R105 ;  /* 0x000000697f797221 */ /* 0x000fe20000010000 */
[----:B------:R-:W-:Y:S01]  /*11b10*/  F2FP.PACK_AB R105, R119, R117 ;  /* 0x000000757769723e */ /* 0x000fe200000000ff */
        /* <DEDUP_REMOVED lines=44> */
[----:B------:R-:W-:Y:S02]  /*11de0*/  FADD.FTZ R143, R132, R117 ;  /* 0x00000075848f7221 */ /* 0x000fe40000010000 */
[----:B------:R-:W-:Y:S01]  /*11df0*/  FADD.FTZ R144, R118, R116 ;  /* 0x0000007476907221 */ /* 0x000fe20000010000 */
[C---:B--2---:R-:W-:Y:S08]  /*11e00*/  HMMA.16816.F32 R92, R104.reuse, R112, R92 ;  /* 0x00000070685c723c */ /* 0x044ff0000000185c */
        /* <DEDUP_REMOVED lines=28> */
[C---:B---3--:R-:W-:Y:S04]  /*11fd0*/  HMMA.16816.F32 R44, R136.reuse, R8, R44 ;  /* 0x00000008882c723c */ /* 0x048fe8000000182c */
[----:B------:R-:W-:Y:S04]  /*11fe0*/  FADD.FTZ R0, R140, R0 ;  /* 0x000000008c007221 */ /* 0x000fe80000010000 */
[C---:B------:R-:W-:Y:S01]  /*11ff0*/  HMMA.16816.F32 R48, R136.reuse, R10, R48 ;  /* 0x0000000a8830723c */ /* 0x040fe20000001830 */
[----:B------:R2:W3:Y:S03]  /*12000*/  LDSM.16.MT88.4 R8, [R2+0x5800] ;  /* 0x005800000208783b */ /* 0x0004e60000004200 */
[----:B------:R-:W-:Y:S04]  /*12010*/  FADD.FTZ R184, R103, R0 ;  /* 0x0000000067b87221 */ /* 0x000fe80000010000 */
        /* <DEDUP_REMOVED lines=8> */
[----:B------:R-:W-:Y:S01]  /*120a0*/  FADD.FTZ R2, R148, R2 ;  /* 0x0000000294027221 */ /* 0x000fe20000010000 */
[----:B----4-:R-:W-:Y:S04]  /*120b0*/  IADD3 R3, R173, -0x2, RZ ;  /* 0xfffffffead037810 */ /* 0x010fe80007ffe0ff */
[C---:B---3--:R-:W-:Y:S03]  /*120c0*/  HMMA.16816.F32 R68, R136.reuse, R8, R68 ;  /* 0x000000088844723c */ /* 0x048fe60000001844 */
[----:B------:R-:W-:Y:S01]  /*120d0*/  ISETP.GE.AND P0, PT, R3, R188, PT ;  /* 0x000000bc0300720c */ /* 0x000fe20003f06270 */
[----:B------:R-:W-:Y:S04]  /*120e0*/  FADD.FTZ R183, R149, R2 ;  /* 0x0000000295b77221 */ /* 0x000fe80000010000 */
[C---:B------:R-:W-:Y:S08]  /*120f0*/  HMMA.16816.F32 R72, R136.reuse, R10, R72 ;  /* 0x0000000a8848723c */ /* 0x040ff00000001848 */
        /* <DEDUP_REMOVED lines=16> */
[----:B------:R-:W-:Y:S01]  /*12200*/  IADD3 R2, R182, R150, R193 ;  /* 0x00000096b6027210 */ /* 0x000fe20007ffe0c1 */
        /* <DEDUP_REMOVED lines=32> */
.L_x_2197:
        /* <DEDUP_REMOVED lines=23> */
.L_x_2198:
        /* <DEDUP_REMOVED lines=24> */
.L_x_2103:
[----:B------:R-:W-:Y:S05]  /*12700*/  BSYNC B0 ;  /* 0x0000000000007941 */ /* 0x000fea0003800000 */
.L_x_2102:
[C---:B------:R-:W-:Y:S01]  /*12710*/  ISETP.GE.AND P0, PT, R163.reuse, 0x1, PT ;  /* 0x00000001a300780c */ /* 0x040fe20003f06270 */
[----:B------:R-:W0:Y:S01]  /*12720*/  LDGDEPBAR ;  /* 0x00000000000079af */ /* 0x000e220000000000 */
[----:B-1----:R-:W-:Y:S01]  /*12730*/  IADD3 R0, R163, 0x1, RZ ;  /* 0x00000001a3007810 */ /* 0x002fe20007ffe0ff */
[----:B------:R-:W-:Y:S02]  /*12740*/  IMAD.MOV.U32 R103, RZ, RZ, R100 ;  /* 0x000000ffff677224 */ /* 0x000fe400078e0064 */
[----:B------:R-:W-:Y:S01]  /*12750*/  IMAD.MOV.U32 R102, RZ, RZ, R101 ;  /* 0x000000ffff667224 */ /* 0x000fe200078e0065 */
[----:B------:R-:W-:Y:S02]  /*12760*/  SEL R163, R0, RZ, !P0 ;  /* 0x000000ff00a37207 */ /* 0x000fe40004000000 */
[----:B------:R-:W-:Y:S02]  /*12770*/  ISETP.GE.AND P0, PT, R188, R173, PT ;  /* 0x000000adbc00720c */ /* 0x000fe40003f06270 */
[----:B------:R-:W-:Y:S05]  /*12780*/  IADD3 R0, R173, -0x1, RZ ;  /* 0xffffffffad007810 */ /* 0x000fea0007ffe0ff */
[----:B------:R-:W-:Y:S06]  /*12790*/  IMAD.MOV.U32 R173, RZ, RZ, R0 ;  /* 0x000000ffffad7224 */ /* 0x000fec00078e0000 */
[----:B------:R-:W-:-:S05]  /*127a0*/  @!P0 BRA `(.L_x_2106) ;  /* 0xffffc1b000008947 */ /* 0x000fca000383ffff */
.L_x_2089:
[----:B------:R-:W-:Y:S05]  /*127b0*/  BRA.DIV ~URZ, `(.L_x_2107) ;  /* 0x00006cd27f007947 */ /* 0x000fea000b800000 */
[----:B------:R1:W2:Y:S02]  /*127c0*/  SHFL.BFLY PT, R0, R183, 0x2, 0x1f ;  /* 0x0c401f00b7007f89 */ /* 0x0002a400000e0000 */
.L_x_2199:
[----:B--2---:R-:W-:Y:S01]  /*127d0*/  FADD.FTZ R0, R0, R183 ;  /* 0x000000b700007221 */ /* 0x004fe20000010000 */
[----:B------:R-:W-:Y:S05]  /*127e0*/  BRA.DIV ~URZ, `(.L_x_2108) ;  /* 0x00006d027f007947 */ /* 0x000fea000b800000 */
[----:B------:R-:W2:Y:S04]  /*127f0*/  SHFL.BFLY PT, R2, R184, 0x2, 0x1f ;  /* 0x0c401f00b8027f89 */ /* 0x000ea800000e0000 */
[----:B------:R-:W3:Y:S01]  /*12800*/  SHFL.BFLY PT, R5, R0, 0x1, 0x1f ;  /* 0x0c201f0000057f89 */ /* 0x000ee200000e0000 */
[----:B--2---:R-:W-:-:S02]  /*12810*/  FADD.FTZ R4, R2, R184 ;  /* 0x000000b802047221 */ /* 0x004fc40000010000 */
[----:B---3--:R-:W-:-:S03]  /*12820*/  FADD.FTZ R0, R0, R5 ;  /* 0x0000000500007221 */ /* 0x008fc60000010000 */
[----:B------:R2:W3:Y:S04]  /*12830*/  SHFL.BFLY PT, R3, R4, 0x1, 0x1f ;  /* 0x0c201f0004037f89 */ /* 0x0004e800000e0000 */
.L_x_2200:
[----:B------:R-:W-:Y:S01]  /*12840*/  FSETP.NE.FTZ.AND P1, PT, R0, RZ, PT ;  /* 0x000000ff0000720b */ /* 0x000fe20003f35000 */
[----:B---3--:R-:W-:Y:S01]  /*12850*/  FADD.FTZ R3, R3, R4 ;  /* 0x0000000403037221 */ /* 0x008fe20000010000 */
[----:B------:R-:W-:Y:S02]  /*12860*/  MOV R2, RZ ;  /* 0x000000ff00027202 */ /* 0x000fe40000000f00 */
[----:B------:R-:W-:Y:S02]  /*12870*/  MOV R22, 0xff800000 ;  /* 0xff80000000167802 */ /* 0x000fe40000000f00 */
[----:B------:R-:W-:Y:S02]  /*12880*/  FSETP.NE.FTZ.AND P0, PT, R3, RZ, PT ;  /* 0x000000ff0300720b */ /* 0x000fe40003f15000 */
[----:B------:R-:W-:-:S05]  /*12890*/  MOV R17, 0xff800000 ;  /* 0xff80000000117802 */ /* 0x000fca0000000f00 */
[----:B------:R-:W3:Y:S01]  /*128a0*/  @P1 MUFU.RCP R2, R0 ;  /* 0x0000000000021308 */ /* 0x000ee20000001000 */
[----:B--2---:R-:W-:-:S05]  /*128b0*/  @P1 MOV R4, 0x3f317218 ;  /* 0x3f31721800041802 */ /* 0x004fca0000000f00 */
[----:B------:R-:W-:Y:S02]  /*128c0*/  @P1 FMUL.FTZ R4, R4, c[0x0][0x2d0] ;  /* 0x0000b40004041a20 */ /* 0x000fe40000410000 */
[----:B------:R2:W4:Y:S01]  /*128d0*/  @P1 MUFU.LG2 R5, R0 ;  /* 0x0000000000051308 */ /* 0x0005220000000c00 */
[C---:B---3--:R-:W-:Y:S02]  /*128e0*/  FMUL.FTZ R34, R2.reuse, R120 ;  /* 0x0000007802227220 */ /* 0x048fe40000410000 */
[C---:B------:R-:W-:Y:S02]  /*128f0*/  FMUL.FTZ R35, R2.reuse, R121 ;  /* 0x0000007902237220 */ /* 0x040fe40000410000 */
[C---:B------:R-:W-:Y:S02]  /*12900*/  FMUL.FTZ R120, R2.reuse, R68 ;  /* 0x0000004402787220 */ /* 0x040fe40000410000 */
[C---:B------:R-:W-:Y:S01]  /*12910*/  FMUL.FTZ R121, R2.reuse, R69 ;  /* 0x0000004502797220 */ /* 0x040fe20000410000 */
[----:B--2---:R-:W-:Y:S01]  /*12920*/  MOV R0, RZ ;  /* 0x000000ff00007202 */ /* 0x004fe20000000f00 */
        /* <DEDUP_REMOVED lines=47> */
[C---:B--2---:R-:W-:Y:S02]  /*12c20*/  FMUL.FTZ R36, R0.reuse, R118 ;  /* 0x0000007600247220 */ /* 0x044fe40000410000 */
[----:B------:R-:W-:Y:S02]  /*12c30*/  FMUL.FTZ R37, R0, R119 ;  /* 0x0000007700257220 */ /* 0x000fe40000410000 */
[----:B------:R-:W-:Y:S01]  /*12c40*/  @P1 FFMA.FTZ R22, R4, R101, R5 ;  /* 0x0000006504161223 */ /* 0x000fe20000010005 */
[----:B------:R-:W-:Y:S01]  /*12c50*/  MOV R4, 0x1 ;  /* 0x0000000100047802 */ /* 0x000fe20000000f00 */
[----:B------:R-:W-:-:S02]  /*12c60*/  FMUL.FTZ R118, R0, R38 ;  /* 0x0000002600767220 */ /* 0x000fc40000410000 */
[C---:B------:R-:W-:Y:S02]  /*12c70*/  FMUL.FTZ R119, R0.reuse, R39 ;  /* 0x0000002700777220 */ /* 0x040fe40000410000 */
[C---:B------:R-:W-:Y:S02]  /*12c80*/  FMUL.FTZ R26, R0.reuse, R130 ;  /* 0x00000082001a7220 */ /* 0x040fe40000410000 */
[C---:B------:R-:W-:Y:S01]  /*12c90*/  FMUL.FTZ R27, R0.reuse, R131 ;  /* 0x00000083001b7220 */ /* 0x040fe20000410000 */
[----:B---3--:R-:W-:Y:S01]  /*12ca0*/  @P0 MOV R3, 0x3f317218 ;  /* 0x3f31721800030802 */ /* 0x008fe20000000f00 */
[C---:B------:R-:W-:Y:S02]  /*12cb0*/  FMUL.FTZ R92, R0.reuse, R122 ;  /* 0x0000007a005c7220 */ /* 0x040fe40000410000 */
[C---:B------:R-:W-:Y:S02]  /*12cc0*/  FMUL.FTZ R93, R0.reuse, R123 ;  /* 0x0000007b005d7220 */ /* 0x040fe40000410000 */
[----:B------:R-:W-:-:S02]  /*12cd0*/  FMUL.FTZ R38, R0, R46 ;  /* 0x0000002e00267220 */ /* 0x000fc40000410000 */
[----:B------:R-:W-:Y:S02]  /*12ce0*/  FMUL.FTZ R39, R0, R47 ;  /* 0x0000002f00277220 */ /* 0x000fe40000410000 */
[----:B-----5:R-:W-:Y:S02]  /*12cf0*/  @P0 FMUL.FTZ R2, R2, 0.69314718246459960938 ;  /* 0x3f31721802020820 */ /* 0x020fe40000410000 */
[----:B------:R-:W-:Y:S02]  /*12d00*/  @P0 FMUL.FTZ R3, R3, c[0x0][0x2d0] ;  /* 0x0000b40003030a20 */ /* 0x000fe40000410000 */
        /* <DEDUP_REMOVED lines=40> */
.L_x_2019:
        /* <DEDUP_REMOVED lines=17> */
.L_x_2110:
[----:B------:R-:W-:Y:S05]  /*130a0*/  BSYNC B0 ;  /* 0x0000000000007941 */ /* 0x000fea0003800000 */
.L_x_2109:
        /* <DEDUP_REMOVED lines=10> */
[----:B------:R-:W-:Y:S01]  /*13150*/  F2FP.PACK_AB R2, R85, R84 ;  /* 0x000000545502723e */ /* 0x000fe200000000ff */
[----:B------:R-:W-:Y:S01]  /*13160*/  IMAD.MOV.U32 R6, RZ, RZ, RZ ;  /* 0x000000ffff067224 */ /* 0x000fe200078e00ff */
        /* <DEDUP_REMOVED lines=88> */
[----:B------:R-:W-:Y:S01]  /*136f0*/  STS [R251+0x8400], R3 ;  /* 0x00840003fb007388 */ /* 0x000fe20000000800 */
[----:B----4-:R-:W-:-:S03]  /*13700*/  F2FP.PACK_AB R2, R81, R80 ;  /* 0x000000505102723e */ /* 0x010fc600000000ff */
[----:B------:R2:W-:Y:S04]  /*13710*/  STS [R251+0x8000], R4 ;  /* 0x00800004fb007388 */ /* 0x0005e80000000800 */
[----:B------:R3:W-:Y:S01]  /*13720*/  STS [R252+0x8000], R2 ;  /* 0x00800002fc007388 */ /* 0x0007e20000000800 */
[----:B-1----:R-:W-:-:S05]  /*13730*/  F2FP.PACK_AB R0, R55, R54 ;  /* 0x000000363700723e */ /* 0x002fca00000000ff */
[----:B------:R1:W-:Y:S01]  /*13740*/  STS [R252+0x8400], R0 ;  /* 0x00840000fc007388 */ /* 0x0003e20000000800 */
[----:B--2---:R-:W-:Y:S01]  /*13750*/  F2FP.PACK_AB R4, R25, R24 ;  /* 0x000000181904723e */ /* 0x004fe200000000ff */
[----:B---3--:R-:W-:-:S04]  /*13760*/  IMAD.MOV.U32 R2, RZ, RZ, 0x4 ;  /* 0x00000004ff027424 */ /* 0x008fc800078e00ff */
[----:B------:R2:W-:Y:S01]  /*13770*/  STS [R250+0x8000], R4 ;  /* 0x00800004fa007388 */ /* 0x0005e20000000800 */
[----:B------:R-:W-:-:S04]  /*13780*/  @P1 IMAD.WIDE R8, R211, R2, c[0x0][0x508] ;  /* 0x00014200d3081625 */ /* 0x000fc800078e0202 */
[----:B------:R-:W-:Y:S01]  /*13790*/  IMAD.WIDE R2, R211, R2, c[0x0][0x500] ;  /* 0x00014000d3027625 */ /* 0x000fe200078e0202 */
[----:B-1----:R-:W-:-:S05]  /*137a0*/  F2FP.PACK_AB R0, R43, R42 ;  /* 0x0000002a2b00723e */ /* 0x002fca00000000ff */
[----:B------:R1:W-:Y:S04]  /*137b0*/  STS [R250+0x8400], R0 ;  /* 0x00840000fa007388 */ /* 0x0003e80000000800 */
[----:B------:R-:W-:Y:S06]  /*137c0*/  BAR.SYNC.DEFER_BLOCKING 0x1, 0x100 ;  /* 0x0044000000007b1d */ /* 0x000fec0000010000 */
[----:B------:R1:W5:Y:S04]  /*137d0*/  @P1 LDG.E R16, [R8.64] ;  /* 0x0000000608101981 */ /* 0x000368000c1e1900 */
[----:B------:R1:W5:Y:S01]  /*137e0*/  @P2 LDG.E R6, [R2.64] ;  /* 0x0000000602062981 */ /* 0x000362000c1e1900 */
[----:B------:R-:W-:-:S04]  /*137f0*/  ISETP.NE.AND P0, PT, R221, RZ, PT ;  /* 0x000000ffdd00720c */ /* 0x000fc80003f05270 */
[----:B--2---:R-:W-:Y:S01]  /*13800*/  SEL R4, R221, c[0x0][0x3d4], P0 ;  /* 0x0000f500dd047a07 */ /* 0x004fe20000000000 */
[----:B------:R-:W-:Y:S05]  /*13810*/  @P1 BRA `(.L_x_2113) ;  /* 0x0000004000001947 */ /* 0x000fea0003800000 */
[----:B------:R-:W-:Y:S05]  /*13820*/  @!P2 BRA `(.L_x_2113) ;  /* 0x000000300000a947 */ /* 0x000fea0003800000 */
[----:B-1----:R1:W2:Y:S04]  /*13830*/  LDG.E R0, [R2.64] ;  /* 0x0000000602007981 */ /* 0x0022a8000c1e1900 */
[----:B-1----:R-:W2:Y:S02]  /*13840*/  LDG.E R2, [R2.64+0x4] ;  /* 0x0000040602027981 */ /* 0x002ea4000c1e1900 */
[----:B--2--5:R-:W-:Y:S02]  /*13850*/  IADD3 R16, -R0, R2, RZ ;  /* 0x0000000200107210 */ /* 0x024fe40007ffe1ff */
.L_x_2113:
[----:B------:R-:W2:Y:S01]  /*13860*/  LDL R30, [R1+0xc] ;  /* 0x00000c00011e7983 */ /* 0x000ea20000100800 */
[----:B-1----:R-:W-:Y:S01]  /*13870*/  IMAD.MOV.U32 R9, RZ, RZ, 0x368 ;  /* 0x00000368ff097424 */ /* 0x002fe200078e00ff */
[----:B------:R-:W-:Y:S01]  /*13880*/  ISETP.GT.AND P2, PT, R4, 0x1, PT ;  /* 0x000000010400780c */ /* 0x000fe20003f44270 */
[----:B------:R-:W-:Y:S01]  /*13890*/  IMAD.MOV.U32 R0, RZ, RZ, c[0x0][0x4e8] ;  /* 0x00013a00ff007624 */ /* 0x000fe200078e00ff */
[----:B------:R-:W-:Y:S01]  /*138a0*/  ISETP.NE.U32.AND P0, PT, RZ, c[0x0][0x500], PT ;  /* 0x00014000ff007a0c */ /* 0x000fe20003f05070 */
[----:B------:R-:W-:Y:S01]  /*138b0*/  IMAD.IADD R13, R212, 0x1, R203 ;  /* 0x00000001d40d7824 */ /* 0x000fe200078e02cb */
[----:B------:R-:W-:Y:S01]  /*138c0*/  SEL R9, R9, 0x328, P2 ;  /* 0x0000032809097807 */ /* 0x000fe20001000000 */
[----:B------:R-:W1:Y:S01]  /*138d0*/  S2R R31, SR_TID.X ;  /* 0x00000000001f7919 */ /* 0x000e620000002100 */
[----:B------:R-:W-:-:S02]  /*138e0*/  ISETP.NE.AND P3, PT, R0, 0x1, PT ;  /* 0x000000010000780c */ /* 0x000fc40003f65270 */
[----:B------:R-:W3:Y:S01]  /*138f0*/  LDC.64 R4, c[0x0][R9+0x170] ;  /* 0x00005c0009047b82 */ /* 0x000ee20000000a00 */
[----:B------:R-:W-:Y:S02]  /*13900*/  ISETP.NE.AND.EX P0, PT, RZ, c[0x0][0x504], PT, P0 ;  /* 0x00014100ff007a0c */ /* 0x000fe40003f05300 */
[----:B------:R-:W-:Y:S02]  /*13910*/  SHF.R.S32.HI R0, RZ, 0x1f, R211 ;  /* 0x0000001fff007819 */ /* 0x000fe400000114d3 */
[----:B------:R-:W-:Y:S02]  /*13920*/  SEL R7, R211, RZ, !P0 ;  /* 0x000000ffd3077207 */ /* 0x000fe40004000000 */
[----:B------:R-:W-:Y:S01]  /*13930*/  SEL R2, R0, RZ, !P0 ;  /* 0x000000ff00027207 */ /* 0x000fe20004000000 */
[----:B------:R-:W4:Y:S01]  /*13940*/  LDC.64 R14, c[0x0][R9+0x168] ;  /* 0x00005a00090e7b82 */ /* 0x000f220000000a00 */
[----:B------:R-:W-:Y:S02]  /*13950*/  LOP3.LUT R11, R210, 0xffff, RZ, 0xc0, !PT ;  /* 0x0000ffffd20b7812 */ /* 0x000fe400078ec0ff */
[----:B------:R-:W-:-:S05]  /*13960*/  @P3 IMAD.HI.U32 R8, R13, c[0x0][0x4ec], RZ ;  /* 0x00013b000d083a27 */ /* 0x000fca00078e00ff */
[----:B------:R3:W4:Y:S01]  /*13970*/  LDC.64 R18, c[0x0][R9+0x178] ;  /* 0x00005e0009127b82 */ /* 0x0007220000000a00 */
[----:B-1----:R-:W-:-:S07]  /*13980*/  SHF.R.S32.HI R23, RZ, 0x1f, R31 ;  /* 0x0000001fff177819 */ /* 0x002fce000001141f */
[----:B------:R1:W1:Y:S01]  /*13990*/  LDC.64 R20, c[0x0][R9+0x160] ;  /* 0x0000580009147b82 */ /* 0x0002620000000a00 */
[----:B------:R-:W-:-:S04]  /*139a0*/  LEA.HI R23, R23, R31, RZ, 0x5 ;  /* 0x0000001f17177211 */ /* 0x000fc800078f28ff */
[----:B------:R-:W-:-:S05]  /*139b0*/  LOP3.LUT R23, R23, 0xffffffe0, RZ, 0xc0, !PT ;  /* 0xffffffe017177812 */ /* 0x000fca00078ec0ff */
[----:B------:R-:W-:Y:S02]  /*139c0*/  IMAD.IADD R23, R31, 0x1, -R23 ;  /* 0x000000011f177824 */ /* 0x000fe400078e0a17 */
[----:B---3--:R-:W-:-:S04]  /*139d0*/  IMAD R0, R5, R7, RZ ;  /* 0x0000000705007224 */ /* 0x008fc800078e02ff */
[C---:B------:R-:W-:Y:S02]  /*139e0*/  IMAD R10, R4.reuse, R2, R0 ;  /* 0x00000002040a7224 */ /* 0x040fe400078e0200 */
        /* <DEDUP_REMOVED lines=10> */
[----:B------:R-:W-:Y:S02]  /*13a90*/  IMAD R10, R19, R8, RZ ;  /* 0x00000008130a7224 */ /* 0x000fe400078e02ff */
[----:B------:R-:W-:Y:S01]  /*13aa0*/  IMAD.MOV R3, RZ, RZ, -R0 ;  /* 0x000000ffff037224 */ /* 0x000fe200078e0a00 */
[----:B------:R-:W-:Y:S01]  /*13ab0*/  IADD3.X R12, R12, R2, R9, P1, P0 ;  /* 0x000000020c0c7210 */ /* 0x000fe20000fe0409 */
[----:B------:R-:W-:-:S04]  /*13ac0*/  IMAD.WIDE.U32 R4, R18, R8, RZ ;  /* 0x0000000812047225 */ /* 0x000fc800078e00ff */
        /* <DEDUP_REMOVED lines=11> */
[----:B------:R-:W-:Y:S02]  /*13b80*/  IMAD.MOV.U32 R5, RZ, RZ, c[0x0][0x4ac] ;  /* 0x00012b00ff057624 */ /* 0x000fe400078e00ff */
[----:B------:R-:W-:Y:S01]  /*13b90*/  IMAD.IADD R3, R3, 0x1, R0 ;  /* 0x0000000103037824 */ /* 0x000fe200078e0200 */
[----:B------:R-:W-:Y:S01]  /*13ba0*/  LEA R0, P0, R2, R4, 0x2 ;  /* 0x0000000402007211 */ /* 0x000fe200078010ff */
[----:B------:R-:W-:Y:S01]  /*13bb0*/  IMAD R12, R16, c[0x0][0x4e8], RZ ;  /* 0x00013a00100c7a24 */ /* 0x000fe200078e02ff */
[----:B------:R-:W-:-:S03]  /*13bc0*/  SEL R5, R5, c[0x0][0x454], P2 ;  /* 0x0001150005057a07 */ /* 0x000fc60001000000 */
[----:B------:R-:W-:Y:S01]  /*13bd0*/  SHFL.IDX PT, R4, R0, RZ, 0x1c1f ;  /* 0x001c1fff00047589 */ /* 0x000fe200000e0000 */
[----:B------:R-:W-:Y:S02]  /*13be0*/  LEA.HI.X R3, R2, R5, R3, 0x2, P0 ;  /* 0x0000000502037211 */ /* 0x000fe400000f1403 */
[----:B------:R-:W-:Y:S01]  /*13bf0*/  LOP3.LUT P0, RZ, R23, 0x3, RZ, 0xc0, !PT ;  /* 0x0000000317ff7812 */ /* 0x000fe2000780c0ff */
[----:B------:R2:W-:Y:S04]  /*13c00*/  SHFL.IDX PT, R2, R0, 0x1, 0x1c1f ;  /* 0x003c1f0000027f89 */ /* 0x0005e800000e0000 */
[----:B------:R-:W1:Y:S04]  /*13c10*/  SHFL.IDX PT, R5, R3, RZ, 0x1c1f ;  /* 0x001c1fff03057589 */ /* 0x000e6800000e0000 */
[----:B------:R-:W3:Y:S01]  /*13c20*/  SHFL.IDX PT, R3, R3, 0x1, 0x1c1f ;  /* 0x003c1f0003037f89 */ /* 0x000ee200000e0000 */
        /* <DEDUP_REMOVED lines=8> */
[----:B------:R-:W-:Y:S01]  /*13cb0*/  P2R R14, PR, RZ, 0x2 ;  /* 0x00000002ff0e7803 */ /* 0x000fe20000000000 */
[----:B------:R-:W-:Y:S05]  /*13cc0*/  @P2 BRA `(.L_x_2114) ;  /* 0x0000088000002947 */ /* 0x000fea0003800000 */
[----:B------:R-:W-:Y:S01]  /*13cd0*/  IMAD R0, R9, c[0x0][0x3a0], RZ ;  /* 0x0000e80009007a24 */ /* 0x000fe200078e02ff */
[----:B------:R-:W-:Y:S01]  /*13ce0*/  LEA R23, R187, R205, 0x5 ;  /* 0x000000cdbb177211 */ /* 0x000fe200078e28ff */
[C---:B-1----:R-:W-:Y:S01]  /*13cf0*/  IMAD.WIDE.U32 R2, R6.reuse, c[0x0][0x3a0], RZ ;  /* 0x0000e80006027a25 */ /* 0x042fe200078e00ff */
[----:B------:R-:W-:Y:S01]  /*13d00*/  SHF.R.S32.HI R5, RZ, 0x1f, R7 ;  /* 0x0000001fff057819 */ /* 0x000fe20000011407 */
[----:B------:R1:W2:Y:S01]  /*13d10*/  LDS.128 R24, [R204+0x80] ;  /* 0x00008000cc187984 */ /* 0x0002a20000000c00 */
[----:B------:R-:W-:Y:S01]  /*13d20*/  IADD3 R4, R23, R203, RZ ;  /* 0x000000cb17047210 */ /* 0x000fe20007ffe0ff */
[----:B------:R-:W-:-:S02]  /*13d30*/  IMAD R6, R6, c[0x0][0x3a4], R0 ;  /* 0x0000e90006067a24 */ /* 0x000fc400078e0200 */
[----:B------:R1:W3:Y:S01]  /*13d40*/  LDS.128 R40, [R204+0x1080] ;  /* 0x00108000cc287984 */ /* 0x0002e20000000c00 */
[----:B------:R-:W-:Y:S01]  /*13d50*/  IMAD R5, R5, c[0x0][0x3f0], RZ ;  /* 0x0000fc0005057a24 */ /* 0x000fe200078e02ff */
[----:B------:R-:W-:Y:S02]  /*13d60*/  MOV R0, R4 ;  /* 0x0000000400007202 */ /* 0x000fe40000000f00 */
[----:B------:R-:W-:Y:S01]  /*13d70*/  IADD3 R3, R3, R6, RZ ;  /* 0x0000000603037210 */ /* 0x000fe20007ffe0ff */
[----:B------:R-:W-:Y:S01]  /*13d80*/  @P3 IMAD.HI.U32 R6, R4, c[0x0][0x4ec], RZ ;  /* 0x00013b0004063a27 */ /* 0x000fe200078e00ff */
[----:B------:R1:W4:Y:S03]  /*13d90*/  LDS.128 R52, [R204+0x2080] ;  /* 0x00208000cc347984 */ /* 0x0003260000000c00 */
        /* <DEDUP_REMOVED lines=31> */
.L_x_2201:
[----:B------:R-:W-:Y:S05]  /*13f90*/  BRA.DIV ~URZ, `(.L_x_2116) ;  /* 0x000056b27f007947 */ /* 0x000fea000b800000 */
[----:B------:R4:W2:Y:S02]  /*13fa0*/  SHFL.IDX PT, R0, R11, RZ, 0x181f ;  /* 0x00181fff0b007589 */ /* 0x0008a400000e0000 */
.L_x_2202:
        /* <DEDUP_REMOVED lines=19> */
.L_x_2118:
[----:B------:R-:W-:Y:S05]  /*140e0*/  BSYNC B0 ;  /* 0x0000000000007941 */ /* 0x000fea0003800000 */
.L_x_2117:
[----:B------:R-:W-:Y:S05]  /*140f0*/  BRA.DIV ~URZ, `(.L_x_2119) ;  /* 0x000055c27f007947 */ /* 0x000fea000b800000 */
[----:B---3--:R3:W4:Y:S04]  /*14100*/  SHFL.IDX PT, R8, R9, 0x1, 0x181f ;  /* 0x00381f0009087f89 */ /* 0x00872800000e0000 */
[----:B--2---:R3:W2:Y:S02]  /*14110*/  SHFL.IDX PT, R0, R11, 0x1, 0x181f ;  /* 0x00381f000b007f89 */ /* 0x0046a400000e0000 */
.L_x_2203:
        /* <DEDUP_REMOVED lines=19> */
.L_x_2121:
[----:B------:R-:W-:Y:S05]  /*14250*/  BSYNC B0 ;  /* 0x0000000000007941 */ /* 0x000fea0003800000 */
.L_x_2120:
[----:B------:R-:W-:Y:S05]  /*14260*/  BRA.DIV ~URZ, `(.L_x_2122) ;  /* 0x000055227f007947 */ /* 0x000fea000b800000 */
[----:B----4-:R4:W3:Y:S02]  /*14270*/  SHFL.IDX PT, R8, R9, 0x2, 0x181f ;  /* 0x00581f0009087f89 */ /* 0x0108e400000e0000 */
.L_x_2204:
[----:B------:R-:W-:Y:S05]  /*14280*/  BRA.DIV ~URZ, `(.L_x_2123) ;  /* 0x000055727f007947 */ /* 0x000fea000b800000 */
[----:B--2---:R2:W4:Y:S02]  /*14290*/  SHFL.IDX PT, R0, R11, 0x2, 0x181f ;  /* 0x00581f000b007f89 */ /* 0x00452400000e0000 */
.L_x_2205:
        /* <DEDUP_REMOVED lines=19> */
.L_x_2125:
[----:B------:R-:W-:Y:S05]  /*143d0*/  BSYNC B0 ;  /* 0x0000000000007941 */ /* 0x000fea0003800000 */
.L_x_2124:
[----:B------:R-:W-:Y:S05]  /*143e0*/  BRA.DIV ~URZ, `(.L_x_2126) ;  /* 0x000054827f007947 */ /* 0x000fea000b800000 */
[----:B---3--:R3:W2:Y:S04]  /*143f0*/  SHFL.IDX PT, R6, R9, 0x3, 0x181f ;  /* 0x00781f0009067f89 */ /* 0x0086a800000e0000 */
[----:B----4-:R3:W4:Y:S02]  /*14400*/  SHFL.IDX PT, R0, R11, 0x3, 0x181f ;  /* 0x00781f000b007f89 */ /* 0x01072400000e0000 */
.L_x_2206:
        /* <DEDUP_REMOVED lines=20> */
.L_x_2114:
[----:B------:R-:W-:Y:S02]  /*14550*/  IMAD R0, R9, c[0x0][0x408], RZ ;  /* 0x0001020009007a24 */ /* 0x000fe400078e02ff */
[----:B-1----:R-:W-:-:S04]  /*14560*/  IMAD.WIDE.U32 R2, R6, c[0x0][0x408], RZ ;  /* 0x0001020006027a25 */ /* 0x002fc800078e00ff */
[----:B------:R-:W-:Y:S01]  /*14570*/  IMAD R6, R6, c[0x0][0x40c], R0 ;  /* 0x0001030006067a24 */ /* 0x000fe200078e0200 */
[----:B------:R-:W-:Y:S01]  /*14580*/  SHF.R.S32.HI R0, RZ, 0x1f, R7 ;  /* 0x0000001fff007819 */ /* 0x000fe20000011407 */
[----:B------:R-:W-:-:S03]  /*14590*/  @P3 IMAD.HI.U32 R5, R13, c[0x0][0x4ec], RZ ;  /* 0x00013b000d053a27 */ /* 0x000fc600078e00ff */
[----:B------:R-:W-:Y:S01]  /*145a0*/  IADD3 R3, R3, R6, RZ ;  /* 0x0000000603037210 */ /* 0x000fe20007ffe0ff */
[----:B------:R-:W-:-:S04]  /*145b0*/  IMAD R0, R0, c[0x0][0x440], RZ ;  /* 0x0001100000007a24 */ /* 0x000fc800078e02ff */
[----:B------:R-:W-:-:S04]  /*145c0*/  IMAD.WIDE.U32 R2, R11, c[0x0][0x438], R2 ;  /* 0x00010e000b027a25 */ /* 0x000fc800078e0002 */
        /* <DEDUP_REMOVED lines=24> */
.L_x_2207:
[----:B------:R-:W-:Y:S05]  /*14750*/  BRA.DIV ~URZ, `(.L_x_2129) ;  /* 0x000052527f007947 */ /* 0x000fea000b800000 */
[----:B------:R3:W4:Y:S02]  /*14760*/  SHFL.IDX PT, R0, R12, RZ, 0x1c1f ;  /* 0x001c1fff0c007589 */ /* 0x00072400000e0000 */
.L_x_2208:
        /* <DEDUP_REMOVED lines=9> */
[-C--:B----4-:R-:W-:Y:S02]  /*14800*/  @!P1 LEA R2, P5, R191, R0.reuse, 0x2 ;  /* 0x00000000bf029211 */ /* 0x090fe400078a10ff */
[----:B------:R-:W-:Y:S02]  /*14810*/  @!P0 LEA R6, P2, R249, R0, 0x2 ;  /* 0x00000000f9068211 */ /* 0x000fe400078410ff */
        /* <DEDUP_REMOVED lines=111> */
.L_x_2131:
[----:B------:R-:W-:Y:S05]  /*14f10*/  BSYNC B0 ;  /* 0x0000000000007941 */ /* 0x000fea0003800000 */
.L_x_2130:
[----:B------:R-:W-:Y:S05]  /*14f20*/  BRA.DIV ~URZ, `(.L_x_2132) ;  /* 0x00004af27f007947 */ /* 0x000fea000b800000 */
[----:B--2---:R2:W1:Y:S04]  /*14f30*/  SHFL.IDX PT, R4, R5, 0x1, 0x1c1f ;  /* 0x003c1f0005047f89 */ /* 0x00446800000e0000 */
[----:B----4-:R2:W4:Y:S02]  /*14f40*/  SHFL.IDX PT, R0, R12, 0x1, 0x1c1f ;  /* 0x003c1f000c007f89 */ /* 0x01052400000e0000 */
.L_x_2209:
        /* <DEDUP_REMOVED lines=136> */
.L_x_2112:
        /* <DEDUP_REMOVED lines=18> */
.L_x_2133:
        /* <DEDUP_REMOVED lines=35> */
[----:B------:R-:W-:-:S03]  /*15b20*/  IMAD.WIDE.U32 R4, R8, R6, RZ ;  /* 0x0000000608047225 */ /* 0x000fc600078e00ff */
[----:B------:R-:W-:Y:S01]  /*15b30*/  IADD3.X R8, R3, R16, R18, P1, P0 ;  /* 0x0000001003087210 */ /* 0x000fe20000fe0412 */
[----:B------:R-:W-:Y:S01]  /*15b40*/  IMAD.MOV R2, RZ, RZ, -R0 ;  /* 0x000000ffff027224 */ /* 0x000fe200078e0a00 */
[----:B------:R-:W-:Y:S01]  /*15b50*/  IADD3 R5, R5, R7, RZ ;  /* 0x0000000705057210 */ /* 0x000fe20007ffe0ff */
[----:B------:R-:W-:Y:S01]  /*15b60*/  IMAD.MOV.U32 R7, RZ, RZ, c[0x0][0x4a8] ;  /* 0x00012a00ff077624 */ /* 0x000fe200078e00ff */
[----:B------:R-:W-:Y:S01]  /*15b70*/  IADD3 R4, P1, P0, R0, R17, R4 ;  /* 0x0000001100047210 */ /* 0x000fe2000783e004 */
[----:B------:R-:W-:Y:S01]  /*15b80*/  IMAD R2, R2, c[0x0][0x4e8], R11 ;  /* 0x00013a0002027a24 */ /* 0x000fe200078e020b */
[----:B------:R-:W-:-:S03]  /*15b90*/  SHF.R.S32.HI R3, RZ, 0x1f, R0 ;  /* 0x0000001fff037819 */ /* 0x000fc60000011400 */
[----:B-1----:R-:W-:Y:S01]  /*15ba0*/  IMAD R0, R13, R2, RZ ;  /* 0x000000020d007224 */ /* 0x002fe200078e02ff */
[----:B------:R-:W-:Y:S02]  /*15bb0*/  SHF.R.S32.HI R6, RZ, 0x1f, R2 ;  /* 0x0000001fff067819 */ /* 0x000fe40000011402 */
        /* <DEDUP_REMOVED lines=11> */
.L_x_2135:
[----:B------:R-:W-:Y:S05]  /*15c70*/  BSYNC B0 ;  /* 0x0000000000007941 */ /* 0x000fea0003800000 */
.L_x_2134:
        /* <DEDUP_REMOVED lines=8> */
[----:B------:R-:W-:-:S03]  /*15d00*/  IADD3 R4, R4, R203, RZ ;  /* 0x000000cb04047210 */ /* 0x000fc60007ffe0ff */
        /* <DEDUP_REMOVED lines=26> */
.L_x_2210:
[----:B------:R-:W-:Y:S05]  /*15eb0*/  BRA.DIV ~URZ, `(.L_x_2137) ;  /* 0x00003ca27f007947 */ /* 0x000fea000b800000 */
[----:B------:R3:W4:Y:S02]  /*15ec0*/  SHFL.IDX PT, R0, R12, RZ, 0x181f ;  /* 0x00181fff0c007589 */ /* 0x00072400000e0000 */
.L_x_2211:
        /* <DEDUP_REMOVED lines=20> */
.L_x_2139:
[----:B------:R-:W-:Y:S05]  /*16010*/  BSYNC B0 ;  /* 0x0000000000007941 */ /* 0x000fea0003800000 */
.L_x_2138:
[----:B------:R-:W-:Y:S05]  /*16020*/  BRA.DIV ~URZ, `(.L_x_2140) ;  /* 0x00003ba27f007947 */ /* 0x000fea000b800000 */
[----:B--2---:R2:W1:Y:S04]  /*16030*/  SHFL.IDX PT, R8, R9, 0x1, 0x181f ;  /* 0x00381f0009087f89 */ /* 0x00446800000e0000 */
[----:B----4-:R2:W4:Y:S02]  /*16040*/  SHFL.IDX PT, R0, R12, 0x1, 0x181f ;  /* 0x00381f000c007f89 */ /* 0x01052400000e0000 */
.L_x_2212:
        /* <DEDUP_REMOVED lines=19> */
.L_x_2142:
[----:B------:R-:W-:Y:S05]  /*16180*/  BSYNC B0 ;  /* 0x0000000000007941 */ /* 0x000fea0003800000 */
.L_x_2141:
[----:B------:R-:W-:Y:S05]  /*16190*/  BRA.DIV ~URZ, `(.L_x_2143) ;  /* 0x00003b027f007947 */ /* 0x000fea000b800000 */
[----:B-1----:R1:W2:Y:S02]  /*161a0*/  SHFL.IDX PT, R8, R9, 0x2, 0x181f ;  /* 0x00581f0009087f89 */ /* 0x0022a400000e0000 */
.L_x_2213:
[----:B------:R-:W-:Y:S05]  /*161b0*/  BRA.DIV ~URZ, `(.L_x_2144) ;  /* 0x00003b527f007947 */ /* 0x000fea000b800000 */
[----:B----4-:R4:W1:Y:S02]  /*161c0*/  SHFL.IDX PT, R0, R12, 0x2, 0x181f ;  /* 0x00581f000c007f89 */ /* 0x01086400000e0000 */
.L_x_2214:
        /* <DEDUP_REMOVED lines=19> */
.L_x_2146:
[----:B------:R-:W-:Y:S05]  /*16300*/  BSYNC B0 ;  /* 0x0000000000007941 */ /* 0x000fea0003800000 */
.L_x_2145:
[----:B------:R-:W-:Y:S05]  /*16310*/  BRA.DIV ~URZ, `(.L_x_2147) ;  /* 0x00003a627f007947 */ /* 0x000fea000b800000 */
[----:B--2---:R2:W3:Y:S04]  /*16320*/  SHFL.IDX PT, R8, R9, 0x3, 0x181f ;  /* 0x00781f0009087f89 */ /* 0x0044e800000e0000 */
[----:B-1----:R2:W1:Y:S02]  /*16330*/  SHFL.IDX PT, R0, R12, 0x3, 0x181f ;  /* 0x00781f000c007f89 */ /* 0x00246400000e0000 */
.L_x_2215:
        /* <DEDUP_REMOVED lines=18> */
.L_x_2127:
[----:B------:R-:W-:Y:S05]  /*16460*/  BSYNC B1 ;  /* 0x0000000000017941 */ /* 0x000fea0003800000 */
.L_x_2111:
        /* <DEDUP_REMOVED lines=8> */
[----:B------:R-:W-:Y:S01]  /*164f0*/  IMAD.MOV.U32 R7, RZ, RZ, RZ ;  /* 0x000000ffff077224 */ /* 0x000fe200078e00ff */
[----:B----4-:R-:W-:-:S04]  /*16500*/  LOP3.LUT R13, R0, 0x1f, RZ, 0xc0, !PT ;  /* 0x0000001f000d7812 */ /* 0x010fc800078ec0ff */
[----:B------:R-:W-:Y:S01]  /*16510*/  ISETP.NE.AND P6, PT, R13, 0x1f, PT ;  /* 0x0000001f0d00780c */ /* 0x000fe20003fc5270 */
[----:B------:R-:W-:Y:S10]  /*16520*/  BRA.DIV ~URZ, `(.L_x_2149) ;  /* 0x000039227f007947 */ /* 0x000ff4000b800000 */
[----:B--23--:R2:W3:Y:S02]  /*16530*/  SHFL.IDX PT, R9, R82, RZ, 0x1f ;  /* 0x00001fff52097589 */ /* 0x00c4e400000e0000 */
.L_x_2216:
[----:B------:R-:W-:Y:S05]  /*16540*/  BRA.DIV ~URZ, `(.L_x_2150) ;  /* 0x000039727f007947 */ /* 0x000fea000b800000 */
[----:B------:R4:W2:Y:S02]  /*16550*/  SHFL.IDX PT, R8, R82, 0x1, 0x1f ;  /* 0x00201f0052087f89 */ /* 0x0008a400000e0000 */
.L_x_2217:
        /* <DEDUP_REMOVED lines=18> */
.L_x_2218:
        /* <DEDUP_REMOVED lines=16> */
.L_x_2219:
[----:B----4-:R-:W-:Y:S01]  /*16780*/  IMAD R0, R0, c[0x0][0x538], RZ ;  /* 0x00014e0000007a24 */ /* 0x010fe200078e02ff */
[----:B------:R-:W-:Y:S04]  /*16790*/  BSSY B1, `(.L_x_2153) ;  /* 0x00000c6000017945 */ /* 0x000fe80003800000 */
[----:B--2---:R-:W-:-:S04]  /*167a0*/  IADD3 R8, R0, R8, RZ ;  /* 0x0000000800087210 */ /* 0x004fc80007ffe0ff */
[----:B---3--:R-:W-:-:S13]  /*167b0*/  ISETP.GT.AND P0, PT, R8, R9, PT ;  /* 0x000000090800720c */ /* 0x008fda0003f04270 */
[----:B------:R-:W-:Y:S05]  /*167c0*/  @P0 BRA `(.L_x_2154) ;  /* 0x0000024000000947 */ /* 0x000fea0003800000 */
.L_x_2158:
        /* <DEDUP_REMOVED lines=16> */
.L_x_2220:
        /* <DEDUP_REMOVED lines=16> */
.L_x_2221:
[----:B--2---:R-:W-:-:S05]  /*169d0*/  IMAD R0, R0, c[0x0][0x538], RZ ;  /* 0x00014e0000007a24 */ /* 0x004fca00078e02ff */
[----:B------:R-:W-:-:S04]  /*169e0*/  IADD3 R8, R0, R8, RZ ;  /* 0x0000000800087210 */ /* 0x000fc80007ffe0ff */
[----:B------:R-:W-:-:S13]  /*169f0*/  ISETP.GT.AND P0, PT, R8, R9, PT ;  /* 0x000000090800720c */ /* 0x000fda0003f04270 */
[----:B-1----:R-:W-:Y:S05]  /*16a00*/  @!P0 BRA `(.L_x_2158) ;  /* 0xfffffdc000008947 */ /* 0x002fea000383ffff */
.L_x_2154:
[----:B------:R-:W-:-:S05]  /*16a10*/  IADD3 R8, -R0, R8, RZ ;  /* 0x0000000800087210 */ /* 0x000fca0007ffe1ff */
[----:B------:R-:W-:-:S05]  /*16a20*/  IMAD R0, R4, c[0x0][0x538], R8 ;  /* 0x00014e0004007a24 */ /* 0x000fca00078e0208 */
[----:B------:R-:W-:Y:S01]  /*16a30*/  ISETP.GT.AND P0, PT, R0, R9, PT ;  /* 0x000000090000720c */ /* 0x000fe20003f04270 */
[----:B------:R-:W-:-:S12]  /*16a40*/  BRA.DIV ~URZ, `(.L_x_2159) ;  /* 0x000038d27f007947 */ /* 0x000fd8000b800000 */
[----:B------:R-:W-:-:S04]  /*16a50*/  VOTE.ANY R5, PT, !P0 ;  /* 0x0000000000057806 */ /* 0x000fc800040e0100 */
.L_x_2222:
[----:B------:R-:W2:Y:S02]  /*16a60*/  POPC R0, R5 ;  /* 0x0000000500007309 */ /* 0x000ea40000000000 */
[----:B--2---:R-:W-:Y:S01]  /*16a70*/  IADD3 R211, R0, R211, RZ ;  /* 0x000000d300d37210 */ /* 0x004fe20007ffe0ff */
[----:B------:R-:W-:Y:S05]  /*16a80*/  BRA.DIV ~URZ, `(.L_x_2160) ;  /* 0x000038e27f007947 */ /* 0x000fea000b800000 */
[----:B------:R2:W3:Y:S04]  /*16a90*/  SHFL.IDX PT, R10, R6, R0, 0x1f ;  /* 0x00001f00060a7589 */ /* 0x0004e800000e0000 */
[----:B------:R2:W4:Y:S02]  /*16aa0*/  SHFL.IDX PT, R7, R7, R0, 0x1f ;  /* 0x00001f0007077589 */ /* 0x00052400000e0000 */
.L_x_2223:
[----:B------:R-:W-:Y:S01]  /*16ab0*/  ISETP.NE.AND P0, PT, R5, RZ, PT ;  /* 0x000000ff0500720c */ /* 0x000fe20003f05270 */
[----:B------:R-:W-:-:S12]  /*16ac0*/  BSSY B0, `(.L_x_2161) ;  /* 0x0000005000007945 */ /* 0x000fd80003800000 */
[----:B------:R-:W-:Y:S05]  /*16ad0*/  @!P0 BRA `(.L_x_2162) ;  /* 0x0000003000008947 */ /* 0x000fea0003800000 */
[----:B--2---:R-:W-:Y:S01]  /*16ae0*/  IADD3 R0, R0, -0x1, RZ ;  /* 0xffffffff00007810 */ /* 0x004fe20007ffe0ff */
[----:B------:R-:W-:Y:S05]  /*16af0*/  BRA.DIV ~URZ, `(.L_x_2163) ;  /* 0x000039427f007947 */ /* 0x000fea000b800000 */
[----:B------:R2:W1:Y:S02]  /*16b00*/  SHFL.IDX PT, R11, R4, R0, 0x1f ;  /* 0x00001f00040b7589 */ /* 0x00046400000e0000 */
.L_x_2162:
[----:B------:R-:W-:Y:S05]  /*16b10*/  BSYNC B0 ;  /* 0x0000000000007941 */ /* 0x000fea0003800000 */
.L_x_2161:
[----:B----4-:R-:W-:Y:S01]  /*16b20*/  ISETP.NE.AND P0, PT, R7, 0x1, PT ;  /* 0x000000010700780c */ /* 0x010fe20003f05270 */
[----:B-1----:R-:W-:Y:S01]  /*16b30*/  IMAD R208, R11, c[0x0][0x538], R8 ;  /* 0x00014e000bd07a24 */ /* 0x002fe200078e0208 */
[----:B------:R-:W-:Y:S04]  /*16b40*/  BSSY B0, `(.L_x_2164) ;  /* 0x0000083000007945 */ /* 0x000fe80003800000 */
[----:B------:R-:W-:-:S07]  /*16b50*/  IADD3 R9, -R208, R9, RZ ;  /* 0x00000009d0097210 */ /* 0x000fce0007ffe1ff */
[----:B------:R-:W-:Y:S05]  /*16b60*/  @!P0 BRA `(.L_x_2165) ;  /* 0x000003e000008947 */ /* 0x000fea0003800000 */
[-C--:B--23--:R-:W-:Y:S02]  /*16b70*/  IABS R0, R10.reuse ;  /* 0x0000000a00007213 */ /* 0x08cfe40000000000 */
        /* <DEDUP_REMOVED lines=15> */
[----:B------:R-:W-:-:S04]  /*16c70*/  IMAD.MOV R0, RZ, RZ, -R8 ;  /* 0x000000ffff007224 */ /* 0x000fc800078e0a08 */
        /* <DEDUP_REMOVED lines=14> */
[----:B-1----:R-:W-:-:S04]  /*16d60*/  IADD3 R2, RZ, -R3, RZ ;  /* 0x80000003ff027210 */ /* 0x002fc80007ffe0ff */
[----:B------:R-:W-:Y:S01]  /*16d70*/  @!P1 IMAD.MOV R0, RZ, RZ, -R0 ;  /* 0x000000ffff009224 */ /* 0x000fe200078e0a00 */
[----:B------:R-:W-:Y:S01]  /*16d80*/  @!P0 LOP3.LUT R0, RZ, R10, RZ, 0x33, !PT ;  /* 0x0000000aff008212 */ /* 0x000fe200078e33ff */
[----:B------:R-:W-:Y:S01]  /*16d90*/  IMAD.MOV.U32 R4, RZ, RZ, R2 ;  /* 0x000000ffff047224 */ /* 0x000fe200078e0002 */
[----:B------:R-:W-:Y:S02]  /*16da0*/  IABS R2, R7 ;  /* 0x0000000700027213 */ /* 0x000fe40000000000 */
[----:B------:R-:W-:Y:S01]  /*16db0*/  IABS R8, R0 ;  /* 0x0000000000087213 */ /* 0x000fe20000000000 */
[----:B------:R-:W-:Y:S02]  /*16dc0*/  IMAD R4, R4, R5, RZ ;  /* 0x0000000504047224 */ /* 0x000fe400078e02ff */
[----:B------:R-:W-:Y:S01]  /*16dd0*/  IMAD.MOV R6, RZ, RZ, -R2 ;  /* 0x000000ffff067224 */ /* 0x000fe200078e0a02 */
[----:B------:R-:W-:-:S05]  /*16de0*/  MOV R2, RZ ;  /* 0x000000ff00027202 */ /* 0x000fca0000000f00 */
        /* <DEDUP_REMOVED lines=16> */
[----:B------:R-:W-:Y:S01]  /*16ef0*/  IMAD.MOV R3, RZ, RZ, -R2 ;  /* 0x000000ffff037224 */ /* 0x000fe200078e0a02 */
[----:B------:R-:W-:-:S03]  /*16f00*/  LEA R2, R7, R2, 0x18 ;  /* 0x0000000207027211 */ /* 0x000fc600078ec0ff */
[----:B------:R-:W-:Y:S02]  /*16f10*/  IMAD R3, R7, R3, R0 ;  /* 0x0000000307037224 */ /* 0x000fe400078e0200 */
[----:B------:R-:W-:Y:S02]  /*16f20*/  IMAD R0, R10, R4, R9 ;  /* 0x000000040a007224 */ /* 0x000fe400078e0209 */
[----:B------:R-:W-:Y:S01]  /*16f30*/  IMAD R210, R3, 0x10000, R2 ;  /* 0x0001000003d27824 */ /* 0x000fe200078e0202 */
[----:B------:R-:W-:Y:S05]  /*16f40*/  BRA `(.L_x_2166) ;  /* 0x0000042000007947 */ /* 0x000fea0003800000 */
.L_x_2165:
        /* <DEDUP_REMOVED lines=66> */
.L_x_2166:
[----:B------:R-:W-:Y:S05]  /*17370*/  BSYNC B0 ;  /* 0x0000000000007941 */ /* 0x000fea0003800000 */
.L_x_2164:
[----:B------:R-:W-:-:S04]  /*17380*/  LOP3.LUT R0, RZ, R0, RZ, 0x33, !PT ;  /* 0x00000000ff007212 */ /* 0x000fc800078e33ff */
[----:B------:R-:W-:Y:S01]  /*17390*/  IADD3 R209, R0, R10, RZ ;  /* 0x0000000a00d17210 */ /* 0x000fe20007ffe0ff */
[----:B------:R-:W-:Y:S05]  /*173a0*/  BRA `(.L_x_2167) ;  /* 0x0000004000007947 */ /* 0x000fea0003800000 */
.L_x_2155:
[----:B------:R-:W-:Y:S01]  /*173b0*/  IMAD.MOV.U32 R208, RZ, RZ, R9 ;  /* 0x000000ffffd07224 */ /* 0x000fe200078e0009 */
[----:B------:R-:W-:Y:S01]  /*173c0*/  MOV R210, RZ ;  /* 0x000000ff00d27202 */ /* 0x000fe20000000f00 */
[----:B------:R-:W-:Y:S01]  /*173d0*/  IMAD.MOV.U32 R209, RZ, RZ, RZ ;  /* 0x000000ffffd17224 */ /* 0x000fe200078e00ff */
[----:B------:R-:W-:Y:S02]  /*173e0*/  MOV R211, c[0x0][0x53c] ;  /* 0x00014f0000d37a02 */ /* 0x000fe40000000f00 */
.L_x_2167:
[----:B------:R-:W-:Y:S05]  /*173f0*/  BSYNC B1 ;  /* 0x0000000000017941 */ /* 0x000fea0003800000 */
.L_x_2153:
[----:B------:R-:W-:Y:S01]  /*17400*/  WARPSYNC 0xffffffff ;  /* 0xffffffff00007948 */ /* 0x000fe20003800000 */
[----:B------:R-:W-:Y:S01]  /*17410*/  BAR.SYNC.DEFER_BLOCKING 0x4, 0x100 ;  /* 0x0104000000007b1d */ /* 0x000fe20000010000 */
[----:B------:R-:W-:-:S13]  /*17420*/  ISETP.NE.AND P0, PT, R13, RZ, PT ;  /* 0x000000ff0d00720c */ /* 0x000fda0003f05270 */
[----:B------:R2:W-:Y:S04]  /*17430*/  @!P0 STS.128 [0x24100], R208 ;  /* 0x024100d0ff008388 */ /* 0x0005e80000000c00 */
[----:B------:R-:W-:Y:S06]  /*17440*/  BAR.ARV 0x5, 0x100 ;  /* 0x0144000000007b1d */ /* 0x000fec0000002000 */
.L_x_2148:
[----:B-1----:R-:W-:-:S13]  /*17450*/  ISETP.GE.AND P0, PT, R211, c[0x0][0x53c], PT ;  /* 0x00014f00d3007a0c */ /* 0x002fda0003f06270 */
[----:B--23--:R-:W-:Y:S01]  /*17460*/  @P0 CALL.REL.NOINC `(.L_x_2168) ;  /* 0x0000001000000944 */ /* 0x00cfe20003c00000 */
[----:B------:R-:W-:Y:S05]  /*17470*/  BRA `(.L_x_2169) ;  /* 0xfffea5e000007947 */ /* 0x000fea000383ffff */
.L_x_2168:
[----:B------:R-:W-:Y:S05]  /*17480*/  EXIT ;  /* 0x000000000000794d */ /* 0x000fea0003800000 */
.L_x_1994:
[----:B------:R-:W-:Y:S01]  /*17490*/  IMAD.MOV.U32 R0, RZ, RZ, R5 ;  /* 0x000000ffff007224 */ /* 0x000fe200078e0005 */
[----:B------:R-:W-:Y:S02]  /*174a0*/  MOV R2, 0x1 ;  /* 0x0000000100027802 */ /* 0x000fe40000000f00 */
[----:B------:R-:W-:Y:S02]  /*174b0*/  MOV R3, 0x174d0 ;  /* 0x000174d000037802 */ /* 0x000fe40000000f00 */
[----:B--2---:R-:W-:Y:S05]  /*174c0*/  CALL.REL.NOINC `($__internal_36_$__cuda_sm70_shflsync_up_p) ;  /* 0x0000308000007944 */ /* 0x004fea0003c00000 */
[----:B------:R-:W-:Y:S01]  /*174d0*/  MOV R0, R4 ;  /* 0x0000000400007202 */ /* 0x000fe20000000f00 */
[----:B------:R-:W-:Y:S05]  /*174e0*/  BRA `(.L_x_2170) ;  /* 0xfffe8f5000007947 */ /* 0x000fea000383ffff */
.L_x_1995:
[----:B------:R-:W-:Y:S01]  /*174f0*/  IMAD.MOV.U32 R0, RZ, RZ, R5 ;  /* 0x000000ffff007224 */ /* 0x000fe200078e0005 */
[----:B------:R-:W-:Y:S02]  /*17500*/  MOV R2, 0x2 ;  /* 0x0000000200027802 */ /* 0x000fe40000000f00 */
[----:B------:R-:W-:Y:S02]  /*17510*/  MOV R3, 0x17530 ;  /* 0x0001753000037802 */ /* 0x000fe40000000f00 */
[----:B--2---:R-:W-:Y:S05]  /*17520*/  CALL.REL.NOINC `($__internal_36_$__cuda_sm70_shflsync_up_p) ;  /* 0x0000302000007944 */ /* 0x004fea0003c00000 */
[----:B------:R-:W-:Y:S01]  /*17530*/  SEL R0, R4, RZ, P4 ;  /* 0x000000ff04007207 */ /* 0x000fe20002000000 */
[----:B------:R-:W-:Y:S01]  /*17540*/  IMAD.MOV.U32 R2, RZ, RZ, 0x4 ;  /* 0x00000004ff027424 */ /* 0x000fe200078e00ff */
[----:B------:R-:W-:-:S03]  /*17550*/  MOV R3, 0x17580 ;  /* 0x0001758000037802 */ /* 0x000fc60000000f00 */
[----:B------:R-:W-:Y:S02]  /*17560*/  IMAD.IADD R0, R5, 0x1, R0 ;  /* 0x0000000105007824 */ /* 0x000fe400078e0200 */
[----:B------:R-:W-:Y:S05]  /*17570*/  CALL.REL.NOINC `($__internal_36_$__cuda_sm70_shflsync_up_p) ;  /* 0x00002fd000007944 */ /* 0x000fea0003c00000 */
        /* <DEDUP_REMOVED lines=12> */
[----:B------:R-:W-:Y:S02]  /*17640*/  MOV R30, 0x1f ;  /* 0x0000001f001e7802 */ /* 0x000fe40000000f00 */
[----:B------:R-:W-:Y:S01]  /*17650*/  MOV R3, 0x17690 ;  /* 0x0001769000037802 */ /* 0x000fe20000000f00 */
[----:B------:R-:W-:-:S04]  /*17660*/  IMAD.IADD R4, R0, 0x1, R4 ;  /* 0x0000000100047824 */ /* 0x000fc800078e0204 */
[----:B------:R-:W-:Y:S02]  /*17670*/  IMAD.MOV.U32 R31, RZ, RZ, R4 ;  /* 0x000000ffff1f7224 */ /* 0x000fe400078e0004 */
[----:B------:R-:W-:Y:S05]  /*17680*/  CALL.REL.NOINC `($__internal_35_$__cuda_sm70_shflsync_idx_p) ;  /* 0x00002e6000007944 */ /* 0x000fea0003c00000 */
[----:B------:R-:W-:Y:S01]  /*17690*/  MOV R0, R30 ;  /* 0x0000001e00007202 */ /* 0x000fe20000000f00 */
[----:B------:R-:W-:Y:S05]  /*176a0*/  BRA `(.L_x_2171) ;  /* 0xfffe8e9000007947 */ /* 0x000fea000383ffff */
.L_x_1997:
[----:B------:R-:W-:Y:S02]  /*176b0*/  SEL R0, RZ, 0x1, P0 ;  /* 0x00000001ff007807 */ /* 0x000fe40000000000 */
[----:B------:R-:W-:Y:S02]  /*176c0*/  MOV R2, 0x176e0 ;  /* 0x000176e000027802 */ /* 0x000fe40000000f00 */
[----:B--2---:R-:W-:Y:S05]  /*176d0*/  CALL.REL.NOINC `($__internal_37_$__cuda_sm70_votesync_ballot) ;  /* 0x00002ee000007944 */ /* 0x004fea0003c00000 */
[----:B------:R-:W-:Y:S01]  /*176e0*/  MOV R6, R0 ;  /* 0x0000000000067202 */ /* 0x000fe20000000f00 */
[----:B------:R-:W-:Y:S05]  /*176f0*/  BRA `(.L_x_2172) ;  /* 0xfffe8ed000007947 */ /* 0x000fea000383ffff */
.L_x_1998:
[----:B------:R-:W-:Y:S01]  /*17700*/  IMAD.MOV.U32 R31, RZ, RZ, R9 ;  /* 0x000000ffff1f7224 */ /* 0x000fe200078e0009 */
[----:B------:R-:W-:Y:S01]  /*17710*/  MOV R2, R0 ;  /* 0x0000000000027202 */ /* 0x000fe20000000f00 */
[----:B------:R-:W-:Y:S01]  /*17720*/  IMAD.MOV.U32 R30, RZ, RZ, 0x1f ;  /* 0x0000001fff1e7424 */ /* 0x000fe200078e00ff */
[----:B------:R-:W-:Y:S02]  /*17730*/  MOV R3, 0x17750 ;  /* 0x0001775000037802 */ /* 0x000fe40000000f00 */
[----:B------:R-:W-:Y:S05]  /*17740*/  CALL.REL.NOINC `($__internal_35_$__cuda_sm70_shflsync_idx_p) ;  /* 0x00002da000007944 */ /* 0x000fea0003c00000 */
[----:B------:R-:W-:Y:S01]  /*17750*/  IMAD.MOV.U32 R12, RZ, RZ, R30 ;  /* 0x000000ffff0c7224 */ /* 0x000fe200078e001e */
[----:B------:R-:W-:Y:S01]  /*17760*/  MOV R31, R8 ;  /* 0x00000008001f7202 */ /* 0x000fe20000000f00 */
[----:B------:R-:W-:Y:S01]  /*17770*/  IMAD.MOV.U32 R5, RZ, RZ, RZ ;  /* 0x000000ffff057224 */ /* 0x000fe200078e00ff */
[----:B------:R-:W-:Y:S01]  /*17780*/  MOV R2, R0 ;  /* 0x0000000000027202 */ /* 0x000fe20000000f00 */
[----:B------:R-:W-:Y:S01]  /*17790*/  IMAD.MOV.U32 R30, RZ, RZ, 0x1f ;  /* 0x0000001fff1e7424 */ /* 0x000fe200078e00ff */
[----:B------:R-:W-:-:S02]  /*177a0*/  MOV R3, 0x177c0 ;  /* 0x000177c000037802 */ /* 0x000fc40000000f00 */
[----:B------:R-:W-:Y:S05]  /*177b0*/  CALL.REL.NOINC `($__internal_35_$__cuda_sm70_shflsync_idx_p) ;  /* 0x00002d3000007944 */ /* 0x000fea0003c00000 */
[----:B------:R-:W-:Y:S01]  /*177c0*/  MOV R9, R30 ;  /* 0x0000001e00097202 */ /* 0x000fe20000000f00 */
[----:B------:R-:W-:Y:S05]  /*177d0*/  BRA `(.L_x_2173) ;  /* 0xfffe8e5000007947 */ /* 0x000fea000383ffff */
.L_x_2001:
[----:B------:R-:W-:Y:S01]  /*177e0*/  IMAD.MOV.U32 R31, RZ, RZ, R4 ;  /* 0x000000ffff1f7224 */ /* 0x000fe200078e0004 */
[----:B------:R-:W-:Y:S01]  /*177f0*/  MOV R2, R0 ;  /* 0x0000000000027202 */ /* 0x000fe20000000f00 */
[----:B------:R-:W-:Y:S01]  /*17800*/  IMAD.MOV.U32 R30, RZ, RZ, 0x1f ;  /* 0x0000001fff1e7424 */ /* 0x000fe200078e00ff */
[----:B------:R-:W-:-:S02]  /*17810*/  MOV R3, 0x17830 ;  /* 0x0001783000037802 */ /* 0x000fc40000000f00 */
[----:B--23--:R-:W-:Y:S05]  /*17820*/  CALL.REL.NOINC `($__internal_35_$__cuda_sm70_shflsync_idx_p) ;  /* 0x00002cc000007944 */ /* 0x00cfea0003c00000 */
[----:B------:R-:W-:Y:S01]  /*17830*/  MOV R5, R30 ;  /* 0x0000001e00057202 */ /* 0x000fe20000000f00 */
[----:B------:R-:W-:Y:S05]  /*17840*/  BRA `(.L_x_2000) ;  /* 0xfffe8e4000007947 */ /* 0x000fea000383ffff */
.L_x_2020:
[----:B------:R-:W-:Y:S01]  /*17850*/  IMAD.MOV.U32 R31, RZ, RZ, R9 ;  /* 0x000000ffff1f7224 */ /* 0x000fe200078e0009 */
[----:B------:R-:W-:Y:S01]  /*17860*/  MOV R2, RZ ;  /* 0x000000ff00027202 */ /* 0x000fe20000000f00 */
[----:B------:R-:W-:Y:S01]  /*17870*/  IMAD.MOV.U32 R30, RZ, RZ, 0x181f ;  /* 0x0000181fff1e7424 */ /* 0x000fe200078e00ff */
[----:B------:R-:W-:-:S02]  /*17880*/  MOV R3, 0x178a0 ;  /* 0x000178a000037802 */ /* 0x000fc40000000f00 */
[----:B-----5:R-:W-:Y:S05]  /*17890*/  CALL.REL.NOINC `($__internal_35_$__cuda_sm70_shflsync_idx_p) ;  /* 0x00002c5000007944 */ /* 0x020fea0003c00000 */
[----:B------:R-:W-:Y:S01]  /*178a0*/  MOV R8, R30 ;  /* 0x0000001e00087202 */ /* 0x000fe20000000f00 */
[----:B------:R-:W-:Y:S05]  /*178b0*/  BRA `(.L_x_2174) ;  /* 0xfffeb12000007947 */ /* 0x000fea000383ffff */
.L_x_2021:
[----:B------:R-:W-:Y:S01]  /*178c0*/  IMAD.MOV.U32 R31, RZ, RZ, R12 ;  /* 0x000000ffff1f7224 */ /* 0x000fe200078e000c */
[----:B------:R-:W-:Y:S01]  /*178d0*/  MOV R2, RZ ;  /* 0x000000ff00027202 */ /* 0x000fe20000000f00 */
[----:B------:R-:W-:Y:S01]  /*178e0*/  IMAD.MOV.U32 R30, RZ, RZ, 0x181f ;  /* 0x0000181fff1e7424 */ /* 0x000fe200078e00ff */
[----:B------:R-:W-:-:S02]  /*178f0*/  MOV R3, 0x17910 ;  /* 0x0001791000037802 */ /* 0x000fc40000000f00 */
[----:B-12--5:R-:W-:Y:S05]  /*17900*/  CALL.REL.NOINC `($__internal_35_$__cuda_sm70_shflsync_idx_p) ;  /* 0x00002be000007944 */ /* 0x026fea0003c00000 */
[----:B------:R-:W-:Y:S01]  /*17910*/  MOV R0, R30 ;  /* 0x0000001e00007202 */ /* 0x000fe20000000f00 */
[----:B------:R-:W-:Y:S05]  /*17920*/  BRA `(.L_x_2175) ;  /* 0xfffeb0d000007947 */ /* 0x000fea000383ffff */
.L_x_2024:
[----:B------:R-:W-:Y:S01]  /*17930*/  IMAD.MOV.U32 R31, RZ, RZ, R9 ;  /* 0x000000ffff1f7224 */ /* 0x000fe200078e0009 */
[----:B--2---:R-:W-:Y:S01]  /*17940*/  MOV R2, 0x1 ;  /* 0x0000000100027802 */ /* 0x004fe20000000f00 */
[----:B------:R-:W-:Y:S01]  /*17950*/  IMAD.MOV.U32 R30, RZ, RZ, 0x181f ;  /* 0x0000181fff1e7424 */ /* 0x000fe200078e00ff */
[----:B------:R-:W-:-:S02]  /*17960*/  MOV R3, 0x17980 ;  /* 0x0001798000037802 */ /* 0x000fc40000000f00 */
[----:B-1-345:R-:W-:Y:S05]  /*17970*/  CALL.REL.NOINC `($__internal_35_$__cuda_sm70_shflsync_idx_p) ;  /* 0x00002b7000007944 */ /* 0x03afea0003c00000 */
[----:B------:R-:W-:Y:S01]  /*17980*/  IMAD.MOV.U32 R8, RZ, RZ, R30 ;  /* 0x000000ffff087224 */ /* 0x000fe200078e001e */
[----:B------:R-:W-:Y:S01]  /*17990*/  MOV R2, 0x1 ;  /* 0x0000000100027802 */ /* 0x000fe20000000f00 */
[----:B------:R-:W-:Y:S01]  /*179a0*/  IMAD.MOV.U32 R31, RZ, RZ, R12 ;  /* 0x000000ffff1f7224 */ /* 0x000fe200078e000c */
[----:B------:R-:W-:-:S02]  /*179b0*/  MOV R30, 0x181f ;  /* 0x0000181f001e7802 */ /* 0x000fc40000000f00 */
[----:B------:R-:W-:Y:S02]  /*179c0*/  MOV R3, 0x179e0 ;  /* 0x000179e000037802 */ /* 0x000fe40000000f00 */
[----:B------:R-:W-:Y:S05]  /*179d0*/  CALL.REL.NOINC `($__internal_35_$__cuda_sm70_shflsync_idx_p) ;  /* 0x00002b1000007944 */ /* 0x000fea0003c00000 */
[----:B------:R-:W-:Y:S01]  /*179e0*/  MOV R0, R30 ;  /* 0x0000001e00007202 */ /* 0x000fe20000000f00 */
[----:B------:R-:W-:Y:S05]  /*179f0*/  BRA `(.L_x_2176) ;  /* 0xfffeb18000007947 */ /* 0x000fea000383ffff */
.L_x_2027:
[----:B------:R-:W-:Y:S01]  /*17a00*/  IMAD.MOV.U32 R31, RZ, RZ, R9 ;  /* 0x000000ffff1f7224 */ /* 0x000fe200078e0009 */
[----:B-1----:R-:W-:Y:S01]  /*17a10*/  MOV R2, 0x2 ;  /* 0x0000000200027802 */ /* 0x002fe20000000f00 */
[----:B------:R-:W-:Y:S01]  /*17a20*/  IMAD.MOV.U32 R30, RZ, RZ, 0x181f ;  /* 0x0000181fff1e7424 */ /* 0x000fe200078e00ff */
[----:B------:R-:W-:Y:S02]  /*17a30*/  MOV R3, 0x17a50 ;  /* 0x00017a5000037802 */ /* 0x000fe40000000f00 */
[----:B--2345:R-:W-:Y:S05]  /*17a40*/  CALL.REL.NOINC `($__internal_35_$__cuda_sm70_shflsync_idx_p) ;  /* 0x00002aa000007944 */ /* 0x03cfea0003c00000 */
[----:B------:R-:W-:Y:S01]  /*17a50*/  MOV R8, R30 ;  /* 0x0000001e00087202 */ /* 0x000fe20000000f00 */
[----:B------:R-:W-:Y:S05]  /*17a60*/  BRA `(.L_x_2177) ;  /* 0xfffeb27000007947 */ /* 0x000fea000383ffff */
.L_x_2028:
[----:B------:R-:W-:Y:S01]  /*17a70*/  IMAD.MOV.U32 R31, RZ, RZ, R12 ;  /* 0x000000ffff1f7224 */ /* 0x000fe200078e000c */
[----:B------:R-:W-:Y:S01]  /*17a80*/  MOV R2, 0x2 ;  /* 0x0000000200027802 */ /* 0x000fe20000000f00 */
[----:B------:R-:W-:Y:S01]  /*17a90*/  IMAD.MOV.U32 R30, RZ, RZ, 0x181f ;  /* 0x0000181fff1e7424 */ /* 0x000fe200078e00ff */
[----:B------:R-:W-:Y:S02]  /*17aa0*/  MOV R3, 0x17ac0 ;  /* 0x00017ac000037802 */ /* 0x000fe40000000f00 */
[----:B-12345:R-:W-:Y:S05]  /*17ab0*/  CALL.REL.NOINC `($__internal_35_$__cuda_sm70_shflsync_idx_p) ;  /* 0x00002a3000007944 */ /* 0x03efea0003c00000 */
[----:B------:R-:W-:Y:S01]  /*17ac0*/  MOV R0, R30 ;  /* 0x0000001e00007202 */ /* 0x000fe20000000f00 */
[----:B------:R-:W-:Y:S05]  /*17ad0*/  BRA `(.L_x_2178) ;  /* 0xfffeb22000007947 */ /* 0x000fea000383ffff */
.L_x_2031:
[----:B------:R-:W-:Y:S01]  /*17ae0*/  IMAD.MOV.U32 R31, RZ, RZ, R9 ;  /* 0x000000ffff1f7224 */ /* 0x000fe200078e0009 */
[----:B-1----:R-:W-:Y:S01]  /*17af0*/  MOV R2, 0x3 ;  /* 0x0000000300027802 */ /* 0x002fe20000000f00 */
[----:B------:R-:W-:Y:S01]  /*17b00*/  IMAD.MOV.U32 R30, RZ, RZ, 0x181f ;  /* 0x0000181fff1e7424 */ /* 0x000fe200078e00ff */
[----:B------:R-:W-:-:S02]  /*17b10*/  MOV R3, 0x17b30 ;  /* 0x00017b3000037802 */ /* 0x000fc40000000f00 */
[----:B--2345:R-:W-:Y:S05]  /*17b20*/  CALL.REL.NOINC `($__internal_35_$__cuda_sm70_shflsync_idx_p) ;  /* 0x000029c000007944 */ /* 0x03cfea0003c00000 */
        /* <DEDUP_REMOVED lines=8> */
.L_x_2034:
[----:B------:R-:W-:Y:S01]  /*17bb0*/  IMAD.MOV.U32 R31, RZ, RZ, R9 ;  /* 0x000000ffff1f7224 */ /* 0x000fe200078e0009 */
[----:B------:R-:W-:Y:S01]  /*17bc0*/  MOV R2, RZ ;  /* 0x000000ff00027202 */ /* 0x000fe20000000f00 */
[----:B------:R-:W-:Y:S01]  /*17bd0*/  IMAD.MOV.U32 R30, RZ, RZ, 0x181f ;  /* 0x0000181fff1e7424 */ /* 0x000fe200078e00ff */
[----:B------:R-:W-:Y:S02]  /*17be0*/  MOV R3, 0x17c00 ;  /* 0x00017c0000037802 */ /* 0x000fe40000000f00 */
[----:B------:R-:W-:Y:S05]  /*17bf0*/  CALL.REL.NOINC `($__internal_35_$__cuda_sm70_shflsync_idx_p) ;  /* 0x000028f000007944 */ /* 0x000fea0003c00000 */
[----:B------:R-:W-:Y:S01]  /*17c00*/  MOV R8, R30 ;  /* 0x0000001e00087202 */ /* 0x000fe20000000f00 */
[----:B------:R-:W-:Y:S05]  /*17c10*/  BRA `(.L_x_2180) ;  /* 0xfffebd8000007947 */ /* 0x000fea000383ffff */
.L_x_2035:
[----:B------:R-:W-:Y:S01]  /*17c20*/  IMAD.MOV.U32 R31, RZ, RZ, R11 ;  /* 0x000000ffff1f7224 */ /* 0x000fe200078e000b */
[----:B------:R-:W-:Y:S01]  /*17c30*/  MOV R2, RZ ;  /* 0x000000ff00027202 */ /* 0x000fe20000000f00 */
[----:B------:R-:W-:Y:S01]  /*17c40*/  IMAD.MOV.U32 R30, RZ, RZ, 0x181f ;  /* 0x0000181fff1e7424 */ /* 0x000fe200078e00ff */
[----:B------:R-:W-:Y:S02]  /*17c50*/  MOV R3, 0x17c70 ;  /* 0x00017c7000037802 */ /* 0x000fe40000000f00 */
[----:B-12---:R-:W-:Y:S05]  /*17c60*/  CALL.REL.NOINC `($__internal_35_$__cuda_sm70_shflsync_idx_p) ;  /* 0x0000288000007944 */ /* 0x006fea0003c00000 */
[----:B------:R-:W-:Y:S01]  /*17c70*/  IADD3 R4, P1, R30, R17, RZ ;  /* 0x000000111e047210 */ /* 0x000fe20007f3e0ff */
[----:B------:R-:W-:Y:S01]  /*17c80*/  IMAD.MOV.U32 R31, RZ, RZ, R9 ;  /* 0x000000ffff1f7224 */ /* 0x000fe200078e0009 */
[----:B------:R-:W-:-:S03]  /*17c90*/  ISETP.GE.AND P0, PT, R177, c[0x0][0x1d4], PT ;  /* 0x00007500b1007a0c */ /* 0x000fc60003f06270 */
[----:B------:R-:W-:Y:S01]  /*17ca0*/  IMAD.X R5, R8, 0x1, R13, P1 ;  /* 0x0000000108057824 */ /* 0x000fe200008e060d */
[----:B------:R-:W-:Y:S02]  /*17cb0*/  IADD3 R6, P1, R30, R18, RZ ;  /* 0x000000121e067210 */ /* 0x000fe40007f3e0ff */
[----:B------:R-:W-:-:S03]  /*17cc0*/  SEL R12, RZ, 0x10, P0 ;  /* 0x00000010ff0c7807 */ /* 0x000fc60000000000 */
[----:B------:R-:W-:Y:S01]  /*17cd0*/  IMAD.X R7, R8, 0x1, R15, P1 ;  /* 0x0000000108077824 */ /* 0x000fe200008e060f */
[----:B------:R-:W-:Y:S01]  /*17ce0*/  IADD3 R2, P1, R30, R19, RZ ;  /* 0x000000131e027210 */ /* 0x000fe20007f3e0ff */
[----:B------:R-:W-:Y:S02]  /*17cf0*/  IMAD.MOV.U32 R30, RZ, RZ, 0x181f ;  /* 0x0000181fff1e7424 */ /* 0x000fe400078e00ff */
[----:B------:R-:W-:Y:S01]  /*17d00*/  @!PT LDS RZ, [RZ] ;  /* 0x00000000fffff984 */ /* 0x000fe20000000800 */
[----:B------:R-:W-:Y:S01]  /*17d10*/  @!PT LDS RZ, [RZ] ;  /* 0x00000000fffff984 */ /* 0x000fe20000000800 */
[----:B------:R-:W-:Y:S01]  /*17d20*/  @!PT LDS RZ, [RZ] ;  /* 0x00000000fffff984 */ /* 0x000fe20000000800 */
[----:B------:R1:W-:Y:S01]  /*17d30*/  LDGSTS.E.BYPASS.LTC128B.128 [R204+0x12100], [R4.64], !P0 ;  /* 0x1210000004cc7fae */ /* 0x0003e2000c101d46 */
[----:B------:R-:W-:Y:S01]  /*17d40*/  ISETP.GE.AND P0, PT, R185, c[0x0][0x1d4], PT ;  /* 0x00007500b9007a0c */ /* 0x000fe20003f06270 */
[----:B------:R-:W-:Y:S01]  /*17d50*/  IMAD.X R3, R8, 0x1, R14, P1 ;  /* 0x0000000108037824 */ /* 0x000fe200008e060e */
[----:B------:R-:W-:Y:S02]  /*17d60*/  ISETP.GE.AND P1, PT, R186, c[0x0][0x1d4], PT ;  /* 0x00007500ba007a0c */ /* 0x000fe40003f26270 */
[----:B------:R-:W-:Y:S02]  /*17d70*/  SEL R9, RZ, 0x10, P0 ;  /* 0x00000010ff097807 */ /* 0x000fe40000000000 */
[----:B------:R-:W-:-:S09]  /*17d80*/  SEL R10, RZ, 0x10, P1 ;  /* 0x00000010ff0a7807 */ /* 0x000fd20000800000 */
[----:B------:R1:W-:Y:S04]  /*17d90*/  LDGSTS.E.BYPASS.LTC128B.128 [R204+0x14100], [R6.64], !P1 ;  /* 0x1410000006cc7fae */ /* 0x0003e8000c901d46 */
[----:B------:R2:W-:Y:S02]  /*17da0*/  LDGSTS.E.BYPASS.LTC128B.128 [R204+0x16100], [R2.64], !P0 ;  /* 0x1610000002cc7fae */ /* 0x0005e4000c101d46 */
[----:B--2---:R-:W-:Y:S01]  /*17db0*/  IMAD.MOV.U32 R2, RZ, RZ, 0x1 ;  /* 0x00000001ff027424 */ /* 0x004fe200078e00ff */
[----:B------:R-:W-:Y:S02]  /*17dc0*/  MOV R3, 0x17de0 ;  /* 0x00017de000037802 */ /* 0x000fe40000000f00 */
[----:B-1----:R-:W-:Y:S05]  /*17dd0*/  CALL.REL.NOINC `($__internal_35_$__cuda_sm70_shflsync_idx_p) ;  /* 0x0000271000007944 */ /* 0x002fea0003c00000 */
        /* <DEDUP_REMOVED lines=8> */
.L_x_2038:
[----:B------:R-:W-:Y:S01]  /*17e60*/  IMAD.MOV.U32 R31, RZ, RZ, R13 ;  /* 0x000000ffff1f7224 */ /* 0x000fe200078e000d */
[----:B------:R-:W-:Y:S01]  /*17e70*/  MOV R2, RZ ;  /* 0x000000ff00027202 */ /* 0x000fe20000000f00 */
[----:B------:R-:W-:Y:S01]  /*17e80*/  IMAD.MOV.U32 R30, RZ, RZ, 0x181f ;  /* 0x0000181fff1e7424 */ /* 0x000fe200078e00ff */
[----:B------:R-:W-:Y:S02]  /*17e90*/  MOV R3, 0x17eb0 ;  /* 0x00017eb000037802 */ /* 0x000fe40000000f00 */
[----:B-1234-:R-:W-:Y:S05]  /*17ea0*/  CALL.REL.NOINC `($__internal_35_$__cuda_sm70_shflsync_idx_p) ;  /* 0x0000264000007944 */ /* 0x01efea0003c00000 */
[----:B------:R-:W-:Y:S01]  /*17eb0*/  MOV R12, R30 ;  /* 0x0000001e000c7202 */ /* 0x000fe20000000f00 */
[----:B------:R-:W-:Y:S05]  /*17ec0*/  BRA `(.L_x_2182) ;  /* 0xfffec05000007947 */ /* 0x000fea000383ffff */
.L_x_2039:
[----:B------:R-:W-:Y:S01]  /*17ed0*/  IMAD.MOV.U32 R31, RZ, RZ, R19 ;  /* 0x000000ffff1f7224 */ /* 0x000fe200078e0013 */
[----:B------:R-:W-:Y:S01]  /*17ee0*/  MOV R2, RZ ;  /* 0x000000ff00027202 */ /* 0x000fe20000000f00 */
[----:B------:R-:W-:Y:S01]  /*17ef0*/  IMAD.MOV.U32 R30, RZ, RZ, 0x181f ;  /* 0x0000181fff1e7424 */ /* 0x000fe200078e00ff */
[----:B------:R-:W-:Y:S02]  /*17f00*/  MOV R3, 0x17f20 ;  /* 0x00017f2000037802 */ /* 0x000fe40000000f00 */
[----:B-1234-:R-:W-:Y:S05]  /*17f10*/  CALL.REL.NOINC `($__internal_35_$__cuda_sm70_shflsync_idx_p) ;  /* 0x000025d000007944 */ /* 0x01efea0003c00000 */
        /* <DEDUP_REMOVED lines=31> */
.L_x_2050:
[----:B------:R-:W-:Y:S01]  /*18110*/  IMAD.MOV.U32 R31, RZ, RZ, R5 ;  /* 0x000000ffff1f7224 */ /* 0x000fe200078e0005 */
[----:B------:R-:W-:Y:S01]  /*18120*/  MOV R2, RZ ;  /* 0x000000ff00027202 */ /* 0x000fe20000000f00 */
[----:B------:R-:W-:Y:S01]  /*18130*/  IMAD.MOV.U32 R30, RZ, RZ, 0x181f ;  /* 0x0000181fff1e7424 */ /* 0x000fe200078e00ff */
[----:B------:R-:W-:Y:S02]  /*18140*/  MOV R3, 0x18160 ;  /* 0x0001816000037802 */ /* 0x000fe40000000f00 */
[----:B------:R-:W-:Y:S05]  /*18150*/  CALL.REL.NOINC `($__internal_35_$__cuda_sm70_shflsync_idx_p) ;  /* 0x0000239000007944 */ /* 0x000fea0003c00000 */
[----:B------:R-:W-:Y:S01]  /*18160*/  MOV R4, R30 ;  /* 0x0000001e00047202 */ /* 0x000fe20000000f00 */
[----:B------:R-:W-:Y:S05]  /*18170*/  BRA `(.L_x_2184) ;  /* 0xfffeee1000007947 */ /* 0x000fea000383ffff */
.L_x_2051:
[----:B------:R-:W-:Y:S01]  /*18180*/  IMAD.MOV.U32 R31, RZ, RZ, R12 ;  /* 0x000000ffff1f7224 */ /* 0x000fe200078e000c */
[----:B------:R-:W-:Y:S01]  /*18190*/  MOV R2, RZ ;  /* 0x000000ff00027202 */ /* 0x000fe20000000f00 */
[----:B------:R-:W-:Y:S01]  /*181a0*/  IMAD.MOV.U32 R30, RZ, RZ, 0x181f ;  /* 0x0000181fff1e7424 */ /* 0x000fe200078e00ff */
[----:B------:R-:W-:Y:S02]  /*181b0*/  MOV R3, 0x181d0 ;  /* 0x000181d000037802 */ /* 0x000fe40000000f00 */
[----:B-12---:R-:W-:Y:S05]  /*181c0*/  CALL.REL.NOINC `($__internal_35_$__cuda_sm70_shflsync_idx_p) ;  /* 0x0000232000007944 */ /* 0x006fea0003c00000 */
[----:B------:R-:W-:Y:S01]  /*181d0*/  IADD3 R6, P0, R30, R17, RZ ;  /* 0x000000111e067210 */ /* 0x000fe20007f1e0ff */
[----:B------:R-:W-:Y:S01]  /*181e0*/  IMAD.MOV.U32 R31, RZ, RZ, R5 ;  /* 0x000000ffff1f7224 */ /* 0x000fe200078e0005 */
[----:B------:R-:W-:-:S02]  /*181f0*/  ISETP.GE.AND P4, PT, R177, c[0x0][0x1d4], PT ;  /* 0x00007500b1007a0c */ /* 0x000fc40003f86270 */
[----:B------:R-:W-:Y:S01]  /*18200*/  ISETP.GE.AND P3, PT, R186, c[0x0][0x1d4], PT ;  /* 0x00007500ba007a0c */ /* 0x000fe20003f66270 */
[----:B------:R-:W-:Y:S01]  /*18210*/  IMAD.X R7, R4, 0x1, R14, P0 ;  /* 0x0000000104077824 */ /* 0x000fe200000e060e */
[----:B------:R-:W-:Y:S02]  /*18220*/  IADD3 R2, P0, R30, R16, RZ ;  /* 0x000000101e027210 */ /* 0x000fe40007f1e0ff */
[----:B------:R-:W-:Y:S02]  /*18230*/  SEL R11, RZ, 0x10, P4 ;  /* 0x00000010ff0b7807 */ /* 0x000fe40002000000 */
[----:B------:R-:W-:Y:S01]  /*18240*/  SEL R10, RZ, 0x10, P3 ;  /* 0x00000010ff0a7807 */ /* 0x000fe20001800000 */
[----:B------:R-:W-:-:S04]  /*18250*/  IMAD.X R3, R4, 0x1, R13, P0 ;  /* 0x0000000104037824 */ /* 0x000fc800000e060d */
[----:B------:R-:W-:Y:S01]  /*18260*/  @!PT LDS RZ, [RZ] ;  /* 0x00000000fffff984 */ /* 0x000fe20000000800 */
[----:B------:R-:W-:Y:S01]  /*18270*/  @!PT LDS RZ, [RZ] ;  /* 0x00000000fffff984 */ /* 0x000fe20000000800 */
[----:B------:R-:W-:Y:S01]  /*18280*/  @!PT LDS RZ, [RZ] ;  /* 0x00000000fffff984 */ /* 0x000fe20000000800 */
[----:B------:R1:W-:Y:S04]  /*18290*/  LDGSTS.E.BYPASS.LTC128B.128 [R204+0xc100], [R6.64], !P4 ;  /* 0x0c10000006cc7fae */ /* 0x0003e8000e101d46 */
[----:B------:R2:W-:Y:S02]  /*182a0*/  LDGSTS.E.BYPASS.LTC128B.128 [R204+0xe100], [R2.64], !P3 ;  /* 0x0e10000002cc7fae */ /* 0x0005e4000d901d46 */
[----:B--2---:R-:W-:Y:S01]  /*182b0*/  IADD3 R2, P0, R30, R18, RZ ;  /* 0x000000121e027210 */ /* 0x004fe20007f1e0ff */
[----:B------:R-:W-:-:S04]  /*182c0*/  IMAD.MOV.U32 R30, RZ, RZ, 0x181f ;  /* 0x0000181fff1e7424 */ /* 0x000fc800078e00ff */
[----:B------:R-:W-:Y:S01]  /*182d0*/  IMAD.X R3, R4, 0x1, R15, P0 ;  /* 0x0000000104037824 */ /* 0x000fe200000e060f */
[----:B------:R-:W-:-:S04]  /*182e0*/  ISETP.GE.AND P0, PT, R185, c[0x0][0x1d4], PT ;  /* 0x00007500b9007a0c */ /* 0x000fc80003f06270 */
[----:B------:R-:W-:-:S09]  /*182f0*/  SEL R5, RZ, 0x10, P0 ;  /* 0x00000010ff057807 */ /* 0x000fd20000000000 */
[----:B------:R2:W-:Y:S02]  /*18300*/  LDGSTS.E.BYPASS.LTC128B.128 [R204+0x10100], [R2.64], !P0 ;  /* 0x1010000002cc7fae */ /* 0x0005e4000c101d46 */
[----:B--2---:R-:W-:Y:S01]  /*18310*/  IMAD.MOV.U32 R2, RZ, RZ, 0x1 ;  /* 0x00000001ff027424 */ /* 0x004fe200078e00ff */
[----:B------:R-:W-:Y:S02]  /*18320*/  MOV R3, 0x18340 ;  /* 0x0001834000037802 */ /* 0x000fe40000000f00 */
[----:B-1----:R-:W-:Y:S05]  /*18330*/  CALL.REL.NOINC `($__internal_35_$__cuda_sm70_shflsync_idx_p) ;  /* 0x000021b000007944 */ /* 0x002fea0003c00000 */
[----:B------:R-:W-:Y:S01]  /*18340*/  IMAD.MOV.U32 R4, RZ, RZ, R30 ;  /* 0x000000ffff047224 */ /* 0x000fe200078e001e */
[----:B------:R-:W-:Y:S01]  /*18350*/  MOV R2, 0x1 ;  /* 0x0000000100027802 */ /* 0x000fe20000000f00 */
[----:B------:R-:W-:Y:S01]  /*18360*/  IMAD.MOV.U32 R31, RZ, RZ, R12 ;  /* 0x000000ffff1f7224 */ /* 0x000fe200078e000c */
[----:B------:R-:W-:Y:S02]  /*18370*/  MOV R30, 0x181f ;  /* 0x0000181f001e7802 */ /* 0x000fe40000000f00 */
[----:B------:R-:W-:Y:S02]  /*18380*/  MOV R3, 0x183a0 ;  /* 0x000183a000037802 */ /* 0x000fe40000000f00 */
[----:B------:R-:W-:Y:S05]  /*18390*/  CALL.REL.NOINC `($__internal_35_$__cuda_sm70_shflsync_idx_p) ;  /* 0x0000215000007944 */ /* 0x000fea0003c00000 */
[----:B------:R-:W-:Y:S01]  /*183a0*/  MOV R0, R30 ;  /* 0x0000001e00007202 */ /* 0x000fe20000000f00 */
[----:B------:R-:W-:Y:S05]  /*183b0*/  BRA `(.L_x_2185) ;  /* 0xfffeed0000007947 */ /* 0x000fea000383ffff */
.L_x_2059:
[----:B------:R-:W-:Y:S01]  /*183c0*/  MOV R2, RZ ;  /* 0x000000ff00027202 */ /* 0x000fe20000000f00 */
[----:B------:R-:W-:Y:S01]  /*183d0*/  IMAD.MOV.U32 R31, RZ, RZ, R12 ;  /* 0x000000ffff1f7224 */ /* 0x000fe200078e000c */
[----:B------:R-:W-:Y:S01]  /*183e0*/  MOV R3, 0x18410 ;  /* 0x0001841000037802 */ /* 0x000fe20000000f00 */
[----:B------:R-:W-:Y:S02]  /*183f0*/  IMAD.MOV.U32 R30, RZ, RZ, 0x181f ;  /* 0x0000181fff1e7424 */ /* 0x000fe400078e00ff */
[----:B-1234-:R-:W-:Y:S05]  /*18400*/  CALL.REL.NOINC `($__internal_35_$__cuda_sm70_shflsync_idx_p) ;  /* 0x000020e000007944 */ /* 0x01efea0003c00000 */
[----:B------:R-:W-:Y:S01]  /*18410*/  MOV R5, R30 ;  /* 0x0000001e00057202 */ /* 0x000fe20000000f00 */
[----:B------:R-:W-:-:S05]  /*18420*/  BRA `(.L_x_2186) ;  /* 0xfffef3c000007947 */ /* 0x000fca000383ffff */
.L_x_2060:
[----:B------:R-:W-:Y:S01]  /*18430*/  MOV R2, RZ ;  /* 0x000000ff00027202 */ /* 0x000fe20000000f00 */
[----:B------:R-:W-:Y:S01]  /*18440*/  IMAD.MOV.U32 R31, RZ, RZ, R13 ;  /* 0x000000ffff1f7224 */ /* 0x000fe200078e000d */
[----:B------:R-:W-:Y:S01]  /*18450*/  MOV R3, 0x18480 ;  /* 0x0001848000037802 */ /* 0x000fe20000000f00 */
[----:B------:R-:W-:Y:S02]  /*18460*/  IMAD.MOV.U32 R30, RZ, RZ, 0x181f ;  /* 0x0000181fff1e7424 */ /* 0x000fe400078e00ff */
[----:B-1234-:R-:W-:Y:S05]  /*18470*/  CALL.REL.NOINC `($__internal_35_$__cuda_sm70_shflsync_idx_p) ;  /* 0x0000207000007944 */ /* 0x01efea0003c00000 */
[----:B------:R-:W-:Y:S01]  /*18480*/  ISETP.GE.AND P4, PT, R177, c[0x0][0x1d4], PT ;  /* 0x00007500b1007a0c */ /* 0x000fe20003f86270 */
[----:B------:R-:W-:Y:S01]  /*18490*/  IMAD R4, R178, 0x6000, R206 ;  /* 0x00006000b2047824 */ /* 0x000fe200078e02ce */
[----:B------:R-:W-:Y:S01]  /*184a0*/  IADD3 R2, P0, R30, R28, RZ ;  /* 0x0000001c1e027210 */ /* 0x000fe20007f1e0ff */
[----:B------:R-:W-:Y:S01]  /*184b0*/  IMAD.MOV.U32 R31, RZ, RZ, R12 ;  /* 0x000000ffff1f7224 */ /* 0x000fe200078e000c */
[----:B------:R-:W-:Y:S02]  /*184c0*/  ISETP.GE.AND P3, PT, R186, c[0x0][0x1d4], PT ;  /* 0x00007500ba007a0c */ /* 0x000fe40003f66270 */
[----:B------:R-:W-:Y:S01]  /*184d0*/  SEL R7, RZ, 0x10, P4 ;  /* 0x00000010ff077807 */ /* 0x000fe20002000000 */
[C---:B------:R-:W-:Y:S01]  /*184e0*/  IMAD.X R3, R5.reuse, 0x1, R20, P0 ;  /* 0x0000000105037824 */ /* 0x040fe200000e0614 */
[----:B------:R-:W-:Y:S05]  /*184f0*/  SEL R15, RZ, 0x10, P3 ;  /* 0x00000010ff0f7807 */ /* 0x000fea0001800000 */
[----:B------:R-:W-:Y:S01]  /*18500*/  @!PT LDS RZ, [RZ] ;  /* 0x00000000fffff984 */ /* 0x000fe20000000800 */
[----:B------:R-:W-:Y:S01]  /*18510*/  @!PT LDS RZ, [RZ] ;  /* 0x00000000fffff984 */ /* 0x000fe20000000800 */
[----:B------:R-:W-:Y:S01]  /*18520*/  @!PT LDS RZ, [RZ] ;  /* 0x00000000fffff984 */ /* 0x000fe20000000800 */
[----:B------:R1:W-:Y:S02]  /*18530*/  LDGSTS.E.BYPASS.LTC128B.128 [R4], [R2.64], !P4 ;  /* 0x0000000002047fae */ /* 0x0003e4000e101d46 */
[C---:B-1----:R-:W-:Y:S05]  /*18540*/  IADD3 R2, P0, R30.reuse, R23, RZ ;  /* 0x000000171e027210 */ /* 0x042fea0007f1e0ff */
[C---:B------:R-:W-:Y:S05]  /*18550*/  IMAD.X R3, R5.reuse, 0x1, R21, P0 ;  /* 0x0000000105037824 */ /* 0x040fea00000e0615 */
[----:B------:R1:W-:Y:S02]  /*18560*/  LDGSTS.E.BYPASS.LTC128B.128 [R4+0x2000], [R2.64], !P3 ;  /* 0x0200000002047fae */ /* 0x0003e4000d901d46 */
[----:B-1----:R-:W-:Y:S01]  /*18570*/  IADD3 R2, P0, R30, R29, RZ ;  /* 0x0000001d1e027210 */ /* 0x002fe20007f1e0ff */
[----:B------:R-:W-:Y:S04]  /*18580*/  IMAD.MOV.U32 R30, RZ, RZ, 0x181f ;  /* 0x0000181fff1e7424 */ /* 0x000fe800078e00ff */
[----:B------:R-:W-:Y:S01]  /*18590*/  IMAD.X R3, R5, 0x1, R22, P0 ;  /* 0x0000000105037824 */ /* 0x000fe200000e0616 */
[----:B------:R-:W-:Y:S04]  /*185a0*/  ISETP.GE.AND P0, PT, R185, c[0x0][0x1d4], PT ;  /* 0x00007500b9007a0c */ /* 0x000fe80003f06270 */
[----:B------:R-:W-:Y:S09]  /*185b0*/  SEL R14, RZ, 0x10, P0 ;  /* 0x00000010ff0e7807 */ /* 0x000ff20000000000 */
[----:B------:R1:W-:Y:S02]  /*185c0*/  LDGSTS.E.BYPASS.LTC128B.128 [R4+0x4000], [R2.64], !P0 ;  /* 0x0400000002047fae */ /* 0x0003e4000c101d46 */
[----:B-1----:R-:W-:Y:S01]  /*185d0*/  MOV R3, 0x18600 ;  /* 0x0001860000037802 */ /* 0x002fe20000000f00 */
[----:B------:R-:W-:Y:S02]  /*185e0*/  IMAD.MOV.U32 R2, RZ, RZ, 0x1 ;  /* 0x00000001ff027424 */ /* 0x000fe400078e00ff */
[----:B------:R-:W-:Y:S05]  /*185f0*/  CALL.REL.NOINC `($__internal_35_$__cuda_sm70_shflsync_idx_p) ;  /* 0x00001ef000007944 */ /* 0x000fea0003c00000 */
[----:B------:R-:W-:Y:S01]  /*18600*/  MOV R2, 0x1 ;  /* 0x0000000100027802 */ /* 0x000fe20000000f00 */
[----:B------:R-:W-:Y:S01]  /*18610*/  IMAD.MOV.U32 R5, RZ, RZ, R30 ;  /* 0x000000ffff057224 */ /* 0x000fe200078e001e */
[----:B------:R-:W-:Y:S01]  /*18620*/  MOV R30, 0x181f ;  /* 0x0000181f001e7802 */ /* 0x000fe20000000f00 */
[----:B------:R-:W-:Y:S01]  /*18630*/  IMAD.MOV.U32 R31, RZ, RZ, R13 ;  /* 0x000000ffff1f7224 */ /* 0x000fe200078e000d */
[----:B------:R-:W-:Y:S02]  /*18640*/  MOV R3, 0x18660 ;  /* 0x0001866000037802 */ /* 0x000fe40000000f00 */
[----:B------:R-:W-:Y:S05]  /*18650*/  CALL.REL.NOINC `($__internal_35_$__cuda_sm70_shflsync_idx_p) ;  /* 0x00001e9000007944 */ /* 0x000fea0003c00000 */
[----:B------:R-:W-:Y:S01]  /*18660*/  MOV R2, R30 ;  /* 0x0000001e00027202 */ /* 0x000fe20000000f00 */
[----:B------:R-:W-:-:S05]  /*18670*/  BRA `(.L_x_2187) ;  /* 0xfffef2d000007947 */ /* 0x000fca000383ffff */
.L_x_2071:
[----:B------:R-:W-:Y:S01]  /*18680*/  MOV R2, RZ ;  /* 0x000000ff00027202 */ /* 0x000fe20000000f00 */
[----:B------:R-:W-:Y:S01]  /*18690*/  IMAD.MOV.U32 R31, RZ, RZ, R5 ;  /* 0x000000ffff1f7224 */ /* 0x000fe200078e0005 */
[----:B------:R-:W-:Y:S01]  /*186a0*/  MOV R3, 0x186d0 ;  /* 0x000186d000037802 */ /* 0x000fe20000000f00 */
[----:B------:R-:W-:Y:S02]  /*186b0*/  IMAD.MOV.U32 R30, RZ, RZ, 0x181f ;  /* 0x0000181fff1e7424 */ /* 0x000fe400078e00ff */
[----:B------:R-:W-:Y:S05]  /*186c0*/  CALL.REL.NOINC `($__internal_35_$__cuda_sm70_shflsync_idx_p) ;  /* 0x00001e2000007944 */ /* 0x000fea0003c00000 */
[----:B------:R-:W-:Y:S01]  /*186d0*/  MOV R4, R30 ;  /* 0x0000001e00047202 */ /* 0x000fe20000000f00 */
[----:B------:R-:W-:-:S05]  /*186e0*/  BRA `(.L_x_2188) ;  /* 0xffff28b000007947 */ /* 0x000fca000383ffff */
.L_x_2072:
[----:B------:R-:W-:Y:S01]  /*186f0*/  MOV R2, RZ ;  /* 0x000000ff00027202 */ /* 0x000fe20000000f00 */
[----:B------:R-:W-:Y:S01]  /*18700*/  IMAD.MOV.U32 R31, RZ, RZ, R12 ;  /* 0x000000ffff1f7224 */ /* 0x000fe200078e000c */
[----:B------:R-:W-:Y:S01]  /*18710*/  MOV R3, 0x18740 ;  /* 0x0001874000037802 */ /* 0x000fe20000000f00 */
[----:B------:R-:W-:Y:S02]  /*18720*/  IMAD.MOV.U32 R30, RZ, RZ, 0x181f ;  /* 0x0000181fff1e7424 */ /* 0x000fe400078e00ff */
[----:B-12---:R-:W-:Y:S05]  /*18730*/  CALL.REL.NOINC `($__internal_35_$__cuda_sm70_shflsync_idx_p) ;  /* 0x00001db000007944 */ /* 0x006fea0003c00000 */
[----:B------:R-:W-:Y:S01]  /*18740*/  ISETP.GE.AND P4, PT, R177, c[0x0][0x1d4], PT ;  /* 0x00007500b1007a0c */ /* 0x000fe20003f86270 */
[----:B------:R-:W-:Y:S01]  /*18750*/  IMAD R0, R178, 0x6000, R207 ;  /* 0x00006000b2007824 */ /* 0x000fe200078e02cf */
[----:B------:R-:W-:Y:S01]  /*18760*/  IADD3 R2, P0, R30, R16, RZ ;  /* 0x000000101e027210 */ /* 0x000fe20007f1e0ff */
[----:B------:R-:W-:Y:S01]  /*18770*/  IMAD.MOV.U32 R31, RZ, RZ, R5 ;  /* 0x000000ffff1f7224 */ /* 0x000fe200078e0005 */
[----:B------:R-:W-:Y:S02]  /*18780*/  ISETP.GE.AND P3, PT, R186, c[0x0][0x1d4], PT ;  /* 0x00007500ba007a0c */ /* 0x000fe40003f66270 */
[----:B------:R-:W-:Y:S01]  /*18790*/  SEL R10, RZ, 0x10, P4 ;  /* 0x00000010ff0a7807 */ /* 0x000fe20002000000 */
[----:B------:R-:W-:Y:S01]  /*187a0*/  IMAD.X R3, R4, 0x1, R13, P0 ;  /* 0x0000000104037824 */ /* 0x000fe200000e060d */
[----:B------:R-:W-:Y:S05]  /*187b0*/  SEL R5, RZ, 0x10, P3 ;  /* 0x00000010ff057807 */ /* 0x000fea0001800000 */
[----:B------:R-:W-:Y:S01]  /*187c0*/  @!PT LDS RZ, [RZ] ;  /* 0x00000000fffff984 */ /* 0x000fe20000000800 */
[----:B------:R-:W-:Y:S01]  /*187d0*/  @!PT LDS RZ, [RZ] ;  /* 0x00000000fffff984 */ /* 0x000fe20000000800 */
[----:B------:R-:W-:Y:S01]  /*187e0*/  @!PT LDS RZ, [RZ] ;  /* 0x00000000fffff984 */ /* 0x000fe20000000800 */
[----:B------:R1:W-:Y:S02]  /*187f0*/  LDGSTS.E.BYPASS.LTC128B.128 [R0], [R2.64], !P4 ;  /* 0x0000000002007fae */ /* 0x0003e4000e101d46 */
[----:B-1----:R-:W-:Y:S05]  /*18800*/  IADD3 R2, P0, R30, R17, RZ ;  /* 0x000000111e027210 */ /* 0x002fea0007f1e0ff */
[----:B------:R-:W-:Y:S05]  /*18810*/  IMAD.X R3, R4, 0x1, R14, P0 ;  /* 0x0000000104037824 */ /* 0x000fea00000e060e */
        /* <DEDUP_REMOVED lines=18> */
.L_x_2081:
[----:B------:R-:W-:Y:S01]  /*18940*/  MOV R2, RZ ;  /* 0x000000ff00027202 */ /* 0x000fe20000000f00 */
[----:B------:R-:W-:Y:S01]  /*18950*/  IMAD.MOV.U32 R31, RZ, RZ, R12 ;  /* 0x000000ffff1f7224 */ /* 0x000fe200078e000c */
[----:B------:R-:W-:Y:S01]  /*18960*/  MOV R3, 0x18990 ;  /* 0x0001899000037802 */ /* 0x000fe20000000f00 */
[----:B------:R-:W-:Y:S02]  /*18970*/  IMAD.MOV.U32 R30, RZ, RZ, 0x181f ;  /* 0x0000181fff1e7424 */ /* 0x000fe400078e00ff */
[----:B-1234-:R-:W-:Y:S05]  /*18980*/  CALL.REL.NOINC `($__internal_35_$__cuda_sm70_shflsync_idx_p) ;  /* 0x00001b6000007944 */ /* 0x01efea0003c00000 */
[----:B------:R-:W-:Y:S01]  /*18990*/  MOV R5, R30 ;  /* 0x0000001e00057202 */ /* 0x000fe20000000f00 */
[----:B------:R-:W-:-:S05]  /*189a0*/  BRA `(.L_x_2190) ;  /* 0xffff2ee000007947 */ /* 0x000fca000383ffff */
.L_x_2082:
        /* <DEDUP_REMOVED lines=37> */
.L_x_2083:
[----:B------:R-:W-:Y:S02]  /*18c00*/  MOV R3, 0x2 ;  /* 0x0000000200037802 */ /* 0x000fe40000000f00 */
[----:B------:R-:W-:Y:S02]  /*18c10*/  MOV R2, 0x18c30 ;  /* 0x00018c3000027802 */ /* 0x000fe40000000f00 */
[----:B------:R-:W-:Y:S05]  /*18c20*/  CALL.REL.NOINC `($__internal_34_$__cuda_sm70_shflsync_bfly_p) ;  /* 0x0000188000007944 */ /* 0x000fea0003c00000 */
[----:B------:R-:W-:Y:S01]  /*18c30*/  MOV R2, R16 ;  /* 0x0000001000027202 */ /* 0x000fe20000000f00 */
[----:B------:R-:W-:-:S05]  /*18c40*/  BRA `(.L_x_2192) ;  /* 0xffff3f1000007947 */ /* 0x000fca000383ffff */
.L_x_2086:
[----:B------:R-:W-:Y:S01]  /*18c50*/  MOV R2, RZ ;  /* 0x000000ff00027202 */ /* 0x000fe20000000f00 */
[----:B------:R-:W-:Y:S01]  /*18c60*/  IMAD.MOV.U32 R31, RZ, RZ, R5 ;  /* 0x000000ffff1f7224 */ /* 0x000fe200078e0005 */
[----:B------:R-:W-:Y:S01]  /*18c70*/  MOV R3, 0x18ca0 ;  /* 0x00018ca000037802 */ /* 0x000fe20000000f00 */
[----:B------:R-:W-:Y:S02]  /*18c80*/  IMAD.MOV.U32 R30, RZ, RZ, 0x181f ;  /* 0x0000181fff1e7424 */ /* 0x000fe400078e00ff */
[----:B------:R-:W-:Y:S05]  /*18c90*/  CALL.REL.NOINC `($__internal_35_$__cuda_sm70_shflsync_idx_p) ;  /* 0x0000185000007944 */ /* 0x000fea0003c00000 */
[----:B------:R-:W-:Y:S01]  /*18ca0*/  MOV R4, R30 ;  /* 0x0000001e00047202 */ /* 0x000fe20000000f00 */
[----:B------:R-:W-:-:S05]  /*18cb0*/  BRA `(.L_x_2193) ;  /* 0xffff58d000007947 */ /* 0x000fca000383ffff */
.L_x_2087:
        /* <DEDUP_REMOVED lines=37> */
.L_x_2092:
[----:B------:R-:W-:Y:S01]  /*18f10*/  MOV R2, RZ ;  /* 0x000000ff00027202 */ /* 0x000fe20000000f00 */
[----:B------:R-:W-:Y:S01]  /*18f20*/  IMAD.MOV.U32 R31, RZ, RZ, R12 ;  /* 0x000000ffff1f7224 */ /* 0x000fe200078e000c */
[----:B------:R-:W-:Y:S01]  /*18f30*/  MOV R3, 0x18f60 ;  /* 0x00018f6000037802 */ /* 0x000fe20000000f00 */
[----:B------:R-:W-:Y:S02]  /*18f40*/  IMAD.MOV.U32 R30, RZ, RZ, 0x181f ;  /* 0x0000181fff1e7424 */ /* 0x000fe400078e00ff */
[----:B-1234-:R-:W-:Y:S05]  /*18f50*/  CALL.REL.NOINC `($__internal_35_$__cuda_sm70_shflsync_idx_p) ;  /* 0x0000159000007944 */ /* 0x01efea0003c00000 */
[----:B------:R-:W-:Y:S01]  /*18f60*/  MOV R5, R30 ;  /* 0x0000001e00057202 */ /* 0x000fe20000000f00 */
[----:B------:R-:W-:-:S05]  /*18f70*/  BRA `(.L_x_2195) ;  /* 0xffff5cb000007947 */ /* 0x000fca000383ffff */
.L_x_2093:
        /* <DEDUP_REMOVED lines=37> */
.L_x_2104:
[----:B------:R-:W-:Y:S01]  /*191d0*/  MOV R2, RZ ;  /* 0x000000ff00027202 */ /* 0x000fe20000000f00 */
[----:B------:R-:W-:Y:S01]  /*191e0*/  IMAD.MOV.U32 R31, RZ, RZ, R5 ;  /* 0x000000ffff1f7224 */ /* 0x000fe200078e0005 */
[----:B------:R-:W-:Y:S01]  /*191f0*/  MOV R3, 0x19220 ;  /* 0x0001922000037802 */ /* 0x000fe20000000f00 */
[----:B------:R-:W-:Y:S02]  /*19200*/  IMAD.MOV.U32 R30, RZ, RZ, 0x181f ;  /* 0x0000181fff1e7424 */ /* 0x000fe400078e00ff */
[----:B------:R-:W-:Y:S05]  /*19210*/  CALL.REL.NOINC `($__internal_35_$__cuda_sm70_shflsync_idx_p) ;  /* 0x000012d000007944 */ /* 0x000fea0003c00000 */
[----:B------:R-:W-:Y:S01]  /*19220*/  MOV R4, R30 ;  /* 0x0000001e00047202 */ /* 0x000fe20000000f00 */
[----:B------:R-:W-:-:S05]  /*19230*/  BRA `(.L_x_2197) ;  /* 0xffff91d000007947 */ /* 0x000fca000383ffff */
.L_x_2105:
        /* <DEDUP_REMOVED lines=37> */
.L_x_2107:
[----:B------:R-:W-:Y:S01]  /*19490*/  IMAD.MOV.U32 R4, RZ, RZ, R183 ;  /* 0x000000ffff047224 */ /* 0x000fe200078e00b7 */
[----:B------:R-:W-:-:S02]  /*194a0*/  MOV R3, 0x2 ;  /* 0x0000000200037802 */ /* 0x000fc40000000f00 */
[----:B------:R-:W-:Y:S02]  /*194b0*/  MOV R2, 0x194d0 ;  /* 0x000194d000027802 */ /* 0x000fe40000000f00 */
[----:B------:R-:W-:Y:S05]  /*194c0*/  CALL.REL.NOINC `($__internal_34_$__cuda_sm70_shflsync_bfly_p) ;  /* 0x00000fe000007944 */ /* 0x000fea0003c00000 */
[----:B------:R-:W-:Y:S01]  /*194d0*/  MOV R0, R16 ;  /* 0x0000001000007202 */ /* 0x000fe20000000f00 */
[----:B------:R-:W-:Y:S05]  /*194e0*/  BRA `(.L_x_2199) ;  /* 0xffff92e000007947 */ /* 0x000fea000383ffff */
.L_x_2108:
[----:B------:R-:W-:Y:S01]  /*194f0*/  IMAD.MOV.U32 R4, RZ, RZ, R0 ;  /* 0x000000ffff047224 */ /* 0x000fe200078e0000 */
[----:B------:R-:W-:Y:S02]  /*19500*/  MOV R3, 0x1 ;  /* 0x0000000100037802 */ /* 0x000fe40000000f00 */
[----:B------:R-:W-:Y:S02]  /*19510*/  MOV R2, 0x19530 ;  /* 0x0001953000027802 */ /* 0x000fe40000000f00 */
[----:B-1----:R-:W-:Y:S05]  /*19520*/  CALL.REL.NOINC `($__internal_34_$__cuda_sm70_shflsync_bfly_p) ;  /* 0x00000f8000007944 */ /* 0x002fea0003c00000 */
[----:B------:R-:W-:Y:S01]  /*19530*/  FADD.FTZ R0, R0, R16 ;  /* 0x0000001000007221 */ /* 0x000fe20000010000 */
[----:B------:R-:W-:Y:S02]  /*19540*/  MOV R4, R184 ;  /* 0x000000b800047202 */ /* 0x000fe40000000f00 */
[----:B------:R-:W-:Y:S02]  /*19550*/  MOV R3, 0x2 ;  /* 0x0000000200037802 */ /* 0x000fe40000000f00 */
[----:B------:R-:W-:Y:S02]  /*19560*/  MOV R2, 0x19580 ;  /* 0x0001958000027802 */ /* 0x000fe40000000f00 */
[----:B------:R-:W-:Y:S05]  /*19570*/  CALL.REL.NOINC `($__internal_34_$__cuda_sm70_shflsync_bfly_p) ;  /* 0x00000f3000007944 */ /* 0x000fea0003c00000 */
[----:B------:R-:W-:Y:S01]  /*19580*/  FADD.FTZ R4, R184, R16 ;  /* 0x00000010b8047221 */ /* 0x000fe20000010000 */
[----:B------:R-:W-:-:S02]  /*19590*/  MOV R3, 0x1 ;  /* 0x0000000100037802 */ /* 0x000fc40000000f00 */
[----:B------:R-:W-:Y:S02]  /*195a0*/  MOV R2, 0x195c0 ;  /* 0x000195c000027802 */ /* 0x000fe40000000f00 */
[----:B------:R-:W-:Y:S05]  /*195b0*/  CALL.REL.NOINC `($__internal_34_$__cuda_sm70_shflsync_bfly_p) ;  /* 0x00000ef000007944 */ /* 0x000fea0003c00000 */
[----:B------:R-:W-:Y:S01]  /*195c0*/  MOV R3, R16 ;  /* 0x0000001000037202 */ /* 0x000fe20000000f00 */
[----:B------:R-:W-:Y:S05]  /*195d0*/  BRA `(.L_x_2200) ;  /* 0xffff926000007947 */ /* 0x000fea000383ffff */
.L_x_2115:
[----:B--234-:R-:W-:Y:S01]  /*195e0*/  IMAD.MOV.U32 R31, RZ, RZ, R9 ;  /* 0x000000ffff1f7224 */ /* 0x01cfe200078e0009 */
[----:B------:R-:W-:Y:S01]  /*195f0*/  MOV R2, RZ ;  /* 0x000000ff00027202 */ /* 0x000fe20000000f00 */
[----:B------:R-:W-:Y:S01]  /*19600*/  IMAD.MOV.U32 R30, RZ, RZ, 0x181f ;  /* 0x0000181fff1e7424 */ /* 0x000fe200078e00ff */
[----:B------:R-:W-:Y:S02]  /*19610*/  MOV R3, 0x19630 ;  /* 0x0001963000037802 */ /* 0x000fe40000000f00 */
[----:B-1----:R-:W-:Y:S05]  /*19620*/  CALL.REL.NOINC `($__internal_35_$__cuda_sm70_shflsync_idx_p) ;  /* 0x00000ec000007944 */ /* 0x002fea0003c00000 */
[----:B------:R-:W-:Y:S01]  /*19630*/  MOV R8, R30 ;  /* 0x0000001e00087202 */ /* 0x000fe20000000f00 */
[----:B------:R-:W-:Y:S05]  /*19640*/  BRA `(.L_x_2201) ;  /* 0xffffa94000007947 */ /* 0x000fea000383ffff */
.L_x_2116:
[----:B------:R-:W-:Y:S01]  /*19650*/  IMAD.MOV.U32 R31, RZ, RZ, R11 ;  /* 0x000000ffff1f7224 */ /* 0x000fe200078e000b */
[----:B------:R-:W-:Y:S01]  /*19660*/  MOV R2, RZ ;  /* 0x000000ff00027202 */ /* 0x000fe20000000f00 */
[----:B------:R-:W-:Y:S01]  /*19670*/  IMAD.MOV.U32 R30, RZ, RZ, 0x181f ;  /* 0x0000181fff1e7424 */ /* 0x000fe200078e00ff */
[----:B------:R-:W-:Y:S02]  /*19680*/  MOV R3, 0x196a0 ;  /* 0x000196a000037802 */ /* 0x000fe40000000f00 */
[----:B-123--:R-:W-:Y:S05]  /*19690*/  CALL.REL.NOINC `($__internal_35_$__cuda_sm70_shflsync_idx_p) ;  /* 0x00000e5000007944 */ /* 0x00efea0003c00000 */
[----:B------:R-:W-:Y:S01]  /*196a0*/  MOV R0, R30 ;  /* 0x0000001e00007202 */ /* 0x000fe20000000f00 */
[----:B------:R-:W-:Y:S05]  /*196b0*/  BRA `(.L_x_2202) ;  /* 0xffffa8f000007947 */ /* 0x000fea000383ffff */
.L_x_2119:
[----:B------:R-:W-:Y:S01]  /*196c0*/  IMAD.MOV.U32 R31, RZ, RZ, R9 ;  /* 0x000000ffff1f7224 */ /* 0x000fe200078e0009 */
[----:B--2---:R-:W-:Y:S01]  /*196d0*/  MOV R2, 0x1 ;  /* 0x0000000100027802 */ /* 0x004fe20000000f00 */
[----:B------:R-:W-:Y:S01]  /*196e0*/  IMAD.MOV.U32 R30, RZ, RZ, 0x181f ;  /* 0x0000181fff1e7424 */ /* 0x000fe200078e00ff */
[----:B------:R-:W-:-:S02]  /*196f0*/  MOV R3, 0x19710 ;  /* 0x0001971000037802 */ /* 0x000fc40000000f00 */
[----:B-1-34-:R-:W-:Y:S05]  /*19700*/  CALL.REL.NOINC `($__internal_35_$__cuda_sm70_shflsync_idx_p) ;  /* 0x00000de000007944 */ /* 0x01afea0003c00000 */
        /* <DEDUP_REMOVED lines=8> */
.L_x_2122:
[----:B------:R-:W-:Y:S01]  /*19790*/  IMAD.MOV.U32 R31, RZ, RZ, R9 ;  /* 0x000000ffff1f7224 */ /* 0x000fe200078e0009 */
[----:B--2---:R-:W-:Y:S01]  /*197a0*/  MOV R2, 0x2 ;  /* 0x0000000200027802 */ /* 0x004fe20000000f00 */
[----:B------:R-:W-:Y:S01]  /*197b0*/  IMAD.MOV.U32 R30, RZ, RZ, 0x181f ;  /* 0x0000181fff1e7424 */ /* 0x000fe200078e00ff */
[----:B------:R-:W-:Y:S02]  /*197c0*/  MOV R3, 0x197e0 ;  /* 0x000197e000037802 */ /* 0x000fe40000000f00 */
[----:B-1-34-:R-:W-:Y:S05]  /*197d0*/  CALL.REL.NOINC `($__internal_35_$__cuda_sm70_shflsync_idx_p) ;  /* 0x00000d1000007944 */ /* 0x01afea0003c00000 */
[----:B------:R-:W-:Y:S01]  /*197e0*/  MOV R8, R30 ;  /* 0x0000001e00087202 */ /* 0x000fe20000000f00 */
[----:B------:R-:W-:Y:S05]  /*197f0*/  BRA `(.L_x_2204) ;  /* 0xffffaa8000007947 */ /* 0x000fea000383ffff */
.L_x_2123:
[----:B------:R-:W-:Y:S01]  /*19800*/  IMAD.MOV.U32 R31, RZ, RZ, R11 ;  /* 0x000000ffff1f7224 */ /* 0x000fe200078e000b */
[----:B--2---:R-:W-:Y:S01]  /*19810*/  MOV R2, 0x2 ;  /* 0x0000000200027802 */ /* 0x004fe20000000f00 */
[----:B------:R-:W-:Y:S01]  /*19820*/  IMAD.MOV.U32 R30, RZ, RZ, 0x181f ;  /* 0x0000181fff1e7424 */ /* 0x000fe200078e00ff */
[----:B------:R-:W-:Y:S02]  /*19830*/  MOV R3, 0x19850 ;  /* 0x0001985000037802 */ /* 0x000fe40000000f00 */
[----:B-1-34-:R-:W-:Y:S05]  /*19840*/  CALL.REL.NOINC `($__internal_35_$__cuda_sm70_shflsync_idx_p) ;  /* 0x00000ca000007944 */ /* 0x01afea0003c00000 */
[----:B------:R-:W-:Y:S01]  /*19850*/  MOV R0, R30 ;  /* 0x0000001e00007202 */ /* 0x000fe20000000f00 */
[----:B------:R-:W-:Y:S05]  /*19860*/  BRA `(.L_x_2205) ;  /* 0xffffaa3000007947 */ /* 0x000fea000383ffff */
.L_x_2126:
[----:B------:R-:W-:Y:S01]  /*19870*/  IMAD.MOV.U32 R31, RZ, RZ, R9 ;  /* 0x000000ffff1f7224 */ /* 0x000fe200078e0009 */
[----:B---3--:R-:W-:Y:S01]  /*19880*/  MOV R2, 0x3 ;  /* 0x0000000300027802 */ /* 0x008fe20000000f00 */
        /* <DEDUP_REMOVED lines=11> */
.L_x_2128:
[----:B------:R-:W-:Y:S01]  /*19940*/  IMAD.MOV.U32 R31, RZ, RZ, R5 ;  /* 0x000000ffff1f7224 */ /* 0x000fe200078e0005 */
[----:B------:R-:W-:Y:S01]  /*19950*/  MOV R2, RZ ;  /* 0x000000ff00027202 */ /* 0x000fe20000000f00 */
[----:B------:R-:W-:Y:S01]  /*19960*/  IMAD.MOV.U32 R30, RZ, RZ, 0x1c1f ;  /* 0x00001c1fff1e7424 */ /* 0x000fe200078e00ff */
[----:B------:R-:W-:Y:S02]  /*19970*/  MOV R3, 0x19990 ;  /* 0x0001999000037802 */ /* 0x000fe40000000f00 */
[----:B------:R-:W-:Y:S05]  /*19980*/  CALL.REL.NOINC `($__internal_35_$__cuda_sm70_shflsync_idx_p) ;  /* 0x00000b6000007944 */ /* 0x000fea0003c00000 */
[----:B------:R-:W-:Y:S01]  /*19990*/  MOV R4, R30 ;  /* 0x0000001e00047202 */ /* 0x000fe20000000f00 */
[----:B------:R-:W-:Y:S05]  /*199a0*/  BRA `(.L_x_2207) ;  /* 0xffffada000007947 */ /* 0x000fea000383ffff */
.L_x_2129:
[----:B------:R-:W-:Y:S01]  /*199b0*/  IMAD.MOV.U32 R31, RZ, RZ, R12 ;  /* 0x000000ffff1f7224 */ /* 0x000fe200078e000c */
[----:B------:R-:W-:Y:S01]  /*199c0*/  MOV R2, RZ ;  /* 0x000000ff00027202 */ /* 0x000fe20000000f00 */
[----:B------:R-:W-:Y:S01]  /*199d0*/  IMAD.MOV.U32 R30, RZ, RZ, 0x1c1f ;  /* 0x00001c1fff1e7424 */ /* 0x000fe200078e00ff */
[----:B------:R-:W-:Y:S02]  /*199e0*/  MOV R3, 0x19a00 ;  /* 0x00019a0000037802 */ /* 0x000fe40000000f00 */
[----:B-12---:R-:W-:Y:S05]  /*199f0*/  CALL.REL.NOINC `($__internal_35_$__cuda_sm70_shflsync_idx_p) ;  /* 0x00000af000007944 */ /* 0x006fea0003c00000 */
[----:B------:R-:W-:Y:S01]  /*19a00*/  MOV R0, R30 ;  /* 0x0000001e00007202 */ /* 0x000fe20000000f00 */
[----:B------:R-:W-:Y:S05]  /*19a10*/  BRA `(.L_x_2208) ;  /* 0xffffad5000007947 */ /* 0x000fea000383ffff */
.L_x_2132:
[----:B------:R-:W-:Y:S01]  /*19a20*/  IMAD.MOV.U32 R31, RZ, RZ, R5 ;  /* 0x000000ffff1f7224 */ /* 0x000fe200078e0005 */
[----:B----4-:R-:W-:Y:S01]  /*19a30*/  MOV R2, 0x1 ;  /* 0x0000000100027802 */ /* 0x010fe20000000f00 */
[----:B------:R-:W-:Y:S01]  /*19a40*/  IMAD.MOV.U32 R30, RZ, RZ, 0x1c1f ;  /* 0x00001c1fff1e7424 */ /* 0x000fe200078e00ff */
[----:B------:R-:W-:-:S02]  /*19a50*/  MOV R3, 0x19a70 ;  /* 0x00019a7000037802 */ /* 0x000fc40000000f00 */
[----:B-123--:R-:W-:Y:S05]  /*19a60*/  CALL.REL.NOINC `($__internal_35_$__cuda_sm70_shflsync_idx_p) ;  /* 0x00000a8000007944 */ /* 0x00efea0003c00000 */
        /* <DEDUP_REMOVED lines=8> */
.L_x_2136:
[----:B------:R-:W-:Y:S01]  /*19af0*/  IMAD.MOV.U32 R31, RZ, RZ, R9 ;  /* 0x000000ffff1f7224 */ /* 0x000fe200078e0009 */
[----:B------:R-:W-:Y:S01]  /*19b00*/  MOV R2, RZ ;  /* 0x000000ff00027202 */ /* 0x000fe20000000f00 */
[----:B------:R-:W-:Y:S01]  /*19b10*/  IMAD.MOV.U32 R30, RZ, RZ, 0x181f ;  /* 0x0000181fff1e7424 */ /* 0x000fe200078e00ff */
[----:B------:R-:W-:Y:S02]  /*19b20*/  MOV R3, 0x19b40 ;  /* 0x00019b4000037802 */ /* 0x000fe40000000f00 */
[----:B------:R-:W-:Y:S05]  /*19b30*/  CALL.REL.NOINC `($__internal_35_$__cuda_sm70_shflsync_idx_p) ;  /* 0x000009b000007944 */ /* 0x000fea0003c00000 */
[----:B------:R-:W-:Y:S01]  /*19b40*/  MOV R8, R30 ;  /* 0x0000001e00087202 */ /* 0x000fe20000000f00 */
[----:B------:R-:W-:Y:S05]  /*19b50*/  BRA `(.L_x_2210) ;  /* 0xffffc35000007947 */ /* 0x000fea000383ffff */
.L_x_2137:
[----:B------:R-:W-:Y:S01]  /*19b60*/  IMAD.MOV.U32 R31, RZ, RZ, R12 ;  /* 0x000000ffff1f7224 */ /* 0x000fe200078e000c */
[----:B------:R-:W-:Y:S01]  /*19b70*/  MOV R2, RZ ;  /* 0x000000ff00027202 */ /* 0x000fe20000000f00 */
[----:B------:R-:W-:Y:S01]  /*19b80*/  IMAD.MOV.U32 R30, RZ, RZ, 0x181f ;  /* 0x0000181fff1e7424 */ /* 0x000fe200078e00ff */
[----:B------:R-:W-:Y:S02]  /*19b90*/  MOV R3, 0x19bb0 ;  /* 0x00019bb000037802 */ /* 0x000fe40000000f00 */
[----:B-12---:R-:W-:Y:S05]  /*19ba0*/  CALL.REL.NOINC `($__internal_35_$__cuda_sm70_shflsync_idx_p) ;  /* 0x0000094000007944 */ /* 0x006fea0003c00000 */
[----:B------:R-:W-:Y:S01]  /*19bb0*/  MOV R0, R30 ;  /* 0x0000001e00007202 */ /* 0x000fe20000000f00 */
[----:B------:R-:W-:Y:S05]  /*19bc0*/  BRA `(.L_x_2211) ;  /* 0xffffc30000007947 */ /* 0x000fea000383ffff */
.L_x_2140:
        /* <DEDUP_REMOVED lines=13> */
.L_x_2143:
[----:B------:R-:W-:Y:S01]  /*19ca0*/  IMAD.MOV.U32 R31, RZ, RZ, R9 ;  /* 0x000000ffff1f7224 */ /* 0x000fe200078e0009 */
[----:B-1----:R-:W-:Y:S01]  /*19cb0*/  MOV R2, 0x2 ;  /* 0x0000000200027802 */ /* 0x002fe20000000f00 */
[----:B------:R-:W-:Y:S01]  /*19cc0*/  IMAD.MOV.U32 R30, RZ, RZ, 0x181f ;  /* 0x0000181fff1e7424 */ /* 0x000fe200078e00ff */
[----:B------:R-:W-:Y:S02]  /*19cd0*/  MOV R3, 0x19cf0 ;  /* 0x00019cf000037802 */ /* 0x000fe40000000f00 */
[----:B--234-:R-:W-:Y:S05]  /*19ce0*/  CALL.REL.NOINC `($__internal_35_$__cuda_sm70_shflsync_idx_p) ;  /* 0x0000080000007944 */ /* 0x01cfea0003c00000 */
[----:B------:R-:W-:Y:S01]  /*19cf0*/  MOV R8, R30 ;  /* 0x0000001e00087202 */ /* 0x000fe20000000f00 */
[----:B------:R-:W-:Y:S05]  /*19d00*/  BRA `(.L_x_2213) ;  /* 0xffffc4a000007947 */ /* 0x000fea000383ffff */
.L_x_2144:
[----:B------:R-:W-:Y:S01]  /*19d10*/  IMAD.MOV.U32 R31, RZ, RZ, R12 ;  /* 0x000000ffff1f7224 */ /* 0x000fe200078e000c */
[----:B------:R-:W-:Y:S01]  /*19d20*/  MOV R2, 0x2 ;  /* 0x0000000200027802 */ /* 0x000fe20000000f00 */
[----:B------:R-:W-:Y:S01]  /*19d30*/  IMAD.MOV.U32 R30, RZ, RZ, 0x181f ;  /* 0x0000181fff1e7424 */ /* 0x000fe200078e00ff */
[----:B------:R-:W-:Y:S02]  /*19d40*/  MOV R3, 0x19d60 ;  /* 0x00019d6000037802 */ /* 0x000fe40000000f00 */
[----:B-1234-:R-:W-:Y:S05]  /*19d50*/  CALL.REL.NOINC `($__internal_35_$__cuda_sm70_shflsync_idx_p) ;  /* 0x0000079000007944 */ /* 0x01efea0003c00000 */
[----:B------:R-:W-:Y:S01]  /*19d60*/  MOV R0, R30 ;  /* 0x0000001e00007202 */ /* 0x000fe20000000f00 */
[----:B------:R-:W-:Y:S05]  /*19d70*/  BRA `(.L_x_2214) ;  /* 0xffffc45000007947 */ /* 0x000fea000383ffff */
.L_x_2147:
[----:B------:R-:W-:Y:S01]  /*19d80*/  IMAD.MOV.U32 R31, RZ, RZ, R9 ;  /* 0x000000ffff1f7224 */ /* 0x000fe200078e0009 */
[----:B-1----:R-:W-:Y:S01]  /*19d90*/  MOV R2, 0x3 ;  /* 0x0000000300027802 */ /* 0x002fe20000000f00 */
[----:B------:R-:W-:Y:S01]  /*19da0*/  IMAD.MOV.U32 R30, RZ, RZ, 0x181f ;  /* 0x0000181fff1e7424 */ /* 0x000fe200078e00ff */
[----:B------:R-:W-:-:S02]  /*19db0*/  MOV R3, 0x19dd0 ;  /* 0x00019dd000037802 */ /* 0x000fc40000000f00 */
[----:B--234-:R-:W-:Y:S05]  /*19dc0*/  CALL.REL.NOINC `($__internal_35_$__cuda_sm70_shflsync_idx_p) ;  /* 0x0000072000007944 */ /* 0x01cfea0003c00000 */
        /* <DEDUP_REMOVED lines=8> */
.L_x_2149:
[----:B------:R-:W-:Y:S01]  /*19e50*/  IMAD.MOV.U32 R31, RZ, RZ, R82 ;  /* 0x000000ffff1f7224 */ /* 0x000fe200078e0052 */
[----:B------:R-:W-:Y:S01]  /*19e60*/  MOV R2, RZ ;  /* 0x000000ff00027202 */ /* 0x000fe20000000f00 */
[----:B------:R-:W-:Y:S01]  /*19e70*/  IMAD.MOV.U32 R30, RZ, RZ, 0x1f ;  /* 0x0000001fff1e7424 */ /* 0x000fe200078e00ff */
[----:B------:R-:W-:Y:S02]  /*19e80*/  MOV R3, 0x19ea0 ;  /* 0x00019ea000037802 */ /* 0x000fe40000000f00 */
[----:B-123--:R-:W-:Y:S05]  /*19e90*/  CALL.REL.NOINC `($__internal_35_$__cuda_sm70_shflsync_idx_p) ;  /* 0x0000065000007944 */ /* 0x00efea0003c00000 */
[----:B------:R-:W-:Y:S01]  /*19ea0*/  MOV R9, R30 ;  /* 0x0000001e00097202 */ /* 0x000fe20000000f00 */
[----:B------:R-:W-:Y:S05]  /*19eb0*/  BRA `(.L_x_2216) ;  /* 0xffffc68000007947 */ /* 0x000fea000383ffff */
.L_x_2150:
[----:B------:R-:W-:Y:S01]  /*19ec0*/  IMAD.MOV.U32 R31, RZ, RZ, R82 ;  /* 0x000000ffff1f7224 */ /* 0x000fe200078e0052 */
[----:B------:R-:W-:Y:S01]  /*19ed0*/  MOV R2, 0x1 ;  /* 0x0000000100027802 */ /* 0x000fe20000000f00 */
[----:B------:R-:W-:Y:S01]  /*19ee0*/  IMAD.MOV.U32 R30, RZ, RZ, 0x1f ;  /* 0x0000001fff1e7424 */ /* 0x000fe200078e00ff */
[----:B------:R-:W-:Y:S02]  /*19ef0*/  MOV R3, 0x19f10 ;  /* 0x00019f1000037802 */ /* 0x000fe40000000f00 */
[----:B-123--:R-:W-:Y:S05]  /*19f00*/  CALL.REL.NOINC `($__internal_35_$__cuda_sm70_shflsync_idx_p) ;  /* 0x000005e000007944 */ /* 0x00efea0003c00000 */
[----:B------:R-:W-:Y:S01]  /*19f10*/  MOV R8, R30 ;  /* 0x0000001e00087202 */ /* 0x000fe20000000f00 */
[----:B------:R-:W-:Y:S05]  /*19f20*/  BRA `(.L_x_2217) ;  /* 0xffffc63000007947 */ /* 0x000fea000383ffff */
.L_x_2151:
[----:B------:R-:W-:Y:S02]  /*19f30*/  MOV R2, 0x1 ;  /* 0x0000000100027802 */ /* 0x000fe40000000f00 */
[----:B------:R-:W-:-:S02]  /*19f40*/  MOV R3, 0x19f60 ;  /* 0x00019f6000037802 */ /* 0x000fc40000000f00 */
[----:B--234-:R-:W-:Y:S05]  /*19f50*/  CALL.REL.NOINC `($__internal_36_$__cuda_sm70_shflsync_up_p) ;  /* 0x000005f000007944 */ /* 0x01cfea0003c00000 */
[----:B------:R-:W-:Y:S05]  /*19f60*/  BRA `(.L_x_2218) ;  /* 0xffffc71000007947 */ /* 0x000fea000383ffff */
.L_x_2152:
[----:B------:R-:W-:Y:S02]  /*19f70*/  MOV R2, 0x2 ;  /* 0x0000000200027802 */ /* 0x000fe40000000f00 */
[----:B------:R-:W-:-:S02]  /*19f80*/  MOV R3, 0x19fa0 ;  /* 0x00019fa000037802 */ /* 0x000fc40000000f00 */
[----:B--23--:R-:W-:Y:S05]  /*19f90*/  CALL.REL.NOINC `($__internal_36_$__cuda_sm70_shflsync_up_p) ;  /* 0x000005b000007944 */ /* 0x00cfea0003c00000 */
        /* <DEDUP_REMOVED lines=24> */
.L_x_2156:
[----:B------:R-:W-:Y:S02]  /*1a120*/  MOV R2, 0x1 ;  /* 0x0000000100027802 */ /* 0x000fe40000000f00 */
[----:B------:R-:W-:Y:S02]  /*1a130*/  MOV R3, 0x1a150 ;  /* 0x0001a15000037802 */ /* 0x000fe40000000f00 */
[----:B------:R-:W-:Y:S05]  /*1a140*/  CALL.REL.NOINC `($__internal_36_$__cuda_sm70_shflsync_up_p) ;  /* 0x0000040000007944 */ /* 0x000fea0003c00000 */
[----:B------:R-:W-:Y:S01]  /*1a150*/  MOV R2, R4 ;  /* 0x0000000400027202 */ /* 0x000fe20000000f00 */
[----:B------:R-:W-:Y:S05]  /*1a160*/  BRA `(.L_x_2220) ;  /* 0xffffc76000007947 */ /* 0x000fea000383ffff */
.L_x_2157:
[----:B------:R-:W-:Y:S02]  /*1a170*/  MOV R2, 0x2 ;  /* 0x0000000200027802 */ /* 0x000fe40000000f00 */
[----:B------:R-:W-:Y:S02]  /*1a180*/  MOV R3, 0x1a1a0 ;  /* 0x0001a1a000037802 */ /* 0x000fe40000000f00 */
        /* <DEDUP_REMOVED lines=25> */
.L_x_2159:
[----:B------:R-:W-:Y:S02]  /*1a320*/  SEL R0, RZ, 0x1, P0 ;  /* 0x00000001ff007807 */ /* 0x000fe40000000000 */
[----:B------:R-:W-:Y:S02]  /*1a330*/  MOV R2, 0x1a350 ;  /* 0x0001a35000027802 */ /* 0x000fe40000000f00 */
[----:B-1----:R-:W-:Y:S05]  /*1a340*/  CALL.REL.NOINC `($__internal_37_$__cuda_sm70_votesync_ballot) ;  /* 0x0000027000007944 */ /* 0x002fea0003c00000 */
[----:B------:R-:W-:Y:S01]  /*1a350*/  MOV R5, R0 ;  /* 0x0000000000057202 */ /* 0x000fe20000000f00 */
[----:B------:R-:W-:Y:S05]  /*1a360*/  BRA `(.L_x_2222) ;  /* 0xffffc6f000007947 */ /* 0x000fea000383ffff */
.L_x_2160:
[----:B------:R-:W-:Y:S01]  /*1a370*/  IMAD.MOV.U32 R31, RZ, RZ, R6 ;  /* 0x000000ffff1f7224 */ /* 0x000fe200078e0006 */
[----:B------:R-:W-:Y:S01]  /*1a380*/  MOV R2, R0 ;  /* 0x0000000000027202 */ /* 0x000fe20000000f00 */
[----:B------:R-:W-:Y:S01]  /*1a390*/  IMAD.MOV.U32 R30, RZ, RZ, 0x1f ;  /* 0x0000001fff1e7424 */ /* 0x000fe200078e00ff */
[----:B------:R-:W-:Y:S02]  /*1a3a0*/  MOV R3, 0x1a3c0 ;  /* 0x0001a3c000037802 */ /* 0x000fe40000000f00 */
[----:B-1----:R-:W-:Y:S05]  /*1a3b0*/  CALL.REL.NOINC `($__internal_35_$__cuda_sm70_shflsync_idx_p) ;  /* 0x0000013000007944 */ /* 0x002fea0003c00000 */
[----:B------:R-:W-:Y:S01]  /*1a3c0*/  IMAD.MOV.U32 R10, RZ, RZ, R30 ;  /* 0x000000ffff0a7224 */ /* 0x000fe200078e001e */
[----:B------:R-:W-:Y:S01]  /*1a3d0*/  MOV R2, R0 ;  /* 0x0000000000027202 */ /* 0x000fe20000000f00 */
[----:B------:R-:W-:Y:S01]  /*1a3e0*/  IMAD.MOV.U32 R31, RZ, RZ, R7 ;  /* 0x000000ffff1f7224 */ /* 0x000fe200078e0007 */
[----:B------:R-:W-:-:S02]  /*1a3f0*/  MOV R30, 0x1f ;  /* 0x0000001f001e7802 */ /* 0x000fc40000000f00 */
[----:B------:R-:W-:Y:S02]  /*1a400*/  MOV R3, 0x1a420 ;  /* 0x0001a42000037802 */ /* 0x000fe40000000f00 */
[----:B------:R-:W-:Y:S05]  /*1a410*/  CALL.REL.NOINC `($__internal_35_$__cuda_sm70_shflsync_idx_p) ;  /* 0x000000d000007944 */ /* 0x000fea0003c00000 */
[----:B------:R-:W-:Y:S01]  /*1a420*/  MOV R7, R30 ;  /* 0x0000001e00077202 */ /* 0x000fe20000000f00 */
[----:B------:R-:W-:Y:S05]  /*1a430*/  BRA `(.L_x_2223) ;  /* 0xffffc67000007947 */ /* 0x000fea000383ffff */
.L_x_2163:
[----:B------:R-:W-:Y:S01]  /*1a440*/  IMAD.MOV.U32 R31, RZ, RZ, R4 ;  /* 0x000000ffff1f7224 */ /* 0x000fe200078e0004 */
[----:B------:R-:W-:Y:S01]  /*1a450*/  MOV R2, R0 ;  /* 0x0000000000027202 */ /* 0x000fe20000000f00 */
[----:B------:R-:W-:Y:S01]  /*1a460*/  IMAD.MOV.U32 R30, RZ, RZ, 0x1f ;  /* 0x0000001fff1e7424 */ /* 0x000fe200078e00ff */
[----:B------:R-:W-:Y:S02]  /*1a470*/  MOV R3, 0x1a490 ;  /* 0x0001a49000037802 */ /* 0x000fe40000000f00 */
[----:B-1-34-:R-:W-:Y:S05]  /*1a480*/  CALL.REL.NOINC `($__internal_35_$__cuda_sm70_shflsync_idx_p) ;  /* 0x0000006000007944 */ /* 0x01afea0003c00000 */
[----:B------:R-:W-:Y:S01]  /*1a490*/  MOV R11, R30 ;  /* 0x0000001e000b7202 */ /* 0x000fe20000000f00 */
[----:B------:R-:W-:Y:S05]  /*1a4a0*/  BRA `(.L_x_2162) ;  /* 0xffffc66000007947 */ /* 0x000fea000383ffff */
        .weak           $__internal_34_$__cuda_sm70_shflsync_bfly_p
        .type           $__internal_34_$__cuda_sm70_shflsync_bfly_p,@function
        .size           $__internal_34_$__cuda_sm70_shflsync_bfly_p,($__internal_35_$__cuda_sm70_shflsync_idx_p - $__internal_34_$__cuda_sm70_shflsync_bfly_p)
$__internal_34_$__cuda_sm70_shflsync_bfly_p:
[----:B------:R-:W-:Y:S04]  /*1a4b0*/  WARPSYNC R192 ;  /* 0x000000c000007348 */ /* 0x000fe80003800000 */
[----:B------:R1:W2:Y:S02]  /*1a4c0*/  SHFL.BFLY PT, R16, R4, R3, R209 ;  /* 0x0c00000304107389 */ /* 0x0002a400000e00d1 */
[----:B-1----:R-:W-:-:S04]  /*1a4d0*/  MOV R3, 0x0 ;  /* 0x0000000000037802 */ /* 0x002fc80000000f00 */
[----:B--2---:R-:W-:Y:S05]  /*1a4e0*/  RET.REL.NODEC R2 `(_ZN7cutlass13device_kernelIN5flash19enable_sm80_to_sm89INS1_16FlashAttnFwdSm80INS1_25CollectiveMainloopFwdSm80ILi8ELi2ELb0EN4cute5tupleIJNS5_1CILi128EEENS7_ILi64EEENS7_ILi192EEEEEELi192ENS_6half_tEfNS_4arch4Sm80ELb0ELb1ELb1ELb1ELb1ELb0ELb1ELb1EEENS1_21CollectiveEpilogueFwdINS6_IJS8_SA_S9_EEENS6_IJNS7_ILi1EEESI_SI_EEESC_SE_Li256ELb1ELb1ELb1ELb0EEENS1_36VarlenDynamicPersistentTileSchedulerILi128ELi64ELi256ELi256ELb1ELb1ELb0ELb1ELb0ELb1EEEEEEEEEvNT_6ParamsE) ;  /* 0xfffe5b1002007950 */ /* 0x004fea0003c3ffff */
        .weak           $__internal_35_$__cuda_sm70_shflsync_idx_p
        .type           $__internal_35_$__cuda_sm70_shflsync_idx_p,@function
        .size           $__internal_35_$__cuda_sm70_shflsync_idx_p,($__internal_36_$__cuda_sm70_shflsync_up_p - $__internal_35_$__cuda_sm70_shflsync_idx_p)
$__internal_35_$__cuda_sm70_shflsync_idx_p:
[----:B------:R-:W-:-:S04]  /*1a4f0*/  MOV R179, 0xffffffff ;  /* 0xffffffff00b37802 */ /* 0x000fc80000000f00 */
[----:B------:R-:W-:Y:S04]  /*1a500*/  WARPSYNC R179 ;  /* 0x000000b300007348 */ /* 0x000fe80003800000 */
[----:B------:R1:W2:Y:S02]  /*1a510*/  SHFL.IDX PT, R30, R31, R2, R30 ;  /* 0x000000021f1e7389 */ /* 0x0002a400000e001e */
[----:B-1----:R-:W-:Y:S02]  /*1a520*/  MOV R2, R3 ;  /* 0x0000000300027202 */ /* 0x002fe40000000f00 */
[----:B------:R-:W-:-:S04]  /*1a530*/  MOV R3, 0x0 ;  /* 0x0000000000037802 */ /* 0x000fc80000000f00 */
[----:B--2---:R-:W-:Y:S05]  /*1a540*/  RET.REL.NODEC R2 `(_ZN7cutlass13device_kernelIN5flash19enable_sm80_to_sm89INS1_16FlashAttnFwdSm80INS1_25CollectiveMainloopFwdSm80ILi8ELi2ELb0EN4cute5tupleIJNS5_1CILi128EEENS7_ILi64EEENS7_ILi192EEEEEELi192ENS_6half_tEfNS_4arch4Sm80ELb0ELb1ELb1ELb1ELb1ELb0ELb1ELb1EEENS1_21CollectiveEpilogueFwdINS6_IJS8_SA_S9_EEENS6_IJNS7_ILi1EEESI_SI_EEESC_SE_Li256ELb1ELb1ELb1ELb0EEENS1_36VarlenDynamicPersistentTileSchedulerILi128ELi64ELi256ELi256ELb1ELb1ELb0ELb1ELb0ELb1EEEEEEEEEvNT_6ParamsE) ;  /* 0xfffe5ab002007950 */ /* 0x004fea0003c3ffff */
        .weak           $__internal_36_$__cuda_sm70_shflsync_up_p
        .type           $__internal_36_$__cuda_sm70_shflsync_up_p,@function
        .size           $__internal_36_$__cuda_sm70_shflsync_up_p,($__internal_37_$__cuda_sm70_votesync_ballot - $__internal_36_$__cuda_sm70_shflsync_up_p)
$__internal_36_$__cuda_sm70_shflsync_up_p:
[----:B------:R-:W-:Y:S02]  /*1a550*/  IMAD.MOV.U32 R4, RZ, RZ, RZ ;  /* 0x000000ffff047224 */ /* 0x000fe400078e00ff */
[----:B------:R-:W-:-:S04]  /*1a560*/  IMAD.MOV.U32 R10, RZ, RZ, -0x1 ;  /* 0xffffffffff0a7424 */ /* 0x000fc800078e00ff */
[----:B------:R-:W-:Y:S04]  /*1a570*/  WARPSYNC R10 ;  /* 0x0000000a00007348 */ /* 0x000fe80003800000 */
[----:B------:R1:W2:Y:S02]  /*1a580*/  SHFL.UP PT, R4, R0, R2, R4 ;  /* 0x0400000200047389 */ /* 0x0002a400000e0004 */
[----:B-1----:R-:W-:Y:S02]  /*1a590*/  MOV R2, R3 ;  /* 0x0000000300027202 */ /* 0x002fe40000000f00 */
[----:B------:R-:W-:-:S04]  /*1a5a0*/  MOV R3, 0x0 ;  /* 0x0000000000037802 */ /* 0x000fc80000000f00 */
[----:B--2---:R-:W-:Y:S05]  /*1a5b0*/  RET.REL.NODEC R2 `(_ZN7cutlass13device_kernelIN5flash19enable_sm80_to_sm89INS1_16FlashAttnFwdSm80INS1_25CollectiveMainloopFwdSm80ILi8ELi2ELb0EN4cute5tupleIJNS5_1CILi128EEENS7_ILi64EEENS7_ILi192EEEEEELi192ENS_6half_tEfNS_4arch4Sm80ELb0ELb1ELb1ELb1ELb1ELb0ELb1ELb1EEENS1_21CollectiveEpilogueFwdINS6_IJS8_SA_S9_EEENS6_IJNS7_ILi1EEESI_SI_EEESC_SE_Li256ELb1ELb1ELb1ELb0EEENS1_36VarlenDynamicPersistentTileSchedulerILi128ELi64ELi256ELi256ELb1ELb1ELb0ELb1ELb0ELb1EEEEEEEEEvNT_6ParamsE) ;  /* 0xfffe5a4002007950 */ /* 0x004fea0003c3ffff */
        .weak           $__internal_37_$__cuda_sm70_votesync_ballot
        .type           $__internal_37_$__cuda_sm70_votesync_ballot,@function
        .size           $__internal_37_$__cuda_sm70_votesync_ballot,(.L_x_3132 - $__internal_37_$__cuda_sm70_votesync_ballot)
$__internal_37_$__cuda_sm70_votesync_ballot:
[----:B------:R-:W-:Y:S01]  /*1a5c0*/  ISETP.NE.U32.AND P0, PT, R0, 0x1, PT ;  /* 0x000000010000780c */ /* 0x000fe20003f05070 */
[----:B------:R-:W-:-:S04]  /*1a5d0*/  IMAD.MOV.U32 R3, RZ, RZ, -0x1 ;  /* 0xffffffffff037424 */ /* 0x000fc800078e00ff */
[----:B------:R-:W-:Y:S08]  /*1a5e0*/  WARPSYNC R3 ;  /* 0x0000000300007348 */ /* 0x000ff00003800000 */
[----:B------:R-:W-:-:S04]  /*1a5f0*/  VOTE.ANY R0, PT, !P0 ;  /* 0x0000000000007806 */ /* 0x000fc800040e0100 */
[----:B------:R-:W-:Y:S01]  /*1a600*/  LOP3.LUT R0, R0, R3, RZ, 0xc0, !PT ;  /* 0x0000000300007212 */ /* 0x000fe200078ec0ff */
[----:B------:R-:W-:-:S04]  /*1a610*/  IMAD.MOV.U32 R3, RZ, RZ, 0x0 ;  /* 0x00000000ff037424 */ /* 0x000fc800078e00ff */
[----:B------:R-:W-:Y:S05]  /*1a620*/  RET.REL.NODEC R2 `(_ZN7cutlass13device_kernelIN5flash19enable_sm80_to_sm89INS1_16FlashAttnFwdSm80INS1_25CollectiveMainloopFwdSm80ILi8ELi2ELb0EN4cute5tupleIJNS5_1CILi128EEENS7_ILi64EEENS7_ILi192EEEEEELi192ENS_6half_tEfNS_4arch4Sm80ELb0ELb1ELb1ELb1ELb1ELb0ELb1ELb1EEENS1_21CollectiveEpilogueFwdINS6_IJS8_SA_S9_EEENS6_IJNS7_ILi1EEESI_SI_EEESC_SE_Li256ELb1ELb1ELb1ELb0EEENS1_36VarlenDynamicPersistentTileSchedulerILi128ELi64ELi256ELi256ELb1ELb1ELb0ELb1ELb0ELb1EEEEEEEEEvNT_6ParamsE) ;  /* 0xfffe59d002007950 */ /* 0x000fea0003c3ffff */
.L_x_2224:
        /* <DEDUP_REMOVED lines=13> */
.L_x_3132:


//--------------------- .text._ZN7cutlass13device_kernelIN5flash19enable_sm80_to_sm89INS1_16FlashAttnFwdSm80INS1_25CollectiveMainloopFwdSm80ILi8ELi2ELb0EN4cute5tupleIJNS5_1CILi128EEENS7_ILi64EEENS7_ILi192EEEEEELi192ENS_6half_tEfNS_4arch4Sm80ELb0ELb1ELb1ELb1ELb1ELb1ELb1ELb1EEENS1_21CollectiveEpilogueFwdINS6_IJS8_SA_S9_EEENS6_IJNS7_ILi1EEESI_SI_EEESC_SE_Li256ELb1ELb1ELb1ELb0EEENS1_36VarlenDynamicPersistentTileSchedulerILi128ELi64ELi256ELi256ELb1ELb1ELb0ELb1ELb0ELb1EEEEEEEEEvNT_6ParamsE --------------------------
	.section	.text._ZN7cutlass13device_kernelIN5flash19enable_sm80_to_sm89INS1_16FlashAttnFwdSm80INS1_25CollectiveMainloopFwdSm80ILi8ELi2ELb0EN4cute5tupleIJNS5_1CILi128EEENS7_ILi64EEENS7_ILi192EEEEEELi192ENS_6half_tEfNS_4arch4Sm80ELb0ELb1ELb1ELb1ELb1ELb1ELb1ELb1EEENS1_21CollectiveEpilogueFwdINS6_IJS8_SA_S9_EEENS6_IJNS7_ILi1EEESI_SI_EEESC_SE_Li256ELb1ELb1ELb1ELb0EEENS1_36VarlenDynamicPersistentTileSchedulerILi128ELi64ELi256ELi256ELb1ELb1ELb0ELb1ELb0ELb1EEEEEEEEEvNT_6ParamsE,"ax",@progbits
	.sectioninfo	@"SHI_REGISTERS=255"
	.align	128
.text._ZN7cutlass13device_kernelIN5flash19enable_sm80_to_sm89INS1_16FlashAttnFwdSm80INS1_25CollectiveMainloopFwdSm80ILi8ELi2ELb0EN4cute5tupleIJNS5_1CILi128EEENS7_ILi64EEENS7_ILi192EEEEEELi192ENS_6half_tEfNS_4arch4Sm80ELb0ELb1ELb1ELb1ELb1ELb1ELb1ELb1EEENS1_21CollectiveEpilogueFwdINS6_IJS8_SA_S9_EEENS6_IJNS7_ILi1EEESI_SI_EEESC_SE_Li256ELb1ELb1ELb1ELb0EEENS1_36VarlenDynamicPersistentTileSchedulerILi128ELi64ELi256ELi256ELb1ELb1ELb0ELb1ELb0ELb1EEEEEEEEEvNT_6ParamsE:
        .type           _ZN7cutlass13device_kernelIN5flash19enable_sm80_to_sm89INS1_16FlashAttnFwdSm80INS1_25CollectiveMainloopFwdSm80ILi8ELi2ELb0EN4cute5tupleIJNS5_1CILi128EEENS7_ILi64EEENS7_ILi192EEEEEELi192ENS_6half_tEfNS_4arch4Sm80ELb0ELb1ELb1ELb1ELb1ELb1ELb1ELb1EEENS1_21CollectiveEpilogueFwdINS6_IJS8_SA_S9_EEENS6_IJNS7_ILi1EEESI_SI_EEESC_SE_Li256ELb1ELb1ELb1ELb0EEENS1_36VarlenDynamicPersistentTileSchedulerILi128ELi64ELi256ELi256ELb1ELb1ELb0ELb1ELb0ELb1EEEEEEEEEvNT_6ParamsE,@function
        .size           _ZN7cutlass13device_kernelIN5flash19enable_sm80_to_sm89INS1_16FlashAttnFwdSm80INS1_25CollectiveMainloopFwdSm80ILi8ELi2ELb0EN4cute5tupleIJNS5_1CILi128EEENS7_ILi64EEENS7_ILi192EEEEEELi192ENS_6half_tEfNS_4arch4Sm80ELb0ELb1ELb1ELb1ELb1ELb1ELb1ELb1EEENS1_21CollectiveEpilogueFwdINS6_IJS8_SA_S9_EEENS6_IJNS7_ILi1EEESI_SI_EEESC_SE_Li256ELb1ELb1ELb1ELb0EEENS1_36VarlenDynamicPersistentTileSchedulerILi128ELi64ELi256ELi256ELb1ELb1ELb0ELb1ELb0ELb1EEEEEEEEEvNT_6ParamsE,(.L_x_3137 - _ZN7cutlass13device_kernelIN5flash19enable_sm80_to_sm89INS1_16FlashAttnFwdSm80INS1_25CollectiveMainloopFwdSm80ILi8ELi2ELb0EN4cute5tupleIJNS5_1CILi128EEENS7_ILi64EEENS7_ILi192EEEEEELi192ENS_6half_tEfNS_4arch4Sm80ELb0ELb1ELb1ELb1ELb1ELb1ELb1ELb1EEENS1_21CollectiveEpilogueFwdINS6_IJS8_SA_S9_EEENS6_IJNS7_ILi1EEESI_SI_EEESC_SE_Li256ELb1ELb1ELb1ELb0EEENS1_36VarlenDynamicPersistentTileSchedulerILi128ELi64ELi256ELi256ELb1ELb1ELb0ELb1ELb0ELb1EEEEEEEEEvNT_6ParamsE)
        .other          _ZN7cutlass13device_kernelIN5flash19enable_sm80_to_sm89INS1_16FlashAttnFwdSm80INS1_25CollectiveMainloopFwdSm80ILi8ELi2ELb0EN4cute5tupleIJNS5_1CILi128EEENS7_ILi64EEENS7_ILi192EEEEEELi192ENS_6half_tEfNS_4arch4Sm80ELb0ELb1ELb1ELb1ELb1ELb1ELb1ELb1EEENS1_21CollectiveEpilogueFwdINS6_IJS8_SA_S9_EEENS6_IJNS7_ILi1EEESI_SI_EEESC_SE_Li256ELb1ELb1ELb1ELb0EEENS1_36VarlenDynamicPersistentTileSchedulerILi128ELi64ELi256ELi256ELb1ELb1ELb0ELb1ELb0ELb1EEEEEEEEEvNT_6ParamsE,@"STO_CUDA_ENTRY STV_DEFAULT"
_ZN7cutlass13device_kernelIN5flash19enable_sm80_to_sm89INS1_16FlashAttnFwdSm80INS1_25CollectiveMainloopFwdSm80ILi8ELi2ELb0EN4cute5tupleIJNS5_1CILi128EEENS7_ILi64EEENS7_ILi192EEEEEELi192ENS_6half_tEfNS_4arch4Sm80ELb0ELb1ELb1ELb1ELb1ELb1ELb1ELb1EEENS1_21CollectiveEpilogueFwdINS6_IJS8_SA_S9_EEENS6_IJNS7_ILi1EEESI_SI_EEESC_SE_Li256ELb1ELb1ELb1ELb0EEENS1_36VarlenDynamicPersistentTileSchedulerILi128ELi64ELi256ELi256ELb1ELb1ELb0ELb1ELb0ELb1EEEEEEEEEvNT_6ParamsE:
        /* <DEDUP_REMOVED lines=52> */
.L_x_2230:
        /* <DEDUP_REMOVED lines=16> */
.L_x_2490:
        /* <DEDUP_REMOVED lines=16> */
.L_x_2491:
[----:B---3--:R-:W-:-:S05]  /*0540*/  IMAD R0, R0, c[0x0][0x538], RZ ;  /* 0x00014e0000007a24 */ /* 0x008fca00078e02ff */
[----:B------:R-:W-:-:S04]  /*0550*/  IADD3 R6, R0, R6, RZ ;  /* 0x0000000600067210 */ /* 0x000fc80007ffe0ff */
[----:B------:R-:W-:-:S13]  /*0560*/  ISETP.GT.AND P0, PT, R6, UR4, PT ;  /* 0x0000000406007c0c */ /* 0x000fda000bf04270 */
[----:B-12---:R-:W-:Y:S05]  /*0570*/  @!P0 BRA `(.L_x_2230) ;  /* 0xfffffdc000008947 */ /* 0x006fea000383ffff */
.L_x_2226:
[----:B------:R-:W-:-:S05]  /*0580*/  IADD3 R10, -R0, R6, RZ ;  /* 0x00000006000a7210 */ /* 0x000fca0007ffe1ff */
[----:B------:R-:W-:-:S05]  /*0590*/  IMAD R0, R4, c[0x0][0x538], R10 ;  /* 0x00014e0004007a24 */ /* 0x000fca00078e020a */
[----:B------:R-:W-:Y:S01]  /*05a0*/  ISETP.GT.AND P0, PT, R0, UR4, PT ;  /* 0x0000000400007c0c */ /* 0x000fe2000bf04270 */
[----:B------:R-:W-:-:S12]  /*05b0*/  BRA.DIV ~URZ, `(.L_x_2231) ;  /* 0x00023ec27f007947 */ /* 0x000fd8000b800000 */
[----:B------:R-:W-:-:S04]  /*05c0*/  VOTE.ANY R6, PT, !P0 ;  /* 0x0000000000067806 */ /* 0x000fc800040e0100 */
.L_x_2492:
[----:B------:R-:W2:Y:S02]  /*05d0*/  POPC R0, R6 ;  /* 0x0000000600007309 */ /* 0x000ea40000000000 */
[----:B-12---:R-:W-:Y:S01]  /*05e0*/  IADD3 R239, R0, R7, RZ ;  /* 0x0000000700ef7210 */ /* 0x006fe20007ffe0ff */
[----:B------:R-:W-:Y:S05]  /*05f0*/  BRA.DIV ~URZ, `(.L_x_2232) ;  /* 0x00023ed27f007947 */ /* 0x000fea000b800000 */
[----:B------:R1:W2:Y:S01]  /*0600*/  SHFL.IDX PT, R12, R9, R0, 0x1f ;  /* 0x00001f00090c7589 */ /* 0x0002a200000e0000 */
[----:B------:R-:W-:-:S03]  /*0610*/  MOV R5, RZ ;  /* 0x000000ff00057202 */ /* 0x000fc60000000f00 */
[----:B------:R1:W3:Y:S04]  /*0620*/  SHFL.IDX PT, R9, R8, R0, 0x1f ;  /* 0x00001f0008097589 */ /* 0x0002e800000e0000 */
.L_x_2493:
[----:B------:R-:W-:Y:S01]  /*0630*/  ISETP.NE.AND P0, PT, R6, RZ, PT ;  /* 0x000000ff0600720c */ /* 0x000fe20003f05270 */
[----:B------:R-:W-:-:S12]  /*0640*/  BSSY B0, `(.L_x_2233) ;  /* 0x0000005000007945 */ /* 0x000fd80003800000 */
[----:B------:R-:W-:Y:S05]  /*0650*/  @!P0 BRA `(.L_x_2234) ;  /* 0x0000003000008947 */ /* 0x000fea0003800000 */
[----:B-1----:R-:W-:Y:S01]  /*0660*/  IADD3 R0, R0, -0x1, RZ ;  /* 0xffffffff00007810 */ /* 0x002fe20007ffe0ff */
[----:B------:R-:W-:Y:S05]  /*0670*/  BRA.DIV ~URZ, `(.L_x_2235) ;  /* 0x00023f327f007947 */ /* 0x000fea000b800000 */
[----:B------:R1:W4:Y:S02]  /*0680*/  SHFL.IDX PT, R5, R4, R0, 0x1f ;  /* 0x00001f0004057589 */ /* 0x00032400000e0000 */
.L_x_2234:
[----:B------:R-:W-:Y:S05]  /*0690*/  BSYNC B0 ;  /* 0x0000000000007941 */ /* 0x000fea0003800000 */
.L_x_2233:
        /* <DEDUP_REMOVED lines=67> */
.L_x_2237:
        /* <DEDUP_REMOVED lines=68> */
.L_x_2238:
[----:B------:R-:W-:Y:S05]  /*0f10*/  BSYNC B0 ;  /* 0x0000000000007941 */ /* 0x000fea0003800000 */
.L_x_2236:
[----:B------:R-:W-:-:S04]  /*0f20*/  LOP3.LUT R0, RZ, R0, RZ, 0x33, !PT ;  /* 0x00000000ff007212 */ /* 0x000fc800078e33ff */
[----:B------:R-:W-:Y:S01]  /*0f30*/  IADD3 R237, R0, R12, RZ ;  /* 0x0000000c00ed7210 */ /* 0x000fe20007ffe0ff */
[----:B------:R-:W-:Y:S05]  /*0f40*/  BRA `(.L_x_2239) ;  /* 0x0000004000007947 */ /* 0x000fea0003800000 */
.L_x_2227:
[----:B-1----:R-:W-:Y:S01]  /*0f50*/  IMAD.MOV.U32 R237, RZ, RZ, RZ ;  /* 0x000000ffffed7224 */ /* 0x002fe200078e00ff */
[----:B------:R-:W-:Y:S01]  /*0f60*/  MOV R238, RZ ;  /* 0x000000ff00ee7202 */ /* 0x000fe20000000f00 */
[----:B------:R-:W-:Y:S01]  /*0f70*/  IMAD.U32 R236, RZ, RZ, UR4 ;  /* 0x00000004ffec7e24 */ /* 0x000fe2000f8e00ff */
[----:B------:R-:W-:Y:S02]  /*0f80*/  MOV R239, c[0x0][0x53c] ;  /* 0x00014f0000ef7a02 */ /* 0x000fe40000000f00 */
.L_x_2239:
[----:B------:R-:W-:Y:S01]  /*0f90*/  ISETP.NE.AND P0, PT, R13, RZ, PT ;  /* 0x000000ff0d00720c */ /* 0x000fe20003f05270 */
[----:B------:R-:W-:-:S12]  /*0fa0*/  WARPSYNC 0xffffffff ;  /* 0xffffffff00007948 */ /* 0x000fd80003800000 */
[----:B------:R1:W-:Y:S04]  /*0fb0*/  @!P0 STS.128 [0x24100], R236 ;  /* 0x024100ecff008388 */ /* 0x0003e80000000c00 */
[----:B------:R-:W-:Y:S06]  /*0fc0*/  BAR.ARV 0x5, 0x100 ;  /* 0x0144000000007b1d */ /* 0x000fec0000002000 */
.L_x_2225:
        /* <DEDUP_REMOVED lines=8> */
[-C--:B------:R-:W-:Y:S02]  /*1050*/  LEA.HI R11, R12, R14.reuse, RZ, 0x3 ;  /* 0x0000000e0c0b7211 */ /* 0x080fe400078f18ff */
[----:B------:R-:W-:Y:S02]  /*1060*/  LOP3.LUT R0, R2, 0xfffffff0, RZ, 0xc0, !PT ;  /* 0xfffffff002007812 */ /* 0x000fe400078ec0ff */
[----:B------:R-:W-:Y:S02]  /*1070*/  SHF.R.S32.HI R232, RZ, 0x3, R11 ;  /* 0x00000003ffe87819 */ /* 0x000fe4000001140b */
[----:B------:R-:W-:Y:S01]  /*1080*/  LOP3.LUT R4, R11, 0xfffffff8, RZ, 0xc0, !PT ;  /* 0xfffffff80b047812 */ /* 0x000fe200078ec0ff */
[----:B------:R-:W-:Y:S01]  /*1090*/  IMAD.IADD R0, R14, 0x1, -R0 ;  /* 0x000000010e007824 */ /* 0x000fe200078e0a00 */
[----:B------:R-:W-:Y:S01]  /*10a0*/  SHF.R.S32.HI R3, RZ, 0x4, R2 ;  /* 0x00000004ff037819 */ /* 0x000fe20000011402 */
[----:B------:R-:W-:Y:S01]  /*10b0*/  IMAD.SHL.U32 R5, R232, 0x40, RZ ;  /* 0x00000040e8057824 */ /* 0x000fe200078e00ff */
[----:B------:R-:W-:Y:S01]  /*10c0*/  LEA.HI R8, R12, R14, RZ, 0x6 ;  /* 0x0000000e0c087211 */ /* 0x000fe200078f30ff */
[----:B------:R-:W-:Y:S01]  /*10d0*/  IMAD.IADD R217, R14, 0x1, -R4 ;  /* 0x000000010ed97824 */ /* 0x000fe200078e0a04 */
[----:B------:R-:W-:-:S02]  /*10e0*/  SHF.R.S32.HI R6, RZ, 0x1f, R0 ;  /* 0x0000001fff067819 */ /* 0x000fc40000011400 */
[----:B------:R-:W-:Y:S01]  /*10f0*/  LEA.HI R4, R2, R3, RZ, 0x1 ;  /* 0x0000000302047211 */ /* 0x000fe200078f08ff */
[----:B------:R-:W-:Y:S01]  /*1100*/  IMAD.SHL.U32 R200, R217, 0x8, RZ ;  /* 0x00000008d9c87824 */ /* 0x000fe200078e00ff */
[----:B------:R-:W-:Y:S02]  /*1110*/  LEA.HI R13, R6, R0, RZ, 0x3 ;  /* 0x00000000060d7211 */ /* 0x000fe400078f18ff */
[----:B------:R-:W-:Y:S02]  /*1120*/  LOP3.LUT R2, R5, 0x1c0, RZ, 0xc0, !PT ;  /* 0x000001c005027812 */ /* 0x000fe400078ec0ff */
[----:B------:R-:W-:Y:S02]  /*1130*/  LOP3.LUT R6, R4, 0xfffffffe, RZ, 0xc0, !PT ;  /* 0xfffffffe04067812 */ /* 0x000fe400078ec0ff */
[----:B------:R-:W-:Y:S02]  /*1140*/  SHF.R.U32.HI R5, RZ, 0x3, R2 ;  /* 0x00000003ff057819 */ /* 0x000fe40000011602 */
[----:B------:R-:W-:Y:S01]  /*1150*/  LOP3.LUT R4, R13, 0xfffffff8, RZ, 0xc0, !PT ;  /* 0xfffffff80d047812 */ /* 0x000fe200078ec0ff */
[----:B------:R-:W-:Y:S01]  /*1160*/  IMAD.IADD R9, R3, 0x1, -R6 ;  /* 0x0000000103097824 */ /* 0x000fe200078e0a06 */
[----:B------:R-:W-:-:S02]  /*1170*/  LOP3.LUT R2, R2, 0x38, R200, 0xf8, !PT ;  /* 0x0000003802027812 */ /* 0x000fc400078ef8c8 */
[----:B------:R-:W-:Y:S01]  /*1180*/  LEA.HI R3, R12, R14, RZ, 0x5 ;  /* 0x0000000e0c037211 */ /* 0x000fe200078f28ff */
[----:B------:R-:W-:Y:S01]  /*1190*/  IMAD.IADD R6, R0, 0x1, -R4 ;  /* 0x0000000100067824 */ /* 0x000fe200078e0a04 */
[----:B------:R-:W-:Y:S01]  /*11a0*/  LOP3.LUT R7, R2, R5, RZ, 0x3c, !PT ;  /* 0x0000000502077212 */ /* 0x000fe200078e3cff */
[----:B------:R-:W-:Y:S01]  /*11b0*/  IMAD.SHL.U32 R0, R217, 0x40, RZ ;  /* 0x00000040d9007824 */ /* 0x000fe200078e00ff */
[----:B------:R-:W-:Y:S02]  /*11c0*/  LOP3.LUT R2, R3, 0xffffffe0, RZ, 0xc0, !PT ;  /* 0xffffffe003027812 */ /* 0x000fe400078ec0ff */
[--C-:B------:R-:W-:Y:S02]  /*11d0*/  SHF.R.S32.HI R10, RZ, 0x5, R3.reuse ;  /* 0x00000005ff0a7819 */ /* 0x100fe40000011403 */
[----:B------:R-:W-:Y:S01]  /*11e0*/  LOP3.LUT R0, R0, 0x1c0, RZ, 0xc0, !PT ;  /* 0x000001c000007812 */ /* 0x000fe200078ec0ff */
[----:B------:R-:W-:Y:S01]  /*11f0*/  IMAD.IADD R19, R14, 0x1, -R2 ;  /* 0x000000010e137824 */ /* 0x000fe200078e0a02 */
[----:B------:R-:W-:Y:S01]  /*1200*/  SHF.R.S32.HI R3, RZ, 0x1f, R3 ;  /* 0x0000001fff037819 */ /* 0x000fe20000011403 */
[----:B------:R-:W-:Y:S01]  /*1210*/  IMAD.SHL.U32 R151, R10, 0x200, RZ ;  /* 0x000002000a977824 */ /* 0x000fe200078e00ff */
[----:B------:R-:W-:-:S02]  /*1220*/  LOP3.LUT R5, R0, 0x8, R11, 0xf8, !PT ;  /* 0x0000000800057812 */ /* 0x000fc400078ef80b */
[----:B------:R-:W-:Y:S01]  /*1230*/  LEA.HI R2, R3, R10, RZ, 0x3 ;  /* 0x0000000a03027211 */ /* 0x000fe200078f18ff */
[----:B------:R-:W-:Y:S01]  /*1240*/  IMAD.SHL.U32 R3, R8, 0x8, RZ ;  /* 0x0000000808037824 */ /* 0x000fe200078e00ff */
[----:B------:R-:W-:Y:S02]  /*1250*/  SHF.R.S32.HI R11, RZ, 0x1f, R19 ;  /* 0x0000001fff0b7819 */ /* 0x000fe40000011413 */
[----:B------:R-:W-:Y:S02]  /*1260*/  SHF.R.U32.HI R4, RZ, 0x3, R0 ;  /* 0x00000003ff047819 */ /* 0x000fe40000011600 */
[----:B------:R-:W-:Y:S02]  /*1270*/  LOP3.LUT R0, R2, 0xffffff8, RZ, 0xc0, !PT ;  /* 0x0ffffff802007812 */ /* 0x000fe400078ec0ff */
[----:B------:R-:W-:Y:S02]  /*1280*/  LEA.HI R11, R11, R19, RZ, 0x2 ;  /* 0x000000130b0b7211 */ /* 0x000fe400078f10ff */
[----:B------:R-:W-:Y:S01]  /*1290*/  LOP3.LUT R144, R7, 0x7ffffe00, R3, 0xf8, !PT ;  /* 0x7ffffe0007907812 */ /* 0x000fe200078ef803 */
[----:B------:R-:W-:Y:S01]  /*12a0*/  IMAD.IADD R3, R10, 0x1, -R0 ;  /* 0x000000010a037824 */ /* 0x000fe200078e0a00 */
[----:B------:R-:W-:Y:S01]  /*12b0*/  SHF.R.S32.HI R2, RZ, 0x2, R11 ;  /* 0x00000002ff027819 */ /* 0x000fe2000001140b */
[----:B------:R-:W-:Y:S01]  /*12c0*/  IMAD.SHL.U32 R0, R6, 0x40, RZ ;  /* 0x0000004006007824 */ /* 0x000fe200078e00ff */
[----:B------:R-:W-:Y:S01]  /*12d0*/  LEA.HI R7, R12, R14, RZ, 0x2 ;  /* 0x0000000e0c077211 */ /* 0x000fe200078f10ff */
[----:B------:R-:W-:Y:S01]  /*12e0*/  IMAD.SHL.U32 R10, R10, 0x400, RZ ;  /* 0x000004000a0a7824 */ /* 0x000fe200078e00ff */
[----:B------:R-:W-:Y:S01]  /*12f0*/  LOP3.LUT R8, R5, R4, RZ, 0x3c, !PT ;  /* 0x0000000405087212 */ /* 0x000fe200078e3cff */
[----:B------:R-:W-:Y:S01]  /*1300*/  IMAD R18, R3, 0x10, R2 ;  /* 0x0000001003127824 */ /* 0x000fe200078e0202 */
[----:B------:R-:W-:Y:S01]  /*1310*/  LOP3.LUT R2, R7, 0xfffffffc, RZ, 0xc0, !PT ;  /* 0xfffffffc07027812 */ /* 0x000fe200078ec0ff */
[----:B------:R-:W-:Y:S01]  /*1320*/  IMAD.SHL.U32 R4, R9, 0x8, RZ ;  /* 0x0000000809047824 */ /* 0x000fe200078e00ff */
[----:B------:R-:W-:Y:S01]  /*1330*/  LOP3.LUT R0, R0, 0x1c0, RZ, 0xc0, !PT ;  /* 0x000001c000007812 */ /* 0x000fe200078ec0ff */
[----:B------:R-:W-:Y:S01]  /*1340*/  IMAD.SHL.U32 R144, R144, 0x2, RZ ;  /* 0x0000000290907824 */ /* 0x000fe200078e00ff */
[--C-:B------:R-:W-:Y:S01]  /*1350*/  SHF.R.S32.HI R216, RZ, 0x2, R7.reuse ;  /* 0x00000002ffd87819 */ /* 0x100fe20000011407 */
[----:B------:R-:W-:Y:S01]  /*1360*/  IMAD.IADD R241, R14, 0x1, -R2 ;  /* 0x000000010ef17824 */ /* 0x000fe200078e0a02 */
[----:B------:R-:W-:Y:S01]  /*1370*/  SHF.R.S32.HI R3, RZ, 0x1f, R7 ;  /* 0x0000001fff037819 */ /* 0x000fe20000011407 */
[----:B------:R1:W-:Y:S01]  /*1380*/  STL [R1+0x30], R18 ;  /* 0x0000301201007387 */ /* 0x0003e20000100800 */
[----:B------:R-:W-:Y:S01]  /*1390*/  LOP3.LUT R5, R0, 0x8, R4, 0xf8, !PT ;  /* 0x0000000800057812 */ /* 0x000fe200078ef804 */
[----:B------:R-:W-:Y:S01]  /*13a0*/  IMAD.SHL.U32 R142, R241, 0x4, RZ ;  /* 0x00000004f18e7824 */ /* 0x000fe200078e00ff */
[----:B------:R-:W-:Y:S01]  /*13b0*/  SHF.R.U32.HI R4, RZ, 0x3, R0 ;  /* 0x00000003ff047819 */ /* 0x000fe20000011600 */
[----:B------:R-:W-:Y:S01]  /*13c0*/  IMAD R0, R9, 0x200, R8 ;  /* 0x0000020009007824 */ /* 0x000fe200078e0208 */
[----:B------:R-:W-:Y:S01]  /*13d0*/  LEA.HI R3, R3, R216, RZ, 0x3 ;  /* 0x000000d803037211 */ /* 0x000fe200078f18ff */
[----:B------:R-:W-:Y:S01]  /*13e0*/  IMAD.SHL.U32 R106, R241, 0x8, RZ ;  /* 0x00000008f16a7824 */ /* 0x000fe200078e00ff */
[----:B------:R-:W-:-:S02]  /*13f0*/  LOP3.LUT R9, R5, R4, RZ, 0x3c, !PT ;  /* 0x0000000405097212 */ /* 0x000fc400078e3cff */
[----:B------:R-:W-:Y:S02]  /*1400*/  IADD3 R5, R216, 0x40, RZ ;  /* 0x00000040d8057810 */ /* 0x000fe40007ffe0ff */
[----:B------:R-:W-:Y:S02]  /*1410*/  LOP3.LUT R3, R3, 0xfffffff8, RZ, 0xc0, !PT ;  /* 0xfffffff803037812 */ /* 0x000fe400078ec0ff */
[----:B------:R-:W-:Y:S01]  /*1420*/  IADD3 R146, R142, 0x20, RZ ;  /* 0x000000208e927810 */ /* 0x000fe20007ffe0ff */
[----:B------:R-:W-:Y:S01]  /*1430*/  IMAD.SHL.U32 R2, R5, 0x40, RZ ;  /* 0x0000004005027824 */ /* 0x000fe200078e00ff */
[----:B------:R-:W-:Y:S01]  /*1440*/  SHF.R.S32.HI R4, RZ, 0x1f, R5 ;  /* 0x0000001fff047819 */ /* 0x000fe20000011405 */
[----:B------:R-:W-:Y:S01]  /*1450*/  IMAD.IADD R242, R216, 0x1, -R3 ;  /* 0x00000001d8f27824 */ /* 0x000fe200078e0a03 */
[C---:B------:R-:W-:Y:S01]  /*1460*/  IADD3 R145, R142.reuse, 0x40, RZ ;  /* 0x000000408e917810 */ /* 0x040fe20007ffe0ff */
[----:B------:R-:W-:Y:S01]  /*1470*/  IMAD.IADD R141, R142, 0x1, R146 ;  /* 0x000000018e8d7824 */ /* 0x000fe200078e0292 */
[----:B------:R-:W-:Y:S01]  /*1480*/  LEA.HI R3, R4, R5, RZ, 0x3 ;  /* 0x0000000504037211 */ /* 0x000fe200078f18ff */
[----:B------:R-:W-:Y:S01]  /*1490*/  IMAD.SHL.U32 R4, R242, 0x40, RZ ;  /* 0x00000040f2047824 */ /* 0x000fe200078e00ff */
[----:B------:R-:W-:Y:S01]  /*14a0*/  LOP3.LUT R20, R2, 0x1c0, RZ, 0xc0, !PT ;  /* 0x000001c002147812 */ /* 0x000fe200078ec0ff */
[----:B------:R-:W-:Y:S01]  /*14b0*/  IMAD.IADD R140, R142, 0x1, R145 ;  /* 0x000000018e8c7824 */ /* 0x000fe200078e0291 */
[----:B------:R-:W-:Y:S01]  /*14c0*/  SHF.R.S32.HI R2, RZ, 0x1f, R141 ;  /* 0x0000001fff027819 */ /* 0x000fe2000001148d */
[----:B------:R-:W-:Y:S01]  /*14d0*/  IMAD.SHL.U32 R3, R3, 0x40, RZ ;  /* 0x0000004003037824 */ /* 0x000fe200078e00ff */
[----:B------:R-:W-:-:S02]  /*14e0*/  LOP3.LUT R229, R4, 0x1c0, RZ, 0xc0, !PT ;  /* 0x000001c004e57812 */ /* 0x000fc400078ec0ff */
[CC--:B------:R-:W-:Y:S02]  /*14f0*/  LEA.HI R4, R2.reuse, R141.reuse, RZ, 0x6 ;  /* 0x0000008d02047211 */ /* 0x0c0fe400078f30ff */
[----:B------:R-:W-:Y:S02]  /*1500*/  LEA.HI R8, R2, R141, RZ, 0x3 ;  /* 0x0000008d02087211 */ /* 0x000fe400078f18ff */
[----:B------:R-:W-:Y:S01]  /*1510*/  LOP3.LUT R16, R3, 0xfffffe00, RZ, 0xc0, !PT ;  /* 0xfffffe0003107812 */ /* 0x000fe200078ec0ff */
[----:B------:R-:W-:Y:S01]  /*1520*/  IMAD.SHL.U32 R2, R4, 0x80, RZ ;  /* 0x0000008004027824 */ /* 0x000fe200078e00ff */
[----:B------:R-:W-:Y:S02]  /*1530*/  SHF.R.U32.HI R150, RZ, 0x3, R229 ;  /* 0x00000003ff967819 */ /* 0x000fe400000116e5 */
[----:B------:R-:W-:Y:S01]  /*1540*/  LOP3.LUT R5, R229, 0x38, R8, 0xf8, !PT ;  /* 0x00000038e5057812 */ /* 0x000fe200078ef808 */
[----:B------:R-:W-:Y:S01]  /*1550*/  STL [R1], R16 ;  /* 0x0000001001007387 */ /* 0x000fe20000100800 */
[----:B------:R-:W-:-:S02]  /*1560*/  SHF.R.U32.HI R17, RZ, 0x3, R20 ;  /* 0x00000003ff117819 */ /* 0x000fc40000011614 */
[----:B------:R-:W-:Y:S02]  /*1570*/  LOP3.LUT R4, R20, 0x38, R8, 0xf8, !PT ;  /* 0x0000003814047812 */ /* 0x000fe400078ef808 */
[----:B------:R-:W-:Y:S02]  /*1580*/  SHF.R.S32.HI R3, RZ, 0x1f, R140 ;  /* 0x0000001fff037819 */ /* 0x000fe4000001148c */
[----:B------:R-:W-:Y:S02]  /*1590*/  R2P PR, R6, 0x6 ;  /* 0x0000000606007804 */ /* 0x000fe40000000000 */
[----:B------:R-:W-:Y:S02]  /*15a0*/  LOP3.LUT R6, R5, R150, RZ, 0x3c, !PT ;  /* 0x0000009605067212 */ /* 0x000fe400078e3cff */
[----:B------:R-:W-:Y:S02]  /*15b0*/  LOP3.LUT R2, R2, 0xffffe000, RZ, 0xc0, !PT ;  /* 0xffffe00002027812 */ /* 0x000fe400078ec0ff */
[----:B------:R-:W-:-:S02]  /*15c0*/  LOP3.LUT R4, R4, R17, RZ, 0x3c, !PT ;  /* 0x0000001104047212 */ /* 0x000fc400078e3cff */
[CC--:B------:R-:W-:Y:S02]  /*15d0*/  LEA.HI R5, R3.reuse, R140.reuse, RZ, 0x6 ;  /* 0x0000008c03057211 */ /* 0x0c0fe400078f30ff */
[----:B------:R-:W-:Y:S02]  /*15e0*/  LEA.HI R7, R3, R140, RZ, 0x3 ;  /* 0x0000008c03077211 */ /* 0x000fe400078f18ff */
[-C--:B------:R-:W-:Y:S01]  /*15f0*/  IADD3 R15, R6, R2.reuse, R151 ;  /* 0x00000002060f7210 */ /* 0x080fe20007ffe097 */
[----:B------:R-:W-:Y:S01]  /*1600*/  IMAD.SHL.U32 R6, R13, 0x40, RZ ;  /* 0x000000400d067824 */ /* 0x000fe200078e00ff */
[----:B------:R-:W-:Y:S01]  /*1610*/  IADD3 R14, R4, R2, R16 ;  /* 0x00000002040e7210 */ /* 0x000fe20007ffe010 */
[----:B------:R-:W-:Y:S01]  /*1620*/  IMAD.SHL.U32 R2, R5, 0x80, RZ ;  /* 0x0000008005027824 */ /* 0x000fe200078e00ff */
[--C-:B------:R-:W-:Y:S02]  /*1630*/  LOP3.LUT R4, R229, 0x38, R7.reuse, 0xf8, !PT ;  /* 0x00000038e5047812 */ /* 0x100fe400078ef807 */
[----:B------:R-:W-:-:S02]  /*1640*/  LOP3.LUT R3, R20, 0x38, R7, 0xf8, !PT ;  /* 0x0000003814037812 */ /* 0x000fc400078ef807 */
[----:B------:R-:W-:Y:S02]  /*1650*/  LOP3.LUT R2, R2, 0xffffe000, RZ, 0xc0, !PT ;  /* 0xffffe00002027812 */ /* 0x000fe400078ec0ff */
[----:B------:R-:W-:Y:S02]  /*1660*/  LOP3.LUT R5, R4, R150, RZ, 0x3c, !PT ;  /* 0x0000009604057212 */ /* 0x000fe400078e3cff */
[----:B------:R-:W-:Y:S02]  /*1670*/  LOP3.LUT R4, R3, R17, RZ, 0x3c, !PT ;  /* 0x0000001103047212 */ /* 0x000fe400078e3cff */
[----:B------:R-:W-:Y:S02]  /*1680*/  IADD3 R13, R5, R2, R151 ;  /* 0x00000002050d7210 */ /* 0x000fe40007ffe097 */
[----:B------:R-:W-:Y:S02]  /*1690*/  LEA.HI R5, R241, R241, RZ, 0x1 ;  /* 0x000000f1f1057211 */ /* 0x000fe400078f08ff */
[----:B------:R-:W-:Y:S01]  /*16a0*/  LOP3.LUT R3, R6, 0xfffffe00, RZ, 0xc0, !PT ;  /* 0xfffffe0006037812 */ /* 0x000fe200078ec0ff */
[----:B------:R-:W-:Y:S01]  /*16b0*/  IMAD R6, R217, 0x20, R232 ;  /* 0x00000020d9067824 */ /* 0x000fe200078e02e8 */
[----:B------:R-:W-:-:S02]  /*16c0*/  LOP3.LUT R6, R11, 0x7ffffffc, RZ, 0xc0, !PT ;  /* 0x7ffffffc0b067812 */ /* 0x000fc400078ec0ff */
[----:B------:R-:W-:Y:S01]  /*16d0*/  IADD3 R12, R4, R2, R16 ;  /* 0x00000002040c7210 */ /* 0x000fe20007ffe010 */
[----:B------:R-:W-:Y:S01]  /*16e0*/  IMAD.MOV.U32 R4, RZ, RZ, 0x20 ;  /* 0x00000020ff047424 */ /* 0x000fe200078e00ff */
[----:B------:R-:W-:Y:S01]  /*16f0*/  LOP3.LUT R5, R5, 0x1ffffffe, RZ, 0xc0, !PT ;  /* 0x1ffffffe05057812 */ /* 0x000fe200078ec0ff */
[----:B------:R-:W-:Y:S01]  /*1700*/  IMAD.IADD R6, R19, 0x1, -R6 ;  /* 0x0000000113067824 */ /* 0x000fe200078e0a06 */
[----:B------:R-:W-:Y:S02]  /*1710*/  IADD3 R149, R142, 0x10, RZ ;  /* 0x000000108e957810 */ /* 0x000fe40007ffe0ff */
[-C--:B------:R-:W-:Y:S01]  /*1720*/  IADD3 R2, R9, R3.reuse, R10 ;  /* 0x0000000309027210 */ /* 0x080fe20007ffe00a */
[----:B------:R-:W-:Y:S01]  /*1730*/  IMAD.IADD R5, R241, 0x1, -R5 ;  /* 0x00000001f1057824 */ /* 0x000fe200078e0a05 */
[----:B------:R-:W-:Y:S01]  /*1740*/  LOP3.LUT R3, R9, R3, RZ, 0xfc, !PT ;  /* 0x0000000309037212 */ /* 0x000fe200078efcff */
[----:B------:R-:W-:Y:S01]  /*1750*/  IMAD.SHL.U32 R214, R6, 0x2, RZ ;  /* 0x0000000206d67824 */ /* 0x000fe200078e00ff */
[----:B------:R-:W-:Y:S01]  /*1760*/  LOP3.LUT R9, R20, 0x38, R106, 0xf8, !PT ;  /* 0x0000003814097812 */ /* 0x000fe200078ef86a */
[----:B------:R-:W-:Y:S01]  /*1770*/  IMAD R240, R5, 0x8, R18 ;  /* 0x0000000805f07824 */ /* 0x000fe200078e0212 */
[----:B------:R-:W-:Y:S01]  /*1780*/  SHF.R.S32.HI R20, RZ, 0x1f, R149 ;  /* 0x0000001fff147819 */ /* 0x000fe20000011495 */
[----:B------:R-:W-:Y:S01]  /*1790*/  IMAD.MOV.U32 R10, RZ, RZ, 0x40 ;  /* 0x00000040ff0a7424 */ /* 0x000fe200078e00ff */
[----:B------:R-:W-:-:S02]  /*17a0*/  IADD3 R148, R142, 0x30, RZ ;  /* 0x000000308e947810 */ /* 0x000fc40007ffe0ff */
[----:B------:R-:W-:Y:S01]  /*17b0*/  SHF.R.S32.HI R11, RZ, 0x1f, R146 ;  /* 0x0000001fff0b7819 */ /* 0x000fe20000011492 */
[----:B------:R2:W-:Y:S01]  /*17c0*/  STL [R1+0x14], R20 ;  /* 0x0000141401007387 */ /* 0x0005e20000100800 */
[----:B------:R-:W-:Y:S02]  /*17d0*/  IADD3 R147, R142, 0x50, RZ ;  /* 0x000000508e937810 */ /* 0x000fe40007ffe0ff */
[----:B------:R-:W-:Y:S01]  /*17e0*/  SHF.R.S32.HI R21, RZ, 0x1f, R148 ;  /* 0x0000001fff157819 */ /* 0x000fe20000011494 */
[----:B------:R3:W-:Y:S01]  /*17f0*/  STL [R1+0x10], R11 ;  /* 0x0000100b01007387 */ /* 0x0007e20000100800 */
[----:B------:R-:W-:Y:S02]  /*1800*/  LOP3.LUT R5, R16, R9, R17, 0xf6, !PT ;  /* 0x0000000910057212 */ /* 0x000fe400078ef611 */
[C---:B------:R-:W-:Y:S01]  /*1810*/  IADD3 R26, R214.reuse, 0x8, RZ ;  /* 0x00000008d61a7810 */ /* 0x040fe20007ffe0ff */
[----:B------:R4:W-:Y:S01]  /*1820*/  STL [R1+0xc], R21 ;  /* 0x00000c1501007387 */ /* 0x0009e20000100800 */
[----:B------:R-:W-:-:S02]  /*1830*/  IADD3 R25, R214, 0x10, RZ ;  /* 0x00000010d6197810 */ /* 0x000fc40007ffe0ff */
[----:B------:R-:W-:Y:S02]  /*1840*/  LEA R5, R5, 0x18100, 0x1 ;  /* 0x0001810005057811 */ /* 0x000fe400078e08ff */
[C---:B------:R-:W-:Y:S02]  /*1850*/  IADD3 R24, R214.reuse, 0x18, RZ ;  /* 0x00000018d6187810 */ /* 0x040fe40007ffe0ff */
[C---:B------:R-:W-:Y:S02]  /*1860*/  IADD3 R23, R214.reuse, 0x20, RZ ;  /* 0x00000020d6177810 */ /* 0x040fe40007ffe0ff */
[C---:B------:R-:W-:Y:S02]  /*1870*/  IADD3 R22, R214.reuse, 0x28, RZ ;  /* 0x00000028d6167810 */ /* 0x040fe40007ffe0ff */
[C---:B------:R-:W-:Y:S02]  /*1880*/  IADD3 R19, R214.reuse, 0x40, RZ ;  /* 0x00000040d6137810 */ /* 0x040fe40007ffe0ff */
[----:B-1----:R-:W-:-:S02]  /*1890*/  IADD3 R18, R214, 0x48, RZ ;  /* 0x00000048d6127810 */ /* 0x002fc40007ffe0ff */
[C---:B------:R-:W-:Y:S02]  /*18a0*/  IADD3 R17, R214.reuse, 0x50, RZ ;  /* 0x00000050d6117810 */ /* 0x040fe40007ffe0ff */
[----:B--2---:R-:W-:Y:S02]  /*18b0*/  SHF.R.S32.HI R20, RZ, 0x1f, R145 ;  /* 0x0000001fff147819 */ /* 0x004fe40000011491 */
[----:B------:R-:W-:Y:S02]  /*18c0*/  SHF.R.S32.HI R28, RZ, 0x1f, R26 ;  /* 0x0000001fff1c7819 */ /* 0x000fe4000001141a */
[----:B---3--:R-:W-:Y:S01]  /*18d0*/  SHF.R.S32.HI R11, RZ, 0x1f, R147 ;  /* 0x0000001fff0b7819 */ /* 0x008fe20000011493 */
[----:B------:R1:W-:Y:S01]  /*18e0*/  STL [R1+0x8], R20 ;  /* 0x0000081401007387 */ /* 0x0003e20000100800 */
[----:B------:R-:W-:Y:S02]  /*18f0*/  SHF.R.S32.HI R27, RZ, 0x1f, R25 ;  /* 0x0000001fff1b7819 */ /* 0x000fe40000011419 */
[----:B----4-:R-:W-:Y:S01]  /*1900*/  IADD3 R21, R214, 0x30, RZ ;  /* 0x00000030d6157810 */ /* 0x010fe20007ffe0ff */
[----:B------:R-:W-:Y:S01]  /*1910*/  STL [R1+0x4], R11 ;  /* 0x0000040b01007387 */ /* 0x000fe20000100800 */
[----:B------:R-:W-:-:S02]  /*1920*/  SHF.R.S32.HI R231, RZ, 0x3, R8 ;  /* 0x00000003ffe77819 */ /* 0x000fc40000011408 */
[----:B------:R-:W-:Y:S01]  /*1930*/  SHF.R.S32.HI R230, RZ, 0x3, R7 ;  /* 0x00000003ffe67819 */ /* 0x000fe20000011407 */
[----:B------:R2:W-:Y:S01]  /*1940*/  STL [R1+0x2c], R5 ;  /* 0x00002c0501007387 */ /* 0x0005e20000100800 */
[C---:B------:R-:W-:Y:S02]  /*1950*/  IADD3 R16, R214.reuse, 0x58, RZ ;  /* 0x00000058d6107810 */ /* 0x040fe40007ffe0ff */
[----:B------:R-:W-:Y:S02]  /*1960*/  IADD3 R9, R214, 0x60, RZ ;  /* 0x00000060d6097810 */ /* 0x000fe40007ffe0ff */
[----:B------:R-:W-:Y:S02]  /*1970*/  SHF.R.S32.HI R26, RZ, 0x1f, R24 ;  /* 0x0000001fff1a7819 */ /* 0x000fe40000011418 */
[----:B------:R-:W-:Y:S02]  /*1980*/  SHF.R.S32.HI R25, RZ, 0x1f, R23 ;  /* 0x0000001fff197819 */ /* 0x000fe40000011417 */
[----:B------:R-:W-:-:S02]  /*1990*/  SEL R185, R4, 0xffffffe0, !P1 ;  /* 0xffffffe004b97807 */ /* 0x000fc40004800000 */
[C---:B------:R-:W-:Y:S02]  /*19a0*/  IADD3 R8, R214.reuse, 0x68, RZ ;  /* 0x00000068d6087810 */ /* 0x040fe40007ffe0ff */
[C---:B------:R-:W-:Y:S02]  /*19b0*/  IADD3 R7, R214.reuse, 0x70, RZ ;  /* 0x00000070d6077810 */ /* 0x040fe40007ffe0ff */
[----:B------:R-:W-:Y:S02]  /*19c0*/  SHF.R.S32.HI R24, RZ, 0x1f, R22 ;  /* 0x0000001fff187819 */ /* 0x000fe40000011416 */
[----:B-1----:R-:W-:Y:S02]  /*19d0*/  IADD3 R20, R214, 0x38, RZ ;  /* 0x00000038d6147810 */ /* 0x002fe40007ffe0ff */
[----:B------:R-:W-:Y:S02]  /*19e0*/  SHF.R.S32.HI R23, RZ, 0x1f, R21 ;  /* 0x0000001fff177819 */ /* 0x000fe40000011415 */
[----:B------:R-:W-:-:S02]  /*19f0*/  SHF.R.S32.HI R4, RZ, 0x1f, R214 ;  /* 0x0000001fff047819 */ /* 0x000fc400000114d6 */
[C---:B------:R-:W-:Y:S02]  /*1a00*/  IADD3 R6, R214.reuse, 0x78, RZ ;  /* 0x00000078d6067810 */ /* 0x040fe40007ffe0ff */
[C---:B--2---:R-:W-:Y:S02]  /*1a10*/  IADD3 R5, R214.reuse, 0x80, RZ ;  /* 0x00000080d6057810 */ /* 0x044fe40007ffe0ff */
[----:B------:R-:W-:Y:S02]  /*1a20*/  SHF.R.S32.HI R22, RZ, 0x1f, R20 ;  /* 0x0000001fff167819 */ /* 0x000fe40000011414 */
[----:B------:R-:W-:Y:S02]  /*1a30*/  SHF.R.S32.HI R21, RZ, 0x1f, R19 ;  /* 0x0000001fff157819 */ /* 0x000fe40000011413 */
[C---:B------:R-:W-:Y:S02]  /*1a40*/  IADD3 R4, R214.reuse, 0x88, RZ ;  /* 0x00000088d6047810 */ /* 0x040fe40007ffe0ff */
[----:B------:R-:W-:-:S02]  /*1a50*/  IADD3 R252, R214, 0x90, RZ ;  /* 0x00000090d6fc7810 */ /* 0x000fc40007ffe0ff */
[----:B------:R-:W-:Y:S02]  /*1a60*/  SHF.R.S32.HI R20, RZ, 0x1f, R18 ;  /* 0x0000001fff147819 */ /* 0x000fe40000011412 */
[----:B------:R-:W-:Y:S02]  /*1a70*/  SHF.R.S32.HI R19, RZ, 0x1f, R17 ;  /* 0x0000001fff137819 */ /* 0x000fe40000011411 */
[----:B------:R-:W-:Y:S02]  /*1a80*/  LEA R181, R2, 0x18100, 0x1 ;  /* 0x0001810002b57811 */ /* 0x000fe400078e08ff */
[C---:B------:R-:W-:Y:S02]  /*1a90*/  IADD3 R251, R214.reuse, 0x98, RZ ;  /* 0x00000098d6fb7810 */ /* 0x040fe40007ffe0ff */
[----:B------:R-:W-:Y:S01]  /*1aa0*/  IADD3 R249, R214, 0xa8, RZ ;  /* 0x000000a8d6f97810 */ /* 0x000fe20007ffe0ff */
[----:B------:R-:W-:Y:S01]  /*1ab0*/  IMAD.IADD R182, R181, 0x1, R185 ;  /* 0x00000001b5b67824 */ /* 0x000fe200078e02b9 */
[----:B------:R-:W-:-:S02]  /*1ac0*/  SHF.R.S32.HI R18, RZ, 0x1f, R16 ;  /* 0x0000001fff127819 */ /* 0x000fc40000011410 */
[----:B------:R-:W-:Y:S02]  /*1ad0*/  SHF.R.S32.HI R17, RZ, 0x1f, R9 ;  /* 0x0000001fff117819 */ /* 0x000fe40000011409 */
[----:B------:R-:W-:Y:S02]  /*1ae0*/  LEA R187, R3, 0x100, 0x1 ;  /* 0x0000010003bb7811 */ /* 0x000fe400078e08ff */
[----:B------:R-:W-:Y:S02]  /*1af0*/  IADD3 R248, R214, 0xb0, RZ ;  /* 0x000000b0d6f87810 */ /* 0x000fe40007ffe0ff */
[----:B------:R-:W-:Y:S01]  /*1b00*/  SHF.R.S32.HI R16, RZ, 0x1f, R8 ;  /* 0x0000001fff107819 */ /* 0x000fe20000011408 */
[----:B------:R-:W-:Y:S01]  /*1b10*/  IMAD.IADD R243, R185, 0x1, R187 ;  /* 0x00000001b9f37824 */ /* 0x000fe200078e02bb */
[----:B------:R-:W-:Y:S02]  /*1b20*/  SHF.R.S32.HI R9, RZ, 0x1f, R7 ;  /* 0x0000001fff097819 */ /* 0x000fe40000011407 */
[----:B------:R-:W-:-:S02]  /*1b30*/  LEA R186, R0, 0xc100, 0x1 ;  /* 0x0000c10000ba7811 */ /* 0x000fc400078e08ff */
[----:B------:R-:W-:Y:S02]  /*1b40*/  SHF.R.S32.HI R8, RZ, 0x1f, R6 ;  /* 0x0000001fff087819 */ /* 0x000fe40000011406 */
[----:B------:R-:W-:Y:S02]  /*1b50*/  SHF.R.S32.HI R7, RZ, 0x1f, R5 ;  /* 0x0000001fff077819 */ /* 0x000fe40000011405 */
[----:B------:R-:W-:Y:S02]  /*1b60*/  SEL R0, R10, 0xffffffc0, !P2 ;  /* 0xffffffc00a007807 */ /* 0x000fe40005000000 */
[----:B------:R-:W-:Y:S02]  /*1b70*/  SHF.R.S32.HI R6, RZ, 0x1f, R4 ;  /* 0x0000001fff067819 */ /* 0x000fe40000011404 */
        /* <DEDUP_REMOVED lines=8> */
[----:B------:R-:W-:Y:S01]  /*1c00*/  LEA R5, R15, 0x18100, 0x1 ;  /* 0x000181000f057811 */ /* 0x000fe200078e08ff */
[----:B------:R-:W-:Y:S01]  /*1c10*/  IMAD.IADD R244, R185, 0x1, R188 ;  /* 0x00000001b9f47824 */ /* 0x000fe200078e02bc */
[----:B------:R-:W-:-:S02]  /*1c20*/  LEA R4, R14, 0x18100, 0x1 ;  /* 0x000181000e047811 */ /* 0x000fc400078e08ff */
[----:B------:R-:W-:Y:S01]  /*1c30*/  LEA R3, R13, 0x18100, 0x1 ;  /* 0x000181000d037811 */ /* 0x000fe200078e08ff */
[----:B------:R1:W-:Y:S01]  /*1c40*/  STL [R1+0x28], R5 ;  /* 0x0000280501007387 */ /* 0x0003e20000100800 */
[----:B------:R-:W-:Y:S02]  /*1c50*/  LEA R2, R12, 0x18100, 0x1 ;  /* 0x000181000c027811 */ /* 0x000fe400078e08ff */
[----:B------:R-:W-:Y:S01]  /*1c60*/  IADD3 R250, R214, 0xa0, RZ ;  /* 0x000000a0d6fa7810 */ /* 0x000fe20007ffe0ff */
[----:B------:R1:W-:Y:S01]  /*1c70*/  STL [R1+0x24], R4 ;  /* 0x0000240401007387 */ /* 0x0003e20000100800 */
[C---:B------:R-:W-:Y:S02]  /*1c80*/  IADD3 R202, R200.reuse, 0x40, RZ ;  /* 0x00000040c8ca7810 */ /* 0x040fe40007ffe0ff */
[----:B------:R-:W-:Y:S01]  /*1c90*/  IADD3 R196, R200, 0x80, RZ ;  /* 0x00000080c8c47810 */ /* 0x000fe20007ffe0ff */
[----:B------:R1:W-:Y:S01]  /*1ca0*/  STL [R1+0x20], R3 ;  /* 0x0000200301007387 */ /* 0x0003e20000100800 */
[----:B------:R-:W-:-:S02]  /*1cb0*/  IADD3 R209, R106, 0x60, RZ ;  /* 0x000000606ad17810 */ /* 0x000fc40007ffe0ff */
[C---:B------:R-:W-:Y:S01]  /*1cc0*/  IADD3 R208, R106.reuse, 0x80, RZ ;  /* 0x000000806ad07810 */ /* 0x040fe20007ffe0ff */
[----:B------:R1:W-:Y:S01]  /*1cd0*/  STL [R1+0x1c], R2 ;  /* 0x00001c0201007387 */ /* 0x0003e20000100800 */
[----:B------:R-:W-:Y:S02]  /*1ce0*/  IADD3 R207, R106, 0xa0, RZ ;  /* 0x000000a06acf7810 */ /* 0x000fe40007ffe0ff */
[----:B------:R-:W-:Y:S01]  /*1cf0*/  IADD3 R247, R214, 0xb8, RZ ;  /* 0x000000b8d6f77810 */ /* 0x000fe20007ffe0ff */
        /* <DEDUP_REMOVED lines=9> */
[----:B------:R-:W-:-:S02]  /*1d90*/  IADD3 R11, R144, 0xc100, RZ ;  /* 0x0000c100900b7810 */ /* 0x000fc40007ffe0ff */
[----:B------:R-:W-:Y:S02]  /*1da0*/  IADD3 R10, R144, 0x100, RZ ;  /* 0x00000100900a7810 */ /* 0x000fe40007ffe0ff */
[----:B------:R-:W-:Y:S02]  /*1db0*/  SHF.R.S32.HI R6, RZ, 0x1f, R247 ;  /* 0x0000001fff067819 */ /* 0x000fe400000114f7 */
.L_x_2489:
        /* <DEDUP_REMOVED lines=14> */
[CC--:B-1----:R-:W-:Y:S01]  /*1ea0*/  IMAD.WIDE R4, R239.reuse, R15.reuse, c[0x0][0x350] ;  /* 0x0000d400ef047625 */ /* 0x0c2fe200078e020f */
[----:B------:R-:W-:Y:S02]  /*1eb0*/  ISETP.NE.AND.EX P3, PT, RZ, c[0x0][0x354], PT, P3 ;  /* 0x0000d500ff007a0c */ /* 0x000fe40003f65330 */
[----:B------:R-:W-:Y:S01]  /*1ec0*/  ISETP.NE.AND.EX P5, PT, RZ, c[0x0][0x35c], PT, P5 ;  /* 0x0000d700ff007a0c */ /* 0x000fe20003fa5350 */
[----:B------:R-:W-:-:S04]  /*1ed0*/  @P2 IMAD.WIDE R12, R239, R15, c[0x0][0x370] ;  /* 0x0000dc00ef0c2625 */ /* 0x000fc800078e020f */
[CC--:B------:R-:W-:Y:S01]  /*1ee0*/  @P0 IMAD.WIDE R8, R239.reuse, R15.reuse, c[0x0][0x360] ;  /* 0x0000d800ef080625 */ /* 0x0c0fe200078e020f */
[----:B------:R1:W5:Y:S03]  /*1ef0*/  @P2 LDG.E R228, [R12.64] ;  /* 0x0000000c0ce42981 */ /* 0x000366000c1e1900 */
[----:B------:R-:W-:Y:S01]  /*1f00*/  IMAD.WIDE R2, R239, R15, c[0x0][0x358] ;  /* 0x0000d600ef027625 */ /* 0x000fe200078e020f */
        /* <DEDUP_REMOVED lines=11> */
.L_x_2240:
[----:B------:R-:W-:-:S04]  /*1fc0*/  ISETP.NE.U32.AND P0, PT, RZ, c[0x0][0x368], PT ;  /* 0x0000da00ff007a0c */ /* 0x000fc80003f05070 */
[----:B------:R-:W-:-:S13]  /*1fd0*/  ISETP.NE.AND.EX P0, PT, RZ, c[0x0][0x36c], PT, P0 ;  /* 0x0000db00ff007a0c */ /* 0x000fda0003f05300 */
[----:B------:R-:W-:Y:S05]  /*1fe0*/  @!P0 BRA `(.L_x_2241) ;  /* 0x0000003000008947 */ /* 0x000fea0003800000 */
[----:B-1----:R-:W-:-:S05]  /*1ff0*/  IMAD.WIDE R4, R239, R15, c[0x0][0x368] ;  /* 0x0000da00ef047625 */ /* 0x002fca00078e020f */
[----:B------:R1:W5:Y:S01]  /*2000*/  LDG.E R18, [R4.64] ;  /* 0x0000000c04127981 */ /* 0x000362000c1e1900 */
[----:B------:R-:W-:Y:S05]  /*2010*/  BRA `(.L_x_2242) ;  /* 0x0000005000007947 */ /* 0x000fea0003800000 */
.L_x_2241:
[----:B------:R-:W-:Y:S01]  /*2020*/  MOV R18, UR10 ;  /* 0x0000000a00127c02 */ /* 0x000fe20008000f00 */
[----:B------:R-:W-:Y:S05]  /*2030*/  @!P3 BRA `(.L_x_2242) ;  /* 0x000000300000b947 */ /* 0x000fea0003800000 */
[----:B-1----:R-:W2:Y:S04]  /*2040*/  LDG.E R6, [R4.64] ;  /* 0x0000000c04067981 */ /* 0x002ea8000c1e1900 */
[----:B------:R-:W2:Y:S02]  /*2050*/  LDG.E R0, [R4.64+0x4] ;  /* 0x0000040c04007981 */ /* 0x000ea4000c1e1900 */
[----:B--2---:R-:W-:Y:S02]  /*2060*/  IADD3 R18, -R6, R0, RZ ;  /* 0x0000000006127210 */ /* 0x004fe40007ffe1ff */
.L_x_2242:
        /* <DEDUP_REMOVED lines=41> */
.L_x_2245:
[----:B------:R-:W-:-:S13]  /*2300*/  ISETP.NE.AND P0, PT, R6, 0x1, PT ;  /* 0x000000010600780c */ /* 0x000fda0003f05270 */
[----:B------:R-:W-:-:S05]  /*2310*/  @P0 IMAD.HI.U32 R0, R2, c[0x0][0x330], RZ ;  /* 0x0000cc0002000a27 */ /* 0x000fca00078e00ff */
[----:B------:R-:W-:Y:S02]  /*2320*/  @P0 SHF.R.U32.HI R2, RZ, c[0x0][0x334], R0 ;  /* 0x0000cd00ff020a19 */ /* 0x000fe40000011600 */
.L_x_2246:
[----:B------:R-:W-:Y:S05]  /*2330*/  BSYNC B0 ;  /* 0x0000000000007941 */ /* 0x000fea0003800000 */
.L_x_2244:
[----:B------:R-:W-:-:S05]  /*2340*/  IMAD R2, R2, R6, c[0x0][0x32c] ;  /* 0x0000cb0002027624 */ /* 0x000fca00078e0206 */
[----:B------:R-:W-:-:S04]  /*2350*/  IMNMX R3, R3, R2, PT ;  /* 0x0000000203037217 */ /* 0x000fc80003800200 */
.L_x_2243:
        /* <DEDUP_REMOVED lines=21> */
.L_x_2249:
[----:B------:R-:W-:-:S13]  /*24b0*/  ISETP.NE.AND P0, PT, R6, 0x1, PT ;  /* 0x000000010600780c */ /* 0x000fda0003f05270 */
[----:B------:R-:W-:-:S05]  /*24c0*/  @P0 IMAD.HI.U32 R3, R0, c[0x0][0x330], RZ ;  /* 0x0000cc0000030a27 */ /* 0x000fca00078e00ff */
[----:B------:R-:W-:Y:S02]  /*24d0*/  @P0 SHF.R.U32.HI R0, RZ, c[0x0][0x334], R3 ;  /* 0x0000cd00ff000a19 */ /* 0x000fe40000011603 */
.L_x_2250:
[----:B------:R-:W-:Y:S05]  /*24e0*/  BSYNC B0 ;  /* 0x0000000000007941 */ /* 0x000fea0003800000 */
.L_x_2248:
[----:B------:R-:W-:-:S05]  /*24f0*/  IMAD R0, R0, c[0x0][0x32c], RZ ;  /* 0x0000cb0000007a24 */ /* 0x000fca00078e02ff */
[----:B------:R-:W-:-:S04]  /*2500*/  IMNMX R2, R2, R0, !PT ;  /* 0x0000000002027217 */ /* 0x000fc80007800200 */
.L_x_2247:
        /* <DEDUP_REMOVED lines=45> */
.L_x_2252:
[----:B------:R-:W-:Y:S05]  /*27e0*/  BSYNC B0 ;  /* 0x0000000000007941 */ /* 0x000fea0003800000 */
.L_x_2251:
[----:B------:R-:W-:-:S04]  /*27f0*/  IMAD R2, R245, R0, R6 ;  /* 0x00000000f5027224 */ /* 0x000fc800078e0206 */
[C---:B------:R-:W-:Y:S02]  /*2800*/  IMAD.IADD R3, R2.reuse, 0x1, R0 ;  /* 0x0000000102037824 */ /* 0x040fe400078e0200 */
[----:B------:R-:W-:-:S03]  /*2810*/  IMAD R0, R2, 0x40, -R13 ;  /* 0x0000004002007824 */ /* 0x000fc600078e0a0d */
[----:B------:R-:W-:Y:S02]  /*2820*/  IMNMX R3, R7, R3, PT ;  /* 0x0000000307037217 */ /* 0x000fe40003800200 */
[----:B------:R-:W-:-:S03]  /*2830*/  IMNMX R0, RZ, R0, !PT ;  /* 0x00000000ff007217 */ /* 0x000fc60007800200 */
[----:B------:R-:W-:Y:S01]  /*2840*/  IMAD R2, R3, 0x40, -R13 ;  /* 0x0000004003027824 */ /* 0x000fe200078e0a0d */
[----:B------:R-:W-:-:S04]  /*2850*/  SHF.R.U32.HI R33, RZ, 0x6, R0 ;  /* 0x00000006ff217819 */ /* 0x000fc80000011600 */
[----:B------:R-:W-:Y:S01]  /*2860*/  IMNMX R2, R2, R76, PT ;  /* 0x0000004c02027217 */ /* 0x000fe20003800200 */
[----:B------:R-:W-:-:S03]  /*2870*/  IMAD.MOV.U32 R12, RZ, RZ, R33 ;  /* 0x000000ffff0c7224 */ /* 0x000fc600078e0021 */
[----:B------:R-:W-:-:S13]  /*2880*/  ISETP.GT.AND P0, PT, R2, R0, PT ;  /* 0x000000000200720c */ /* 0x000fda0003f04270 */
[----:B------:R-:W-:-:S04]  /*2890*/  @P0 IADD3 R2, R2, 0x3f, RZ ;  /* 0x0000003f02020810 */ /* 0x000fc80007ffe0ff */
[----:B------:R-:W-:-:S04]  /*28a0*/  @P0 SHF.R.S32.HI R0, RZ, 0x1f, R2 ;  /* 0x0000001fff000819 */ /* 0x000fc80000011402 */
[----:B------:R-:W-:-:S04]  /*28b0*/  @P0 LEA.HI R2, R0, R2, RZ, 0x6 ;  /* 0x0000000200020211 */ /* 0x000fc800078f30ff */
[----:B------:R-:W-:-:S04]  /*28c0*/  @P0 SHF.R.S32.HI R12, RZ, 0x6, R2 ;  /* 0x00000006ff0c0819 */ /* 0x000fc80000011402 */
[----:B------:R-:W-:-:S13]  /*28d0*/  ISETP.GT.AND P0, PT, R12, R33, PT ;  /* 0x000000210c00720c */ /* 0x000fda0003f04270 */
[----:B------:R-:W-:Y:S05]  /*28e0*/  @!P0 BRA `(.L_x_2253) ;  /* 0x000055e000008947 */ /* 0x000fea0003800000 */
[----:B------:R-:W-:-:S04]  /*28f0*/  ISETP.NE.U32.AND P0, PT, RZ, c[0x0][0x340], PT ;  /* 0x0000d000ff007a0c */ /* 0x000fc80003f05070 */
[----:B------:R-:W-:-:S13]  /*2900*/  ISETP.NE.AND.EX P4, PT, RZ, c[0x0][0x344], PT, P0 ;  /* 0x0000d100ff007a0c */ /* 0x000fda0003f85300 */
[----:B------:R-:W-:-:S05]  /*2910*/  @P4 IMAD.WIDE R2, R239, R15, c[0x0][0x340] ;  /* 0x0000d000ef024625 */ /* 0x000fca00078e020f */
[----:B------:R1:W2:Y:S01]  /*2920*/  @P4 LDG.E R16, [R2.64] ;  /* 0x0000000c02104981 */ /* 0x0002a2000c1e1900 */
[----:B------:R-:W-:Y:S01]  /*2930*/  IADD3 R0, P0, R232, R14, RZ ;  /* 0x0000000ee8007210 */ /* 0x000fe20007f1e0ff */
[----:B------:R-:W-:Y:S01]  /*2940*/  IMAD.MOV.U32 R125, RZ, RZ, 0x6 ;  /* 0x00000006ff7d7424 */ /* 0x000fe200078e00ff */
[----:B------:R-:W-:Y:S01]  /*2950*/  LOP3.LUT R22, R238, 0xffff, RZ, 0xc0, !PT ;  /* 0x0000ffffee167812 */ /* 0x000fe200078ec0ff */
[----:B------:R-:W-:Y:S01]  /*2960*/  IMAD.MOV.U32 R126, RZ, RZ, 0x5 ;  /* 0x00000005ff7e7424 */ /* 0x000fe200078e00ff */
[----:B------:R-:W-:Y:S01]  /*2970*/  SHF.R.S32.HI R13, RZ, 0x1f, R239 ;  /* 0x0000001fff0d7819 */ /* 0x000fe200000114ef */
[----:B------:R-:W-:Y:S01]  /*2980*/  IMAD.MOV.U32 R122, RZ, RZ, c[0x0][0x27c] ;  /* 0x00009f00ff7a7624 */ /* 0x000fe200078e00ff */
[----:B------:R-:W-:Y:S01]  /*2990*/  IADD3 R19, R12, -0x1, RZ ;  /* 0xffffffff0c137810 */ /* 0x000fe20007ffe0ff */
[C---:B------:R-:W-:Y:S01]  /*29a0*/  IMAD.WIDE.U32 R78, R22.reuse, c[0x0][0x1e8], RZ ;  /* 0x00007a00164e7a25 */ /* 0x040fe200078e00ff */
[----:B------:R-:W-:Y:S02]  /*29b0*/  SEL R15, R13, RZ, !P5 ;  /* 0x000000ff0d0f7207 */ /* 0x000fe40006800000 */
[----:B------:R-:W-:Y:S01]  /*29c0*/  MOV R7, c[0x0][0x238] ;  /* 0x00008e0000077a02 */ /* 0x000fe20000000f00 */
[--C-:B------:R-:W-:Y:S01]  /*29d0*/  IMAD.MOV.U32 R28, RZ, RZ, R19.reuse ;  /* 0x000000ffff1c7224 */ /* 0x100fe200078e0013 */
[----:B------:R-:W-:Y:S01]  /*29e0*/  SHF.R.S32.HI R20, RZ, 0x1f, R19 ;  /* 0x0000001fff147819 */ /* 0x000fe20000011413 */
[----:B------:R-:W-:Y:S01]  /*29f0*/  IMAD R5, R15, c[0x0][0x248], RZ ;  /* 0x000092000f057a24 */ /* 0x000fe200078e02ff */
[C---:B------:R-:W-:Y:S01]  /*2a00*/  SHF.L.U64.HI R127, R7.reuse, R125, c[0x0][0x23c] ;  /* 0x00008f00077f7619 */ /* 0x040fe2000001027d */
[C---:B------:R-:W-:Y:S01]  /*2a10*/  IMAD.SHL.U32 R128, R7.reuse, 0x40, RZ ;  /* 0x0000004007807824 */ /* 0x040fe200078e00ff */
[C---:B------:R-:W-:Y:S01]  /*2a20*/  SHF.L.U32 R129, R7.reuse, 0x5, RZ ;  /* 0x0000000507817819 */ /* 0x040fe200000006ff */
[----:B------:R-:W-:Y:S01]  /*2a30*/  IMAD R82, R22, c[0x0][0x1ec], R79 ;  /* 0x00007b0016527a24 */ /* 0x000fe200078e024f */
[----:B------:R-:W-:-:S02]  /*2a40*/  SHF.L.U64.HI R124, R7, R126, c[0x0][0x23c] ;  /* 0x00008f00077c7619 */ /* 0x000fc4000001027e */
[----:B------:R-:W-:Y:S02]  /*2a50*/  ISETP.GE.AND P6, PT, R200, c[0x0][0x1d4], PT ;  /* 0x00007500c8007a0c */ /* 0x000fe40003fc6270 */
[----:B------:R-:W-:Y:S02]  /*2a60*/  MOV R131, c[0x0][0x258] ;  /* 0x0000960000837a02 */ /* 0x000fe40000000f00 */
[----:B-1----:R-:W-:Y:S02]  /*2a70*/  SHF.R.S32.HI R2, RZ, 0x1f, R14 ;  /* 0x0000001fff027819 */ /* 0x002fe4000001140e */
[----:B------:R-:W-:Y:S02]  /*2a80*/  SEL R14, R239, RZ, !P5 ;  /* 0x000000ffef0e7207 */ /* 0x000fe40006800000 */
[----:B------:R-:W-:Y:S01]  /*2a90*/  LEA.HI.X.SX32 R8, R232, R2, 0x1, P0 ;  /* 0x00000002e8087211 */ /* 0x000fe200000f0eff */
[----:B------:R-:W-:Y:S01]  /*2aa0*/  IMAD.WIDE.U32 R2, R0, c[0x0][0x238], R200 ;  /* 0x00008e0000027a25 */ /* 0x000fe200078e00c8 */
[----:B------:R-:W-:-:S02]  /*2ab0*/  ISETP.GE.AND P5, PT, R202, c[0x0][0x1d4], PT ;  /* 0x00007500ca007a0c */ /* 0x000fc40003fa6270 */
[C---:B------:R-:W-:Y:S01]  /*2ac0*/  SHF.L.U64.HI R125, R131.reuse, R125, c[0x0][0x25c] ;  /* 0x00009700837d7619 */ /* 0x040fe2000001027d */
[----:B------:R-:W-:Y:S01]  /*2ad0*/  IMAD R4, R8, c[0x0][0x238], RZ ;  /* 0x00008e0008047a24 */ /* 0x000fe200078e02ff */
[C---:B------:R-:W-:Y:S01]  /*2ae0*/  SHF.L.U64.HI R126, R131.reuse, R126, c[0x0][0x25c] ;  /* 0x00009700837e7619 */ /* 0x040fe2000001027e */
[----:B------:R-:W-:Y:S01]  /*2af0*/  IMAD R5, R14, c[0x0][0x24c], R5 ;  /* 0x000093000e057a24 */ /* 0x000fe200078e0205 */
[----:B------:R-:W-:Y:S01]  /*2b00*/  SHF.L.U32 R130, R131, 0x6, RZ ;  /* 0x0000000683827819 */ /* 0x000fe200000006ff */
[----:B------:R-:W-:Y:S01]  /*2b10*/  IMAD R4, R0, c[0x0][0x23c], R4 ;  /* 0x00008f0000047a24 */ /* 0x000fe200078e0204 */
[----:B------:R-:W-:Y:S01]  /*2b20*/  SHF.R.S32.HI R143, RZ, 0x1f, R142 ;  /* 0x0000001fff8f7819 */ /* 0x000fe2000001148e */
[----:B------:R-:W-:Y:S01]  /*2b30*/  IMAD R17, R8, c[0x0][0x258], RZ ;  /* 0x0000960008117a24 */ /* 0x000fe200078e02ff */
[----:B------:R-:W-:Y:S01]  /*2b40*/  SHF.L.U32 R122, R122, 0x1, RZ ;  /* 0x000000017a7a7819 */ /* 0x000fe200000006ff */
[----:B------:R-:W-:Y:S02]  /*2b50*/  IMAD.IADD R3, R3, 0x1, R4 ;  /* 0x0000000103037824 */ /* 0x000fe400078e0204 */
[----:B------:R-:W-:-:S02]  /*2b60*/  IMAD.IADD R4, R76, 0x1, -R232 ;  /* 0x000000014c047824 */ /* 0x000fc400078e0ae8 */
[----:B------:R-:W-:-:S04]  /*2b70*/  IMAD.WIDE.U32 R2, R22, c[0x0][0x240], R2 ;  /* 0x0000900016027a25 */ /* 0x000fc800078e0002 */
[----:B------:R-:W-:Y:S02]  /*2b80*/  IMAD R3, R22, c[0x0][0x244], R3 ;  /* 0x0000910016037a24 */ /* 0x000fe400078e0203 */
[----:B------:R-:W-:Y:S02]  /*2b90*/  IMAD R4, R19, -0x40, R4 ;  /* 0xffffffc013047824 */ /* 0x000fe400078e0204 */
[----:B------:R-:W-:-:S03]  /*2ba0*/  IMAD.WIDE.U32 R88, R14, c[0x0][0x248], R2 ;  /* 0x000092000e587a25 */ /* 0x000fc600078e0002 */
[C---:B------:R-:W-:Y:S01]  /*2bb0*/  ISETP.GE.AND P0, PT, R4.reuse, 0x1, PT ;  /* 0x000000010400780c */ /* 0x040fe20003f06270 */
[----:B------:R-:W-:Y:S01]  /*2bc0*/  IMAD R2, R127, R19, RZ ;  /* 0x000000137f027224 */ /* 0x000fe200078e02ff */
[----:B------:R-:W-:Y:S01]  /*2bd0*/  ISETP.GE.AND P1, PT, R4, 0x21, PT ;  /* 0x000000210400780c */ /* 0x000fe20003f26270 */
[----:B------:R-:W-:Y:S01]  /*2be0*/  IMAD.MOV.U32 R84, RZ, RZ, R88 ;  /* 0x000000ffff547224 */ /* 0x000fe200078e0058 */
[----:B------:R-:W-:Y:S01]  /*2bf0*/  IADD3 R85, R89, R5, RZ ;  /* 0x0000000559557210 */ /* 0x000fe20007ffe0ff */
[----:B------:R-:W-:Y:S02]  /*2c00*/  IMAD R4, R20, R128, R2 ;  /* 0x0000008014047224 */ /* 0x000fe400078e0202 */
[----:B------:R-:W-:-:S04]  /*2c10*/  IMAD.WIDE.U32 R8, R0, c[0x0][0x258], R200 ;  /* 0x0000960000087a25 */ /* 0x000fc800078e00c8 */
[----:B------:R-:W-:-:S04]  /*2c20*/  IMAD.WIDE.U32 R2, R19, R128, R84 ;  /* 0x0000008013027225 */ /* 0x000fc800078e0054 */
[----:B------:R-:W-:Y:S01]  /*2c30*/  IMAD.IADD R4, R3, 0x1, R4 ;  /* 0x0000000103047824 */ /* 0x000fe200078e0204 */
[----:B------:R-:W-:Y:S01]  /*2c40*/  @P0 LEA R6, P3, R2, c[0x0][0x220], 0x1 ;  /* 0x0000880002060a11 */ /* 0x000fe200078608ff */
[----:B------:R-:W-:Y:S01]  /*2c50*/  IMAD R0, R0, c[0x0][0x25c], R17 ;  /* 0x0000970000007a24 */ /* 0x000fe200078e0211 */
[----:B------:R-:W-:Y:S01]  /*2c60*/  @P1 IADD3 R5, P2, R129, R2, RZ ;  /* 0x0000000281051210 */ /* 0x000fe20007f5e0ff */
[----:B------:R-:W-:Y:S01]  /*2c70*/  IMAD.SHL.U32 R131, R131, 0x20, RZ ;  /* 0x0000002083837824 */ /* 0x000fe200078e00ff */
[----:B------:R-:W-:Y:S02]  /*2c80*/  @P0 LEA.HI.X R7, R2, c[0x0][0x224], R4, 0x1, P3 ;  /* 0x0000890002070a11 */ /* 0x000fe400018f0c04 */
[----:B------:R-:W-:Y:S02]  /*2c90*/  @P1 IADD3.X R2, R4, R124, RZ, P2, !PT ;  /* 0x0000007c04021210 */ /* 0x000fe400017fe4ff */
[----:B------:R-:W-:Y:S01]  /*2ca0*/  @P1 LEA R4, P2, R5, c[0x0][0x220], 0x1 ;  /* 0x0000880005041a11 */ /* 0x000fe200078408ff */
[----:B------:R-:W-:Y:S01]  /*2cb0*/  @!PT LDS RZ, [RZ] ;  /* 0x00000000fffff984 */ /* 0x000fe20000000800 */
[----:B------:R-:W-:Y:S01]  /*2cc0*/  @!PT LDS RZ, [RZ] ;  /* 0x00000000fffff984 */ /* 0x000fe20000000800 */
[----:B------:R-:W-:Y:S01]  /*2cd0*/  @!PT LDS RZ, [RZ] ;  /* 0x00000000fffff984 */ /* 0x000fe20000000800 */
[----:B------:R1:W-:Y:S01]  /*2ce0*/  @P0 LDGSTS.E.BYPASS.LTC128B.128 [R144+0xc100], [R6.64], !P6 ;  /* 0x0c10000006900fae */ /* 0x0003e2000f101d4c */
[----:B------:R-:W-:Y:S01]  /*2cf0*/  IADD3 R9, R9, R0, RZ ;  /* 0x0000000009097210 */ /* 0x000fe20007ffe0ff */
[----:B------:R-:W-:Y:S01]  /*2d00*/  IMAD R0, R15, c[0x0][0x268], RZ ;  /* 0x00009a000f007a24 */ /* 0x000fe200078e02ff */
[----:B------:R-:W-:Y:S01]  /*2d10*/  @P1 LEA.HI.X R5, R5, c[0x0][0x224], R2, 0x1, P2 ;  /* 0x0000890005051a11 */ /* 0x000fe200010f0c02 */
[----:B------:R1:W-:Y:S01]  /*2d20*/  @P0 LDGSTS.E.BYPASS.LTC128B.128 [R144+0xe100], [R6.64+0x80], !P5 ;  /* 0x0e10008006900fae */ /* 0x0003e2000e901d4c */
[----:B------:R-:W-:Y:S01]  /*2d30*/  SHF.R.S32.HI R15, RZ, 0x1f, R216 ;  /* 0x0000001fff0f7819 */ /* 0x000fe200000114d8 */
[----:B------:R-:W-:-:S04]  /*2d40*/  IMAD.WIDE.U32 R8, R22, c[0x0][0x260], R8 ;  /* 0x0000980016087a25 */ /* 0x000fc800078e0008 */
[----:B------:R-:W-:Y:S01]  /*2d50*/  IMAD R0, R14, c[0x0][0x26c], R0 ;  /* 0x00009b000e007a24 */ /* 0x000fe200078e0200 */
[--C-:B--2---:R-:W-:Y:S01]  /*2d60*/  @P4 SHF.R.S32.HI R3, RZ, 0x1f, R16.reuse ;  /* 0x0000001fff034819 */ /* 0x104fe20000011410 */
[----:B------:R-:W-:Y:S01]  /*2d70*/  @P4 IMAD.MOV.U32 R2, RZ, RZ, R16 ;  /* 0x000000ffff024224 */ /* 0x000fe200078e0010 */
[----:B------:R-:W-:Y:S01]  /*2d80*/  @!P4 MOV R2, R239 ;  /* 0x000000ef0002c202 */ /* 0x000fe20000000f00 */
[----:B------:R-:W-:Y:S01]  /*2d90*/  @!P4 IMAD.MOV.U32 R3, RZ, RZ, R13 ;  /* 0x000000ffff03c224 */ /* 0x000fe200078e000d */
[----:B------:R-:W-:-:S13]  /*2da0*/  ISETP.GE.AND P4, PT, R196, c[0x0][0x1d4], PT ;  /* 0x00007500c4007a0c */ /* 0x000fda0003f86270 */
[----:B------:R1:W-:Y:S04]  /*2db0*/  @P0 LDGSTS.E.BYPASS.LTC128B.128 [R144+0x10100], [R6.64+0x100], !P4 ;  /* 0x1010010006900fae */ /* 0x0003e8000e101d4c */
[----:B------:R2:W-:Y:S04]  /*2dc0*/  @P1 LDGSTS.E.BYPASS.LTC128B.128 [R144+0xd100], [R4.64], !P6 ;  /* 0x0d10000004901fae */ /* 0x0005e8000f101d4c */
[----:B------:R2:W-:Y:S04]  /*2dd0*/  @P1 LDGSTS.E.BYPASS.LTC128B.128 [R144+0xf100], [R4.64+0x80], !P5 ;  /* 0x0f10008004901fae */ /* 0x0005e8000e901d4c */
[----:B------:R2:W-:Y:S04]  /*2de0*/  @P1 LDGSTS.E.BYPASS.LTC128B.128 [R144+0x11100], [R4.64+0x100], !P4 ;  /* 0x1110010004901fae */ /* 0x0005e8000e101d4c */
[----:B------:R-:W0:Y:S01]  /*2df0*/  LDGDEPBAR ;  /* 0x00000000000079af */ /* 0x000e220000000000 */
[----:B------:R-:W-:Y:S01]  /*2e00*/  WARPSYNC 0xffffffff ;  /* 0xffffffff00007948 */ /* 0x000fe20003800000 */
[----:B-1----:R-:W-:-:S02]  /*2e10*/  IMAD R7, R22, c[0x0][0x264], R9 ;  /* 0x0000990016077a24 */ /* 0x002fc400078e0209 */
[----:B------:R-:W-:-:S04]  /*2e20*/  IMAD.MOV.U32 R6, RZ, RZ, R8 ;  /* 0x000000ffff067224 */ /* 0x000fc800078e0008 */
[----:B------:R-:W-:-:S05]  /*2e30*/  IMAD.WIDE.U32 R86, R14, c[0x0][0x268], R6 ;  /* 0x00009a000e567a25 */ /* 0x000fca00078e0006 */
[----:B------:R-:W-:Y:S02]  /*2e40*/  IADD3 R83, R87, R0, RZ ;  /* 0x0000000057537210 */ /* 0x000fe40007ffe0ff */
[----:B------:R-:W-:Y:S01]  /*2e50*/  BAR.SYNC.DEFER_BLOCKING 0x0 ;  /* 0x0000000000007b1d */ /* 0x000fe20000010000 */
[----:B------:R-:W-:Y:S01]  /*2e60*/  IMAD R0, R125, R19, RZ ;  /* 0x000000137d007224 */ /* 0x000fe200078e02ff */
[----:B------:R-:W-:Y:S01]  /*2e70*/  ISETP.GE.AND P3, PT, R141, c[0x0][0x27c], PT ;  /* 0x00009f008d007a0c */ /* 0x000fe20003f66270 */
[----:B--2---:R-:W-:Y:S01]  /*2e80*/  IMAD.MOV.U32 R4, RZ, RZ, R86 ;  /* 0x000000ffff047224 */ /* 0x004fe200078e0056 */
[----:B------:R-:W-:Y:S01]  /*2e90*/  LOP3.LUT R205, R205, 0xfffffffd, RZ, 0xc0, !PT ;  /* 0xfffffffdcdcd7812 */ /* 0x000fe200078ec0ff */
[----:B------:R-:W-:Y:S01]  /*2ea0*/  IMAD.MOV.U32 R5, RZ, RZ, R83 ;  /* 0x000000ffff057224 */ /* 0x000fe200078e0053 */
[----:B------:R-:W-:Y:S01]  /*2eb0*/  ULDC UR9, c[0x0][0x290] ;  /* 0x0000a40000097ab9 */ /* 0x000fe20000000800 */
[-C--:B------:R-:W-:Y:S01]  /*2ec0*/  IMAD R0, R20, R130.reuse, R0 ;  /* 0x0000008214007224 */ /* 0x080fe200078e0200 */
[----:B------:R-:W-:Y:S01]  /*2ed0*/  UMOV UR6, 0x6 ;  /* 0x0000000600067882 */ /* 0x000fe20000000000 */
[----:B------:R-:W-:Y:S01]  /*2ee0*/  IMAD.WIDE.U32 R4, R19, R130, R4 ;  /* 0x0000008213047225 */ /* 0x000fe200078e0004 */
[----:B------:R-:W-:-:S02]  /*2ef0*/  ULDC UR5, c[0x0][0x294] ;  /* 0x0000a50000057ab9 */ /* 0x000fc40000000800 */
[----:B------:R-:W-:Y:S01]  /*2f00*/  ULDC UR8, c[0x0][0x280] ;  /* 0x0000a00000087ab9 */ /* 0x000fe20000000800 */
[----:B------:R-:W-:Y:S01]  /*2f10*/  IMAD.IADD R0, R5, 0x1, R0 ;  /* 0x0000000105007824 */ /* 0x000fe200078e0200 */
[----:B------:R-:W-:Y:S01]  /*2f20*/  @P0 LEA R6, P2, R4, c[0x0][0x250], 0x1 ;  /* 0x0000940004060a11 */ /* 0x000fe200078408ff */
[----:B------:R-:W-:Y:S01]  /*2f30*/  IMAD R14, R15, c[0x0][0x290], RZ ;  /* 0x0000a4000f0e7a24 */ /* 0x000fe200078e02ff */
[----:B------:R-:W-:Y:S01]  /*2f40*/  ULDC UR4, c[0x0][0x284] ;  /* 0x0000a10000047ab9 */ /* 0x000fe20000000800 */
[----:B------:R-:W-:Y:S01]  /*2f50*/  IMAD.WIDE.U32 R16, R216, c[0x0][0x290], R142 ;  /* 0x0000a400d8107a25 */ /* 0x000fe200078e008e */
[----:B------:R-:W-:Y:S01]  /*2f60*/  @P0 LEA.HI.X R7, R4, c[0x0][0x254], R0, 0x1, P2 ;  /* 0x0000950004070a11 */ /* 0x000fe200010f0c00 */
[----:B------:R-:W-:Y:S01]  /*2f70*/  USHF.L.U64.HI UR5, UR9, UR6, UR5 ;  /* 0x0000000609057299 */ /* 0x000fe20008010205 */
[----:B------:R-:W-:Y:S01]  /*2f80*/  @P1 IADD3 R5, P2, R131, R4, RZ ;  /* 0x0000000483051210 */ /* 0x000fe20007f5e0ff */
[----:B------:R-:W-:Y:S01]  /*2f90*/  IMAD R14, R216, c[0x0][0x294], R14 ;  /* 0x0000a500d80e7a24 */ /* 0x000fe200078e020e */
[----:B------:R-:W-:Y:S01]  /*2fa0*/  USHF.L.U64.HI UR4, UR8, UR6, UR4 ;  /* 0x0000000608047299 */ /* 0x000fe20008010204 */
[----:B------:R-:W-:Y:S01]  /*2fb0*/  IMAD.IADD R119, R18, 0x1, R21 ;  /* 0x0000000112777824 */ /* 0x000fe200078e0215 */
[----:B------:R-:W-:Y:S01]  /*2fc0*/  @!PT LDS RZ, [RZ] ;  /* 0x00000000fffff984 */ /* 0x000fe20000000800 */
[----:B------:R-:W-:Y:S01]  /*2fd0*/  @!PT LDS RZ, [RZ] ;  /* 0x00000000fffff984 */ /* 0x000fe20000000800 */
[----:B------:R-:W-:Y:S01]  /*2fe0*/  @!PT LDS RZ, [RZ] ;  /* 0x00000000fffff984 */ /* 0x000fe20000000800 */
[----:B------:R1:W-:Y:S01]  /*2ff0*/  @P0 LDGSTS.E.BYPASS.LTC128B.128 [R144+0x100], [R6.64], !P6 ;  /* 0x0010000006900fae */ /* 0x0003e2000f101d4c */
[----:B------:R-:W-:Y:S01]  /*3000*/  @P1 IMAD.X R0, R0, 0x1, R126, P2 ;  /* 0x0000000100001824 */ /* 0x000fe200010e067e */
[C---:B------:R-:W-:Y:S01]  /*3010*/  @P1 LEA R4, P2, R5.reuse, c[0x0][0x250], 0x1 ;  /* 0x0000940005041a11 */ /* 0x040fe200078408ff */
[----:B------:R-:W-:Y:S01]  /*3020*/  IMAD.MOV.U32 R133, RZ, RZ, 0x1 ;  /* 0x00000001ff857424 */ /* 0x000fe200078e00ff */
[----:B------:R1:W-:Y:S01]  /*3030*/  @P0 LDGSTS.E.BYPASS.LTC128B.128 [R144+0x2100], [R6.64+0x80], !P5 ;  /* 0x0210008006900fae */ /* 0x0003e2000e901d4c */
[----:B------:R-:W-:Y:S01]  /*3040*/  IMAD.WIDE.U32 R100, R2, c[0x0][0x2b0], RZ ;  /* 0x0000ac0002647a25 */ /* 0x000fe200078e00ff */
[----:B------:R-:W-:Y:S01]  /*3050*/  @P1 LEA.HI.X R5, R5, c[0x0][0x254], R0, 0x1, P2 ;  /* 0x0000950005051a11 */ /* 0x000fe200010f0c00 */
[----:B------:R-:W-:Y:S01]  /*3060*/  ULDC.U8 UR7, c[0x0][0x298] ;  /* 0x0000a60000077ab9 */ /* 0x000fe20000000000 */
[----:B------:R1:W-:Y:S01]  /*3070*/  @P0 LDGSTS.E.BYPASS.LTC128B.128 [R144+0x4100], [R6.64+0x100], !P4 ;  /* 0x0410010006900fae */ /* 0x0003e2000e101d4c */
[----:B------:R-:W-:Y:S01]  /*3080*/  ISETP.GT.AND P0, PT, R28, R33, PT ;  /* 0x000000211c00720c */ /* 0x000fe20003f04270 */
[----:B------:R-:W-:Y:S01]  /*3090*/  IMAD.WIDE.U32 R98, R22, c[0x0][0x210], RZ ;  /* 0x0000840016627a25 */ /* 0x000fe200078e00ff */
[----:B------:R-:W-:Y:S01]  /*30a0*/  ISETP.GE.AND P2, PT, R106, c[0x0][0x27c], PT ;  /* 0x00009f006a007a0c */ /* 0x000fe20003f46270 */
[----:B------:R2:W-:Y:S01]  /*30b0*/  @P1 LDGSTS.E.BYPASS.LTC128B.128 [R144+0x1100], [R4.64], !P6 ;  /* 0x0110000004901fae */ /* 0x0005e2000f101d4c */
[----:B------:R-:W-:Y:S01]  /*30c0*/  USHF.L.U32 UR9, UR9, 0x6, URZ ;  /* 0x0000000609097899 */ /* 0x000fe2000800063f */
[----:B------:R-:W-:Y:S01]  /*30d0*/  IMAD R132, R241, 0x40, R216 ;  /* 0x00000040f1847824 */ /* 0x000fe200078e02d8 */
[----:B------:R-:W-:Y:S01]  /*30e0*/  USHF.L.U32 UR8, UR8, 0x6, URZ ;  /* 0x0000000608087899 */ /* 0x000fe2000800063f */
[----:B------:R2:W-:Y:S01]  /*30f0*/  @P1 LDGSTS.E.BYPASS.LTC128B.128 [R144+0x3100], [R4.64+0x80], !P5 ;  /* 0x0310008004901fae */ /* 0x0005e2000e901d4c */
[----:B------:R-:W-:-:S02]  /*3100*/  IMAD.MOV.U32 R34, RZ, RZ, RZ ;  /* 0x000000ffff227224 */ /* 0x000fc400078e00ff */
[----:B------:R-:W-:Y:S01]  /*3110*/  IMAD.MOV.U32 R38, RZ, RZ, 0x1 ;  /* 0x00000001ff267424 */ /* 0x000fe200078e00ff */
[----:B------:R2:W-:Y:S01]  /*3120*/  @P1 LDGSTS.E.BYPASS.LTC128B.128 [R144+0x5100], [R4.64+0x100], !P4 ;  /* 0x0510010004901fae */ /* 0x0005e2000e101d4c */
[----:B------:R-:W-:Y:S01]  /*3130*/  IMAD R115, R22, c[0x0][0x214], R99 ;  /* 0x0000850016737a24 */ /* 0x000fe200078e0263 */
[----:B------:R-:W-:Y:S02]  /*3140*/  @P0 IADD3 R0, R12, -0x2, RZ ;  /* 0xfffffffe0c000810 */ /* 0x000fe40007ffe0ff */
[----:B------:R-:W0:Y:S01]  /*3150*/  LDGDEPBAR ;  /* 0x00000000000079af */ /* 0x000e220000000000 */
[----:B------:R-:W-:Y:S02]  /*3160*/  @P2 LOP3.LUT R205, R205, 0x2, RZ, 0xfc, !PT ;  /* 0x00000002cdcd2812 */ /* 0x000fe400078efcff */
[----:B------:R-:W-:Y:S01]  /*3170*/  @P0 SHF.R.S32.HI R9, RZ, 0x1f, R0 ;  /* 0x0000001fff090819 */ /* 0x000fe20000011400 */
[----:B------:R-:W-:Y:S01]  /*3180*/  @P0 IMAD R8, R127, R0, RZ ;  /* 0x000000007f080224 */ /* 0x000fe200078e02ff */
[----:B------:R-:W-:-:S04]  /*3190*/  LOP3.LUT R205, R205, 0xfffffffe, RZ, 0xc0, !PT ;  /* 0xfffffffecdcd7812 */ /* 0x000fc800078ec0ff */
[----:B------:R-:W-:Y:S01]  /*31a0*/  @P3 LOP3.LUT R205, R205, 0x1, RZ, 0xfc, !PT ;  /* 0x00000001cdcd3812 */ /* 0x000fe200078efcff */
[----:B-1----:R-:W-:-:S03]  /*31b0*/  @P0 IMAD.WIDE.U32 R6, R0, R128, R84 ;  /* 0x0000008000060225 */ /* 0x002fc600078e0054 */
[----:B------:R-:W-:Y:S01]  /*31c0*/  LOP3.LUT R205, R205, 0xfffffffb, RZ, 0xc0, !PT ;  /* 0xfffffffbcdcd7812 */ /* 0x000fe200078ec0ff */
[----:B------:R-:W-:Y:S02]  /*31d0*/  @P0 IMAD R0, R9, R128, R8 ;  /* 0x0000008009000224 */ /* 0x000fe400078e0208 */
[----:B------:R-:W-:-:S04]  /*31e0*/  IMAD.WIDE.U32 R8, R216, c[0x0][0x290], R106 ;  /* 0x0000a400d8087a25 */ /* 0x000fc800078e006a */
[----:B------:R-:W-:Y:S01]  /*31f0*/  @P0 IMAD.IADD R0, R7, 0x1, R0 ;  /* 0x0000000107000824 */ /* 0x000fe200078e0200 */
[C---:B--2---:R-:W-:Y:S01]  /*3200*/  @P0 LEA R4, P1, R6.reuse, c[0x0][0x220], 0x1 ;  /* 0x0000880006040a11 */ /* 0x044fe200078208ff */
[----:B------:R-:W-:Y:S02]  /*3210*/  IMAD.IADD R13, R9, 0x1, R14 ;  /* 0x00000001090d7824 */ /* 0x000fe400078e020e */
[----:B------:R-:W-:Y:S01]  /*3220*/  IMAD.MOV.U32 R12, RZ, RZ, R8 ;  /* 0x000000ffff0c7224 */ /* 0x000fe200078e0008 */
[----:B------:R-:W-:Y:S01]  /*3230*/  @P0 LEA.HI.X R5, R6, c[0x0][0x224], R0, 0x1, P1 ;  /* 0x0000890006050a11 */ /* 0x000fe200008f0c00 */
[----:B------:R-:W-:Y:S01]  /*3240*/  IMAD R0, R15, c[0x0][0x280], RZ ;  /* 0x0000a0000f007a24 */ /* 0x000fe200078e02ff */
[C---:B------:R-:W-:Y:S01]  /*3250*/  @P0 LEA R6, P1, R129.reuse, R4, 0x1 ;  /* 0x0000000481060211 */ /* 0x040fe200078208ff */
[----:B-----5:R-:W-:Y:S02]  /*3260*/  IMAD.WIDE.U32 R96, R134, c[0x0][0x290], R12 ;  /* 0x0000a40086607a25 */ /* 0x020fe400078e000c */
[----:B------:R1:W-:Y:S01]  /*3270*/  @P0 LDGSTS.E.BYPASS.LTC128B.128 [R144+0x12100], [R4.64], !P6 ;  /* 0x1210000004900fae */ /* 0x0003e2000f101d4c */
[----:B------:R-:W-:Y:S01]  /*3280*/  @P0 LEA.HI.X R7, R129, R5, R124, 0x1, P1 ;  /* 0x0000000581070211 */ /* 0x000fe200008f0c7c */
[----:B------:R-:W-:Y:S01]  /*3290*/  IMAD R0, R216, c[0x0][0x284], R0 ;  /* 0x0000a100d8007a24 */ /* 0x000fe200078e0200 */
[----:B------:R-:W-:Y:S01]  /*32a0*/  ISETP.NE.AND P1, PT, R133, c[0x0][0x2b8], PT ;  /* 0x0000ae0085007a0c */ /* 0x000fe20003f25270 */
[----:B------:R1:W-:Y:S04]  /*32b0*/  @P0 LDGSTS.E.BYPASS.LTC128B.128 [R144+0x14100], [R4.64+0x80], !P5 ;  /* 0x1410008004900fae */ /* 0x0003e8000e901d4c */
[----:B------:R1:W-:Y:S04]  /*32c0*/  @P0 LDGSTS.E.BYPASS.LTC128B.128 [R144+0x16100], [R4.64+0x100], !P4 ;  /* 0x1610010004900fae */ /* 0x0003e8000e101d4c */
[----:B------:R2:W-:Y:S04]  /*32d0*/  @P0 LDGSTS.E.BYPASS.LTC128B.128 [R144+0x13100], [R6.64], !P6 ;  /* 0x1310000006900fae */ /* 0x0005e8000f101d4c */
[----:B------:R2:W-:Y:S04]  /*32e0*/  @P0 LDGSTS.E.BYPASS.LTC128B.128 [R144+0x15100], [R6.64+0x80], !P5 ;  /* 0x1510008006900fae */ /* 0x0005e8000e901d4c */
[----:B------:R2:W-:Y:S01]  /*32f0*/  @P0 LDGSTS.E.BYPASS.LTC128B.128 [R144+0x17100], [R6.64+0x100], !P4 ;  /* 0x1710010006900fae */ /* 0x0005e2000e101d4c */
[----:B------:R-:W-:-:S03]  /*3300*/  ISETP.GE.AND P0, PT, R140, c[0x0][0x27c], PT ;  /* 0x00009f008c007a0c */ /* 0x000fc60003f06270 */
[----:B------:R-:W0:Y:S10]  /*3310*/  LDGDEPBAR ;  /* 0x00000000000079af */ /* 0x000e340000000000 */
[----:B------:R-:W-:Y:S01]  /*3320*/  @P0 LOP3.LUT R205, R205, 0x4, RZ, 0xfc, !PT ;  /* 0x00000004cdcd0812 */ /* 0x000fe200078efcff */
[----:B-1----:R-:W-:-:S03]  /*3330*/  IMAD.WIDE.U32 R4, R216, c[0x0][0x280], R106 ;  /* 0x0000a000d8047a25 */ /* 0x002fc600078e006a */
[----:B------:R-:W-:Y:S01]  /*3340*/  LOP3.LUT R205, R205, 0xfffffff7, RZ, 0xc0, !PT ;  /* 0xfffffff7cdcd7812 */ /* 0x000fe200078ec0ff */
[----:B------:R-:W-:Y:S02]  /*3350*/  IMAD.IADD R9, R5, 0x1, R0 ;  /* 0x0000000105097824 */ /* 0x000fe400078e0200 */
[----:B------:R-:W-:Y:S01]  /*3360*/  IMAD.MOV.U32 R8, RZ, RZ, R4 ;  /* 0x000000ffff087224 */ /* 0x000fe200078e0004 */
[----:B------:R-:W-:-:S03]  /*3370*/  SEL R4, RZ, c[0x0][0x27c], !P3 ;  /* 0x00009f00ff047a07 */ /* 0x000fc60005800000 */
[----:B------:R-:W-:-:S04]  /*3380*/  IMAD.WIDE.U32 R94, R134, c[0x0][0x280], R8 ;  /* 0x0000a000865e7a25 */ /* 0x000fc800078e0008 */
[----:B--2---:R-:W-:Y:S01]  /*3390*/  IMAD.IADD R7, R14, 0x1, R17 ;  /* 0x000000010e077824 */ /* 0x004fe200078e0211 */
[----:B------:R-:W-:Y:S01]  /*33a0*/  SEL R17, RZ, c[0x0][0x27c], !P2 ;  /* 0x00009f00ff117a07 */ /* 0x000fe20005000000 */
[----:B------:R-:W-:-:S04]  /*33b0*/  IMAD.WIDE.U32 R14, R216, c[0x0][0x280], R142 ;  /* 0x0000a000d80e7a25 */ /* 0x000fc800078e008e */
[----:B------:R-:W-:Y:S02]  /*33c0*/  IMAD.IADD R5, R0, 0x1, R15 ;  /* 0x0000000100057824 */ /* 0x000fe400078e020f */
[----:B------:R-:W-:Y:S01]  /*33d0*/  IMAD.IADD R0, R106, 0x1, R17 ;  /* 0x000000016a007824 */ /* 0x000fe200078e0211 */
[----:B------:R-:W-:Y:S01]  /*33e0*/  SEL R17, RZ, c[0x0][0x27c], !P0 ;  /* 0x00009f00ff117a07 */ /* 0x000fe20004000000 */
[----:B------:R-:W-:Y:S01]  /*33f0*/  IMAD.IADD R18, R141, 0x1, R4 ;  /* 0x000000018d127824 */ /* 0x000fe200078e0204 */
[----:B------:R-:W-:Y:S01]  /*3400*/  LOP3.LUT P0, RZ, R242, 0x4, RZ, 0xc0, !PT ;  /* 0x00000004f2ff7812 */ /* 0x000fe2000780c0ff */
[----:B------:R-:W-:Y:S01]  /*3410*/  IMAD.MOV.U32 R4, RZ, RZ, R14 ;  /* 0x000000ffff047224 */ /* 0x000fe200078e000e */
[----:B------:R-:W-:Y:S01]  /*3420*/  SHF.R.S32.HI R15, RZ, 0x1f, R0 ;  /* 0x0000001fff0f7819 */ /* 0x000fe20000011400 */
[----:B------:R-:W-:Y:S01]  /*3430*/  IMAD.IADD R17, R140, 0x1, R17 ;  /* 0x000000018c117824 */ /* 0x000fe200078e0211 */
[----:B------:R-:W-:Y:S01]  /*3440*/  SHF.R.S32.HI R14, RZ, 0x1f, R18 ;  /* 0x0000001fff0e7819 */ /* 0x000fe20000011412 */
[----:B------:R-:W-:Y:S01]  /*3450*/  IMAD.MOV.U32 R6, RZ, RZ, R16 ;  /* 0x000000ffff067224 */ /* 0x000fe200078e0010 */
[CC--:B------:R-:W-:Y:S01]  /*3460*/  LEA.HI R19, R15.reuse, R0.reuse, RZ, 0x6 ;  /* 0x000000000f137211 */ /* 0x0c0fe200078f30ff */
[----:B------:R-:W-:Y:S01]  /*3470*/  IMAD.WIDE.U32 R90, R134, c[0x0][0x280], R4 ;  /* 0x0000a000865a7a25 */ /* 0x000fe200078e0004 */
[----:B------:R-:W-:-:S02]  /*3480*/  LEA.HI R16, R15, R0, RZ, 0x3 ;  /* 0x000000000f107211 */ /* 0x000fc400078f18ff */
[-C--:B------:R-:W-:Y:S01]  /*3490*/  LEA.HI R15, R14, R18.reuse, RZ, 0x3 ;  /* 0x000000120e0f7211 */ /* 0x080fe200078f18ff */
[----:B------:R-:W-:Y:S01]  /*34a0*/  IMAD.SHL.U32 R19, R19, 0x40, RZ ;  /* 0x0000004013137824 */ /* 0x000fe200078e00ff */
[----:B------:R-:W-:Y:S01]  /*34b0*/  SHF.R.S32.HI R0, RZ, 0x1f, R17 ;  /* 0x0000001fff007819 */ /* 0x000fe20000011411 */
[----:B------:R-:W-:Y:S01]  /*34c0*/  IMAD.WIDE.U32 R92, R134, c[0x0][0x290], R6 ;  /* 0x0000a400865c7a25 */ /* 0x000fe200078e0006 */
[----:B------:R-:W-:Y:S02]  /*34d0*/  LEA.HI R18, R14, R18, RZ, 0x6 ;  /* 0x000000120e127211 */ /* 0x000fe400078f30ff */
[----:B------:R-:W-:Y:S02]  /*34e0*/  LOP3.LUT R21, R19, 0xfffff000, RZ, 0xc0, !PT ;  /* 0xfffff00013157812 */ /* 0x000fe400078ec0ff */
[CC--:B------:R-:W-:Y:S02]  /*34f0*/  LEA.HI R14, R0.reuse, R17.reuse, RZ, 0x3 ;  /* 0x00000011000e7211 */ /* 0x0c0fe400078f18ff */
[----:B------:R-:W-:Y:S01]  /*3500*/  LEA.HI R19, R0, R17, RZ, 0x6 ;  /* 0x0000001100137211 */ /* 0x000fe200078f30ff */
[----:B------:R-:W-:Y:S01]  /*3510*/  IMAD.SHL.U32 R0, R18, 0x40, RZ ;  /* 0x0000004012007824 */ /* 0x000fe200078e00ff */
[----:B------:R-:W-:-:S02]  /*3520*/  LOP3.LUT R17, R229, 0x38, R15, 0xf8, !PT ;  /* 0x00000038e5117812 */ /* 0x000fc400078ef80f */
[----:B------:R-:W-:Y:S02]  /*3530*/  @P0 LOP3.LUT R205, R205, 0x8, RZ, 0xfc, !PT ;  /* 0x00000008cdcd0812 */ /* 0x000fe400078efcff */
[----:B------:R-:W-:Y:S01]  /*3540*/  LOP3.LUT R18, R0, 0xfffff000, RZ, 0xc0, !PT ;  /* 0xfffff00000127812 */ /* 0x000fe200078ec0ff */
[----:B------:R-:W-:Y:S01]  /*3550*/  IMAD.SHL.U32 R0, R19, 0x40, RZ ;  /* 0x0000004013007824 */ /* 0x000fe200078e00ff */
[----:B------:R-:W-:Y:S02]  /*3560*/  LOP3.LUT R17, R17, R150, RZ, 0x3c, !PT ;  /* 0x0000009611117212 */ /* 0x000fe400078e3cff */
[----:B------:R-:W-:Y:S02]  /*3570*/  LOP3.LUT R19, R229, 0x38, R14, 0xf8, !PT ;  /* 0x00000038e5137812 */ /* 0x000fe400078ef80e */
[----:B------:R-:W-:Y:S02]  /*3580*/  IADD3 R117, R17, R18, R151 ;  /* 0x0000001211757210 */ /* 0x000fe40007ffe097 */
[----:B------:R-:W-:Y:S01]  /*3590*/  LOP3.LUT R18, R0, 0xfffff000, RZ, 0xc0, !PT ;  /* 0xfffff00000127812 */ /* 0x000fe200078ec0ff */
[----:B------:R-:W-:Y:S01]  /*35a0*/  IMAD R0, R3, c[0x0][0x2b0], RZ ;  /* 0x0000ac0003007a24 */ /* 0x000fe200078e02ff */
[----:B------:R-:W-:-:S02]  /*35b0*/  LOP3.LUT R17, R19, R150, RZ, 0x3c, !PT ;  /* 0x0000009613117212 */ /* 0x000fc400078e3cff */
[----:B------:R-:W-:Y:S02]  /*35c0*/  ISETP.LE.AND P0, PT, R133, c[0x0][0x27c], PT ;  /* 0x00009f0085007a0c */ /* 0x000fe40003f03270 */
[----:B------:R-:W-:Y:S01]  /*35d0*/  IADD3 R116, R17, R18, R151 ;  /* 0x0000001211747210 */ /* 0x000fe20007ffe097 */
[----:B------:R-:W-:Y:S01]  /*35e0*/  IMAD R17, R2, c[0x0][0x2b4], R0 ;  /* 0x0000ad0002117a24 */ /* 0x000fe200078e0200 */
[----:B------:R-:W-:Y:S02]  /*35f0*/  SHF.R.S32.HI R2, RZ, 0x1f, R134 ;  /* 0x0000001fff027819 */ /* 0x000fe40000011486 */
[----:B------:R-:W-:Y:S01]  /*3600*/  LOP3.LUT R205, R205, 0xffffffdf, RZ, 0xc0, !PT ;  /* 0xffffffdfcdcd7812 */ /* 0x000fe200078ec0ff */
[----:B------:R-:W-:Y:S01]  /*3610*/  IMAD.IADD R114, R101, 0x1, R17 ;  /* 0x0000000165727824 */ /* 0x000fe200078e0211 */
[----:B------:R-:W-:Y:S01]  /*3620*/  LOP3.LUT R20, R229, 0x38, R16, 0xf8, !PT ;  /* 0x00000038e5147812 */ /* 0x000fe200078ef810 */
[C---:B------:R-:W-:Y:S01]  /*3630*/  IMAD R3, R2.reuse, c[0x0][0x290], RZ ;  /* 0x0000a40002037a24 */ /* 0x040fe200078e02ff */
[----:B------:R-:W-:Y:S01]  /*3640*/  LOP3.LUT R205, R205, 0xffffffef, RZ, 0xc0, !PT ;  /* 0xffffffefcdcd7812 */ /* 0x000fe200078ec0ff */
[----:B------:R-:W-:Y:S01]  /*3650*/  IMAD R2, R2, c[0x0][0x280], RZ ;  /* 0x0000a00002027a24 */ /* 0x000fe200078e02ff */
[----:B------:R-:W-:Y:S01]  /*3660*/  LOP3.LUT R20, R20, R150, RZ, 0x3c, !PT ;  /* 0x0000009614147212 */ /* 0x000fe200078e3cff */
[C---:B------:R-:W-:Y:S01]  /*3670*/  IMAD R3, R134.reuse, c[0x0][0x294], R3 ;  /* 0x0000a50086037a24 */ /* 0x040fe200078e0203 */
[----:B------:R-:W-:Y:S01]  /*3680*/  LOP3.LUT R0, R229, 0x18, R106, 0xf8, !PT ;  /* 0x00000018e5007812 */ /* 0x000fe200078ef86a */
[----:B------:R-:W-:Y:S01]  /*3690*/  IMAD R2, R134, c[0x0][0x284], R2 ;  /* 0x0000a10086027a24 */ /* 0x000fe200078e0202 */
[----:B------:R-:W-:Y:S01]  /*36a0*/  LOP3.LUT R81, R16, 0xfffffff8, RZ, 0xc0, !PT ;  /* 0xfffffff810517812 */ /* 0x000fe200078ec0ff */
[----:B------:R-:W-:Y:S01]  /*36b0*/  IMAD.IADD R110, R97, 0x1, R3 ;  /* 0x00000001616e7824 */ /* 0x000fe200078e0203 */
[----:B------:R-:W-:Y:S01]  /*36c0*/  LOP3.LUT R80, R15, 0xfffffff8, RZ, 0xc0, !PT ;  /* 0xfffffff80f507812 */ /* 0x000fe200078ec0ff */
[----:B------:R-:W-:Y:S01]  /*36d0*/  IMAD.IADD R108, R3, 0x1, R93 ;  /* 0x00000001036c7824 */ /* 0x000fe200078e025d */
[----:B------:R-:W-:Y:S01]  /*36e0*/  LOP3.LUT R77, R14, 0xfffffff8, RZ, 0xc0, !PT ;  /* 0xfffffff80e4d7812 */ /* 0x000fe200078ec0ff */
[----:B------:R-:W-:Y:S01]  /*36f0*/  IMAD.IADD R109, R95, 0x1, R2 ;  /* 0x000000015f6d7824 */ /* 0x000fe200078e0202 */
[----:B------:R-:W-:Y:S01]  /*3700*/  @P1 LOP3.LUT R205, R205, 0x10, RZ, 0xfc, !PT ;  /* 0x00000010cdcd1812 */ /* 0x000fe200078efcff */
[----:B------:R-:W-:Y:S01]  /*3710*/  IMAD.IADD R102, R2, 0x1, R91 ;  /* 0x0000000102667824 */ /* 0x000fe200078e025b */
[----:B------:R-:W-:-:S02]  /*3720*/  IADD3 R118, R20, R21, R151 ;  /* 0x0000001514767210 */ /* 0x000fc40007ffe097 */
[----:B------:R-:W-:Y:S02]  /*3730*/  LOP3.LUT R0, R151, R0, R150, 0xf6, !PT ;  /* 0x0000000097007212 */ /* 0x000fe400078ef696 */
[----:B------:R-:W-:Y:S02]  /*3740*/  SHF.R.S32.HI R113, RZ, 0x3, R16 ;  /* 0x00000003ff717819 */ /* 0x000fe40000011410 */
[----:B------:R-:W-:Y:S02]  /*3750*/  SHF.R.S32.HI R112, RZ, 0x3, R15 ;  /* 0x00000003ff707819 */ /* 0x000fe4000001140f */
[----:B------:R-:W-:Y:S02]  /*3760*/  SHF.R.S32.HI R111, RZ, 0x3, R14 ;  /* 0x00000003ff6f7819 */ /* 0x000fe4000001140e */
[----:B------:R-:W-:Y:S02]  /*3770*/  SHF.R.S32.HI R105, RZ, 0x1f, R81 ;  /* 0x0000001fff697819 */ /* 0x000fe40000011451 */
[----:B------:R-:W-:-:S02]  /*3780*/  SHF.R.S32.HI R104, RZ, 0x1f, R80 ;  /* 0x0000001fff687819 */ /* 0x000fc40000011450 */
[----:B------:R-:W-:Y:S02]  /*3790*/  SHF.R.S32.HI R103, RZ, 0x1f, R77 ;  /* 0x0000001fff677819 */ /* 0x000fe4000001144d */
[----:B------:R-:W-:Y:S02]  /*37a0*/  @P0 LOP3.LUT R205, R205, 0x20, RZ, 0xfc, !PT ;  /* 0x00000020cdcd0812 */ /* 0x000fe400078efcff */
.L_x_2278:
        /* <DEDUP_REMOVED lines=31> */
[----:B-----5:R-:W-:Y:S03]  /*39a0*/  SHF.R.S32.HI R75, RZ, 0x1f, R69 ;  /* 0x0000001fff4b7819 */ /* 0x020fe60000011445 */
[----:B------:R-:W-:Y:S04]  /*39b0*/  IMAD R4, R74, c[0x0][0x1e0], RZ ;  /* 0x000078004a047a24 */ /* 0x000fe800078e02ff */
[----:B------:R-:W-:Y:S05]  /*39c0*/  IMAD R4, R72, c[0x0][0x1e4], R4 ;  /* 0x0000790048047a24 */ /* 0x000fea00078e0204 */
[----:B------:R-:W-:Y:S01]  /*39d0*/  IADD3 R3, R3, R4, RZ ;  /* 0x0000000403037210 */ /* 0x000fe20007ffe0ff */
[----:B------:R-:W-:Y:S04]  /*39e0*/  IMAD R4, R75, c[0x0][0x1f0], RZ ;  /* 0x00007c004b047a24 */ /* 0x000fe800078e02ff */
[C---:B------:R-:W-:Y:S04]  /*39f0*/  IMAD.WIDE.U32 R2, R69.reuse, c[0x0][0x1f0], R2 ;  /* 0x00007c0045027a25 */ /* 0x040fe800078e0002 */
[----:B------:R-:W-:Y:S01]  /*3a00*/  IMAD R4, R69, c[0x0][0x1f4], R4 ;  /* 0x00007d0045047a24 */ /* 0x000fe200078e0204 */
[----:B------:R-:W-:Y:S04]  /*3a10*/  IADD3 R2, P0, R78, R2, RZ ;  /* 0x000000024e027210 */ /* 0x000fe80007f1e0ff */
[----:B------:R-:W-:Y:S01]  /*3a20*/  IADD3.X R3, R82, R3, R4, P0, !PT ;  /* 0x0000000352037210 */ /* 0x000fe200007fe404 */
[----:B------:R-:W-:Y:S01]  /*3a30*/  IMAD R4, R28, UR4, RZ ;  /* 0x000000041c047c24 */ /* 0x000fe2000f8e02ff */
[C---:B------:R-:W-:Y:S04]  /*3a40*/  LEA R30, P0, R2.reuse, c[0x0][0x1c8], 0x1 ;  /* 0x00007200021e7a11 */ /* 0x040fe800078008ff */
[----:B------:R-:W-:Y:S01]  /*3a50*/  LEA.HI.X R29, R2, c[0x0][0x1cc], R3, 0x1, P0 ;  /* 0x00007300021d7a11 */ /* 0x000fe200000f0c03 */
[----:B------:R-:W-:Y:S01]  /*3a60*/  IMAD R3, R28, UR5, RZ ;  /* 0x000000051c037c24 */ /* 0x000fe2000f8e02ff */
[----:B------:R-:W-:Y:S02]  /*3a70*/  ISETP.NE.AND P0, PT, RZ, UR7, PT ;  /* 0x00000007ff007c0c */ /* 0x000fe4000bf05270 */
[----:B------:R-:W-:Y:S05]  /*3a80*/  SHF.R.S32.HI R2, RZ, 0x1f, R28 ;  /* 0x0000001fff027819 */ /* 0x000fea000001141c */
[C---:B-1----:R-:W-:Y:S02]  /*3a90*/  IMAD R6, R2.reuse, UR8, R4 ;  /* 0x0000000802067c24 */ /* 0x042fe4000f8e0204 */
[----:B------:R-:W-:Y:S01]  /*3aa0*/  IMAD R3, R2, UR9, R3 ;  /* 0x0000000902037c24 */ /* 0x000fe2000f8e0203 */
[----:B------:R-:W-:Y:S01]  /*3ab0*/  IADD3 R2, -R8, R76, RZ ;  /* 0x0000004c08027210 */ /* 0x000fe20007ffe1ff */
[----:B------:R-:W-:Y:S03]  /*3ac0*/  IMAD.WIDE.U32 R4, R28, UR8, RZ ;  /* 0x000000081c047c25 */ /* 0x000fe6000f8e00ff */
[----:B------:R-:W-:Y:S01]  /*3ad0*/  IMNMX R73, R2, 0x40, PT ;  /* 0x0000004002497817 */ /* 0x000fe20003800200 */
[----:B------:R-:W-:Y:S01]  /*3ae0*/  IMAD.WIDE.U32 R8, R28, UR9, RZ ;  /* 0x000000091c087c25 */ /* 0x000fe2000f8e00ff */
[----:B------:R-:W-:Y:S04]  /*3af0*/  IADD3 R22, R5, R6, RZ ;  /* 0x0000000605167210 */ /* 0x000fe80007ffe0ff */
        /* <DEDUP_REMOVED lines=61> */
.L_x_2258:
[----:B------:R-:W-:Y:S05]  /*3ed0*/  BSYNC B0 ;  /* 0x0000000000007941 */ /* 0x000fea0003800000 */
.L_x_2257:
[----:B------:R2:W3:Y:S04]  /*3ee0*/  SHFL.IDX PT, R57, R29, RZ, 0x1c1f ;  /* 0x001c1fff1d397589 */ /* 0x0004e800000e0000 */
[----:B------:R2:W4:Y:S01]  /*3ef0*/  SHFL.IDX PT, R56, R30, RZ, 0x1c1f ;  /* 0x001c1fff1e387589 */ /* 0x00052200000e0000 */
[----:B------:R-:W-:-:S05]  /*3f00*/  @P1 BRA `(.L_x_2259) ;  /* 0x000038c000001947 */ /* 0x000fca0003800000 */
[----:B-1---5:R-:W-:Y:S01]  /*3f10*/  MOV R4, R47 ;  /* 0x0000002f00047202 */ /* 0x022fe20000000f00 */
[----:B------:R-:W-:Y:S01]  /*3f20*/  IMAD.MOV.U32 R9, RZ, RZ, R48 ;  /* 0x000000ffff097224 */ /* 0x000fe200078e0030 */
[----:B------:R-:W-:Y:S01]  /*3f30*/  ISETP.GE.AND P0, PT, R106, c[0x0][0x1d4], PT ;  /* 0x000075006a007a0c */ /* 0x000fe20003f06270 */
[----:B------:R-:W-:Y:S01]  /*3f40*/  IMAD.MOV.U32 R8, RZ, RZ, R49 ;  /* 0x000000ffff087224 */ /* 0x000fe200078e0031 */
[----:B------:R-:W-:Y:S01]  /*3f50*/  BSSY B0, `(.L_x_2260) ;  /* 0x0000056000007945 */ /* 0x000fe20003800000 */
        /* <DEDUP_REMOVED lines=17> */
[----:B------:R-:W-:Y:S02]  /*4070*/  MOV R9, R20 ;  /* 0x0000001400097202 */ /* 0x000fe40000000f00 */
[----:B------:R-:W-:Y:S02]  /*4080*/  MOV R4, R19 ;  /* 0x0000001300047202 */ /* 0x000fe40000000f00 */
[----:B--2---:R-:W-:Y:S01]  /*4090*/  PRMT R30, R9, 0x5410, R8 ;  /* 0x00005410091e7816 */ /* 0x004fe20000000008 */
[----:B------:R-:W-:Y:S01]  /*40a0*/  IMAD.MOV.U32 R9, RZ, RZ, R16 ;  /* 0x000000ffff097224 */ /* 0x000fe200078e0010 */
[----:B------:R-:W-:Y:S01]  /*40b0*/  PRMT R29, R5, 0x5410, R4 ;  /* 0x00005410051d7816 */ /* 0x000fe20000000004 */
[----:B------:R-:W-:Y:S01]  /*40c0*/  IMAD.MOV.U32 R8, RZ, RZ, R17 ;  /* 0x000000ffff087224 */ /* 0x000fe200078e0011 */
[----:B------:R-:W-:Y:S01]  /*40d0*/  MOV R5, R6 ;  /* 0x0000000600057202 */ /* 0x000fe20000000f00 */
[----:B------:R-:W-:Y:S03]  /*40e0*/  IMAD.MOV.U32 R4, RZ, RZ, R7 ;  /* 0x000000ffff047224 */ /* 0x000fe600078e0007 */
[----:B------:R-:W-:Y:S02]  /*40f0*/  PRMT R27, R9, 0x5410, R8 ;  /* 0x00005410091b7816 */ /* 0x000fe40000000008 */
[----:B------:R-:W-:Y:S01]  /*4100*/  PRMT R26, R5, 0x5410, R4 ;  /* 0x00005410051a7816 */ /* 0x000fe20000000004 */
[----:B------:R-:W-:-:S05]  /*4110*/  @P0 BRA `(.L_x_2261) ;  /* 0x0000039000000947 */ /* 0x000fca0003800000 */
[C---:B----4-:R-:W-:Y:S01]  /*4120*/  LEA R58, P0, R106.reuse, R56, 0x1 ;  /* 0x000000386a3a7211 */ /* 0x050fe200078008ff */
[----:B------:R-:W1:Y:S01]  /*4130*/  LDS.128 R12, [R70+0xc000] ;  /* 0x00c00000460c7984 */ /* 0x000e620000000c00 */
[----:B------:R-:W-:Y:S01]  /*4140*/  MOV R5, R2 ;  /* 0x0000000200057202 */ /* 0x000fe20000000f00 */
[----:B------:R-:W-:Y:S01]  /*4150*/  IMAD.MOV.U32 R9, RZ, RZ, R3 ;  /* 0x000000ffff097224 */ /* 0x000fe200078e0003 */
[----:B---3--:R-:W-:Y:S02]  /*4160*/  LEA.HI.X R59, R106, R57, R107, 0x1, P0 ;  /* 0x000000396a3b7211 */ /* 0x008fe400000f0c6b */
[----:B------:R-:W-:Y:S02]  /*4170*/  ISETP.GE.AND P0, PT, R142, c[0x0][0x27c], PT ;  /* 0x00009f008e007a0c */ /* 0x000fe40003f06270 */
[----:B------:R-:W-:Y:S02]  /*4180*/  MOV R23, R36 ;  /* 0x0000002400177202 */ /* 0x000fe40000000f00 */
[----:B------:R-:W-:Y:S09]  /*4190*/  MOV R39, R37 ;  /* 0x0000002500277202 */ /* 0x000ff20000000f00 */
[--C-:B------:R-:W-:Y:S01]  /*41a0*/  @!P0 SHF.R.U64 R8, R2, 0x10, R3.reuse ;  /* 0x0000001002088819 */ /* 0x100fe20000001203 */
[----:B------:R-:W-:Y:S01]  /*41b0*/  @!P0 HADD2.F32 R2, -RZ, R5.H0_H0 ;  /* 0x20000005ff028230 */ /* 0x000fe20000004100 */
[----:B------:R-:W-:Y:S01]  /*41c0*/  @!P0 SHF.R.U32.HI R22, RZ, 0x10, R3 ;  /* 0x00000010ff168819 */ /* 0x000fe20000011603 */
[----:B------:R-:W-:Y:S01]  /*41d0*/  @!P0 HADD2.F32 R23, -RZ, R23.H0_H0 ;  /* 0x20000017ff178230 */ /* 0x000fe20000004100 */
[--C-:B------:R-:W-:Y:S02]  /*41e0*/  @!P0 SHF.R.U64 R35, R36, 0x10, R37.reuse ;  /* 0x0000001024238819 */ /* 0x100fe40000001225 */
[----:B------:R-:W-:Y:S01]  /*41f0*/  @!P0 SHF.R.U32.HI R50, RZ, 0x10, R37 ;  /* 0x00000010ff328819 */ /* 0x000fe20000011625 */
[----:B------:R-:W-:Y:S02]  /*4200*/  @!P0 HADD2.F32 R37, -RZ, R39.H0_H0 ;  /* 0x20000027ff258230 */ /* 0x000fe40000004100 */
[----:B------:R-:W-:Y:S01]  /*4210*/  @!P0 HADD2.F32 R35, -RZ, R35.H0_H0 ;  /* 0x20000023ff238230 */ /* 0x000fe20000004100 */
[----:B-1----:R-:W-:Y:S05]  /*4220*/  @!P0 MOV R4, R12 ;  /* 0x0000000c00048202 */ /* 0x002fea0000000f00 */
[--C-:B------:R-:W-:Y:S02]  /*4230*/  @!P0 HADD2.F32 R5, -RZ, R4.reuse.H1_H1 ;  /* 0x30000004ff058230 */ /* 0x100fe40000004100 */
[----:B------:R-:W-:Y:S01]  /*4240*/  @!P0 HADD2.F32 R3, -RZ, R4.H0_H0 ;  /* 0x20000004ff038230 */ /* 0x000fe20000004100 */
[----:B------:R-:W-:Y:S02]  /*4250*/  @!P0 MOV R4, R13 ;  /* 0x0000000d00048202 */ /* 0x000fe40000000f00 */
[-C--:B------:R-:W-:Y:S02]  /*4260*/  @!P0 FMUL.FTZ R32, R5, R2.reuse ;  /* 0x0000000205208220 */ /* 0x080fe40000410000 */
        /* <DEDUP_REMOVED lines=8> */
[-C--:B------:R-:W-:Y:S01]  /*42f0*/  @!P0 FMUL.FTZ R8, R32, R3.reuse ;  /* 0x0000000320088220 */ /* 0x080fe20000410000 */
[----:B------:R-:W-:Y:S01]  /*4300*/  @!P0 HADD2.F32 R9, -RZ, R22.H0_H0 ;  /* 0x20000016ff098230 */ /* 0x000fe20000004100 */
[C---:B------:R-:W-:Y:S01]  /*4310*/  @!P0 FMUL.FTZ R3, R4.reuse, R3 ;  /* 0x0000000304038220 */ /* 0x040fe20000410000 */
[--C-:B------:R-:W-:Y:S01]  /*4320*/  @!P0 HADD2.F32 R36, -RZ, R5.reuse.H1_H1 ;  /* 0x30000005ff248230 */ /* 0x100fe20000004100 */
[----:B------:R-:W-:Y:S01]  /*4330*/  @!P0 FFMA.FTZ R61, R4, R35, -R8 ;  /* 0x00000023043d8223 */ /* 0x000fe20000010808 */
[----:B------:R-:W-:Y:S01]  /*4340*/  @!P0 MOV R8, R15 ;  /* 0x0000000f00088202 */ /* 0x000fe20000000f00 */
[----:B------:R-:W-:Y:S01]  /*4350*/  @!P0 FFMA.FTZ R3, R32, R35, R3 ;  /* 0x0000002320038223 */ /* 0x000fe20000010003 */
[----:B------:R-:W-:Y:S01]  /*4360*/  @!P0 HADD2.F32 R5, -RZ, R5.H0_H0 ;  /* 0x20000005ff058230 */ /* 0x000fe20000004100 */
[-C--:B------:R-:W-:Y:S02]  /*4370*/  @!P0 FMUL.FTZ R39, R36, R23.reuse ;  /* 0x0000001724278220 */ /* 0x080fe40000410000 */
[--C-:B------:R-:W-:Y:S02]  /*4380*/  @!P0 HADD2.F32 R22, -RZ, R8.reuse.H1_H1 ;  /* 0x30000008ff168230 */ /* 0x100fe40000004100 */
[C---:B------:R-:W-:Y:S01]  /*4390*/  @!P0 FMUL.FTZ R4, R5.reuse, R23 ;  /* 0x0000001705048220 */ /* 0x040fe20000410000 */
[----:B------:R-:W-:Y:S01]  /*43a0*/  @!P0 HADD2.F32 R8, -RZ, R8.H0_H0 ;  /* 0x20000008ff088230 */ /* 0x000fe20000004100 */
[----:B------:R-:W-:Y:S01]  /*43b0*/  @!P0 FFMA.FTZ R60, R5, R37, -R39 ;  /* 0x00000025053c8223 */ /* 0x000fe20000010827 */
[----:B------:R-:W-:Y:S01]  /*43c0*/  @!P0 HADD2.F32 R23, -RZ, R50.H0_H0 ;  /* 0x20000032ff178230 */ /* 0x000fe20000004100 */
[-C--:B------:R-:W-:Y:S02]  /*43d0*/  @!P0 FMUL.FTZ R39, R22, R9.reuse ;  /* 0x0000000916278220 */ /* 0x080fe40000410000 */
[----:B------:R-:W-:Y:S01]  /*43e0*/  @!P0 FMUL.FTZ R5, R8, R9 ;  /* 0x0000000908058220 */ /* 0x000fe20000410000 */
[----:B------:R-:W-:Y:S01]  /*43f0*/  @!P0 F2FP.PACK_AB R9, R2, R62 ;  /* 0x0000003e0209823e */ /* 0x000fe200000000ff */
[----:B------:R-:W-:Y:S02]  /*4400*/  @!P0 FFMA.FTZ R4, R36, R37, R4 ;  /* 0x0000002524048223 */ /* 0x000fe40000010004 */
[----:B------:R-:W-:Y:S01]  /*4410*/  @!P0 FFMA.FTZ R39, R8, R23, -R39 ;  /* 0x0000001708278223 */ /* 0x000fe20000010827 */
[----:B------:R-:W-:Y:S01]  /*4420*/  @!P0 F2FP.PACK_AB R8, R3, R61 ;  /* 0x0000003d0308823e */ /* 0x000fe200000000ff */
[----:B------:R-:W-:Y:S01]  /*4430*/  @!P0 FFMA.FTZ R5, R22, R23, R5 ;  /* 0x0000001716058223 */ /* 0x000fe20000010005 */
[----:B------:R-:W-:Y:S02]  /*4440*/  @!P0 F2FP.PACK_AB R3, R4, R60 ;  /* 0x0000003c0403823e */ /* 0x000fe400000000ff */
[----:B------:R-:W-:Y:S01]  /*4450*/  @!P0 MOV R12, R9 ;  /* 0x00000009000c8202 */ /* 0x000fe20000000f00 */
[----:B------:R-:W-:Y:S01]  /*4460*/  @!P0 IMAD.MOV.U32 R13, RZ, RZ, R8 ;  /* 0x000000ffff0d8224 */ /* 0x000fe200078e0008 */
[----:B------:R-:W-:Y:S02]  /*4470*/  @!P0 F2FP.PACK_AB R2, R5, R39 ;  /* 0x000000270502823e */ /* 0x000fe400000000ff */
[----:B------:R-:W-:Y:S02]  /*4480*/  @!P0 MOV R14, R3 ;  /* 0x00000003000e8202 */ /* 0x000fe40000000f00 */
[----:B------:R-:W-:Y:S05]  /*4490*/  @!P0 MOV R15, R2 ;  /* 0x00000002000f8202 */ /* 0x000fea0000000f00 */
[----:B------:R1:W-:Y:S02]  /*44a0*/  ST.E.128 [R58.64], R12 ;  /* 0x0000000c3a007985 */ /* 0x0003e4000c101d0c */
.L_x_2261:
[----:B------:R-:W-:Y:S05]  /*44b0*/  BSYNC B0 ;  /* 0x0000000000007941 */ /* 0x000fea0003800000 */
.L_x_2260:
[----:B------:R-:W-:Y:S01]  /*44c0*/  ISETP.GE.AND P0, PT, R141, c[0x0][0x1d4], PT ;  /* 0x000075008d007a0c */ /* 0x000fe20003f06270 */
[----:B------:R-:W-:Y:S01]  /*44d0*/  @!UPT UIADD3 URZ, URZ, URZ, URZ ;  /* 0x0000003f3f3ff290 */ /* 0x000fe2000fffe03f */
[----:B------:R-:W-:Y:S11]  /*44e0*/  BSSY B0, `(.L_x_2262) ;  /* 0x0000039000007945 */ /* 0x000ff60003800000 */
[----:B------:R-:W-:-:S05]  /*44f0*/  @P0 BRA `(.L_x_2263) ;  /* 0x0000037000000947 */ /* 0x000fca0003800000 */
[----:B-1----:R-:W1:Y:S01]  /*4500*/  LDS.128 R12, [R71+0xc000] ;  /* 0x00c00000470c7984 */ /* 0x002e620000000c00 */
[----:B------:R-:W-:Y:S04]  /*4510*/  SHF.L.U32 R2, R231, 0x3, RZ ;  /* 0x00000003e7027819 */ /* 0x000fe800000006ff */
[C---:B----4-:R-:W-:Y:S04]  /*4520*/  LEA R36, P0, R2.reuse, R56, 0x1 ;  /* 0x0000003802247211 */ /* 0x050fe800078008ff */
[----:B---3--:R-:W-:Y:S02]  /*4530*/  LEA.HI.X.SX32 R37, R2, R57, 0x1, P0 ;  /* 0x0000003902257211 */ /* 0x008fe400000f0eff */
[----:B------:R-:W-:Y:S11]  /*4540*/  ISETP.GE.AND P0, PT, R149, c[0x0][0x27c], PT ;  /* 0x00009f0095007a0c */ /* 0x000ff60003f06270 */
[----:B------:R-:W-:Y:S02]  /*4550*/  @!UPT UIADD3 URZ, URZ, URZ, URZ ;  /* 0x0000003f3f3ff290 */ /* 0x000fe4000fffe03f */
[----:B------:R-:W-:Y:S01]  /*4560*/  @!P0 SHF.R.U64 R5, R6, 0x10, R7 ;  /* 0x0000001006058819 */ /* 0x000fe20000001207 */
[----:B------:R-:W-:Y:S01]  /*4570*/  @!P0 HADD2.F32 R2, -RZ, R26.H0_H0 ;  /* 0x2000001aff028230 */ /* 0x000fe20000004100 */
        /* <DEDUP_REMOVED lines=23> */
[----:B------:R-:W-:Y:S01]  /*46f0*/  @!P0 HADD2.F32 R4, -RZ, R26.H1_H1 ;  /* 0x3000001aff048230 */ /* 0x000fe20000004100 */
[----:B------:R-:W-:Y:S01]  /*4700*/  @!P0 FFMA.FTZ R3, R9, R22, R3 ;  /* 0x0000001609038223 */ /* 0x000fe20000010003 */
[--C-:B------:R-:W-:Y:S02]  /*4710*/  @!P0 HADD2.F32 R23, -RZ, R6.reuse.H1_H1 ;  /* 0x30000006ff178230 */ /* 0x100fe40000004100 */
[----:B------:R-:W-:Y:S02]  /*4720*/  @!P0 HADD2.F32 R7, -RZ, R6.H0_H0 ;  /* 0x20000006ff078230 */ /* 0x000fe40000004100 */
[----:B------:R-:W-:Y:S02]  /*4730*/  @!P0 HADD2.F32 R6, -RZ, R5.H0_H0 ;  /* 0x20000005ff068230 */ /* 0x000fe40000004100 */
[----:B------:R-:W-:Y:S02]  /*4740*/  @!P0 HADD2.F32 R26, -RZ, R51.H1_H1 ;  /* 0x30000033ff1a8230 */ /* 0x000fe40000004100 */
        /* <DEDUP_REMOVED lines=9> */
[----:B------:R-:W-:Y:S01]  /*47e0*/  @!P0 FFMA.FTZ R39, R6, R35, -R39 ;  /* 0x0000002306278223 */ /* 0x000fe20000010827 */
        /* <DEDUP_REMOVED lines=8> */
.L_x_2263:
[----:B------:R-:W-:Y:S05]  /*4870*/  BSYNC B0 ;  /* 0x0000000000007941 */ /* 0x000fea0003800000 */
.L_x_2262:
[----:B------:R-:W-:Y:S01]  /*4880*/  ISETP.GE.AND P0, PT, R140, c[0x0][0x1d4], PT ;  /* 0x000075008c007a0c */ /* 0x000fe20003f06270 */
[----:B------:R-:W-:Y:S01]  /*4890*/  @!UPT UIADD3 URZ, URZ, URZ, URZ ;  /* 0x0000003f3f3ff290 */ /* 0x000fe2000fffe03f */
[----:B------:R-:W-:Y:S11]  /*48a0*/  BSSY B0, `(.L_x_2264) ;  /* 0x000003b000007945 */ /* 0x000ff60003800000 */
[----:B------:R-:W-:-:S05]  /*48b0*/  @P0 BRA `(.L_x_2265) ;  /* 0x0000039000000947 */ /* 0x000fca0003800000 */
[----:B---3--:R-:W-:Y:S01]  /*48c0*/  IMAD.MOV.U32 R3, RZ, RZ, R57 ;  /* 0x000000ffff037224 */ /* 0x008fe200078e0039 */
[----:B------:R-:W-:Y:S01]  /*48d0*/  SHF.L.U32 R4, R230, 0x3, RZ ;  /* 0x00000003e6047819 */ /* 0x000fe200000006ff */
[----:B-1----:R-:W1:Y:S01]  /*48e0*/  LDS.128 R12, [R70+0xe000] ;  /* 0x00e00000460c7984 */ /* 0x002e620000000c00 */
[----:B----4-:R-:W-:Y:S04]  /*48f0*/  MOV R2, R56 ;  /* 0x0000003800027202 */ /* 0x010fe80000000f00 */
[C---:B------:R-:W-:Y:S04]  /*4900*/  LEA R36, P0, R4.reuse, R2, 0x1 ;  /* 0x0000000204247211 */ /* 0x040fe800078008ff */
[----:B------:R-:W-:Y:S02]  /*4910*/  LEA.HI.X.SX32 R37, R4, R3, 0x1, P0 ;  /* 0x0000000304257211 */ /* 0x000fe400000f0eff */
        /* <DEDUP_REMOVED lines=9> */
[----:B------:R-:W-:Y:S02]  /*49b0*/  @!P0 HADD2.F32 R16, -RZ, R16.H0_H0 ;  /* 0x20000010ff108230 */ /* 0x000fe40000004100 */
[----:B------:R-:W-:Y:S02]  /*49c0*/  @!P0 HADD2.F32 R22, -RZ, R52.H1_H1 ;  /* 0x30000034ff168230 */ /* 0x000fe40000004100 */
        /* <DEDUP_REMOVED lines=40> */
.L_x_2265:
[----:B------:R-:W-:Y:S05]  /*4c50*/  BSYNC B0 ;  /* 0x0000000000007941 */ /* 0x000fea0003800000 */
.L_x_2264:
[----:B------:R-:W-:Y:S01]  /*4c60*/  ISETP.GE.AND P0, PT, R209, c[0x0][0x1d4], PT ;  /* 0x00007500d1007a0c */ /* 0x000fe20003f06270 */
[----:B------:R-:W-:Y:S01]  /*4c70*/  @!UPT UIADD3 URZ, URZ, URZ, URZ ;  /* 0x0000003f3f3ff290 */ /* 0x000fe2000fffe03f */
[----:B------:R-:W-:Y:S11]  /*4c80*/  BSSY B0, `(.L_x_2266) ;  /* 0x0000038000007945 */ /* 0x000ff60003800000 */
[----:B------:R-:W-:-:S05]  /*4c90*/  @P0 BRA `(.L_x_2267) ;  /* 0x0000036000000947 */ /* 0x000fca0003800000 */
[C---:B----4-:R-:W-:Y:S01]  /*4ca0*/  LEA R26, P0, R209.reuse, R56, 0x1 ;  /* 0x00000038d11a7211 */ /* 0x050fe200078008ff */
[----:B-1----:R-:W1:Y:S03]  /*4cb0*/  LDS.128 R12, [R71+0xe000] ;  /* 0x00e00000470c7984 */ /* 0x002e660000000c00 */
        /* <DEDUP_REMOVED lines=52> */
.L_x_2267:
[----:B------:R-:W-:Y:S05]  /*5000*/  BSYNC B0 ;  /* 0x0000000000007941 */ /* 0x000fea0003800000 */
.L_x_2266:
        /* <DEDUP_REMOVED lines=58> */
.L_x_2269:
[----:B------:R-:W-:Y:S05]  /*53b0*/  BSYNC B0 ;  /* 0x0000000000007941 */ /* 0x000fea0003800000 */
.L_x_2268:
[----:B------:R-:W-:Y:S11]  /*53c0*/  ISETP.GE.AND P0, PT, R207, c[0x0][0x1d4], PT ;  /* 0x00007500cf007a0c */ /* 0x000ff60003f06270 */
[----:B------:R-:W-:Y:S02]  /*53d0*/  @!UPT UIADD3 URZ, URZ, URZ, URZ ;  /* 0x0000003f3f3ff290 */ /* 0x000fe4000fffe03f */
[----:B------:R-:W-:-:S05]  /*53e0*/  @P0 BRA `(.L_x_2259) ;  /* 0x000023e000000947 */ /* 0x000fca0003800000 */
[C---:B-1--4-:R-:W-:Y:S01]  /*53f0*/  LEA R22, P0, R207.reuse, R56, 0x1 ;  /* 0x00000038cf167211 */ /* 0x052fe200078008ff */
[----:B------:R-:W1:Y:S03]  /*5400*/  LDS.128 R12, [R71+0x10000] ;  /* 0x01000000470c7984 */ /* 0x000e660000000c00 */
        /* <DEDUP_REMOVED lines=53> */
.L_x_2256:
        /* <DEDUP_REMOVED lines=47> */
.L_x_2271:
[----:B------:R-:W-:Y:S05]  /*5a50*/  BSYNC B0 ;  /* 0x0000000000007941 */ /* 0x000fea0003800000 */
.L_x_2270:
        /* <DEDUP_REMOVED lines=29> */
[----:B--2---:R-:W-:Y:S02]  /*5c30*/  PRMT R30, R5, 0x5410, R4 ;  /* 0x00005410051e7816 */ /* 0x004fe40000000004 */
        /* <DEDUP_REMOVED lines=11> */
[----:B------:R-:W-:Y:S03]  /*5cf0*/  @!P0 HADD2.F32 R6, -RZ, R6.H0_H0 ;  /* 0x20000006ff068230 */ /* 0x000fe60000004100 */
        /* <DEDUP_REMOVED lines=52> */
[----:B------:R-:W-:Y:S01]  /*6040*/  @!P0 HADD2.F32 R36, -RZ, R5.H0_H0 ;  /* 0x20000005ff248230 */ /* 0x000fe20000004100 */
[----:B------:R-:W-:Y:S01]  /*6050*/  @!P0 SHF.R.U32.HI R41, RZ, 0x10, R43 ;  /* 0x00000010ff298819 */ /* 0x000fe2000001162b */
[--C-:B------:R-:W-:Y:S01]  /*6060*/  @!P0 HADD2.F32 R5, -RZ, R8.reuse.H0_H0 ;  /* 0x20000008ff058230 */ /* 0x100fe20000004100 */
[----:B------:R-:W-:Y:S01]  /*6070*/  @!P0 FMUL.FTZ R7, R35, R6 ;  /* 0x0000000623078220 */ /* 0x000fe20000410000 */
[----:B------:R-:W-:Y:S03]  /*6080*/  @!P0 HADD2.F32 R13, -RZ, R13.H0_H0 ;  /* 0x2000000dff0d8230 */ /* 0x000fe60000004100 */
[C---:B------:R-:W-:Y:S01]  /*6090*/  @!P0 FFMA.FTZ R66, R5.reuse, R36, -R7 ;  /* 0x0000002405428223 */ /* 0x040fe20000010807 */
[----:B------:R-:W-:Y:S01]  /*60a0*/  @!P0 SHF.R.U64 R7, R14, 0x10, R15 ;  /* 0x000000100e078819 */ /* 0x000fe2000000120f */
[----:B------:R-:W-:Y:S01]  /*60b0*/  @!P0 FMUL.FTZ R6, R5, R6 ;  /* 0x0000000605068220 */ /* 0x000fe20000410000 */
[----:B------:R-:W-:Y:S01]  /*60c0*/  @!P0 SHF.R.U64 R5, R42, 0x10, R43 ;  /* 0x000000102a058819 */ /* 0x000fe2000000122b */
[----:B------:R-:W-:Y:S01]  /*60d0*/  @!P0 HADD2.F32 R14, -RZ, R37.H1_H1 ;  /* 0x30000025ff0e8230 */ /* 0x000fe20000004100 */
[----:B------:R-:W-:Y:S01]  /*60e0*/  @!P0 F2FP.PACK_AB R42, R67, R68 ;  /* 0x00000044432a823e */ /* 0x000fe200000000ff */
[----:B------:R-:W-:Y:S02]  /*60f0*/  @!P0 HADD2.F32 R7, -RZ, R7.H0_H0 ;  /* 0x20000007ff078230 */ /* 0x000fe40000004100 */
[----:B------:R-:W-:Y:S01]  /*6100*/  @!P0 HADD2.F32 R37, -RZ, R5.H0_H0 ;  /* 0x20000005ff258230 */ /* 0x000fe20000004100 */
[----:B------:R-:W-:Y:S01]  /*6110*/  @!P0 MOV R20, R42 ;  /* 0x0000002a00148202 */ /* 0x000fe20000000f00 */
        /* <DEDUP_REMOVED lines=14> */
[----:B------:R-:W-:Y:S02]  /*6200*/  @!P0 IMAD.MOV.U32 R9, RZ, RZ, R23 ;  /* 0x000000ffff098224 */ /* 0x000fe400078e0017 */
[----:B------:R-:W-:Y:S01]  /*6210*/  @!P0 FFMA.FTZ R5, R12, R13, R5 ;  /* 0x0000000d0c058223 */ /* 0x000fe20000010005 */
[----:B------:R-:W-:Y:S01]  /*6220*/  @!P0 SHF.R.U32.HI R12, RZ, 0x10, R15 ;  /* 0x00000010ff0c8819 */ /* 0x000fe2000001160f */
[----:B------:R-:W-:Y:S01]  /*6230*/  @!P0 FFMA.FTZ R6, R35, R36, R6 ;  /* 0x0000002423068223 */ /* 0x000fe20000010006 */
[----:B------:R-:W-:Y:S01]  /*6240*/  @!P0 HADD2.F32 R13, -RZ, R8.H0_H0 ;  /* 0x20000008ff0d8230 */ /* 0x000fe20000004100 */
[----:B------:R-:W-:Y:S01]  /*6250*/  @!P0 FFMA.FTZ R7, R14, R37, R7 ;  /* 0x000000250e078223 */ /* 0x000fe20000010007 */
[----:B------:R-:W-:Y:S01]  /*6260*/  @!P0 F2FP.PACK_AB R4, R5, R4 ;  /* 0x000000040504823e */ /* 0x000fe200000000ff */
[----:B------:R-:W-:Y:S01]  /*6270*/  @!P0 IMAD.MOV.U32 R21, RZ, RZ, R43 ;  /* 0x000000ffff158224 */ /* 0x000fe200078e002b */
[----:B------:R-:W-:Y:S02]  /*6280*/  @!P0 HADD2.F32 R15, -RZ, R39.H0_H0 ;  /* 0x20000027ff0f8230 */ /* 0x000fe40000004100 */
[----:B------:R-:W-:Y:S01]  /*6290*/  @!P0 HADD2.F32 R35, -RZ, R40.H0_H0 ;  /* 0x20000028ff238230 */ /* 0x000fe20000004100 */
[----:B------:R-:W-:Y:S01]  /*62a0*/  @!P0 IMAD.MOV.U32 R49, RZ, RZ, R4 ;  /* 0x000000ffff318224 */ /* 0x000fe200078e0004 */
        /* <DEDUP_REMOVED lines=8> */
[C---:B------:R-:W-:Y:S02]  /*6330*/  @!P0 FMUL.FTZ R39, R36.reuse, R12 ;  /* 0x0000000c24278220 */ /* 0x040fe40000410000 */
[----:B------:R-:W-:Y:S02]  /*6340*/  @!P0 FFMA.FTZ R8, R15, R35, R8 ;  /* 0x000000230f088223 */ /* 0x000fe40000010008 */
[-C--:B------:R-:W-:Y:S01]  /*6350*/  @!P0 FFMA.FTZ R41, R9, R13.reuse, -R39 ;  /* 0x0000000d09298223 */ /* 0x080fe20000010827 */
        /* <DEDUP_REMOVED lines=18> */
.L_x_2273:
[----:B------:R-:W-:Y:S05]  /*6480*/  BSYNC B0 ;  /* 0x0000000000007941 */ /* 0x000fea0003800000 */
.L_x_2272:
        /* <DEDUP_REMOVED lines=9> */
[----:B------:R-:W-:Y:S01]  /*6520*/  @!P0 SHF.R.U64 R4, R16, 0x10, R17 ;  /* 0x0000001010048819 */ /* 0x000fe20000001211 */
[----:B------:R-:W-:Y:S01]  /*6530*/  @!P0 HADD2.F32 R9, -RZ, R56.H0_H0 ;  /* 0x20000038ff098230 */ /* 0x000fe20000004100 */
[----:B------:R-:W-:Y:S02]  /*6540*/  LEA.HI.SX32 R2, R2, R112, 0x1c ;  /* 0x0000007002027211 */ /* 0x000fe400078fe2ff */
[----:B------:R-:W-:Y:S01]  /*6550*/  @!P0 SHF.R.U64 R15, R44, 0x10, R45 ;  /* 0x000000102c0f8819 */ /* 0x000fe2000000122d */
[----:B------:R-:W-:Y:S01]  /*6560*/  @!P0 HADD2.F32 R6, -RZ, R4.H0_H0 ;  /* 0x20000004ff068230 */ /* 0x000fe20000004100 */
[----:B------:R-:W-:Y:S02]  /*6570*/  SHF.R.S32.HI R3, RZ, 0x1f, R2 ;  /* 0x0000001fff037819 */ /* 0x000fe40000011402 */
[----:B------:R-:W-:Y:S01]  /*6580*/  SHF.L.U32 R48, R2, 0x3, RZ ;  /* 0x0000000302307819 */ /* 0x000fe200000006ff */
[----:B------:R-:W-:Y:S01]  /*6590*/  @!P0 HADD2.F32 R15, -RZ, R15.H0_H0 ;  /* 0x2000000fff0f8230 */ /* 0x000fe20000004100 */
[----:B------:R-:W-:Y:S02]  /*65a0*/  LEA.HI R2, R3, R2, RZ, 0x3 ;  /* 0x0000000203027211 */ /* 0x000fe400078f18ff */
[----:B------:R-:W-:Y:S02]  /*65b0*/  @!P0 SHF.R.U64 R13, R18, 0x10, R19 ;  /* 0x00000010120d8819 */ /* 0x000fe40000001213 */
[----:B------:R-:W-:Y:S01]  /*65c0*/  @!P0 SHF.R.U32.HI R7, RZ, 0x10, R17 ;  /* 0x00000010ff078819 */ /* 0x000fe20000011611 */
[----:B------:R-:W-:Y:S01]  /*65d0*/  IMAD.SHL.U32 R2, R2, 0x200, RZ ;  /* 0x0000020002027824 */ /* 0x000fe200078e00ff */
[----:B------:R-:W-:Y:S01]  /*65e0*/  LOP3.LUT R3, R229, 0x38, R48, 0xf8, !PT ;  /* 0x00000038e5037812 */ /* 0x000fe200078ef830 */
[----:B------:R-:W-:Y:S01]  /*65f0*/  @!P0 HADD2.F32 R13, -RZ, R13.H0_H0 ;  /* 0x2000000dff0d8230 */ /* 0x000fe20000004100 */
[----:B------:R-:W-:Y:S02]  /*6600*/  @!P0 SHF.R.U32.HI R16, RZ, 0x10, R45 ;  /* 0x00000010ff108819 */ /* 0x000fe4000001162d */
[----:B------:R-:W-:Y:S02]  /*6610*/  LOP3.LUT R3, R3, R150, RZ, 0x3c, !PT ;  /* 0x0000009603037212 */ /* 0x000fe400078e3cff */
[----:B------:R-:W-:Y:S01]  /*6620*/  LOP3.LUT R2, R2, 0x7ffff000, RZ, 0xc0, !PT ;  /* 0x7ffff00002027812 */ /* 0x000fe200078ec0ff */
[----:B------:R-:W-:Y:S01]  /*6630*/  @!P0 HADD2.F32 R16, -RZ, R16.H0_H0 ;  /* 0x20000010ff108230 */ /* 0x000fe20000004100 */
[----:B------:R-:W-:Y:S02]  /*6640*/  @!P0 SHF.R.U32.HI R14, RZ, 0x10, R19 ;  /* 0x00000010ff0e8819 */ /* 0x000fe40000011613 */
[----:B------:R-:W-:Y:S02]  /*6650*/  IADD3 R2, R3, R2, R151 ;  /* 0x0000000203027210 */ /* 0x000fe40007ffe097 */
[----:B------:R-:W-:Y:S01]  /*6660*/  IADD3 R3, R117, R62, RZ ;  /* 0x0000003e75037210 */ /* 0x000fe20007ffe0ff */
[----:B------:R-:W-:Y:S01]  /*6670*/  @!P0 HADD2.F32 R14, -RZ, R14.H0_H0 ;  /* 0x2000000eff0e8230 */ /* 0x000fe20000004100 */
[--C-:B------:R-:W-:Y:S01]  /*6680*/  @!P0 SHF.R.U32.HI R36, RZ, 0x10, R47.reuse ;  /* 0x00000010ff248819 */ /* 0x100fe2000001162f */
[----:B------:R-:W-:Y:S01]  /*6690*/  IMAD.IADD R2, R62, 0x1, R2 ;  /* 0x000000013e027824 */ /* 0x000fe200078e0202 */
[----:B------:R-:W-:Y:S02]  /*66a0*/  SHF.L.U32 R3, R3, 0x1, RZ ;  /* 0x0000000103037819 */ /* 0x000fe400000006ff */
[----:B------:R-:W-:Y:S01]  /*66b0*/  @!P0 SHF.R.U64 R39, R46, 0x10, R47 ;  /* 0x000000102e278819 */ /* 0x000fe2000000122f */
[----:B------:R-:W-:Y:S01]  /*66c0*/  IMAD.SHL.U32 R2, R2, 0x2, RZ ;  /* 0x0000000202027824 */ /* 0x000fe200078e00ff */
[----:B------:R-:W-:Y:S01]  /*66d0*/  @!P0 HADD2.F32 R36, -RZ, R36.H0_H0 ;  /* 0x20000024ff248230 */ /* 0x000fe20000004100 */
[----:B------:R1:W-:Y:S08]  /*66e0*/  LDS.128 R20, [R3+0xc100] ;  /* 0x00c1000003147984 */ /* 0x0003f00000000c00 */
[----:B------:R-:W2:Y:S01]  /*66f0*/  LDS.128 R40, [R2+0xc100] ;  /* 0x00c1000002287984 */ /* 0x000ea20000000c00 */
[----:B-1----:R-:W-:Y:S01]  /*6700*/  @!P0 HADD2.F32 R3, -RZ, R29.H0_H0 ;  /* 0x2000001dff038230 */ /* 0x002fe20000004100 */
[----:B--2---:R-:W-:Y:S01]  /*6710*/  @!P0 IMAD.MOV.U32 R12, RZ, RZ, R40 ;  /* 0x000000ffff0c8224 */ /* 0x004fe200078e0028 */
[----:B------:R-:W-:Y:S02]  /*6720*/  @!P0 MOV R2, R20 ;  /* 0x0000001400028202 */ /* 0x000fe40000000f00 */
[----:B------:R-:W-:Y:S02]  /*6730*/  @!P0 MOV R37, R42 ;  /* 0x0000002a00258202 */ /* 0x000fe40000000f00 */
[----:B------:R-:W-:Y:S01]  /*6740*/  @!P0 HADD2.F32 R8, -RZ, R12.H0_H0 ;  /* 0x2000000cff088230 */ /* 0x000fe20000004100 */
[----:B------:R-:W-:Y:S01]  /*6750*/  @!P0 MOV R19, R43 ;  /* 0x0000002b00138202 */ /* 0x000fe20000000f00 */
[----:B------:R-:W-:Y:S02]  /*6760*/  @!P0 HADD2.F32 R5, -RZ, R2.H0_H0 ;  /* 0x20000002ff058230 */ /* 0x000fe40000004100 */
[----:B------:R-:W-:Y:S01]  /*6770*/  @!P0 HADD2.F32 R12, -RZ, R12.H1_H1 ;  /* 0x3000000cff0c8230 */ /* 0x000fe20000004100 */
[-C--:B------:R-:W-:Y:S01]  /*6780*/  @!P0 FMUL.FTZ R18, R8, R3.reuse ;  /* 0x0000000308128220 */ /* 0x080fe20000410000 */
[----:B------:R-:W-:Y:S01]  /*6790*/  @!P0 HADD2.F32 R4, -RZ, R2.H1_H1 ;  /* 0x30000002ff048230 */ /* 0x000fe20000004100 */
[C---:B------:R-:W-:Y:S01]  /*67a0*/  @!P0 FMUL.FTZ R2, R5.reuse, R3 ;  /* 0x0000000305028220 */ /* 0x040fe20000410000 */
[----:B------:R-:W-:Y:S01]  /*67b0*/  @!P0 HADD2.F32 R35, -RZ, R19.H1_H1 ;  /* 0x30000013ff238230 */ /* 0x000fe20000004100 */
[-C--:B------:R-:W-:Y:S02]  /*67c0*/  @!P0 FMUL.FTZ R17, R12, R6.reuse ;  /* 0x000000060c118220 */ /* 0x080fe40000410000 */
[----:B------:R-:W-:Y:S01]  /*67d0*/  @!P0 FMUL.FTZ R3, R4, R6 ;  /* 0x0000000604038220 */ /* 0x000fe20000410000 */
[----:B------:R-:W-:Y:S01]  /*67e0*/  @!P0 MOV R6, R41 ;  /* 0x0000002900068202 */ /* 0x000fe20000000f00 */
[-C--:B------:R-:W-:Y:S01]  /*67f0*/  @!P0 FFMA.FTZ R51, R5, R9.reuse, -R18 ;  /* 0x0000000905338223 */ /* 0x080fe20000010812 */
[----:B------:R-:W-:Y:S01]  /*6800*/  @!P0 HADD2.F32 R18, -RZ, R57.H0_H0 ;  /* 0x20000039ff128230 */ /* 0x000fe20000004100 */
[----:B------:R-:W-:Y:S02]  /*6810*/  @!P0 IMAD.MOV.U32 R5, RZ, RZ, R21 ;  /* 0x000000ffff058224 */ /* 0x000fe400078e0015 */
[----:B------:R-:W-:Y:S01]  /*6820*/  @!P0 FFMA.FTZ R2, R8, R9, R2 ;  /* 0x0000000908028223 */ /* 0x000fe20000010002 */
[--C-:B------:R-:W-:Y:S01]  /*6830*/  @!P0 HADD2.F32 R9, -RZ, R6.reuse.H0_H0 ;  /* 0x20000006ff098230 */ /* 0x100fe20000004100 */
[-C--:B------:R-:W-:Y:S01]  /*6840*/  @!P0 FFMA.FTZ R50, R4, R15.reuse, -R17 ;  /* 0x0000000f04328223 */ /* 0x080fe20000010811 */
[----:B------:R-:W-:Y:S01]  /*6850*/  @!P0 HADD2.F32 R4, -RZ, R29.H1_H1 ;  /* 0x3000001dff048230 */ /* 0x000fe20000004100 */
[----:B------:R-:W-:Y:S01]  /*6860*/  @!P0 FFMA.FTZ R3, R12, R15, R3 ;  /* 0x0000000f0c038223 */ /* 0x000fe20000010003 */
[----:B------:R-:W-:Y:S02]  /*6870*/  @!P0 HADD2.F32 R8, -RZ, R7.H0_H0 ;  /* 0x20000007ff088230 */ /* 0x000fe40000004100 */
[--C-:B------:R-:W-:Y:S02]  /*6880*/  @!P0 HADD2.F32 R7, -RZ, R5.reuse.H0_H0 ;  /* 0x20000005ff078230 */ /* 0x100fe40000004100 */
[----:B------:R-:W-:Y:S02]  /*6890*/  @!P0 HADD2.F32 R15, -RZ, R6.H1_H1 ;  /* 0x30000006ff0f8230 */ /* 0x000fe40000004100 */
[----:B------:R-:W-:Y:S02]  /*68a0*/  @!P0 HADD2.F32 R12, -RZ, R56.H1_H1 ;  /* 0x30000038ff0c8230 */ /* 0x000fe40000004100 */
[----:B------:R-:W-:Y:S01]  /*68b0*/  @!P0 HADD2.F32 R6, -RZ, R5.H1_H1 ;  /* 0x30000005ff068230 */ /* 0x000fe20000004100 */
[-C--:B------:R-:W-:Y:S01]  /*68c0*/  @!P0 FMUL.FTZ R5, R9, R4.reuse ;  /* 0x0000000409058220 */ /* 0x080fe20000410000 */
[----:B------:R-:W-:Y:S01]  /*68d0*/  @!P0 HADD2.F32 R29, -RZ, R19.H0_H0 ;  /* 0x20000013ff1d8230 */ /* 0x000fe20000004100 */
[----:B------:R-:W-:Y:S01]  /*68e0*/  @!P0 FMUL.FTZ R4, R7, R4 ;  /* 0x0000000407048220 */ /* 0x000fe20000410000 */
[--C-:B------:R-:W-:Y:S01]  /*68f0*/  @!P0 HADD2.F32 R19, -RZ, R37.reuse.H1_H1 ;  /* 0x30000025ff138230 */ /* 0x100fe20000004100 */
[----:B------:R-:W-:Y:S02]  /*6900*/  @!P0 FMUL.FTZ R17, R15, R8 ;  /* 0x000000080f118220 */ /* 0x000fe40000410000 */
[-C--:B------:R-:W-:Y:S02]  /*6910*/  @!P0 FFMA.FTZ R49, R7, R12.reuse, -R5 ;  /* 0x0000000c07318223 */ /* 0x080fe40000010805 */
[----:B------:R-:W-:Y:S02]  /*6920*/  @!P0 FFMA.FTZ R4, R9, R12, R4 ;  /* 0x0000000c09048223 */ /* 0x000fe40000010004 */
[----:B------:R-:W-:Y:S02]  /*6930*/  @!P0 IMAD.MOV.U32 R12, RZ, RZ, R22 ;  /* 0x000000ffff0c8224 */ /* 0x000fe400078e0016 */
[C---:B------:R-:W-:Y:S01]  /*6940*/  @!P0 FMUL.FTZ R5, R6.reuse, R8 ;  /* 0x0000000806058220 */ /* 0x040fe20000410000 */
[--C-:B------:R-:W-:Y:S01]  /*6950*/  @!P0 HADD2.F32 R8, -RZ, R30.reuse.H1_H1 ;  /* 0x3000001eff088230 */ /* 0x100fe20000004100 */
[----:B------:R-:W-:Y:S01]  /*6960*/  @!P0 FFMA.FTZ R47, R6, R16, -R17 ;  /* 0x00000010062f8223 */ /* 0x000fe20000010811 */
[----:B------:R-:W-:Y:S01]  /*6970*/  @!P0 HADD2.F32 R6, -RZ, R30.H0_H0 ;  /* 0x2000001eff068230 */ /* 0x000fe20000004100 */
[----:B------:R-:W-:Y:S01]  /*6980*/  @!P0 IMAD.MOV.U32 R9, RZ, RZ, R23 ;  /* 0x000000ffff098224 */ /* 0x000fe200078e0017 */
[----:B------:R-:W-:Y:S01]  /*6990*/  @!P0 HADD2.F32 R17, -RZ, R37.H0_H0 ;  /* 0x20000025ff118230 */ /* 0x000fe20000004100 */
[----:B------:R-:W-:Y:S01]  /*69a0*/  @!P0 FMUL.FTZ R44, R29, R8 ;  /* 0x000000081d2c8220 */ /* 0x000fe20000410000 */
[--C-:B------:R-:W-:Y:S01]  /*69b0*/  @!P0 HADD2.F32 R7, -RZ, R12.reuse.H0_H0 ;  /* 0x2000000cff078230 */ /* 0x100fe20000004100 */
[----:B------:R-:W-:Y:S02]  /*69c0*/  @!P0 FFMA.FTZ R5, R15, R16, R5 ;  /* 0x000000100f058223 */ /* 0x000fe40000010005 */
[-C--:B------:R-:W-:Y:S02]  /*69d0*/  @!P0 FMUL.FTZ R30, R17, R6.reuse ;  /* 0x00000006111e8220 */ /* 0x080fe40000410000 */
[----:B------:R-:W-:Y:S01]  /*69e0*/  @!P0 FMUL.FTZ R6, R7, R6 ;  /* 0x0000000607068220 */ /* 0x000fe20000410000 */
[----:B------:R-:W-:Y:S01]  /*69f0*/  @!P0 F2FP.PACK_AB R4, R5, R4 ;  /* 0x000000040504823e */ /* 0x000fe200000000ff */
[-C--:B------:R-:W-:Y:S01]  /*6a00*/  @!P0 FFMA.FTZ R46, R7, R18.reuse, -R30 ;  /* 0x00000012072e8223 */ /* 0x080fe2000001081e */
[----:B------:R-:W-:Y:S01]  /*6a10*/  @!P0 HADD2.F32 R30, -RZ, R57.H1_H1 ;  /* 0x30000039ff1e8230 */ /* 0x000fe20000004100 */
[----:B------:R-:W-:Y:S01]  /*6a20*/  @!P0 FFMA.FTZ R6, R17, R18, R6 ;  /* 0x0000001211068223 */ /* 0x000fe20000010006 */
[--C-:B------:R-:W-:Y:S01]  /*6a30*/  @!P0 HADD2.F32 R7, -RZ, R9.reuse.H0_H0 ;  /* 0x20000009ff078230 */ /* 0x100fe20000004100 */
[----:B------:R-:W-:Y:S04]  /*6a40*/  @!P0 IMAD.MOV.U32 R41, RZ, RZ, R4 ;  /* 0x000000ffff298224 */ /* 0x000fe800078e0004 */
[----:B------:R-:W-:Y:S01]  /*6a50*/  @!P0 FFMA.FTZ R45, R7, R30, -R44 ;  /* 0x0000001e072d8223 */ /* 0x000fe2000001082c */
[----:B------:R-:W-:Y:S01]  /*6a60*/  @!P0 F2FP.PACK_AB R44, R47, R49 ;  /* 0x000000312f2c823e */ /* 0x000fe200000000ff */
[----:B------:R-:W-:Y:S01]  /*6a70*/  @!P0 FMUL.FTZ R8, R7, R8 ;  /* 0x0000000807088220 */ /* 0x000fe20000410000 */
[----:B------:R-:W-:Y:S01]  /*6a80*/  @!P0 HADD2.F32 R7, -RZ, R9.H1_H1 ;  /* 0x30000009ff078230 */ /* 0x000fe20000004100 */
[----:B------:R-:W-:Y:S02]  /*6a90*/  @!P0 FMUL.FTZ R9, R35, R14 ;  /* 0x0000000e23098220 */ /* 0x000fe40000410000 */
[----:B------:R-:W-:Y:S02]  /*6aa0*/  @!P0 IMAD.MOV.U32 R21, RZ, RZ, R44 ;  /* 0x000000ffff158224 */ /* 0x000fe400078e002c */
[C---:B------:R-:W-:Y:S02]  /*6ab0*/  @!P0 FFMA.FTZ R37, R7.reuse, R36, -R9 ;  /* 0x0000002407258223 */ /* 0x040fe40000010809 */
[----:B------:R-:W-:Y:S01]  /*6ac0*/  @!P0 FMUL.FTZ R9, R7, R14 ;  /* 0x0000000e07098220 */ /* 0x000fe20000410000 */
[----:B------:R-:W-:Y:S01]  /*6ad0*/  @!P0 HADD2.F32 R14, -RZ, R39.H0_H0 ;  /* 0x20000027ff0e8230 */ /* 0x000fe20000004100 */
[----:B------:R-:W-:Y:S01]  /*6ae0*/  @!P0 F2FP.PACK_AB R39, R50, R51 ;  /* 0x000000333227823e */ /* 0x000fe200000000ff */
[----:B------:R-:W-:Y:S01]  /*6af0*/  @!P0 HADD2.F32 R7, -RZ, R12.H1_H1 ;  /* 0x3000000cff078230 */ /* 0x000fe20000004100 */
[----:B------:R-:W-:Y:S01]  /*6b00*/  @!P0 F2FP.PACK_AB R37, R37, R45 ;  /* 0x0000002d2525823e */ /* 0x000fe200000000ff */
[----:B------:R-:W-:Y:S01]  /*6b10*/  @!P0 FMUL.FTZ R12, R19, R13 ;  /* 0x0000000d130c8220 */ /* 0x000fe20000410000 */
[----:B------:R-:W-:Y:S03]  /*6b20*/  @!P0 MOV R20, R39 ;  /* 0x0000002700148202 */ /* 0x000fe60000000f00 */
[C---:B------:R-:W-:Y:S02]  /*6b30*/  @!P0 FFMA.FTZ R12, R7.reuse, R14, -R12 ;  /* 0x0000000e070c8223 */ /* 0x040fe4000001080c */
[----:B------:R-:W-:Y:S02]  /*6b40*/  @!P0 FMUL.FTZ R7, R7, R13 ;  /* 0x0000000d07078220 */ /* 0x000fe40000410000 */
[----:B------:R-:W-:Y:S01]  /*6b50*/  @!P0 IMAD.MOV.U32 R23, RZ, RZ, R37 ;  /* 0x000000ffff178224 */ /* 0x000fe200078e0025 */
        /* <DEDUP_REMOVED lines=17> */
.L_x_2275:
[----:B------:R-:W-:Y:S05]  /*6c70*/  BSYNC B0 ;  /* 0x0000000000007941 */ /* 0x000fea0003800000 */
.L_x_2274:
        /* <DEDUP_REMOVED lines=13> */
[----:B------:R-:W-:Y:S01]  /*6d50*/  @!P0 HADD2.F32 R12, -RZ, R58.H0_H0 ;  /* 0x2000003aff0c8230 */ /* 0x000fe20000004100 */
[----:B------:R-:W-:Y:S01]  /*6d60*/  LEA.HI R2, R3, R2, RZ, 0x3 ;  /* 0x0000000203027211 */ /* 0x000fe200078f18ff */
[--C-:B------:R-:W-:Y:S01]  /*6d70*/  @!P0 HADD2.F32 R29, -RZ, R59.reuse.H0_H0 ;  /* 0x2000003bff1d8230 */ /* 0x100fe20000004100 */
[----:B------:R-:W-:Y:S02]  /*6d80*/  LOP3.LUT R3, R229, 0x38, R35, 0xf8, !PT ;  /* 0x00000038e5037812 */ /* 0x000fe400078ef823 */
[----:B------:R-:W-:Y:S01]  /*6d90*/  @!P0 SHF.R.U64 R14, R26, 0x10, R27 ;  /* 0x000000101a0e8819 */ /* 0x000fe2000000121b */
[----:B------:R-:W-:Y:S01]  /*6da0*/  IMAD.SHL.U32 R2, R2, 0x200, RZ ;  /* 0x0000020002027824 */ /* 0x000fe200078e00ff */
[----:B------:R-:W-:Y:S02]  /*6db0*/  LOP3.LUT R3, R3, R150, RZ, 0x3c, !PT ;  /* 0x0000009603037212 */ /* 0x000fe400078e3cff */
[----:B------:R-:W-:Y:S01]  /*6dc0*/  @!P0 SHF.R.U64 R4, R24, 0x10, R25 ;  /* 0x0000001018048819 */ /* 0x000fe20000001219 */
[----:B------:R-:W-:Y:S01]  /*6dd0*/  @!P0 HADD2.F32 R14, -RZ, R14.H0_H0 ;  /* 0x2000000eff0e8230 */ /* 0x000fe20000004100 */
[----:B------:R-:W-:Y:S01]  /*6de0*/  LOP3.LUT R2, R2, 0x7ffff000, RZ, 0xc0, !PT ;  /* 0x7ffff00002027812 */ /* 0x000fe200078ec0ff */
[----:B------:R-:W-:Y:S01]  /*6df0*/  @!P0 HADD2.F32 R24, -RZ, R59.H1_H1 ;  /* 0x3000003bff188230 */ /* 0x000fe20000004100 */
[----:B------:R-:W-:Y:S01]  /*6e00*/  @!P0 SHF.R.U64 R15, R52, 0x10, R53 ;  /* 0x00000010340f8819 */ /* 0x000fe20000001235 */
[----:B------:R-:W-:Y:S01]  /*6e10*/  @!P0 HADD2.F32 R7, -RZ, R4.H0_H0 ;  /* 0x20000004ff078230 */ /* 0x000fe20000004100 */
[----:B------:R-:W-:Y:S02]  /*6e20*/  IADD3 R2, R3, R2, R151 ;  /* 0x0000000203027210 */ /* 0x000fe40007ffe097 */
[----:B------:R-:W-:Y:S01]  /*6e30*/  IADD3 R3, R116, R62, RZ ;  /* 0x0000003e74037210 */ /* 0x000fe20007ffe0ff */
[----:B------:R-:W-:Y:S01]  /*6e40*/  @!P0 HADD2.F32 R15, -RZ, R15.H0_H0 ;  /* 0x2000000fff0f8230 */ /* 0x000fe20000004100 */
[----:B------:R-:W-:Y:S01]  /*6e50*/  @!P0 SHF.R.U32.HI R6, RZ, 0x10, R25 ;  /* 0x00000010ff068819 */ /* 0x000fe20000011619 */
[----:B------:R-:W-:Y:S01]  /*6e60*/  IMAD.IADD R2, R62, 0x1, R2 ;  /* 0x000000013e027824 */ /* 0x000fe200078e0202 */
[----:B------:R-:W-:Y:S02]  /*6e70*/  SHF.L.U32 R3, R3, 0x1, RZ ;  /* 0x0000000103037819 */ /* 0x000fe400000006ff */
[----:B------:R-:W-:Y:S01]  /*6e80*/  @!P0 SHF.R.U32.HI R22, RZ, 0x10, R53 ;  /* 0x00000010ff168819 */ /* 0x000fe20000011635 */
[----:B------:R-:W-:Y:S01]  /*6e90*/  IMAD.SHL.U32 R2, R2, 0x2, RZ ;  /* 0x0000000202027824 */ /* 0x000fe200078e00ff */
[----:B------:R-:W-:Y:S01]  /*6ea0*/  @!P0 SHF.R.U32.HI R9, RZ, 0x10, R27 ;  /* 0x00000010ff098819 */ /* 0x000fe2000001161b */
[----:B------:R1:W-:Y:S01]  /*6eb0*/  LDS.128 R16, [R3+0xc100] ;  /* 0x00c1000003107984 */ /* 0x0003e20000000c00 */
[--C-:B------:R-:W-:Y:S01]  /*6ec0*/  @!P0 SHF.R.U32.HI R23, RZ, 0x10, R55.reuse ;  /* 0x00000010ff178819 */ /* 0x100fe20000011637 */
[----:B------:R-:W-:Y:S01]  /*6ed0*/  @!P0 HADD2.F32 R22, -RZ, R22.H0_H0 ;  /* 0x20000016ff168230 */ /* 0x000fe20000004100 */
[----:B------:R-:W-:Y:S05]  /*6ee0*/  @!P0 SHF.R.U64 R26, R54, 0x10, R55 ;  /* 0x00000010361a8819 */ /* 0x000fea0000001237 */
[----:B------:R-:W2:Y:S01]  /*6ef0*/  LDS.128 R40, [R2+0xc100] ;  /* 0x00c1000002287984 */ /* 0x000ea20000000c00 */
[----:B------:R-:W-:Y:S02]  /*6f00*/  @!P0 HADD2.F32 R26, -RZ, R26.H0_H0 ;  /* 0x2000001aff1a8230 */ /* 0x000fe40000004100 */
[----:B-1----:R-:W-:Y:S01]  /*6f10*/  @!P0 HADD2.F32 R3, -RZ, R31.H0_H0 ;  /* 0x2000001fff038230 */ /* 0x002fe20000004100 */
[----:B--2---:R-:W-:Y:S01]  /*6f20*/  @!P0 IMAD.MOV.U32 R13, RZ, RZ, R40 ;  /* 0x000000ffff0d8224 */ /* 0x004fe200078e0028 */
[----:B------:R-:W-:Y:S04]  /*6f30*/  @!P0 MOV R2, R16 ;  /* 0x0000001000028202 */ /* 0x000fe80000000f00 */
[--C-:B------:R-:W-:Y:S02]  /*6f40*/  @!P0 HADD2.F32 R8, -RZ, R13.reuse.H0_H0 ;  /* 0x2000000dff088230 */ /* 0x100fe40000004100 */
[--C-:B------:R-:W-:Y:S02]  /*6f50*/  @!P0 HADD2.F32 R5, -RZ, R2.reuse.H0_H0 ;  /* 0x20000002ff058230 */ /* 0x100fe40000004100 */
[----:B------:R-:W-:Y:S01]  /*6f60*/  @!P0 HADD2.F32 R4, -RZ, R2.H1_H1 ;  /* 0x30000002ff048230 */ /* 0x000fe20000004100 */
[CC--:B------:R-:W-:Y:S01]  /*6f70*/  @!P0 FMUL.FTZ R21, R8.reuse, R3.reuse ;  /* 0x0000000308158220 */ /* 0x0c0fe20000410000 */
[----:B------:R-:W-:Y:S01]  /*6f80*/  @!P0 HADD2.F32 R13, -RZ, R13.H1_H1 ;  /* 0x3000000dff0d8230 */ /* 0x000fe20000004100 */
[C---:B------:R-:W-:Y:S02]  /*6f90*/  @!P0 FMUL.FTZ R2, R5.reuse, R3 ;  /* 0x0000000305028220 */ /* 0x040fe40000410000 */
[-C--:B------:R-:W-:Y:S02]  /*6fa0*/  @!P0 FFMA.FTZ R48, R5, R12.reuse, -R21 ;  /* 0x0000000c05308223 */ /* 0x080fe40000010815 */
[----:B------:R-:W-:Y:S01]  /*6fb0*/  @!P0 FFMA.FTZ R2, R8, R12, R2 ;  /* 0x0000000c08028223 */ /* 0x000fe20000010002 */
[----:B------:R-:W-:Y:S01]  /*6fc0*/  @!P0 MOV R12, R41 ;  /* 0x00000029000c8202 */ /* 0x000fe20000000f00 */
[CC--:B------:R-:W-:Y:S01]  /*6fd0*/  @!P0 FMUL.FTZ R20, R13.reuse, R7.reuse ;  /* 0x000000070d148220 */ /* 0x0c0fe20000410000 */
[----:B------:R-:W-:Y:S01]  /*6fe0*/  @!P0 HADD2.F32 R8, -RZ, R6.H0_H0 ;  /* 0x20000006ff088230 */ /* 0x000fe20000004100 */
[C---:B------:R-:W-:Y:S02]  /*6ff0*/  @!P0 FMUL.FTZ R3, R4.reuse, R7 ;  /* 0x0000000704038220 */ /* 0x040fe40000410000 */
[----:B------:R-:W-:Y:S01]  /*7000*/  @!P0 IMAD.MOV.U32 R5, RZ, RZ, R17 ;  /* 0x000000ffff058224 */ /* 0x000fe200078e0011 */
[----:B------:R-:W-:Y:S01]  /*7010*/  @!P0 HADD2.F32 R21, -RZ, R12.H1_H1 ;  /* 0x3000000cff158230 */ /* 0x000fe20000004100 */
[-C--:B------:R-:W-:Y:S01]  /*7020*/  @!P0 FFMA.FTZ R45, R4, R15.reuse, -R20 ;  /* 0x0000000f042d8223 */ /* 0x080fe20000010814 */
[----:B------:R-:W-:Y:S01]  /*7030*/  @!P0 HADD2.F32 R20, -RZ, R58.H1_H1 ;  /* 0x3000003aff148230 */ /* 0x000fe20000004100 */
[----:B------:R-:W-:Y:S01]  /*7040*/  @!P0 FFMA.FTZ R3, R13, R15, R3 ;  /* 0x0000000f0d038223 */ /* 0x000fe20000010003 */
[----:B------:R-:W-:Y:S01]  /*7050*/  @!P0 HADD2.F32 R15, -RZ, R12.H0_H0 ;  /* 0x2000000cff0f8230 */ /* 0x000fe20000004100 */
[----:B------:R-:W-:Y:S01]  /*7060*/  @!P0 FMUL.FTZ R12, R21, R8 ;  /* 0x00000008150c8220 */ /* 0x000fe20000410000 */
[----:B------:R-:W-:Y:S02]  /*7070*/  @!P0 HADD2.F32 R4, -RZ, R31.H1_H1 ;  /* 0x3000001fff048230 */ /* 0x000fe40000004100 */
[--C-:B------:R-:W-:Y:S02]  /*7080*/  @!P0 HADD2.F32 R7, -RZ, R5.reuse.H0_H0 ;  /* 0x20000005ff078230 */ /* 0x100fe40000004100 */
[----:B------:R-:W-:Y:S01]  /*7090*/  @!P0 HADD2.F32 R6, -RZ, R5.H1_H1 ;  /* 0x30000005ff068230 */ /* 0x000fe20000004100 */
[-C--:B------:R-:W-:Y:S01]  /*70a0*/  @!P0 FMUL.FTZ R5, R15, R4.reuse ;  /* 0x000000040f058220 */ /* 0x080fe20000410000 */
[----:B------:R-:W-:Y:S01]  /*70b0*/  @!P0 HADD2.F32 R31, -RZ, R23.H0_H0 ;  /* 0x20000017ff1f8230 */ /* 0x000fe20000004100 */
[C---:B------:R-:W-:Y:S02]  /*70c0*/  @!P0 FMUL.FTZ R4, R7.reuse, R4 ;  /* 0x0000000407048220 */ /* 0x040fe40000410000 */
[----:B------:R-:W-:Y:S02]  /*70d0*/  @!P0 FFMA.FTZ R44, R7, R20, -R5 ;  /* 0x00000014072c8223 */ /* 0x000fe40000010805 */
[C---:B------:R-:W-:Y:S01]  /*70e0*/  @!P0 FMUL.FTZ R5, R6.reuse, R8 ;  /* 0x0000000806058220 */ /* 0x040fe20000410000 */
[----:B------:R-:W-:Y:S01]  /*70f0*/  @!P0 MOV R8, R43 ;  /* 0x0000002b00088202 */ /* 0x000fe20000000f00 */
[----:B------:R-:W-:Y:S02]  /*7100*/  @!P0 IMAD.MOV.U32 R7, RZ, RZ, R19 ;  /* 0x000000ffff078224 */ /* 0x000fe400078e0013 */
[----:B------:R-:W-:Y:S01]  /*7110*/  @!P0 FFMA.FTZ R39, R6, R22, -R12 ;  /* 0x0000001606278223 */ /* 0x000fe2000001080c */
[----:B------:R-:W-:Y:S01]  /*7120*/  @!P0 HADD2.F32 R6, -RZ, R32.H0_H0 ;  /* 0x20000020ff068230 */ /* 0x000fe20000004100 */
[----:B------:R-:W-:Y:S01]  /*7130*/  @!P0 FFMA.FTZ R4, R15, R20, R4 ;  /* 0x000000140f048223 */ /* 0x000fe20000010004 */
[--C-:B------:R-:W-:Y:S01]  /*7140*/  @!P0 HADD2.F32 R27, -RZ, R8.reuse.H0_H0 ;  /* 0x20000008ff1b8230 */ /* 0x100fe20000004100 */
[----:B------:R-:W-:Y:S01]  /*7150*/  @!P0 FFMA.FTZ R5, R21, R22, R5 ;  /* 0x0000001615058223 */ /* 0x000fe20000010005 */
[----:B------:R-:W-:Y:S01]  /*7160*/  @!P0 HADD2.F32 R12, -RZ, R9.H0_H0 ;  /* 0x20000009ff0c8230 */ /* 0x000fe20000004100 */
[----:B------:R-:W-:Y:S01]  /*7170*/  @!P0 F2FP.PACK_AB R20, R39, R44 ;  /* 0x0000002c2714823e */ /* 0x000fe200000000ff */
[--C-:B------:R-:W-:Y:S01]  /*7180*/  @!P0 HADD2.F32 R9, -RZ, R7.reuse.H0_H0 ;  /* 0x20000007ff098230 */ /* 0x100fe20000004100 */
[----:B------:R-:W-:Y:S01]  /*7190*/  @!P0 FMUL.FTZ R13, R27, R6 ;  /* 0x000000061b0d8220 */ /* 0x000fe20000410000 */
[----:B------:R-:W-:Y:S01]  /*71a0*/  @!P0 HADD2.F32 R7, -RZ, R7.H1_H1 ;  /* 0x30000007ff078230 */ /* 0x000fe20000004100 */
[----:B------:R-:W-:Y:S01]  /*71b0*/  @!P0 F2FP.PACK_AB R15, R45, R48 ;  /* 0x000000302d0f823e */ /* 0x000fe200000000ff */
[----:B------:R-:W-:Y:S01]  /*71c0*/  @!P0 IMAD.MOV.U32 R17, RZ, RZ, R20 ;  /* 0x000000ffff118224 */ /* 0x000fe200078e0014 */
[----:B------:R-:W-:Y:S01]  /*71d0*/  @!P0 HADD2.F32 R30, -RZ, R8.H1_H1 ;  /* 0x30000008ff1e8230 */ /* 0x000fe20000004100 */
[C---:B------:R-:W-:Y:S01]  /*71e0*/  @!P0 FMUL.FTZ R8, R9.reuse, R6 ;  /* 0x0000000609088220 */ /* 0x040fe20000410000 */
[----:B------:R-:W-:Y:S01]  /*71f0*/  @!P0 MOV R16, R15 ;  /* 0x0000000f00108202 */ /* 0x000fe20000000f00 */
[----:B------:R-:W-:Y:S01]  /*7200*/  @!P0 FFMA.FTZ R37, R9, R29, -R13 ;  /* 0x0000001d09258223 */ /* 0x000fe2000001080d */
[----:B------:R-:W-:Y:S01]  /*7210*/  @!P0 F2FP.PACK_AB R4, R5, R4 ;  /* 0x000000040504823e */ /* 0x000fe200000000ff */
[-C--:B------:R-:W-:Y:S02]  /*7220*/  @!P0 FMUL.FTZ R6, R30, R12.reuse ;  /* 0x0000000c1e068220 */ /* 0x080fe40000410000 */
[C---:B------:R-:W-:Y:S01]  /*7230*/  @!P0 FMUL.FTZ R9, R7.reuse, R12 ;  /* 0x0000000c07098220 */ /* 0x040fe20000410000 */
[----:B------:R-:W-:Y:S01]  /*7240*/  @!P0 MOV R12, R42 ;  /* 0x0000002a000c8202 */ /* 0x000fe20000000f00 */
[----:B------:R-:W-:Y:S01]  /*7250*/  @!P0 FFMA.FTZ R36, R7, R31, -R6 ;  /* 0x0000001f07248223 */ /* 0x000fe20000010806 */
[----:B------:R-:W-:Y:S01]  /*7260*/  @!P0 HADD2.F32 R6, -RZ, R32.H1_H1 ;  /* 0x30000020ff068230 */ /* 0x000fe20000004100 */
[----:B------:R-:W-:Y:S02]  /*7270*/  @!P0 IMAD.MOV.U32 R7, RZ, RZ, R18 ;  /* 0x000000ffff078224 */ /* 0x000fe400078e0012 */
[----:B------:R-:W-:Y:S01]  /*7280*/  @!P0 IMAD.MOV.U32 R41, RZ, RZ, R4 ;  /* 0x000000ffff298224 */ /* 0x000fe200078e0004 */
[--C-:B------:R-:W-:Y:S02]  /*7290*/  @!P0 HADD2.F32 R25, -RZ, R12.reuse.H1_H1 ;  /* 0x3000000cff198230 */ /* 0x100fe40000004100 */
[----:B------:R-:W-:Y:S02]  /*72a0*/  @!P0 HADD2.F32 R23, -RZ, R12.H0_H0 ;  /* 0x2000000cff178230 */ /* 0x000fe40000004100 */
[--C-:B------:R-:W-:Y:S01]  /*72b0*/  @!P0 HADD2.F32 R13, -RZ, R7.reuse.H0_H0 ;  /* 0x20000007ff0d8230 */ /* 0x100fe20000004100 */
[----:B------:R-:W-:Y:S01]  /*72c0*/  @!P0 FMUL.FTZ R32, R25, R14 ;  /* 0x0000000e19208220 */ /* 0x000fe20000410000 */
[----:B------:R-:W-:Y:S01]  /*72d0*/  @!P0 HADD2.F32 R12, -RZ, R7.H1_H1 ;  /* 0x30000007ff0c8230 */ /* 0x000fe20000004100 */
[-C--:B------:R-:W-:Y:S02]  /*72e0*/  @!P0 FMUL.FTZ R7, R23, R6.reuse ;  /* 0x0000000617078220 */ /* 0x080fe40000410000 */
[C---:B------:R-:W-:Y:S02]  /*72f0*/  @!P0 FMUL.FTZ R6, R13.reuse, R6 ;  /* 0x000000060d068220 */ /* 0x040fe40000410000 */
[----:B------:R-:W-:Y:S02]  /*7300*/  @!P0 FFMA.FTZ R13, R13, R24, -R7 ;  /* 0x000000180d0d8223 */ /* 0x000fe40000010807 */
[C---:B------:R-:W-:Y:S02]  /*7310*/  @!P0 FFMA.FTZ R32, R12.reuse, R26, -R32 ;  /* 0x0000001a0c208223 */ /* 0x040fe40000010820 */
[----:B------:R-:W-:Y:S01]  /*7320*/  @!P0 FMUL.FTZ R7, R12, R14 ;  /* 0x0000000e0c078220 */ /* 0x000fe20000410000 */
[----:B------:R-:W-:Y:S01]  /*7330*/  @!P0 F2FP.PACK_AB R14, R36, R37 ;  /* 0x00000025240e823e */ /* 0x000fe200000000ff */
[----:B------:R-:W-:Y:S01]  /*7340*/  @!P0 FFMA.FTZ R6, R23, R24, R6 ;  /* 0x0000001817068223 */ /* 0x000fe20000010006 */
[----:B------:R-:W-:Y:S01]  /*7350*/  @!P0 F2FP.PACK_AB R13, R32, R13 ;  /* 0x0000000d200d823e */ /* 0x000fe200000000ff */
[----:B------:R-:W-:Y:S01]  /*7360*/  @!P0 FFMA.FTZ R7, R25, R26, R7 ;  /* 0x0000001a19078223 */ /* 0x000fe20000010007 */
[----:B------:R-:W-:Y:S01]  /*7370*/  @!P0 F2FP.PACK_AB R12, R3, R2 ;  /* 0x00000002030c823e */ /* 0x000fe200000000ff */
[----:B------:R-:W-:Y:S01]  /*7380*/  @!P0 FFMA.FTZ R8, R27, R29, R8 ;  /* 0x0000001d1b088223 */ /* 0x000fe20000010008 */
[----:B------:R-:W-:Y:S01]  /*7390*/  @!P0 MOV R18, R13 ;  /* 0x0000000d00128202 */ /* 0x000fe20000000f00 */
[----:B------:R-:W-:Y:S01]  /*73a0*/  @!P0 IMAD.MOV.U32 R19, RZ, RZ, R14 ;  /* 0x000000ffff138224 */ /* 0x000fe200078e000e */
[----:B------:R-:W-:Y:S01]  /*73b0*/  @!P0 F2FP.PACK_AB R3, R7, R6 ;  /* 0x000000060703823e */ /* 0x000fe200000000ff */
[----:B------:R-:W-:Y:S01]  /*73c0*/  @!P0 FFMA.FTZ R9, R30, R31, R9 ;  /* 0x0000001f1e098223 */ /* 0x000fe20000010009 */
[----:B------:R-:W-:Y:S02]  /*73d0*/  @!P0 MOV R40, R12 ;  /* 0x0000000c00288202 */ /* 0x000fe40000000f00 */
[----:B------:R1:W-:Y:S01]  /*73e0*/  ST.E.128 [R46.64], R16 ;  /* 0x000000102e007985 */ /* 0x0003e2000c101d0c */
[----:B------:R-:W-:Y:S02]  /*73f0*/  @!P0 MOV R42, R3 ;  /* 0x00000003002a8202 */ /* 0x000fe40000000f00 */
[----:B------:R-:W-:Y:S04]  /*7400*/  @!P0 F2FP.PACK_AB R2, R9, R8 ;  /* 0x000000080902823e */ /* 0x000fe800000000ff */
        /* <DEDUP_REMOVED lines=8> */
.L_x_2255:
        /* <DEDUP_REMOVED lines=21> */
[C---:B------:R-:W-:Y:S02]  /*75e0*/  ISETP.GE.AND P3, PT, R209.reuse, c[0x0][0x1d4], PT ;  /* 0x00007500d1007a0c */ /* 0x040fe40003f66270 */
[----:B------:R-:W-:Y:S09]  /*75f0*/  ISETP.GE.AND P2, PT, R208, c[0x0][0x1d4], PT ;  /* 0x00007500d0007a0c */ /* 0x000ff20003f46270 */
        /* <DEDUP_REMOVED lines=29> */
.L_x_2259:
[----:B--2-4-:R-:W-:Y:S05]  /*77d0*/  BSYNC B1 ;  /* 0x0000000000017941 */ /* 0x014fea0003800000 */
.L_x_2254:
[----:B------:R-:W-:Y:S01]  /*77e0*/  ISETP.GT.AND P0, PT, R28, R33, PT ;  /* 0x000000211c00720c */ /* 0x000fe20003f04270 */
[----:B-1----:R-:W-:Y:S01]  /*77f0*/  IMAD R8, R75, c[0x0][0x218], RZ ;  /* 0x000086004b087a24 */ /* 0x002fe200078e02ff */
[C---:B------:R-:W-:Y:S01]  /*7800*/  ISETP.GE.AND P1, PT, R38.reuse, 0x1, PT ;  /* 0x000000012600780c */ /* 0x040fe20003f26270 */
[----:B------:R-:W-:Y:S01]  /*7810*/  BSSY B0, `(.L_x_2276) ;  /* 0x000004a000007945 */ /* 0x000fe20003800000 */
[C---:B-----5:R-:W-:Y:S01]  /*7820*/  IADD3 R3, R38.reuse, 0x1, RZ ;  /* 0x0000000126037810 */ /* 0x060fe20007ffe0ff */
[----:B------:R-:W-:Y:S08]  /*7830*/  IMAD R8, R69, c[0x0][0x21c], R8 ;  /* 0x0000870045087a24 */ /* 0x000ff000078e0208 */
[----:B------:R-:W-:Y:S01]  /*7840*/  @P0 IMAD R2, R38, 0x6000, R10 ;  /* 0x0000600026020824 */ /* 0x000fe200078e020a */
[----:B------:R-:W-:Y:S01]  /*7850*/  SEL R38, R3, RZ, !P1 ;  /* 0x000000ff03267207 */ /* 0x000fe20004800000 */
[----:B------:R-:W-:Y:S01]  /*7860*/  @P0 IMAD.MOV.U32 R6, RZ, RZ, R86 ;  /* 0x000000ffff060224 */ /* 0x000fe200078e0056 */
        /* <DEDUP_REMOVED lines=37> */
[C---:B------:R-:W-:Y:S02]  /*7ac0*/  ISETP.GE.AND P3, PT, R209.reuse, c[0x0][0x1d4], PT ;  /* 0x00007500d1007a0c */ /* 0x040fe40003f66270 */
[----:B------:R-:W-:Y:S09]  /*7ad0*/  ISETP.GE.AND P2, PT, R208, c[0x0][0x1d4], PT ;  /* 0x00007500d0007a0c */ /* 0x000ff20003f46270 */
        /* <DEDUP_REMOVED lines=29> */
.L_x_2277:
[----:B-12-4-:R-:W-:Y:S05]  /*7cb0*/  BSYNC B0 ;  /* 0x0000000000007941 */ /* 0x016fea0003800000 */
.L_x_2276:
        /* <DEDUP_REMOVED lines=33> */
.L_x_2253:
[----:B------:R-:W-:Y:S02]  /*7ed0*/  IMAD.MOV.U32 R0, RZ, RZ, c[0x0][0x2c4] ;  /* 0x0000b100ff007624 */ /* 0x000fe400078e00ff */
[----:B------:R-:W-:-:S03]  /*7ee0*/  IMAD.MOV.U32 R3, RZ, RZ, c[0x0][0x32c] ;  /* 0x0000cb00ff037624 */ /* 0x000fc600078e00ff */
[----:B------:R-:W-:Y:S02]  /*7ef0*/  ISETP.NE.AND P3, PT, R0, 0x1, PT ;  /* 0x000000010000780c */ /* 0x000fe40003f65270 */
[----:B------:R-:W-:Y:S02]  /*7f00*/  IADD3 R0, R227, 0x7f, RZ ;  /* 0x0000007fe3007810 */ /* 0x000fe40007ffe0ff */
[----:B------:R-:W-:-:S09]  /*7f10*/  ISETP.GE.AND P1, PT, R3, 0x1, PT ;  /* 0x000000010300780c */ /* 0x000fd20003f26270 */
[----:B-1----:R-:W-:-:S05]  /*7f20*/  @P3 IMAD.HI.U32 R2, R0, c[0x0][0x2c8], RZ ;  /* 0x0000b20000023a27 */ /* 0x002fca00078e00ff */
[----:B------:R-:W-:-:S05]  /*7f30*/  @P3 SHF.R.U32.HI R0, RZ, c[0x0][0x2cc], R2 ;  /* 0x0000b300ff003a19 */ /* 0x000fca0000011602 */
[----:B------:R-:W-:-:S05]  /*7f40*/  IMAD.IADD R0, R246, 0x1, R0 ;  /* 0x00000001f6007824 */ /* 0x000fca00078e0200 */
[----:B------:R-:W-:Y:S01]  /*7f50*/  IADD3 R3, R0, c[0x0][0x328], RZ ;  /* 0x0000ca0000037a10 */ /* 0x000fe20007ffe0ff */
        /* <DEDUP_REMOVED lines=12> */
.L_x_2281:
[----:B------:R-:W-:-:S04]  /*8020*/  MOV R0, 0x1 ;  /* 0x0000000100007802 */ /* 0x000fc80000000f00 */
[----:B------:R-:W-:-:S13]  /*8030*/  ISETP.NE.AND P0, PT, R0, c[0x0][0x32c], PT ;  /* 0x0000cb0000007a0c */ /* 0x000fda0003f05270 */
[----:B------:R-:W-:-:S05]  /*8040*/  @P0 IMAD.HI.U32 R0, R2, c[0x0][0x330], RZ ;  /* 0x0000cc0002000a27 */ /* 0x000fca00078e00ff */
[----:B------:R-:W-:Y:S02]  /*8050*/  @P0 SHF.R.U32.HI R2, RZ, c[0x0][0x334], R0 ;  /* 0x0000cd00ff020a19 */ /* 0x000fe40000011600 */
.L_x_2282:
[----:B------:R-:W-:Y:S05]  /*8060*/  BSYNC B0 ;  /* 0x0000000000007941 */ /* 0x000fea0003800000 */
.L_x_2280:
[----:B------:R-:W-:-:S05]  /*8070*/  MOV R0, c[0x0][0x32c] ;  /* 0x0000cb0000007a02 */ /* 0x000fca0000000f00 */
[----:B------:R-:W-:-:S05]  /*8080*/  IMAD R2, R2, R0, c[0x0][0x32c] ;  /* 0x0000cb0002027624 */ /* 0x000fca00078e0200 */
[----:B------:R-:W-:-:S04]  /*8090*/  IMNMX R3, R3, R2, PT ;  /* 0x0000000203037217 */ /* 0x000fc80003800200 */
.L_x_2279:
        /* <DEDUP_REMOVED lines=21> */
.L_x_2285:
[----:B------:R-:W-:-:S04]  /*81f0*/  MOV R3, c[0x0][0x32c] ;  /* 0x0000cb0000037a02 */ /* 0x000fc80000000f00 */
[----:B------:R-:W-:-:S13]  /*8200*/  ISETP.NE.AND P0, PT, R3, 0x1, PT ;  /* 0x000000010300780c */ /* 0x000fda0003f05270 */
[----:B------:R-:W-:-:S05]  /*8210*/  @P0 IMAD.HI.U32 R3, R0, c[0x0][0x330], RZ ;  /* 0x0000cc0000030a27 */ /* 0x000fca00078e00ff */
[----:B------:R-:W-:Y:S02]  /*8220*/  @P0 SHF.R.U32.HI R0, RZ, c[0x0][0x334], R3 ;  /* 0x0000cd00ff000a19 */ /* 0x000fe40000011603 */
.L_x_2286:
[----:B------:R-:W-:Y:S05]  /*8230*/  BSYNC B0 ;  /* 0x0000000000007941 */ /* 0x000fea0003800000 */
.L_x_2284:
[----:B------:R-:W-:-:S05]  /*8240*/  IMAD R0, R0, c[0x0][0x32c], RZ ;  /* 0x0000cb0000007a24 */ /* 0x000fca00078e02ff */
[----:B------:R-:W-:-:S04]  /*8250*/  IMNMX R2, R2, R0, !PT ;  /* 0x0000000002027217 */ /* 0x000fc80007800200 */
.L_x_2283:
        /* <DEDUP_REMOVED lines=37> */
.L_x_2288:
[----:B------:R-:W-:Y:S05]  /*84b0*/  BSYNC B0 ;  /* 0x0000000000007941 */ /* 0x000fea0003800000 */
.L_x_2287:
        /* <DEDUP_REMOVED lines=61> */
[----:B------:R-:W-:Y:S01]  /*8890*/  SHF.R.S32.HI R0, RZ, 0x1f, R135 ;  /* 0x0000001fff007819 */ /* 0x000fe20000011487 */
[----:B------:R-:W-:Y:S01]  /*88a0*/  IMAD R4, R217, 0x20, R232 ;  /* 0x00000020d9047824 */ /* 0x000fe200078e02e8 */
        /* <DEDUP_REMOVED lines=11> */
[----:B-1----:R-:W-:-:S05]  /*8960*/  IMAD.WIDE.U32 R2, R135, c[0x0][0x178], RZ ;  /* 0x00005e0087027a25 */ /* 0x002fca00078e00ff */
[----:B------:R-:W-:Y:S02]  /*8970*/  IADD3 R3, R3, R0, RZ ;  /* 0x0000000003037210 */ /* 0x000fe40007ffe0ff */
        /* <DEDUP_REMOVED lines=19> */
[----:B------:R-:W-:Y:S01]  /*8ab0*/  IMAD R0, R5, c[0x0][0x1a8], RZ ;  /* 0x00006a0005007a24 */ /* 0x000fe200078e02ff */
[----:B------:R-:W-:-:S03]  /*8ac0*/  IADD3 R5, R232, R227, RZ ;  /* 0x000000e3e8057210 */ /* 0x000fc60007ffe0ff */
[C---:B------:R-:W-:Y:S02]  /*8ad0*/  IMAD R0, R4.reuse, c[0x0][0x1ac], R0 ;  /* 0x00006b0004007a24 */ /* 0x040fe400078e0200 */
[----:B------:R-:W-:-:S04]  /*8ae0*/  IMAD.WIDE.U32 R2, R4, c[0x0][0x1a8], R2 ;  /* 0x00006a0004027a25 */ /* 0x000fc800078e0002 */
[----:B------:R-:W-:Y:S01]  /*8af0*/  IMAD.IADD R0, R3, 0x1, R0 ;  /* 0x0000000103007824 */ /* 0x000fe200078e0200 */
[----:B------:R-:W-:-:S04]  /*8b00*/  LEA R13, P0, R2, c[0x0][0x160], 0x1 ;  /* 0x00005800020d7a11 */ /* 0x000fc800078008ff */
[----:B------:R-:W-:Y:S01]  /*8b10*/  LEA.HI.X R12, R2, c[0x0][0x164], R0, 0x1, P0 ;  /* 0x00005900020c7a11 */ /* 0x000fe200000f0c00 */
[----:B------:R-:W-:Y:S01]  /*8b20*/  @!P1 IMAD.MOV.U32 R14, RZ, RZ, R239 ;  /* 0x000000ffff0e9224 */ /* 0x000fe200078e00ef */
[----:B------:R-:W-:Y:S05]  /*8b30*/  BRA.DIV ~URZ, `(.L_x_2290) ;  /* 0x0001bae27f007947 */ /* 0x000fea000b800000 */
[----:B------:R1:W2:Y:S02]  /*8b40*/  SHFL.IDX PT, R4, R12, RZ, 0x181f ;  /* 0x00181fff0c047589 */ /* 0x0002a400000e0000 */
.L_x_2494:
[----:B------:R-:W-:Y:S05]  /*8b50*/  BRA.DIV ~URZ, `(.L_x_2291) ;  /* 0x0001bb327f007947 */ /* 0x000fea000b800000 */
[----:B------:R3:W4:Y:S02]  /*8b60*/  SHFL.IDX PT, R0, R13, RZ, 0x181f ;  /* 0x00181fff0d007589 */ /* 0x00072400000e0000 */
.L_x_2495:
[----:B------:R-:W-:Y:S01]  /*8b70*/  IMAD R37, R211, c[0x0][0x2c4], RZ ;  /* 0x0000b100d3257a24 */ /* 0x000fe200078e02ff */
[----:B------:R-:W-:Y:S04]  /*8b80*/  BSSY B0, `(.L_x_2292) ;  /* 0x000000f000007945 */ /* 0x000fe80003800000 */
[----:B------:R-:W-:-:S13]  /*8b90*/  ISETP.GE.AND P0, PT, R5, R37, PT ;  /* 0x000000250500720c */ /* 0x000fda0003f06270 */
[----:B------:R-:W-:Y:S05]  /*8ba0*/  @P0 BRA `(.L_x_2293) ;  /* 0x000000c000000947 */ /* 0x000fea0003800000 */
[-C--:B----4-:R-:W-:Y:S02]  /*8bb0*/  LEA R8, P0, R200, R0.reuse, 0x1 ;  /* 0x00000000c8087211 */ /* 0x090fe400078008ff */
[----:B------:R-:W-:Y:S02]  /*8bc0*/  LEA R6, P1, R202, R0, 0x1 ;  /* 0x00000000ca067211 */ /* 0x000fe400078208ff */
[----:B--2---:R-:W-:Y:S02]  /*8bd0*/  LEA.HI.X R9, R200, R4, R201, 0x1, P0 ;  /* 0x00000004c8097211 */ /* 0x004fe400000f0cc9 */
[----:B------:R-:W-:Y:S02]  /*8be0*/  LEA R2, P0, R196, R0, 0x1 ;  /* 0x00000000c4027211 */ /* 0x000fe400078008ff */
        /* <DEDUP_REMOVED lines=8> */
.L_x_2293:
[----:B------:R-:W-:Y:S05]  /*8c70*/  BSYNC B0 ;  /* 0x0000000000007941 */ /* 0x000fea0003800000 */
.L_x_2292:
[----:B------:R-:W-:Y:S05]  /*8c80*/  BRA.DIV ~URZ, `(.L_x_2294) ;  /* 0x0001ba727f007947 */ /* 0x000fea000b800000 */
[----:B--2---:R2:W1:Y:S04]  /*8c90*/  SHFL.IDX PT, R4, R12, 0x1, 0x181f ;  /* 0x00381f000c047f89 */ /* 0x00446800000e0000 */
[----:B----4-:R2:W4:Y:S02]  /*8ca0*/  SHFL.IDX PT, R0, R13, 0x1, 0x181f ;  /* 0x00381f000d007f89 */ /* 0x01052400000e0000 */
.L_x_2496:
[----:B------:R-:W-:Y:S01]  /*8cb0*/  IADD3 R2, R5, 0x20, RZ ;  /* 0x0000002005027810 */ /* 0x000fe20007ffe0ff */
[----:B------:R-:W-:Y:S03]  /*8cc0*/  BSSY B0, `(.L_x_2295) ;  /* 0x000000f000007945 */ /* 0x000fe60003800000 */
[----:B------:R-:W-:-:S13]  /*8cd0*/  ISETP.GE.AND P0, PT, R2, R37, PT ;  /* 0x000000250200720c */ /* 0x000fda0003f06270 */
[----:B------:R-:W-:Y:S05]  /*8ce0*/  @P0 BRA `(.L_x_2296) ;  /* 0x000000c000000947 */ /* 0x000fea0003800000 */
[-C--:B----4-:R-:W-:Y:S02]  /*8cf0*/  LEA R8, P0, R200, R0.reuse, 0x1 ;  /* 0x00000000c8087211 */ /* 0x090fe400078008ff */
[----:B------:R-:W-:Y:S02]  /*8d00*/  LEA R6, P1, R202, R0, 0x1 ;  /* 0x00000000ca067211 */ /* 0x000fe400078208ff */
[----:B-1----:R-:W-:Y:S02]  /*8d10*/  LEA.HI.X R9, R200, R4, R201, 0x1, P0 ;  /* 0x00000004c8097211 */ /* 0x002fe400000f0cc9 */
        /* <DEDUP_REMOVED lines=9> */
.L_x_2296:
[----:B------:R-:W-:Y:S05]  /*8db0*/  BSYNC B0 ;  /* 0x0000000000007941 */ /* 0x000fea0003800000 */
.L_x_2295:
[----:B------:R-:W-:Y:S05]  /*8dc0*/  BRA.DIV ~URZ, `(.L_x_2297) ;  /* 0x0001ba027f007947 */ /* 0x000fea000b800000 */
[----:B-1----:R1:W2:Y:S02]  /*8dd0*/  SHFL.IDX PT, R4, R12, 0x2, 0x181f ;  /* 0x00581f000c047f89 */ /* 0x0022a400000e0000 */
.L_x_2497:
[----:B------:R-:W-:Y:S05]  /*8de0*/  BRA.DIV ~URZ, `(.L_x_2298) ;  /* 0x0001ba527f007947 */ /* 0x000fea000b800000 */
[----:B----4-:R4:W1:Y:S02]  /*8df0*/  SHFL.IDX PT, R0, R13, 0x2, 0x181f ;  /* 0x00581f000d007f89 */ /* 0x01086400000e0000 */
.L_x_2498:
[----:B------:R-:W-:Y:S01]  /*8e00*/  IADD3 R2, R5, 0x40, RZ ;  /* 0x0000004005027810 */ /* 0x000fe20007ffe0ff */
[----:B------:R-:W-:Y:S03]  /*8e10*/  BSSY B0, `(.L_x_2299) ;  /* 0x000000f000007945 */ /* 0x000fe60003800000 */
[----:B------:R-:W-:-:S13]  /*8e20*/  ISETP.GE.AND P0, PT, R2, R37, PT ;  /* 0x000000250200720c */ /* 0x000fda0003f06270 */
[----:B------:R-:W-:Y:S05]  /*8e30*/  @P0 BRA `(.L_x_2300) ;  /* 0x000000c000000947 */ /* 0x000fea0003800000 */
[-C--:B-1----:R-:W-:Y:S02]  /*8e40*/  LEA R8, P0, R200, R0.reuse, 0x1 ;  /* 0x00000000c8087211 */ /* 0x082fe400078008ff */
        /* <DEDUP_REMOVED lines=11> */
.L_x_2300:
[----:B------:R-:W-:Y:S05]  /*8f00*/  BSYNC B0 ;  /* 0x0000000000007941 */ /* 0x000fea0003800000 */
.L_x_2299:
[----:B------:R-:W-:Y:S05]  /*8f10*/  BRA.DIV ~URZ, `(.L_x_2301) ;  /* 0x0001b9927f007947 */ /* 0x000fea000b800000 */
[----:B--2---:R2:W3:Y:S04]  /*8f20*/  SHFL.IDX PT, R4, R12, 0x3, 0x181f ;  /* 0x00781f000c047f89 */ /* 0x0044e800000e0000 */
[----:B-1----:R2:W1:Y:S02]  /*8f30*/  SHFL.IDX PT, R0, R13, 0x3, 0x181f ;  /* 0x00781f000d007f89 */ /* 0x00246400000e0000 */
.L_x_2499:
[----:B------:R-:W-:Y:S01]  /*8f40*/  IADD3 R2, R5, 0x60, RZ ;  /* 0x0000006005027810 */ /* 0x000fe20007ffe0ff */
[----:B-----5:R-:W-:-:S03]  /*8f50*/  IMAD.WIDE.U32 R220, R14, c[0x0][0x2b0], RZ ;  /* 0x0000ac000edc7a25 */ /* 0x020fc600078e00ff */
[----:B------:R-:W-:-:S13]  /*8f60*/  ISETP.GE.AND P0, PT, R2, R37, PT ;  /* 0x000000250200720c */ /* 0x000fda0003f06270 */
        /* <DEDUP_REMOVED lines=31> */
[----:B------:R-:W-:Y:S01]  /*9160*/  IMAD.WIDE.U32 R222, R15, c[0x0][0x210], RZ ;  /* 0x000084000fde7a25 */ /* 0x000fe200078e00ff */
[----:B------:R-:W-:-:S03]  /*9170*/  SHF.L.U64.HI R16, R200, 0x1, R201 ;  /* 0x00000001c8107819 */ /* 0x000fc600000102c9 */
[C---:B------:R-:W-:Y:S01]  /*9180*/  IMAD.SHL.U32 R17, R202.reuse, 0x2, RZ ;  /* 0x00000002ca117824 */ /* 0x040fe200078e00ff */
[----:B------:R-:W-:Y:S01]  /*9190*/  SHF.L.U64.HI R19, R202, 0x1, R213 ;  /* 0x00000001ca137819 */ /* 0x000fe200000102d5 */
[----:B------:R-:W-:Y:S01]  /*91a0*/  IMAD.MOV.U32 R0, RZ, RZ, R2 ;  /* 0x000000ffff007224 */ /* 0x000fe200078e0002 */
[----:B------:R-:W-:Y:S01]  /*91b0*/  @P6 SHF.R.U32.HI R0, RZ, c[0x0][0x2c0], R3 ;  /* 0x0000b000ff006a19 */ /* 0x000fe20000011603 */
[----:B------:R-:W-:Y:S02]  /*91c0*/  IMAD.IADD R101, R210, 0x1, -R104 ;  /* 0x00000001d2657824 */ /* 0x000fe400078e0a68 */
[----:B------:R-:W-:Y:S01]  /*91d0*/  IMAD.SHL.U32 R20, R196, 0x2, RZ ;  /* 0x00000002c4147824 */ /* 0x000fe200078e00ff */
[----:B------:R-:W-:Y:S02]  /*91e0*/  @!P0 IADD3 R3, P1, R0, R220, RZ ;  /* 0x000000dc00038210 */ /* 0x000fe40007f3e0ff */
[----:B------:R-:W-:Y:S02]  /*91f0*/  SHF.L.U64.HI R18, R196, 0x1, R212 ;  /* 0x00000001c4127819 */ /* 0x000fe400000102d4 */
[----:B------:R-:W-:-:S02]  /*9200*/  @!P0 LEA.HI.X.SX32 R5, R0, R225, 0x1, P1 ;  /* 0x000000e100058211 */ /* 0x000fc400008f0eff */
[C---:B------:R-:W-:Y:S02]  /*9210*/  @!P0 LEA R4, P1, R3.reuse, c[0x0][0x2a0], 0x2 ;  /* 0x0000a80003048a11 */ /* 0x040fe400078210ff */
[----:B------:R-:W-:Y:S02]  /*9220*/  ISETP.GT.AND P5, PT, R22, 0x3f, PT ;  /* 0x0000003f1600780c */ /* 0x000fe40003fa4270 */
[----:B------:R-:W-:Y:S02]  /*9230*/  @!P0 LEA.HI.X R5, R3, c[0x0][0x2a4], R5, 0x2, P1 ;  /* 0x0000a90003058a11 */ /* 0x000fe400008f1405 */
[----:B------:R-:W-:-:S03]  /*9240*/  @P6 LOP3.LUT R205, R205, 0x8, RZ, 0xfc, !PT ;  /* 0x00000008cdcd6812 */ /* 0x000fc600078efcff */
[----:B------:R1:W3:Y:S01]  /*9250*/  @!P0 LDG.E R190, [R4.64] ;  /* 0x0000000c04be8981 */ /* 0x0002e2000c1e1900 */
[----:B------:R-:W-:Y:S01]  /*9260*/  IMAD.MOV R0, RZ, RZ, -R0 ;  /* 0x000000ffff007224 */ /* 0x000fe200078e0a00 */
[----:B------:R-:W-:Y:S01]  /*9270*/  LOP3.LUT R205, R205, 0xfffffffe, RZ, 0xc0, !PT ;  /* 0xfffffffecdcd7812 */ /* 0x000fe200078ec0ff */
[----:B------:R-:W-:Y:S01]  /*9280*/  IMAD R224, R15, c[0x0][0x1ec], R219 ;  /* 0x00007b000fe07a24 */ /* 0x000fe200078e02db */
[----:B------:R-:W-:Y:S01]  /*9290*/  BSSY B0, `(.L_x_2302) ;  /* 0x00000a5000007945 */ /* 0x000fe20003800000 */
[----:B------:R-:W-:Y:S01]  /*92a0*/  IMAD R192, R0, c[0x0][0x2b8], R2 ;  /* 0x0000ae0000c07a24 */ /* 0x000fe200078e0202 */
[----:B------:R-:W-:Y:S01]  /*92b0*/  @P5 LOP3.LUT R205, R205, 0x1, RZ, 0xfc, !PT ;  /* 0x00000001cdcd5812 */ /* 0x000fe200078efcff */
[----:B--2---:R-:W-:Y:S02]  /*92c0*/  IMAD.IADD R12, R101, 0x1, -R232 ;  /* 0x00000001650c7824 */ /* 0x004fe400078e0ae8 */
[----:B------:R-:W-:-:S03]  /*92d0*/  IMAD.WIDE.U32 R2, R192, c[0x0][0x1e0], RZ ;  /* 0x00007800c0027a25 */ /* 0x000fc600078e00ff */
[----:B------:R-:W-:Y:S01]  /*92e0*/  ISETP.GE.AND P1, PT, R12, 0x1, PT ;  /* 0x000000010c00780c */ /* 0x000fe20003f26270 */
[----:B------:R-:W-:Y:S02]  /*92f0*/  IMAD R226, R15, c[0x0][0x214], R223 ;  /* 0x000085000fe27a24 */ /* 0x000fe400078e02df */
[----:B------:R-:W-:Y:S01]  /*9300*/  IMAD.SHL.U32 R15, R200, 0x2, RZ ;  /* 0x00000002c80f7824 */ /* 0x000fe200078e00ff */
[----:B-1----:R-:W-:-:S09]  /*9310*/  SHF.R.S32.HI R4, RZ, 0x1f, R192 ;  /* 0x0000001fff047819 */ /* 0x002fd200000114c0 */
[----:B------:R-:W-:Y:S02]  /*9320*/  @P1 ISETP.GE.AND P3, PT, R200, c[0x0][0x1d4], PT ;  /* 0x00007500c8001a0c */ /* 0x000fe40003f66270 */
[----:B------:R-:W-:Y:S01]  /*9330*/  @P1 ISETP.GE.AND P2, PT, R202, c[0x0][0x1d4], PT ;  /* 0x00007500ca001a0c */ /* 0x000fe20003f46270 */
[C---:B------:R-:W-:Y:S02]  /*9340*/  IMAD R0, R4.reuse, c[0x0][0x1e0], RZ ;  /* 0x0000780004007a24 */ /* 0x040fe400078e02ff */
[----:B------:R-:W-:Y:S02]  /*9350*/  IMAD R6, R4, c[0x0][0x208], RZ ;  /* 0x0000820004067a24 */ /* 0x000fe400078e02ff */
[C---:B------:R-:W-:Y:S02]  /*9360*/  IMAD R0, R192.reuse, c[0x0][0x1e4], R0 ;  /* 0x00007900c0007a24 */ /* 0x040fe400078e0200 */
[----:B------:R-:W-:Y:S02]  /*9370*/  IMAD R6, R192, c[0x0][0x20c], R6 ;  /* 0x00008300c0067a24 */ /* 0x000fe400078e0206 */
[----:B------:R-:W-:Y:S01]  /*9380*/  IMAD.IADD R3, R3, 0x1, R0 ;  /* 0x0000000103037824 */ /* 0x000fe200078e0200 */
[----:B---3--:R-:W-:-:S03]  /*9390*/  SHF.R.S32.HI R14, RZ, 0x1f, R190 ;  /* 0x0000001fff0e7819 */ /* 0x008fc600000114be */
[----:B------:R-:W-:-:S04]  /*93a0*/  IMAD.WIDE.U32 R2, R190, c[0x0][0x1f0], R2 ;  /* 0x00007c00be027a25 */ /* 0x000fc800078e0002 */
[----:B------:R-:W-:-:S04]  /*93b0*/  IMAD R0, R14, c[0x0][0x1f0], RZ ;  /* 0x00007c000e007a24 */ /* 0x000fc800078e02ff */
[----:B------:R-:W-:Y:S01]  /*93c0*/  IMAD R5, R190, c[0x0][0x1f4], R0 ;  /* 0x00007d00be057a24 */ /* 0x000fe200078e0200 */
[----:B------:R-:W-:-:S04]  /*93d0*/  IADD3 R0, P0, R2, R218, RZ ;  /* 0x000000da02007210 */ /* 0x000fc80007f1e0ff */
[----:B------:R-:W-:Y:S02]  /*93e0*/  IADD3.X R3, R224, R3, R5, P0, !PT ;  /* 0x00000003e0037210 */ /* 0x000fe400007fe405 */
[----:B------:R-:W-:-:S04]  /*93f0*/  LEA R2, P0, R0, c[0x0][0x1c8], 0x1 ;  /* 0x0000720000027a11 */ /* 0x000fc800078008ff */
[----:B------:R-:W-:Y:S01]  /*9400*/  LEA.HI.X R5, R0, c[0x0][0x1cc], R3, 0x1, P0 ;  /* 0x0000730000057a11 */ /* 0x000fe200000f0c03 */
[----:B------:R-:W-:Y:S04]  /*9410*/  SHFL.IDX PT, R9, R2, 0x1, 0x181f ;  /* 0x00381f0002097f89 */ /* 0x000fe800000e0000 */
[----:B------:R1:W2:Y:S04]  /*9420*/  SHFL.IDX PT, R0, R2, RZ, 0x181f ;  /* 0x00181fff02007589 */ /* 0x0002a800000e0000 */
[----:B------:R-:W3:Y:S04]  /*9430*/  SHFL.IDX PT, R8, R5, RZ, 0x181f ;  /* 0x00181fff05087589 */ /* 0x000ee800000e0000 */
[----:B----4-:R3:W4:Y:S01]  /*9440*/  SHFL.IDX PT, R13, R5, 0x1, 0x181f ;  /* 0x00381f00050d7f89 */ /* 0x01072200000e0000 */
[----:B-1----:R-:W-:Y:S01]  /*9450*/  IMAD.WIDE.U32 R2, R192, c[0x0][0x208], RZ ;  /* 0x00008200c0027a25 */ /* 0x002fe200078e00ff */
[----:B--2---:R-:W-:-:S03]  /*9460*/  @P1 LEA R4, P0, R200, R0, 0x1 ;  /* 0x00000000c8041211 */ /* 0x004fc600078008ff */
[----:B------:R-:W-:Y:S01]  /*9470*/  IMAD.IADD R3, R3, 0x1, R6 ;  /* 0x0000000103037824 */ /* 0x000fe200078e0206 */
[----:B------:R-:W-:Y:S02]  /*9480*/  @P1 LEA R6, P4, R202, R0, 0x1 ;  /* 0x00000000ca061211 */ /* 0x000fe400078808ff */
[-C--:B---3--:R-:W-:Y:S01]  /*9490*/  @P1 LEA.HI.X R5, R200, R8.reuse, R201, 0x1, P0 ;  /* 0x00000008c8051211 */ /* 0x088fe200000f0cc9 */
[----:B------:R-:W-:Y:S01]  /*94a0*/  IMAD.WIDE.U32 R2, R190, c[0x0][0x218], R2 ;  /* 0x00008600be027a25 */ /* 0x000fe200078e0002 */
[----:B------:R-:W-:Y:S02]  /*94b0*/  ISETP.GE.AND P0, PT, R12, 0x21, PT ;  /* 0x000000210c00780c */ /* 0x000fe40003f06270 */
[----:B------:R-:W-:Y:S01]  /*94c0*/  @P1 LEA.HI.X R7, R202, R8, R213, 0x1, P4 ;  /* 0x00000008ca071211 */ /* 0x000fe200020f0cd5 */
[----:B------:R1:W-:Y:S04]  /*94d0*/  @P1 LDGSTS.E.BYPASS.LTC128B.128 [R144+0xc100], [R4.64], !P3 ;  /* 0x0c10000004901fae */ /* 0x0003e8000d901d4c */
[----:B------:R2:W-:Y:S06]  /*94e0*/  @P1 LDGSTS.E.BYPASS.LTC128B.128 [R144+0xe100], [R6.64], !P2 ;  /* 0x0e10000006901fae */ /* 0x0005ec000d101d4c */
[----:B------:R-:W-:Y:S01]  /*94f0*/  @P0 ISETP.GE.AND P4, PT, R200, c[0x0][0x1d4], PT ;  /* 0x00007500c8000a0c */ /* 0x000fe20003f86270 */
[----:B-1----:R-:W-:Y:S01]  /*9500*/  IMAD R5, R14, c[0x0][0x218], RZ ;  /* 0x000086000e057a24 */ /* 0x002fe200078e02ff */
[----:B------:R-:W-:-:S02]  /*9510*/  @P1 LEA R4, P2, R196, R0, 0x1 ;  /* 0x00000000c4041211 */ /* 0x000fc400078408ff */
[----:B------:R-:W-:Y:S01]  /*9520*/  IADD3 R0, P3, R2, R222, RZ ;  /* 0x000000de02007210 */ /* 0x000fe20007f7e0ff */
[----:B--2---:R-:W-:Y:S01]  /*9530*/  IMAD R6, R190, c[0x0][0x21c], R5 ;  /* 0x00008700be067a24 */ /* 0x004fe200078e0205 */
[----:B------:R-:W-:Y:S02]  /*9540*/  @P1 LEA.HI.X R5, R196, R8, R212, 0x1, P2 ;  /* 0x00000008c4051211 */ /* 0x000fe400010f0cd4 */
[----:B------:R-:W-:Y:S02]  /*9550*/  @P0 LEA R2, P2, R200, R9, 0x1 ;  /* 0x00000009c8020211 */ /* 0x000fe400078408ff */
[----:B------:R-:W-:Y:S02]  /*9560*/  IADD3.X R6, R226, R3, R6, P3, !PT ;  /* 0x00000003e2067210 */ /* 0x000fe40001ffe406 */
[----:B----4-:R-:W-:Y:S02]  /*9570*/  @P0 LEA.HI.X R3, R200, R13, R201, 0x1, P2 ;  /* 0x0000000dc8030211 */ /* 0x010fe400010f0cc9 */
[----:B------:R-:W-:-:S02]  /*9580*/  @P1 ISETP.GE.AND P2, PT, R196, c[0x0][0x1d4], PT ;  /* 0x00007500c4001a0c */ /* 0x000fc40003f46270 */
[----:B------:R-:W-:-:S04]  /*9590*/  LEA R8, P3, R0, c[0x0][0x1f8], 0x1 ;  /* 0x00007e0000087a11 */ /* 0x000fc800078608ff */
[----:B------:R-:W-:Y:S02]  /*95a0*/  LEA.HI.X R14, R0, c[0x0][0x1fc], R6, 0x1, P3 ;  /* 0x00007f00000e7a11 */ /* 0x000fe400018f0c06 */
[----:B------:R-:W1:Y:S01]  /*95b0*/  SHFL.IDX PT, R6, R8, RZ, 0x181f ;  /* 0x00181fff08067589 */ /* 0x000e6200000e0000 */
[----:B------:R-:W-:-:S03]  /*95c0*/  @P0 ISETP.GE.AND P3, PT, R202, c[0x0][0x1d4], PT ;  /* 0x00007500ca000a0c */ /* 0x000fc60003f66270 */
[----:B------:R-:W2:Y:S04]  /*95d0*/  SHFL.IDX PT, R7, R14, RZ, 0x181f ;  /* 0x00181fff0e077589 */ /* 0x000ea800000e0000 */
[----:B------:R3:W-:Y:S01]  /*95e0*/  @P1 LDGSTS.E.BYPASS.LTC128B.128 [R144+0x10100], [R4.64], !P2 ;  /* 0x1010000004901fae */ /* 0x0007e2000d101d4c */
[----:B------:R-:W-:-:S03]  /*95f0*/  @P0 ISETP.GE.AND P2, PT, R196, c[0x0][0x1d4], PT ;  /* 0x00007500c4000a0c */ /* 0x000fc60003f46270 */
[----:B------:R4:W-:Y:S01]  /*9600*/  @P0 LDGSTS.E.BYPASS.LTC128B.128 [R144+0xd100], [R2.64], !P4 ;  /* 0x0d10000002900fae */ /* 0x0009e2000e101d4c */
[----:B------:R-:W-:-:S03]  /*9610*/  ISETP.GE.AND P4, PT, R200, c[0x0][0x1d4], PT ;  /* 0x00007500c8007a0c */ /* 0x000fc60003f86270 */
[----:B------:R-:W5:Y:S01]  /*9620*/  SHFL.IDX PT, R0, R8, 0x1, 0x181f ;  /* 0x00381f0008007f89 */ /* 0x000f6200000e0000 */
[----:B---3--:R-:W-:-:S04]  /*9630*/  @P0 LEA R4, P1, R202, R9, 0x1 ;  /* 0x00000009ca040211 */ /* 0x008fc800078208ff */
[----:B------:R-:W-:Y:S02]  /*9640*/  @P0 LEA.HI.X R5, R202, R13, R213, 0x1, P1 ;  /* 0x0000000dca050211 */ /* 0x000fe400008f0cd5 */
[----:B----4-:R-:W-:-:S03]  /*9650*/  @P0 LEA R2, P1, R196, R9, 0x1 ;  /* 0x00000009c4020211 */ /* 0x010fc600078208ff */
        /* <DEDUP_REMOVED lines=14> */
[----:B------:R-:W-:Y:S01]  /*9740*/  IMAD.X R3, R7, 0x1, R19, P0 ;  /* 0x0000000107037824 */ /* 0x000fe200000e0613 */
[----:B---3--:R-:W-:-:S04]  /*9750*/  IADD3 R4, P0, R6, R20, RZ ;  /* 0x0000001406047210 */ /* 0x008fc80007f1e0ff */
[----:B------:R1:W-:Y:S01]  /*9760*/  LDGSTS.E.BYPASS.LTC128B.128 [R144+0x2100], [R2.64], !P1 ;  /* 0x0210000002907fae */ /* 0x0003e2000c901d4c */
[----:B------:R-:W-:Y:S01]  /*9770*/  ISETP.GE.AND P1, PT, R196, c[0x0][0x1d4], PT ;  /* 0x00007500c4007a0c */ /* 0x000fe20003f26270 */
[----:B------:R-:W-:-:S03]  /*9780*/  IMAD.X R5, R7, 0x1, R18, P0 ;  /* 0x0000000107057824 */ /* 0x000fc600000e0612 */
[C---:B------:R-:W-:Y:S02]  /*9790*/  ISETP.LT.OR P0, PT, R12.reuse, 0x1, P1 ;  /* 0x000000010c00780c */ /* 0x040fe40000f01670 */
[----:B------:R-:W-:-:S11]  /*97a0*/  ISETP.LT.OR P1, PT, R12, 0x21, P1 ;  /* 0x000000210c00780c */ /* 0x000fd60000f21670 */
[----:B------:R2:W-:Y:S01]  /*97b0*/  LDGSTS.E.BYPASS.LTC128B.128 [R144+0x4100], [R4.64], !P0 ;  /* 0x0410000004907fae */ /* 0x0005e2000c101d4c */
[----:B-----5:R-:W-:-:S03]  /*97c0*/  IADD3 R8, P0, R0, R15, RZ ;  /* 0x0000000f00087210 */ /* 0x020fc60007f1e0ff */
[----:B-1----:R-:W1:Y:S02]  /*97d0*/  SHFL.IDX PT, R2, R14, 0x1, 0x181f ;  /* 0x00381f000e027f89 */ /* 0x002e6400000e0000 */
[----:B-1----:R-:W-:Y:S01]  /*97e0*/  IMAD.X R9, R2, 0x1, R16, P0 ;  /* 0x0000000102097824 */ /* 0x002fe200000e0610 */
[----:B------:R-:W-:-:S04]  /*97f0*/  IADD3 R6, P0, R0, R17, RZ ;  /* 0x0000001100067210 */ /* 0x000fc80007f1e0ff */
[----:B------:R1:W-:Y:S01]  /*9800*/  LDGSTS.E.BYPASS.LTC128B.128 [R144+0x1100], [R8.64], !P4 ;  /* 0x0110000008907fae */ /* 0x0003e2000e101d4c */
[----:B------:R-:W-:Y:S01]  /*9810*/  IMAD.X R7, R2, 0x1, R19, P0 ;  /* 0x0000000102077824 */ /* 0x000fe200000e0613 */
[----:B--2---:R-:W-:-:S04]  /*9820*/  IADD3 R4, P0, R0, R20, RZ ;  /* 0x0000001400047210 */ /* 0x004fc80007f1e0ff */
[----:B------:R1:W-:Y:S01]  /*9830*/  LDGSTS.E.BYPASS.LTC128B.128 [R144+0x3100], [R6.64], !P2 ;  /* 0x0310000006907fae */ /* 0x0003e2000d101d4c */
[----:B------:R-:W-:-:S05]  /*9840*/  IMAD.X R5, R2, 0x1, R18, P0 ;  /* 0x0000000102057824 */ /* 0x000fca00000e0612 */
[----:B------:R1:W-:Y:S04]  /*9850*/  LDGSTS.E.BYPASS.LTC128B.128 [R144+0x5100], [R4.64], !P1 ;  /* 0x0510000004907fae */ /* 0x0003e8000c901d4c */
[----:B------:R-:W0:Y:S01]  /*9860*/  LDGDEPBAR ;  /* 0x00000000000079af */ /* 0x000e220000000000 */
[----:B------:R-:W-:Y:S05]  /*9870*/  @!P3 BRA `(.L_x_2303) ;  /* 0x000004600000b947 */ /* 0x000fea0003800000 */
[----:B------:R-:W-:Y:S01]  /*9880*/  IADD3 R2, R22, R104, R228 ;  /* 0x0000006816027210 */ /* 0x000fe20007ffe0e4 */
[----:B------:R-:W-:-:S03]  /*9890*/  IMAD.MOV.U32 R190, RZ, RZ, RZ ;  /* 0x000000ffffbe7224 */ /* 0x000fc600078e00ff */
[----:B------:R-:W-:-:S05]  /*98a0*/  IADD3 R2, R2, -0x40, RZ ;  /* 0xffffffc002027810 */ /* 0x000fca0007ffe0ff */
[----:B------:R-:W-:-:S04]  /*98b0*/  @P6 IMAD.HI.U32 R3, R2, c[0x0][0x2bc], RZ ;  /* 0x0000af0002036a27 */ /* 0x000fc800078e00ff */
[----:B------:R-:W-:Y:S01]  /*98c0*/  IMAD.MOV.U32 R0, RZ, RZ, R2 ;  /* 0x000000ffff007224 */ /* 0x000fe200078e0002 */
[----:B------:R-:W-:-:S04]  /*98d0*/  @P6 SHF.R.U32.HI R0, RZ, c[0x0][0x2c0], R3 ;  /* 0x0000b000ff006a19 */ /* 0x000fc80000011603 */
[----:B------:R-:W-:-:S04]  /*98e0*/  @!P5 IADD3 R3, P0, R0, R220, RZ ;  /* 0x000000dc0003d210 */ /* 0x000fc80007f1e0ff */
[----:B-1----:R-:W-:Y:S02]  /*98f0*/  @!P5 LEA.HI.X.SX32 R5, R0, R225, 0x1, P0 ;  /* 0x000000e10005d211 */ /* 0x002fe400000f0eff */
        /* <DEDUP_REMOVED lines=20> */
.L_x_2500:
        /* <DEDUP_REMOVED lines=21> */
.L_x_2501:
        /* <DEDUP_REMOVED lines=21> */
.L_x_2303:
[----:B------:R-:W-:Y:S05]  /*9ce0*/  BSYNC B0 ;  /* 0x0000000000007941 */ /* 0x000fea0003800000 */
.L_x_2302:
[----:B------:R-:W-:Y:S01]  /*9cf0*/  ISETP.LT.AND P0, PT, RZ, c[0x0][0x27c], PT ;  /* 0x00009f00ff007a0c */ /* 0x000fe20003f01270 */
[----:B------:R-:W0:Y:S01]  /*9d00*/  LDGDEPBAR ;  /* 0x00000000000079af */ /* 0x000e220000000000 */
[----:B------:R-:W-:Y:S11]  /*9d10*/  BSSY B2, `(.L_x_2306) ;  /* 0x00006ab000027945 */ /* 0x000ff60003800000 */
[----:B------:R-:W-:Y:S05]  /*9d20*/  @P0 BRA `(.L_x_2307) ;  /* 0x0000002000000947 */ /* 0x000fea0003800000 */
[----:B------:R-:W-:-:S04]  /*9d30*/  DEPBAR.LE SB0, 0x3 ;  /* 0x000080c00000791a */ /* 0x000fc80000000000 */
[----:B------:R-:W-:Y:S05]  /*9d40*/  BRA `(.L_x_2308) ;  /* 0x00006a7000007947 */ /* 0x000fea0003800000 */
.L_x_2307:
[----:B------:R-:W-:Y:S01]  /*9d50*/  ULDC.U8 UR6, c[0x0][0x298] ;  /* 0x0000a60000067ab9 */ /* 0x000fe20000000000 */
[----:B------:R-:W-:Y:S01]  /*9d60*/  SHF.R.S32.HI R0, RZ, 0x1f, R134 ;  /* 0x0000001fff007819 */ /* 0x000fe20000011486 */
[----:B-1----:R-:W-:Y:S01]  /*9d70*/  IMAD.WIDE.U32 R4, R134, c[0x0][0x280], RZ ;  /* 0x0000a00086047a25 */ /* 0x002fe200078e00ff */
[----:B------:R-:W-:Y:S02]  /*9d80*/  ISETP.NE.AND P0, PT, RZ, UR6, PT ;  /* 0x00000006ff007c0c */ /* 0x000fe4000bf05270 */
        /* <DEDUP_REMOVED lines=10> */
[----:B------:R-:W-:Y:S02]  /*9e30*/  IMAD.MOV.U32 R8, RZ, RZ, c[0x0][0x2c4] ;  /* 0x0000b100ff087624 */ /* 0x000fe400078e00ff */
[----:B------:R-:W-:Y:S01]  /*9e40*/  IMAD.MOV.U32 R5, RZ, RZ, R7 ;  /* 0x000000ffff057224 */ /* 0x000fe200078e0007 */
[----:B------:R-:W-:Y:S01]  /*9e50*/  MOV R7, R6 ;  /* 0x0000000600077202 */ /* 0x000fe20000000f00 */
[----:B------:R-:W-:Y:S01]  /*9e60*/  IMAD.MOV.U32 R6, RZ, RZ, R2 ;  /* 0x000000ffff067224 */ /* 0x000fe200078e0002 */
[----:B------:R-:W-:-:S13]  /*9e70*/  ISETP.NE.AND P1, PT, R8, 0x1, PT ;  /* 0x000000010800780c */ /* 0x000fda0003f25270 */
[----:B------:R-:W-:-:S05]  /*9e80*/  @P1 IMAD.HI.U32 R3, R0, c[0x0][0x2c8], RZ ;  /* 0x0000b20000031a27 */ /* 0x000fca00078e00ff */
[----:B------:R-:W-:-:S04]  /*9e90*/  @P1 SHF.R.U32.HI R0, RZ, c[0x0][0x2cc], R3 ;  /* 0x0000b300ff001a19 */ /* 0x000fc80000011603 */
[----:B------:R-:W-:Y:S01]  /*9ea0*/  SHF.R.S32.HI R3, RZ, 0x1f, R0 ;  /* 0x0000001fff037819 */ /* 0x000fe20000011400 */
[----:B------:R-:W-:-:S04]  /*9eb0*/  IMAD.WIDE.U32 R4, R0, c[0x0][0x280], R4 ;  /* 0x0000a00000047a25 */ /* 0x000fc800078e0004 */
[C---:B------:R-:W-:Y:S01]  /*9ec0*/  IMAD R9, R3.reuse, c[0x0][0x280], RZ ;  /* 0x0000a00003097a24 */ /* 0x040fe200078e02ff */
[----:B------:R-:W-:Y:S01]  /*9ed0*/  LEA R27, P1, R4, c[0x0][0x270], 0x1 ;  /* 0x00009c00041b7a11 */ /* 0x000fe200078208ff */
[----:B------:R-:W-:Y:S02]  /*9ee0*/  IMAD R8, R3, c[0x0][0x290], RZ ;  /* 0x0000a40003087a24 */ /* 0x000fe400078e02ff */
[----:B------:R-:W-:-:S04]  /*9ef0*/  IMAD.WIDE.U32 R2, R0, c[0x0][0x290], R6 ;  /* 0x0000a40000027a25 */ /* 0x000fc800078e0006 */
[----:B------:R-:W-:Y:S01]  /*9f00*/  IMAD R6, R0, c[0x0][0x284], R9 ;  /* 0x0000a10000067a24 */ /* 0x000fe200078e0209 */
[----:B------:R-:W-:Y:S01]  /*9f10*/  LEA R32, P0, R2, c[0x0][0x288], 0x1 ;  /* 0x0000a20002207a11 */ /* 0x000fe200078008ff */
[----:B------:R-:W-:-:S03]  /*9f20*/  IMAD R0, R0, c[0x0][0x294], R8 ;  /* 0x0000a50000007a24 */ /* 0x000fc600078e0208 */
[----:B------:R-:W-:Y:S02]  /*9f30*/  IADD3 R6, R5, R6, RZ ;  /* 0x0000000605067210 */ /* 0x000fe40007ffe0ff */
[----:B------:R-:W-:Y:S02]  /*9f40*/  IADD3 R0, R3, R0, RZ ;  /* 0x0000000003007210 */ /* 0x000fe40007ffe0ff */
[----:B------:R-:W-:Y:S02]  /*9f50*/  LEA.HI.X R26, R4, c[0x0][0x274], R6, 0x1, P1 ;  /* 0x00009d00041a7a11 */ /* 0x000fe400008f0c06 */
[----:B------:R-:W-:Y:S01]  /*9f60*/  LEA.HI.X R13, R2, c[0x0][0x28c], R0, 0x1, P0 ;  /* 0x0000a300020d7a11 */ /* 0x000fe200000f0c00 */
[----:B------:R-:W-:Y:S05]  /*9f70*/  BRA.DIV ~URZ, `(.L_x_2310) ;  /* 0x0001acb27f007947 */ /* 0x000fea000b800000 */
[----:B------:R1:W2:Y:S02]  /*9f80*/  SHFL.IDX PT, R5, R26, RZ, 0x1c1f ;  /* 0x001c1fff1a057589 */ /* 0x0002a400000e0000 */
.L_x_2502:
[----:B------:R-:W-:Y:S05]  /*9f90*/  BRA.DIV ~URZ, `(.L_x_2311) ;  /* 0x0001ad027f007947 */ /* 0x000fea000b800000 */
[----:B------:R3:W4:Y:S04]  /*9fa0*/  SHFL.IDX PT, R4, R27, RZ, 0x1c1f ;  /* 0x001c1fff1b047589 */ /* 0x00072800000e0000 */
[----:B------:R3:W1:Y:S04]  /*9fb0*/  SHFL.IDX PT, R12, R13, RZ, 0x1c1f ;  /* 0x001c1fff0d0c7589 */ /* 0x00066800000e0000 */
[----:B------:R3:W2:Y:S02]  /*9fc0*/  SHFL.IDX PT, R0, R32, RZ, 0x1c1f ;  /* 0x001c1fff20007589 */ /* 0x0006a400000e0000 */
.L_x_2503:
        /* <DEDUP_REMOVED lines=16> */
[----:B---3--:R-:W3:Y:S04]  /*a0d0*/  LDL R3, [R1+0x14] ;  /* 0x0000140001037983 */ /* 0x008ee80000100800 */
[----:B----4-:R-:W4:Y:S04]  /*a0e0*/  LDL R15, [R1+0x10] ;  /* 0x00001000010f7983 */ /* 0x010f280000100800 */
[----:B--2---:R-:W2:Y:S01]  /*a0f0*/  LDL R14, [R1+0xc] ;  /* 0x00000c00010e7983 */ /* 0x004ea20000100800 */
[----:B------:R-:W-:-:S03]  /*a100*/  ISETP.GE.AND P0, PT, R149, c[0x0][0x27c], PT ;  /* 0x00009f0095007a0c */ /* 0x000fc60003f06270 */
[----:B------:R-:W2:Y:S04]  /*a110*/  LDL R9, [R1+0x8] ;  /* 0x0000080001097983 */ /* 0x000ea80000100800 */
[----:B------:R-:W2:Y:S06]  /*a120*/  LDL R33, [R1+0x4] ;  /* 0x0000040001217983 */ /* 0x000eac0000100800 */
[----:B------:R-:W-:-:S05]  /*a130*/  @!P0 IMAD.SHL.U32 R2, R149, 0x2, RZ ;  /* 0x0000000295028824 */ /* 0x000fca00078e00ff */
[----:B------:R-:W-:Y:S01]  /*a140*/  @!P0 IADD3 R6, P1, R4, R2, RZ ;  /* 0x0000000204068210 */ /* 0x000fe20007f3e0ff */
[----:B------:R-:W-:Y:S01]  /*a150*/  CS2R R18, SRZ ;  /* 0x0000000000127805 */ /* 0x000fe2000001ff00 */
[----:B------:R-:W-:Y:S01]  /*a160*/  CS2R R20, SRZ ;  /* 0x0000000000147805 */ /* 0x000fe2000001ff00 */
[----:B------:R-:W-:Y:S01]  /*a170*/  CS2R R22, SRZ ;  /* 0x0000000000167805 */ /* 0x000fe2000001ff00 */
[----:B------:R-:W-:Y:S01]  /*a180*/  CS2R R24, SRZ ;  /* 0x0000000000187805 */ /* 0x000fe2000001ff00 */
[----:B------:R-:W-:Y:S01]  /*a190*/  ISETP.GE.AND P2, PT, R145, c[0x0][0x27c], PT ;  /* 0x00009f0091007a0c */ /* 0x000fe20003f46270 */
[----:B------:R-:W-:Y:S01]  /*a1a0*/  CS2R R28, SRZ ;  /* 0x00000000001c7805 */ /* 0x000fe2000001ff00 */
[----:B------:R-:W-:Y:S01]  /*a1b0*/  CS2R R30, SRZ ;  /* 0x00000000001e7805 */ /* 0x000fe2000001ff00 */
[----:B------:R-:W-:Y:S01]  /*a1c0*/  CS2R R40, SRZ ;  /* 0x0000000000287805 */ /* 0x000fe2000001ff00 */
[----:B------:R-:W-:Y:S01]  /*a1d0*/  CS2R R38, SRZ ;  /* 0x0000000000267805 */ /* 0x000fe2000001ff00 */
[----:B------:R-:W-:Y:S01]  /*a1e0*/  CS2R R44, SRZ ;  /* 0x00000000002c7805 */ /* 0x000fe2000001ff00 */
[----:B------:R-:W-:Y:S01]  /*a1f0*/  CS2R R46, SRZ ;  /* 0x00000000002e7805 */ /* 0x000fe2000001ff00 */
[----:B---3--:R-:W-:-:S05]  /*a200*/  @!P0 SHF.L.U64.HI R3, R149, 0x1, R3 ;  /* 0x0000000195038819 */ /* 0x008fca0000010203 */
[----:B------:R-:W-:Y:S01]  /*a210*/  @!P0 IMAD.X R7, R5, 0x1, R3, P1 ;  /* 0x0000000105078824 */ /* 0x000fe200008e0603 */
[----:B------:R-:W-:-:S04]  /*a220*/  @!P0 IADD3 R2, P1, R0, R2, RZ ;  /* 0x0000000200028210 */ /* 0x000fc80007f3e0ff */
[----:B------:R3:W5:Y:S01]  /*a230*/  @!P0 LD.E.64 R18, [R6.64] ;  /* 0x0000000c06128980 */ /* 0x000762000c101b00 */
[----:B-1----:R-:W-:Y:S01]  /*a240*/  @!P0 IMAD.X R3, R12, 0x1, R3, P1 ;  /* 0x000000010c038824 */ /* 0x002fe200008e0603 */
[----:B------:R-:W-:-:S04]  /*a250*/  ISETP.GE.AND P1, PT, R146, c[0x0][0x27c], PT ;  /* 0x00009f0092007a0c */ /* 0x000fc80003f26270 */
[----:B------:R4:W5:Y:S09]  /*a260*/  @!P0 LD.E.64 R20, [R2.64] ;  /* 0x0000000c02148980 */ /* 0x000972000c101b00 */
[----:B------:R-:W-:-:S05]  /*a270*/  @!P1 IMAD.SHL.U32 R8, R146, 0x2, RZ ;  /* 0x0000000292089824 */ /* 0x000fca00078e00ff */
[----:B---3--:R-:W-:Y:S02]  /*a280*/  @!P1 IADD3 R6, P0, R4, R8, RZ ;  /* 0x0000000804069210 */ /* 0x008fe40007f1e0ff */
[----:B----4-:R-:W-:-:S05]  /*a290*/  @!P1 SHF.L.U64.HI R3, R146, 0x1, R15 ;  /* 0x0000000192039819 */ /* 0x010fca000001020f */
[----:B------:R-:W-:Y:S01]  /*a2a0*/  @!P1 IMAD.X R7, R5, 0x1, R3, P0 ;  /* 0x0000000105079824 */ /* 0x000fe200000e0603 */
[----:B------:R-:W-:-:S04]  /*a2b0*/  @!P1 IADD3 R2, P0, R0, R8, RZ ;  /* 0x0000000800029210 */ /* 0x000fc80007f1e0ff */
[----:B------:R1:W5:Y:S01]  /*a2c0*/  @!P1 LD.E.64 R22, [R6.64] ;  /* 0x0000000c06169980 */ /* 0x000362000c101b00 */
[----:B------:R-:W-:Y:S01]  /*a2d0*/  @!P1 IMAD.X R3, R12, 0x1, R3, P0 ;  /* 0x000000010c039824 */ /* 0x000fe200000e0603 */
[----:B------:R-:W-:-:S04]  /*a2e0*/  ISETP.GE.AND P0, PT, R148, c[0x0][0x27c], PT ;  /* 0x00009f0094007a0c */ /* 0x000fc80003f06270 */
[----:B------:R2:W5:Y:S09]  /*a2f0*/  @!P1 LD.E.64 R24, [R2.64] ;  /* 0x0000000c02189980 */ /* 0x000572000c101b00 */
[----:B------:R-:W-:-:S05]  /*a300*/  @!P0 IMAD.SHL.U32 R8, R148, 0x2, RZ ;  /* 0x0000000294088824 */ /* 0x000fca00078e00ff */
[----:B-1----:R-:W-:Y:S02]  /*a310*/  @!P0 IADD3 R6, P1, R4, R8, RZ ;  /* 0x0000000804068210 */ /* 0x002fe40007f3e0ff */
[----:B--2---:R-:W-:-:S05]  /*a320*/  @!P0 SHF.L.U64.HI R3, R148, 0x1, R14 ;  /* 0x0000000194038819 */ /* 0x004fca000001020e */
[----:B------:R-:W-:Y:S01]  /*a330*/  @!P0 IMAD.X R7, R5, 0x1, R3, P1 ;  /* 0x0000000105078824 */ /* 0x000fe200008e0603 */
[----:B------:R-:W-:Y:S01]  /*a340*/  @!P0 IADD3 R2, P1, R0, R8, RZ ;  /* 0x0000000800028210 */ /* 0x000fe20007f3e0ff */
[----:B------:R-:W-:-:S03]  /*a350*/  @!P2 IMAD.SHL.U32 R8, R145, 0x2, RZ ;  /* 0x000000029108a824 */ /* 0x000fc600078e00ff */
[----:B------:R1:W5:Y:S01]  /*a360*/  @!P0 LD.E.64 R28, [R6.64] ;  /* 0x0000000c061c8980 */ /* 0x000362000c101b00 */
[----:B------:R-:W-:-:S05]  /*a370*/  @!P0 IMAD.X R3, R12, 0x1, R3, P1 ;  /* 0x000000010c038824 */ /* 0x000fca00008e0603 */
[----:B------:R2:W5:Y:S01]  /*a380*/  @!P0 LD.E.64 R30, [R2.64] ;  /* 0x0000000c021e8980 */ /* 0x000562000c101b00 */
[----:B------:R-:W-:Y:S02]  /*a390*/  ISETP.GE.AND P1, PT, R142, c[0x0][0x27c], PT ;  /* 0x00009f008e007a0c */ /* 0x000fe40003f26270 */
[----:B-1----:R-:W-:Y:S02]  /*a3a0*/  @!P2 IADD3 R6, P0, R4, R8, RZ ;  /* 0x000000080406a210 */ /* 0x002fe40007f1e0ff */
[----:B--2---:R-:W-:-:S05]  /*a3b0*/  @!P2 SHF.L.U64.HI R3, R145, 0x1, R9 ;  /* 0x000000019103a819 */ /* 0x004fca0000010209 */
[----:B------:R-:W-:Y:S01]  /*a3c0*/  @!P2 IMAD.X R7, R5, 0x1, R3, P0 ;  /* 0x000000010507a824 */ /* 0x000fe200000e0603 */
[----:B------:R-:W-:-:S03]  /*a3d0*/  @!P2 IADD3 R2, P0, R0, R8, RZ ;  /* 0x000000080002a210 */ /* 0x000fc60007f1e0ff */
[----:B------:R-:W-:Y:S02]  /*a3e0*/  @!P1 IMAD.MOV.U32 R14, RZ, RZ, R0 ;  /* 0x000000ffff0e9224 */ /* 0x000fe400078e0000 */
[----:B------:R-:W-:Y:S01]  /*a3f0*/  @!P1 IMAD.MOV.U32 R15, RZ, RZ, R12 ;  /* 0x000000ffff0f9224 */ /* 0x000fe200078e000c */
[----:B------:R1:W5:Y:S01]  /*a400*/  @!P2 LD.E.64 R38, [R6.64] ;  /* 0x0000000c0626a980 */ /* 0x000362000c101b00 */
[----:B------:R-:W-:Y:S01]  /*a410*/  @!P2 IMAD.X R3, R12, 0x1, R3, P0 ;  /* 0x000000010c03a824 */ /* 0x000fe200000e0603 */
[----:B------:R-:W-:-:S04]  /*a420*/  ISETP.GE.AND P0, PT, R147, c[0x0][0x27c], PT ;  /* 0x00009f0093007a0c */ /* 0x000fc80003f06270 */
[----:B------:R2:W5:Y:S01]  /*a430*/  @!P2 LD.E.64 R40, [R2.64] ;  /* 0x0000000c0228a980 */ /* 0x000562000c101b00 */
[----:B------:R-:W-:Y:S01]  /*a440*/  CS2R R8, SRZ ;  /* 0x0000000000087805 */ /* 0x000fe2000001ff00 */
[----:B------:R-:W-:Y:S01]  /*a450*/  @!P1 IMAD.WIDE R14, R142, 0x2, R14 ;  /* 0x000000028e0e9825 */ /* 0x000fe200078e020e */
[----:B-1----:R-:W-:-:S03]  /*a460*/  CS2R R6, SRZ ;  /* 0x0000000000067805 */ /* 0x002fc6000001ff00 */
[----:B--2---:R-:W-:-:S03]  /*a470*/  @!P1 IMAD.MOV.U32 R2, RZ, RZ, R4 ;  /* 0x000000ffff029224 */ /* 0x004fc600078e0004 */
[----:B------:R1:W5:Y:S01]  /*a480*/  @!P1 LD.E.64 R6, [R14.64] ;  /* 0x0000000c0e069980 */ /* 0x000362000c101b00 */
[----:B------:R-:W-:-:S04]  /*a490*/  @!P1 IMAD.MOV.U32 R3, RZ, RZ, R5 ;  /* 0x000000ffff039224 */ /* 0x000fc800078e0005 */
[----:B------:R-:W-:-:S04]  /*a4a0*/  @!P1 IMAD.WIDE R16, R142, 0x2, R2 ;  /* 0x000000028e109825 */ /* 0x000fc800078e0202 */
[C---:B------:R-:W-:Y:S01]  /*a4b0*/  @!P0 IMAD.SHL.U32 R2, R147.reuse, 0x2, RZ ;  /* 0x0000000293028824 */ /* 0x040fe200078e00ff */
[----:B------:R1:W5:Y:S01]  /*a4c0*/  @!P1 LD.E.64 R8, [R16.64] ;  /* 0x0000000c10089980 */ /* 0x000362000c101b00 */
[----:B------:R-:W-:-:S03]  /*a4d0*/  @!P0 SHF.L.U64.HI R3, R147, 0x1, R33 ;  /* 0x0000000193038819 */ /* 0x000fc60000010221 */
[----:B------:R-:W-:-:S05]  /*a4e0*/  @!P0 IADD3 R4, P1, R4, R2, RZ ;  /* 0x0000000204048210 */ /* 0x000fca0007f3e0ff */
[----:B------:R-:W-:Y:S01]  /*a4f0*/  @!P0 IMAD.X R5, R5, 0x1, R3, P1 ;  /* 0x0000000105058824 */ /* 0x000fe200008e0603 */
[----:B------:R-:W-:-:S04]  /*a500*/  @!P0 IADD3 R2, P1, R0, R2, RZ ;  /* 0x0000000200028210 */ /* 0x000fc80007f3e0ff */
[----:B------:R1:W5:Y:S01]  /*a510*/  @!P0 LD.E.64 R44, [R4.64] ;  /* 0x0000000c042c8980 */ /* 0x000362000c101b00 */
[----:B------:R-:W-:-:S05]  /*a520*/  @!P0 IMAD.X R3, R12, 0x1, R3, P1 ;  /* 0x000000010c038824 */ /* 0x000fca00008e0603 */
[----:B------:R1:W5:Y:S03]  /*a530*/  @!P0 LD.E.64 R46, [R2.64] ;  /* 0x0000000c022e8980 */ /* 0x000366000c101b00 */
.L_x_2313:
[----:B------:R-:W-:Y:S05]  /*a540*/  BSYNC B0 ;  /* 0x0000000000007941 */ /* 0x000fea0003800000 */
.L_x_2312:
[----:B-1---5:R-:W-:Y:S02]  /*a550*/  IMAD.MOV.U32 R3, RZ, RZ, R45 ;  /* 0x000000ffff037224 */ /* 0x022fe400078e002d */
[----:B------:R-:W-:Y:S02]  /*a560*/  IMAD.MOV.U32 R2, RZ, RZ, R38 ;  /* 0x000000ffff027224 */ /* 0x000fe400078e0026 */
[----:B--2---:R-:W-:Y:S01]  /*a570*/  IMAD.MOV.U32 R0, RZ, RZ, R39 ;  /* 0x000000ffff007224 */ /* 0x004fe200078e0027 */
[----:B------:R-:W-:Y:S01]  /*a580*/  PRMT R82, R82, 0x5410, R3 ;  /* 0x0000541052527816 */ /* 0x000fe20000000003 */
[----:B----4-:R-:W-:Y:S01]  /*a590*/  IMAD.MOV.U32 R4, RZ, RZ, R44 ;  /* 0x000000ffff047224 */ /* 0x010fe200078e002c */
[----:B------:R-:W-:Y:S01]  /*a5a0*/  PRMT R77, R77, 0x5410, R2 ;  /* 0x000054104d4d7816 */ /* 0x000fe20000000002 */
[----:B------:R-:W-:Y:S01]  /*a5b0*/  IMAD.MOV.U32 R3, RZ, RZ, R29 ;  /* 0x000000ffff037224 */ /* 0x000fe200078e001d */
[----:B------:R-:W-:Y:S01]  /*a5c0*/  PRMT R78, R78, 0x5410, R0 ;  /* 0x000054104e4e7816 */ /* 0x000fe20000000000 */
[----:B------:R-:W-:Y:S01]  /*a5d0*/  IMAD.MOV.U32 R2, RZ, RZ, R22 ;  /* 0x000000ffff027224 */ /* 0x000fe200078e0016 */
[----:B------:R-:W-:Y:S01]  /*a5e0*/  PRMT R81, R81, 0x5410, R4 ;  /* 0x0000541051517816 */ /* 0x000fe20000000004 */
[----:B------:R-:W-:Y:S01]  /*a5f0*/  IMAD.MOV.U32 R0, RZ, RZ, R23 ;  /* 0x000000ffff007224 */ /* 0x000fe200078e0017 */
[----:B------:R-:W-:-:S04]  /*a600*/  MOV R4, R28 ;  /* 0x0000001c00047202 */ /* 0x000fc80000000f00 */
        /* <DEDUP_REMOVED lines=14> */
[----:B------:R-:W-:Y:S02]  /*a6f0*/  PRMT R79, R79, 0x5410, R4 ;  /* 0x000054104f4f7816 */ /* 0x000fe40000000004 */
[----:B------:R-:W-:Y:S01]  /*a700*/  PRMT R76, R2, 0x5410, R0 ;  /* 0x00005410024c7816 */ /* 0x000fe20000000000 */
[----:B------:R-:W-:Y:S01]  /*a710*/  IMAD.MOV.U32 R2, RZ, RZ, R24 ;  /* 0x000000ffff027224 */ /* 0x000fe200078e0018 */
[----:B------:R-:W-:-:S02]  /*a720*/  MOV R4, R30 ;  /* 0x0000001e00047202 */ /* 0x000fc40000000f00 */
[----:B------:R-:W-:Y:S02]  /*a730*/  MOV R0, R25 ;  /* 0x0000001900007202 */ /* 0x000fe40000000f00 */
[----:B------:R-:W-:Y:S01]  /*a740*/  PRMT R74, R4, 0x5410, R3 ;  /* 0x00005410044a7816 */ /* 0x000fe20000000003 */
[----:B------:R-:W-:Y:S01]  /*a750*/  IMAD.MOV.U32 R4, RZ, RZ, R20 ;  /* 0x000000ffff047224 */ /* 0x000fe200078e0014 */
[----:B------:R-:W-:Y:S01]  /*a760*/  PRMT R72, R2, 0x5410, R0 ;  /* 0x0000541002487816 */ /* 0x000fe20000000000 */
[----:B------:R-:W-:Y:S01]  /*a770*/  IMAD.MOV.U32 R3, RZ, RZ, R21 ;  /* 0x000000ffff037224 */ /* 0x000fe200078e0015 */
[----:B------:R-:W-:Y:S01]  /*a780*/  MOV R2, R6 ;  /* 0x0000000600027202 */ /* 0x000fe20000000f00 */
[----:B------:R-:W-:-:S03]  /*a790*/  IMAD.MOV.U32 R0, RZ, RZ, R7 ;  /* 0x000000ffff007224 */ /* 0x000fc600078e0007 */
[----:B------:R-:W-:Y:S02]  /*a7a0*/  PRMT R70, R4, 0x5410, R3 ;  /* 0x0000541004467816 */ /* 0x000fe40000000003 */
[----:B------:R-:W-:Y:S01]  /*a7b0*/  PRMT R68, R2, 0x5410, R0 ;  /* 0x0000541002447816 */ /* 0x000fe20000000000 */
[----:B------:R-:W-:Y:S05]  /*a7c0*/  BRA.DIV ~URZ, `(.L_x_2314) ;  /* 0x0001a6027f007947 */ /* 0x000fea000b800000 */
[----:B------:R1:W2:Y:S04]  /*a7d0*/  SHFL.IDX PT, R5, R26, 0x1, 0x1c1f ;  /* 0x003c1f001a057f89 */ /* 0x0002a800000e0000 */
[----:B------:R1:W4:Y:S04]  /*a7e0*/  SHFL.IDX PT, R4, R27, 0x1, 0x1c1f ;  /* 0x003c1f001b047f89 */ /* 0x00032800000e0000 */
[----:B------:R1:W3:Y:S04]  /*a7f0*/  SHFL.IDX PT, R12, R13, 0x1, 0x1c1f ;  /* 0x003c1f000d0c7f89 */ /* 0x0002e800000e0000 */
[----:B------:R1:W1:Y:S02]  /*a800*/  SHFL.IDX PT, R0, R32, 0x1, 0x1c1f ;  /* 0x003c1f0020007f89 */ /* 0x00026400000e0000 */
.L_x_2504:
[----:B------:R-:W-:Y:S01]  /*a810*/  IADD3 R2, R36, 0x40, RZ ;  /* 0x0000004024027810 */ /* 0x000fe20007ffe0ff */
[----:B------:R-:W-:Y:S01]  /*a820*/  BSSY B0, `(.L_x_2315) ;  /* 0x0000055000007945 */ /* 0x000fe20003800000 */
[----:B------:R-:W-:Y:S01]  /*a830*/  CS2R R62, SRZ ;  /* 0x00000000003e7805 */ /* 0x000fe2000001ff00 */
[----:B------:R-:W-:Y:S01]  /*a840*/  CS2R R56, SRZ ;  /* 0x0000000000387805 */ /* 0x000fe2000001ff00 */
[----:B------:R-:W-:Y:S01]  /*a850*/  ISETP.GE.AND P0, PT, R2, R37, PT ;  /* 0x000000250200720c */ /* 0x000fe20003f06270 */
        /* <DEDUP_REMOVED lines=8> */
[----:B------:R-:W-:-:S04]  /*a8e0*/  CS2R R42, SRZ ;  /* 0x00000000002a7805 */ /* 0x000fc8000001ff00 */
[----:B------:R-:W-:Y:S05]  /*a8f0*/  @P0 BRA `(.L_x_2316) ;  /* 0x0000047000000947 */ /* 0x000fea0003800000 */
[----:B----4-:R-:W4:Y:S04]  /*a900*/  LDL R3, [R1+0x14] ;  /* 0x0000140001037983 */ /* 0x010f280000100800 */
[----:B-1-3--:R-:W3:Y:S01]  /*a910*/  LDL R26, [R1+0x10] ;  /* 0x00001000011a7983 */ /* 0x00aee20000100800 */
[----:B------:R-:W-:-:S03]  /*a920*/  ISETP.GE.AND P0, PT, R149, c[0x0][0x27c], PT ;  /* 0x00009f0095007a0c */ /* 0x000fc60003f06270 */
[----:B--2---:R-:W2:Y:S04]  /*a930*/  LDL R17, [R1+0xc] ;  /* 0x00000c0001117983 */ /* 0x004ea80000100800 */
[----:B------:R-:W2:Y:S06]  /*a940*/  LDL R16, [R1+0x8] ;  /* 0x0000080001107983 */ /* 0x000eac0000100800 */
[----:B------:R-:W-:-:S05]  /*a950*/  @!P0 IMAD.SHL.U32 R2, R149, 0x2, RZ ;  /* 0x0000000295028824 */ /* 0x000fca00078e00ff */
[----:B------:R-:W-:Y:S01]  /*a960*/  @!P0 IADD3 R14, P1, R4, R2, RZ ;  /* 0x00000002040e8210 */ /* 0x000fe20007f3e0ff */
[----:B------:R-:W-:Y:S01]  /*a970*/  CS2R R50, SRZ ;  /* 0x0000000000327805 */ /* 0x000fe2000001ff00 */
[----:B------:R-:W-:Y:S01]  /*a980*/  CS2R R48, SRZ ;  /* 0x0000000000307805 */ /* 0x000fe2000001ff00 */
[----:B------:R-:W-:Y:S01]  /*a990*/  CS2R R52, SRZ ;  /* 0x0000000000347805 */ /* 0x000fe2000001ff00 */
[----:B------:R-:W-:Y:S01]  /*a9a0*/  CS2R R54, SRZ ;  /* 0x0000000000367805 */ /* 0x000fe2000001ff00 */
[----:B----4-:R-:W-:-:S05]  /*a9b0*/  @!P0 SHF.L.U64.HI R3, R149, 0x1, R3 ;  /* 0x0000000195038819 */ /* 0x010fca0000010203 */
[----:B------:R-:W-:Y:S01]  /*a9c0*/  @!P0 IMAD.X R15, R5, 0x1, R3, P1 ;  /* 0x00000001050f8824 */ /* 0x000fe200008e0603 */
[----:B------:R-:W-:-:S04]  /*a9d0*/  @!P0 IADD3 R2, P1, R0, R2, RZ ;  /* 0x0000000200028210 */ /* 0x000fc80007f3e0ff */
[----:B------:R1:W5:Y:S01]  /*a9e0*/  @!P0 LD.E.64 R48, [R14.64] ;  /* 0x0000000c0e308980 */ /* 0x000362000c101b00 */
[----:B------:R-:W-:Y:S01]  /*a9f0*/  @!P0 IMAD.X R3, R12, 0x1, R3, P1 ;  /* 0x000000010c038824 */ /* 0x000fe200008e0603 */
[----:B------:R-:W-:-:S04]  /*aa00*/  ISETP.GE.AND P1, PT, R146, c[0x0][0x27c], PT ;  /* 0x00009f0092007a0c */ /* 0x000fc80003f26270 */
[----:B------:R3:W5:Y:S09]  /*aa10*/  @!P0 LD.E.64 R50, [R2.64] ;  /* 0x0000000c02328980 */ /* 0x000772000c101b00 */
[C---:B---3--:R-:W-:Y:S02]  /*aa20*/  @!P1 SHF.L.U64.HI R3, R146.reuse, 0x1, R26 ;  /* 0x0000000192039819 */ /* 0x048fe4000001021a */
[----:B------:R-:W3:Y:S01]  /*aa30*/  LDL R26, [R1+0x4] ;  /* 0x00000400011a7983 */ /* 0x000ee20000100800 */
[----:B------:R-:W-:-:S05]  /*aa40*/  @!P1 IMAD.SHL.U32 R13, R146, 0x2, RZ ;  /* 0x00000002920d9824 */ /* 0x000fca00078e00ff */
[----:B-1----:R-:W-:-:S05]  /*aa50*/  @!P1 IADD3 R14, P0, R4, R13, RZ ;  /* 0x0000000d040e9210 */ /* 0x002fca0007f1e0ff */
[--C-:B------:R-:W-:Y:S01]  /*aa60*/  @!P1 IMAD.X R15, R5, 0x1, R3.reuse, P0 ;  /* 0x00000001050f9824 */ /* 0x100fe200000e0603 */
[----:B------:R-:W-:Y:S02]  /*aa70*/  @!P1 IADD3 R2, P0, R0, R13, RZ ;  /* 0x0000000d00029210 */ /* 0x000fe40007f1e0ff */
[----:B------:R-:W-:Y:S02]  /*aa80*/  ISETP.GE.AND P2, PT, R145, c[0x0][0x27c], PT ;  /* 0x00009f0091007a0c */ /* 0x000fe40003f46270 */
[----:B------:R1:W5:Y:S01]  /*aa90*/  @!P1 LD.E.64 R52, [R14.64] ;  /* 0x0000000c0e349980 */ /* 0x000362000c101b00 */
[----:B------:R-:W-:Y:S01]  /*aaa0*/  @!P1 IMAD.X R3, R12, 0x1, R3, P0 ;  /* 0x000000010c039824 */ /* 0x000fe200000e0603 */
[----:B------:R-:W-:-:S04]  /*aab0*/  ISETP.GE.AND P0, PT, R148, c[0x0][0x27c], PT ;  /* 0x00009f0094007a0c */ /* 0x000fc80003f06270 */
[----:B------:R2:W5:Y:S09]  /*aac0*/  @!P1 LD.E.64 R54, [R2.64] ;  /* 0x0000000c02369980 */ /* 0x000572000c101b00 */
[----:B------:R-:W-:-:S05]  /*aad0*/  @!P0 IMAD.SHL.U32 R13, R148, 0x2, RZ ;  /* 0x00000002940d8824 */ /* 0x000fca00078e00ff */
[----:B-1----:R-:W-:Y:S02]  /*aae0*/  @!P0 IADD3 R14, P1, R4, R13, RZ ;  /* 0x0000000d040e8210 */ /* 0x002fe40007f3e0ff */
[----:B--2---:R-:W-:-:S05]  /*aaf0*/  @!P0 SHF.L.U64.HI R3, R148, 0x1, R17 ;  /* 0x0000000194038819 */ /* 0x004fca0000010211 */
[--C-:B------:R-:W-:Y:S01]  /*ab00*/  @!P0 IMAD.X R15, R5, 0x1, R3.reuse, P1 ;  /* 0x00000001050f8824 */ /* 0x100fe200008e0603 */
[----:B------:R-:W-:Y:S01]  /*ab10*/  @!P0 IADD3 R2, P1, R0, R13, RZ ;  /* 0x0000000d00028210 */ /* 0x000fe20007f3e0ff */
[----:B------:R-:W-:Y:S01]  /*ab20*/  CS2R R56, SRZ ;  /* 0x0000000000387805 */ /* 0x000fe2000001ff00 */
[----:B------:R-:W-:Y:S01]  /*ab30*/  CS2R R58, SRZ ;  /* 0x00000000003a7805 */ /* 0x000fe2000001ff00 */
[----:B------:R-:W-:Y:S02]  /*ab40*/  @!P2 IMAD.SHL.U32 R13, R145, 0x2, RZ ;  /* 0x00000002910da824 */ /* 0x000fe400078e00ff */
[----:B------:R-:W-:Y:S02]  /*ab50*/  @!P0 IMAD.X R3, R12, 0x1, R3, P1 ;  /* 0x000000010c038824 */ /* 0x000fe400008e0603 */
[----:B------:R1:W5:Y:S04]  /*ab60*/  @!P0 LD.E.64 R56, [R14.64] ;  /* 0x0000000c0e388980 */ /* 0x000368000c101b00 */
[----:B------:R2:W5:Y:S01]  /*ab70*/  @!P0 LD.E.64 R58, [R2.64] ;  /* 0x0000000c023a8980 */ /* 0x000562000c101b00 */
[----:B------:R-:W-:Y:S01]  /*ab80*/  ISETP.GE.AND P1, PT, R142, c[0x0][0x27c], PT ;  /* 0x00009f008e007a0c */ /* 0x000fe20003f26270 */
[----:B------:R-:W-:Y:S01]  /*ab90*/  CS2R R62, SRZ ;  /* 0x00000000003e7805 */ /* 0x000fe2000001ff00 */
[----:B------:R-:W-:Y:S01]  /*aba0*/  CS2R R60, SRZ ;  /* 0x00000000003c7805 */ /* 0x000fe2000001ff00 */
[----:B-1----:R-:W-:-:S02]  /*abb0*/  @!P2 IADD3 R14, P0, R4, R13, RZ ;  /* 0x0000000d040ea210 */ /* 0x002fc40007f1e0ff */
[----:B--2---:R-:W-:-:S05]  /*abc0*/  @!P2 SHF.L.U64.HI R3, R145, 0x1, R16 ;  /* 0x000000019103a819 */ /* 0x004fca0000010210 */
[----:B------:R-:W-:Y:S01]  /*abd0*/  @!P2 IMAD.X R15, R5, 0x1, R3, P0 ;  /* 0x00000001050fa824 */ /* 0x000fe200000e0603 */
[----:B------:R-:W-:-:S04]  /*abe0*/  @!P2 IADD3 R2, P0, R0, R13, RZ ;  /* 0x0000000d0002a210 */ /* 0x000fc80007f1e0ff */
[----:B------:R1:W5:Y:S01]  /*abf0*/  @!P2 LD.E.64 R62, [R14.64] ;  /* 0x0000000c0e3ea980 */ /* 0x000362000c101b00 */
[----:B------:R-:W-:Y:S01]  /*ac00*/  @!P2 IMAD.X R3, R12, 0x1, R3, P0 ;  /* 0x000000010c03a824 */ /* 0x000fe200000e0603 */
[----:B------:R-:W-:-:S04]  /*ac10*/  ISETP.GE.AND P0, PT, R147, c[0x0][0x27c], PT ;  /* 0x00009f0093007a0c */ /* 0x000fc80003f06270 */
[----:B------:R2:W5:Y:S01]  /*ac20*/  @!P2 LD.E.64 R60, [R2.64] ;  /* 0x0000000c023ca980 */ /* 0x000562000c101b00 */
[----:B------:R-:W-:Y:S01]  /*ac30*/  CS2R R34, SRZ ;  /* 0x0000000000227805 */ /* 0x000fe2000001ff00 */
[----:B------:R-:W-:Y:S01]  /*ac40*/  CS2R R42, SRZ ;  /* 0x00000000002a7805 */ /* 0x000fe2000001ff00 */
[----:B-1----:R-:W-:Y:S02]  /*ac50*/  @!P1 IMAD.MOV.U32 R14, RZ, RZ, R0 ;  /* 0x000000ffff0e9224 */ /* 0x002fe400078e0000 */
[----:B------:R-:W-:Y:S02]  /*ac60*/  @!P1 IMAD.MOV.U32 R15, RZ, RZ, R12 ;  /* 0x000000ffff0f9224 */ /* 0x000fe400078e000c */
[----:B--2---:R-:W-:Y:S02]  /*ac70*/  @!P1 IMAD.MOV.U32 R2, RZ, RZ, R4 ;  /* 0x000000ffff029224 */ /* 0x004fe400078e0004 */
[----:B------:R-:W-:Y:S02]  /*ac80*/  @!P1 IMAD.MOV.U32 R3, RZ, RZ, R5 ;  /* 0x000000ffff039224 */ /* 0x000fe400078e0005 */
[----:B------:R-:W-:-:S04]  /*ac90*/  @!P1 IMAD.WIDE R14, R142, 0x2, R14 ;  /* 0x000000028e0e9825 */ /* 0x000fc800078e020e */
[----:B------:R-:W-:Y:S01]  /*aca0*/  @!P1 IMAD.WIDE R16, R142, 0x2, R2 ;  /* 0x000000028e109825 */ /* 0x000fe200078e0202 */
[----:B------:R1:W5:Y:S03]  /*acb0*/  @!P1 LD.E.64 R42, [R14.64] ;  /* 0x0000000c0e2a9980 */ /* 0x000366000c101b00 */
[C---:B------:R-:W-:Y:S01]  /*acc0*/  @!P0 IMAD.SHL.U32 R2, R147.reuse, 0x2, RZ ;  /* 0x0000000293028824 */ /* 0x040fe200078e00ff */
[----:B------:R1:W5:Y:S04]  /*acd0*/  @!P1 LD.E.64 R34, [R16.64] ;  /* 0x0000000c10229980 */ /* 0x000368000c101b00 */
[----:B------:R-:W-:Y:S01]  /*ace0*/  @!P0 IADD3 R4, P1, R4, R2, RZ ;  /* 0x0000000204048210 */ /* 0x000fe20007f3e0ff */
[----:B------:R-:W-:Y:S01]  /*acf0*/  CS2R R66, SRZ ;  /* 0x0000000000427805 */ /* 0x000fe2000001ff00 */
[----:B------:R-:W-:Y:S01]  /*ad00*/  CS2R R64, SRZ ;  /* 0x0000000000407805 */ /* 0x000fe2000001ff00 */
[----:B---3--:R-:W-:-:S05]  /*ad10*/  @!P0 SHF.L.U64.HI R3, R147, 0x1, R26 ;  /* 0x0000000193038819 */ /* 0x008fca000001021a */
[----:B------:R-:W-:Y:S01]  /*ad20*/  @!P0 IMAD.X R5, R5, 0x1, R3, P1 ;  /* 0x0000000105058824 */ /* 0x000fe200008e0603 */
[----:B------:R-:W-:-:S04]  /*ad30*/  @!P0 IADD3 R2, P1, R0, R2, RZ ;  /* 0x0000000200028210 */ /* 0x000fc80007f3e0ff */
[----:B------:R1:W5:Y:S01]  /*ad40*/  @!P0 LD.E.64 R66, [R4.64] ;  /* 0x0000000c04428980 */ /* 0x000362000c101b00 */
[----:B------:R-:W-:-:S05]  /*ad50*/  @!P0 IMAD.X R3, R12, 0x1, R3, P1 ;  /* 0x000000010c038824 */ /* 0x000fca00008e0603 */
[----:B------:R1:W5:Y:S03]  /*ad60*/  @!P0 LD.E.64 R64, [R2.64] ;  /* 0x0000000c02408980 */ /* 0x000366000c101b00 */
.L_x_2316:
[----:B------:R-:W-:Y:S05]  /*ad70*/  BSYNC B0 ;  /* 0x0000000000007941 */ /* 0x000fea0003800000 */
.L_x_2315:
[----:B-1--45:R-:W-:Y:S01]  /*ad80*/  IMAD.MOV.U32 R4, RZ, RZ, R66 ;  /* 0x000000ffff047224 */ /* 0x032fe200078e0042 */
[----:B------:R-:W-:Y:S01]  /*ad90*/  LOP3.LUT P0, RZ, R242, 0x4, RZ, 0xc0, !PT ;  /* 0x00000004f2ff7812 */ /* 0x000fe2000780c0ff */
[----:B------:R-:W-:Y:S01]  /*ada0*/  IMAD.MOV.U32 R3, RZ, RZ, R67 ;  /* 0x000000ffff037224 */ /* 0x000fe200078e0043 */
[----:B------:R-:W-:-:S04]  /*adb0*/  DEPBAR.LE SB0, 0x3 ;  /* 0x000080c00000791a */ /* 0x000fc80000000000 */
[----:B------:R-:W-:Y:S01]  /*adc0*/  IMAD.MOV.U32 R2, RZ, RZ, R62 ;  /* 0x000000ffff027224 */ /* 0x000fe200078e003e */
[----:B------:R-:W-:Y:S01]  /*add0*/  PRMT R90, R4, 0x5410, R3 ;  /* 0x00005410045a7816 */ /* 0x000fe20000000003 */
[----:B------:R-:W-:Y:S01]  /*ade0*/  IMAD.MOV.U32 R0, RZ, RZ, R63 ;  /* 0x000000ffff007224 */ /* 0x000fe200078e003f */
[----:B------:R-:W-:Y:S01]  /*adf0*/  WARPSYNC 0xffffffff ;  /* 0xffffffff00007948 */ /* 0x000fe20003800000 */
[----:B------:R-:W-:Y:S01]  /*ae00*/  IMAD.MOV.U32 R4, RZ, RZ, R56 ;  /* 0x000000ffff047224 */ /* 0x000fe200078e0038 */
[----:B------:R-:W-:Y:S01]  /*ae10*/  BSSY B1, `(.L_x_2317) ;  /* 0x000013f000017945 */ /* 0x000fe20003800000 */
        /* <DEDUP_REMOVED lines=17> */
[----:B------:R-:W-:-:S02]  /*af30*/  MOV R0, R61 ;  /* 0x0000003d00007202 */ /* 0x000fc40000000f00 */
[----:B------:R-:W-:Y:S01]  /*af40*/  PRMT R89, R4, 0x5410, R3 ;  /* 0x0000541004597816 */ /* 0x000fe20000000003 */
[----:B------:R-:W-:Y:S01]  /*af50*/  IMAD.MOV.U32 R4, RZ, RZ, R58 ;  /* 0x000000ffff047224 */ /* 0x000fe200078e003a */
[----:B------:R-:W-:Y:S01]  /*af60*/  PRMT R87, R2, 0x5410, R0 ;  /* 0x0000541002577816 */ /* 0x000fe20000000000 */
[----:B------:R-:W-:Y:S02]  /*af70*/  IMAD.MOV.U32 R3, RZ, RZ, R59 ;  /* 0x000000ffff037224 */ /* 0x000fe400078e003b */
[----:B------:R-:W-:Y:S02]  /*af80*/  IMAD.MOV.U32 R2, RZ, RZ, R54 ;  /* 0x000000ffff027224 */ /* 0x000fe400078e0036 */
[----:B------:R-:W-:Y:S01]  /*af90*/  IMAD.MOV.U32 R0, RZ, RZ, R55 ;  /* 0x000000ffff007224 */ /* 0x000fe200078e0037 */
[----:B------:R-:W-:Y:S01]  /*afa0*/  PRMT R85, R4, 0x5410, R3 ;  /* 0x0000541004557816 */ /* 0x000fe20000000003 */
[----:B------:R-:W-:Y:S01]  /*afb0*/  IMAD.MOV.U32 R4, RZ, RZ, R51 ;  /* 0x000000ffff047224 */ /* 0x000fe200078e0033 */
[----:B------:R-:W-:-:S02]  /*afc0*/  IADD3 R3, -R227, R37, RZ ;  /* 0x00000025e3037210 */ /* 0x000fc40007ffe1ff */
[----:B------:R-:W-:Y:S01]  /*afd0*/  PRMT R83, R2, 0x5410, R0 ;  /* 0x0000541002537816 */ /* 0x000fe20000000000 */
[----:B------:R-:W-:Y:S01]  /*afe0*/  IMAD.MOV.U32 R2, RZ, RZ, R50 ;  /* 0x000000ffff027224 */ /* 0x000fe200078e0032 */
[----:B------:R-:W-:Y:S02]  /*aff0*/  IMNMX R36, R3, 0x80, PT ;  /* 0x0000008003247817 */ /* 0x000fe40003800200 */
[----:B------:R-:W-:Y:S01]  /*b000*/  LOP3.LUT R0, R229, 0x18, R106, 0xf8, !PT ;  /* 0x00000018e5007812 */ /* 0x000fe200078ef86a */
[----:B------:R-:W-:Y:S01]  /*b010*/  BAR.SYNC.DEFER_BLOCKING 0x0 ;  /* 0x0000000000007b1d */ /* 0x000fe20000010000 */
[----:B------:R-:W-:Y:S02]  /*b020*/  ISETP.GE.AND P1, PT, R216, R36, PT ;  /* 0x00000024d800720c */ /* 0x000fe40003f26270 */
[----:B------:R-:W-:Y:S02]  /*b030*/  LOP3.LUT R0, R151, R0, R150, 0xf6, !PT ;  /* 0x0000000097007212 */ /* 0x000fe400078ef696 */
[----:B------:R-:W-:Y:S01]  /*b040*/  PRMT R79, R2, 0x7610, R79 ;  /* 0x00007610024f7816 */ /* 0x000fe2000000004f */
[----:B------:R-:W-:Y:S01]  /*b050*/  IMAD.MOV.U32 R2, RZ, RZ, R42 ;  /* 0x000000ffff027224 */ /* 0x000fe200078e002a */
[----:B------:R-:W-:Y:S01]  /*b060*/  PRMT R80, R4, 0x7610, R80 ;  /* 0x0000761004507816 */ /* 0x000fe20000000050 */
[----:B------:R-:W-:-:S02]  /*b070*/  IMAD.SHL.U32 R26, R0, 0x2, RZ ;  /* 0x00000002001a7824 */ /* 0x000fc400078e00ff */
[----:B------:R-:W-:-:S03]  /*b080*/  IMAD.MOV.U32 R0, RZ, RZ, R43 ;  /* 0x000000ffff007224 */ /* 0x000fc600078e002b */
[C---:B------:R-:W-:Y:S02]  /*b090*/  IADD3 R3, R26.reuse, 0x18100, RZ ;  /* 0x000181001a037810 */ /* 0x040fe40007ffe0ff */
[----:B---3--:R-:W-:Y:S02]  /*b0a0*/  IADD3 R32, R26, 0x18140, RZ ;  /* 0x000181401a207810 */ /* 0x008fe40007ffe0ff */
[----:B------:R-:W-:Y:S02]  /*b0b0*/  PRMT R37, R2, 0x5410, R0 ;  /* 0x0000541002257816 */ /* 0x000fe40000000000 */
[----:B------:R-:W-:Y:S01]  /*b0c0*/  @P0 IADD3 R32, R3, -0x40, RZ ;  /* 0xffffffc003200810 */ /* 0x000fe20007ffe0ff */
[----:B------:R-:W-:Y:S05]  /*b0d0*/  @P1 BRA `(.L_x_2318) ;  /* 0x0000112000001947 */ /* 0x000fea0003800000 */
[----:B------:R-:W-:Y:S01]  /*b0e0*/  ISETP.GE.AND P0, PT, R142, c[0x0][0x27c], PT ;  /* 0x00009f008e007a0c */ /* 0x000fe20003f06270 */
[----:B------:R-:W-:-:S12]  /*b0f0*/  BSSY B0, `(.L_x_2319) ;  /* 0x000002c000007945 */ /* 0x000fd80003800000 */
[----:B------:R-:W-:Y:S05]  /*b100*/  @P0 BRA `(.L_x_2320) ;  /* 0x000002a000000947 */ /* 0x000fea0003800000 */
[----:B------:R-:W1:Y:S01]  /*b110*/  LDS.128 R12, [R26+0x18100] ;  /* 0x018100001a0c7984 */ /* 0x000e620000000c00 */
[----:B------:R-:W-:Y:S02]  /*b120*/  SHF.R.U32.HI R0, RZ, 0x10, R7 ;  /* 0x00000010ff007819 */ /* 0x000fe40000011607 */
[----:B------:R-:W-:Y:S02]  /*b130*/  SHF.R.U64 R27, R8, 0x10, R9 ;  /* 0x00000010081b7819 */ /* 0x000fe40000001209 */
[----:B------:R-:W-:Y:S02]  /*b140*/  SHF.R.U64 R17, R6, 0x10, R7 ;  /* 0x0000001006117819 */ /* 0x000fe40000001207 */
[----:B------:R-:W-:-:S05]  /*b150*/  SHF.R.U32.HI R3, RZ, 0x10, R9 ;  /* 0x00000010ff037819 */ /* 0x000fca0000011609 */
[----:B------:R-:W-:Y:S02]  /*b160*/  HADD2.F32 R33, -RZ, R3.H0_H0 ;  /* 0x20000003ff217230 */ /* 0x000fe40000004100 */
[----:B------:R-:W-:Y:S02]  /*b170*/  HADD2.F32 R3, -RZ, R69.H0_H0 ;  /* 0x20000045ff037230 */ /* 0x000fe40000004100 */
[--C-:B-1----:R-:W-:Y:S02]  /*b180*/  HADD2.F32 R8, -RZ, R12.reuse.H0_H0 ;  /* 0x2000000cff087230 */ /* 0x102fe40000004100 */
[----:B------:R-:W-:Y:S02]  /*b190*/  HADD2.F32 R7, -RZ, R12.H1_H1 ;  /* 0x3000000cff077230 */ /* 0x000fe40000004100 */
[--C-:B------:R-:W-:Y:S02]  /*b1a0*/  HADD2.F32 R12, -RZ, R14.reuse.H0_H0 ;  /* 0x2000000eff0c7230 */ /* 0x100fe40000004100 */
[----:B------:R-:W-:-:S02]  /*b1b0*/  HADD2.F32 R4, -RZ, R14.H1_H1 ;  /* 0x3000000eff047230 */ /* 0x000fc40000004100 */
[--C-:B------:R-:W-:Y:S02]  /*b1c0*/  HADD2.F32 R2, -RZ, R15.reuse.H1_H1 ;  /* 0x3000000fff027230 */ /* 0x100fe40000004100 */
[----:B------:R-:W-:Y:S02]  /*b1d0*/  HADD2.F32 R14, -RZ, R0.H0_H0 ;  /* 0x20000000ff0e7230 */ /* 0x000fe40000004100 */
[----:B------:R-:W-:Y:S02]  /*b1e0*/  HADD2.F32 R9, -RZ, R15.H0_H0 ;  /* 0x2000000fff097230 */ /* 0x000fe40000004100 */
[--C-:B------:R-:W-:Y:S02]  /*b1f0*/  HADD2.F32 R6, -RZ, R13.reuse.H0_H0 ;  /* 0x2000000dff067230 */ /* 0x100fe40000004100 */
[----:B--2---:R-:W-:Y:S01]  /*b200*/  HADD2.F32 R5, -RZ, R13.H1_H1 ;  /* 0x3000000dff057230 */ /* 0x004fe20000004100 */
[-C--:B------:R-:W-:Y:S01]  /*b210*/  FMUL.FTZ R13, R2, R14.reuse ;  /* 0x0000000e020d7220 */ /* 0x080fe20000410000 */
[----:B------:R-:W-:Y:S01]  /*b220*/  HADD2.F32 R0, -RZ, R68.H0_H0 ;  /* 0x20000044ff007230 */ /* 0x000fe20000004100 */
[----:B------:R-:W-:-:S02]  /*b230*/  FMUL.FTZ R14, R9, R14 ;  /* 0x0000000e090e7220 */ /* 0x000fc40000410000 */
[----:B------:R-:W-:Y:S02]  /*b240*/  FFMA.FTZ R16, R9, R33, -R13 ;  /* 0x0000002109107223 */ /* 0x000fe4000001080d */
[-C--:B------:R-:W-:Y:S02]  /*b250*/  FMUL.FTZ R9, R8, R0.reuse ;  /* 0x0000000008097220 */ /* 0x080fe40000410000 */
[C---:B------:R-:W-:Y:S01]  /*b260*/  FMUL.FTZ R15, R7.reuse, R0 ;  /* 0x00000000070f7220 */ /* 0x040fe20000410000 */
[----:B------:R-:W-:Y:S01]  /*b270*/  HADD2.F32 R0, -RZ, R68.H1_H1 ;  /* 0x30000044ff007230 */ /* 0x000fe20000004100 */
[----:B------:R-:W-:Y:S01]  /*b280*/  FFMA.FTZ R13, R7, R3, R9 ;  /* 0x00000003070d7223 */ /* 0x000fe20000010009 */
[----:B------:R-:W-:Y:S01]  /*b290*/  HADD2.F32 R9, -RZ, R17.H0_H0 ;  /* 0x20000011ff097230 */ /* 0x000fe20000004100 */
[----:B------:R-:W-:Y:S01]  /*b2a0*/  FFMA.FTZ R14, R2, R33, R14 ;  /* 0x00000021020e7223 */ /* 0x000fe2000001000e */
[----:B------:R-:W-:Y:S01]  /*b2b0*/  HADD2.F32 R2, -RZ, R69.H1_H1 ;  /* 0x30000045ff027230 */ /* 0x000fe20000004100 */
[----:B------:R-:W-:Y:S01]  /*b2c0*/  FFMA.FTZ R15, R8, R3, -R15 ;  /* 0x00000003080f7223 */ /* 0x000fe2000001080f */
[----:B------:R-:W-:Y:S01]  /*b2d0*/  HADD2.F32 R17, -RZ, R27.H0_H0 ;  /* 0x2000001bff117230 */ /* 0x000fe20000004100 */
[----:B------:R-:W-:-:S02]  /*b2e0*/  FMUL.FTZ R3, R4, R0 ;  /* 0x0000000004037220 */ /* 0x000fc40000410000 */
[----:B------:R-:W-:Y:S02]  /*b2f0*/  FMUL.FTZ R0, R12, R0 ;  /* 0x000000000c007220 */ /* 0x000fe40000410000 */
[-C--:B------:R-:W-:Y:S02]  /*b300*/  FMUL.FTZ R7, R5, R9.reuse ;  /* 0x0000000905077220 */ /* 0x080fe40000410000 */
[----:B------:R-:W-:Y:S02]  /*b310*/  FMUL.FTZ R9, R6, R9 ;  /* 0x0000000906097220 */ /* 0x000fe40000410000 */
[-C--:B------:R-:W-:Y:S02]  /*b320*/  FFMA.FTZ R8, R12, R2.reuse, -R3 ;  /* 0x000000020c087223 */ /* 0x080fe40000010803 */
[----:B------:R-:W-:Y:S01]  /*b330*/  FFMA.FTZ R2, R4, R2, R0 ;  /* 0x0000000204027223 */ /* 0x000fe20000010000 */
[----:B------:R-:W-:Y:S01]  /*b340*/  F2FP.PACK_AB R4, R13, R15 ;  /* 0x0000000f0d04723e */ /* 0x000fe200000000ff */
[-C--:B------:R-:W-:Y:S01]  /*b350*/  FFMA.FTZ R3, R6, R17.reuse, -R7 ;  /* 0x0000001106037223 */ /* 0x080fe20000010807 */
[----:B------:R-:W-:Y:S01]  /*b360*/  F2FP.PACK_AB R7, R14, R16 ;  /* 0x000000100e07723e */ /* 0x000fe200000000ff */
[----:B------:R-:W-:Y:S01]  /*b370*/  FFMA.FTZ R0, R5, R17, R9 ;  /* 0x0000001105007223 */ /* 0x000fe20000010009 */
[----:B------:R-:W-:-:S04]  /*b380*/  F2FP.PACK_AB R6, R2, R8 ;  /* 0x000000080206723e */ /* 0x000fc800000000ff */
[----:B------:R-:W-:-:S05]  /*b390*/  F2FP.PACK_AB R5, R0, R3 ;  /* 0x000000030005723e */ /* 0x000fca00000000ff */
[----:B------:R1:W-:Y:S02]  /*b3a0*/  STS.128 [R26+0x18100], R4 ;  /* 0x018100041a007388 */ /* 0x0003e40000000c00 */
.L_x_2320:
[----:B------:R-:W-:Y:S05]  /*b3b0*/  BSYNC B0 ;  /* 0x0000000000007941 */ /* 0x000fea0003800000 */
.L_x_2319:
[----:B------:R-:W-:Y:S01]  /*b3c0*/  ISETP.GE.AND P0, PT, R149, c[0x0][0x27c], PT ;  /* 0x00009f0095007a0c */ /* 0x000fe20003f06270 */
[----:B------:R-:W-:-:S12]  /*b3d0*/  BSSY B0, `(.L_x_2321) ;  /* 0x000002c000007945 */ /* 0x000fd80003800000 */
[----:B------:R-:W-:Y:S05]  /*b3e0*/  @P0 BRA `(.L_x_2322) ;  /* 0x000002a000000947 */ /* 0x000fea0003800000 */
[----:B-12---:R-:W1:Y:S01]  /*b3f0*/  LDS.128 R4, [R32] ;  /* 0x0000000020047984 */ /* 0x006e620000000c00 */
[----:B------:R-:W-:Y:S02]  /*b400*/  SHF.R.U32.HI R0, RZ, 0x10, R21 ;  /* 0x00000010ff007819 */ /* 0x000fe40000011615 */
[--C-:B------:R-:W-:Y:S02]  /*b410*/  SHF.R.U32.HI R2, RZ, 0x10, R19.reuse ;  /* 0x00000010ff027819 */ /* 0x100fe40000011613 */
        /* <DEDUP_REMOVED lines=13> */
[-C--:B------:R-:W-:Y:S01]  /*b4f0*/  FMUL.FTZ R5, R7, R14.reuse ;  /* 0x0000000e07057220 */ /* 0x080fe20000410000 */
[--C-:B------:R-:W-:Y:S01]  /*b500*/  HADD2.F32 R13, -RZ, R6.reuse.H0_H0 ;  /* 0x20000006ff0d7230 */ /* 0x100fe20000004100 */
[----:B------:R-:W-:Y:S01]  /*b510*/  FMUL.FTZ R14, R12, R14 ;  /* 0x0000000e0c0e7220 */ /* 0x000fe20000410000 */
[----:B------:R-:W-:Y:S01]  /*b520*/  HADD2.F32 R6, -RZ, R6.H1_H1 ;  /* 0x30000006ff067230 */ /* 0x000fe20000004100 */
[----:B------:R-:W-:Y:S02]  /*b530*/  FMUL.FTZ R15, R8, R0 ;  /* 0x00000000080f7220 */ /* 0x000fe40000410000 */
[----:B------:R-:W-:Y:S02]  /*b540*/  FFMA.FTZ R12, R12, R18, -R5 ;  /* 0x000000120c0c7223 */ /* 0x000fe40000010805 */
[C---:B------:R-:W-:Y:S01]  /*b550*/  FMUL.FTZ R5, R9.reuse, R0 ;  /* 0x0000000009057220 */ /* 0x040fe20000410000 */
[----:B------:R-:W-:Y:S01]  /*b560*/  HADD2.F32 R0, -RZ, R70.H1_H1 ;  /* 0x30000046ff007230 */ /* 0x000fe20000004100 */
[----:B------:R-:W-:-:S02]  /*b570*/  FFMA.FTZ R15, R9, R2, -R15 ;  /* 0x00000002090f7223 */ /* 0x000fc4000001080f */
[----:B------:R-:W-:Y:S01]  /*b580*/  FFMA.FTZ R9, R8, R2, R5 ;  /* 0x0000000208097223 */ /* 0x000fe20000010005 */
[----:B------:R-:W-:Y:S01]  /*b590*/  HADD2.F32 R8, -RZ, R16.H0_H0 ;  /* 0x20000010ff087230 */ /* 0x000fe20000004100 */
[----:B------:R-:W-:Y:S01]  /*b5a0*/  FFMA.FTZ R14, R7, R18, R14 ;  /* 0x00000012070e7223 */ /* 0x000fe2000001000e */
[----:B------:R-:W-:Y:S01]  /*b5b0*/  HADD2.F32 R2, -RZ, R71.H1_H1 ;  /* 0x30000047ff027230 */ /* 0x000fe20000004100 */
[-C--:B------:R-:W-:Y:S02]  /*b5c0*/  FMUL.FTZ R5, R6, R0.reuse ;  /* 0x0000000006057220 */ /* 0x080fe40000410000 */
[----:B------:R-:W-:Y:S02]  /*b5d0*/  FMUL.FTZ R0, R13, R0 ;  /* 0x000000000d007220 */ /* 0x000fe40000410000 */
[-C--:B------:R-:W-:Y:S02]  /*b5e0*/  FMUL.FTZ R7, R3, R8.reuse ;  /* 0x0000000803077220 */ /* 0x080fe40000410000 */
[----:B------:R-:W-:-:S02]  /*b5f0*/  FMUL.FTZ R8, R4, R8 ;  /* 0x0000000804087220 */ /* 0x000fc40000410000 */
[-C--:B------:R-:W-:Y:S02]  /*b600*/  FFMA.FTZ R5, R13, R2.reuse, -R5 ;  /* 0x000000020d057223 */ /* 0x080fe40000010805 */
[----:B------:R-:W-:Y:S02]  /*b610*/  FFMA.FTZ R2, R6, R2, R0 ;  /* 0x0000000206027223 */ /* 0x000fe40000010000 */
[-C--:B------:R-:W-:Y:S01]  /*b620*/  FFMA.FTZ R0, R4, R17.reuse, -R7 ;  /* 0x0000001104007223 */ /* 0x080fe20000010807 */
[----:B------:R-:W-:Y:S01]  /*b630*/  F2FP.PACK_AB R7, R14, R12 ;  /* 0x0000000c0e07723e */ /* 0x000fe200000000ff */
[----:B------:R-:W-:Y:S01]  /*b640*/  FFMA.FTZ R3, R3, R17, R8 ;  /* 0x0000001103037223 */ /* 0x000fe20000010008 */
[----:B------:R-:W-:Y:S02]  /*b650*/  F2FP.PACK_AB R6, R2, R5 ;  /* 0x000000050206723e */ /* 0x000fe400000000ff */
[----:B------:R-:W-:Y:S02]  /*b660*/  F2FP.PACK_AB R4, R9, R15 ;  /* 0x0000000f0904723e */ /* 0x000fe400000000ff */
[----:B------:R-:W-:-:S05]  /*b670*/  F2FP.PACK_AB R5, R3, R0 ;  /* 0x000000000305723e */ /* 0x000fca00000000ff */
[----:B------:R1:W-:Y:S02]  /*b680*/  STS.128 [R32], R4 ;  /* 0x0000000420007388 */ /* 0x0003e40000000c00 */
.L_x_2322:
[----:B------:R-:W-:Y:S05]  /*b690*/  BSYNC B0 ;  /* 0x0000000000007941 */ /* 0x000fea0003800000 */
.L_x_2321:
[----:B------:R-:W-:Y:S01]  /*b6a0*/  ISETP.GE.AND P0, PT, R146, c[0x0][0x27c], PT ;  /* 0x00009f0092007a0c */ /* 0x000fe20003f06270 */
[----:B------:R-:W-:-:S12]  /*b6b0*/  BSSY B0, `(.L_x_2323) ;  /* 0x000002c000007945 */ /* 0x000fd80003800000 */
[----:B------:R-:W-:Y:S05]  /*b6c0*/  @P0 BRA `(.L_x_2324) ;  /* 0x000002a000000947 */ /* 0x000fea0003800000 */
[----:B-12---:R-:W1:Y:S01]  /*b6d0*/  LDS.128 R4, [R26+0x1c100] ;  /* 0x01c100001a047984 */ /* 0x006e620000000c00 */
        /* <DEDUP_REMOVED lines=40> */
[----:B------:R1:W-:Y:S02]  /*b960*/  STS.128 [R26+0x1c100], R4 ;  /* 0x01c100041a007388 */ /* 0x0003e40000000c00 */
.L_x_2324:
[----:B------:R-:W-:Y:S05]  /*b970*/  BSYNC B0 ;  /* 0x0000000000007941 */ /* 0x000fea0003800000 */
.L_x_2323:
        /* <DEDUP_REMOVED lines=45> */
.L_x_2326:
[----:B------:R-:W-:Y:S05]  /*bc50*/  BSYNC B0 ;  /* 0x0000000000007941 */ /* 0x000fea0003800000 */
.L_x_2325:
        /* <DEDUP_REMOVED lines=45> */
.L_x_2328:
[----:B------:R-:W-:Y:S05]  /*bf30*/  BSYNC B0 ;  /* 0x0000000000007941 */ /* 0x000fea0003800000 */
.L_x_2327:
[----:B------:R-:W-:-:S13]  /*bf40*/  ISETP.GE.AND P0, PT, R147, c[0x0][0x27c], PT ;  /* 0x00009f0093007a0c */ /* 0x000fda0003f06270 */
[----:B------:R-:W-:Y:S05]  /*bf50*/  @P0 BRA `(.L_x_2318) ;  /* 0x000002a000000947 */ /* 0x000fea0003800000 */
[----:B-12---:R-:W1:Y:S01]  /*bf60*/  LDS.128 R4, [R32+0x8000] ;  /* 0x0080000020047984 */ /* 0x006e620000000c00 */
[----:B------:R-:W-:Y:S02]  /*bf70*/  SHF.R.U32.HI R0, RZ, 0x10, R47 ;  /* 0x00000010ff007819 */ /* 0x000fe4000001162f */
[----:B------:R-:W-:Y:S02]  /*bf80*/  SHF.R.U32.HI R2, RZ, 0x10, R45 ;  /* 0x00000010ff027819 */ /* 0x000fe4000001162d */
[----:B------:R-:W-:Y:S01]  /*bf90*/  SHF.R.U64 R16, R46, 0x10, R47 ;  /* 0x000000102e107819 */ /* 0x000fe2000000122f */
[----:B------:R-:W-:Y:S01]  /*bfa0*/  HADD2.F32 R14, -RZ, R0.H0_H0 ;  /* 0x20000000ff0e7230 */ /* 0x000fe20000004100 */
[----:B------:R-:W-:Y:S01]  /*bfb0*/  SHF.R.U64 R17, R44, 0x10, R45 ;  /* 0x000000102c117819 */ /* 0x000fe2000000122d */
[----:B------:R-:W-:Y:S02]  /*bfc0*/  HADD2.F32 R0, -RZ, R79.H1_H1 ;  /* 0x3000004fff007230 */ /* 0x000fe40000004100 */
        /* <DEDUP_REMOVED lines=35> */
.L_x_2318:
[----:B------:R-:W-:Y:S05]  /*c200*/  BSYNC B1 ;  /* 0x0000000000017941 */ /* 0x000fea0003800000 */
.L_x_2317:
[----:B------:R-:W-:-:S04]  /*c210*/  IADD3 R0, R216, 0x40, RZ ;  /* 0x00000040d8007810 */ /* 0x000fc80007ffe0ff */
[----:B------:R-:W-:-:S13]  /*c220*/  ISETP.GE.AND P0, PT, R0, R36, PT ;  /* 0x000000240000720c */ /* 0x000fda0003f06270 */
[----:B------:R-:W-:Y:S05]  /*c230*/  @P0 BRA `(.L_x_2308) ;  /* 0x0000458000000947 */ /* 0x000fea0003800000 */
        /* <DEDUP_REMOVED lines=31> */
[----:B------:R-:W-:Y:S01]  /*c430*/  HADD2.F32 R2, -RZ, R78.H0_H0 ;  /* 0x2000004eff027230 */ /* 0x000fe20000004100 */
        /* <DEDUP_REMOVED lines=13> */
.L_x_2330:
[----:B------:R-:W-:Y:S05]  /*c510*/  BSYNC B0 ;  /* 0x0000000000007941 */ /* 0x000fea0003800000 */
.L_x_2329:
        /* <DEDUP_REMOVED lines=26> */
[----:B------:R-:W-:Y:S01]  /*c6c0*/  HADD2.F32 R0, -RZ, R80.H0_H0 ;  /* 0x20000050ff007230 */ /* 0x000fe20000004100 */
        /* <DEDUP_REMOVED lines=18> */
.L_x_2332:
[----:B------:R-:W-:Y:S05]  /*c7f0*/  BSYNC B0 ;  /* 0x0000000000007941 */ /* 0x000fea0003800000 */
.L_x_2331:
        /* <DEDUP_REMOVED lines=45> */
.L_x_2334:
[----:B------:R-:W-:Y:S05]  /*cad0*/  BSYNC B0 ;  /* 0x0000000000007941 */ /* 0x000fea0003800000 */
.L_x_2333:
        /* <DEDUP_REMOVED lines=45> */
.L_x_2336:
[----:B------:R-:W-:Y:S05]  /*cdb0*/  BSYNC B0 ;  /* 0x0000000000007941 */ /* 0x000fea0003800000 */
.L_x_2335:
        /* <DEDUP_REMOVED lines=45> */
.L_x_2338:
[----:B------:R-:W-:Y:S05]  /*d090*/  BSYNC B0 ;  /* 0x0000000000007941 */ /* 0x000fea0003800000 */
.L_x_2337:
        /* <DEDUP_REMOVED lines=43> */
[----:B------:R1:W-:Y:S01]  /*d350*/  STS.128 [R32+0xa000], R4 ;  /* 0x00a0000420007388 */ /* 0x0003e20000000c00 */
[----:B------:R-:W-:Y:S05]  /*d360*/  BRA `(.L_x_2308) ;  /* 0x0000345000007947 */ /* 0x000fea0003800000 */
.L_x_2309:
        /* <DEDUP_REMOVED lines=22> */
.L_x_2505:
[----:B------:R-:W-:Y:S05]  /*d4d0*/  BRA.DIV ~URZ, `(.L_x_2340) ;  /* 0x00017af27f007947 */ /* 0x000fea000b800000 */
[----:B------:R3:W4:Y:S01]  /*d4e0*/  SHFL.IDX PT, R8, R23, RZ, 0x1c1f ;  /* 0x001c1fff17087589 */ /* 0x00072200000e0000 */
[----:B--2---:R-:W-:-:S03]  /*d4f0*/  MOV R9, R0 ;  /* 0x0000000000097202 */ /* 0x004fc60000000f00 */
[----:B------:R3:W2:Y:S04]  /*d500*/  SHFL.IDX PT, R20, R21, RZ, 0x1c1f ;  /* 0x001c1fff15147589 */ /* 0x0006a800000e0000 */
[----:B------:R3:W1:Y:S02]  /*d510*/  SHFL.IDX PT, R3, R32, RZ, 0x1c1f ;  /* 0x001c1fff20037589 */ /* 0x00066400000e0000 */
.L_x_2506:
        /* <DEDUP_REMOVED lines=23> */
[----:B----4-:R-:W-:-:S04]  /*d690*/  @!P1 IADD3 R18, P0, R8, R2, RZ ;  /* 0x0000000208129210 */ /* 0x010fc80007f1e0ff */
[----:B------:R-:W-:Y:S02]  /*d6a0*/  @!P1 IADD3.X R19, R9, R0, RZ, P0, !PT ;  /* 0x0000000009139210 */ /* 0x000fe400007fe4ff */
[----:B-1----:R-:W-:Y:S02]  /*d6b0*/  @!P1 IADD3 R16, P0, R3, R2, RZ ;  /* 0x0000000203109210 */ /* 0x002fe40007f1e0ff */
[----:B------:R-:W-:Y:S01]  /*d6c0*/  MOV R2, R3 ;  /* 0x0000000300027202 */ /* 0x000fe20000000f00 */
[----:B--2---:R-:W-:Y:S02]  /*d6d0*/  IMAD.MOV.U32 R3, RZ, RZ, R20 ;  /* 0x000000ffff037224 */ /* 0x004fe400078e0014 */
[----:B------:R-:W-:Y:S01]  /*d6e0*/  @!P1 IMAD.X R17, R20, 0x1, R0, P0 ;  /* 0x0000000114119824 */ /* 0x000fe200000e0600 */
[----:B------:R-:W-:-:S13]  /*d6f0*/  ISETP.GE.AND P0, PT, R141, c[0x0][0x27c], PT ;  /* 0x00009f008d007a0c */ /* 0x000fda0003f06270 */
[----:B------:R-:W-:-:S05]  /*d700*/  @!P0 SHF.L.U32 R0, R231, 0x3, RZ ;  /* 0x00000003e7008819 */ /* 0x000fca00000006ff */
[----:B------:R-:W-:-:S04]  /*d710*/  @!P0 IMAD.WIDE R6, R0, 0x2, R8 ;  /* 0x0000000200068825 */ /* 0x000fc800078e0208 */
[----:B------:R-:W-:Y:S01]  /*d720*/  @!P0 IMAD.WIDE R4, R0, 0x2, R2 ;  /* 0x0000000200048825 */ /* 0x000fe200078e0202 */
[----:B------:R1:W5:Y:S04]  /*d730*/  @!P0 LD.E.128 R28, [R6.64] ;  /* 0x0000000c061c8980 */ /* 0x000368000c101d00 */
[----:B------:R2:W5:Y:S01]  /*d740*/  @!P0 LD.E.128 R24, [R4.64] ;  /* 0x0000000c04188980 */ /* 0x000562000c101d00 */
[----:B------:R-:W-:Y:S01]  /*d750*/  ISETP.GE.AND P0, PT, R140, c[0x0][0x27c], PT ;  /* 0x00009f008c007a0c */ /* 0x000fe20003f06270 */
[----:B------:R-:W-:Y:S01]  /*d760*/  CS2R R46, SRZ ;  /* 0x00000000002e7805 */ /* 0x000fe2000001ff00 */
[----:B------:R-:W-:Y:S01]  /*d770*/  CS2R R44, SRZ ;  /* 0x00000000002c7805 */ /* 0x000fe2000001ff00 */
[----:B------:R-:W-:-:S10]  /*d780*/  CS2R R42, SRZ ;  /* 0x00000000002a7805 */ /* 0x000fd4000001ff00 */
[----:B------:R-:W-:Y:S01]  /*d790*/  @!P0 IMAD.SHL.U32 R0, R230, 0x8, RZ ;  /* 0x00000008e6008824 */ /* 0x000fe200078e00ff */
[----:B------:R-:W-:Y:S01]  /*d7a0*/  CS2R R40, SRZ ;  /* 0x0000000000287805 */ /* 0x000fe2000001ff00 */
[----:B------:R-:W-:Y:S01]  /*d7b0*/  CS2R R14, SRZ ;  /* 0x00000000000e7805 */ /* 0x000fe2000001ff00 */
[----:B------:R-:W-:Y:S01]  /*d7c0*/  CS2R R12, SRZ ;  /* 0x00000000000c7805 */ /* 0x000fe2000001ff00 */
[----:B------:R-:W-:Y:S01]  /*d7d0*/  @!P0 IMAD.WIDE R2, R0, 0x2, R2 ;  /* 0x0000000200028825 */ /* 0x000fe200078e0202 */
[----:B-1----:R-:W-:-:S04]  /*d7e0*/  CS2R R6, SRZ ;  /* 0x0000000000067805 */ /* 0x002fc8000001ff00 */
[----:B------:R1:W5:Y:S01]  /*d7f0*/  @!P0 LD.E.128 R40, [R2.64] ;  /* 0x0000000c02288980 */ /* 0x000362000c101d00 */
[----:B--2---:R-:W-:-:S03]  /*d800*/  @!P0 IMAD.WIDE R4, R0, 0x2, R8 ;  /* 0x0000000200048825 */ /* 0x004fc600078e0208 */
[----:B------:R1:W5:Y:S04]  /*d810*/  @!P1 LD.E.128 R12, [R18.64] ;  /* 0x0000000c120c9980 */ /* 0x000368000c101d00 */
[----:B------:R2:W5:Y:S02]  /*d820*/  @!P0 LD.E.128 R44, [R4.64] ;  /* 0x0000000c042c8980 */ /* 0x000564000c101d00 */
[----:B--2---:R-:W-:-:S06]  /*d830*/  CS2R R4, SRZ ;  /* 0x0000000000047805 */ /* 0x004fcc000001ff00 */
[----:B------:R1:W5:Y:S02]  /*d840*/  @!P1 LD.E.128 R4, [R16.64] ;  /* 0x0000000c10049980 */ /* 0x000364000c101d00 */
.L_x_2342:
[----:B------:R-:W-:Y:S05]  /*d850*/  BSYNC B0 ;  /* 0x0000000000007941 */ /* 0x000fea0003800000 */
.L_x_2341:
[----:B----45:R-:W-:Y:S02]  /*d860*/  IMAD.MOV.U32 R8, RZ, RZ, R46 ;  /* 0x000000ffff087224 */ /* 0x030fe400078e002e */
[----:B-1----:R-:W-:Y:S02]  /*d870*/  IMAD.MOV.U32 R3, RZ, RZ, R47 ;  /* 0x000000ffff037224 */ /* 0x002fe400078e002f */
        /* <DEDUP_REMOVED lines=27> */
[----:B------:R-:W-:Y:S01]  /*da30*/  MOV R3, R27 ;  /* 0x0000001b00037202 */ /* 0x000fe20000000f00 */
[----:B------:R-:W-:Y:S01]  /*da40*/  IMAD.MOV.U32 R0, RZ, RZ, R25 ;  /* 0x000000ffff007224 */ /* 0x000fe200078e0019 */
[----:B------:R-:W-:Y:S01]  /*da50*/  PRMT R82, R82, 0x5410, R8 ;  /* 0x0000541052527816 */ /* 0x000fe20000000008 */
[----:B------:R-:W-:Y:S01]  /*da60*/  IMAD.MOV.U32 R8, RZ, RZ, R6 ;  /* 0x000000ffff087224 */ /* 0x000fe200078e0006 */
[----:B------:R-:W-:-:S02]  /*da70*/  PRMT R83, R3, 0x7610, R83 ;  /* 0x0000761003537816 */ /* 0x000fc40000000053 */
[----:B------:R-:W-:Y:S01]  /*da80*/  PRMT R81, R0, 0x5410, R2 ;  /* 0x0000541000517816 */ /* 0x000fe20000000002 */
[----:B------:R-:W-:Y:S01]  /*da90*/  IMAD.MOV.U32 R2, RZ, RZ, R4 ;  /* 0x000000ffff027224 */ /* 0x000fe200078e0004 */
[----:B------:R-:W-:Y:S01]  /*daa0*/  MOV R3, R7 ;  /* 0x0000000700037202 */ /* 0x000fe20000000f00 */
[----:B------:R-:W-:-:S03]  /*dab0*/  IMAD.MOV.U32 R0, RZ, RZ, R5 ;  /* 0x000000ffff007224 */ /* 0x000fc600078e0005 */
[----:B------:R-:W-:Y:S02]  /*dac0*/  PRMT R70, R8, 0x5410, R3 ;  /* 0x0000541008467816 */ /* 0x000fe40000000003 */
[----:B------:R-:W-:Y:S01]  /*dad0*/  PRMT R39, R0, 0x5410, R2 ;  /* 0x0000541000277816 */ /* 0x000fe20000000002 */
[----:B------:R-:W-:Y:S05]  /*dae0*/  BRA.DIV ~URZ, `(.L_x_2343) ;  /* 0x000176227f007947 */ /* 0x000fea000b800000 */
[----:B------:R1:W4:Y:S04]  /*daf0*/  SHFL.IDX PT, R9, R22, 0x1, 0x1c1f ;  /* 0x003c1f0016097f89 */ /* 0x00032800000e0000 */
[----:B------:R1:W3:Y:S04]  /*db00*/  SHFL.IDX PT, R8, R23, 0x1, 0x1c1f ;  /* 0x003c1f0017087f89 */ /* 0x0002e800000e0000 */
[----:B--2---:R1:W2:Y:S04]  /*db10*/  SHFL.IDX PT, R20, R21, 0x1, 0x1c1f ;  /* 0x003c1f0015147f89 */ /* 0x0042a800000e0000 */
[----:B------:R1:W1:Y:S02]  /*db20*/  SHFL.IDX PT, R2, R32, 0x1, 0x1c1f ;  /* 0x003c1f0020027f89 */ /* 0x00026400000e0000 */
.L_x_2507:
        /* <DEDUP_REMOVED lines=23> */
[----:B----4-:R-:W-:Y:S01]  /*dca0*/  @!P1 IMAD.X R19, R9, 0x1, R3, P0 ;  /* 0x0000000109139824 */ /* 0x010fe200000e0603 */
[----:B-1----:R-:W-:-:S04]  /*dcb0*/  @!P1 IADD3 R16, P0, R2, R0, RZ ;  /* 0x0000000002109210 */ /* 0x002fc80007f1e0ff */
[----:B--2---:R-:W-:Y:S01]  /*dcc0*/  @!P1 IADD3.X R17, R20, R3, RZ, P0, !PT ;  /* 0x0000000314119210 */ /* 0x004fe200007fe4ff */
[----:B------:R-:W-:Y:S01]  /*dcd0*/  IMAD.MOV.U32 R3, RZ, RZ, R20 ;  /* 0x000000ffff037224 */ /* 0x000fe200078e0014 */
        /* <DEDUP_REMOVED lines=15> */
[----:B------:R1:W5:Y:S01]  /*ddd0*/  @!P1 LD.E.128 R48, [R18.64] ;  /* 0x0000000c12309980 */ /* 0x000362000c101d00 */
[----:B------:R-:W-:-:S03]  /*dde0*/  @!P0 IMAD.SHL.U32 R0, R230, 0x8, RZ ;  /* 0x00000008e6008824 */ /* 0x000fc600078e00ff */
[----:B------:R1:W5:Y:S01]  /*ddf0*/  @!P1 LD.E.128 R52, [R16.64] ;  /* 0x0000000c10349980 */ /* 0x000362000c101d00 */
[----:B------:R-:W-:-:S04]  /*de00*/  @!P0 IMAD.WIDE R8, R0, 0x2, R8 ;  /* 0x0000000200088825 */ /* 0x000fc800078e0208 */
[----:B------:R-:W-:Y:S01]  /*de10*/  @!P0 IMAD.WIDE R2, R0, 0x2, R2 ;  /* 0x0000000200028825 */ /* 0x000fe200078e0202 */
[----:B------:R1:W5:Y:S04]  /*de20*/  @!P0 LD.E.128 R76, [R8.64] ;  /* 0x0000000c084c8980 */ /* 0x000368000c101d00 */
[----:B------:R1:W5:Y:S02]  /*de30*/  @!P0 LD.E.128 R72, [R2.64] ;  /* 0x0000000c02488980 */ /* 0x000364000c101d00 */
.L_x_2345:
[----:B------:R-:W-:Y:S05]  /*de40*/  BSYNC B0 ;  /* 0x0000000000007941 */ /* 0x000fea0003800000 */
.L_x_2344:
[----:B-----5:R-:W-:Y:S01]  /*de50*/  IMAD.MOV.U32 R0, RZ, RZ, R78 ;  /* 0x000000ffff007224 */ /* 0x020fe200078e004e */
[----:B------:R-:W-:-:S04]  /*de60*/  DEPBAR.LE SB0, 0x3 ;  /* 0x000080c00000791a */ /* 0x000fc80000000000 */
[----:B-1-3--:R-:W-:Y:S01]  /*de70*/  IMAD.MOV.U32 R8, RZ, RZ, R79 ;  /* 0x000000ffff087224 */ /* 0x00afe200078e004f */
[----:B------:R-:W-:Y:S01]  /*de80*/  WARPSYNC 0xffffffff ;  /* 0xffffffff00007948 */ /* 0x000fe20003800000 */
[----:B------:R-:W-:Y:S01]  /*de90*/  IMAD.MOV.U32 R3, RZ, RZ, R76 ;  /* 0x000000ffff037224 */ /* 0x000fe200078e004c */
[----:B------:R-:W-:Y:S01]  /*dea0*/  BSSY B1, `(.L_x_2346) ;  /* 0x000015c000017945 */ /* 0x000fe20003800000 */
        /* <DEDUP_REMOVED lines=12> */
[----:B------:R-:W-:Y:S02]  /*df70*/  PRMT R92, R92, 0x5410, R0 ;  /* 0x000054105c5c7816 */ /* 0x000fe40000000000 */
[----:B------:R-:W-:Y:S01]  /*df80*/  PRMT R95, R95, 0x5410, R3 ;  /* 0x000054105f5f7816 */ /* 0x000fe20000000003 */
[----:B------:R-:W-:Y:S01]  /*df90*/  IMAD.MOV.U32 R3, RZ, RZ, R48 ;  /* 0x000000ffff037224 */ /* 0x000fe200078e0030 */
[----:B------:R-:W-:Y:S01]  /*dfa0*/  PRMT R92, R8, 0x7610, R92 ;  /* 0x00007610085c7816 */ /* 0x000fe2000000005c */
[----:B------:R-:W-:Y:S01]  /*dfb0*/  IMAD.MOV.U32 R8, RZ, RZ, R75 ;  /* 0x000000ffff087224 */ /* 0x000fe200078e004b */
[----:B------:R-:W-:Y:S01]  /*dfc0*/  PRMT R94, R2, 0x7610, R94 ;  /* 0x00007610025e7816 */ /* 0x000fe2000000005e */
[----:B------:R-:W-:Y:S01]  /*dfd0*/  IMAD.MOV.U32 R2, RZ, RZ, R49 ;  /* 0x000000ffff027224 */ /* 0x000fe200078e0031 */
[----:B------:R-:W-:-:S02]  /*dfe0*/  MOV R0, R74 ;  /* 0x0000004a00007202 */ /* 0x000fc40000000f00 */
[----:B------:R-:W-:Y:S02]  /*dff0*/  PRMT R99, R8, 0x7610, R99 ;  /* 0x0000761008637816 */ /* 0x000fe40000000063 */
[----:B------:R-:W-:Y:S02]  /*e000*/  IADD3 R8, -R227, R37, RZ ;  /* 0x00000025e3087210 */ /* 0x000fe40007ffe1ff */
[----:B------:R-:W-:Y:S01]  /*e010*/  PRMT R91, R91, 0x5410, R3 ;  /* 0x000054105b5b7816 */ /* 0x000fe20000000003 */
[----:B------:R-:W-:Y:S01]  /*e020*/  IMAD.MOV.U32 R3, RZ, RZ, R72 ;  /* 0x000000ffff037224 */ /* 0x000fe200078e0048 */
[----:B------:R-:W-:Y:S01]  /*e030*/  IMNMX R80, R8, 0x80, PT ;  /* 0x0000008008507817 */ /* 0x000fe20003800200 */
[----:B------:R-:W-:Y:S01]  /*e040*/  IMAD.MOV.U32 R8, RZ, RZ, R54 ;  /* 0x000000ffff087224 */ /* 0x000fe200078e0036 */
[----:B------:R-:W-:Y:S01]  /*e050*/  PRMT R90, R2, 0x7610, R90 ;  /* 0x00007610025a7816 */ /* 0x000fe2000000005a */
[----:B------:R-:W-:Y:S01]  /*e060*/  IMAD.MOV.U32 R2, RZ, RZ, R73 ;  /* 0x000000ffff027224 */ /* 0x000fe200078e0049 */
[----:B------:R-:W-:Y:S01]  /*e070*/  PRMT R98, R98, 0x5410, R0 ;  /* 0x0000541062627816 */ /* 0x000fe20000000000 */
[----:B------:R-:W-:Y:S01]  /*e080*/  IMAD.MOV.U32 R0, RZ, RZ, R66 ;  /* 0x000000ffff007224 */ /* 0x000fe200078e0042 */
[----:B------:R-:W-:Y:S01]  /*e090*/  BAR.SYNC.DEFER_BLOCKING 0x0 ;  /* 0x0000000000007b1d */ /* 0x000fe20000010000 */
[----:B------:R-:W-:-:S02]  /*e0a0*/  ISETP.GE.AND P0, PT, R216, R80, PT ;  /* 0x00000050d800720c */ /* 0x000fc40003f06270 */
[----:B------:R-:W-:Y:S01]  /*e0b0*/  PRMT R97, R2, 0x5410, R3 ;  /* 0x0000541002617816 */ /* 0x000fe20000000003 */
[----:B------:R-:W-:Y:S01]  /*e0c0*/  IMAD.MOV.U32 R3, RZ, RZ, R67 ;  /* 0x000000ffff037224 */ /* 0x000fe200078e0043 */
[----:B------:R-:W-:Y:S01]  /*e0d0*/  PRMT R94, R94, 0x5410, R0 ;  /* 0x000054105e5e7816 */ /* 0x000fe20000000000 */
[----:B------:R-:W-:Y:S01]  /*e0e0*/  IMAD.MOV.U32 R2, RZ, RZ, R64 ;  /* 0x000000ffff027224 */ /* 0x000fe200078e0040 */
[----:B------:R-:W-:Y:S01]  /*e0f0*/  PRMT R90, R90, 0x5410, R8 ;  /* 0x000054105a5a7816 */ /* 0x000fe20000000008 */
[----:B------:R-:W-:Y:S01]  /*e100*/  IMAD.MOV.U32 R0, RZ, RZ, R65 ;  /* 0x000000ffff007224 */ /* 0x000fe200078e0041 */
[----:B------:R-:W-:Y:S01]  /*e110*/  PRMT R95, R3, 0x7610, R95 ;  /* 0x00007610035f7816 */ /* 0x000fe2000000005f */
        /* <DEDUP_REMOVED lines=11> */
[----:B------:R-:W-:Y:S02]  /*e1d0*/  MOV R0, c[0x0][0x27c] ;  /* 0x00009f0000007a02 */ /* 0x000fe40000000f00 */
[--C-:B------:R-:W-:Y:S02]  /*e1e0*/  SHF.R.U64 R38, R4, 0x10, R5.reuse ;  /* 0x0000001004267819 */ /* 0x100fe40000001205 */
[----:B------:R-:W-:Y:S02]  /*e1f0*/  LEA.HI R0, R0, R241, RZ, 0x1d ;  /* 0x000000f100007211 */ /* 0x000fe400078fe8ff */
[----:B------:R-:W-:Y:S01]  /*e200*/  SHF.R.U32.HI R4, RZ, 0x10, R5 ;  /* 0x00000010ff047819 */ /* 0x000fe20000011605 */
[----:B------:R-:W-:Y:S01]  /*e210*/  HADD2.F32 R5, -RZ, R56.H0_H0 ;  /* 0x20000038ff057230 */ /* 0x000fe20000004100 */
[----:B------:R-:W-:Y:S02]  /*e220*/  SHF.R.S32.HI R3, RZ, 0x1f, R0 ;  /* 0x0000001fff037819 */ /* 0x000fe40000011400 */
[----:B------:R-:W-:-:S02]  /*e230*/  SHF.L.U32 R2, R0, 0x3, RZ ;  /* 0x0000000300027819 */ /* 0x000fc400000006ff */
[----:B------:R-:W-:Y:S02]  /*e240*/  LEA.HI R0, R3, R0, RZ, 0x3 ;  /* 0x0000000003007211 */ /* 0x000fe400078f18ff */
[C---:B------:R-:W-:Y:S02]  /*e250*/  LOP3.LUT R2, R229.reuse, 0x38, R2, 0xf8, !PT ;  /* 0x00000038e5027812 */ /* 0x040fe400078ef802 */
[----:B------:R-:W-:Y:S02]  /*e260*/  SHF.L.U32 R0, R0, 0xa, RZ ;  /* 0x0000000a00007819 */ /* 0x000fe400000006ff */
[----:B------:R-:W-:Y:S02]  /*e270*/  LOP3.LUT R3, R229, 0x38, R106, 0xf8, !PT ;  /* 0x00000038e5037812 */ /* 0x000fe400078ef86a */
[----:B------:R-:W-:Y:S02]  /*e280*/  LOP3.LUT R2, R2, R150, RZ, 0x3c, !PT ;  /* 0x0000009602027212 */ /* 0x000fe400078e3cff */
[----:B------:R-:W-:-:S02]  /*e290*/  LOP3.LUT R0, R0, 0x7fffe000, RZ, 0xc0, !PT ;  /* 0x7fffe00000007812 */ /* 0x000fc400078ec0ff */
[----:B------:R-:W-:Y:S02]  /*e2a0*/  LOP3.LUT R3, R151, R3, R150, 0xf6, !PT ;  /* 0x0000000397037212 */ /* 0x000fe400078ef696 */
[----:B------:R-:W-:Y:S01]  /*e2b0*/  IADD3 R0, R2, R0, R151 ;  /* 0x0000000002007210 */ /* 0x000fe20007ffe097 */
[----:B------:R-:W-:Y:S01]  /*e2c0*/  HADD2.F32 R2, -RZ, R39.H0_H0 ;  /* 0x20000027ff027230 */ /* 0x000fe20000004100 */
[----:B------:R-:W-:Y:S02]  /*e2d0*/  SHF.L.U32 R34, R3, 0x1, RZ ;  /* 0x0000000103227819 */ /* 0x000fe400000006ff */
[----:B------:R-:W-:Y:S02]  /*e2e0*/  SHF.L.U32 R33, R0, 0x1, RZ ;  /* 0x0000000100217819 */ /* 0x000fe400000006ff */
[--C-:B------:R-:W-:Y:S01]  /*e2f0*/  SHF.R.U64 R59, R12, 0x10, R13.reuse ;  /* 0x000000100c3b7819 */ /* 0x100fe2000000120d */
[----:B--2---:R-:W1:Y:S01]  /*e300*/  LDS.128 R20, [R34+0x18100] ;  /* 0x0181000022147984 */ /* 0x004e620000000c00 */
[----:B----4-:R-:W-:-:S02]  /*e310*/  SHF.R.U32.HI R9, RZ, 0x10, R13 ;  /* 0x00000010ff097819 */ /* 0x010fc4000001160d */
[--C-:B------:R-:W-:Y:S01]  /*e320*/  SHF.R.U64 R57, R6, 0x10, R7.reuse ;  /* 0x0000001006397819 */ /* 0x100fe20000001207 */
[----:B------:R-:W2:Y:S01]  /*e330*/  LDS.128 R16, [R33+0x18100] ;  /* 0x0181000021107984 */ /* 0x000ea20000000c00 */
[----:B------:R-:W-:Y:S01]  /*e340*/  SHF.R.U32.HI R13, RZ, 0x10, R7 ;  /* 0x00000010ff0d7819 */ /* 0x000fe20000011607 */
[----:B------:R-:W-:Y:S01]  /*e350*/  HADD2.F32 R7, -RZ, R4.H0_H0 ;  /* 0x20000004ff077230 */ /* 0x000fe20000004100 */
[--C-:B------:R-:W-:Y:S02]  /*e360*/  SHF.R.U64 R68, R14, 0x10, R15.reuse ;  /* 0x000000100e447819 */ /* 0x100fe4000000120f */
[----:B------:R-:W-:Y:S01]  /*e370*/  SHF.R.U32.HI R14, RZ, 0x10, R15 ;  /* 0x00000010ff0e7819 */ /* 0x000fe2000001160f */
[----:B------:R-:W-:Y:S02]  /*e380*/  HADD2.F32 R15, -RZ, R9.H0_H0 ;  /* 0x20000009ff0f7230 */ /* 0x000fe40000004100 */
[--C-:B-1----:R-:W-:Y:S02]  /*e390*/  HADD2.F32 R8, -RZ, R21.reuse.H0_H0 ;  /* 0x20000015ff087230 */ /* 0x102fe40000004100 */
[----:B------:R-:W-:-:S02]  /*e3a0*/  HADD2.F32 R6, -RZ, R21.H1_H1 ;  /* 0x30000015ff067230 */ /* 0x000fc40000004100 */
[----:B--2---:R-:W-:Y:S01]  /*e3b0*/  HADD2.F32 R0, -RZ, R17.H0_H0 ;  /* 0x20000011ff007230 */ /* 0x004fe20000004100 */
[----:B------:R-:W-:Y:S01]  /*e3c0*/  FMUL.FTZ R3, R8, R2 ;  /* 0x0000000208037220 */ /* 0x000fe20000410000 */
[----:B------:R-:W-:-:S03]  /*e3d0*/  HADD2.F32 R4, -RZ, R20.H0_H0 ;  /* 0x20000014ff047230 */ /* 0x000fc60000004100 */
[C---:B------:R-:W-:Y:S01]  /*e3e0*/  FMUL.FTZ R12, R0.reuse, R2 ;  /* 0x00000002000c7220 */ /* 0x040fe20000410000 */
[----:B------:R-:W-:Y:S01]  /*e3f0*/  HADD2.F32 R2, -RZ, R39.H1_H1 ;  /* 0x30000027ff027230 */ /* 0x000fe20000004100 */
[----:B------:R-:W-:Y:S01]  /*e400*/  FFMA.FTZ R69, R0, R5, R3 ;  /* 0x0000000500457223 */ /* 0x000fe20000010003 */
[----:B------:R-:W-:Y:S01]  /*e410*/  HADD2.F32 R0, -RZ, R17.H1_H1 ;  /* 0x30000011ff007230 */ /* 0x000fe20000004100 */
[----:B------:R-:W-:Y:S02]  /*e420*/  FMUL.FTZ R3, R6, R7 ;  /* 0x0000000706037220 */ /* 0x000fe40000410000 */
[----:B------:R-:W-:Y:S01]  /*e430*/  FFMA.FTZ R39, R8, R5, -R12 ;  /* 0x0000000508277223 */ /* 0x000fe2000001080c */
[----:B------:R-:W-:Y:S01]  /*e440*/  HADD2.F32 R8, -RZ, R22.H0_H0 ;  /* 0x20000016ff087230 */ /* 0x000fe20000004100 */
[C---:B------:R-:W-:Y:S01]  /*e450*/  FMUL.FTZ R9, R0.reuse, R7 ;  /* 0x0000000700097220 */ /* 0x040fe20000410000 */
[----:B------:R-:W-:Y:S01]  /*e460*/  HADD2.F32 R5, -RZ, R23.H1_H1 ;  /* 0x30000017ff057230 */ /* 0x000fe20000004100 */
[-C--:B------:R-:W-:Y:S01]  /*e470*/  FFMA.FTZ R58, R0, R15.reuse, R3 ;  /* 0x0000000f003a7223 */ /* 0x080fe20000010003 */
[----:B------:R-:W-:Y:S01]  /*e480*/  HADD2.F32 R0, -RZ, R16.H0_H0 ;  /* 0x20000010ff007230 */ /* 0x000fe20000004100 */
[-C--:B------:R-:W-:Y:S01]  /*e490*/  FMUL.FTZ R7, R4, R2.reuse ;  /* 0x0000000204077220 */ /* 0x080fe20000410000 */
[----:B------:R-:W-:Y:S01]  /*e4a0*/  HADD2.F32 R3, -RZ, R56.H1_H1 ;  /* 0x30000038ff037230 */ /* 0x000fe20000004100 */
[----:B------:R-:W-:Y:S01]  /*e4b0*/  FFMA.FTZ R37, R6, R15, -R9 ;  /* 0x0000000f06257223 */ /* 0x000fe20000010809 */
[----:B------:R-:W-:Y:S01]  /*e4c0*/  HADD2.F32 R6, -RZ, R71.H0_H0 ;  /* 0x20000047ff067230 */ /* 0x000fe20000004100 */
[C---:B------:R-:W-:Y:S01]  /*e4d0*/  FMUL.FTZ R2, R0.reuse, R2 ;  /* 0x0000000200027220 */ /* 0x040fe20000410000 */
[----:B------:R-:W-:Y:S01]  /*e4e0*/  HADD2.F32 R9, -RZ, R13.H0_H0 ;  /* 0x2000000dff097230 */ /* 0x000fe20000004100 */
[-C--:B------:R-:W-:Y:S01]  /*e4f0*/  FFMA.FTZ R56, R0, R3.reuse, R7 ;  /* 0x0000000300387223 */ /* 0x080fe20000010007 */
[----:B------:R-:W-:Y:S01]  /*e500*/  HADD2.F32 R0, -RZ, R70.H0_H0 ;  /* 0x20000046ff007230 */ /* 0x000fe20000004100 */
[----:B------:R-:W-:Y:S01]  /*e510*/  FFMA.FTZ R36, R4, R3, -R2 ;  /* 0x0000000304247223 */ /* 0x000fe20000010802 */
[----:B------:R-:W-:-:S02]  /*e520*/  HADD2.F32 R2, -RZ, R18.H0_H0 ;  /* 0x20000012ff027230 */ /* 0x000fc40000004100 */
[----:B------:R-:W-:Y:S01]  /*e530*/  HADD2.F32 R3, -RZ, R70.H1_H1 ;  /* 0x30000046ff037230 */ /* 0x000fe20000004100 */
[-C--:B------:R-:W-:Y:S01]  /*e540*/  FMUL.FTZ R4, R8, R0.reuse ;  /* 0x0000000008047220 */ /* 0x080fe20000410000 */
[----:B------:R-:W-:Y:S01]  /*e550*/  HADD2.F32 R7, -RZ, R23.H0_H0 ;  /* 0x20000017ff077230 */ /* 0x000fe20000004100 */
[C---:B------:R-:W-:Y:S01]  /*e560*/  FMUL.FTZ R32, R2.reuse, R0 ;  /* 0x0000000002207220 */ /* 0x040fe20000410000 */
[----:B------:R-:W-:Y:S01]  /*e570*/  HADD2.F32 R0, -RZ, R19.H0_H0 ;  /* 0x20000013ff007230 */ /* 0x000fe20000004100 */
[----:B------:R-:W-:Y:S01]  /*e580*/  FFMA.FTZ R35, R2, R6, R4 ;  /* 0x0000000602237223 */ /* 0x000fe20000010004 */
        /* <DEDUP_REMOVED lines=20> */
[----:B------:R-:W-:Y:S01]  /*e6d0*/  F2FP.PACK_AB R7, R17, R23 ;  /* 0x000000171107723e */ /* 0x000fe200000000ff */
[----:B------:R-:W-:Y:S01]  /*e6e0*/  FFMA.FTZ R14, R0, R19, R9 ;  /* 0x00000013000e7223 */ /* 0x000fe20000010009 */
[----:B------:R-:W-:Y:S01]  /*e6f0*/  HADD2.F32 R0, -RZ, R18.H1_H1 ;  /* 0x30000012ff007230 */ /* 0x000fe20000004100 */
[----:B------:R-:W-:-:S02]  /*e700*/  FMUL.FTZ R9, R2, R12 ;  /* 0x0000000c02097220 */ /* 0x000fc40000410000 */
[----:B------:R-:W-:Y:S01]  /*e710*/  FFMA.FTZ R3, R3, R19, -R13 ;  /* 0x0000001303037223 */ /* 0x000fe2000001080d */
[----:B------:R-:W-:Y:S01]  /*e720*/  F2FP.PACK_AB R4, R14, R56 ;  /* 0x000000380e04723e */ /* 0x000fe200000000ff */
[C---:B------:R-:W-:Y:S01]  /*e730*/  FMUL.FTZ R12, R0.reuse, R12 ;  /* 0x0000000c000c7220 */ /* 0x040fe20000410000 */
[----:B------:R-:W-:Y:S01]  /*e740*/  F2FP.PACK_AB R13, R37, R39 ;  /* 0x00000027250d723e */ /* 0x000fe200000000ff */
[----:B------:R-:W-:Y:S02]  /*e750*/  FFMA.FTZ R9, R0, R16, R9 ;  /* 0x0000001000097223 */ /* 0x000fe40000010009 */
        /* <DEDUP_REMOVED lines=9> */
.L_x_2349:
[----:B------:R-:W-:Y:S05]  /*e7f0*/  BSYNC B0 ;  /* 0x0000000000007941 */ /* 0x000fea0003800000 */
.L_x_2348:
[----:B------:R-:W-:Y:S01]  /*e800*/  ISETP.GE.AND P0, PT, R141, c[0x0][0x27c], PT ;  /* 0x00009f008d007a0c */ /* 0x000fe20003f06270 */
[----:B------:R-:W-:-:S12]  /*e810*/  BSSY B0, `(.L_x_2350) ;  /* 0x0000062000007945 */ /* 0x000fd80003800000 */
[----:B------:R-:W-:Y:S05]  /*e820*/  @P0 BRA `(.L_x_2351) ;  /* 0x0000060000000947 */ /* 0x000fea0003800000 */
[----:B------:R-:W3:Y:S01]  /*e830*/  LDL R68, [R1+0x28] ;  /* 0x0000280001447983 */ /* 0x000ee20000100800 */
[----:B------:R-:W-:Y:S02]  /*e840*/  MOV R0, c[0x0][0x27c] ;  /* 0x00009f0000007a02 */ /* 0x000fe40000000f00 */
[--C-:B------:R-:W-:Y:S02]  /*e850*/  SHF.R.U64 R39, R24, 0x10, R25.reuse ;  /* 0x0000001018277819 */ /* 0x100fe40000001219 */
[----:B------:R-:W-:Y:S02]  /*e860*/  LEA.HI R0, R0, R231, RZ, 0x1d ;  /* 0x000000e700007211 */ /* 0x000fe400078fe8ff */
[----:B------:R-:W-:Y:S02]  /*e870*/  SHF.R.U32.HI R24, RZ, 0x10, R25 ;  /* 0x00000010ff187819 */ /* 0x000fe40000011619 */
        /* <DEDUP_REMOVED lines=9> */
[----:B------:R-:W-:Y:S01]  /*e910*/  SHF.R.U32.HI R28, RZ, 0x10, R29 ;  /* 0x00000010ff1c7819 */ /* 0x000fe2000001161d */
[----:B------:R-:W-:Y:S01]  /*e920*/  HADD2.F32 R57, -RZ, R57.H0_H0 ;  /* 0x20000039ff397230 */ /* 0x000fe20000004100 */
[----:B------:R-:W-:Y:S01]  /*e930*/  SHF.L.U32 R32, R0, 0x1, RZ ;  /* 0x0000000100207819 */ /* 0x000fe200000006ff */
[----:B------:R-:W-:Y:S01]  /*e940*/  HADD2.F32 R0, -RZ, R81.H0_H0 ;  /* 0x20000051ff007230 */ /* 0x000fe20000004100 */
[----:B------:R-:W-:Y:S01]  /*e950*/  SHF.R.U64 R56, R30, 0x10, R31 ;  /* 0x000000101e387819 */ /* 0x000fe2000000121f */
[----:B------:R-:W-:Y:S01]  /*e960*/  HADD2.F32 R59, -RZ, R28.H0_H0 ;  /* 0x2000001cff3b7230 */ /* 0x000fe20000004100 */
[--C-:B------:R-:W-:Y:S01]  /*e970*/  SHF.R.U64 R30, R26, 0x10, R27.reuse ;  /* 0x000000101a1e7819 */ /* 0x100fe2000000121b */
[----:B-1----:R-:W1:Y:S01]  /*e980*/  LDS.128 R12, [R32+0x18100] ;  /* 0x01810000200c7984 */ /* 0x002e620000000c00 */
[----:B------:R-:W-:-:S02]  /*e990*/  SHF.R.U32.HI R26, RZ, 0x10, R27 ;  /* 0x00000010ff1a7819 */ /* 0x000fc4000001161b */
[----:B------:R-:W-:-:S05]  /*e9a0*/  SHF.R.U32.HI R25, RZ, 0x10, R31 ;  /* 0x00000010ff197819 */ /* 0x000fca000001161f */
[----:B------:R-:W-:Y:S02]  /*e9b0*/  HADD2.F32 R58, -RZ, R25.H0_H0 ;  /* 0x20000019ff3a7230 */ /* 0x000fe40000004100 */
[----:B-1----:R-:W-:Y:S02]  /*e9c0*/  HADD2.F32 R3, -RZ, R13.H0_H0 ;  /* 0x2000000dff037230 */ /* 0x002fe40000004100 */
[----:B----4-:R-:W-:Y:S02]  /*e9d0*/  HADD2.F32 R9, -RZ, R15.H0_H0 ;  /* 0x2000000fff097230 */ /* 0x010fe40000004100 */
[----:B------:R-:W-:Y:S01]  /*e9e0*/  HADD2.F32 R2, -RZ, R13.H1_H1 ;  /* 0x3000000dff027230 */ /* 0x000fe20000004100 */
[----:B------:R-:W-:Y:S01]  /*e9f0*/  FMUL.FTZ R34, R3, R0 ;  /* 0x0000000003227220 */ /* 0x000fe20000410000 */
[--C-:B------:R-:W-:Y:S02]  /*ea00*/  HADD2.F32 R8, -RZ, R12.reuse.H0_H0 ;  /* 0x2000000cff087230 */ /* 0x100fe40000004100 */
[----:B------:R-:W-:-:S02]  /*ea10*/  HADD2.F32 R13, -RZ, R12.H1_H1 ;  /* 0x3000000cff0d7230 */ /* 0x000fc40000004100 */
        /* <DEDUP_REMOVED lines=15> */
[--C-:B--2---:R-:W-:Y:S01]  /*eb10*/  HADD2.F32 R20, -RZ, R4.reuse.H0_H0 ;  /* 0x20000004ff147230 */ /* 0x104fe20000004100 */
[----:B------:R-:W-:Y:S01]  /*eb20*/  FFMA.FTZ R37, R2, R59, R0 ;  /* 0x0000003b02257223 */ /* 0x000fe20000010000 */
[----:B------:R-:W-:Y:S01]  /*eb30*/  HADD2.F32 R23, -RZ, R4.H1_H1 ;  /* 0x30000004ff177230 */ /* 0x000fe20000004100 */
[----:B------:R-:W-:Y:S01]  /*eb40*/  FFMA.FTZ R38, R3, R6, R5 ;  /* 0x0000000603267223 */ /* 0x000fe20000010005 */
[----:B------:R-:W-:-:S02]  /*eb50*/  HADD2.F32 R4, -RZ, R81.H1_H1 ;  /* 0x30000051ff047230 */ /* 0x000fc40000004100 */
[--C-:B------:R-:W-:Y:S02]  /*eb60*/  HADD2.F32 R5, -RZ, R83.reuse.H1_H1 ;  /* 0x30000053ff057230 */ /* 0x100fe40000004100 */
[----:B------:R-:W-:Y:S01]  /*eb70*/  HADD2.F32 R0, -RZ, R83.H0_H0 ;  /* 0x20000053ff007230 */ /* 0x000fe20000004100 */
[-C--:B------:R-:W-:Y:S01]  /*eb80*/  FMUL.FTZ R3, R20, R4.reuse ;  /* 0x0000000414037220 */ /* 0x080fe20000410000 */
[----:B------:R-:W-:Y:S01]  /*eb90*/  HADD2.F32 R24, -RZ, R26.H0_H0 ;  /* 0x2000001aff187230 */ /* 0x000fe20000004100 */
[C---:B------:R-:W-:Y:S01]  /*eba0*/  FMUL.FTZ R31, R8.reuse, R4 ;  /* 0x00000004081f7220 */ /* 0x040fe20000410000 */
[----:B------:R-:W-:Y:S01]  /*ebb0*/  HADD2.F32 R2, -RZ, R82.H1_H1 ;  /* 0x30000052ff027230 */ /* 0x000fe20000004100 */
[----:B------:R-:W-:Y:S01]  /*ebc0*/  FFMA.FTZ R35, R8, R5, R3 ;  /* 0x0000000508237223 */ /* 0x000fe20000010003 */
[--C-:B------:R-:W-:Y:S01]  /*ebd0*/  HADD2.F32 R3, -RZ, R84.reuse.H0_H0 ;  /* 0x20000054ff037230 */ /* 0x100fe20000004100 */
[-C--:B------:R-:W-:Y:S01]  /*ebe0*/  FMUL.FTZ R8, R17, R0.reuse ;  /* 0x0000000011087220 */ /* 0x080fe20000410000 */
[----:B------:R-:W-:Y:S01]  /*ebf0*/  HADD2.F32 R4, -RZ, R84.H1_H1 ;  /* 0x30000054ff047230 */ /* 0x000fe20000004100 */
[----:B------:R-:W-:-:S02]  /*ec00*/  FMUL.FTZ R26, R9, R0 ;  /* 0x00000000091a7220 */ /* 0x000fc40000410000 */
[----:B------:R-:W-:Y:S01]  /*ec10*/  FFMA.FTZ R28, R9, R3, R8 ;  /* 0x00000003091c7223 */ /* 0x000fe20000010008 */
[----:B------:R-:W-:Y:S01]  /*ec20*/  HADD2.F32 R8, -RZ, R39.H0_H0 ;  /* 0x20000027ff087230 */ /* 0x000fe20000004100 */
[----:B------:R-:W-:Y:S01]  /*ec30*/  FMUL.FTZ R0, R16, R24 ;  /* 0x0000001810007220 */ /* 0x000fe20000410000 */
[----:B------:R-:W-:Y:S01]  /*ec40*/  HADD2.F32 R9, -RZ, R30.H0_H0 ;  /* 0x2000001eff097230 */ /* 0x000fe20000004100 */
[-C--:B------:R-:W-:Y:S01]  /*ec50*/  FMUL.FTZ R15, R18, R2.reuse ;  /* 0x00000002120f7220 */ /* 0x080fe20000410000 */
[----:B------:R-:W-:Y:S01]  /*ec60*/  HADD2.F32 R39, -RZ, R56.H0_H0 ;  /* 0x20000038ff277230 */ /* 0x000fe20000004100 */
[----:B------:R-:W-:Y:S02]  /*ec70*/  FMUL.FTZ R29, R12, R2 ;  /* 0x000000020c1d7220 */ /* 0x000fe40000410000 */
[----:B------:R-:W-:Y:S02]  /*ec80*/  FFMA.FTZ R25, R7, R58, R0 ;  /* 0x0000003a07197223 */ /* 0x000fe40000010000 */
[----:B------:R-:W-:-:S02]  /*ec90*/  FMUL.FTZ R2, R23, R8 ;  /* 0x0000000817027220 */ /* 0x000fc40000410000 */
[----:B------:R-:W-:Y:S02]  /*eca0*/  FFMA.FTZ R36, R12, R4, R15 ;  /* 0x000000040c247223 */ /* 0x000fe4000001000f */
[----:B------:R-:W-:Y:S02]  /*ecb0*/  FMUL.FTZ R24, R7, R24 ;  /* 0x0000001807187220 */ /* 0x000fe40000410000 */
[-C--:B------:R-:W-:Y:S02]  /*ecc0*/  FMUL.FTZ R0, R21, R9.reuse ;  /* 0x0000000915007220 */ /* 0x080fe40000410000 */
[C---:B------:R-:W-:Y:S02]  /*ecd0*/  FMUL.FTZ R15, R13.reuse, R8 ;  /* 0x000000080d0f7220 */ /* 0x040fe40000410000 */
[----:B------:R-:W-:Y:S02]  /*ece0*/  FMUL.FTZ R7, R14, R9 ;  /* 0x000000090e077220 */ /* 0x000fe40000410000 */
[----:B------:R-:W-:-:S02]  /*ecf0*/  FFMA.FTZ R27, R13, R57, R2 ;  /* 0x000000390d1b7223 */ /* 0x000fc40000010002 */
        /* <DEDUP_REMOVED lines=10> */
[----:B------:R-:W-:Y:S02]  /*eda0*/  FFMA.FTZ R2, R23, R57, -R15 ;  /* 0x0000003917027223 */ /* 0x000fe4000001080f */
[----:B------:R-:W-:Y:S01]  /*edb0*/  FFMA.FTZ R6, R21, R39, -R7 ;  /* 0x0000002715067223 */ /* 0x000fe20000010807 */
[----:B------:R-:W-:Y:S02]  /*edc0*/  F2FP.PACK_AB R15, R0, R3 ;  /* 0x00000003000f723e */ /* 0x000fe400000000ff */
[----:B------:R-:W-:Y:S02]  /*edd0*/  F2FP.PACK_AB R12, R2, R9 ;  /* 0x00000009020c723e */ /* 0x000fe400000000ff */
[----:B------:R-:W-:Y:S02]  /*ede0*/  F2FP.PACK_AB R14, R6, R8 ;  /* 0x00000008060e723e */ /* 0x000fe400000000ff */
[----:B------:R-:W-:Y:S02]  /*edf0*/  F2FP.PACK_AB R7, R25, R28 ;  /* 0x0000001c1907723e */ /* 0x000fe400000000ff */
[----:B------:R-:W-:Y:S01]  /*ee00*/  F2FP.PACK_AB R6, R30, R36 ;  /* 0x000000241e06723e */ /* 0x000fe200000000ff */
[----:B------:R1:W-:Y:S04]  /*ee10*/  STS.128 [R68], R12 ;  /* 0x0000000c44007388 */ /* 0x0003e80000000c00 */
[----:B------:R1:W-:Y:S02]  /*ee20*/  STS.128 [R32+0x18100], R4 ;  /* 0x0181000420007388 */ /* 0x0003e40000000c00 */
.L_x_2351:
[----:B------:R-:W-:Y:S05]  /*ee30*/  BSYNC B0 ;  /* 0x0000000000007941 */ /* 0x000fea0003800000 */
.L_x_2350:
[----:B------:R-:W-:-:S13]  /*ee40*/  ISETP.GE.AND P0, PT, R140, c[0x0][0x27c], PT ;  /* 0x00009f008c007a0c */ /* 0x000fda0003f06270 */
[----:B------:R-:W-:Y:S05]  /*ee50*/  @P0 BRA `(.L_x_2347) ;  /* 0x0000060000000947 */ /* 0x000fea0003800000 */
[----:B------:R-:W3:Y:S01]  /*ee60*/  LDL R56, [R1+0x20] ;  /* 0x0000200001387983 */ /* 0x000ee20000100800 */
[----:B------:R-:W-:Y:S02]  /*ee70*/  MOV R0, c[0x0][0x27c] ;  /* 0x00009f0000007a02 */ /* 0x000fe40000000f00 */
[----:B------:R-:W-:Y:S02]  /*ee80*/  SHF.R.U32.HI R24, RZ, 0x10, R41 ;  /* 0x00000010ff187819 */ /* 0x000fe40000011629 */
        /* <DEDUP_REMOVED lines=15> */
[----:B------:R-:W-:Y:S02]  /*ef80*/  SHF.R.U64 R39, R40, 0x10, R41 ;  /* 0x0000001028277819 */ /* 0x000fe40000001229 */
[----:B------:R-:W-:Y:S01]  /*ef90*/  SHF.R.U32.HI R27, RZ, 0x10, R47 ;  /* 0x00000010ff1b7819 */ /* 0x000fe2000001162f */
[----:B-1----:R-:W1:Y:S01]  /*efa0*/  LDS.128 R12, [R29+0x18100] ;  /* 0x018100001d0c7984 */ /* 0x002e620000000c00 */
[----:B------:R-:W-:-:S02]  /*efb0*/  SHF.R.U64 R44, R44, 0x10, R45 ;  /* 0x000000102c2c7819 */ /* 0x000fc4000000122d */
[----:B------:R-:W-:Y:S01]  /*efc0*/  SHF.R.U64 R40, R46, 0x10, R47 ;  /* 0x000000102e287819 */ /* 0x000fe2000000122f */
[----:B------:R-:W-:Y:S02]  /*efd0*/  HADD2.F32 R42, -RZ, R27.H0_H0 ;  /* 0x2000001bff2a7230 */ /* 0x000fe40000004100 */
[----:B------:R-:W-:Y:S02]  /*efe0*/  HADD2.F32 R41, -RZ, R44.H0_H0 ;  /* 0x2000002cff297230 */ /* 0x000fe40000004100 */
[----:B-1----:R-:W-:Y:S02]  /*eff0*/  HADD2.F32 R3, -RZ, R13.H0_H0 ;  /* 0x2000000dff037230 */ /* 0x002fe40000004100 */
[----:B----4-:R-:W-:Y:S02]  /*f000*/  HADD2.F32 R9, -RZ, R15.H0_H0 ;  /* 0x2000000fff097230 */ /* 0x010fe40000004100 */
[----:B------:R-:W-:Y:S01]  /*f010*/  HADD2.F32 R2, -RZ, R13.H1_H1 ;  /* 0x3000000dff027230 */ /* 0x000fe20000004100 */
[----:B------:R-:W-:Y:S01]  /*f020*/  FMUL.FTZ R34, R3, R0 ;  /* 0x0000000003227220 */ /* 0x000fe20000410000 */
[----:B------:R-:W-:-:S02]  /*f030*/  HADD2.F32 R8, -RZ, R12.H0_H0 ;  /* 0x2000000cff087230 */ /* 0x000fc40000004100 */
[----:B------:R-:W-:Y:S02]  /*f040*/  HADD2.F32 R13, -RZ, R12.H1_H1 ;  /* 0x3000000cff0d7230 */ /* 0x000fe40000004100 */
        /* <DEDUP_REMOVED lines=20> */
[----:B------:R-:W-:Y:S02]  /*f190*/  HADD2.F32 R5, -RZ, R88.H0_H0 ;  /* 0x20000058ff057230 */ /* 0x000fe40000004100 */
        /* <DEDUP_REMOVED lines=44> */
.L_x_2347:
[----:B------:R-:W-:Y:S05]  /*f460*/  BSYNC B1 ;  /* 0x0000000000017941 */ /* 0x000fea0003800000 */
.L_x_2346:
        /* <DEDUP_REMOVED lines=14> */
[----:B---3--:R-:W3:Y:S01]  /*f550*/  LDL R44, [R1+0x2c] ;  /* 0x00002c00012c7983 */ /* 0x008ee20000100800 */
        /* <DEDUP_REMOVED lines=15> */
[----:B-1----:R-:W-:Y:S01]  /*f650*/  SHF.L.U32 R29, R0, 0x1, RZ ;  /* 0x00000001001d7819 */ /* 0x002fe200000006ff */
[----:B------:R-:W-:Y:S01]  /*f660*/  HADD2.F32 R0, -RZ, R87.H1_H1 ;  /* 0x30000057ff007230 */ /* 0x000fe20000004100 */
[----:B------:R-:W-:-:S02]  /*f670*/  SHF.R.U32.HI R27, RZ, 0x10, R51 ;  /* 0x00000010ff1b7819 */ /* 0x000fc40000011633 */
[----:B------:R-:W-:Y:S01]  /*f680*/  SHF.R.U64 R35, R54, 0x10, R55 ;  /* 0x0000001036237819 */ /* 0x000fe20000001237 */
[----:B------:R-:W1:Y:S01]  /*f690*/  LDS.128 R12, [R29+0x18100] ;  /* 0x018100001d0c7984 */ /* 0x000e620000000c00 */
[----:B------:R-:W-:Y:S01]  /*f6a0*/  SHF.R.U64 R38, R48, 0x10, R49 ;  /* 0x0000001030267819 */ /* 0x000fe20000001231 */
[----:B------:R-:W-:Y:S01]  /*f6b0*/  HADD2.F32 R42, -RZ, R27.H0_H0 ;  /* 0x2000001bff2a7230 */ /* 0x000fe20000004100 */
[----:B------:R-:W-:-:S03]  /*f6c0*/  SHF.R.U64 R40, R50, 0x10, R51 ;  /* 0x0000001032287819 */ /* 0x000fc60000001233 */
        /* <DEDUP_REMOVED lines=72> */
.L_x_2353:
[----:B------:R-:W-:Y:S05]  /*fb50*/  BSYNC B0 ;  /* 0x0000000000007941 */ /* 0x000fea0003800000 */
.L_x_2352:
[----:B------:R-:W-:Y:S01]  /*fb60*/  ISETP.GE.AND P0, PT, R141, c[0x0][0x27c], PT ;  /* 0x00009f008d007a0c */ /* 0x000fe20003f06270 */
[----:B------:R-:W-:-:S12]  /*fb70*/  BSSY B0, `(.L_x_2354) ;  /* 0x0000062000007945 */ /* 0x000fd80003800000 */
[----:B------:R-:W-:Y:S05]  /*fb80*/  @P0 BRA `(.L_x_2355) ;  /* 0x0000060000000947 */ /* 0x000fea0003800000 */
[----:B-1-3--:R-:W3:Y:S01]  /*fb90*/  LDL R44, [R1+0x24] ;  /* 0x00002400012c7983 */ /* 0x00aee20000100800 */
        /* <DEDUP_REMOVED lines=95> */
.L_x_2355:
[----:B------:R-:W-:Y:S05]  /*10190*/  BSYNC B0 ;  /* 0x0000000000007941 */ /* 0x000fea0003800000 */
.L_x_2354:
[----:B------:R-:W-:-:S13]  /*101a0*/  ISETP.GE.AND P0, PT, R140, c[0x0][0x27c], PT ;  /* 0x00009f008c007a0c */ /* 0x000fda0003f06270 */
        /* <DEDUP_REMOVED lines=97> */
.L_x_2308:
[----:B------:R-:W-:Y:S05]  /*107c0*/  BSYNC B2 ;  /* 0x0000000000027941 */ /* 0x000fea0003800000 */
.L_x_2306:
[----:B------:R-:W-:-:S04]  /*107d0*/  DEPBAR.LE SB0, 0x2 ;  /* 0x000080800000791a */ /* 0x000fc80000000000 */
[----:B------:R-:W-:Y:S01]  /*107e0*/  WARPSYNC 0xffffffff ;  /* 0xffffffff00007948 */ /* 0x000fe20003800000 */
[----:B------:R-:W-:Y:S01]  /*107f0*/  BAR.SYNC.DEFER_BLOCKING 0x0 ;  /* 0x0000000000007b1d */ /* 0x000fe20000010000 */
[----:B------:R-:W-:Y:S01]  /*10800*/  IMAD.MOV.U32 R0, RZ, RZ, 0x20 ;  /* 0x00000020ff007424 */ /* 0x000fe200078e00ff */
[----:B------:R-:W-:-:S04]  /*10810*/  LOP3.LUT P2, RZ, R217, 0x2, RZ, 0xc0, !PT ;  /* 0x00000002d9ff7812 */ /* 0x000fc8000784c0ff */
[----:B------:R-:W-:Y:S01]  /*10820*/  SEL R180, R0, 0xffffffe0, !P2 ;  /* 0xffffffe000b47807 */ /* 0x000fe20005000000 */
[----:B------:R-:W-:Y:S04]  /*10830*/  BSSY B0, `(.L_x_2356) ;  /* 0x000004c000007945 */ /* 0x000fe80003800000 */
[----:B-1----:R-:W-:Y:S01]  /*10840*/  IMAD.IADD R8, R186, 0x1, R180 ;  /* 0x00000001ba087824 */ /* 0x002fe200078e02b4 */
[----:B--2---:R1:W2:Y:S04]  /*10850*/  LDSM.16.M88.4 R4, [R181] ;  /* 0x00000000b504783b */ /* 0x0042a80000000200 */
[----:B------:R1:W3:Y:S04]  /*10860*/  LDSM.16.M88.4 R36, [R186] ;  /* 0x00000000ba24783b */ /* 0x0002e80000000200 */
[----:B------:R1:W4:Y:S04]  /*10870*/  LDSM.16.M88.4 R40, [R186+0x800] ;  /* 0x00080000ba28783b */ /* 0x0003280000000200 */
[----:B-----5:R1:W1:Y:S04]  /*10880*/  LDSM.16.M88.4 R44, [R186+0x1000] ;  /* 0x00100000ba2c783b */ /* 0x0202680000000200 */
        /* <DEDUP_REMOVED lines=9> */
[----:B----4-:R-:W-:-:S02]  /*10920*/  SHF.R.S32.HI R9, RZ, 0x1f, R190 ;  /* 0x0000001fff097819 */ /* 0x010fc400000114be */
[----:B------:R-:W-:Y:S01]  /*10930*/  SHF.L.U64.HI R29, R196, 0x1, R212 ;  /* 0x00000001c41d7819 */ /* 0x000fe200000102d4 */
[----:B------:R-:W-:Y:S01]  /*10940*/  IMAD R0, R0, c[0x0][0x208], RZ ;  /* 0x0000820000007a24 */ /* 0x000fe200078e02ff */
[----:B------:R-:W-:Y:S01]  /*10950*/  SHF.L.U64.HI R27, R202, 0x1, R213 ;  /* 0x00000001ca1b7819 */ /* 0x000fe200000102d5 */
        /* <DEDUP_REMOVED lines=15> */
.L_x_2508:
        /* <DEDUP_REMOVED lines=12> */
[C---:B------:R-:W-:Y:S01]  /*10b10*/  IMAD.X R17, R9.reuse, 0x1, R27, P0 ;  /* 0x0000000109117824 */ /* 0x040fe200000e061b */
        /* <DEDUP_REMOVED lines=8> */
.L_x_2509:
        /* <DEDUP_REMOVED lines=21> */
.L_x_2357:
[----:B------:R-:W-:Y:S05]  /*10cf0*/  BSYNC B0 ;  /* 0x0000000000007941 */ /* 0x000fea0003800000 */
.L_x_2356:
[----:B------:R-:W-:Y:S01]  /*10d00*/  LOP3.LUT P1, RZ, R217, 0x4, RZ, 0xc0, !PT ;  /* 0x00000004d9ff7812 */ /* 0x000fe2000782c0ff */
[----:B------:R-:W0:Y:S01]  /*10d10*/  LDGDEPBAR ;  /* 0x00000000000079af */ /* 0x000e220000000000 */
[----:B------:R-:W-:Y:S01]  /*10d20*/  MOV R0, 0x40 ;  /* 0x0000004000007802 */ /* 0x000fe20000000f00 */
[----:B------:R-:W-:Y:S01]  /*10d30*/  WARPSYNC 0xffffffff ;  /* 0xffffffff00007948 */ /* 0x000fe20003800000 */
[----:B--23--:R-:W-:Y:S01]  /*10d40*/  HMMA.16816.F32 R16, R4, R36, RZ ;  /* 0x000000240410723c */ /* 0x00cfe200000018ff */
[----:B----4-:R-:W-:Y:S01]  /*10d50*/  MOV R9, c[0x0][0x2c4] ;  /* 0x0000b10000097a02 */ /* 0x010fe20000000f00 */
        /* <DEDUP_REMOVED lines=10> */
[C---:B------:R-:W-:Y:S01]  /*10e00*/  HMMA.16816.F32 R20, R4.reuse, R40, RZ ;  /* 0x000000280414723c */ /* 0x040fe200000018ff */
[----:B------:R-:W-:Y:S04]  /*10e10*/  LDSM.16.M88.4 R60, [R2+0x800] ;  /* 0x00080000023c783b */ /* 0x000fe80000000200 */
[----:B------:R-:W-:Y:S03]  /*10e20*/  LDSM.16.M88.4 R68, [R2+0x1000] ;  /* 0x001000000244783b */ /* 0x000fe60000000200 */
[C---:B------:R-:W-:Y:S01]  /*10e30*/  HMMA.16816.F32 R36, R4.reuse, R42, RZ ;  /* 0x0000002a0424723c */ /* 0x040fe200000018ff */
[----:B------:R-:W-:Y:S04]  /*10e40*/  LDSM.16.M88.4 R84, [R0] ;  /* 0x000000000054783b */ /* 0x000fe80000000200 */
[----:B------:R-:W-:Y:S03]  /*10e50*/  LDSM.16.M88.4 R88, [R0+0x1000] ;  /* 0x001000000058783b */ /* 0x000fe60000000200 */
[C---:B-1----:R-:W-:Y:S08]  /*10e60*/  HMMA.16816.F32 R40, R4.reuse, R44, RZ ;  /* 0x0000002c0428723c */ /* 0x042ff000000018ff */
        /* <DEDUP_REMOVED lines=93> */
[C---:B----4-:R-:W-:Y:S01]  /*11440*/  HMMA.16816.F32 R88, R24.reuse, R64, R68 ;  /* 0x000000401858723c */ /* 0x050fe20000001844 */
[----:B------:R-:W3:Y:S07]  /*11450*/  LDSM.16.M88.4 R68, [R0+0x4000] ;  /* 0x004000000044783b */ /* 0x000eee0000000200 */
[C---:B------:R-:W-:Y:S01]  /*11460*/  HMMA.16816.F32 R84, R24.reuse, R54, R56 ;  /* 0x000000361854723c */ /* 0x040fe20000001838 */
[----:B------:R-:W4:Y:S04]  /*11470*/  LDSM.16.M88.4 R52, [R186+0x5000] ;  /* 0x00500000ba34783b */ /* 0x000f280000000200 */
[----:B------:R-:W-:Y:S03]  /*11480*/  LDSM.16.M88.4 R56, [R8+0x5000] ;  /* 0x005000000838783b */ /* 0x000fe60000000200 */
[----:B------:R-:W-:Y:S01]  /*11490*/  HMMA.16816.F32 R80, R24, R66, R80 ;  /* 0x000000421850723c */ /* 0x000fe20000001850 */
[----:B------:R-:W-:Y:S07]  /*114a0*/  LDSM.16.M88.4 R64, [R2+0x4800] ;  /* 0x004800000240783b */ /* 0x000fee0000000200 */
[----:B------:R-:W-:Y:S08]  /*114b0*/  HMMA.16816.F32 R28, R16, R74, R28 ;  /* 0x0000004a101c723c */ /* 0x000ff0000000181c */
[----:B-1----:R-:W-:Y:S08]  /*114c0*/  HMMA.16816.F32 R24, R12, R44, R32 ;  /* 0x0000002c0c18723c */ /* 0x002ff00000001820 */
[C---:B--2---:R-:W-:Y:S08]  /*114d0*/  HMMA.16816.F32 R36, R20.reuse, R40, R36 ;  /* 0x000000281424723c */ /* 0x044ff00000001824 */
[----:B------:R-:W-:Y:S01]  /*114e0*/  HMMA.16816.F32 R40, R20, R42, R76 ;  /* 0x0000002a1428723c */ /* 0x000fe2000000184c */
[----:B------:R-:W1:Y:S07]  /*114f0*/  LDSM.16.M88.4 R76, [R186+0x5800] ;  /* 0x00580000ba4c783b */ /* 0x000e6e0000000200 */
[----:B------:R-:W-:Y:S08]  /*11500*/  HMMA.16816.F32 R32, R12, R46, R28 ;  /* 0x0000002e0c20723c */ /* 0x000ff0000000181c */
[----:B---3--:R-:W-:Y:S08]  /*11510*/  HMMA.16816.F32 R28, R4, R68, R24 ;  /* 0x00000044041c723c */ /* 0x008ff00000001818 */
[C---:B------:R-:W-:Y:S08]  /*11520*/  HMMA.16816.F32 R24, R16.reuse, R48, R36 ;  /* 0x000000301018723c */ /* 0x040ff00000001824 */
[----:B------:R-:W-:Y:S01]  /*11530*/  HMMA.16816.F32 R36, R16, R50, R40 ;  /* 0x000000321024723c */ /* 0x000fe20000001828 */
[----:B------:R-:W2:Y:S07]  /*11540*/  LDSM.16.M88.4 R48, [R0+0x4800] ;  /* 0x004800000030783b */ /* 0x000eae0000000200 */
[C---:B----4-:R-:W-:Y:S01]  /*11550*/  HMMA.16816.F32 R72, R20.reuse, R52, R60 ;  /* 0x000000341448723c */ /* 0x050fe2000000183c */
[----:B------:R-:W-:Y:S01]  /*11560*/  FMUL.FTZ R3, R28, c[0x0][0x320] ;  /* 0x0000c8001c037a20 */ /* 0x000fe20000410000 */
[----:B------:R-:W3:Y:S06]  /*11570*/  LDSM.16.M88.4 R60, [R2+0x5000] ;  /* 0x00500000023c783b */ /* 0x000eec0000000200 */
[----:B------:R-:W-:Y:S01]  /*11580*/  HMMA.16816.F32 R52, R20, R54, R84 ;  /* 0x000000361434723c */ /* 0x000fe20000001854 */
[----:B------:R4:W2:Y:S07]  /*11590*/  MUFU.TANH R85, R3 ;  /* 0x0000000300557308 */ /* 0x0008ae0000002400 */
[----:B------:R-:W-:Y:S08]  /*115a0*/  HMMA.16816.F32 R44, R4, R70, R32 ;  /* 0x00000046042c723c */ /* 0x000ff00000001820 */
[----:B-1----:R-:W-:Y:S01]  /*115b0*/  HMMA.16816.F32 R68, R20, R76, R88 ;  /* 0x0000004c1444723c */ /* 0x002fe20000001858 */
[----:B----4-:R-:W-:-:S04]  /*115c0*/  FMUL.FTZ R3, R29, c[0x0][0x320] ;  /* 0x0000c8001d037a20 */ /* 0x010fc80000410000 */
[----:B------:R1:W4:Y:S03]  /*115d0*/  MUFU.TANH R84, R3 ;  /* 0x0000000300547308 */ /* 0x0003260000002400 */
[----:B------:R-:W-:Y:S08]  /*115e0*/  HMMA.16816.F32 R24, R12, R64, R24 ;  /* 0x000000400c18723c */ /* 0x000ff00000001818 */
[----:B------:R-:W-:Y:S01]  /*115f0*/  HMMA.16816.F32 R32, R16, R56, R72 ;  /* 0x000000381020723c */ /* 0x000fe20000001848 */
[----:B-1----:R-:W-:-:S07]  /*11600*/  FMUL.FTZ R3, R30, c[0x0][0x320] ;  /* 0x0000c8001e037a20 */ /* 0x002fce0000410000 */
[----:B------:R-:W-:Y:S01]  /*11610*/  HMMA.16816.F32 R40, R16, R58, R52 ;  /* 0x0000003a1028723c */ /* 0x000fe20000001834 */
[----:B------:R1:W1:Y:S01]  /*11620*/  MUFU.TANH R76, R3 ;  /* 0x00000003004c7308 */ /* 0x0002620000002400 */
[----:B------:R-:W5:Y:S06]  /*11630*/  LDSM.16.M88.4 R52, [R0+0x5000] ;  /* 0x005000000034783b */ /* 0x000f6c0000000200 */
[----:B--2---:R-:W-:Y:S08]  /*11640*/  HMMA.16816.F32 R24, R4, R48, R24 ;  /* 0x000000300418723c */ /* 0x004ff00000001818 */
[----:B------:R-:W-:Y:S01]  /*11650*/  HMMA.16816.F32 R20, R20, R78, R80 ;  /* 0x0000004e1414723c */ /* 0x000fe20000001850 */
[----:B-1----:R-:W-:-:S04]  /*11660*/  FMUL.FTZ R3, R31, c[0x0][0x320] ;  /* 0x0000c8001f037a20 */ /* 0x002fc80000410000 */
[----:B------:R1:W2:Y:S03]  /*11670*/  MUFU.TANH R75, R3 ;  /* 0x00000003004b7308 */ /* 0x0002a60000002400 */
[C---:B------:R-:W-:Y:S01]  /*11680*/  HMMA.16816.F32 R28, R12.reuse, R66, R36 ;  /* 0x000000420c1c723c */ /* 0x040fe20000001824 */
[----:B------:R-:W2:Y:S07]  /*11690*/  LDSM.16.M88.4 R64, [R8+0x5800] ;  /* 0x005800000840783b */ /* 0x000eae0000000200 */
[----:B---3--:R-:W-:Y:S01]  /*116a0*/  HMMA.16816.F32 R36, R12, R60, R32 ;  /* 0x0000003c0c24723c */ /* 0x008fe20000001820 */
[----:B-1----:R-:W-:-:S07]  /*116b0*/  FMUL.FTZ R3, R44, c[0x0][0x320] ;  /* 0x0000c8002c037a20 */ /* 0x002fce0000410000 */
[----:B------:R-:W-:Y:S01]  /*116c0*/  HMMA.16816.F32 R32, R12, R62, R40 ;  /* 0x0000003e0c20723c */ /* 0x000fe20000001828 */
[----:B------:R1:W3:Y:S01]  /*116d0*/  MUFU.TANH R73, R3 ;  /* 0x0000000300497308 */ /* 0x0002e20000002400 */
[----:B------:R-:W-:Y:S11]  /*116e0*/  LDSM.16.M88.4 R40, [R0+0x5800] ;  /* 0x005800000028783b */ /* 0x000ff60000000200 */
[----:B------:R-:W-:Y:S03]  /*116f0*/  @!UPT UIADD3 URZ, URZ, URZ, URZ ;  /* 0x0000003f3f3ff290 */ /* 0x000fe6000fffe03f */
[----:B-----5:R-:W-:Y:S01]  /*11700*/  HMMA.16816.F32 R36, R4, R52, R36 ;  /* 0x000000340424723c */ /* 0x020fe20000001824 */
[----:B-1----:R-:W-:-:S04]  /*11710*/  FMUL.FTZ R3, R45, c[0x0][0x320] ;  /* 0x0000c8002d037a20 */ /* 0x002fc80000410000 */
[----:B------:R1:W1:Y:S03]  /*11720*/  MUFU.TANH R72, R3 ;  /* 0x0000000300487308 */ /* 0x0002660000002400 */
[----:B--2---:R-:W-:Y:S01]  /*11730*/  HMMA.16816.F32 R20, R16, R66, R20 ;  /* 0x000000421014723c */ /* 0x004fe20000001814 */
[----:B-1----:R-:W-:-:S04]  /*11740*/  FMUL.FTZ R3, R46, c[0x0][0x320] ;  /* 0x0000c8002e037a20 */ /* 0x002fc80000410000 */
[----:B------:R1:W2:Y:S02]  /*11750*/  MUFU.TANH R74, R3 ;  /* 0x00000003004a7308 */ /* 0x0002a40000002400 */
[----:B-1----:R-:W-:Y:S02]  /*11760*/  FMUL.FTZ R3, R47, c[0x0][0x320] ;  /* 0x0000c8002f037a20 */ /* 0x002fe40000410000 */
[----:B------:R-:W-:Y:S01]  /*11770*/  HMMA.16816.F32 R44, R4, R50, R28 ;  /* 0x00000032042c723c */ /* 0x000fe2000000181c */
[----:B------:R1:W5:Y:S03]  /*11780*/  LDSM.16.M88.4 R48, [R2+0x5800] ;  /* 0x005800000230783b */ /* 0x0003660000000200 */
[----:B------:R-:W1:Y:S04]  /*11790*/  MUFU.TANH R60, R3 ;  /* 0x00000003003c7308 */ /* 0x000e680000002400 */
[----:B------:R-:W-:Y:S01]  /*117a0*/  HMMA.16816.F32 R28, R16, R64, R68 ;  /* 0x00000040101c723c */ /* 0x000fe20000001844 */
[----:B-1----:R-:W-:Y:S11]  /*117b0*/  FMUL.FTZ R2, R24, c[0x0][0x320] ;  /* 0x0000c80018027a20 */ /* 0x002ff60000410000 */
[----:B------:R-:W-:Y:S04]  /*117c0*/  @!UPT UIADD3 URZ, URZ, URZ, URZ ;  /* 0x0000003f3f3ff290 */ /* 0x000fe8000fffe03f */
[----:B------:R-:W-:Y:S01]  /*117d0*/  FMUL.FTZ R0, R44, c[0x0][0x320] ;  /* 0x0000c8002c007a20 */ /* 0x000fe20000410000 */
[----:B------:R1:W1:Y:S08]  /*117e0*/  MUFU.TANH R58, R2 ;  /* 0x00000002003a7308 */ /* 0x0002700000002400 */
        /* <DEDUP_REMOVED lines=8> */
[----:B------:R-:W-:Y:S01]  /*11870*/  HMMA.16816.F32 R16, R4, R40, R16 ;  /* 0x000000280410723c */ /* 0x000fe20000001810 */
[----:B------:R1:W1:Y:S01]  /*11880*/  MUFU.TANH R59, R2 ;  /* 0x00000002003b7308 */ /* 0x0002620000002400 */
[----:B--2---:R-:W-:-:S06]  /*11890*/  FMUL.FTZ R0, R46, c[0x0][0x320] ;  /* 0x0000c8002e007a20 */ /* 0x004fcc0000410000 */
[----:B------:R-:W-:Y:S01]  /*118a0*/  HMMA.16816.F32 R12, R4, R42, R12 ;  /* 0x0000002a040c723c */ /* 0x000fe2000000180c */
[----:B------:R2:W2:Y:S01]  /*118b0*/  MUFU.TANH R46, R0 ;  /* 0x00000000002e7308 */ /* 0x0004a20000002400 */
[----:B-1----:R-:W-:-:S06]  /*118c0*/  FMUL.FTZ R2, R27, c[0x0][0x320] ;  /* 0x0000c8001b027a20 */ /* 0x002fcc0000410000 */
[----:B------:R-:W-:Y:S01]  /*118d0*/  HMMA.16816.F32 R24, R4, R54, R32 ;  /* 0x000000360418723c */ /* 0x000fe20000001820 */
[----:B------:R-:W1:Y:S07]  /*118e0*/  MUFU.TANH R57, R2 ;  /* 0x0000000200397308 */ /* 0x000e6e0000002400 */
[----:B------:R-:W-:Y:S02]  /*118f0*/  FMUL.FTZ R3, R18, c[0x0][0x320] ;  /* 0x0000c80012037a20 */ /* 0x000fe40000410000 */
[----:B--2---:R-:W-:Y:S01]  /*11900*/  FMUL.FTZ R0, R47, c[0x0][0x320] ;  /* 0x0000c8002f007a20 */ /* 0x004fe20000410000 */
[----:B------:R-:W-:-:S03]  /*11910*/  IADD3 R7, -R214, R101, RZ ;  /* 0x00000065d6077210 */ /* 0x000fc60007ffe1ff */
        /* <DEDUP_REMOVED lines=14> */
[----:B------:R-:W2:Y:S08]  /*11a00*/  MUFU.TANH R26, R3 ;  /* 0x00000003001a7308 */ /* 0x000eb00000002400 */
[----:B------:R5:W1:Y:S02]  /*11a10*/  MUFU.TANH R30, R0 ;  /* 0x00000000001e7308 */ /* 0x000a640000002400 */
[----:B-----5:R-:W-:-:S06]  /*11a20*/  FMUL.FTZ R0, R27, c[0x0][0x320] ;  /* 0x0000c8001b007a20 */ /* 0x020fcc0000410000 */
[----:B------:R5:W1:Y:S02]  /*11a30*/  MUFU.TANH R27, R0 ;  /* 0x00000000001b7308 */ /* 0x000a640000002400 */
[----:B-----5:R-:W-:-:S06]  /*11a40*/  FMUL.FTZ R0, R16, c[0x0][0x320] ;  /* 0x0000c80010007a20 */ /* 0x020fcc0000410000 */
[----:B------:R5:W1:Y:S02]  /*11a50*/  MUFU.TANH R20, R0 ;  /* 0x0000000000147308 */ /* 0x000a640000002400 */
[----:B-----5:R-:W-:-:S06]  /*11a60*/  FMUL.FTZ R0, R17, c[0x0][0x320] ;  /* 0x0000c80011007a20 */ /* 0x020fcc0000410000 */
[----:B------:R5:W1:Y:S02]  /*11a70*/  MUFU.TANH R16, R0 ;  /* 0x0000000000107308 */ /* 0x000a640000002400 */
[----:B-----5:R-:W-:-:S04]  /*11a80*/  IADD3 R0, R240, R227, RZ ;  /* 0x000000e3f0007210 */ /* 0x020fc80007ffe0ff */
[----:B------:R-:W-:Y:S01]  /*11a90*/  MOV R4, R0 ;  /* 0x0000000000047202 */ /* 0x000fe20000000f00 */
[----:B------:R-:W-:-:S04]  /*11aa0*/  @P0 IMAD.HI.U32 R2, R0, c[0x0][0x2c8], RZ ;  /* 0x0000b20000020a27 */ /* 0x000fc800078e00ff */
[----:B------:R-:W-:Y:S01]  /*11ab0*/  FMUL.FTZ R0, R19, c[0x0][0x320] ;  /* 0x0000c80013007a20 */ /* 0x000fe20000410000 */
[----:B------:R-:W-:Y:S01]  /*11ac0*/  @P0 SHF.R.U32.HI R4, RZ, c[0x0][0x2cc], R2 ;  /* 0x0000b300ff040a19 */ /* 0x000fe20000011602 */
[----:B------:R-:W-:Y:S02]  /*11ad0*/  FMUL.FTZ R2, R14, c[0x0][0x320] ;  /* 0x0000c8000e027a20 */ /* 0x000fe40000410000 */
[----:B------:R5:W1:Y:S02]  /*11ae0*/  MUFU.TANH R24, R0 ;  /* 0x0000000000187308 */ /* 0x000a640000002400 */
[----:B------:R-:W1:Y:S06]  /*11af0*/  SHFL.IDX PT, R3, R4, RZ, 0x1c1f ;  /* 0x001c1fff04037589 */ /* 0x000e6c00000e0000 */
[----:B------:R2:W1:Y:S01]  /*11b00*/  MUFU.TANH R19, R2 ;  /* 0x0000000200137308 */ /* 0x0004620000002400 */
[----:B-----5:R-:W-:-:S07]  /*11b10*/  FMUL.FTZ R0, R12, c[0x0][0x320] ;  /* 0x0000c8000c007a20 */ /* 0x020fce0000410000 */
[----:B------:R5:W1:Y:S01]  /*11b20*/  MUFU.TANH R12, R0 ;  /* 0x00000000000c7308 */ /* 0x000a620000002400 */
[----:B--2---:R-:W-:-:S07]  /*11b30*/  FMUL.FTZ R2, R15, c[0x0][0x320] ;  /* 0x0000c8000f027a20 */ /* 0x004fce0000410000 */
[----:B------:R-:W2:Y:S01]  /*11b40*/  MUFU.TANH R29, R2 ;  /* 0x00000002001d7308 */ /* 0x000ea20000002400 */
[----:B-----5:R-:W-:-:S07]  /*11b50*/  FMUL.FTZ R0, R13, c[0x0][0x320] ;  /* 0x0000c8000d007a20 */ /* 0x020fce0000410000 */
[----:B------:R5:W1:Y:S02]  /*11b60*/  MUFU.TANH R9, R0 ;  /* 0x0000000000097308 */ /* 0x000a640000002400 */
[----:B-----5:R-:W-:-:S04]  /*11b70*/  IADD3 R0, R210, 0x1, -R104 ;  /* 0x00000001d2007810 */ /* 0x020fc80007ffe868 */
[----:B------:R-:W-:-:S04]  /*11b80*/  IADD3 R0, -R211, R0, -R214 ;  /* 0x00000000d3007210 */ /* 0x000fc80007ffe9d6 */
[C---:B------:R-:W-:Y:S02]  /*11b90*/  IADD3 R5, R0.reuse, c[0x0][0x328], RZ ;  /* 0x0000ca0000057a10 */ /* 0x040fe40007ffe0ff */
[----:B------:R-:W-:Y:S02]  /*11ba0*/  IADD3 R6, R0, UR6, RZ ;  /* 0x0000000600067c10 */ /* 0x000fe4000fffe0ff */
[-C--:B-1----:R-:W-:Y:S02]  /*11bb0*/  IADD3 R2, R5, R3.reuse, RZ ;  /* 0x0000000305027210 */ /* 0x082fe40007ffe0ff */
[----:B------:R-:W-:Y:S02]  /*11bc0*/  IADD3 R0, R6, R3, RZ ;  /* 0x0000000306007210 */ /* 0x000fe40007ffe0ff */
[----:B------:R-:W-:Y:S01]  /*11bd0*/  IMNMX R2, R7, R2, PT ;  /* 0x0000000207027217 */ /* 0x000fe20003800200 */
[----:B------:R-:W-:Y:S05]  /*11be0*/  @!P4 BRA `(.L_x_2360) ;  /* 0x000001500000c947 */ /* 0x000fea0003800000 */
[----:B--234-:R-:W-:Y:S01]  /*11bf0*/  IADD3 R3, -R211, R210, R3 ;  /* 0x000000d2d3037210 */ /* 0x01cfe20007ffe103 */
        /* <DEDUP_REMOVED lines=10> */
.L_x_2362:
[----:B------:R-:W-:-:S04]  /*11ca0*/  MOV R8, 0x1 ;  /* 0x0000000100087802 */ /* 0x000fc80000000f00 */
[----:B------:R-:W-:-:S13]  /*11cb0*/  ISETP.NE.AND P0, PT, R8, c[0x0][0x32c], PT ;  /* 0x0000cb0008007a0c */ /* 0x000fda0003f05270 */
[----:B------:R-:W-:-:S05]  /*11cc0*/  @P0 IMAD.HI.U32 R8, R3, c[0x0][0x330], RZ ;  /* 0x0000cc0003080a27 */ /* 0x000fca00078e00ff */
[----:B------:R-:W-:Y:S02]  /*11cd0*/  @P0 SHF.R.U32.HI R3, RZ, c[0x0][0x334], R8 ;  /* 0x0000cd00ff030a19 */ /* 0x000fe40000011608 */
.L_x_2363:
[----:B------:R-:W-:Y:S05]  /*11ce0*/  BSYNC B0 ;  /* 0x0000000000007941 */ /* 0x000fea0003800000 */
.L_x_2361:
[----:B------:R-:W-:-:S04]  /*11cf0*/  IMAD R3, R3, c[0x0][0x32c], -R104 ;  /* 0x0000cb0003037a24 */ /* 0x000fc800078e0a68 */
[----:B------:R-:W-:-:S05]  /*11d00*/  IMAD.IADD R3, R3, 0x1, -R214 ;  /* 0x0000000103037824 */ /* 0x000fca00078e0ad6 */
[----:B------:R-:W-:Y:S02]  /*11d10*/  IADD3 R8, R3, c[0x0][0x32c], RZ ;  /* 0x0000cb0003087a10 */ /* 0x000fe40007ffe0ff */
[----:B------:R-:W-:Y:S02]  /*11d20*/  IMNMX R0, R0, R3, !PT ;  /* 0x0000000300007217 */ /* 0x000fe40007800200 */
[----:B------:R-:W-:Y:S02]  /*11d30*/  IMNMX R2, R2, R8, PT ;  /* 0x0000000802027217 */ /* 0x000fe40003800200 */
.L_x_2360:
[----:B--234-:R-:W-:Y:S01]  /*11d40*/  ISETP.GT.AND P3, PT, R189, RZ, PT ;  /* 0x000000ffbd00720c */ /* 0x01cfe20003f64270 */
        /* <DEDUP_REMOVED lines=64> */
.L_x_2366:
[----:B------:R-:W-:-:S04]  /*12150*/  MOV R4, 0x1 ;  /* 0x0000000100047802 */ /* 0x000fc80000000f00 */
[----:B------:R-:W-:-:S13]  /*12160*/  ISETP.NE.AND P0, PT, R4, c[0x0][0x32c], PT ;  /* 0x0000cb0004007a0c */ /* 0x000fda0003f05270 */
[----:B------:R-:W-:-:S05]  /*12170*/  @P0 IMAD.HI.U32 R4, R3, c[0x0][0x330], RZ ;  /* 0x0000cc0003040a27 */ /* 0x000fca00078e00ff */
[----:B------:R-:W-:Y:S02]  /*12180*/  @P0 SHF.R.U32.HI R3, RZ, c[0x0][0x334], R4 ;  /* 0x0000cd00ff030a19 */ /* 0x000fe40000011604 */
.L_x_2367:
[----:B------:R-:W-:Y:S05]  /*12190*/  BSYNC B0 ;  /* 0x0000000000007941 */ /* 0x000fea0003800000 */
.L_x_2365:
[----:B------:R-:W-:-:S04]  /*121a0*/  IMAD R3, R3, c[0x0][0x32c], -R104 ;  /* 0x0000cb0003037a24 */ /* 0x000fc800078e0a68 */
[----:B------:R-:W-:-:S05]  /*121b0*/  IMAD.IADD R3, R3, 0x1, -R214 ;  /* 0x0000000103037824 */ /* 0x000fca00078e0ad6 */
[----:B------:R-:W-:Y:S02]  /*121c0*/  IADD3 R4, R3, c[0x0][0x32c], RZ ;  /* 0x0000cb0003047a10 */ /* 0x000fe40007ffe0ff */
[----:B------:R-:W-:Y:S02]  /*121d0*/  IMNMX R0, R0, R3, !PT ;  /* 0x0000000300007217 */ /* 0x000fe40007800200 */
[----:B------:R-:W-:Y:S02]  /*121e0*/  IMNMX R2, R2, R4, PT ;  /* 0x0000000402027217 */ /* 0x000fe40003800200 */
.L_x_2364:
        /* <DEDUP_REMOVED lines=90> */
[----:B------:R-:W1:Y:S04]  /*12790*/  SHFL.BFLY PT, R3, R0, 0x1, 0x1f ;  /* 0x0c201f0000037f89 */ /* 0x000e6800000e0000 */
[----:B------:R-:W3:Y:S01]  /*127a0*/  SHFL.BFLY PT, R4, R2, 0x2, 0x1f ;  /* 0x0c401f0002047f89 */ /* 0x000ee200000e0000 */
[----:B-1----:R-:W-:Y:S02]  /*127b0*/  FMNMX.FTZ R9, R0, R3, !PT ;  /* 0x0000000300097209 */ /* 0x002fe40007810000 */
[----:B---3--:R-:W-:-:S03]  /*127c0*/  FMNMX.FTZ R0, R2, R4, !PT ;  /* 0x0000000402007209 */ /* 0x008fc60007810000 */
[C---:B------:R-:W-:Y:S01]  /*127d0*/  FMUL.FTZ R2, R9.reuse, c[0x0][0x2d0] ;  /* 0x0000b40009027a20 */ /* 0x040fe20000410000 */
[----:B------:R-:W-:Y:S01]  /*127e0*/  FSETP.NEU.FTZ.AND P0, PT, R9, -INF , PT ;  /* 0xff8000000900780b */ /* 0x000fe20003f1d000 */
[----:B------:R-:W1:Y:S03]  /*127f0*/  SHFL.BFLY PT, R4, R0, 0x1, 0x1f ;  /* 0x0c201f0000047f89 */ /* 0x000e6600000e0000 */
[----:B------:R-:W-:-:S05]  /*12800*/  FSEL R2, R2, RZ, P0 ;  /* 0x000000ff02027208 */ /* 0x000fca0000000000 */
[----:B------:R-:W-:-:S04]  /*12810*/  FFMA.FTZ R3, R8, c[0x0][0x2d0], -R2 ;  /* 0x0000b40008037a23 */ /* 0x000fc80000010802 */
[----:B------:R3:W-:Y:S01]  /*12820*/  MUFU.EX2 R93, R3 ;  /* 0x00000003005d7308 */ /* 0x0007e20000000800 */
[----:B-1----:R-:W-:Y:S01]  /*12830*/  FMNMX.FTZ R8, R0, R4, !PT ;  /* 0x0000000400087209 */ /* 0x002fe20007810000 */
[--C-:B------:R-:W-:Y:S02]  /*12840*/  FFMA.FTZ R0, R15, c[0x0][0x2d0], -R2.reuse ;  /* 0x0000b4000f007a23 */ /* 0x100fe40000010802 */
[----:B---3--:R-:W-:Y:S01]  /*12850*/  FFMA.FTZ R3, R13, c[0x0][0x2d0], -R2 ;  /* 0x0000b4000d037a23 */ /* 0x008fe20000010802 */
[----:B------:R-:W-:-:S03]  /*12860*/  FSETP.NEU.FTZ.AND P0, PT, R8, -INF , PT ;  /* 0xff8000000800780b */ /* 0x000fc60003f1d000 */
[----:B------:R1:W-:Y:S08]  /*12870*/  MUFU.EX2 R95, R0 ;  /* 0x00000000005f7308 */ /* 0x0003f00000000800 */
[----:B------:R3:W-:Y:S01]  /*12880*/  MUFU.EX2 R92, R3 ;  /* 0x00000003005c7308 */ /* 0x0007e20000000800 */
[----:B-1----:R-:W-:-:S05]  /*12890*/  FMUL.FTZ R0, R8, c[0x0][0x2d0] ;  /* 0x0000b40008007a20 */ /* 0x002fca0000410000 */
[----:B------:R-:W-:Y:S01]  /*128a0*/  FSEL R0, R0, RZ, P0 ;  /* 0x000000ff00007208 */ /* 0x000fe20000000000 */
[--C-:B---3--:R-:W-:Y:S01]  /*128b0*/  FFMA.FTZ R3, R14, c[0x0][0x2d0], -R2.reuse ;  /* 0x0000b4000e037a23 */ /* 0x108fe20000010802 */
[----:B--2---:R-:W-:Y:S03]  /*128c0*/  LDSM.16.MT88.4 R40, [R103] ;  /* 0x000000006728783b */ /* 0x004fe60000004200 */
[----:B------:R1:W2:Y:S01]  /*128d0*/  MUFU.EX2 R94, R3 ;  /* 0x00000003005e7308 */ /* 0x0002a20000000800 */
[----:B------:R-:W3:Y:S01]  /*128e0*/  LDSM.16.MT88.4 R12, [R187] ;  /* 0x00000000bb0c783b */ /* 0x000ee20000004200 */
[----:B-1----:R-:W-:Y:S01]  /*128f0*/  FFMA.FTZ R3, R18, c[0x0][0x2d0], -R2 ;  /* 0x0000b40012037a23 */ /* 0x002fe20000010802 */
[----:B--2---:R-:W-:-:S05]  /*12900*/  F2FP.PACK_AB R18, R95, R94 ;  /* 0x0000005e5f12723e */ /* 0x004fca00000000ff */
[----:B------:R1:W-:Y:S02]  /*12910*/  MUFU.EX2 R97, R3 ;  /* 0x0000000300617308 */ /* 0x0003e40000000800 */
[----:B-1----:R-:W-:-:S06]  /*12920*/  FFMA.FTZ R3, R6, c[0x0][0x2d0], -R0 ;  /* 0x0000b40006037a23 */ /* 0x002fcc0000010800 */
[----:B------:R1:W-:Y:S02]  /*12930*/  MUFU.EX2 R69, R3 ;  /* 0x0000000300457308 */ /* 0x0003e40000000800 */
[--C-:B-1----:R-:W-:Y:S02]  /*12940*/  FFMA.FTZ R3, R7, c[0x0][0x2d0], -R0.reuse ;  /* 0x0000b40007037a23 */ /* 0x102fe40000010800 */
[----:B------:R-:W1:Y:S04]  /*12950*/  LDSM.16.MT88.4 R4, [R243] ;  /* 0x00000000f304783b */ /* 0x000e680000004200 */
[----:B------:R2:W4:Y:S02]  /*12960*/  MUFU.EX2 R68, R3 ;  /* 0x0000000300447308 */ /* 0x0005240000000800 */
[----:B--2---:R-:W-:Y:S01]  /*12970*/  FFMA.FTZ R3, R16, c[0x0][0x2d0], -R0 ;  /* 0x0000b40010037a23 */ /* 0x004fe20000010800 */
[----:B------:R-:W-:-:S05]  /*12980*/  F2FP.PACK_AB R16, R92, R93 ;  /* 0x0000005d5c10723e */ /* 0x000fca00000000ff */
[----:B------:R2:W-:Y:S02]  /*12990*/  MUFU.EX2 R70, R3 ;  /* 0x0000000300467308 */ /* 0x0005e40000000800 */
[----:B--2---:R-:W-:Y:S01]  /*129a0*/  FFMA.FTZ R3, R17, c[0x0][0x2d0], -R0 ;  /* 0x0000b40011037a23 */ /* 0x004fe20000010800 */
[----:B----4-:R-:W-:-:S05]  /*129b0*/  F2FP.PACK_AB R17, R68, R69 ;  /* 0x000000454411723e */ /* 0x010fca00000000ff */
[----:B------:R2:W4:Y:S02]  /*129c0*/  MUFU.EX2 R72, R3 ;  /* 0x0000000300487308 */ /* 0x0005240000000800 */
[----:B--2---:R-:W-:Y:S01]  /*129d0*/  FFMA.FTZ R3, R22, c[0x0][0x2d0], -R2 ;  /* 0x0000b40016037a23 */ /* 0x004fe20000010802 */
[----:B----4-:R-:W-:-:S05]  /*129e0*/  F2FP.PACK_AB R19, R72, R70 ;  /* 0x000000464813723e */ /* 0x010fca00000000ff */
[----:B------:R2:W4:Y:S02]  /*129f0*/  MUFU.EX2 R96, R3 ;  /* 0x0000000300607308 */ /* 0x0005240000000800 */
[C---:B---3--:R-:W-:Y:S08]  /*12a00*/  HMMA.16816.F32 R44, R16.reuse, R12, RZ ;  /* 0x0000000c102c723c */ /* 0x048ff000000018ff */
[----:B------:R-:W-:Y:S01]  /*12a10*/  HMMA.16816.F32 R28, R16, R14, RZ ;  /* 0x0000000e101c723c */ /* 0x000fe200000018ff */
[----:B--2---:R-:W-:Y:S01]  /*12a20*/  FFMA.FTZ R3, R23, c[0x0][0x2d0], -R2 ;  /* 0x0000b40017037a23 */ /* 0x004fe20000010802 */
[----:B----4-:R-:W-:-:S03]  /*12a30*/  F2FP.PACK_AB R12, R96, R97 ;  /* 0x00000061600c723e */ /* 0x010fc600000000ff */
[----:B------:R2:W-:Y:S02]  /*12a40*/  MUFU.EX2 R98, R3 ;  /* 0x0000000300627308 */ /* 0x0005e40000000800 */
[----:B--2---:R-:W-:Y:S02]  /*12a50*/  FFMA.FTZ R3, R25, c[0x0][0x2d0], -R2 ;  /* 0x0000b40019037a23 */ /* 0x004fe40000010802 */
[----:B-1----:R-:W-:Y:S04]  /*12a60*/  HMMA.16816.F32 R24, R16, R4, RZ ;  /* 0x000000041018723c */ /* 0x002fe800000018ff */
        /* <DEDUP_REMOVED lines=17> */
[----:B------:R-:W-:Y:S02]  /*12b80*/  HMMA.16816.F32 R172, R12, R32, R24 ;  /* 0x000000200cac723c */ /* 0x000fe40000001818 */
[----:B------:R-:W-:-:S06]  /*12b90*/  FADD.FTZ R3, R95, R3 ;  /* 0x000000035f037221 */ /* 0x000fcc0000010000 */
[----:B------:R-:W-:Y:S01]  /*12ba0*/  HMMA.16816.F32 R120, R12, R34, R20 ;  /* 0x000000220c78723c */ /* 0x000fe20000001814 */
[----:B------:R-:W-:Y:S07]  /*12bb0*/  LDSM.16.MT88.4 R32, [R243+0x2800] ;  /* 0x00280000f320783b */ /* 0x000fee0000004200 */
[C---:B------:R-:W-:Y:S08]  /*12bc0*/  HMMA.16816.F32 R24, R16.reuse, R40, RZ ;  /* 0x000000281018723c */ /* 0x040ff000000018ff */
[----:B------:R-:W-:Y:S01]  /*12bd0*/  HMMA.16816.F32 R20, R16, R42, RZ ;  /* 0x0000002a1014723c */ /* 0x000fe200000018ff */
[----:B------:R-:W2:Y:S07]  /*12be0*/  LDSM.16.MT88.4 R40, [R243+0x2000] ;  /* 0x00200000f328783b */ /* 0x000eae0000004200 */
[C---:B------:R-:W-:Y:S01]  /*12bf0*/  HMMA.16816.F32 R136, R12.reuse, R36, R44 ;  /* 0x000000240c88723c */ /* 0x040fe2000000182c */
[----:B------:R-:W3:Y:S07]  /*12c00*/  LDSM.16.MT88.4 R44, [R188+0x2000] ;  /* 0x00200000bc2c783b */ /* 0x000eee0000004200 */
[C---:B------:R-:W-:Y:S01]  /*12c10*/  HMMA.16816.F32 R128, R12.reuse, R38, R28 ;  /* 0x000000260c80723c */ /* 0x040fe2000000181c */
[----:B------:R-:W4:Y:S07]  /*12c20*/  LDSM.16.MT88.4 R36, [R188+0x2800] ;  /* 0x00280000bc24783b */ /* 0x000f2e0000004200 */
        /* <DEDUP_REMOVED lines=8> */
[C---:B------:R-:W-:Y:S08]  /*12cb0*/  HMMA.16816.F32 R112, R12.reuse, R58, R28 ;  /* 0x0000003a0c70723c */ /* 0x040ff0000000181c */
[----:B------:R-:W-:Y:S08]  /*12cc0*/  HMMA.16816.F32 R160, R12, R64, R4 ;  /* 0x000000400ca0723c */ /* 0x000ff00000001804 */
[C---:B------:R-:W-:Y:S08]  /*12cd0*/  HMMA.16816.F32 R28, R16.reuse, R62, RZ ;  /* 0x0000003e101c723c */ /* 0x040ff000000018ff */
[----:B---3--:R-:W-:Y:S08]  /*12ce0*/  HMMA.16816.F32 R4, R16, R44, RZ ;  /* 0x0000002c1004723c */ /* 0x008ff000000018ff */
[C---:B------:R-:W-:Y:S01]  /*12cf0*/  HMMA.16816.F32 R56, R12.reuse, R32, R24 ;  /* 0x000000200c38723c */ /* 0x040fe20000001818 */
[----:B------:R-:W2:Y:S06]  /*12d00*/  LDSM.16.MT88.4 R24, [R244+0x2800] ;  /* 0x00280000f418783b */ /* 0x000eac0000004200 */
[----:B------:R-:W-:Y:S01]  /*12d10*/  FFMA.FTZ R32, R80, c[0x0][0x2d0], -R2 ;  /* 0x0000b40050207a23 */ /* 0x000fe20000010802 */
[----:B------:R-:W-:Y:S01]  /*12d20*/  HMMA.16816.F32 R48, R12, R66, R28 ;  /* 0x000000420c30723c */ /* 0x000fe2000000181c */
[----:B------:R-:W3:Y:S01]  /*12d30*/  LDSM.16.MT88.4 R28, [R187+0x4000] ;  /* 0x00400000bb1c783b */ /* 0x000ee20000004200 */
[----:B------:R-:W-:-:S06]  /*12d40*/  FFMA.FTZ R33, R90, c[0x0][0x2d0], -R0 ;  /* 0x0000b4005a217a23 */ /* 0x000fcc0000010800 */
[----:B----4-:R-:W-:Y:S07]  /*12d50*/  HMMA.16816.F32 R64, R12, R36, R4 ;  /* 0x000000240c40723c */ /* 0x010fee0000001804 */
[--C-:B------:R-:W-:Y:S01]  /*12d60*/  FFMA.FTZ R36, R88, c[0x0][0x2d0], -R0.reuse ;  /* 0x0000b40058247a23 */ /* 0x100fe20000010800 */
[----:B-1----:R-:W-:Y:S01]  /*12d70*/  HMMA.16816.F32 R4, R16, R40, RZ ;  /* 0x000000281004723c */ /* 0x002fe200000018ff */
[----:B------:R-:W-:-:S06]  /*12d80*/  FFMA.FTZ R37, R87, c[0x0][0x2d0], -R0 ;  /* 0x0000b40057257a23 */ /* 0x000fcc0000010800 */
[--C-:B------:R-:W-:Y:S01]  /*12d90*/  FFMA.FTZ R41, R85, c[0x0][0x2d0], -R0.reuse ;  /* 0x0000b40055297a23 */ /* 0x100fe20000010800 */
[----:B------:R-:W-:Y:S01]  /*12da0*/  HMMA.16816.F32 R60, R12, R34, R20 ;  /* 0x000000220c3c723c */ /* 0x000fe20000001814 */
[----:B------:R-:W-:-:S06]  /*12db0*/  FFMA.FTZ R40, R76, c[0x0][0x2d0], -R0 ;  /* 0x0000b4004c287a23 */ /* 0x000fcc0000010800 */
[----:B------:R-:W-:Y:S01]  /*12dc0*/  FFMA.FTZ R34, R79, c[0x0][0x2d0], -R2 ;  /* 0x0000b4004f227a23 */ /* 0x000fe20000010802 */
[----:B------:R-:W-:Y:S01]  /*12dd0*/  HMMA.16816.F32 R20, R16, R46, RZ ;  /* 0x0000002e1014723c */ /* 0x000fe200000018ff */
[----:B------:R-:W-:-:S07]  /*12de0*/  FFMA.FTZ R35, R89, c[0x0][0x2d0], -R0 ;  /* 0x0000b40059237a23 */ /* 0x000fce0000010800 */
[----:B--2---:R-:W-:Y:S08]  /*12df0*/  HMMA.16816.F32 R132, R12, R24, R4 ;  /* 0x000000180c84723c */ /* 0x004ff00000001804 */
[----:B------:R-:W-:Y:S07]  /*12e00*/  HMMA.16816.F32 R4, R16, R42, RZ ;  /* 0x0000002a1004723c */ /* 0x000fee00000018ff */
[--C-:B------:R-:W-:Y:S01]  /*12e10*/  FFMA.FTZ R42, R78, c[0x0][0x2d0], -R2.reuse ;  /* 0x0000b4004e2a7a23 */ /* 0x100fe20000010802 */
[----:B------:R-:W-:Y:S01]  /*12e20*/  HMMA.16816.F32 R124, R12, R38, R20 ;  /* 0x000000260c7c723c */ /* 0x000fe20000001814 */
[----:B------:R-:W1:Y:S06]  /*12e30*/  LDSM.16.MT88.4 R20, [R187+0x4800] ;  /* 0x00480000bb14783b */ /* 0x000e6c0000004200 */
[----:B------:R-:W-:-:S02]  /*12e40*/  FFMA.FTZ R39, R77, c[0x0][0x2d0], -R2 ;  /* 0x0000b4004d277a23 */ /* 0x000fc40000010802 */
[----:B------:R-:W-:-:S07]  /*12e50*/  FFMA.FTZ R38, R86, c[0x0][0x2d0], -R0 ;  /* 0x0000b40056267a23 */ /* 0x000fce0000010800 */
[----:B------:R-:W-:Y:S01]  /*12e60*/  HMMA.16816.F32 R116, R12, R26, R4 ;  /* 0x0000001a0c74723c */ /* 0x000fe20000001804 */
[----:B------:R-:W2:Y:S07]  /*12e70*/  LDSM.16.MT88.4 R24, [R243+0x4000] ;  /* 0x00400000f318783b */ /* 0x000eae0000004200 */
[----:B---3--:R-:W-:Y:S07]  /*12e80*/  HMMA.16816.F32 R4, R16, R28, RZ ;  /* 0x0000001c1004723c */ /* 0x008fee00000018ff */
[----:B------:R-:W-:-:S02]  /*12e90*/  FFMA.FTZ R29, R82, c[0x0][0x2d0], -R2 ;  /* 0x0000b400521d7a23 */ /* 0x000fc40000010802 */
[----:B------:R-:W-:-:S04]  /*12ea0*/  FFMA.FTZ R28, R81, c[0x0][0x2d0], -R2 ;  /* 0x0000b400511c7a23 */ /* 0x000fc80000010802 */
[----:B------:R-:W-:Y:S11]  /*12eb0*/  MUFU.EX2 R29, R29 ;  /* 0x0000001d001d7308 */ /* 0x000ff60000000800 */
[----:B-1----:R-:W-:Y:S07]  /*12ec0*/  HMMA.16816.F32 R108, R12, R20, R4 ;  /* 0x000000140c6c723c */ /* 0x002fee0000001804 */
[----:B------:R-:W-:Y:S01]  /*12ed0*/  FADD.FTZ R20, R97, R3 ;  /* 0x0000000361147221 */ /* 0x000fe20000010000 */
[----:B------:R-:W-:Y:S01]  /*12ee0*/  HMMA.16816.F32 R4, R16, R30, RZ ;  /* 0x0000001e1004723c */ /* 0x000fe200000018ff */
[----:B------:R-:W-:-:S04]  /*12ef0*/  FADD.FTZ R3, R69, R68 ;  /* 0x0000004445037221 */ /* 0x000fc80000010000 */
[----:B------:R-:W-:Y:S02]  /*12f00*/  FADD.FTZ R3, R70, R3 ;  /* 0x0000000346037221 */ /* 0x000fe40000010000 */
[--C-:B------:R-:W-:Y:S02]  /*12f10*/  FFMA.FTZ R31, R84, c[0x0][0x2d0], -R2.reuse ;  /* 0x0000b400541f7a23 */ /* 0x100fe40000010802 */
[----:B------:R-:W-:Y:S01]  /*12f20*/  FFMA.FTZ R30, R83, c[0x0][0x2d0], -R2 ;  /* 0x0000b400531e7a23 */ /* 0x000fe20000010802 */
[----:B------:R-:W-:Y:S01]  /*12f30*/  LDSM.16.MT88.4 R84, [R243+0x5800] ;  /* 0x00580000f354783b */ /* 0x000fe20000004200 */
[----:B------:R-:W-:Y:S02]  /*12f40*/  FADD.FTZ R3, R72, R3 ;  /* 0x0000000348037221 */ /* 0x000fe40000010000 */
[----:B------:R-:W-:Y:S02]  /*12f50*/  MUFU.EX2 R31, R31 ;  /* 0x0000001f001f7308 */ /* 0x000fe40000000800 */
[----:B------:R-:W-:-:S02]  /*12f60*/  FADD.FTZ R3, R71, R3 ;  /* 0x0000000347037221 */ /* 0x000fc40000010000 */
[----:B------:R-:W-:Y:S02]  /*12f70*/  LDSM.16.MT88.4 R68, [R244+0x3800] ;  /* 0x00380000f444783b */ /* 0x000fe40000004200 */
[----:B------:R-:W-:Y:S02]  /*12f80*/  FADD.FTZ R3, R73, R3 ;  /* 0x0000000349037221 */ /* 0x000fe40000010000 */
[----:B------:R-:W1:Y:S02]  /*12f90*/  MUFU.EX2 R30, R30 ;  /* 0x0000001e001e7308 */ /* 0x000e640000000800 */
[----:B------:R-:W-:Y:S01]  /*12fa0*/  FADD.FTZ R3, R74, R3 ;  /* 0x000000034a037221 */ /* 0x000fe20000010000 */
[----:B------:R-:W-:Y:S07]  /*12fb0*/  HMMA.16816.F32 R92, R12, R22, R4 ;  /* 0x000000160c5c723c */ /* 0x000fee0000001804 */
[----:B------:R-:W-:-:S02]  /*12fc0*/  FADD.FTZ R4, R96, R20 ;  /* 0x0000001460047221 */ /* 0x000fc40000010000 */
[----:B------:R-:W3:Y:S02]  /*12fd0*/  LDSM.16.MT88.4 R20, [R243+0x4800] ;  /* 0x00480000f314783b */ /* 0x000ee40000004200 */
[----:B------:R-:W-:Y:S02]  /*12fe0*/  FADD.FTZ R2, R98, R4 ;  /* 0x0000000462027221 */ /* 0x000fe40000010000 */
[----:B--2---:R-:W-:Y:S02]  /*12ff0*/  HMMA.16816.F32 R4, R16, R24, RZ ;  /* 0x000000181004723c */ /* 0x004fe400000018ff */
[----:B------:R-:W-:Y:S11]  /*13000*/  FADD.FTZ R2, R100, R2 ;  /* 0x0000000264027221 */ /* 0x000ff60000010000 */
[----:B------:R-:W-:Y:S11]  /*13010*/  @!UPT UIADD3 URZ, URZ, URZ, URZ ;  /* 0x0000003f3f3ff290 */ /* 0x000ff6000fffe03f */
[----:B---3--:R-:W-:Y:S01]  /*13020*/  HMMA.16816.F32 R96, R12, R20, R4 ;  /* 0x000000140c60723c */ /* 0x008fe20000001804 */
[----:B------:R-:W2:Y:S07]  /*13030*/  MUFU.EX2 R21, R28 ;  /* 0x0000001c00157308 */ /* 0x000eae0000000800 */
[----:B------:R-:W-:Y:S01]  /*13040*/  HMMA.16816.F32 R4, R16, R26, RZ ;  /* 0x0000001a1004723c */ /* 0x000fe200000018ff */
[----:B------:R-:W3:Y:S01]  /*13050*/  LDSM.16.MT88.4 R24, [R188+0x4000] ;  /* 0x00400000bc18783b */ /* 0x000ee20000004200 */
[----:B------:R-:W4:Y:S11]  /*13060*/  MUFU.EX2 R20, R32 ;  /* 0x0000002000147308 */ /* 0x000f360000000800 */
[----:B------:R-:W-:Y:S11]  /*13070*/  @!UPT UIADD3 URZ, URZ, URZ, URZ ;  /* 0x0000003f3f3ff290 */ /* 0x000ff6000fffe03f */
[----:B------:R-:W-:Y:S07]  /*13080*/  HMMA.16816.F32 R152, R12, R22, R4 ;  /* 0x000000160c98723c */ /* 0x000fee0000001804 */
[----:B------:R-:W-:Y:S01]  /*13090*/  FFMA.FTZ R7, R91, c[0x0][0x2d0], -R0 ;  /* 0x0000b4005b077a23 */ /* 0x000fe20000010800 */
[----:B-1----:R-:W-:Y:S01]  /*130a0*/  F2FP.PACK_AB R4, R30, R31 ;  /* 0x0000001f1e04723e */ /* 0x002fe200000000ff */
[----:B------:R-:W-:Y:S01]  /*130b0*/  FADD.FTZ R0, R31, R2 ;  /* 0x000000021f007221 */ /* 0x000fe20000010000 */
[----:B--2---:R-:W-:Y:S01]  /*130c0*/  F2FP.PACK_AB R6, R21, R29 ;  /* 0x0000001d1506723e */ /* 0x004fe200000000ff */
[----:B------:R-:W1:Y:S01]  /*130d0*/  MUFU.EX2 R2, R34 ;  /* 0x0000002200027308 */ /* 0x000e620000000800 */
[----:B------:R-:W-:-:S02]  /*130e0*/  FADD.FTZ R5, R75, R3 ;  /* 0x000000034b057221 */ /* 0x000fc40000010000 */
[----:B------:R-:W-:-:S04]  /*130f0*/  FADD.FTZ R0, R30, R0 ;  /* 0x000000001e007221 */ /* 0x000fc80000010000 */
[----:B------:R-:W-:Y:S01]  /*13100*/  FADD.FTZ R0, R29, R0 ;  /* 0x000000001d007221 */ /* 0x000fe20000010000 */
[----:B------:R-:W-:Y:S01]  /*13110*/  MUFU.EX2 R3, R36 ;  /* 0x0000002400037308 */ /* 0x000fe20000000800 */
[----:B------:R-:W2:Y:S02]  /*13120*/  LDSM.16.MT88.4 R28, [R188+0x4800] ;  /* 0x00480000bc1c783b */ /* 0x000ea40000004200 */
[----:B------:R-:W-:-:S04]  /*13130*/  FADD.FTZ R0, R21, R0 ;  /* 0x0000000015007221 */ /* 0x000fc80000010000 */
[----:B----4-:R-:W-:Y:S01]  /*13140*/  FADD.FTZ R0, R20, R0 ;  /* 0x0000000014007221 */ /* 0x010fe20000010000 */
[C---:B-1----:R-:W-:Y:S02]  /*13150*/  F2FP.PACK_AB R100, R2.reuse, R20 ;  /* 0x000000140264723e */ /* 0x042fe400000000ff */
[C---:B---3--:R-:W-:Y:S01]  /*13160*/  HMMA.16816.F32 R20, R16.reuse, R24, RZ ;  /* 0x000000181014723c */ /* 0x048fe200000018ff */
[----:B------:R-:W-:Y:S02]  /*13170*/  FADD.FTZ R32, R2, R0 ;  /* 0x0000000002207221 */ /* 0x000fe40000010000 */
[----:B------:R-:W1:Y:S05]  /*13180*/  MUFU.EX2 R2, R7 ;  /* 0x0000000700027308 */ /* 0x000e6a0000000800 */
[----:B------:R-:W-:Y:S03]  /*13190*/  HMMA.16816.F32 R24, R16, R26, RZ ;  /* 0x0000001a1018723c */ /* 0x000fe600000018ff */
[----:B------:R-:W3:Y:S08]  /*131a0*/  MUFU.EX2 R0, R33 ;  /* 0x0000002100007308 */ /* 0x000ef00000000800 */
[----:B------:R-:W4:Y:S01]  /*131b0*/  MUFU.EX2 R7, R35 ;  /* 0x0000002300077308 */ /* 0x000f220000000800 */
[----:B-1----:R-:W-:-:S04]  /*131c0*/  FADD.FTZ R5, R2, R5 ;  /* 0x0000000502057221 */ /* 0x002fc80000010000 */
[C---:B--2---:R-:W-:Y:S03]  /*131d0*/  HMMA.16816.F32 R52, R12.reuse, R28, R20 ;  /* 0x0000001c0c34723c */ /* 0x044fe60000001814 */
[----:B------:R-:W1:Y:S04]  /*131e0*/  MUFU.EX2 R28, R42 ;  /* 0x0000002a001c7308 */ /* 0x000e680000000800 */
[----:B---3--:R-:W-:Y:S01]  /*131f0*/  FADD.FTZ R22, R0, R5 ;  /* 0x0000000500167221 */ /* 0x008fe20000010000 */
[----:B------:R-:W-:Y:S03]  /*13200*/  HMMA.16816.F32 R44, R12, R30, R24 ;  /* 0x0000001e0c2c723c */ /* 0x000fe60000001818 */
[----:B------:R-:W2:Y:S01]  /*13210*/  MUFU.EX2 R23, R39 ;  /* 0x0000002700177308 */ /* 0x000ea20000000800 */
[----:B----4-:R-:W-:Y:S01]  /*13220*/  FADD.FTZ R22, R7, R22 ;  /* 0x0000001607167221 */ /* 0x010fe20000010000 */
[----:B------:R-:W-:-:S03]  /*13230*/  F2FP.PACK_AB R7, R3, R7 ;  /* 0x000000070307723e */ /* 0x000fc600000000ff */
[----:B------:R-:W-:-:S03]  /*13240*/  FADD.FTZ R22, R3, R22 ;  /* 0x0000001603167221 */ /* 0x000fc60000010000 */
[----:B------:R-:W3:Y:S01]  /*13250*/  MUFU.EX2 R21, R37 ;  /* 0x0000002500157308 */ /* 0x000ee20000000800 */
[----:B-1----:R-:W-:-:S07]  /*13260*/  FADD.FTZ R5, R28, R32 ;  /* 0x000000201c057221 */ /* 0x002fce0000010000 */
[----:B------:R-:W1:Y:S01]  /*13270*/  MUFU.EX2 R20, R38 ;  /* 0x0000002600147308 */ /* 0x000e620000000800 */
[C---:B--2---:R-:W-:Y:S01]  /*13280*/  FADD.FTZ R203, R23.reuse, R5 ;  /* 0x0000000517cb7221 */ /* 0x044fe20000010000 */
[----:B------:R-:W-:Y:S02]  /*13290*/  F2FP.PACK_AB R5, R0, R2 ;  /* 0x000000020005723e */ /* 0x000fe400000000ff */
[----:B------:R-:W-:Y:S01]  /*132a0*/  F2FP.PACK_AB R102, R23, R28 ;  /* 0x0000001c1766723e */ /* 0x000fe200000000ff */
[----:B---3--:R-:W-:-:S03]  /*132b0*/  FADD.FTZ R0, R21, R22 ;  /* 0x0000001615007221 */ /* 0x008fc60000010000 */
[----:B------:R-:W2:Y:S01]  /*132c0*/  MUFU.EX2 R2, R41 ;  /* 0x0000002900027308 */ /* 0x000ea20000000800 */
[C---:B-1----:R-:W-:Y:S01]  /*132d0*/  FADD.FTZ R3, R20.reuse, R0 ;  /* 0x0000000014037221 */ /* 0x042fe20000010000 */
[----:B------:R-:W-:-:S06]  /*132e0*/  F2FP.PACK_AB R101, R20, R21 ;  /* 0x000000151465723e */ /* 0x000fcc00000000ff */
[----:B------:R-:W1:Y:S01]  /*132f0*/  MUFU.EX2 R0, R40 ;  /* 0x0000002800007308 */ /* 0x000e620000000800 */
[----:B------:R3:W4:Y:S01]  /*13300*/  LDSM.16.MT88.4 R20, [R103+0x4000] ;  /* 0x004000006714783b */ /* 0x0007220000004200 */
[----:B--2---:R-:W-:-:S04]  /*13310*/  FADD.FTZ R3, R2, R3 ;  /* 0x0000000302037221 */ /* 0x004fc80000010000 */
[C---:B-1----:R-:W-:Y:S01]  /*13320*/  FADD.FTZ R204, R0.reuse, R3 ;  /* 0x0000000300cc7221 */ /* 0x042fe20000010000 */
[----:B---3--:R-:W-:Y:S02]  /*13330*/  F2FP.PACK_AB R103, R0, R2 ;  /* 0x000000020067723e */ /* 0x008fe400000000ff */
        /* <DEDUP_REMOVED lines=31> */
[C---:B-1----:R-:W-:Y:S01]  /*13530*/  HMMA.16816.F32 R76, R4.reuse, R12, R132 ;  /* 0x0000000c044c723c */ /* 0x042fe20000001884 */
[----:B------:R-:W1:Y:S07]  /*13540*/  LDSM.16.MT88.4 R132, [R187+0x1800] ;  /* 0x00180000bb84783b */ /* 0x000e6e0000004200 */
[----:B------:R-:W-:Y:S01]  /*13550*/  HMMA.16816.F32 R80, R4, R14, R116 ;  /* 0x0000000e0450723c */ /* 0x000fe20000001874 */
[----:B------:R-:W3:Y:S04]  /*13560*/  LDSM.16.MT88.4 R12, [R187+0x5000] ;  /* 0x00500000bb0c783b */ /* 0x000ee80000004200 */
[----:B------:R-:W4:Y:S03]  /*13570*/  LDSM.16.MT88.4 R116, [R188+0x1800] ;  /* 0x00180000bc74783b */ /* 0x000f260000004200 */
[C---:B--2---:R-:W-:Y:S08]  /*13580*/  HMMA.16816.F32 R128, R100.reuse, R124, R128 ;  /* 0x0000007c6480723c */ /* 0x044ff00000001880 */
[C---:B------:R-:W-:Y:S08]  /*13590*/  HMMA.16816.F32 R124, R100.reuse, R126, R28 ;  /* 0x0000007e647c723c */ /* 0x040ff0000000181c */
[----:B-1----:R-:W-:Y:S08]  /*135a0*/  HMMA.16816.F32 R136, R100, R132, R136 ;  /* 0x000000846488723c */ /* 0x002ff00000001888 */
[C---:B---3--:R-:W-:Y:S01]  /*135b0*/  HMMA.16816.F32 R88, R4.reuse, R12, R108 ;  /* 0x0000000c0458723c */ /* 0x048fe2000000186c */
[----:B------:R-:W1:Y:S07]  /*135c0*/  LDSM.16.MT88.4 R108, [R244+0x1800] ;  /* 0x00180000f46c783b */ /* 0x000e6e0000004200 */
[----:B------:R-:W-:Y:S01]  /*135d0*/  HMMA.16816.F32 R92, R4, R14, R92 ;  /* 0x0000000e045c723c */ /* 0x000fe2000000185c */
[----:B------:R-:W2:Y:S07]  /*135e0*/  LDSM.16.MT88.4 R12, [R243+0x5000] ;  /* 0x00500000f30c783b */ /* 0x000eae0000004200 */
[C---:B----4-:R-:W-:Y:S08]  /*135f0*/  HMMA.16816.F32 R120, R100.reuse, R116, R120 ;  /* 0x000000746478723c */ /* 0x050ff00000001878 */
[C---:B------:R-:W-:Y:S08]  /*13600*/  HMMA.16816.F32 R132, R100.reuse, R134, R20 ;  /* 0x000000866484723c */ /* 0x040ff00000001814 */
[C---:B------:R-:W-:Y:S08]  /*13610*/  HMMA.16816.F32 R116, R100.reuse, R118, R32 ;  /* 0x000000766474723c */ /* 0x040ff00000001820 */
[----:B-1----:R-:W-:Y:S08]  /*13620*/  HMMA.16816.F32 R112, R100, R108, R112 ;  /* 0x0000006c6470723c */ /* 0x002ff00000001870 */
[C---:B--2---:R-:W-:Y:S08]  /*13630*/  HMMA.16816.F32 R96, R4.reuse, R12, R96 ;  /* 0x0000000c0460723c */ /* 0x044ff00000001860 */
[----:B------:R-:W-:Y:S01]  /*13640*/  HMMA.16816.F32 R152, R4, R14, R152 ;  /* 0x0000000e0498723c */ /* 0x000fe20000001898 */
[----:B------:R-:W1:Y:S07]  /*13650*/  LDSM.16.MT88.4 R12, [R188+0x5000] ;  /* 0x00500000bc0c783b */ /* 0x000e6e0000004200 */
        /* <DEDUP_REMOVED lines=68> */
.L_x_2510:
[----:B------:R-:W-:Y:S05]  /*13aa0*/  BRA.DIV ~URZ, `(.L_x_2371) ;  /* 0x00011b227f007947 */ /* 0x000fea000b800000 */
[----:B------:R-:W3:Y:S01]  /*13ab0*/  SHFL.IDX PT, R0, R7, RZ, 0x181f ;  /* 0x00181fff07007589 */ /* 0x000ee200000e0000 */
[----:B------:R-:W-:Y:S02]  /*13ac0*/  ISETP.GE.AND P4, PT, R200, c[0x0][0x1d4], PT ;  /* 0x00007500c8007a0c */ /* 0x000fe40003f86270 */
[----:B------:R-:W-:Y:S02]  /*13ad0*/  ISETP.GE.AND P3, PT, R202, c[0x0][0x1d4], PT ;  /* 0x00007500ca007a0c */ /* 0x000fe40003f66270 */
[----:B------:R-:W-:Y:S02]  /*13ae0*/  SEL R5, RZ, 0x10, P4 ;  /* 0x00000010ff057807 */ /* 0x000fe40002000000 */
        /* <DEDUP_REMOVED lines=10> */
[----:B------:R2:W3:Y:S03]  /*13b90*/  SHFL.IDX PT, R0, R7, 0x1, 0x181f ;  /* 0x00381f0007007f89 */ /* 0x0004e600000e0000 */
[----:B------:R-:W-:Y:S01]  /*13ba0*/  IMAD.X R3, R4, 0x1, R19, P0 ;  /* 0x0000000104037824 */ /* 0x000fe200000e0613 */
[----:B------:R-:W-:Y:S01]  /*13bb0*/  ISETP.GE.AND P0, PT, R196, c[0x0][0x1d4], PT ;  /* 0x00007500c4007a0c */ /* 0x000fe20003f06270 */
[----:B------:R2:W4:Y:S03]  /*13bc0*/  SHFL.IDX PT, R4, R6, 0x1, 0x181f ;  /* 0x00381f0006047f89 */ /* 0x00052600000e0000 */
[----:B------:R-:W-:-:S09]  /*13bd0*/  SEL R14, RZ, 0x10, P0 ;  /* 0x00000010ff0e7807 */ /* 0x000fd20000000000 */
[----:B------:R2:W-:Y:S02]  /*13be0*/  LDGSTS.E.BYPASS.LTC128B.128 [R144+0x10100], [R2.64], !P0 ;  /* 0x1010000002907fae */ /* 0x0005e4000c101d4c */
.L_x_2511:
[----:B--2---:R-:W-:Y:S02]  /*13bf0*/  IADD3 R2, -R15, 0x10, RZ ;  /* 0x000000100f027810 */ /* 0x004fe40007ffe1ff */
[----:B------:R-:W-:Y:S02]  /*13c00*/  ISETP.NE.U32.AND P4, PT, R5, RZ, PT ;  /* 0x000000ff0500720c */ /* 0x000fe40003f85070 */
[----:B------:R-:W-:-:S04]  /*13c10*/  LOP3.LUT R2, R2, 0xf, RZ, 0xc0, !PT ;  /* 0x0000000f02027812 */ /* 0x000fc800078ec0ff */
[----:B-1-3--:R-:W-:Y:S02]  /*13c20*/  IADD3 R6, P3, P0, R2, R0, R12 ;  /* 0x0000000002067210 */ /* 0x00afe4000787e00c */
[----:B------:R-:W-:Y:S02]  /*13c30*/  IADD3 R2, -R5, 0x10, RZ ;  /* 0x0000001005027810 */ /* 0x000fe40007ffe1ff */
[----:B----4-:R-:W-:Y:S02]  /*13c40*/  IADD3.X R7, RZ, R4, R16, P3, P0 ;  /* 0x00000004ff077210 */ /* 0x010fe40001fe0410 */
[----:B------:R-:W-:-:S04]  /*13c50*/  LOP3.LUT R2, R2, 0xf, RZ, 0xc0, !PT ;  /* 0x0000000f02027812 */ /* 0x000fc800078ec0ff */
[----:B------:R-:W-:Y:S02]  /*13c60*/  IADD3 R12, P3, P0, R2, R0, R13 ;  /* 0x00000000020c7210 */ /* 0x000fe4000787e00d */
[----:B------:R-:W-:Y:S02]  /*13c70*/  IADD3 R2, -R14, 0x10, RZ ;  /* 0x000000100e027810 */ /* 0x000fe40007ffe1ff */
[----:B------:R-:W-:Y:S02]  /*13c80*/  IADD3.X R13, RZ, R4, R17, P3, P0 ;  /* 0x00000004ff0d7210 */ /* 0x000fe40001fe0411 */
[----:B------:R-:W-:-:S03]  /*13c90*/  LOP3.LUT R2, R2, 0xf, RZ, 0xc0, !PT ;  /* 0x0000000f02027812 */ /* 0x000fc600078ec0ff */
[----:B------:R-:W-:Y:S01]  /*13ca0*/  @!PT LDS RZ, [RZ] ;  /* 0x00000000fffff984 */ /* 0x000fe20000000800 */
[----:B------:R-:W-:Y:S01]  /*13cb0*/  @!PT LDS RZ, [RZ] ;  /* 0x00000000fffff984 */ /* 0x000fe20000000800 */
[----:B------:R-:W-:Y:S01]  /*13cc0*/  @!PT LDS RZ, [RZ] ;  /* 0x00000000fffff984 */ /* 0x000fe20000000800 */
[----:B------:R1:W-:Y:S01]  /*13cd0*/  LDGSTS.E.BYPASS.LTC128B.128.ZFILL [R144+0xd100], [R12.64], P4 ;  /* 0x0d1000000c907fae */ /* 0x0003e2000a141d4c */
[----:B------:R-:W-:-:S04]  /*13ce0*/  IADD3 R2, P3, P0, R2, R0, R18 ;  /* 0x0000000002027210 */ /* 0x000fc8000787e012 */
[----:B------:R-:W-:Y:S02]  /*13cf0*/  IADD3.X R3, RZ, R4, R19, P3, P0 ;  /* 0x00000004ff037210 */ /* 0x000fe40001fe0413 */
[----:B------:R-:W-:-:S13]  /*13d00*/  ISETP.NE.U32.AND P0, PT, R15, RZ, PT ;  /* 0x000000ff0f00720c */ /* 0x000fda0003f05070 */
[----:B------:R1:W-:Y:S01]  /*13d10*/  LDGSTS.E.BYPASS.LTC128B.128.ZFILL [R144+0xf100], [R6.64], P0 ;  /* 0x0f10000006907fae */ /* 0x0003e20008141d4c */
[----:B------:R-:W-:-:S13]  /*13d20*/  ISETP.NE.U32.AND P0, PT, R14, RZ, PT ;  /* 0x000000ff0e00720c */ /* 0x000fda0003f05070 */
[----:B------:R1:W-:Y:S02]  /*13d30*/  LDGSTS.E.BYPASS.LTC128B.128.ZFILL [R144+0x11100], [R2.64], P0 ;  /* 0x1110000002907fae */ /* 0x0003e40008141d4c */
.L_x_2369:
[----:B------:R-:W-:Y:S05]  /*13d40*/  BSYNC B0 ;  /* 0x0000000000007941 */ /* 0x000fea0003800000 */
.L_x_2368:
        /* <DEDUP_REMOVED lines=23> */
.L_x_2374:
[----:B------:R-:W-:-:S04]  /*13ec0*/  MOV R2, 0x1 ;  /* 0x0000000100027802 */ /* 0x000fc80000000f00 */
[----:B------:R-:W-:-:S13]  /*13ed0*/  ISETP.NE.AND P0, PT, R2, c[0x0][0x32c], PT ;  /* 0x0000cb0002007a0c */ /* 0x000fda0003f05270 */
[----:B------:R-:W-:-:S05]  /*13ee0*/  @P0 IMAD.HI.U32 R2, R3, c[0x0][0x330], RZ ;  /* 0x0000cc0003020a27 */ /* 0x000fca00078e00ff */
[----:B------:R-:W-:Y:S02]  /*13ef0*/  @P0 SHF.R.U32.HI R3, RZ, c[0x0][0x334], R2 ;  /* 0x0000cd00ff030a19 */ /* 0x000fe40000011602 */
.L_x_2375:
[----:B------:R-:W-:Y:S05]  /*13f00*/  BSYNC B0 ;  /* 0x0000000000007941 */ /* 0x000fea0003800000 */
.L_x_2373:
[----:B------:R-:W-:-:S05]  /*13f10*/  MOV R2, c[0x0][0x32c] ;  /* 0x0000cb0000027a02 */ /* 0x000fca0000000f00 */
[----:B------:R-:W-:-:S05]  /*13f20*/  IMAD R3, R3, R2, c[0x0][0x32c] ;  /* 0x0000cb0003037624 */ /* 0x000fca00078e0202 */
[----:B------:R-:W-:-:S04]  /*13f30*/  IMNMX R0, R0, R3, PT ;  /* 0x0000000300007217 */ /* 0x000fc80003800200 */
.L_x_2372:
        /* <DEDUP_REMOVED lines=19> */
.L_x_2393:
        /* <DEDUP_REMOVED lines=22> */
[----:B------:R-:W-:Y:S02]  /*141d0*/  SHF.R.S32.HI R5, RZ, 0x1f, R190 ;  /* 0x0000001fff057819 */ /* 0x000fe400000114be */
[----:B------:R-:W-:Y:S01]  /*141e0*/  SHF.L.U64.HI R32, R196, 0x1, R212 ;  /* 0x00000001c4207819 */ /* 0x000fe200000102d4 */
[----:B------:R-:W-:Y:S01]  /*141f0*/  IMAD R4, R2, c[0x0][0x208], RZ ;  /* 0x0000820002047a24 */ /* 0x000fe200078e02ff */
[----:B------:R-:W-:Y:S01]  /*14200*/  SHF.L.U64.HI R26, R202, 0x1, R213 ;  /* 0x00000001ca1a7819 */ /* 0x000fe200000102d5 */
[----:B------:R-:W-:Y:S01]  /*14210*/  IMAD.WIDE.U32 R2, R192, c[0x0][0x208], RZ ;  /* 0x00008200c0027a25 */ /* 0x000fe200078e00ff */
        /* <DEDUP_REMOVED lines=13> */
.L_x_2512:
[----:B------:R-:W-:-:S05]  /*142f0*/  BRA.DIV ~URZ, `(.L_x_2380) ;  /* 0x000115827f007947 */ /* 0x000fca000b800000 */
[----:B------:R-:W5:Y:S01]  /*14300*/  SHFL.IDX PT, R2, R17, RZ, 0x181f ;  /* 0x00181fff11027589 */ /* 0x000f6200000e0000 */
[C---:B------:R-:W-:Y:S01]  /*14310*/  LOP3.LUT P4, RZ, R205.reuse, 0x4, RZ, 0xc0, !PT ;  /* 0x00000004cdff7812 */ /* 0x040fe2000788c0ff */
[----:B------:R-:W-:Y:S01]  /*14320*/  IMAD R4, R194, 0x6000, R10 ;  /* 0x00006000c2047824 */ /* 0x000fe200078e020a */
[----:B------:R-:W-:Y:S04]  /*14330*/  LOP3.LUT P3, RZ, R205, 0x2, RZ, 0xc0, !PT ;  /* 0x00000002cdff7812 */ /* 0x000fe8000786c0ff */
        /* <DEDUP_REMOVED lines=17> */
.L_x_2513:
[C---:B--2---:R-:W-:Y:S02]  /*14450*/  IADD3 R3, -R18.reuse, 0x10, RZ ;  /* 0x0000001012037810 */ /* 0x044fe40007ffe1ff */
[----:B------:R-:W-:Y:S02]  /*14460*/  ISETP.NE.U32.AND P6, PT, R7, RZ, PT ;  /* 0x000000ff0700720c */ /* 0x000fe40003fc5070 */
[----:B------:R-:W-:Y:S04]  /*14470*/  LOP3.LUT R3, R3, 0xf, RZ, 0xc0, !PT ;  /* 0x0000000f03037812 */ /* 0x000fe800078ec0ff */
[-C--:B---3--:R-:W-:Y:S02]  /*14480*/  IADD3 R6, P3, P0, R3, R2.reuse, R19 ;  /* 0x0000000203067210 */ /* 0x088fe4000787e013 */
[----:B------:R-:W-:Y:S02]  /*14490*/  IADD3 R3, -R7, 0x10, RZ ;  /* 0x0000001007037810 */ /* 0x000fe40007ffe1ff */
[-C--:B------:R-:W-:Y:S02]  /*144a0*/  IADD3.X R7, RZ, R5.reuse, R26, P3, P0 ;  /* 0x00000005ff077210 */ /* 0x080fe40001fe041a */
[----:B------:R-:W-:Y:S04]  /*144b0*/  LOP3.LUT R3, R3, 0xf, RZ, 0xc0, !PT ;  /* 0x0000000f03037812 */ /* 0x000fe800078ec0ff */
[-C--:B----4-:R-:W-:Y:S02]  /*144c0*/  IADD3 R16, P5, P4, R3, R2.reuse, R24 ;  /* 0x0000000203107210 */ /* 0x090fe40007cbe018 */
[----:B------:R-:W-:Y:S02]  /*144d0*/  IADD3 R3, -R9, 0x10, RZ ;  /* 0x0000001009037810 */ /* 0x000fe40007ffe1ff */
        /* <DEDUP_REMOVED lines=14> */
.L_x_2378:
[----:B------:R-:W-:Y:S05]  /*145c0*/  BSYNC B0 ;  /* 0x0000000000007941 */ /* 0x000fea0003800000 */
.L_x_2377:
        /* <DEDUP_REMOVED lines=160> */
[----:B------:R-:W4:Y:S01]  /*14fd0*/  MUFU.TANH R170, R8 ;  /* 0x0000000800aa7308 */ /* 0x000f220000002400 */
[----:B-1----:R-:W-:Y:S09]  /*14fe0*/  FMUL.FTZ R0, R5, c[0x0][0x320] ;  /* 0x0000c80005007a20 */ /* 0x002ff20000410000 */
[----:B------:R1:W1:Y:S02]  /*14ff0*/  MUFU.TANH R158, R0 ;  /* 0x00000000009e7308 */ /* 0x0002640000002400 */
[----:B-1----:R-:W-:Y:S08]  /*15000*/  FMUL.FTZ R0, R6, c[0x0][0x320] ;  /* 0x0000c80006007a20 */ /* 0x002ff00000410000 */
        /* <DEDUP_REMOVED lines=12> */
[----:B------:R2:W2:Y:S03]  /*150d0*/  MUFU.TANH R156, R0 ;  /* 0x00000000009c7308 */ /* 0x0004a60000002400 */
[----:B------:R-:W-:Y:S01]  /*150e0*/  FMUL.FTZ R3, R25, c[0x0][0x320] ;  /* 0x0000c80019037a20 */ /* 0x000fe20000410000 */
[----:B-1----:R-:W-:Y:S01]  /*150f0*/  IADD3 R4, R240, R227, RZ ;  /* 0x000000e3f0047210 */ /* 0x002fe20007ffe0ff */
[----:B--2---:R-:W-:Y:S05]  /*15100*/  FMUL.FTZ R0, R16, c[0x0][0x320] ;  /* 0x0000c80010007a20 */ /* 0x004fea0000410000 */
[----:B------:R1:W2:Y:S01]  /*15110*/  MUFU.TANH R153, R0 ;  /* 0x0000000000997308 */ /* 0x0002a20000002400 */
[C---:B-----5:R-:W-:Y:S08]  /*15120*/  HMMA.16816.F32 R32, R164.reuse, R12, R32 ;  /* 0x0000000ca420723c */ /* 0x060ff00000001820 */
[----:B------:R-:W-:Y:S07]  /*15130*/  HMMA.16816.F32 R36, R164, R14, R36 ;  /* 0x0000000ea424723c */ /* 0x000fee0000001824 */
[----:B------:R-:W-:Y:S01]  /*15140*/  SHF.L.U32 R166, R191, 0x6, RZ ;  /* 0x00000006bfa67819 */ /* 0x000fe200000006ff */
[----:B-1----:R-:W-:Y:S02]  /*15150*/  FMUL.FTZ R0, R17, c[0x0][0x320] ;  /* 0x0000c80011007a20 */ /* 0x002fe40000410000 */
[----:B------:R-:W1:Y:S10]  /*15160*/  MUFU.TANH R17, R3 ;  /* 0x0000000300117308 */ /* 0x000e740000002400 */
[----:B------:R5:W1:Y:S04]  /*15170*/  MUFU.TANH R152, R0 ;  /* 0x0000000000987308 */ /* 0x000a680000002400 */
[----:B------:R-:W-:Y:S06]  /*15180*/  FMUL.FTZ R2, R37, c[0x0][0x320] ;  /* 0x0000c80025027a20 */ /* 0x000fec0000410000 */
[----:B------:R-:W1:Y:S01]  /*15190*/  MUFU.TANH R8, R2 ;  /* 0x0000000200087308 */ /* 0x000e620000002400 */
[----:B-----5:R-:W-:Y:S09]  /*151a0*/  FMUL.FTZ R0, R18, c[0x0][0x320] ;  /* 0x0000c80012007a20 */ /* 0x020ff20000410000 */
[----:B------:R5:W1:Y:S02]  /*151b0*/  MUFU.TANH R168, R0 ;  /* 0x0000000000a87308 */ /* 0x000a640000002400 */
[----:B-----5:R-:W-:Y:S08]  /*151c0*/  FMUL.FTZ R0, R19, c[0x0][0x320] ;  /* 0x0000c80013007a20 */ /* 0x020ff00000410000 */
        /* <DEDUP_REMOVED lines=31> */
[----:B-----5:R-:W-:Y:S05]  /*153c0*/  @P3 IMAD.HI.U32 R0, R4, c[0x0][0x2c8], RZ ;  /* 0x0000b20004003a27 */ /* 0x020fea00078e00ff */
[----:B------:R-:W-:Y:S01]  /*153d0*/  @P3 SHF.R.U32.HI R4, RZ, c[0x0][0x2cc], R0 ;  /* 0x0000b300ff043a19 */ /* 0x000fe20000011600 */
[----:B------:R-:W-:Y:S04]  /*153e0*/  FMUL.FTZ R0, R38, c[0x0][0x320] ;  /* 0x0000c80026007a20 */ /* 0x000fe80000410000 */
[----:B------:R5:W1:Y:S01]  /*153f0*/  MUFU.TANH R27, R0 ;  /* 0x00000000001b7308 */ /* 0x000a620000002400 */
[----:B------:R-:W1:Y:S01]  /*15400*/  SHFL.IDX PT, R3, R4, RZ, 0x1c1f ;  /* 0x001c1fff04037589 */ /* 0x000e6200000e0000 */
[----:B-----5:R-:W-:Y:S08]  /*15410*/  FMUL.FTZ R0, R39, c[0x0][0x320] ;  /* 0x0000c80027007a20 */ /* 0x020ff00000410000 */
[----:B------:R5:W1:Y:S02]  /*15420*/  MUFU.TANH R26, R0 ;  /* 0x00000000001a7308 */ /* 0x000a640000002400 */
[----:B-----5:R-:W-:Y:S04]  /*15430*/  IADD3 R0, -R214, 0x1, -R166 ;  /* 0x00000001d6007810 */ /* 0x020fe80007ffe9a6 */
[----:B------:R-:W-:Y:S04]  /*15440*/  IADD3 R0, -R211, R0, R210 ;  /* 0x00000000d3007210 */ /* 0x000fe80007ffe1d2 */
[C---:B------:R-:W-:Y:S02]  /*15450*/  IADD3 R6, R0.reuse, c[0x0][0x328], RZ ;  /* 0x0000ca0000067a10 */ /* 0x040fe40007ffe0ff */
[----:B------:R-:W-:Y:S02]  /*15460*/  IADD3 R5, R0, UR6, RZ ;  /* 0x0000000600057c10 */ /* 0x000fe4000fffe0ff */
[-C--:B-1----:R-:W-:Y:S02]  /*15470*/  IADD3 R2, R6, R3.reuse, RZ ;  /* 0x0000000306027210 */ /* 0x082fe40007ffe0ff */
        /* <DEDUP_REMOVED lines=15> */
.L_x_2383:
[----:B------:R-:W-:Y:S04]  /*15570*/  MOV R7, c[0x0][0x32c] ;  /* 0x0000cb0000077a02 */ /* 0x000fe80000000f00 */
[----:B------:R-:W-:Y:S11]  /*15580*/  ISETP.NE.AND P0, PT, R7, 0x1, PT ;  /* 0x000000010700780c */ /* 0x000ff60003f05270 */
[----:B------:R-:W-:Y:S02]  /*15590*/  @!UPT UIADD3 URZ, URZ, URZ, URZ ;  /* 0x0000003f3f3ff290 */ /* 0x000fe4000fffe03f */
[----:B------:R-:W-:Y:S05]  /*155a0*/  @P0 IMAD.HI.U32 R7, R3, c[0x0][0x330], RZ ;  /* 0x0000cc0003070a27 */ /* 0x000fea00078e00ff */
[----:B------:R-:W-:Y:S02]  /*155b0*/  @P0 SHF.R.U32.HI R3, RZ, c[0x0][0x334], R7 ;  /* 0x0000cd00ff030a19 */ /* 0x000fe40000011607 */
.L_x_2384:
[----:B------:R-:W-:Y:S05]  /*155c0*/  BSYNC B0 ;  /* 0x0000000000007941 */ /* 0x000fea0003800000 */
.L_x_2382:
[----:B------:R-:W-:Y:S04]  /*155d0*/  IMAD R3, R3, c[0x0][0x32c], -R166 ;  /* 0x0000cb0003037a24 */ /* 0x000fe800078e0aa6 */
[----:B------:R-:W-:Y:S05]  /*155e0*/  IMAD.IADD R3, R3, 0x1, -R214 ;  /* 0x0000000103037824 */ /* 0x000fea00078e0ad6 */
[----:B------:R-:W-:Y:S02]  /*155f0*/  IMNMX R0, R0, R3, !PT ;  /* 0x0000000300007217 */ /* 0x000fe40007800200 */
[----:B------:R-:W-:Y:S04]  /*15600*/  IADD3 R3, R3, c[0x0][0x32c], RZ ;  /* 0x0000cb0003037a10 */ /* 0x000fe80007ffe0ff */
[----:B------:R-:W-:Y:S02]  /*15610*/  IMNMX R2, R2, R3, PT ;  /* 0x0000000302027217 */ /* 0x000fe40003800200 */
.L_x_2381:
        /* <DEDUP_REMOVED lines=66> */
.L_x_2387:
[----:B------:R-:W-:Y:S04]  /*15a40*/  MOV R4, c[0x0][0x32c] ;  /* 0x0000cb0000047a02 */ /* 0x000fe80000000f00 */
[----:B------:R-:W-:Y:S11]  /*15a50*/  ISETP.NE.AND P0, PT, R4, 0x1, PT ;  /* 0x000000010400780c */ /* 0x000ff60003f05270 */
[----:B------:R-:W-:Y:S02]  /*15a60*/  @!UPT UIADD3 URZ, URZ, URZ, URZ ;  /* 0x0000003f3f3ff290 */ /* 0x000fe4000fffe03f */
[----:B------:R-:W-:Y:S05]  /*15a70*/  @P0 IMAD.HI.U32 R4, R0, c[0x0][0x330], RZ ;  /* 0x0000cc0000040a27 */ /* 0x000fea00078e00ff */
[----:B------:R-:W-:Y:S02]  /*15a80*/  @P0 SHF.R.U32.HI R0, RZ, c[0x0][0x334], R4 ;  /* 0x0000cd00ff000a19 */ /* 0x000fe40000011604 */
.L_x_2388:
[----:B------:R-:W-:Y:S05]  /*15a90*/  BSYNC B0 ;  /* 0x0000000000007941 */ /* 0x000fea0003800000 */
.L_x_2386:
[----:B------:R-:W-:Y:S04]  /*15aa0*/  IMAD R0, R0, c[0x0][0x32c], -R166 ;  /* 0x0000cb0000007a24 */ /* 0x000fe800078e0aa6 */
[----:B------:R-:W-:Y:S05]  /*15ab0*/  IMAD.IADD R0, R0, 0x1, -R214 ;  /* 0x0000000100007824 */ /* 0x000fea00078e0ad6 */
[----:B------:R-:W-:Y:S02]  /*15ac0*/  IMNMX R2, R2, R0, !PT ;  /* 0x0000000002027217 */ /* 0x000fe40007800200 */
[----:B------:R-:W-:Y:S04]  /*15ad0*/  IADD3 R0, R0, c[0x0][0x32c], RZ ;  /* 0x0000cb0000007a10 */ /* 0x000fe80007ffe0ff */
[----:B------:R-:W-:Y:S02]  /*15ae0*/  IMNMX R3, R3, R0, PT ;  /* 0x0000000003037217 */ /* 0x000fe40003800200 */
.L_x_2385:
        /* <DEDUP_REMOVED lines=45> */
[--C-:B------:R-:W-:Y:S01]  /*15dc0*/  FFMA.FTZ R7, R7, c[0x0][0x2d0], -R4.reuse ;  /* 0x0000b40007077a23 */ /* 0x100fe20000010804 */
[----:B------:R-:W-:Y:S01]  /*15dd0*/  MUFU.EX2 R12, R24 ;  /* 0x00000018000c7308 */ /* 0x000fe20000000800 */
[----:B------:R-:W-:Y:S01]  /*15de0*/  FFMA.FTZ R195, R8, c[0x0][0x2d0], -R4 ;  /* 0x0000b40008c37a23 */ /* 0x000fe20000010804 */
[----:B------:R-:W-:Y:S01]  /*15df0*/  FSEL R4, R172, -INF , !P0 ;  /* 0xff800000ac047808 */ /* 0x000fe20004000000 */
[----:B------:R-:W-:Y:S01]  /*15e00*/  FMUL.FTZ R0, R0, c[0x0][0x2d0] ;  /* 0x0000b40000007a20 */ /* 0x000fe20000410000 */
[C---:B------:R-:W-:Y:S04]  /*15e10*/  ISETP.GT.AND P0, PT, R2.reuse, 0x1, P3 ;  /* 0x000000010200780c */ /* 0x040fe80001f04270 */
[----:B------:R-:W-:Y:S02]  /*15e20*/  ISETP.LT.OR P0, PT, R3, 0x2, P0 ;  /* 0x000000020300780c */ /* 0x000fe40000701670 */
[----:B------:R-:W1:Y:S02]  /*15e30*/  MUFU.EX2 R0, R0 ;  /* 0x0000000000007308 */ /* 0x000e640000000800 */
[----:B------:R-:W-:Y:S02]  /*15e40*/  FSEL R5, R171, -INF , !P0 ;  /* 0xff800000ab057808 */ /* 0x000fe40004000000 */
[----:B------:R-:W-:Y:S04]  /*15e50*/  ISETP.GT.AND P0, PT, R2, 0x8, P3 ;  /* 0x000000080200780c */ /* 0x000fe80001f04270 */
[C---:B------:R-:W-:Y:S02]  /*15e60*/  ISETP.LT.OR P0, PT, R3.reuse, 0x9, P0 ;  /* 0x000000090300780c */ /* 0x040fe40000701670 */
[----:B------:R-:W2:Y:S02]  /*15e70*/  MUFU.EX2 R7, R7 ;  /* 0x0000000700077308 */ /* 0x000ea40000000800 */
[----:B------:R-:W-:Y:S02]  /*15e80*/  FSEL R104, R170, -INF , !P0 ;  /* 0xff800000aa687808 */ /* 0x000fe40004000000 */
[C---:B------:R-:W-:Y:S04]  /*15e90*/  ISETP.GT.AND P0, PT, R2.reuse, 0x9, P3 ;  /* 0x000000090200780c */ /* 0x040fe80001f04270 */
[----:B------:R-:W-:Y:S04]  /*15ea0*/  ISETP.LT.OR P0, PT, R3, 0xa, P0 ;  /* 0x0000000a0300780c */ /* 0x000fe80000701670 */
[----:B------:R-:W-:Y:S02]  /*15eb0*/  FSEL R153, R169, -INF , !P0 ;  /* 0xff800000a9997808 */ /* 0x000fe40004000000 */
[----:B------:R-:W-:Y:S01]  /*15ec0*/  ISETP.GT.AND P0, PT, R2, 0x10, P3 ;  /* 0x000000100200780c */ /* 0x000fe20001f04270 */
[C---:B-1----:R-:W-:Y:S02]  /*15ed0*/  FMUL.FTZ R21, R0.reuse, R125 ;  /* 0x0000007d00157220 */ /* 0x042fe40000410000 */
        /* <DEDUP_REMOVED lines=120> */
[----:B------:R-:W-:Y:S01]  /*16660*/  FMUL.FTZ R5, R0, R137 ;  /* 0x0000008900057220 */ /* 0x000fe20000410000 */
[----:B------:R-:W-:Y:S01]  /*16670*/  IADD3 R0, R187, R177, RZ ;  /* 0x000000b1bb007210 */ /* 0x000fe20007ffe0ff */
[----:B------:R-:W-:Y:S05]  /*16680*/  FFMA.FTZ R113, R161, c[0x0][0x2d0], -R105 ;  /* 0x0000b400a1717a23 */ /* 0x000fea0000010869 */
[----:B------:R-:W2:Y:S10]  /*16690*/  MUFU.EX2 R3, R3 ;  /* 0x0000000300037308 */ /* 0x000eb40000000800 */
[----:B------:R3:W-:Y:S01]  /*166a0*/  MUFU.EX2 R125, R6 ;  /* 0x00000006007d7308 */ /* 0x0007e20000000800 */
[C---:B-1----:R-:W-:Y:S02]  /*166b0*/  FMUL.FTZ R14, R2.reuse, R134 ;  /* 0x00000086020e7220 */ /* 0x042fe40000410000 */
[C---:B------:R-:W-:Y:S02]  /*166c0*/  FMUL.FTZ R15, R2.reuse, R135 ;  /* 0x00000087020f7220 */ /* 0x040fe40000410000 */
[C---:B------:R-:W-:Y:S01]  /*166d0*/  FMUL.FTZ R38, R2.reuse, R110 ;  /* 0x0000006e02267220 */ /* 0x040fe20000410000 */
[----:B------:R-:W-:Y:S01]  /*166e0*/  LDSM.16.MT88.4 R132, [R0+0x1800] ;  /* 0x001800000084783b */ /* 0x000fe20000004200 */
[C---:B------:R-:W-:Y:S03]  /*166f0*/  FMUL.FTZ R39, R2.reuse, R111 ;  /* 0x0000006f02277220 */ /* 0x040fe60000410000 */
[----:B------:R-:W-:Y:S01]  /*16700*/  MUFU.EX2 R136, R176 ;  /* 0x000000b000887308 */ /* 0x000fe20000000800 */
[C---:B------:R-:W-:Y:S02]  /*16710*/  FMUL.FTZ R7, R2.reuse, R139 ;  /* 0x0000008b02077220 */ /* 0x040fe40000410000 */
[C---:B------:R-:W-:Y:S02]  /*16720*/  FMUL.FTZ R18, R2.reuse, R130 ;  /* 0x0000008202127220 */ /* 0x040fe40000410000 */
[C---:B------:R-:W-:Y:S01]  /*16730*/  FMUL.FTZ R19, R2.reuse, R131 ;  /* 0x0000008302137220 */ /* 0x040fe20000410000 */
[----:B------:R-:W1:Y:S01]  /*16740*/  LDSM.16.MT88.4 R108, [R0] ;  /* 0x00000000006c783b */ /* 0x000e620000004200 */
[C---:B------:R-:W-:Y:S02]  /*16750*/  FMUL.FTZ R22, R2.reuse, R126 ;  /* 0x0000007e02167220 */ /* 0x040fe40000410000 */
[C---:B------:R-:W-:Y:S01]  /*16760*/  FMUL.FTZ R23, R2.reuse, R127 ;  /* 0x0000007f02177220 */ /* 0x040fe20000410000 */
[----:B------:R-:W-:Y:S01]  /*16770*/  MUFU.EX2 R126, R113 ;  /* 0x00000071007e7308 */ /* 0x000fe20000000800 */
[C---:B------:R-:W-:Y:S02]  /*16780*/  FMUL.FTZ R26, R2.reuse, R122 ;  /* 0x0000007a021a7220 */ /* 0x040fe40000410000 */
[C---:B---3--:R-:W-:Y:S02]  /*16790*/  FMUL.FTZ R6, R2.reuse, R138 ;  /* 0x0000008a02067220 */ /* 0x048fe40000410000 */
[C---:B------:R-:W-:Y:S02]  /*167a0*/  FMUL.FTZ R27, R2.reuse, R123 ;  /* 0x0000007b021b7220 */ /* 0x040fe40000410000 */
[C---:B------:R-:W-:Y:S02]  /*167b0*/  FMUL.FTZ R30, R2.reuse, R118 ;  /* 0x00000076021e7220 */ /* 0x040fe40000410000 */
[C---:B------:R-:W-:Y:S01]  /*167c0*/  FMUL.FTZ R31, R2.reuse, R119 ;  /* 0x00000077021f7220 */ /* 0x040fe20000410000 */
[----:B------:R-:W-:Y:S01]  /*167d0*/  MUFU.EX2 R130, R174 ;  /* 0x000000ae00827308 */ /* 0x000fe20000000800 */
[C---:B--2---:R-:W-:Y:S02]  /*167e0*/  FFMA.FTZ R119, R2.reuse, R204, R3 ;  /* 0x000000cc02777223 */ /* 0x044fe40000010003 */
[C---:B------:R-:W-:Y:S02]  /*167f0*/  FMUL.FTZ R34, R2.reuse, R114 ;  /* 0x0000007202227220 */ /* 0x040fe40000410000 */
        /* <DEDUP_REMOVED lines=36> */
[----:B------:R-:W-:Y:S10]  /*16a40*/  MUFU.EX2 R104, R164 ;  /* 0x000000a400687308 */ /* 0x000ff40000000800 */
[----:B------:R2:W-:Y:S10]  /*16a50*/  MUFU.EX2 R118, R2 ;  /* 0x0000000200767308 */ /* 0x0005f40000000800 */
[----:B------:R-:W-:Y:S01]  /*16a60*/  MUFU.EX2 R164, R197 ;  /* 0x000000c500a47308 */ /* 0x000fe20000000800 */
[--C-:B--2---:R-:W-:Y:S01]  /*16a70*/  FFMA.FTZ R2, R153, c[0x0][0x2d0], -R105.reuse ;  /* 0x0000b40099027a23 */ /* 0x104fe20000010869 */
[----:B------:R-:W-:Y:S08]  /*16a80*/  F2FP.PACK_AB R153, R125, R3 ;  /* 0x000000037d99723e */ /* 0x000ff000000000ff */
[----:B------:R-:W2:Y:S10]  /*16a90*/  MUFU.EX2 R3, R165 ;  /* 0x000000a500037308 */ /* 0x000eb40000000800 */
[----:B------:R-:W3:Y:S10]  /*16aa0*/  MUFU.EX2 R117, R2 ;  /* 0x0000000200757308 */ /* 0x000ef40000000800 */
[----:B------:R-:W4:Y:S01]  /*16ab0*/  MUFU.EX2 R165, R195 ;  /* 0x000000c300a57308 */ /* 0x000f220000000800 */
[C---:B--2---:R-:W-:Y:S02]  /*16ac0*/  F2FP.PACK_AB R112, R104.reuse, R3 ;  /* 0x000000036870723e */ /* 0x044fe400000000ff */
[----:B---3--:R-:W-:Y:S01]  /*16ad0*/  F2FP.PACK_AB R155, R117, R118 ;  /* 0x00000076759b723e */ /* 0x008fe200000000ff */
[----:B------:R-:W-:Y:S04]  /*16ae0*/  FADD.FTZ R2, R3, R156 ;  /* 0x0000009c03027221 */ /* 0x000fe80000010000 */
[----:B------:R-:W-:Y:S01]  /*16af0*/  FADD.FTZ R127, R104, R2 ;  /* 0x00000002687f7221 */ /* 0x000fe20000010000 */
[C---:B------:R-:W-:Y:S01]  /*16b00*/  IADD3 R2, R185.reuse, R0, RZ ;  /* 0x00000000b9027210 */ /* 0x040fe20007ffe0ff */
[C---:B-1----:R-:W-:Y:S05]  /*16b10*/  HMMA.16816.F32 R4, R152.reuse, R108, R4 ;  /* 0x0000006c9804723c */ /* 0x042fea0000001804 */
        /* <DEDUP_REMOVED lines=167> */
[----:B------:R5:W-:Y:S07]  /*17590*/  LDSM.16.MT88.4 R20, [R2+0x5800] ;  /* 0x005800000214783b */ /* 0x000bee0000004200 */
[C---:B-1----:R-:W-:Y:S01]  /*175a0*/  HMMA.16816.F32 R120, R152.reuse, R112, R24 ;  /* 0x000000709878723c */ /* 0x042fe20000001818 */
[----:B------:R-:W-:Y:S07]  /*175b0*/  LDSM.16.MT88.4 R24, [R104+0x5800] ;  /* 0x005800006818783b */ /* 0x000fee0000004200 */
[C---:B------:R-:W-:Y:S08]  /*175c0*/  HMMA.16816.F32 R116, R152.reuse, R114, R28 ;  /* 0x000000729874723c */ /* 0x040ff0000000181c */
[C---:B------:R-:W-:Y:S04]  /*175d0*/  HMMA.16816.F32 R112, R152.reuse, R108, R32 ;  /* 0x0000006c9870723c */ /* 0x040fe80000001820 */
[----:B-----5:R-:W-:Y:S04]  /*175e0*/  FADD.FTZ R2, R175, R160 ;  /* 0x000000a0af027221 */ /* 0x020fe80000010000 */
[C---:B------:R-:W-:Y:S04]  /*175f0*/  HMMA.16816.F32 R108, R152.reuse, R110, R36 ;  /* 0x0000006e986c723c */ /* 0x040fe80000001824 */
[----:B------:R-:W-:Y:S04]  /*17600*/  FADD.FTZ R2, R162, R2 ;  /* 0x00000002a2027221 */ /* 0x000fe80000010000 */
[C---:B--2---:R-:W-:Y:S04]  /*17610*/  HMMA.16816.F32 R40, R152.reuse, R4, R40 ;  /* 0x000000049828723c */ /* 0x044fe80000001828 */
[----:B------:R-:W-:Y:S04]  /*17620*/  FADD.FTZ R2, R163, R2 ;  /* 0x00000002a3027221 */ /* 0x000fe80000010000 */
[C---:B------:R-:W-:Y:S01]  /*17630*/  HMMA.16816.F32 R44, R152.reuse, R6, R44 ;  /* 0x00000006982c723c */ /* 0x040fe2000000182c */
[----:B------:R-:W1:Y:S07]  /*17640*/  LDSM.16.MT88.4 R4, [R3+0x3800] ;  /* 0x003800000304783b */ /* 0x000e6e0000004200 */
        /* <DEDUP_REMOVED lines=27> */
[----:B------:R-:W-:Y:S01]  /*17800*/  IMAD.MOV.U32 R177, RZ, RZ, c[0x0][0x2b8] ;  /* 0x0000ae00ffb17624 */ /* 0x000fe200078e00ff */
[----:B------:R-:W-:Y:S01]  /*17810*/  SHF.L.U64.HI R20, R196, 0x1, R212 ;  /* 0x00000001c4147819 */ /* 0x000fe200000102d4 */
        /* <DEDUP_REMOVED lines=8> */
[----:B------:R-:W-:Y:S01]  /*178a0*/  IMAD.SHL.U32 R16, R200, 0x2, RZ ;  /* 0x00000002c8107824 */ /* 0x000fe200078e00ff */
[----:B------:R-:W-:Y:S02]  /*178b0*/  IADD3 R2, R2, -0x80, RZ ;  /* 0xffffff8002027810 */ /* 0x000fe40007ffe0ff */
[----:B------:R-:W-:Y:S03]  /*178c0*/  SHF.L.U64.HI R17, R200, 0x1, R201 ;  /* 0x00000001c8117819 */ /* 0x000fe600000102c9 */
        /* <DEDUP_REMOVED lines=25> */
.L_x_2514:
[----:B------:R-:W-:-:S05]  /*17a60*/  BRA.DIV ~URZ, `(.L_x_2392) ;  /* 0x0000e0d27f007947 */ /* 0x000fca000b800000 */
[----:B------:R-:W3:Y:S01]  /*17a70*/  SHFL.IDX PT, R2, R12, RZ, 0x181f ;  /* 0x00181fff0c027589 */ /* 0x000ee200000e0000 */
[C---:B------:R-:W-:Y:S01]  /*17a80*/  LOP3.LUT P4, RZ, R205.reuse, 0x4, RZ, 0xc0, !PT ;  /* 0x00000004cdff7812 */ /* 0x040fe2000788c0ff */
[----:B------:R-:W-:Y:S01]  /*17a90*/  IMAD R0, R194, 0x6000, R11 ;  /* 0x00006000c2007824 */ /* 0x000fe200078e020b */
[----:B------:R-:W-:Y:S04]  /*17aa0*/  LOP3.LUT P3, RZ, R205, 0x2, RZ, 0xc0, !PT ;  /* 0x00000002cdff7812 */ /* 0x000fe8000786c0ff */
        /* <DEDUP_REMOVED lines=10> */
[----:B------:R-:W-:Y:S01]  /*17b50*/  IMAD.X R3, R4, 0x1, R20, P0 ;  /* 0x0000000104037824 */ /* 0x000fe200000e0614 */
[----:B------:R-:W-:Y:S02]  /*17b60*/  ISETP.GE.AND P0, PT, R196, c[0x0][0x1d4], PT ;  /* 0x00007500c4007a0c */ /* 0x000fe40003f06270 */
[----:B------:R3:W4:Y:S02]  /*17b70*/  SHFL.IDX PT, R4, R5, 0x1, 0x181f ;  /* 0x00381f0005047f89 */ /* 0x00072400000e0000 */
[----:B------:R-:W-:Y:S09]  /*17b80*/  SEL R14, RZ, 0x10, P0 ;  /* 0x00000010ff0e7807 */ /* 0x000ff20000000000 */
[----:B------:R5:W-:Y:S01]  /*17b90*/  LDGSTS.E.BYPASS.LTC128B.128 [R0+0x4000], [R2.64], !P0 ;  /* 0x0400000002007fae */ /* 0x000be2000c101d4c */
[----:B-1-3--:R-:W-:Y:S03]  /*17ba0*/  SEL R5, RZ, 0x10, P4 ;  /* 0x00000010ff057807 */ /* 0x00afe60002000000 */
[----:B-----5:R2:W1:Y:S04]  /*17bb0*/  SHFL.IDX PT, R2, R12, 0x1, 0x181f ;  /* 0x00381f000c027f89 */ /* 0x02046800000e0000 */
.L_x_2515:
[----:B----4-:R-:W-:Y:S02]  /*17bc0*/  IADD3 R3, -R15, 0x10, RZ ;  /* 0x000000100f037810 */ /* 0x010fe40007ffe1ff */
[----:B------:R-:W-:Y:S02]  /*17bd0*/  ISETP.NE.U32.AND P6, PT, R5, RZ, PT ;  /* 0x000000ff0500720c */ /* 0x000fe40003fc5070 */
[----:B------:R-:W-:Y:S04]  /*17be0*/  LOP3.LUT R3, R3, 0xf, RZ, 0xc0, !PT ;  /* 0x0000000f03037812 */ /* 0x000fe800078ec0ff */
[----:B-12---:R-:W-:Y:S02]  /*17bf0*/  IADD3 R6, P3, P0, R3, R2, R13 ;  /* 0x0000000203067210 */ /* 0x006fe4000787e00d */
[----:B------:R-:W-:Y:S02]  /*17c00*/  IADD3 R3, -R5, 0x10, RZ ;  /* 0x0000001005037810 */ /* 0x000fe40007ffe1ff */
[----:B------:R-:W-:Y:S02]  /*17c10*/  IADD3.X R7, RZ, R4, R18, P3, P0 ;  /* 0x00000004ff077210 */ /* 0x000fe40001fe0412 */
[----:B------:R-:W-:Y:S04]  /*17c20*/  LOP3.LUT R3, R3, 0xf, RZ, 0xc0, !PT ;  /* 0x0000000f03037812 */ /* 0x000fe800078ec0ff */
[----:B------:R-:W-:Y:S02]  /*17c30*/  IADD3 R12, P5, P4, R3, R2, R16 ;  /* 0x00000002030c7210 */ /* 0x000fe40007cbe010 */
[C---:B------:R-:W-:Y:S02]  /*17c40*/  IADD3 R3, -R14.reuse, 0x10, RZ ;  /* 0x000000100e037810 */ /* 0x040fe40007ffe1ff */
[----:B------:R-:W-:Y:S02]  /*17c50*/  IADD3.X R13, RZ, R4, R17, P5, P4 ;  /* 0x00000004ff0d7210 */ /* 0x000fe40002fe8411 */
        /* <DEDUP_REMOVED lines=13> */
.L_x_2390:
[----:B------:R-:W-:Y:S05]  /*17d30*/  BSYNC B0 ;  /* 0x0000000000007941 */ /* 0x000fea0003800000 */
.L_x_2389:
[C---:B-1----:R-:W-:Y:S01]  /*17d40*/  IADD3 R0, R179.reuse, 0x1, RZ ;  /* 0x00000001b3007810 */ /* 0x042fe20007ffe0ff */
[----:B------:R-:W0:Y:S01]  /*17d50*/  LDGDEPBAR ;  /* 0x00000000000079af */ /* 0x000e220000000000 */
[----:B------:R-:W-:Y:S01]  /*17d60*/  ISETP.GE.AND P0, PT, R179, 0x1, PT ;  /* 0x00000001b300780c */ /* 0x000fe20003f06270 */
[----:B------:R-:W-:Y:S01]  /*17d70*/  IMAD.MOV.U32 R105, RZ, RZ, R8 ;  /* 0x000000ffff697224 */ /* 0x000fe200078e0008 */
[C---:B------:R-:W-:Y:S01]  /*17d80*/  IADD3 R189, R191.reuse, -0x1, RZ ;  /* 0xffffffffbfbd7810 */ /* 0x040fe20007ffe0ff */
[----:B------:R-:W-:Y:S01]  /*17d90*/  IMAD.MOV.U32 R104, RZ, RZ, R9 ;  /* 0x000000ffff687224 */ /* 0x000fe200078e0009 */
[----:B------:R-:W-:Y:S02]  /*17da0*/  SEL R179, R0, RZ, !P0 ;  /* 0x000000ff00b37207 */ /* 0x000fe40004000000 */
[----:B------:R-:W-:Y:S01]  /*17db0*/  ISETP.GT.AND P0, PT, R191, R215, PT ;  /* 0x000000d7bf00720c */ /* 0x000fe20003f04270 */
[----:B------:R-:W-:Y:S11]  /*17dc0*/  IMAD.MOV.U32 R191, RZ, RZ, R189 ;  /* 0x000000ffffbf7224 */ /* 0x000ff600078e00bd */
[----:B------:R-:W-:Y:S01]  /*17dd0*/  @!UPT UIADD3 URZ, URZ, URZ, URZ ;  /* 0x0000003f3f3ff290 */ /* 0x000fe2000fffe03f */
[----:B------:R-:W-:-:S05]  /*17de0*/  @P0 BRA `(.L_x_2393) ;  /* 0xffffc28000000947 */ /* 0x000fca000383ffff */
.L_x_2376:
[----:B------:R-:W-:Y:S02]  /*17df0*/  IMAD.MOV.U32 R0, RZ, RZ, c[0x0][0x2c4] ;  /* 0x0000b100ff007624 */ /* 0x000fe400078e00ff */
        /* <DEDUP_REMOVED lines=19> */
.L_x_2396:
[----:B------:R-:W-:-:S04]  /*17f30*/  MOV R3, c[0x0][0x32c] ;  /* 0x0000cb0000037a02 */ /* 0x000fc80000000f00 */
[----:B------:R-:W-:-:S13]  /*17f40*/  ISETP.NE.AND P0, PT, R3, 0x1, PT ;  /* 0x000000010300780c */ /* 0x000fda0003f05270 */
[----:B------:R-:W-:-:S05]  /*17f50*/  @P0 IMAD.HI.U32 R3, R0, c[0x0][0x330], RZ ;  /* 0x0000cc0000030a27 */ /* 0x000fca00078e00ff */
[----:B------:R-:W-:Y:S02]  /*17f60*/  @P0 SHF.R.U32.HI R0, RZ, c[0x0][0x334], R3 ;  /* 0x0000cd00ff000a19 */ /* 0x000fe40000011603 */
.L_x_2397:
[----:B------:R-:W-:Y:S05]  /*17f70*/  BSYNC B0 ;  /* 0x0000000000007941 */ /* 0x000fea0003800000 */
.L_x_2395:
[----:B------:R-:W-:-:S05]  /*17f80*/  IMAD R0, R0, c[0x0][0x32c], RZ ;  /* 0x0000cb0000007a24 */ /* 0x000fca00078e02ff */
[----:B------:R-:W-:-:S04]  /*17f90*/  IMNMX R2, R2, R0, !PT ;  /* 0x0000000002027217 */ /* 0x000fc80007800200 */
.L_x_2394:
        /* <DEDUP_REMOVED lines=11> */
.L_x_2408:
        /* <DEDUP_REMOVED lines=43> */
.L_x_2516:
        /* <DEDUP_REMOVED lines=17> */
[----:B------:R5:W4:Y:S11]  /*18410*/  SHFL.IDX PT, R5, R9, 0x1, 0x181f ;  /* 0x00381f0009057f89 */ /* 0x000b3600000e0000 */
[----:B------:R2:W-:Y:S01]  /*18420*/  LDGSTS.E.BYPASS.LTC128B.128 [R4+0x4000], [R2.64], !P0 ;  /* 0x0400000002047fae */ /* 0x0005e2000c101d4c */
[----:B---3--:R-:W-:Y:S02]  /*18430*/  SEL R6, RZ, 0x10, P3 ;  /* 0x00000010ff067807 */ /* 0x008fe40001800000 */
[----:B----45:R-:W-:Y:S01]  /*18440*/  SEL R9, RZ, 0x10, P0 ;  /* 0x00000010ff097807 */ /* 0x030fe20000000000 */
[----:B--2---:R2:W3:Y:S04]  /*18450*/  SHFL.IDX PT, R2, R16, 0x1, 0x181f ;  /* 0x00381f0010027f89 */ /* 0x0044e800000e0000 */
.L_x_2517:
[C---:B------:R-:W-:Y:S02]  /*18460*/  IADD3 R3, -R6.reuse, 0x10, RZ ;  /* 0x0000001006037810 */ /* 0x040fe40007ffe1ff */
[----:B------:R-:W-:Y:S02]  /*18470*/  ISETP.NE.U32.AND P3, PT, R6, RZ, PT ;  /* 0x000000ff0600720c */ /* 0x000fe40003f65070 */
[----:B------:R-:W-:Y:S04]  /*18480*/  LOP3.LUT R3, R3, 0xf, RZ, 0xc0, !PT ;  /* 0x0000000f03037812 */ /* 0x000fe800078ec0ff */
[-C--:B--23--:R-:W-:Y:S02]  /*18490*/  IADD3 R16, P1, P0, R3, R2.reuse, R17 ;  /* 0x0000000203107210 */ /* 0x08cfe4000783e011 */
        /* <DEDUP_REMOVED lines=17> */
.L_x_2400:
[----:B------:R-:W-:Y:S05]  /*185b0*/  BSYNC B0 ;  /* 0x0000000000007941 */ /* 0x000fea0003800000 */
.L_x_2399:
        /* <DEDUP_REMOVED lines=155> */
[----:B------:R2:W-:Y:S10]  /*18f70*/  MUFU.TANH R158, R9 ;  /* 0x00000009009e7308 */ /* 0x0005f40000002400 */
[----:B------:R-:W-:Y:S01]  /*18f80*/  MUFU.TANH R168, R8 ;  /* 0x0000000800a87308 */ /* 0x000fe20000002400 */
[----:B-1----:R-:W-:Y:S09]  /*18f90*/  FMUL.FTZ R2, R6, c[0x0][0x320] ;  /* 0x0000c80006027a20 */ /* 0x002ff20000410000 */
[----:B------:R1:W3:Y:S01]  /*18fa0*/  MUFU.TANH R170, R2 ;  /* 0x0000000200aa7308 */ /* 0x0002e20000002400 */
[----:B--2---:R-:W-:Y:S09]  /*18fb0*/  FMUL.FTZ R9, R20, c[0x0][0x320] ;  /* 0x0000c80014097a20 */ /* 0x004ff20000410000 */
[----:B------:R-:W-:Y:S01]  /*18fc0*/  MUFU.TANH R152, R9 ;  /* 0x0000000900987308 */ /* 0x000fe20000002400 */
[----:B-1----:R-:W-:Y:S09]  /*18fd0*/  FMUL.FTZ R2, R5, c[0x0][0x320] ;  /* 0x0000c80005027a20 */ /* 0x002ff20000410000 */
[----:B------:R1:W-:Y:S02]  /*18fe0*/  MUFU.TANH R163, R2 ;  /* 0x0000000200a37308 */ /* 0x0003e40000002400 */
[----:B-1----:R-:W-:Y:S02]  /*18ff0*/  FMUL.FTZ R2, R7, c[0x0][0x320] ;  /* 0x0000c80007027a20 */ /* 0x002fe40000410000 */
[----:B------:R-:W1:Y:S06]  /*19000*/  LDSM.16.M88.4 R4, [R3+0x5000] ;  /* 0x005000000304783b */ /* 0x000e6c0000000200 */
[----:B------:R2:W4:Y:S02]  /*19010*/  MUFU.TANH R171, R2 ;  /* 0x0000000200ab7308 */ /* 0x0005240000002400 */
[----:B--2---:R-:W-:Y:S08]  /*19020*/  FMUL.FTZ R2, R12, c[0x0][0x320] ;  /* 0x0000c8000c027a20 */ /* 0x004ff00000410000 */
[----:B------:R2:W-:Y:S01]  /*19030*/  MUFU.TANH R162, R2 ;  /* 0x0000000200a27308 */ /* 0x0005e20000002400 */
[C---:B-1----:R-:W-:Y:S07]  /*19040*/  HMMA.16816.F32 R24, R164.reuse, R4, R24 ;  /* 0x00000004a418723c */ /* 0x042fee0000001818 */
[----:B------:R-:W-:Y:S01]  /*19050*/  FMUL.FTZ R4, R22, c[0x0][0x320] ;  /* 0x0000c80016047a20 */ /* 0x000fe20000410000 */
[C---:B------:R-:W-:Y:S03]  /*19060*/  HMMA.16816.F32 R28, R164.reuse, R6, R28 ;  /* 0x00000006a41c723c */ /* 0x040fe6000000181c */
[----:B------:R-:W-:Y:S01]  /*19070*/  MUFU.TANH R157, R4 ;  /* 0x00000004009d7308 */ /* 0x000fe20000002400 */
[----:B------:R-:W-:Y:S02]  /*19080*/  FMUL.FTZ R5, R21, c[0x0][0x320] ;  /* 0x0000c80015057a20 */ /* 0x000fe40000410000 */
[----:B--2---:R-:W-:Y:S02]  /*19090*/  FMUL.FTZ R2, R14, c[0x0][0x320] ;  /* 0x0000c8000e027a20 */ /* 0x004fe40000410000 */
[----:B------:R1:W2:Y:S05]  /*190a0*/  LDSM.16.M88.4 R12, [R3+0x5800] ;  /* 0x00580000030c783b */ /* 0x0002aa0000000200 */
[----:B------:R5:W2:Y:S10]  /*190b0*/  MUFU.TANH R169, R2 ;  /* 0x0000000200a97308 */ /* 0x000ab40000002400 */
[----:B------:R-:W-:Y:S01]  /*190c0*/  MUFU.TANH R105, R5 ;  /* 0x0000000500697308 */ /* 0x000fe20000002400 */
[----:B-1----:R-:W-:Y:S02]  /*190d0*/  FMUL.FTZ R3, R29, c[0x0][0x320] ;  /* 0x0000c8001d037a20 */ /* 0x002fe40000410000 */
[----:B-----5:R-:W-:Y:S07]  /*190e0*/  FMUL.FTZ R2, R16, c[0x0][0x320] ;  /* 0x0000c80010027a20 */ /* 0x020fee0000410000 */
[----:B------:R1:W-:Y:S01]  /*190f0*/  MUFU.TANH R155, R2 ;  /* 0x00000002009b7308 */ /* 0x0003e20000002400 */
[C---:B--2---:R-:W-:Y:S08]  /*19100*/  HMMA.16816.F32 R32, R164.reuse, R12, R32 ;  /* 0x0000000ca420723c */ /* 0x044ff00000001820 */
[----:B------:R-:W-:Y:S04]  /*19110*/  HMMA.16816.F32 R36, R164, R14, R36 ;  /* 0x0000000ea424723c */ /* 0x000fe80000001824 */
[----:B-1----:R-:W-:Y:S04]  /*19120*/  FMUL.FTZ R2, R18, c[0x0][0x320] ;  /* 0x0000c80012027a20 */ /* 0x002fe80000410000 */
[----:B------:R1:W2:Y:S08]  /*19130*/  MUFU.TANH R161, R2 ;  /* 0x0000000200a17308 */ /* 0x0002b00000002400 */
[----:B------:R-:W-:Y:S04]  /*19140*/  FMUL.FTZ R4, R35, c[0x0][0x320] ;  /* 0x0000c80023047a20 */ /* 0x000fe80000410000 */
[----:B------:R5:W-:Y:S04]  /*19150*/  MUFU.TANH R15, R4 ;  /* 0x00000004000f7308 */ /* 0x000be80000002400 */
[----:B------:R-:W-:Y:S02]  /*19160*/  FMUL.FTZ R7, R36, c[0x0][0x320] ;  /* 0x0000c80024077a20 */ /* 0x000fe40000410000 */
[----:B------:R-:W-:Y:S04]  /*19170*/  FMUL.FTZ R6, R37, c[0x0][0x320] ;  /* 0x0000c80025067a20 */ /* 0x000fe80000410000 */
[----:B------:R-:W-:Y:S01]  /*19180*/  MUFU.TANH R7, R7 ;  /* 0x0000000700077308 */ /* 0x000fe20000002400 */
[----:B-1----:R-:W-:Y:S09]  /*19190*/  FMUL.FTZ R2, R17, c[0x0][0x320] ;  /* 0x0000c80011027a20 */ /* 0x002ff20000410000 */
[----:B------:R1:W-:Y:S01]  /*191a0*/  MUFU.TANH R154, R2 ;  /* 0x00000002009a7308 */ /* 0x0003e20000002400 */
[----:B-----5:R-:W-:Y:S09]  /*191b0*/  FMUL.FTZ R4, R38, c[0x0][0x320] ;  /* 0x0000c80026047a20 */ /* 0x020ff20000410000 */
[----:B------:R3:W-:Y:S10]  /*191c0*/  MUFU.TANH R17, R3 ;  /* 0x0000000300117308 */ /* 0x0007f40000002400 */
[----:B------:R5:W-:Y:S01]  /*191d0*/  MUFU.TANH R14, R4 ;  /* 0x00000004000e7308 */ /* 0x000be20000002400 */
[----:B-1----:R-:W-:Y:S09]  /*191e0*/  FMUL.FTZ R2, R19, c[0x0][0x320] ;  /* 0x0000c80013027a20 */ /* 0x002ff20000410000 */
[----:B------:R1:W1:Y:S01]  /*191f0*/  MUFU.TANH R160, R2 ;  /* 0x0000000200a07308 */ /* 0x0002620000002400 */
[----:B---3--:R-:W-:Y:S04]  /*19200*/  FMNMX.FTZ R3, R170, R104, !PT ;  /* 0x00000068aa037209 */ /* 0x008fe80007810000 */
[----:B----4-:R-:W-:Y:S05]  /*19210*/  FMNMX.FTZ R3, R171, R3, !PT ;  /* 0x00000003ab037209 */ /* 0x010fea0007810000 */
[----:B------:R-:W-:Y:S01]  /*19220*/  MUFU.TANH R6, R6 ;  /* 0x0000000600067308 */ /* 0x000fe20000002400 */
[----:B------:R-:W-:Y:S01]  /*19230*/  FMNMX.FTZ R3, R169, R3, !PT ;  /* 0x00000003a9037209 */ /* 0x000fe20007810000 */
[----:B-----5:R-:W-:Y:S03]  /*19240*/  FMUL.FTZ R4, R39, c[0x0][0x320] ;  /* 0x0000c80027047a20 */ /* 0x020fe60000410000 */
[----:B------:R-:W-:Y:S05]  /*19250*/  FMNMX.FTZ R3, R168, R3, !PT ;  /* 0x00000003a8037209 */ /* 0x000fea0007810000 */
[----:B------:R3:W-:Y:S01]  /*19260*/  MUFU.TANH R12, R4 ;  /* 0x00000004000c7308 */ /* 0x0007e20000002400 */
[----:B--2---:R-:W-:Y:S01]  /*19270*/  FMNMX.FTZ R3, R161, R3, !PT ;  /* 0x00000003a1037209 */ /* 0x004fe20007810000 */
[----:B-1----:R-:W-:Y:S03]  /*19280*/  FMUL.FTZ R2, R23, c[0x0][0x320] ;  /* 0x0000c80017027a20 */ /* 0x002fe60000410000 */
[----:B------:R-:W-:Y:S04]  /*19290*/  FMNMX.FTZ R3, R160, R3, !PT ;  /* 0x00000003a0037209 */ /* 0x000fe80007810000 */
[----:B------:R-:W-:Y:S01]  /*192a0*/  FMNMX.FTZ R3, R157, R3, !PT ;  /* 0x000000039d037209 */ /* 0x000fe20007810000 */
[----:B------:R1:W2:Y:S01]  /*192b0*/  MUFU.TANH R156, R2 ;  /* 0x00000002009c7308 */ /* 0x0002a20000002400 */
[----:B---3--:R-:W-:Y:S04]  /*192c0*/  IADD3 R4, R194, 0x1, RZ ;  /* 0x00000001c2047810 */ /* 0x008fe80007ffe0ff */
[----:B------:R-:W-:Y:S01]  /*192d0*/  SEL R194, R4, RZ, !P0 ;  /* 0x000000ff04c27207 */ /* 0x000fe20004000000 */
[----:B-1----:R-:W-:Y:S01]  /*192e0*/  FMUL.FTZ R2, R24, c[0x0][0x320] ;  /* 0x0000c80018027a20 */ /* 0x002fe20000410000 */
[----:B--2---:R-:W-:Y:S03]  /*192f0*/  FMNMX.FTZ R3, R156, R3, !PT ;  /* 0x000000039c037209 */ /* 0x004fe60007810000 */
        /* <DEDUP_REMOVED lines=45> */
.L_x_2518:
        /* <DEDUP_REMOVED lines=120> */
[----:B------:R-:W-:Y:S01]  /*19d50*/  FMUL.FTZ R24, R2, R120 ;  /* 0x0000007802187220 */ /* 0x000fe20000410000 */
[----:B------:R-:W-:Y:S01]  /*19d60*/  IADD3 R2, R187, R178, RZ ;  /* 0x000000b2bb027210 */ /* 0x000fe20007ffe0ff */
[----:B------:R-:W-:Y:S02]  /*19d70*/  FADD.FTZ R3, R22, R3 ;  /* 0x0000000316037221 */ /* 0x000fe40000010000 */
[C---:B---3--:R-:W-:Y:S01]  /*19d80*/  FMUL.FTZ R38, R0.reuse, R110 ;  /* 0x0000006e00267220 */ /* 0x048fe20000410000 */
[----:B------:R-:W2:Y:S01]  /*19d90*/  MUFU.EX2 R129, R7 ;  /* 0x0000000700817308 */ /* 0x000ea20000000800 */
        /* <DEDUP_REMOVED lines=13> */
[C---:B------:R-:W-:Y:S01]  /*19e70*/  FMUL.FTZ R23, R0.reuse, R127 ;  /* 0x0000007f00177220 */ /* 0x040fe20000410000 */
[----:B------:R-:W-:Y:S01]  /*19e80*/  MUFU.EX2 R120, R172 ;  /* 0x000000ac00787308 */ /* 0x000fe20000000800 */
[----:B------:R-:W-:Y:S01]  /*19e90*/  FMUL.FTZ R22, R0, R126 ;  /* 0x0000007e00167220 */ /* 0x000fe20000410000 */
[----:B--2---:R-:W-:Y:S01]  /*19ea0*/  F2FP.PACK_AB R155, R132, R129 ;  /* 0x00000081849b723e */ /* 0x004fe200000000ff */
[C---:B------:R-:W-:Y:S02]  /*19eb0*/  FMUL.FTZ R7, R0.reuse, R139 ;  /* 0x0000008b00077220 */ /* 0x040fe40000410000 */
[C---:B------:R-:W-:Y:S02]  /*19ec0*/  FMUL.FTZ R30, R0.reuse, R118 ;  /* 0x00000076001e7220 */ /* 0x040fe40000410000 */
[C---:B------:R-:W-:Y:S03]  /*19ed0*/  FMUL.FTZ R31, R0.reuse, R119 ;  /* 0x00000077001f7220 */ /* 0x040fe60000410000 */
[----:B------:R-:W-:Y:S01]  /*19ee0*/  MUFU.EX2 R126, R160 ;  /* 0x000000a0007e7308 */ /* 0x000fe20000000800 */
[----:B------:R-:W-:Y:S02]  /*19ef0*/  FADD.FTZ R124, R129, R124 ;  /* 0x0000007c817c7221 */ /* 0x000fe40000010000 */
        /* <DEDUP_REMOVED lines=14> */
[----:B------:R-:W-:Y:S01]  /*19fe0*/  MUFU.EX2 R162, R167 ;  /* 0x000000a700a27308 */ /* 0x000fe20000000800 */
[C---:B------:R-:W-:Y:S02]  /*19ff0*/  FMUL.FTZ R51, R0.reuse, R51 ;  /* 0x0000003300337220 */ /* 0x040fe40000410000 */
[C---:B------:R-:W-:Y:S01]  /*1a000*/  HMMA.16816.F32 R20, R152.reuse, R110, R20 ;  /* 0x0000006e9814723c */ /* 0x040fe20000001814 */
[----:B------:R-:W2:Y:S03]  /*1a010*/  LDSM.16.MT88.4 R108, [R104] ;  /* 0x00000000686c783b */ /* 0x000ea60000004200 */
[C---:B------:R-:W-:Y:S02]  /*1a020*/  FMUL.FTZ R54, R0.reuse, R54 ;  /* 0x0000003600367220 */ /* 0x040fe40000410000 */
[C---:B------:R-:W-:Y:S01]  /*1a030*/  FMUL.FTZ R55, R0.reuse, R55 ;  /* 0x0000003700377220 */ /* 0x040fe20000410000 */
[----:B------:R-:W-:Y:S01]  /*1a040*/  MUFU.EX2 R163, R166 ;  /* 0x000000a600a37308 */ /* 0x000fe20000000800 */
[----:B------:R-:W-:Y:S01]  /*1a050*/  FMUL.FTZ R58, R0, R58 ;  /* 0x0000003a003a7220 */ /* 0x000fe20000410000 */
[----:B-1----:R-:W-:Y:S03]  /*1a060*/  F2FP.PACK_AB R115, R164, R128 ;  /* 0x00000080a473723e */ /* 0x002fe600000000ff */
        /* <DEDUP_REMOVED lines=16> */
[C---:B------:R-:W-:Y:S01]  /*1a170*/  FMUL.FTZ R86, R0.reuse, R86 ;  /* 0x0000005600567220 */ /* 0x040fe20000410000 */
[C---:B--2---:R-:W-:Y:S03]  /*1a180*/  HMMA.16816.F32 R24, R152.reuse, R108, R24 ;  /* 0x0000006c9818723c */ /* 0x044fe60000001818 */
        /* <DEDUP_REMOVED lines=10> */
[C---:B------:R-:W-:Y:S02]  /*1a230*/  FMUL.FTZ R102, R0.reuse, R102 ;  /* 0x0000006600667220 */ /* 0x040fe40000410000 */
[----:B------:R-:W-:Y:S01]  /*1a240*/  FMUL.FTZ R103, R0, R103 ;  /* 0x0000006700677220 */ /* 0x000fe20000410000 */
[----:B------:R-:W-:Y:S01]  /*1a250*/  IADD3 R0, R185, R104, RZ ;  /* 0x00000068b9007210 */ /* 0x000fe20007ffe0ff */
[----:B------:R-:W-:Y:S03]  /*1a260*/  FADD.FTZ R105, R113, R105 ;  /* 0x0000006971697221 */ /* 0x000fe60000010000 */
[----:B------:R-:W2:Y:S01]  /*1a270*/  MUFU.EX2 R158, R171 ;  /* 0x000000ab009e7308 */ /* 0x000ea20000000800 */
[----:B------:R-:W3:Y:S01]  /*1a280*/  LDSM.16.MT88.4 R108, [R0] ;  /* 0x00000000006c783b */ /* 0x000ee20000004200 */
[C---:B------:R-:W-:Y:S01]  /*1a290*/  FADD.FTZ R105, R114.reuse, R105 ;  /* 0x0000006972697221 */ /* 0x040fe20000010000 */
[----:B------:R-:W-:Y:S02]  /*1a2a0*/  F2FP.PACK_AB R114, R114, R113 ;  /* 0x000000717272723e */ /* 0x000fe400000000ff */
[----:B------:R-:W-:Y:S01]  /*1a2b0*/  F2FP.PACK_AB R113, R126, R125 ;  /* 0x0000007d7e71723e */ /* 0x000fe200000000ff */
[----:B------:R-:W-:Y:S04]  /*1a2c0*/  FADD.FTZ R105, R117, R105 ;  /* 0x0000006975697221 */ /* 0x000fe80000010000 */
[----:B------:R-:W-:Y:S01]  /*1a2d0*/  FADD.FTZ R105, R116, R105 ;  /* 0x0000006974697221 */ /* 0x000fe20000010000 */
[----:B------:R-:W-:Y:S03]  /*1a2e0*/  MUFU.EX2 R157, R177 ;  /* 0x000000b1009d7308 */ /* 0x000fe60000000800 */
[----:B------:R-:W-:Y:S04]  /*1a2f0*/  FADD.FTZ R105, R121, R105 ;  /* 0x0000006979697221 */ /* 0x000fe80000010000 */
[----:B------:R-:W-:Y:S03]  /*1a300*/  FADD.FTZ R105, R120, R105 ;  /* 0x0000006978697221 */ /* 0x000fe60000010000 */
[----:B------:R-:W4:Y:S01]  /*1a310*/  MUFU.EX2 R156, R195 ;  /* 0x000000c3009c7308 */ /* 0x000f220000000800 */
[----:B-1----:R-:W-:Y:S01]  /*1a320*/  FADD.FTZ R105, R123, R105 ;  /* 0x000000697b697221 */ /* 0x002fe20000010000 */
        /* <DEDUP_REMOVED lines=128> */
[----:B------:R-:W-:Y:S01]  /*1ab30*/  LDSM.16.MT88.4 R24, [R104+0x5800] ;  /* 0x005800006818783b */ /* 0x000fe20000004200 */
[C---:B------:R-:W-:Y:S08]  /*1ab40*/  HMMA.16816.F32 R116, R152.reuse, R114, R28 ;  /* 0x000000729874723c */ /* 0x040ff0000000181c */
[C---:B----4-:R-:W-:Y:S08]  /*1ab50*/  HMMA.16816.F32 R112, R152.reuse, R108, R32 ;  /* 0x0000006c9870723c */ /* 0x050ff00000001820 */
[C---:B------:R-:W-:Y:S08]  /*1ab60*/  HMMA.16816.F32 R108, R152.reuse, R110, R36 ;  /* 0x0000006e986c723c */ /* 0x040ff00000001824 */
[C---:B-1----:R-:W-:Y:S08]  /*1ab70*/  HMMA.16816.F32 R40, R152.reuse, R4, R40 ;  /* 0x000000049828723c */ /* 0x042ff00000001828 */
[C---:B------:R-:W-:Y:S01]  /*1ab80*/  HMMA.16816.F32 R44, R152.reuse, R6, R44 ;  /* 0x00000006982c723c */ /* 0x040fe2000000182c */
[----:B------:R-:W1:Y:S07]  /*1ab90*/  LDSM.16.MT88.4 R4, [R0+0x3800] ;  /* 0x003800000004783b */ /* 0x000e6e0000004200 */
[C---:B-----5:R-:W-:Y:S08]  /*1aba0*/  HMMA.16816.F32 R48, R152.reuse, R12, R48 ;  /* 0x0000000c9830723c */ /* 0x060ff00000001830 */
        /* <DEDUP_REMOVED lines=27> */
[----:B------:R-:W-:Y:S01]  /*1ad60*/  SHF.L.U64.HI R21, R196, 0x1, R212 ;  /* 0x00000001c4157819 */ /* 0x000fe200000102d4 */
[----:B------:R-:W-:Y:S01]  /*1ad70*/  IMAD.MOV.U32 R246, RZ, RZ, c[0x0][0x2b8] ;  /* 0x0000ae00fff67624 */ /* 0x000fe200078e00ff */
[C---:B------:R-:W-:Y:S01]  /*1ad80*/  SHF.L.U64.HI R19, R202.reuse, 0x1, R213 ;  /* 0x00000001ca137819 */ /* 0x040fe200000102d5 */
[----:B------:R-:W-:Y:S01]  /*1ad90*/  IMAD R198, R217, 0x20, R232 ;  /* 0x00000020d9c67824 */ /* 0x000fe200078e02e8 */
[----:B------:R-:W-:Y:S01]  /*1ada0*/  SHF.L.U32 R16, R202, 0x1, RZ ;  /* 0x00000001ca107819 */ /* 0x000fe200000006ff */
[----:B------:R-:W-:Y:S01]  /*1adb0*/  IMAD R2, R189, 0x40, R228 ;  /* 0x00000040bd027824 */ /* 0x000fe200078e02e4 */
[----:B------:R-:W-:Y:S01]  /*1adc0*/  ISETP.NE.AND P4, PT, R246, 0x1, PT ;  /* 0x00000001f600780c */ /* 0x000fe20003f85270 */
[----:B------:R-:W-:Y:S01]  /*1add0*/  IMAD.MOV.U32 R190, RZ, RZ, RZ ;  /* 0x000000ffffbe7224 */ /* 0x000fe200078e00ff */
[----:B------:R-:W-:Y:S01]  /*1ade0*/  ISETP.GT.AND P3, PT, R198, 0x3f, PT ;  /* 0x0000003fc600780c */ /* 0x000fe20003f64270 */
[----:B------:R-:W-:Y:S01]  /*1adf0*/  IMAD.SHL.U32 R20, R196, 0x2, RZ ;  /* 0x00000002c4147824 */ /* 0x000fe200078e00ff */
[----:B------:R-:W-:Y:S01]  /*1ae00*/  IADD3 R2, R2, -0x80, R198 ;  /* 0xffffff8002027810 */ /* 0x000fe20007ffe0c6 */
[C---:B------:R-:W-:Y:S01]  /*1ae10*/  IMAD.SHL.U32 R17, R200.reuse, 0x2, RZ ;  /* 0x00000002c8117824 */ /* 0x040fe200078e00ff */
[----:B------:R-:W-:Y:S03]  /*1ae20*/  SHF.L.U64.HI R18, R200, 0x1, R201 ;  /* 0x00000001c8127819 */ /* 0x000fe600000102c9 */
[--C-:B------:R-:W-:Y:S04]  /*1ae30*/  IMAD.MOV.U32 R0, RZ, RZ, R2.reuse ;  /* 0x000000ffff007224 */ /* 0x100fe800078e0002 */
        /* <DEDUP_REMOVED lines=24> */
.L_x_2519:
[----:B------:R-:W-:-:S05]  /*1afc0*/  BRA.DIV ~URZ, `(.L_x_2407) ;  /* 0x0000b1427f007947 */ /* 0x000fca000b800000 */
[----:B------:R-:W3:Y:S01]  /*1afd0*/  SHFL.IDX PT, R2, R13, RZ, 0x181f ;  /* 0x00181fff0d027589 */ /* 0x000ee200000e0000 */
[----:B------:R-:W-:Y:S01]  /*1afe0*/  ISETP.GE.AND P4, PT, R200, c[0x0][0x1d4], PT ;  /* 0x00007500c8007a0c */ /* 0x000fe20003f86270 */
[----:B------:R-:W-:Y:S01]  /*1aff0*/  IMAD R0, R194, 0x6000, R11 ;  /* 0x00006000c2007824 */ /* 0x000fe200078e020b */
[----:B------:R-:W-:Y:S02]  /*1b000*/  ISETP.GE.AND P3, PT, R202, c[0x0][0x1d4], PT ;  /* 0x00007500ca007a0c */ /* 0x000fe40003f66270 */
        /* <DEDUP_REMOVED lines=13> */
[----:B------:R2:W3:Y:S02]  /*1b0e0*/  SHFL.IDX PT, R4, R12, 0x1, 0x181f ;  /* 0x00381f000c047f89 */ /* 0x0004e400000e0000 */
[----:B------:R-:W-:Y:S09]  /*1b0f0*/  SEL R14, RZ, 0x10, P0 ;  /* 0x00000010ff0e7807 */ /* 0x000ff20000000000 */
[----:B------:R4:W-:Y:S04]  /*1b100*/  LDGSTS.E.BYPASS.LTC128B.128 [R0+0x4000], [R2.64], !P0 ;  /* 0x0400000002007fae */ /* 0x0009e8000c101d4c */
[----:B----4-:R2:W4:Y:S02]  /*1b110*/  SHFL.IDX PT, R2, R13, 0x1, 0x181f ;  /* 0x00381f000d027f89 */ /* 0x01052400000e0000 */
.L_x_2520:
[----:B---3--:R-:W-:Y:S02]  /*1b120*/  IADD3 R3, -R15, 0x10, RZ ;  /* 0x000000100f037810 */ /* 0x008fe40007ffe1ff */
[----:B------:R-:W-:Y:S02]  /*1b130*/  ISETP.NE.U32.AND P6, PT, R5, RZ, PT ;  /* 0x000000ff0500720c */ /* 0x000fe40003fc5070 */
[----:B------:R-:W-:Y:S04]  /*1b140*/  LOP3.LUT R3, R3, 0xf, RZ, 0xc0, !PT ;  /* 0x0000000f03037812 */ /* 0x000fe800078ec0ff */
[----:B--2-4-:R-:W-:Y:S02]  /*1b150*/  IADD3 R6, P3, P0, R3, R2, R16 ;  /* 0x0000000203067210 */ /* 0x014fe4000787e010 */
[----:B------:R-:W-:Y:S02]  /*1b160*/  IADD3 R3, -R5, 0x10, RZ ;  /* 0x0000001005037810 */ /* 0x000fe40007ffe1ff */
[----:B------:R-:W-:Y:S02]  /*1b170*/  IADD3.X R7, RZ, R4, R19, P3, P0 ;  /* 0x00000004ff077210 */ /* 0x000fe40001fe0413 */
[----:B------:R-:W-:Y:S04]  /*1b180*/  LOP3.LUT R3, R3, 0xf, RZ, 0xc0, !PT ;  /* 0x0000000f03037812 */ /* 0x000fe800078ec0ff */
[----:B-1----:R-:W-:Y:S02]  /*1b190*/  IADD3 R12, P5, P4, R3, R2, R17 ;  /* 0x00000002030c7210 */ /* 0x002fe40007cbe011 */
        /* <DEDUP_REMOVED lines=15> */
.L_x_2405:
[----:B------:R-:W-:Y:S05]  /*1b290*/  BSYNC B0 ;  /* 0x0000000000007941 */ /* 0x000fea0003800000 */
.L_x_2404:
        /* <DEDUP_REMOVED lines=9> */
.L_x_2398:
[----:B------:R-:W-:-:S13]  /*1b330*/  ISETP.GE.AND P0, PT, R189, R206, PT ;  /* 0x000000cebd00720c */ /* 0x000fda0003f06270 */
[----:B------:R-:W-:Y:S05]  /*1b340*/  @!P0 BRA `(.L_x_2409) ;  /* 0x00003df000008947 */ /* 0x000fea0003800000 */
[----:B------:R-:W-:Y:S02]  /*1b350*/  MOV R105, R8 ;  /* 0x0000000800697202 */ /* 0x000fe40000000f00 */
[----:B------:R-:W-:Y:S02]  /*1b360*/  MOV R104, R9 ;  /* 0x0000000900687202 */ /* 0x000fe40000000f00 */
.L_x_2426:
        /* <DEDUP_REMOVED lines=42> */
.L_x_2521:
        /* <DEDUP_REMOVED lines=22> */
.L_x_2522:
[----:B------:R-:W-:Y:S02]  /*1b770*/  IADD3 R3, -R18, 0x10, RZ ;  /* 0x0000001012037810 */ /* 0x000fe40007ffe1ff */
[----:B------:R-:W-:Y:S02]  /*1b780*/  ISETP.NE.U32.AND P6, PT, R7, RZ, PT ;  /* 0x000000ff0700720c */ /* 0x000fe40003fc5070 */
[----:B------:R-:W-:Y:S04]  /*1b790*/  LOP3.LUT R3, R3, 0xf, RZ, 0xc0, !PT ;  /* 0x0000000f03037812 */ /* 0x000fe800078ec0ff */
[-C--:B---3--:R-:W-:Y:S02]  /*1b7a0*/  IADD3 R6, P3, P0, R3, R2.reuse, R17 ;  /* 0x0000000203067210 */ /* 0x088fe4000787e011 */
[----:B------:R-:W-:Y:S02]  /*1b7b0*/  IADD3 R3, -R7, 0x10, RZ ;  /* 0x0000001007037810 */ /* 0x000fe40007ffe1ff */
[-C--:B------:R-:W-:Y:S02]  /*1b7c0*/  IADD3.X R7, RZ, R5.reuse, R25, P3, P0 ;  /* 0x00000005ff077210 */ /* 0x080fe40001fe0419 */
[----:B------:R-:W-:Y:S04]  /*1b7d0*/  LOP3.LUT R3, R3, 0xf, RZ, 0xc0, !PT ;  /* 0x0000000f03037812 */ /* 0x000fe800078ec0ff */
[-C--:B--2---:R-:W-:Y:S02]  /*1b7e0*/  IADD3 R16, P5, P4, R3, R2.reuse, R19 ;  /* 0x0000000203107210 */ /* 0x084fe40007cbe013 */
        /* <DEDUP_REMOVED lines=15> */
.L_x_2411:
[----:B------:R-:W-:Y:S05]  /*1b8e0*/  BSYNC B0 ;  /* 0x0000000000007941 */ /* 0x000fea0003800000 */
.L_x_2410:
        /* <DEDUP_REMOVED lines=159> */
[----:B------:R3:W4:Y:S10]  /*1c2e0*/  MUFU.TANH R170, R2 ;  /* 0x0000000200aa7308 */ /* 0x0007340000002400 */
[----:B------:R-:W2:Y:S01]  /*1c2f0*/  MUFU.TANH R171, R8 ;  /* 0x0000000800ab7308 */ /* 0x000ea20000002400 */
        /* <DEDUP_REMOVED lines=93> */
.L_x_2416:
[----:B------:R-:W-:Y:S04]  /*1c8d0*/  MOV R7, 0x1 ;  /* 0x0000000100077802 */ /* 0x000fe80000000f00 */
[----:B------:R-:W-:Y:S11]  /*1c8e0*/  ISETP.NE.AND P0, PT, R7, c[0x0][0x32c], PT ;  /* 0x0000cb0007007a0c */ /* 0x000ff60003f05270 */
[----:B------:R-:W-:Y:S02]  /*1c8f0*/  @!UPT UIADD3 URZ, URZ, URZ, URZ ;  /* 0x0000003f3f3ff290 */ /* 0x000fe4000fffe03f */
[----:B------:R-:W-:Y:S05]  /*1c900*/  @P0 IMAD.HI.U32 R7, R3, c[0x0][0x330], RZ ;  /* 0x0000cc0003070a27 */ /* 0x000fea00078e00ff */
[----:B------:R-:W-:Y:S02]  /*1c910*/  @P0 SHF.R.U32.HI R3, RZ, c[0x0][0x334], R7 ;  /* 0x0000cd00ff030a19 */ /* 0x000fe40000011607 */
.L_x_2417:
[----:B------:R-:W-:Y:S05]  /*1c920*/  BSYNC B0 ;  /* 0x0000000000007941 */ /* 0x000fea0003800000 */
.L_x_2415:
[----:B------:R-:W-:Y:S04]  /*1c930*/  IMAD R3, R3, c[0x0][0x32c], -R166 ;  /* 0x0000cb0003037a24 */ /* 0x000fe800078e0aa6 */
[----:B------:R-:W-:Y:S05]  /*1c940*/  IMAD.IADD R3, R3, 0x1, -R214 ;  /* 0x0000000103037824 */ /* 0x000fea00078e0ad6 */
[----:B------:R-:W-:Y:S02]  /*1c950*/  IMNMX R0, R0, R3, !PT ;  /* 0x0000000300007217 */ /* 0x000fe40007800200 */
[----:B------:R-:W-:Y:S04]  /*1c960*/  IADD3 R3, R3, c[0x0][0x32c], RZ ;  /* 0x0000cb0003037a10 */ /* 0x000fe80007ffe0ff */
[----:B------:R-:W-:Y:S02]  /*1c970*/  IMNMX R2, R2, R3, PT ;  /* 0x0000000302027217 */ /* 0x000fe40003800200 */
.L_x_2414:
        /* <DEDUP_REMOVED lines=66> */
.L_x_2420:
[----:B------:R-:W-:Y:S04]  /*1cda0*/  MOV R4, 0x1 ;  /* 0x0000000100047802 */ /* 0x000fe80000000f00 */
[----:B------:R-:W-:Y:S11]  /*1cdb0*/  ISETP.NE.AND P0, PT, R4, c[0x0][0x32c], PT ;  /* 0x0000cb0004007a0c */ /* 0x000ff60003f05270 */
[----:B------:R-:W-:Y:S02]  /*1cdc0*/  @!UPT UIADD3 URZ, URZ, URZ, URZ ;  /* 0x0000003f3f3ff290 */ /* 0x000fe4000fffe03f */
[----:B------:R-:W-:Y:S05]  /*1cdd0*/  @P0 IMAD.HI.U32 R4, R0, c[0x0][0x330], RZ ;  /* 0x0000cc0000040a27 */ /* 0x000fea00078e00ff */
[----:B------:R-:W-:Y:S02]  /*1cde0*/  @P0 SHF.R.U32.HI R0, RZ, c[0x0][0x334], R4 ;  /* 0x0000cd00ff000a19 */ /* 0x000fe40000011604 */
.L_x_2421:
[----:B------:R-:W-:Y:S05]  /*1cdf0*/  BSYNC B0 ;  /* 0x0000000000007941 */ /* 0x000fea0003800000 */
.L_x_2419:
[----:B------:R-:W-:Y:S04]  /*1ce00*/  IMAD R0, R0, c[0x0][0x32c], -R166 ;  /* 0x0000cb0000007a24 */ /* 0x000fe800078e0aa6 */
[----:B------:R-:W-:Y:S05]  /*1ce10*/  IMAD.IADD R0, R0, 0x1, -R214 ;  /* 0x0000000100007824 */ /* 0x000fea00078e0ad6 */
[----:B------:R-:W-:Y:S02]  /*1ce20*/  IMNMX R2, R2, R0, !PT ;  /* 0x0000000002027217 */ /* 0x000fe40007800200 */
[----:B------:R-:W-:Y:S04]  /*1ce30*/  IADD3 R0, R0, c[0x0][0x32c], RZ ;  /* 0x0000cb0000007a10 */ /* 0x000fe80007ffe0ff */
[----:B------:R-:W-:Y:S02]  /*1ce40*/  IMNMX R3, R3, R0, PT ;  /* 0x0000000003037217 */ /* 0x000fe40003800200 */
.L_x_2418:
        /* <DEDUP_REMOVED lines=49> */
[----:B------:R-:W-:Y:S04]  /*1d160*/  ISETP.GT.AND P0, PT, R2, 0x1, P3 ;  /* 0x000000010200780c */ /* 0x000fe80001f04270 */
[C---:B------:R-:W-:Y:S02]  /*1d170*/  ISETP.LT.OR P0, PT, R3.reuse, 0x2, P0 ;  /* 0x000000020300780c */ /* 0x040fe40000701670 */
[----:B------:R-:W1:Y:S02]  /*1d180*/  MUFU.EX2 R0, R0 ;  /* 0x0000000000007308 */ /* 0x000e640000000800 */
[----:B------:R-:W-:Y:S02]  /*1d190*/  FSEL R5, R172, -INF , !P0 ;  /* 0xff800000ac057808 */ /* 0x000fe40004000000 */
[C---:B------:R-:W-:Y:S04]  /*1d1a0*/  ISETP.GT.AND P0, PT, R2.reuse, 0x8, P3 ;  /* 0x000000080200780c */ /* 0x040fe80001f04270 */
[----:B------:R-:W-:Y:S02]  /*1d1b0*/  ISETP.LT.OR P0, PT, R3, 0x9, P0 ;  /* 0x000000090300780c */ /* 0x000fe40000701670 */
[----:B------:R-:W-:Y:S02]  /*1d1c0*/  MUFU.EX2 R8, R7 ;  /* 0x0000000700087308 */ /* 0x000fe40000000800 */
[----:B------:R-:W-:Y:S02]  /*1d1d0*/  FSEL R104, R171, -INF , !P0 ;  /* 0xff800000ab687808 */ /* 0x000fe40004000000 */
[----:B------:R-:W-:Y:S04]  /*1d1e0*/  ISETP.GT.AND P0, PT, R2, 0x9, P3 ;  /* 0x000000090200780c */ /* 0x000fe80001f04270 */
[C---:B------:R-:W-:Y:S02]  /*1d1f0*/  ISETP.LT.OR P0, PT, R3.reuse, 0xa, P0 ;  /* 0x0000000a0300780c */ /* 0x040fe40000701670 */
[----:B------:R-:W2:Y:S02]  /*1d200*/  MUFU.EX2 R7, R6 ;  /* 0x0000000600077308 */ /* 0x000ea40000000800 */
[----:B------:R-:W-:Y:S02]  /*1d210*/  FSEL R155, R170, -INF , !P0 ;  /* 0xff800000aa9b7808 */ /* 0x000fe40004000000 */
[----:B------:R-:W-:Y:S01]  /*1d220*/  ISETP.GT.AND P0, PT, R2, 0x10, P3 ;  /* 0x000000100200780c */ /* 0x000fe20001f04270 */
[C---:B-1----:R-:W-:Y:S02]  /*1d230*/  FMUL.FTZ R13, R0.reuse, R133 ;  /* 0x00000085000d7220 */ /* 0x042fe40000410000 */
        /* <DEDUP_REMOVED lines=13> */
[----:B------:R-:W-:Y:S01]  /*1d310*/  FMUL.FTZ R32, R0, R112 ;  /* 0x0000007000207220 */ /* 0x000fe20000410000 */
[----:B------:R-:W-:Y:S01]  /*1d320*/  FSEL R158, R168, -INF , !P0 ;  /* 0xff800000a89e7808 */ /* 0x000fe20004000000 */
[----:B------:R-:W-:Y:S01]  /*1d330*/  FMUL.FTZ R33, R0, R113 ;  /* 0x0000007100217220 */ /* 0x000fe20000410000 */
[----:B------:R-:W-:Y:S01]  /*1d340*/  ISETP.GT.AND P0, PT, R2, 0x18, P3 ;  /* 0x000000180200780c */ /* 0x000fe20001f04270 */
[C---:B------:R-:W-:Y:S01]  /*1d350*/  FMUL.FTZ R36, R0.reuse, R108 ;  /* 0x0000006c00247220 */ /* 0x040fe20000410000 */
[----:B--2---:R-:W-:Y:S01]  /*1d360*/  F2FP.PACK_AB R152, R7, R8 ;  /* 0x000000080798723e */ /* 0x004fe200000000ff */
        /* <DEDUP_REMOVED lines=57> */
[C---:B------:R-:W-:Y:S04]  /*1d700*/  ISETP.GT.AND P0, PT, R2.reuse, 0x31, P3 ;  /* 0x000000310200780c */ /* 0x040fe80001f04270 */
[----:B------:R-:W-:Y:S04]  /*1d710*/  ISETP.LT.OR P0, PT, R3, 0x32, P0 ;  /* 0x000000320300780c */ /* 0x000fe80000701670 */
[----:B------:R-:W-:Y:S02]  /*1d720*/  FSEL R170, R27, -INF , !P0 ;  /* 0xff8000001baa7808 */ /* 0x000fe40004000000 */
[----:B------:R-:W-:Y:S04]  /*1d730*/  ISETP.GT.AND P0, PT, R2, 0x38, P3 ;  /* 0x000000380200780c */ /* 0x000fe80001f04270 */
[C---:B------:R-:W-:Y:S04]  /*1d740*/  ISETP.LT.OR P0, PT, R3.reuse, 0x39, P0 ;  /* 0x000000390300780c */ /* 0x040fe80000701670 */
[----:B------:R-:W-:Y:S02]  /*1d750*/  FSEL R171, R26, -INF , !P0 ;  /* 0xff8000001aab7808 */ /* 0x000fe40004000000 */
[----:B------:R-:W-:Y:S01]  /*1d760*/  ISETP.GT.AND P0, PT, R2, 0x39, P3 ;  /* 0x000000390200780c */ /* 0x000fe20001f04270 */
[----:B------:R-:W-:Y:S03]  /*1d770*/  FFMA.FTZ R2, R0, R203, R8 ;  /* 0x000000cb00027223 */ /* 0x000fe60000010008 */
[----:B------:R-:W-:Y:S01]  /*1d780*/  ISETP.LT.OR P0, PT, R3, 0x3a, P0 ;  /* 0x0000003a0300780c */ /* 0x000fe20000701670 */
[----:B------:R-:W-:Y:S01]  /*1d790*/  FADD.FTZ R6, R7, R2 ;  /* 0x0000000207067221 */ /* 0x000fe20000010000 */
[----:B------:R-:W-:Y:S01]  /*1d7a0*/  FMNMX.FTZ R2, R4, R105, !PT ;  /* 0x0000006904027209 */ /* 0x000fe20007810000 */
[----:B------:R-:W1:Y:S01]  /*1d7b0*/  MUFU.EX2 R7, R23 ;  /* 0x0000001700077308 */ /* 0x000e620000000800 */
[----:B------:R-:W-:Y:S02]  /*1d7c0*/  FSEL R168, R30, -INF , !P0 ;  /* 0xff8000001ea87808 */ /* 0x000fe40004000000 */
[----:B------:R-:W-:Y:S04]  /*1d7d0*/  FMNMX.FTZ R2, R5, R2, !PT ;  /* 0x0000000205027209 */ /* 0x000fe80007810000 */
[----:B------:R-:W-:Y:S04]  /*1d7e0*/  FMNMX.FTZ R2, R104, R2, !PT ;  /* 0x0000000268027209 */ /* 0x000fe80007810000 */
[----:B------:R-:W-:Y:S04]  /*1d7f0*/  FMNMX.FTZ R2, R155, R2, !PT ;  /* 0x000000029b027209 */ /* 0x000fe80007810000 */
[----:B------:R-:W-:Y:S04]  /*1d800*/  FMNMX.FTZ R2, R157, R2, !PT ;  /* 0x000000029d027209 */ /* 0x000fe80007810000 */
[----:B------:R-:W-:Y:S04]  /*1d810*/  FMNMX.FTZ R2, R158, R2, !PT ;  /* 0x000000029e027209 */ /* 0x000fe80007810000 */
[----:B------:R-:W-:Y:S02]  /*1d820*/  FMNMX.FTZ R2, R159, R2, !PT ;  /* 0x000000029f027209 */ /* 0x000fe40007810000 */
[----:B-1----:R-:W-:Y:S02]  /*1d830*/  F2FP.PACK_AB R154, R7, R12 ;  /* 0x0000000c079a723e */ /* 0x002fe400000000ff */
        /* <DEDUP_REMOVED lines=24> */
[C---:B------:R-:W-:Y:S01]  /*1d9c0*/  FMUL.FTZ R4, R0.reuse, R136 ;  /* 0x0000008800047220 */ /* 0x040fe20000410000 */
[----:B------:R-:W1:Y:S01]  /*1d9d0*/  MUFU.EX2 R2, R2 ;  /* 0x0000000200027308 */ /* 0x000e620000000800 */
[----:B------:R-:W-:Y:S02]  /*1d9e0*/  FMUL.FTZ R5, R0, R137 ;  /* 0x0000008900057220 */ /* 0x000fe40000410000 */
[----:B------:R-:W-:Y:S07]  /*1d9f0*/  FFMA.FTZ R116, R161, c[0x0][0x2d0], -R105 ;  /* 0x0000b400a1747a23 */ /* 0x000fee0000010869 */
[----:B------:R-:W2:Y:S10]  /*1da00*/  MUFU.EX2 R3, R3 ;  /* 0x0000000300037308 */ /* 0x000eb40000000800 */
[----:B------:R3:W4:Y:S01]  /*1da10*/  MUFU.EX2 R0, R6 ;  /* 0x0000000600007308 */ /* 0x0007220000000800 */
        /* <DEDUP_REMOVED lines=12> */
[----:B---3--:R-:W-:Y:S01]  /*1dae0*/  FMUL.FTZ R6, R2, R138 ;  /* 0x0000008a02067220 */ /* 0x008fe20000410000 */
[----:B----4-:R-:W-:Y:S01]  /*1daf0*/  F2FP.PACK_AB R153, R0, R3 ;  /* 0x000000030099723e */ /* 0x010fe200000000ff */
        /* <DEDUP_REMOVED lines=42> */
[----:B------:R-:W-:Y:S01]  /*1dda0*/  FADD.FTZ R127, R0, R108 ;  /* 0x0000006c007f7221 */ /* 0x000fe20000010000 */
[----:B------:R-:W-:Y:S01]  /*1ddb0*/  IADD3 R0, R187, R178, RZ ;  /* 0x000000b2bb007210 */ /* 0x000fe20007ffe0ff */
[----:B------:R1:W-:Y:S01]  /*1ddc0*/  MUFU.EX2 R119, R2 ;  /* 0x0000000200777308 */ /* 0x0003e20000000800 */
[--C-:B------:R-:W-:Y:S03]  /*1ddd0*/  FFMA.FTZ R116, R160, c[0x0][0x2d0], -R105.reuse ;  /* 0x0000b400a0747a23 */ /* 0x100fe60000010869 */
[----:B------:R-:W2:Y:S06]  /*1dde0*/  LDSM.16.MT88.4 R108, [R0] ;  /* 0x00000000006c783b */ /* 0x000eac0000004200 */
[----:B------:R-:W3:Y:S02]  /*1ddf0*/  MUFU.EX2 R104, R165 ;  /* 0x000000a500687308 */ /* 0x000ee40000000800 */
[----:B------:R-:W-:Y:S08]  /*1de00*/  LDSM.16.MT88.4 R132, [R0+0x1800] ;  /* 0x001800000084783b */ /* 0x000ff00000004200 */
[----:B------:R-:W-:Y:S01]  /*1de10*/  MUFU.EX2 R123, R116 ;  /* 0x00000074007b7308 */ /* 0x000fe20000000800 */
[----:B-1----:R-:W-:Y:S09]  /*1de20*/  FFMA.FTZ R2, R155, c[0x0][0x2d0], -R105 ;  /* 0x0000b4009b027a23 */ /* 0x002ff20000010869 */
[----:B------:R-:W1:Y:S01]  /*1de30*/  MUFU.EX2 R118, R2 ;  /* 0x0000000200767308 */ /* 0x000e620000000800 */
[C---:B---3--:R-:W-:Y:S01]  /*1de40*/  F2FP.PACK_AB R112, R113.reuse, R104 ;  /* 0x000000687170723e */ /* 0x048fe200000000ff */
[----:B------:R-:W-:Y:S01]  /*1de50*/  FADD.FTZ R3, R104, R156 ;  /* 0x0000009c68037221 */ /* 0x000fe20000010000 */
[----:B------:R-:W-:Y:S03]  /*1de60*/  IADD3 R104, R188, R178, RZ ;  /* 0x000000b2bc687210 */ /* 0x000fe60007ffe0ff */
[----:B------:R-:W-:Y:S01]  /*1de70*/  FADD.FTZ R125, R113, R3 ;  /* 0x00000003717d7221 */ /* 0x000fe20000010000 */
[C---:B------:R-:W-:Y:S01]  /*1de80*/  IADD3 R3, R185.reuse, R104, RZ ;  /* 0x00000068b9037210 */ /* 0x040fe20007ffe0ff */
[--C-:B------:R-:W-:Y:S02]  /*1de90*/  FFMA.FTZ R113, R162, c[0x0][0x2d0], -R105.reuse ;  /* 0x0000b400a2717a23 */ /* 0x100fe40000010869 */
[----:B------:R-:W3:Y:S10]  /*1dea0*/  MUFU.EX2 R165, R193 ;  /* 0x000000c100a57308 */ /* 0x000ef40000000800 */
[----:B------:R-:W-:Y:S01]  /*1deb0*/  MUFU.EX2 R126, R113 ;  /* 0x00000071007e7308 */ /* 0x000fe20000000800 */
[----:B-1----:R-:W-:Y:S02]  /*1dec0*/  F2FP.PACK_AB R155, R118, R119 ;  /* 0x00000077769b723e */ /* 0x002fe400000000ff */
[----:B------:R-:W-:Y:S05]  /*1ded0*/  IADD3 R2, R185, R0, RZ ;  /* 0x00000000b9027210 */ /* 0x000fea0007ffe0ff */
[C---:B--2---:R-:W-:Y:S02]  /*1dee0*/  HMMA.16816.F32 R4, R152.reuse, R108, R4 ;  /* 0x0000006c9804723c */ /* 0x044fe40000001804 */
[----:B------:R-:W-:Y:S06]  /*1def0*/  MUFU.EX2 R162, R198 ;  /* 0x000000c600a27308 */ /* 0x000fec0000000800 */
        /* <DEDUP_REMOVED lines=36> */
[----:B---3--:R-:W-:Y:S01]  /*1e140*/  F2FP.PACK_AB R154, R165, R164 ;  /* 0x000000a4a59a723e */ /* 0x008fe200000000ff */
        /* <DEDUP_REMOVED lines=43> */
[----:B------:R-:W1:Y:S01]  /*1e400*/  LDSM.16.MT88.4 R112, [R0+0x1000] ;  /* 0x001000000070783b */ /* 0x000e620000004200 */
[----:B------:R-:W2:Y:S02]  /*1e410*/  MUFU.EX2 R163, R197 ;  /* 0x000000c500a37308 */ /* 0x000ea40000000800 */
[----:B------:R-:W-:Y:S03]  /*1e420*/  FFMA.FTZ R109, R167, c[0x0][0x2d0], -R105 ;  /* 0x0000b400a76d7a23 */ /* 0x000fe60000010869 */
[----:B------:R-:W-:Y:S05]  /*1e430*/  F2FP.PACK_AB R110, R172, R136 ;  /* 0x00000088ac6e723e */ /* 0x000fea00000000ff */
[----:B------:R3:W-:Y:S10]  /*1e440*/  MUFU.EX2 R122, R108 ;  /* 0x0000006c007a7308 */ /* 0x0007f40000000800 */
[----:B------:R4:W5:Y:S01]  /*1e450*/  MUFU.EX2 R161, R109 ;  /* 0x0000006d00a17308 */ /* 0x0009620000000800 */
[----:B--2---:R-:W-:Y:S01]  /*1e460*/  F2FP.PACK_AB R152, R163, R162 ;  /* 0x000000a2a398723e */ /* 0x004fe200000000ff */
[----:B---3--:R-:W-:Y:S04]  /*1e470*/  FADD.FTZ R108, R119, R127 ;  /* 0x0000007f776c7221 */ /* 0x008fe80000010000 */
[----:B------:R-:W-:Y:S04]  /*1e480*/  FADD.FTZ R108, R118, R108 ;  /* 0x0000006c766c7221 */ /* 0x000fe80000010000 */
[----:B------:R-:W-:Y:S02]  /*1e490*/  FADD.FTZ R108, R117, R108 ;  /* 0x0000006c756c7221 */ /* 0x000fe40000010000 */
[----:B----4-:R-:W-:Y:S01]  /*1e4a0*/  FADD.FTZ R109, R130, R125 ;  /* 0x0000007d826d7221 */ /* 0x010fe20000010000 */
[----:B------:R-:W2:Y:S01]  /*1e4b0*/  LDSM.16.MT88.4 R116, [R2+0x1000] ;  /* 0x001000000274783b */ /* 0x000ea20000004200 */
[----:B------:R-:W-:Y:S01]  /*1e4c0*/  FADD.FTZ R108, R124, R108 ;  /* 0x0000006c7c6c7221 */ /* 0x000fe20000010000 */
[----:B-----5:R-:W-:Y:S01]  /*1e4d0*/  F2FP.PACK_AB R111, R161, R122 ;  /* 0x0000007aa16f723e */ /* 0x020fe200000000ff */
        /* <DEDUP_REMOVED lines=142> */
.L_x_2523:
        /* <DEDUP_REMOVED lines=22> */
.L_x_2524:
        /* <DEDUP_REMOVED lines=23> */
.L_x_2423:
[----:B------:R-:W-:Y:S05]  /*1f090*/  BSYNC B0 ;  /* 0x0000000000007941 */ /* 0x000fea0003800000 */
.L_x_2422:
        /* <DEDUP_REMOVED lines=10> */
.L_x_2409:
[----:B------:R-:W-:Y:S05]  /*1f140*/  BRA.DIV ~URZ, `(.L_x_2427) ;  /* 0x000077927f007947 */ /* 0x000fea000b800000 */
[----:B------:R1:W2:Y:S02]  /*1f150*/  SHFL.BFLY PT, R0, R203, 0x2, 0x1f ;  /* 0x0c401f00cb007f89 */ /* 0x0002a400000e0000 */
.L_x_2525:
[----:B--2---:R-:W-:Y:S01]  /*1f160*/  FADD.FTZ R0, R0, R203 ;  /* 0x000000cb00007221 */ /* 0x004fe20000010000 */
[----:B------:R-:W-:Y:S05]  /*1f170*/  BRA.DIV ~URZ, `(.L_x_2428) ;  /* 0x000077c27f007947 */ /* 0x000fea000b800000 */
[----:B------:R-:W2:Y:S04]  /*1f180*/  SHFL.BFLY PT, R2, R204, 0x2, 0x1f ;  /* 0x0c401f00cc027f89 */ /* 0x000ea800000e0000 */
[----:B------:R-:W3:Y:S01]  /*1f190*/  SHFL.BFLY PT, R5, R0, 0x1, 0x1f ;  /* 0x0c201f0000057f89 */ /* 0x000ee200000e0000 */
[----:B--2---:R-:W-:-:S02]  /*1f1a0*/  FADD.FTZ R4, R2, R204 ;  /* 0x000000cc02047221 */ /* 0x004fc40000010000 */
[----:B---3--:R-:W-:-:S03]  /*1f1b0*/  FADD.FTZ R0, R0, R5 ;  /* 0x0000000500007221 */ /* 0x008fc60000010000 */
[----:B------:R2:W3:Y:S04]  /*1f1c0*/  SHFL.BFLY PT, R3, R4, 0x1, 0x1f ;  /* 0x0c201f0004037f89 */ /* 0x0004e800000e0000 */
.L_x_2526:
        /* <DEDUP_REMOVED lines=62> */
[----:B--2---:R-:W-:Y:S02]  /*1f5b0*/  FMUL.FTZ R40, R0, R122 ;  /* 0x0000007a00287220 */ /* 0x004fe40000410000 */
[----:B------:R-:W-:Y:S01]  /*1f5c0*/  @P1 FFMA.FTZ R22, R4, R9, R5 ;  /* 0x0000000904161223 */ /* 0x000fe20000010005 */
[----:B------:R-:W-:Y:S01]  /*1f5d0*/  MOV R4, 0x1 ;  /* 0x0000000100047802 */ /* 0x000fe20000000f00 */
[C---:B------:R-:W-:Y:S02]  /*1f5e0*/  FMUL.FTZ R41, R0.reuse, R123 ;  /* 0x0000007b00297220 */ /* 0x040fe40000410000 */
[----:B------:R-:W-:-:S02]  /*1f5f0*/  FMUL.FTZ R92, R0, R110 ;  /* 0x0000006e005c7220 */ /* 0x000fc40000410000 */
[C---:B------:R-:W-:Y:S02]  /*1f600*/  FMUL.FTZ R93, R0.reuse, R111 ;  /* 0x0000006f005d7220 */ /* 0x040fe40000410000 */
[C---:B------:R-:W-:Y:S02]  /*1f610*/  FMUL.FTZ R122, R0.reuse, R42 ;  /* 0x0000002a007a7220 */ /* 0x040fe40000410000 */
[C---:B------:R-:W-:Y:S01]  /*1f620*/  FMUL.FTZ R123, R0.reuse, R43 ;  /* 0x0000002b007b7220 */ /* 0x040fe20000410000 */
[----:B---3--:R-:W-:Y:S01]  /*1f630*/  @P0 MOV R3, 0x3f317218 ;  /* 0x3f31721800030802 */ /* 0x008fe20000000f00 */
[C---:B------:R-:W-:Y:S02]  /*1f640*/  FMUL.FTZ R110, R0.reuse, R46 ;  /* 0x0000002e006e7220 */ /* 0x040fe40000410000 */
[----:B------:R-:W-:Y:S02]  /*1f650*/  FMUL.FTZ R111, R0, R47 ;  /* 0x0000002f006f7220 */ /* 0x000fe40000410000 */
[----:B-----5:R-:W-:-:S02]  /*1f660*/  @P0 FMUL.FTZ R2, R2, 0.69314718246459960938 ;  /* 0x3f31721802020820 */ /* 0x020fc40000410000 */
        /* <DEDUP_REMOVED lines=43> */
.L_x_2289:
        /* <DEDUP_REMOVED lines=17> */
.L_x_2430:
[----:B------:R-:W-:Y:S05]  /*1fa30*/  BSYNC B0 ;  /* 0x0000000000007941 */ /* 0x000fea0003800000 */
.L_x_2429:
        /* <DEDUP_REMOVED lines=18> */
[----:B------:R-:W-:Y:S02]  /*1fb60*/  F2FP.PACK_AB R8, R39, R38 ;  /* 0x000000262708723e */ /* 0x000fe400000000ff */
[----:B------:R-:W-:Y:S01]  /*1fb70*/  F2FP.PACK_AB R12, R113, R112 ;  /* 0x00000070710c723e */ /* 0x000fe200000000ff */
[----:B------:R-:W-:Y:S01]  /*1fb80*/  IMAD R3, R241, 0x2, R2 ;  /* 0x00000002f1037824 */ /* 0x000fe200078e0202 */
[----:B------:R-:W-:Y:S02]  /*1fb90*/  LOP3.LUT R2, R242, 0x1, RZ, 0xc0, !PT ;  /* 0x00000001f2027812 */ /* 0x000fe400078ec0ff */
[----:B------:R-:W-:Y:S01]  /*1fba0*/  F2FP.PACK_AB R9, R109, R108 ;  /* 0x0000006c6d09723e */ /* 0x000fe200000000ff */
[----:B------:R-:W-:Y:S01]  /*1fbb0*/  IMAD.IADD R0, R3, 0x1, R0 ;  /* 0x0000000103007824 */ /* 0x000fe200078e0200 */
[----:B------:R-:W-:-:S03]  /*1fbc0*/  ISETP.NE.U32.AND P0, PT, R2, 0x1, PT ;  /* 0x000000010200780c */ /* 0x000fc60003f05070 */
[----:B------:R-:W-:Y:S01]  /*1fbd0*/  IMAD.SHL.U32 R0, R0, 0x2, RZ ;  /* 0x0000000200007824 */ /* 0x000fe200078e00ff */
[----:B------:R-:W-:-:S04]  /*1fbe0*/  R2P PR, R242, 0x6 ;  /* 0x00000006f2007804 */ /* 0x000fc80000000000 */
[C---:B------:R-:W-:Y:S01]  /*1fbf0*/  IADD3 R3, R0.reuse, 0x80, RZ ;  /* 0x0000008000037810 */ /* 0x040fe20007ffe0ff */
[----:B------:R2:W-:Y:S01]  /*1fc00*/  STS [R0+0x80], R4 ;  /* 0x0000800400007388 */ /* 0x0005e20000000800 */
[----:B------:R-:W-:Y:S02]  /*1fc10*/  IADD3 R2, R0, 0x70, RZ ;  /* 0x0000007000027810 */ /* 0x000fe40007ffe0ff */
[----:B------:R-:W-:Y:S02]  /*1fc20*/  SEL R13, R13, 0xffffffc0, !P2 ;  /* 0xffffffc00d0d7807 */ /* 0x000fe40005000000 */
[----:B------:R-:W-:Y:S02]  /*1fc30*/  @P0 IADD3 R2, R3, 0x10, RZ ;  /* 0x0000001003020810 */ /* 0x000fe40007ffe0ff */
[----:B------:R-:W-:Y:S02]  /*1fc40*/  F2FP.PACK_AB R3, R89, R88 ;  /* 0x000000585903723e */ /* 0x000fe400000000ff */
[----:B------:R-:W-:Y:S01]  /*1fc50*/  ISETP.NE.U32.AND P0, PT, RZ, c[0x0][0x508], PT ;  /* 0x00014200ff007a0c */ /* 0x000fe20003f05070 */
[----:B------:R-:W-:Y:S01]  /*1fc60*/  IMAD.IADD R14, R13, 0x1, R2 ;  /* 0x000000010d0e7824 */ /* 0x000fe200078e0202 */
[----:B------:R-:W-:Y:S01]  /*1fc70*/  ISETP.NE.U32.AND P2, PT, RZ, c[0x0][0x500], PT ;  /* 0x00014000ff007a0c */ /* 0x000fe20003f45070 */
[----:B------:R3:W-:Y:S03]  /*1fc80*/  STS [R0+0x480], R3 ;  /* 0x0004800300007388 */ /* 0x0007e60000000800 */
[----:B------:R-:W-:Y:S01]  /*1fc90*/  ISETP.NE.AND.EX P2, PT, RZ, c[0x0][0x504], PT, P2 ;  /* 0x00014100ff007a0c */ /* 0x000fe20003f45320 */
[----:B------:R4:W-:Y:S04]  /*1fca0*/  STS [R2+0x400], R5 ;  /* 0x0004000502007388 */ /* 0x0009e80000000800 */
[----:B------:R1:W-:Y:S01]  /*1fcb0*/  STS [R2], R6 ;  /* 0x0000000602007388 */ /* 0x0003e20000000800 */
[----:B--2---:R-:W-:-:S02]  /*1fcc0*/  SEL R4, R7, 0xffffffe0, !P1 ;  /* 0xffffffe007047807 */ /* 0x004fc40004800000 */
[----:B------:R-:W-:Y:S02]  /*1fcd0*/  F2FP.PACK_AB R7, R131, R130 ;  /* 0x000000828307723e */ /* 0x000fe400000000ff */
[----:B------:R-:W-:Y:S01]  /*1fce0*/  ISETP.NE.AND.EX P1, PT, RZ, c[0x0][0x50c], PT, P0 ;  /* 0x00014300ff007a0c */ /* 0x000fe20003f25300 */
[----:B---3--:R-:W-:Y:S02]  /*1fcf0*/  IMAD.IADD R3, R0, 0x1, R4 ;  /* 0x0000000100037824 */ /* 0x008fe400078e0204 */
[----:B------:R-:W-:Y:S01]  /*1fd00*/  IMAD.IADD R4, R4, 0x1, R2 ;  /* 0x0000000104047824 */ /* 0x000fe200078e0202 */
[----:B----4-:R-:W-:Y:S02]  /*1fd10*/  F2FP.PACK_AB R5, R31, R30 ;  /* 0x0000001e1f05723e */ /* 0x010fe400000000ff */
[----:B------:R2:W-:Y:S01]  /*1fd20*/  STS [R3+0x480], R7 ;  /* 0x0004800703007388 */ /* 0x0005e20000000800 */
[----:B-1----:R-:W-:-:S03]  /*1fd30*/  F2FP.PACK_AB R6, R37, R36 ;  /* 0x000000242506723e */ /* 0x002fc600000000ff */
[----:B------:R1:W-:Y:S04]  /*1fd40*/  STS [R3+0x80], R5 ;  /* 0x0000800503007388 */ /* 0x0003e80000000800 */
[----:B------:R3:W-:Y:S01]  /*1fd50*/  STS [R4], R6 ;  /* 0x0000000604007388 */ /* 0x0007e20000000800 */
[----:B--2---:R-:W-:Y:S02]  /*1fd60*/  F2FP.PACK_AB R7, R41, R40 ;  /* 0x000000282907723e */ /* 0x004fe400000000ff */
[----:B-1----:R-:W-:Y:S01]  /*1fd70*/  F2FP.PACK_AB R5, R97, R96 ;  /* 0x000000606105723e */ /* 0x002fe200000000ff */
[----:B---3--:R-:W-:-:S04]  /*1fd80*/  IMAD.IADD R6, R0, 0x1, R13 ;  /* 0x0000000100067824 */ /* 0x008fc800078e020d */
[----:B------:R1:W-:Y:S04]  /*1fd90*/  STS [R4+0x400], R5 ;  /* 0x0004000504007388 */ /* 0x0003e80000000800 */
[----:B------:R2:W-:Y:S04]  /*1fda0*/  STS [R6+0x80], R8 ;  /* 0x0000800806007388 */ /* 0x0005e80000000800 */
[----:B------:R3:W-:Y:S01]  /*1fdb0*/  STS [R6+0x480], R7 ;  /* 0x0004800706007388 */ /* 0x0007e20000000800 */
[----:B-1----:R-:W-:Y:S02]  /*1fdc0*/  F2FP.PACK_AB R5, R105, R104 ;  /* 0x000000686905723e */ /* 0x002fe400000000ff */
[----:B--2---:R-:W-:-:S03]  /*1fdd0*/  F2FP.PACK_AB R8, R119, R118 ;  /* 0x000000767708723e */ /* 0x004fc600000000ff */
[----:B------:R1:W-:Y:S01]  /*1fde0*/  STS [R14], R5 ;  /* 0x000000050e007388 */ /* 0x0003e20000000800 */
[----:B---3--:R-:W-:-:S03]  /*1fdf0*/  IMAD.IADD R7, R4, 0x1, R13 ;  /* 0x0000000104077824 */ /* 0x008fc600078e020d */
[----:B------:R2:W-:Y:S01]  /*1fe00*/  STS [R14+0x400], R8 ;  /* 0x000400080e007388 */ /* 0x0005e20000000800 */
[----:B-1----:R-:W-:Y:S01]  /*1fe10*/  IMAD.IADD R5, R13, 0x1, R3 ;  /* 0x000000010d057824 */ /* 0x002fe200078e0203 */
[----:B------:R-:W-:Y:S02]  /*1fe20*/  F2FP.PACK_AB R13, R47, R46 ;  /* 0x0000002e2f0d723e */ /* 0x000fe400000000ff */
[----:B--2---:R-:W-:Y:S02]  /*1fe30*/  F2FP.PACK_AB R8, R101, R100 ;  /* 0x000000646508723e */ /* 0x004fe400000000ff */
[----:B------:R1:W-:Y:S04]  /*1fe40*/  STS [R5+0x80], R12 ;  /* 0x0000800c05007388 */ /* 0x0003e80000000800 */
[----:B------:R2:W-:Y:S04]  /*1fe50*/  STS [R5+0x480], R8 ;  /* 0x0004800805007388 */ /* 0x0005e80000000800 */
[----:B------:R3:W-:Y:S01]  /*1fe60*/  STS [R7], R9 ;  /* 0x0000000907007388 */ /* 0x0007e20000000800 */
[----:B-1----:R-:W-:-:S02]  /*1fe70*/  F2FP.PACK_AB R12, R93, R92 ;  /* 0x0000005c5d0c723e */ /* 0x002fc400000000ff */
        /* <DEDUP_REMOVED lines=31> */
[----:B------:R-:W-:Y:S01]  /*20070*/  STS [R7+0x4000], R13 ;  /* 0x0040000d07007388 */ /* 0x000fe20000000800 */
[----:B-1----:R-:W-:Y:S02]  /*20080*/  F2FP.PACK_AB R12, R51, R50 ;  /* 0x00000032330c723e */ /* 0x002fe400000000ff */
[----:B--2---:R-:W-:-:S03]  /*20090*/  F2FP.PACK_AB R8, R121, R120 ;  /* 0x000000787908723e */ /* 0x004fc600000000ff */
[----:B------:R1:W-:Y:S01]  /*200a0*/  STS [R0+0x8480], R12 ;  /* 0x0084800c00007388 */ /* 0x0003e20000000800 */
[----:B---3--:R-:W-:-:S03]  /*200b0*/  F2FP.PACK_AB R9, R73, R72 ;  /* 0x000000484909723e */ /* 0x008fc600000000ff */
[----:B------:R2:W-:Y:S04]  /*200c0*/  STS [R0+0x8080], R8 ;  /* 0x0080800800007388 */ /* 0x0005e80000000800 */
[----:B------:R3:W-:Y:S01]  /*200d0*/  STS [R2+0x8000], R9 ;  /* 0x0080000902007388 */ /* 0x0007e20000000800 */
[----:B-1----:R-:W-:Y:S02]  /*200e0*/  F2FP.PACK_AB R12, R67, R66 ;  /* 0x00000042430c723e */ /* 0x002fe400000000ff */
[----:B--2---:R-:W-:Y:S02]  /*200f0*/  F2FP.PACK_AB R8, R63, R62 ;  /* 0x0000003e3f08723e */ /* 0x004fe400000000ff */
[----:B------:R-:W-:Y:S02]  /*20100*/  F2FP.PACK_AB R0, R77, R76 ;  /* 0x0000004c4d00723e */ /* 0x000fe400000000ff */
[----:B---3--:R-:W-:Y:S01]  /*20110*/  F2FP.PACK_AB R9, R81, R80 ;  /* 0x000000505109723e */ /* 0x008fe200000000ff */
[----:B------:R1:W-:Y:S04]  /*20120*/  STS [R2+0x8400], R8 ;  /* 0x0084000802007388 */ /* 0x0003e80000000800 */
[----:B------:R2:W-:Y:S04]  /*20130*/  STS [R3+0x8080], R0 ;  /* 0x0080800003007388 */ /* 0x0005e80000000800 */
[----:B------:R3:W-:Y:S04]  /*20140*/  STS [R3+0x8480], R12 ;  /* 0x0084800c03007388 */ /* 0x0007e80000000800 */
[----:B------:R-:W-:Y:S01]  /*20150*/  STS [R4+0x8000], R9 ;  /* 0x0080000904007388 */ /* 0x000fe20000000800 */
[----:B-1----:R-:W-:-:S02]  /*20160*/  F2FP.PACK_AB R8, R83, R82 ;  /* 0x000000525308723e */ /* 0x002fc400000000ff */
[----:B------:R-:W-:Y:S02]  /*20170*/  F2FP.PACK_AB R2, R129, R128 ;  /* 0x000000808102723e */ /* 0x000fe400000000ff */
[----:B--2---:R-:W-:Y:S01]  /*20180*/  F2FP.PACK_AB R0, R79, R78 ;  /* 0x0000004e4f00723e */ /* 0x004fe200000000ff */
        /* <DEDUP_REMOVED lines=13> */
[----:B-1----:R-:W-:Y:S01]  /*20260*/  IMAD.MOV.U32 R4, RZ, RZ, 0x4 ;  /* 0x00000004ff047424 */ /* 0x002fe200078e00ff */
[----:B--2---:R-:W-:-:S03]  /*20270*/  F2FP.PACK_AB R0, R55, R54 ;  /* 0x000000363700723e */ /* 0x004fc600000000ff */
[CC--:B------:R-:W-:Y:S02]  /*20280*/  @P1 IMAD.WIDE R8, R239.reuse, R4.reuse, c[0x0][0x508] ;  /* 0x00014200ef081625 */ /* 0x0c0fe400078e0204 */
[----:B------:R1:W-:Y:S02]  /*20290*/  STS [R7+0x8400], R0 ;  /* 0x0084000007007388 */ /* 0x0003e40000000800 */
[----:B---3--:R-:W-:Y:S02]  /*202a0*/  IMAD.MOV.U32 R2, RZ, RZ, RZ ;  /* 0x000000ffff027224 */ /* 0x008fe400078e00ff */
[----:B------:R-:W-:Y:S01]  /*202b0*/  IMAD.WIDE R4, R239, R4, c[0x0][0x500] ;  /* 0x00014000ef047625 */ /* 0x000fe200078e0204 */
[----:B------:R-:W-:Y:S06]  /*202c0*/  BAR.SYNC.DEFER_BLOCKING 0x1, 0x100 ;  /* 0x0044000000007b1d */ /* 0x000fec0000010000 */
[----:B------:R1:W5:Y:S04]  /*202d0*/  @P1 LDG.E R16, [R8.64] ;  /* 0x0000000c08101981 */ /* 0x000368000c1e1900 */
[----:B------:R1:W5:Y:S01]  /*202e0*/  @P2 LDG.E R2, [R4.64] ;  /* 0x0000000c04022981 */ /* 0x000362000c1e1900 */
[----:B------:R-:W-:-:S04]  /*202f0*/  ISETP.NE.AND P0, PT, R237, RZ, PT ;  /* 0x000000ffed00720c */ /* 0x000fc80003f05270 */
[----:B----4-:R-:W-:Y:S01]  /*20300*/  SEL R3, R237, c[0x0][0x3d4], P0 ;  /* 0x0000f500ed037a07 */ /* 0x010fe20000000000 */
[----:B------:R-:W-:Y:S05]  /*20310*/  @P1 BRA `(.L_x_2433) ;  /* 0x0000004000001947 */ /* 0x000fea0003800000 */
[----:B------:R-:W-:Y:S05]  /*20320*/  @!P2 BRA `(.L_x_2433) ;  /* 0x000000300000a947 */ /* 0x000fea0003800000 */
[----:B-1----:R1:W2:Y:S04]  /*20330*/  LDG.E R0, [R4.64] ;  /* 0x0000000c04007981 */ /* 0x0022a8000c1e1900 */
[----:B-1----:R-:W2:Y:S02]  /*20340*/  LDG.E R4, [R4.64+0x4] ;  /* 0x0000040c04047981 */ /* 0x002ea4000c1e1900 */
[----:B--2--5:R-:W-:Y:S02]  /*20350*/  IADD3 R16, -R0, R4, RZ ;  /* 0x0000000400107210 */ /* 0x024fe40007ffe1ff */
.L_x_2433:
[----:B------:R-:W2:Y:S01]  /*20360*/  LDL R33, [R1+0x30] ;  /* 0x0000300001217983 */ /* 0x000ea20000100800 */
[----:B-1----:R-:W-:Y:S01]  /*20370*/  IMAD.MOV.U32 R4, RZ, RZ, 0x368 ;  /* 0x00000368ff047424 */ /* 0x002fe200078e00ff */
[----:B------:R-:W-:Y:S01]  /*20380*/  ISETP.GT.AND P2, PT, R3, 0x1, PT ;  /* 0x000000010300780c */ /* 0x000fe20003f44270 */
[----:B------:R-:W-:Y:S01]  /*20390*/  IMAD.MOV.U32 R12, RZ, RZ, c[0x0][0x4e8] ;  /* 0x00013a00ff0c7624 */ /* 0x000fe200078e00ff */
[----:B------:R-:W-:Y:S01]  /*203a0*/  ISETP.NE.U32.AND P0, PT, RZ, c[0x0][0x500], PT ;  /* 0x00014000ff007a0c */ /* 0x000fe20003f05070 */
[----:B------:R-:W1:Y:S01]  /*203b0*/  S2R R34, SR_TID.X ;  /* 0x0000000000227919 */ /* 0x000e620000002100 */
[----:B------:R-:W-:-:S02]  /*203c0*/  SEL R4, R4, 0x328, P2 ;  /* 0x0000032804047807 */ /* 0x000fc40001000000 */
[----:B------:R-:W-:Y:S02]  /*203d0*/  ISETP.NE.AND.EX P0, PT, RZ, c[0x0][0x504], PT, P0 ;  /* 0x00014100ff007a0c */ /* 0x000fe40003f05300 */
[----:B------:R3:W4:Y:S01]  /*203e0*/  LDC.64 R6, c[0x0][R4+0x170] ;  /* 0x00005c0004067b82 */ /* 0x0007220000000a00 */
[----:B------:R-:W-:Y:S02]  /*203f0*/  SHF.R.S32.HI R3, RZ, 0x1f, R239 ;  /* 0x0000001fff037819 */ /* 0x000fe400000114ef */
[----:B------:R-:W-:Y:S02]  /*20400*/  SEL R0, R239, RZ, !P0 ;  /* 0x000000ffef007207 */ /* 0x000fe40004000000 */
[----:B------:R-:W-:Y:S02]  /*20410*/  LOP3.LUT R5, R238, 0xffff, RZ, 0xc0, !PT ;  /* 0x0000ffffee057812 */ /* 0x000fe400078ec0ff */
[----:B------:R-:W-:Y:S01]  /*20420*/  ISETP.NE.AND P5, PT, R12, 0x1, PT ;  /* 0x000000010c00780c */ /* 0x000fe20003fa5270 */
[----:B------:R3:W4:Y:S08]  /*20430*/  LDC.64 R8, c[0x0][R4+0x168] ;  /* 0x00005a0004087b82 */ /* 0x0007300000000a00 */
[----:B------:R3:W4:Y:S01]  /*20440*/  LDC.64 R18, c[0x0][R4+0x178] ;  /* 0x00005e0004127b82 */ /* 0x0007220000000a00 */
[----:B-1----:R-:W-:-:S04]  /*20450*/  SHF.R.S32.HI R23, RZ, 0x1f, R34 ;  /* 0x0000001fff177819 */ /* 0x002fc80000011422 */
[----:B------:R-:W-:-:S03]  /*20460*/  LEA.HI R23, R23, R34, RZ, 0x5 ;  /* 0x0000002217177211 */ /* 0x000fc600078f28ff */
[----:B------:R3:W1:Y:S01]  /*20470*/  LDC.64 R20, c[0x0][R4+0x160] ;  /* 0x0000580004147b82 */ /* 0x0006620000000a00 */
[----:B------:R-:W-:-:S05]  /*20480*/  LOP3.LUT R23, R23, 0xffffffe0, RZ, 0xc0, !PT ;  /* 0xffffffe017177812 */ /* 0x000fca00078ec0ff */
[----:B------:R-:W-:Y:S01]  /*20490*/  IMAD.IADD R23, R34, 0x1, -R23 ;  /* 0x0000000122177824 */ /* 0x000fe200078e0a17 */
[----:B---3--:R-:W-:Y:S01]  /*204a0*/  SEL R4, R3, RZ, !P0 ;  /* 0x000000ff03047207 */ /* 0x008fe20004000000 */
[----:B----4-:R-:W-:-:S04]  /*204b0*/  IMAD R3, R7, R0, RZ ;  /* 0x0000000007037224 */ /* 0x010fc800078e02ff */
[C---:B------:R-:W-:Y:S02]  /*204c0*/  IMAD R4, R6.reuse, R4, R3 ;  /* 0x0000000406047224 */ /* 0x040fe400078e0203 */
[----:B------:R-:W-:-:S04]  /*204d0*/  IMAD.WIDE.U32 R6, R6, R0, RZ ;  /* 0x0000000006067225 */ /* 0x000fc800078e00ff */
[-C--:B------:R-:W-:Y:S02]  /*204e0*/  IMAD R3, R9, R5.reuse, RZ ;  /* 0x0000000509037224 */ /* 0x080fe400078e02ff */
[----:B------:R-:W-:-:S04]  /*204f0*/  IMAD.WIDE.U32 R8, R8, R5, RZ ;  /* 0x0000000508087225 */ /* 0x000fc800078e00ff */
[----:B------:R-:W-:Y:S01]  /*20500*/  IMAD.IADD R14, R9, 0x1, R3 ;  /* 0x00000001090e7824 */ /* 0x000fe200078e0203 */
[----:B-----5:R-:W-:Y:S01]  /*20510*/  IADD3 R12, P4, P3, R6, R8, R2 ;  /* 0x00000008060c7210 */ /* 0x020fe20007b9e002 */
[----:B------:R-:W-:Y:S01]  /*20520*/  IMAD.IADD R3, R240, 0x1, R227 ;  /* 0x00000001f0037824 */ /* 0x000fe200078e02e3 */
[----:B------:R-:W-:Y:S01]  /*20530*/  SEL R6, R245, RZ, P2 ;  /* 0x000000fff5067207 */ /* 0x000fe20001000000 */
[----:B------:R-:W-:Y:S02]  /*20540*/  IMAD.IADD R15, R7, 0x1, R4 ;  /* 0x00000001070f7824 */ /* 0x000fe400078e0204 */
[----:B------:R-:W-:-:S04]  /*20550*/  @P5 IMAD.HI.U32 R8, R3, c[0x0][0x4ec], RZ ;  /* 0x00013b0003085a27 */ /* 0x000fc800078e00ff */
[-C--:B------:R-:W-:Y:S02]  /*20560*/  IMAD R9, R19, R6.reuse, RZ ;  /* 0x0000000613097224 */ /* 0x080fe400078e02ff */
[----:B------:R-:W-:Y:S01]  /*20570*/  IMAD.MOV.U32 R4, RZ, RZ, R3 ;  /* 0x000000ffff047224 */ /* 0x000fe200078e0003 */
[----:B------:R-:W-:Y:S01]  /*20580*/  @P5 SHF.R.U32.HI R4, RZ, c[0x0][0x4f0], R8 ;  /* 0x00013c00ff045a19 */ /* 0x000fe20000011608 */
[----:B------:R-:W-:Y:S01]  /*20590*/  IMAD.WIDE.U32 R6, R18, R6, RZ ;  /* 0x0000000612067225 */ /* 0x000fe200078e00ff */
[----:B------:R-:W-:-:S03]  /*205a0*/  SHF.R.S32.HI R8, RZ, 0x1f, R2 ;  /* 0x0000001fff087819 */ /* 0x000fc60000011402 */
[----:B------:R-:W-:Y:S01]  /*205b0*/  IMAD.IADD R13, R7, 0x1, R9 ;  /* 0x00000001070d7824 */ /* 0x000fe200078e0209 */
[----:B------:R-:W-:Y:S01]  /*205c0*/  IADD3 R6, P1, P0, R4, R12, R6 ;  /* 0x0000000c04067210 */ /* 0x000fe2000783e006 */
[--C-:B------:R-:W-:Y:S01]  /*205d0*/  IMAD.MOV R7, RZ, RZ, -R4.reuse ;  /* 0x000000ffff077224 */ /* 0x100fe200078e0a04 */
[----:B------:R-:W-:Y:S02]  /*205e0*/  SHF.R.S32.HI R9, RZ, 0x1f, R4 ;  /* 0x0000001fff097819 */ /* 0x000fe40000011404 */
[----:B------:R-:W-:Y:S01]  /*205f0*/  IADD3.X R12, R15, R14, R8, P4, P3 ;  /* 0x0000000e0f0c7210 */ /* 0x000fe200027e6408 */
[----:B------:R-:W-:-:S03]  /*20600*/  IMAD R4, R7, c[0x0][0x4e8], R3 ;  /* 0x00013a0007047a24 */ /* 0x000fc600078e0203 */
[----:B------:R-:W-:Y:S01]  /*20610*/  IADD3.X R7, R9, R12, R13, P1, P0 ;  /* 0x0000000c09077210 */ /* 0x000fe20000fe040d */
[-C--:B-1----:R-:W-:Y:S01]  /*20620*/  IMAD R9, R21, R4.reuse, RZ ;  /* 0x0000000415097224 */ /* 0x082fe200078e02ff */
[----:B------:R-:W-:Y:S01]  /*20630*/  SHF.R.S32.HI R12, RZ, 0x1f, R4 ;  /* 0x0000001fff0c7819 */ /* 0x000fe20000011404 */
[----:B------:R-:W-:Y:S02]  /*20640*/  IMAD.MOV.U32 R13, RZ, RZ, c[0x0][0x4ac] ;  /* 0x00012b00ff0d7624 */ /* 0x000fe400078e00ff */
[----:B------:R-:W-:-:S03]  /*20650*/  IMAD.WIDE.U32 R6, R20, R4, R6 ;  /* 0x0000000414067225 */ /* 0x000fc600078e0006 */
[----:B------:R-:W-:Y:S01]  /*20660*/  SEL R13, R13, c[0x0][0x454], P2 ;  /* 0x000115000d0d7a07 */ /* 0x000fe20001000000 */
[----:B------:R-:W-:Y:S02]  /*20670*/  IMAD R9, R20, R12, R9 ;  /* 0x0000000c14097224 */ /* 0x000fe400078e0209 */
[----:B------:R-:W-:Y:S02]  /*20680*/  IMAD.MOV.U32 R12, RZ, RZ, c[0x0][0x4a8] ;  /* 0x00012a00ff0c7624 */ /* 0x000fe400078e00ff */
[----:B------:R-:W-:-:S03]  /*20690*/  IMAD.IADD R4, R7, 0x1, R9 ;  /* 0x0000000107047824 */ /* 0x000fc600078e0209 */
[----:B------:R-:W-:-:S04]  /*206a0*/  SEL R12, R12, c[0x0][0x450], P2 ;  /* 0x000114000c0c7a07 */ /* 0x000fc80001000000 */
        /* <DEDUP_REMOVED lines=19> */
[----:B------:R-:W-:Y:S01]  /*207e0*/  LEA R23, R217, R232, 0x5 ;  /* 0x000000e8d9177211 */ /* 0x000fe200078e28ff */
[----:B------:R-:W-:Y:S01]  /*207f0*/  IMAD.WIDE.U32 R6, R2, c[0x0][0x3a0], RZ ;  /* 0x0000e80002067a25 */ /* 0x000fe200078e00ff */
[----:B------:R-:W-:Y:S01]  /*20800*/  SHF.R.S32.HI R9, RZ, 0x1f, R0 ;  /* 0x0000001fff097819 */ /* 0x000fe20000011400 */
[----:B------:R1:W3:Y:S01]  /*20810*/  LDS.128 R24, [R144+0x80] ;  /* 0x0000800090187984 */ /* 0x0002e20000000c00 */
[-C--:B--2---:R-:W-:Y:S01]  /*20820*/  IADD3 R12, R232, R227.reuse, RZ ;  /* 0x000000e3e80c7210 */ /* 0x084fe20007ffe0ff */
[----:B------:R-:W-:Y:S01]  /*20830*/  IMAD R2, R2, c[0x0][0x3a4], R8 ;  /* 0x0000e90002027a24 */ /* 0x000fe200078e0208 */
[----:B------:R-:W-:Y:S01]  /*20840*/  IADD3 R8, R23, R227, RZ ;  /* 0x000000e317087210 */ /* 0x000fe20007ffe0ff */
        /* <DEDUP_REMOVED lines=38> */
.L_x_2527:
[----:B------:R-:W-:Y:S05]  /*20ab0*/  BRA.DIV ~URZ, `(.L_x_2436) ;  /* 0x00005fe27f007947 */ /* 0x000fea000b800000 */
[----:B------:R4:W2:Y:S02]  /*20ac0*/  SHFL.IDX PT, R0, R14, RZ, 0x181f ;  /* 0x00181fff0e007589 */ /* 0x0008a400000e0000 */
.L_x_2528:
        /* <DEDUP_REMOVED lines=8> */
[----:B------:R-:W-:Y:S02]  /*20b50*/  @!P0 LEA R2, P3, R196, R0, 0x1 ;  /* 0x00000000c4028211 */ /* 0x000fe400078608ff */
[-C--:B---3--:R-:W-:Y:S02]  /*20b60*/  @!P2 LEA.HI.X R9, R200, R5.reuse, R201, 0x1, P5 ;  /* 0x00000005c809a211 */ /* 0x088fe400028f0cc9 */
[-C--:B------:R-:W-:Y:S02]  /*20b70*/  @!P1 LEA.HI.X R7, R202, R5.reuse, R213, 0x1, P4 ;  /* 0x00000005ca079211 */ /* 0x080fe400020f0cd5 */
[----:B------:R-:W-:Y:S01]  /*20b80*/  @!P0 LEA.HI.X R3, R196, R5, R212, 0x1, P3 ;  /* 0x00000005c4038211 */ /* 0x000fe200018f0cd4 */
[----:B------:R2:W-:Y:S04]  /*20b90*/  @!P2 ST.E.128 [R8.64], R24 ;  /* 0x000000180800a985 */ /* 0x0005e8000c101d0c */
[----:B-1----:R2:W-:Y:S04]  /*20ba0*/  @!P1 ST.E.128 [R6.64], R20 ;  /* 0x0000001406009985 */ /* 0x0025e8000c101d0c */
[----:B------:R2:W-:Y:S02]  /*20bb0*/  @!P0 ST.E.128 [R2.64], R16 ;  /* 0x0000001002008985 */ /* 0x0005e4000c101d0c */
.L_x_2438:
[----:B------:R-:W-:Y:S05]  /*20bc0*/  BSYNC B0 ;  /* 0x0000000000007941 */ /* 0x000fea0003800000 */
.L_x_2437:
[----:B------:R-:W-:Y:S05]  /*20bd0*/  BRA.DIV ~URZ, `(.L_x_2439) ;  /* 0x00005f327f007947 */ /* 0x000fea000b800000 */
[----:B---3--:R3:W4:Y:S04]  /*20be0*/  SHFL.IDX PT, R5, R13, 0x1, 0x181f ;  /* 0x00381f000d057f89 */ /* 0x00872800000e0000 */
[----:B--2---:R3:W2:Y:S02]  /*20bf0*/  SHFL.IDX PT, R0, R14, 0x1, 0x181f ;  /* 0x00381f000e007f89 */ /* 0x0046a400000e0000 */
.L_x_2529:
        /* <DEDUP_REMOVED lines=9> */
[----:B------:R-:W-:Y:S02]  /*20c90*/  @!P0 LEA R2, P3, R196, R0, 0x1 ;  /* 0x00000000c4028211 */ /* 0x000fe400078608ff */
[-C--:B----4-:R-:W-:Y:S02]  /*20ca0*/  @!P2 LEA.HI.X R9, R200, R5.reuse, R201, 0x1, P5 ;  /* 0x00000005c809a211 */ /* 0x090fe400028f0cc9 */
[-C--:B------:R-:W-:Y:S02]  /*20cb0*/  @!P1 LEA.HI.X R7, R202, R5.reuse, R213, 0x1, P4 ;  /* 0x00000005ca079211 */ /* 0x080fe400020f0cd5 */
[----:B------:R-:W-:Y:S01]  /*20cc0*/  @!P0 LEA.HI.X R3, R196, R5, R212, 0x1, P3 ;  /* 0x00000005c4038211 */ /* 0x000fe200018f0cd4 */
[----:B------:R2:W-:Y:S04]  /*20cd0*/  @!P2 ST.E.128 [R8.64], R40 ;  /* 0x000000280800a985 */ /* 0x0005e8000c101d0c */
[----:B-1----:R2:W-:Y:S04]  /*20ce0*/  @!P1 ST.E.128 [R6.64], R36 ;  /* 0x0000002406009985 */ /* 0x0025e8000c101d0c */
[----:B------:R2:W-:Y:S02]  /*20cf0*/  @!P0 ST.E.128 [R2.64], R28 ;  /* 0x0000001c02008985 */ /* 0x0005e4000c101d0c */
.L_x_2441:
[----:B------:R-:W-:Y:S05]  /*20d00*/  BSYNC B0 ;  /* 0x0000000000007941 */ /* 0x000fea0003800000 */
.L_x_2440:
[----:B------:R-:W-:Y:S05]  /*20d10*/  BRA.DIV ~URZ, `(.L_x_2442) ;  /* 0x00005ec27f007947 */ /* 0x000fea000b800000 */
[----:B----4-:R4:W3:Y:S02]  /*20d20*/  SHFL.IDX PT, R5, R13, 0x2, 0x181f ;  /* 0x00581f000d057f89 */ /* 0x0108e400000e0000 */
.L_x_2530:
[----:B------:R-:W-:Y:S05]  /*20d30*/  BRA.DIV ~URZ, `(.L_x_2443) ;  /* 0x00005f127f007947 */ /* 0x000fea000b800000 */
[----:B--2---:R2:W4:Y:S02]  /*20d40*/  SHFL.IDX PT, R0, R14, 0x2, 0x181f ;  /* 0x00581f000e007f89 */ /* 0x00452400000e0000 */
.L_x_2531:
        /* <DEDUP_REMOVED lines=16> */
.L_x_2445:
[----:B------:R-:W-:Y:S05]  /*20e50*/  BSYNC B0 ;  /* 0x0000000000007941 */ /* 0x000fea0003800000 */
.L_x_2444:
[----:B------:R-:W-:Y:S05]  /*20e60*/  BRA.DIV ~URZ, `(.L_x_2446) ;  /* 0x00005e527f007947 */ /* 0x000fea000b800000 */
[----:B---3--:R3:W2:Y:S04]  /*20e70*/  SHFL.IDX PT, R6, R13, 0x3, 0x181f ;  /* 0x00781f000d067f89 */ /* 0x0086a800000e0000 */
[----:B----4-:R3:W4:Y:S02]  /*20e80*/  SHFL.IDX PT, R0, R14, 0x3, 0x181f ;  /* 0x00781f000e007f89 */ /* 0x01072400000e0000 */
.L_x_2532:
        /* <DEDUP_REMOVED lines=17> */
.L_x_2434:
        /* <DEDUP_REMOVED lines=33> */
.L_x_2533:
[----:B------:R-:W-:Y:S05]  /*211b0*/  BRA.DIV ~URZ, `(.L_x_2449) ;  /* 0x00005c427f007947 */ /* 0x000fea000b800000 */
[----:B------:R4:W1:Y:S02]  /*211c0*/  SHFL.IDX PT, R0, R14, RZ, 0x1c1f ;  /* 0x001c1fff0e007589 */ /* 0x00086400000e0000 */
.L_x_2534:
        /* <DEDUP_REMOVED lines=9> */
[----:B------:R-:W-:Y:S02]  /*21260*/  ISETP.GE.AND P4, PT, R8, c[0x0][0x3c8], PT ;  /* 0x0000f20008007a0c */ /* 0x000fe40003f86270 */
[----:B-1----:R-:W-:Y:S02]  /*21270*/  @!P1 LEA R2, P5, R214, R0, 0x2 ;  /* 0x00000000d6029211 */ /* 0x002fe400078a10ff */
[----:B------:R-:W-:Y:S02]  /*21280*/  SHF.R.S32.HI R12, RZ, 0x1f, R214 ;  /* 0x0000001fff0c7819 */ /* 0x000fe400000114d6 */
[----:B------:R-:W-:-:S02]  /*21290*/  SHF.R.S32.HI R13, RZ, 0x1f, R13 ;  /* 0x0000001fff0d7819 */ /* 0x000fc4000001140d */
[C---:B------:R-:W-:Y:S02]  /*212a0*/  @!P0 LEA R6, P2, R9.reuse, R0, 0x2 ;  /* 0x0000000009068211 */ /* 0x040fe400078410ff */
[CC--:B---3--:R-:W-:Y:S02]  /*212b0*/  @!P1 LEA.HI.X R3, R214.reuse, R4.reuse, R12, 0x2, P5 ;  /* 0x00000004d6039211 */ /* 0x0c8fe400028f140c */
[C---:B------:R-:W-:Y:S02]  /*212c0*/  IADD3 R12, R214.reuse, 0x20, RZ ;  /* 0x00000020d60c7810 */ /* 0x040fe40007ffe0ff */
[----:B------:R-:W-:Y:S01]  /*212d0*/  @!P0 LEA.HI.X R7, R9, R4, R13, 0x2, P2 ;  /* 0x0000000409078211 */ /* 0x000fe200010f140d */
[----:B------:R1:W-:Y:S01]  /*212e0*/  @!P1 ST.E.64 [R2.64], R136 ;  /* 0x0000008802009985 */ /* 0x0003e2000c101b0c */
[C---:B------:R-:W-:Y:S02]  /*212f0*/  IADD3 R17, R214.reuse, 0x10, RZ ;  /* 0x00000010d6117810 */ /* 0x040fe40007ffe0ff */
[----:B------:R-:W-:Y:S01]  /*21300*/  IADD3 R9, R214, 0x28, RZ ;  /* 0x00000028d6097810 */ /* 0x000fe20007ffe0ff */
[----:B------:R2:W-:Y:S01]  /*21310*/  @!P0 ST.E.64 [R6.64], R28 ;  /* 0x0000001c06008985 */ /* 0x0005e2000c101b0c */
[----:B------:R-:W-:-:S02]  /*21320*/  ISETP.GE.AND P2, PT, R12, c[0x0][0x3c8], PT ;  /* 0x0000f2000c007a0c */ /* 0x000fc40003f46270 */
[C---:B------:R-:W-:Y:S02]  /*21330*/  IADD3 R13, R214.reuse, 0x18, RZ ;  /* 0x00000018d60d7810 */ /* 0x040fe40007ffe0ff */
[----:B------:R-:W-:Y:S02]  /*21340*/  SHF.R.S32.HI R17, RZ, 0x1f, R17 ;  /* 0x0000001fff117819 */ /* 0x000fe40000011411 */
[----:B------:R-:W-:Y:S02]  /*21350*/  ISETP.GE.AND P1, PT, R9, c[0x0][0x3c8], PT ;  /* 0x0000f20009007a0c */ /* 0x000fe40003f26270 */
[----:B------:R-:W-:Y:S02]  /*21360*/  SHF.R.S32.HI R13, RZ, 0x1f, R13 ;  /* 0x0000001fff0d7819 */ /* 0x000fe4000001140d */
[C---:B------:R-:W-:Y:S02]  /*21370*/  IADD3 R19, R214.reuse, 0x60, RZ ;  /* 0x00000060d6137810 */ /* 0x040fe40007ffe0ff */
[----:B------:R-:W-:-:S02]  /*21380*/  IADD3 R18, R214, 0x70, RZ ;  /* 0x00000070d6127810 */ /* 0x000fc40007ffe0ff */
[----:B------:R-:W-:Y:S02]  /*21390*/  SHF.R.S32.HI R19, RZ, 0x1f, R19 ;  /* 0x0000001fff137819 */ /* 0x000fe40000011413 */
[----:B------:R-:W-:Y:S02]  /*213a0*/  ISETP.GE.AND P6, PT, R252, c[0x0][0x3c8], PT ;  /* 0x0000f200fc007a0c */ /* 0x000fe40003fc6270 */
[-C--:B-1----:R-:W-:Y:S02]  /*213b0*/  @!P3 LEA R2, P5, R16, R0.reuse, 0x2 ;  /* 0x000000001002b211 */ /* 0x082fe400078a10ff */
[----:B--2---:R-:W-:Y:S02]  /*213c0*/  @!P4 LEA R6, P0, R8, R0, 0x2 ;  /* 0x000000000806c211 */ /* 0x004fe400078010ff */
[-C--:B------:R-:W-:Y:S02]  /*213d0*/  @!P3 LEA.HI.X R3, R16, R4.reuse, R17, 0x2, P5 ;  /* 0x000000041003b211 */ /* 0x080fe400028f1411 */
[----:B------:R-:W-:-:S02]  /*213e0*/  @!P4 LEA.HI.X R7, R8, R4, R13, 0x2, P0 ;  /* 0x000000040807c211 */ /* 0x000fc400000f140d */
[C---:B------:R-:W-:Y:S01]  /*213f0*/  IADD3 R16, R214.reuse, 0x30, RZ ;  /* 0x00000030d6107810 */ /* 0x040fe20007ffe0ff */
[----:B------:R1:W-:Y:S01]  /*21400*/  @!P3 ST.E.64 [R2.64], R30 ;  /* 0x0000001e0200b985 */ /* 0x0003e2000c101b0c */
[C---:B------:R-:W-:Y:S02]  /*21410*/  IADD3 R17, R214.reuse, 0x20, RZ ;  /* 0x00000020d6117810 */ /* 0x040fe40007ffe0ff */
[----:B------:R-:W-:Y:S01]  /*21420*/  IADD3 R8, R214, 0x38, RZ ;  /* 0x00000038d6087810 */ /* 0x000fe20007ffe0ff */
[----:B------:R2:W-:Y:S01]  /*21430*/  @!P4 ST.E.64 [R6.64], R36 ;  /* 0x000000240600c985 */ /* 0x0005e2000c101b0c */
[----:B------:R-:W-:Y:S02]  /*21440*/  ISETP.GE.AND P3, PT, R16, c[0x0][0x3c8], PT ;  /* 0x0000f20010007a0c */ /* 0x000fe40003f66270 */
[----:B------:R-:W-:Y:S02]  /*21450*/  SHF.R.S32.HI R17, RZ, 0x1f, R17 ;  /* 0x0000001fff117819 */ /* 0x000fe40000011411 */
[----:B------:R-:W-:-:S02]  /*21460*/  IADD3 R13, R214, 0x28, RZ ;  /* 0x00000028d60d7810 */ /* 0x000fc40007ffe0ff */
[----:B------:R-:W-:Y:S02]  /*21470*/  ISETP.GE.AND P4, PT, R8, c[0x0][0x3c8], PT ;  /* 0x0000f20008007a0c */ /* 0x000fe40003f86270 */
[----:B------:R-:W-:Y:S02]  /*21480*/  SHF.R.S32.HI R13, RZ, 0x1f, R13 ;  /* 0x0000001fff0d7819 */ /* 0x000fe4000001140d */
[CC--:B-1----:R-:W-:Y:S02]  /*21490*/  @!P2 LEA R2, P5, R12.reuse, R0.reuse, 0x2 ;  /* 0x000000000c02a211 */ /* 0x0c2fe400078a10ff */
[----:B--2---:R-:W-:Y:S02]  /*214a0*/  @!P1 LEA R6, P0, R9, R0, 0x2 ;  /* 0x0000000009069211 */ /* 0x004fe400078010ff */
[----:B------:R-:W-:Y:S02]  /*214b0*/  @!P2 LEA.HI.X R3, R12, R4, R17, 0x2, P5 ;  /* 0x000000040c03a211 */ /* 0x000fe400028f1411 */
[----:B------:R-:W-:-:S02]  /*214c0*/  IADD3 R12, R214, 0x40, RZ ;  /* 0x00000040d60c7810 */ /* 0x000fc40007ffe0ff */
[----:B------:R-:W-:Y:S01]  /*214d0*/  @!P1 LEA.HI.X R7, R9, R4, R13, 0x2, P0 ;  /* 0x0000000409079211 */ /* 0x000fe200000f140d */
[----:B------:R1:W-:Y:S01]  /*214e0*/  @!P2 ST.E.64 [R2.64], R38 ;  /* 0x000000260200a985 */ /* 0x0003e2000c101b0c */
[C---:B------:R-:W-:Y:S02]  /*214f0*/  IADD3 R17, R214.reuse, 0x30, RZ ;  /* 0x00000030d6117810 */ /* 0x040fe40007ffe0ff */
[----:B------:R-:W-:Y:S01]  /*21500*/  IADD3 R9, R214, 0x48, RZ ;  /* 0x00000048d6097810 */ /* 0x000fe20007ffe0ff */
[----:B------:R2:W-:Y:S01]  /*21510*/  @!P1 ST.E.64 [R6.64], R104 ;  /* 0x0000006806009985 */ /* 0x0005e2000c101b0c */
[----:B------:R-:W-:Y:S02]  /*21520*/  ISETP.GE.AND P2, PT, R12, c[0x0][0x3c8], PT ;  /* 0x0000f2000c007a0c */ /* 0x000fe40003f46270 */
[----:B------:R-:W-:Y:S02]  /*21530*/  IADD3 R13, R214, 0x38, RZ ;  /* 0x00000038d60d7810 */ /* 0x000fe40007ffe0ff */
[----:B------:R-:W-:-:S02]  /*21540*/  SHF.R.S32.HI R17, RZ, 0x1f, R17 ;  /* 0x0000001fff117819 */ /* 0x000fc40000011411 */
[----:B------:R-:W-:Y:S02]  /*21550*/  ISETP.GE.AND P1, PT, R9, c[0x0][0x3c8], PT ;  /* 0x0000f20009007a0c */ /* 0x000fe40003f26270 */
[----:B------:R-:W-:Y:S02]  /*21560*/  SHF.R.S32.HI R13, RZ, 0x1f, R13 ;  /* 0x0000001fff0d7819 */ /* 0x000fe4000001140d */
        /* <DEDUP_REMOVED lines=34> */
[----:B------:R-:W-:Y:S02]  /*21790*/  IADD3 R17, R214, 0x68, RZ ;  /* 0x00000068d6117810 */ /* 0x000fe40007ffe0ff */
[----:B------:R-:W-:Y:S01]  /*217a0*/  ISETP.GE.AND P3, PT, R18, c[0x0][0x3c8], PT ;  /* 0x0000f20012007a0c */ /* 0x000fe20003f66270 */
[----:B------:R2:W-:Y:S01]  /*217b0*/  @!P4 ST.E.64 [R6.64], R52 ;  /* 0x000000340600c985 */ /* 0x0005e2000c101b0c */
[----:B------:R-:W-:Y:S02]  /*217c0*/  ISETP.GE.AND P4, PT, R16, c[0x0][0x3c8], PT ;  /* 0x0000f20010007a0c */ /* 0x000fe40003f86270 */
[----:B------:R-:W-:Y:S02]  /*217d0*/  SHF.R.S32.HI R17, RZ, 0x1f, R17 ;  /* 0x0000001fff117819 */ /* 0x000fe40000011411 */
[----:B------:R-:W-:-:S04]  /*217e0*/  @!P1 LEA R8, P0, R13, R0, 0x2 ;  /* 0x000000000d089211 */ /* 0x000fc800078010ff */
        /* <DEDUP_REMOVED lines=13> */
[----:B------:R-:W-:-:S04]  /*218c0*/  SHF.R.S32.HI R19, RZ, 0x1f, R19 ;  /* 0x0000001fff137819 */ /* 0x000fc80000011413 */
[----:B------:R-:W-:Y:S02]  /*218d0*/  @!P3 LEA.HI.X R7, R18, R4, R19, 0x2, P5 ;  /* 0x000000041207b211 */ /* 0x000fe400028f1413 */
[----:B------:R-:W-:Y:S02]  /*218e0*/  ISETP.GE.AND P5, PT, R251, c[0x0][0x3c8], PT ;  /* 0x0000f200fb007a0c */ /* 0x000fe40003fa6270 */
[----:B------:R-:W-:Y:S01]  /*218f0*/  SHF.R.S32.HI R18, RZ, 0x1f, R249 ;  /* 0x0000001fff127819 */ /* 0x000fe200000114f9 */
[----:B------:R3:W-:Y:S01]  /*21900*/  @!P3 ST.E.64 [R6.64], R64 ;  /* 0x000000400600b985 */ /* 0x0007e2000c101b0c */
[----:B-1----:R-:W-:-:S04]  /*21910*/  @!P4 LEA R2, P0, R16, R0, 0x2 ;  /* 0x000000001002c211 */ /* 0x002fc800078010ff */
[----:B------:R-:W-:Y:S02]  /*21920*/  @!P4 LEA.HI.X R3, R16, R4, R17, 0x2, P0 ;  /* 0x000000041003c211 */ /* 0x000fe400000f1411 */
[----:B------:R-:W-:Y:S02]  /*21930*/  IADD3 R17, R214, 0x80, RZ ;  /* 0x00000080d6117810 */ /* 0x000fe40007ffe0ff */
[----:B--2---:R-:W-:Y:S01]  /*21940*/  @!P2 LEA R8, P0, R12, R0, 0x2 ;  /* 0x000000000c08a211 */ /* 0x004fe200078010ff */
[----:B------:R1:W-:Y:S01]  /*21950*/  @!P4 ST.E.64 [R2.64], R68 ;  /* 0x000000440200c985 */ /* 0x0003e2000c101b0c */
[----:B------:R-:W-:Y:S02]  /*21960*/  SHF.R.S32.HI R17, RZ, 0x1f, R17 ;  /* 0x0000001fff117819 */ /* 0x000fe40000011411 */
[----:B------:R-:W-:Y:S02]  /*21970*/  IADD3 R16, R214, 0x88, RZ ;  /* 0x00000088d6107810 */ /* 0x000fe40007ffe0ff */
[----:B------:R-:W-:-:S02]  /*21980*/  @!P2 LEA.HI.X R9, R12, R4, R17, 0x2, P0 ;  /* 0x000000040c09a211 */ /* 0x000fc400000f1411 */
[----:B------:R-:W-:Y:S02]  /*21990*/  SHF.R.S32.HI R16, RZ, 0x1f, R16 ;  /* 0x0000001fff107819 */ /* 0x000fe40000011410 */
[----:B---3--:R-:W-:Y:S01]  /*219a0*/  @!P6 LEA R6, P0, R252, R0, 0x2 ;  /* 0x00000000fc06e211 */ /* 0x008fe200078010ff */
[----:B------:R-:W-:Y:S01]  /*219b0*/  @!P2 ST.E.64 [R8.64], R120 ;  /* 0x000000780800a985 */ /* 0x000fe2000c101b0c */
[----:B------:R-:W-:Y:S02]  /*219c0*/  SHF.R.S32.HI R12, RZ, 0x1f, R252 ;  /* 0x0000001fff0c7819 */ /* 0x000fe400000114fc */
[----:B------:R-:W-:Y:S02]  /*219d0*/  ISETP.GE.AND P4, PT, R250, c[0x0][0x3c8], PT ;  /* 0x0000f200fa007a0c */ /* 0x000fe40003f86270 */
[----:B------:R-:W-:Y:S02]  /*219e0*/  ISETP.GE.AND P2, PT, R249, c[0x0][0x3c8], PT ;  /* 0x0000f200f9007a0c */ /* 0x000fe40003f46270 */
[----:B------:R-:W-:-:S02]  /*219f0*/  @!P6 LEA.HI.X R7, R252, R4, R12, 0x2, P0 ;  /* 0x00000004fc07e211 */ /* 0x000fc400000f140c */
[----:B------:R-:W-:Y:S02]  /*21a00*/  ISETP.GE.AND P0, PT, R247, c[0x0][0x3c8], PT ;  /* 0x0000f200f7007a0c */ /* 0x000fe40003f06270 */
[----:B------:R-:W-:Y:S02]  /*21a10*/  SHF.R.S32.HI R12, RZ, 0x1f, R251 ;  /* 0x0000001fff0c7819 */ /* 0x000fe400000114fb */
[----:B------:R-:W-:Y:S02]  /*21a20*/  SHF.R.S32.HI R17, RZ, 0x1f, R248 ;  /* 0x0000001fff117819 */ /* 0x000fe400000114f8 */
[----:B-1----:R-:W-:-:S04]  /*21a30*/  @!P1 LEA R2, P3, R13, R0, 0x2 ;  /* 0x000000000d029211 */ /* 0x002fc800078610ff */
        /* <DEDUP_REMOVED lines=21> */
.L_x_2451:
[----:B------:R-:W-:Y:S05]  /*21b90*/  BSYNC B0 ;  /* 0x0000000000007941 */ /* 0x000fea0003800000 */
.L_x_2450:
[----:B------:R-:W-:Y:S05]  /*21ba0*/  BRA.DIV ~URZ, `(.L_x_2452) ;  /* 0x000052c27f007947 */ /* 0x000fea000b800000 */
[----:B---3--:R3:W2:Y:S04]  /*21bb0*/  SHFL.IDX PT, R4, R5, 0x1, 0x1c1f ;  /* 0x003c1f0005047f89 */ /* 0x0086a800000e0000 */
[----:B-1----:R3:W1:Y:S02]  /*21bc0*/  SHFL.IDX PT, R0, R14, 0x1, 0x1c1f ;  /* 0x003c1f000e007f89 */ /* 0x00266400000e0000 */
.L_x_2535:
[----:B------:R-:W-:-:S13]  /*21bd0*/  ISETP.NE.AND P0, PT, R15, RZ, PT ;  /* 0x000000ff0f00720c */ /* 0x000fda0003f05270 */
[----:B------:R-:W-:Y:S05]  /*21be0*/  @P0 BRA `(.L_x_2447) ;  /* 0x0000165000000947 */ /* 0x000fea0003800000 */
[C---:B------:R-:W-:Y:S02]  /*21bf0*/  ISETP.GE.AND P4, PT, R214.reuse, c[0x0][0x3c8], PT ;  /* 0x0000f200d6007a0c */ /* 0x040fe40003f86270 */
[C---:B--2---:R-:W-:Y:S02]  /*21c00*/  IADD3 R17, R214.reuse, 0x18, RZ ;  /* 0x00000018d6117810 */ /* 0x044fe40007ffe0ff */
[----:B------:R-:W-:Y:S02]  /*21c10*/  IADD3 R8, R214, 0x8, RZ ;  /* 0x00000008d6087810 */ /* 0x000fe40007ffe0ff */
[----:B------:R-:W-:Y:S02]  /*21c20*/  ISETP.GE.AND P1, PT, R17, c[0x0][0x3c8], PT ;  /* 0x0000f20011007a0c */ /* 0x000fe40003f26270 */
[----:B------:R-:W-:Y:S02]  /*21c30*/  ISETP.GE.AND P3, PT, R8, c[0x0][0x3c8], PT ;  /* 0x0000f20008007a0c */ /* 0x000fe40003f66270 */
[----:B------:R-:W-:-:S02]  /*21c40*/  SHF.R.S32.HI R13, RZ, 0x1f, R214 ;  /* 0x0000001fff0d7819 */ /* 0x000fc400000114d6 */
        /* <DEDUP_REMOVED lines=162> */
.L_x_2432:
        /* <DEDUP_REMOVED lines=18> */
.L_x_2453:
        /* <DEDUP_REMOVED lines=42> */
[----:B-1----:R-:W-:Y:S01]  /*22a30*/  IMAD R2, R15, R3, RZ ;  /* 0x000000030f027224 */ /* 0x002fe200078e02ff */
        /* <DEDUP_REMOVED lines=13> */
.L_x_2455:
[----:B------:R-:W-:Y:S05]  /*22b10*/  BSYNC B0 ;  /* 0x0000000000007941 */ /* 0x000fea0003800000 */
.L_x_2454:
[----:B------:R-:W-:-:S13]  /*22b20*/  ISETP.GT.AND P0, PT, R21, 0x1, PT ;  /* 0x000000011500780c */ /* 0x000fda0003f04270 */
[----:B------:R-:W-:Y:S05]  /*22b30*/  @P0 BRA `(.L_x_2447) ;  /* 0x0000070000000947 */ /* 0x000fea0003800000 */
[----:B-1----:R-:W-:Y:S01]  /*22b40*/  MOV R2, c[0x0][0x4e8] ;  /* 0x00013a0000027a02 */ /* 0x002fe20000000f00 */
[----:B------:R-:W-:Y:S01]  /*22b50*/  IMAD R4, R20, c[0x0][0x3a0], RZ ;  /* 0x0000e80014047a24 */ /* 0x000fe200078e02ff */
[----:B------:R-:W-:Y:S02]  /*22b60*/  LEA R5, R217, R232, 0x5 ;  /* 0x000000e8d9057211 */ /* 0x000fe400078e28ff */
[----:B------:R-:W-:Y:S01]  /*22b70*/  ISETP.NE.AND P0, PT, R2, 0x1, PT ;  /* 0x000000010200780c */ /* 0x000fe20003f05270 */
[----:B------:R-:W-:Y:S01]  /*22b80*/  IMAD.WIDE.U32 R2, R0, c[0x0][0x3a0], RZ ;  /* 0x0000e80000027a25 */ /* 0x000fe200078e00ff */
[----:B------:R-:W-:-:S03]  /*22b90*/  IADD3 R13, R232, R227, RZ ;  /* 0x000000e3e80d7210 */ /* 0x000fc60007ffe0ff */
[----:B------:R-:W-:Y:S01]  /*22ba0*/  IMAD R0, R0, c[0x0][0x3a4], R4 ;  /* 0x0000e90000007a24 */ /* 0x000fe200078e0204 */
[----:B------:R-:W-:Y:S01]  /*22bb0*/  IADD3 R4, R5, R227, RZ ;  /* 0x000000e305047210 */ /* 0x000fe20007ffe0ff */
[----:B------:R-:W-:-:S03]  /*22bc0*/  IMAD R5, R23, c[0x0][0x3f0], RZ ;  /* 0x0000fc0017057a24 */ /* 0x000fc600078e02ff */
[----:B------:R-:W-:Y:S01]  /*22bd0*/  IADD3 R3, R3, R0, RZ ;  /* 0x0000000003037210 */ /* 0x000fe20007ffe0ff */
[----:B------:R-:W-:Y:S01]  /*22be0*/  IMAD R7, R9, c[0x0][0x3f4], R5 ;  /* 0x0000fd0009077a24 */ /* 0x000fe200078e0205 */
[----:B------:R-:W-:Y:S01]  /*22bf0*/  MOV R0, R4 ;  /* 0x0000000400007202 */ /* 0x000fe20000000f00 */
[----:B------:R-:W-:-:S04]  /*22c00*/  @P0 IMAD.HI.U32 R6, R4, c[0x0][0x4ec], RZ ;  /* 0x00013b0004060a27 */ /* 0x000fc800078e00ff */
[----:B------:R-:W-:Y:S01]  /*22c10*/  IMAD.WIDE.U32 R2, R8, c[0x0][0x3e8], R2 ;  /* 0x0000fa0008027a25 */ /* 0x000fe200078e0002 */
[----:B------:R-:W-:-:S03]  /*22c20*/  @P0 SHF.R.U32.HI R0, RZ, c[0x0][0x4f0], R6 ;  /* 0x00013c00ff000a19 */ /* 0x000fc60000011606 */
[----:B------:R-:W-:Y:S01]  /*22c30*/  IMAD R3, R8, c[0x0][0x3ec], R3 ;  /* 0x0000fb0008037a24 */ /* 0x000fe200078e0203 */
[----:B------:R-:W-:Y:S02]  /*22c40*/  IADD3 R6, -R0, RZ, RZ ;  /* 0x000000ff00067210 */ /* 0x000fe40007ffe1ff */
[----:B------:R-:W-:Y:S01]  /*22c50*/  SHF.R.S32.HI R5, RZ, 0x1f, R0 ;  /* 0x0000001fff057819 */ /* 0x000fe20000011400 */
[----:B------:R-:W-:-:S04]  /*22c60*/  IMAD.WIDE.U32 R2, R9, c[0x0][0x3f0], R2 ;  /* 0x0000fc0009027a25 */ /* 0x000fc800078e0002 */
[----:B------:R-:W-:Y:S01]  /*22c70*/  IMAD R4, R6, c[0x0][0x4e8], R4 ;  /* 0x00013a0006047a24 */ /* 0x000fe200078e0204 */
[----:B------:R-:W-:Y:S01]  /*22c80*/  IADD3 R3, R3, R7, RZ ;  /* 0x0000000703037210 */ /* 0x000fe20007ffe0ff */
[----:B------:R-:W-:-:S04]  /*22c90*/  IMAD R5, R5, c[0x0][0x3e0], RZ ;  /* 0x0000f80005057a24 */ /* 0x000fc800078e02ff */
[C---:B------:R-:W-:Y:S01]  /*22ca0*/  IMAD R6, R0.reuse, c[0x0][0x3e4], R5 ;  /* 0x0000f90000067a24 */ /* 0x040fe200078e0205 */
[----:B------:R-:W-:Y:S01]  /*22cb0*/  SHF.R.S32.HI R5, RZ, 0x1f, R4 ;  /* 0x0000001fff057819 */ /* 0x000fe20000011404 */
[----:B------:R-:W-:-:S04]  /*22cc0*/  IMAD.WIDE.U32 R2, R0, c[0x0][0x3e0], R2 ;  /* 0x0000f80000027a25 */ /* 0x000fc800078e0002 */
[----:B------:R-:W-:Y:S01]  /*22cd0*/  IMAD R0, R5, c[0x0][0x3d8], RZ ;  /* 0x0000f60005007a24 */ /* 0x000fe200078e02ff */
[----:B------:R-:W-:-:S03]  /*22ce0*/  IADD3 R3, R3, R6, RZ ;  /* 0x0000000603037210 */ /* 0x000fc60007ffe0ff */
[C---:B------:R-:W-:Y:S02]  /*22cf0*/  IMAD R0, R4.reuse, c[0x0][0x3dc], R0 ;  /* 0x0000f70004007a24 */ /* 0x040fe400078e0200 */
[----:B------:R-:W-:-:S05]  /*22d00*/  IMAD.WIDE.U32 R2, R4, c[0x0][0x3d8], R2 ;  /* 0x0000f60004027a25 */ /* 0x000fca00078e0002 */
[----:B------:R-:W-:Y:S02]  /*22d10*/  IADD3 R5, R3, R0, RZ ;  /* 0x0000000003057210 */ /* 0x000fe40007ffe0ff */
[----:B------:R-:W-:-:S04]  /*22d20*/  LEA R14, P0, R2, c[0x0][0x380], 0x1 ;  /* 0x0000e000020e7a11 */ /* 0x000fc800078008ff */
[----:B------:R-:W-:Y:S01]  /*22d30*/  LEA.HI.X R5, R2, c[0x0][0x384], R5, 0x1, P0 ;  /* 0x0000e10002057a11 */ /* 0x000fe200000f0c05 */
[----:B------:R-:W-:Y:S06]  /*22d40*/  BRA.DIV ~URZ, `(.L_x_2456) ;  /* 0x000041f27f007947 */ /* 0x000fec000b800000 */
[----:B------:R1:W2:Y:S02]  /*22d50*/  SHFL.IDX PT, R4, R5, RZ, 0x181f ;  /* 0x00181fff05047589 */ /* 0x0002a400000e0000 */
.L_x_2536:
[----:B------:R-:W-:Y:S05]  /*22d60*/  BRA.DIV ~URZ, `(.L_x_2457) ;  /* 0x000042427f007947 */ /* 0x000fea000b800000 */
[----:B------:R3:W4:Y:S02]  /*22d70*/  SHFL.IDX PT, R0, R14, RZ, 0x181f ;  /* 0x00181fff0e007589 */ /* 0x00072400000e0000 */
.L_x_2537:
        /* <DEDUP_REMOVED lines=10> */
[-C--:B--2---:R-:W-:Y:S02]  /*22e20*/  @!P2 LEA.HI.X R9, R200, R4.reuse, R201, 0x1, P5 ;  /* 0x00000004c809a211 */ /* 0x084fe400028f0cc9 */
[-C--:B------:R-:W-:Y:S02]  /*22e30*/  @!P1 LEA.HI.X R7, R202, R4.reuse, R213, 0x1, P4 ;  /* 0x00000004ca079211 */ /* 0x080fe400020f0cd5 */
[----:B------:R-:W-:Y:S01]  /*22e40*/  @!P0 LEA.HI.X R3, R196, R4, R212, 0x1, P3 ;  /* 0x00000004c4038211 */ /* 0x000fe200018f0cd4 */
[----:B------:R2:W-:Y:S04]  /*22e50*/  @!P2 ST.E.128 [R8.64], RZ ;  /* 0x000000ff0800a985 */ /* 0x0005e8000c101d0c */
[----:B------:R2:W-:Y:S04]  /*22e60*/  @!P1 ST.E.128 [R6.64], RZ ;  /* 0x000000ff06009985 */ /* 0x0005e8000c101d0c */
[----:B------:R2:W-:Y:S02]  /*22e70*/  @!P0 ST.E.128 [R2.64], RZ ;  /* 0x000000ff02008985 */ /* 0x0005e4000c101d0c */
.L_x_2459:
[----:B------:R-:W-:Y:S05]  /*22e80*/  BSYNC B0 ;  /* 0x0000000000007941 */ /* 0x000fea0003800000 */
.L_x_2458:
[----:B------:R-:W-:Y:S05]  /*22e90*/  BRA.DIV ~URZ, `(.L_x_2460) ;  /* 0x000041827f007947 */ /* 0x000fea000b800000 */
[----:B--2---:R2:W1:Y:S04]  /*22ea0*/  SHFL.IDX PT, R4, R5, 0x1, 0x181f ;  /* 0x00381f0005047f89 */ /* 0x00446800000e0000 */
[----:B----4-:R2:W4:Y:S02]  /*22eb0*/  SHFL.IDX PT, R0, R14, 0x1, 0x181f ;  /* 0x00381f000e007f89 */ /* 0x01052400000e0000 */
.L_x_2538:
        /* <DEDUP_REMOVED lines=10> */
[-C--:B-1----:R-:W-:Y:S02]  /*22f60*/  @!P2 LEA.HI.X R9, R200, R4.reuse, R201, 0x1, P5 ;  /* 0x00000004c809a211 */ /* 0x082fe400028f0cc9 */
[-C--:B------:R-:W-:Y:S02]  /*22f70*/  @!P1 LEA.HI.X R7, R202, R4.reuse, R213, 0x1, P4 ;  /* 0x00000004ca079211 */ /* 0x080fe400020f0cd5 */
[----:B------:R-:W-:Y:S01]  /*22f80*/  @!P0 LEA.HI.X R3, R196, R4, R212, 0x1, P3 ;  /* 0x00000004c4038211 */ /* 0x000fe200018f0cd4 */
[----:B------:R1:W-:Y:S04]  /*22f90*/  @!P2 ST.E.128 [R8.64], RZ ;  /* 0x000000ff0800a985 */ /* 0x0003e8000c101d0c */
[----:B------:R1:W-:Y:S04]  /*22fa0*/  @!P1 ST.E.128 [R6.64], RZ ;  /* 0x000000ff06009985 */ /* 0x0003e8000c101d0c */
[----:B------:R1:W-:Y:S02]  /*22fb0*/  @!P0 ST.E.128 [R2.64], RZ ;  /* 0x000000ff02008985 */ /* 0x0003e4000c101d0c */
.L_x_2462:
[----:B------:R-:W-:Y:S05]  /*22fc0*/  BSYNC B0 ;  /* 0x0000000000007941 */ /* 0x000fea0003800000 */
.L_x_2461:
[----:B------:R-:W-:Y:S05]  /*22fd0*/  BRA.DIV ~URZ, `(.L_x_2463) ;  /* 0x000041127f007947 */ /* 0x000fea000b800000 */
[----:B-1----:R1:W2:Y:S02]  /*22fe0*/  SHFL.IDX PT, R4, R5, 0x2, 0x181f ;  /* 0x00581f0005047f89 */ /* 0x0022a400000e0000 */
.L_x_2539:
[----:B------:R-:W-:Y:S05]  /*22ff0*/  BRA.DIV ~URZ, `(.L_x_2464) ;  /* 0x000041627f007947 */ /* 0x000fea000b800000 */
[----:B----4-:R4:W1:Y:S02]  /*23000*/  SHFL.IDX PT, R0, R14, 0x2, 0x181f ;  /* 0x00581f000e007f89 */ /* 0x01086400000e0000 */
.L_x_2540:
        /* <DEDUP_REMOVED lines=16> */
.L_x_2466:
[----:B------:R-:W-:Y:S05]  /*23110*/  BSYNC B0 ;  /* 0x0000000000007941 */ /* 0x000fea0003800000 */
.L_x_2465:
[----:B------:R-:W-:Y:S05]  /*23120*/  BRA.DIV ~URZ, `(.L_x_2467) ;  /* 0x000040a27f007947 */ /* 0x000fea000b800000 */
[----:B--2---:R2:W3:Y:S04]  /*23130*/  SHFL.IDX PT, R4, R5, 0x3, 0x181f ;  /* 0x00781f0005047f89 */ /* 0x0044e800000e0000 */
[----:B-1----:R2:W1:Y:S02]  /*23140*/  SHFL.IDX PT, R0, R14, 0x3, 0x181f ;  /* 0x00781f000e007f89 */ /* 0x00246400000e0000 */
.L_x_2541:
[----:B------:R-:W-:-:S04]  /*23150*/  IADD3 R13, R13, 0x60, RZ ;  /* 0x000000600d0d7810 */ /* 0x000fc80007ffe0ff */
        /* <DEDUP_REMOVED lines=8> */
[-C--:B---3--:R-:W-:Y:S02]  /*231e0*/  @!P2 LEA.HI.X R9, R200, R4.reuse, R201, 0x1, P5 ;  /* 0x00000004c809a211 */ /* 0x088fe400028f0cc9 */
[-C--:B------:R-:W-:Y:S02]  /*231f0*/  @!P1 LEA.HI.X R7, R202, R4.reuse, R213, 0x1, P4 ;  /* 0x00000004ca079211 */ /* 0x080fe400020f0cd5 */
[----:B------:R-:W-:Y:S01]  /*23200*/  @!P0 LEA.HI.X R3, R196, R4, R212, 0x1, P3 ;  /* 0x00000004c4038211 */ /* 0x000fe200018f0cd4 */
[----:B------:R1:W-:Y:S04]  /*23210*/  @!P2 ST.E.128 [R8.64], RZ ;  /* 0x000000ff0800a985 */ /* 0x0003e8000c101d0c */
[----:B------:R1:W-:Y:S04]  /*23220*/  @!P1 ST.E.128 [R6.64], RZ ;  /* 0x000000ff06009985 */ /* 0x0003e8000c101d0c */
[----:B------:R1:W-:Y:S02]  /*23230*/  @!P0 ST.E.128 [R2.64], RZ ;  /* 0x000000ff02008985 */ /* 0x0003e4000c101d0c */
.L_x_2447:
[----:B------:R-:W-:Y:S05]  /*23240*/  BSYNC B1 ;  /* 0x0000000000017941 */ /* 0x000fea0003800000 */
.L_x_2431:
[----:B------:R-:W-:-:S13]  /*23250*/  ISETP.NE.AND P0, PT, RZ, UR11, PT ;  /* 0x0000000bff007c0c */ /* 0x000fda000bf05270 */
[----:B------:R-:W-:Y:S01]  /*23260*/  @P0 WARPSYNC 0xffffffff ;  /* 0xffffffff00000948 */ /* 0x000fe20003800000 */
[----:B------:R-:W-:Y:S06]  /*23270*/  @P0 BAR.SYNC.DEFER_BLOCKING 0x5, 0x100 ;  /* 0x0144000000000b1d */ /* 0x000fec0000010000 */
[----:B------:R-:W4:Y:S04]  /*23280*/  @P0 LDS.128 R236, [0x24100] ;  /* 0x02410000ffec0984 */ /* 0x000f280000000c00 */
[----:B------:R-:W-:Y:S06]  /*23290*/  @P0 BAR.ARV 0x4, 0x100 ;  /* 0x0104000000000b1d */ /* 0x000fec0000002000 */
[----:B------:R-:W-:Y:S05]  /*232a0*/  @P0 BRA `(.L_x_2468) ;  /* 0x00000f7000000947 */ /* 0x000fea0003800000 */
[----:B-1--4-:R-:W1:Y:S01]  /*232b0*/  S2R R0, SR_TID.X ;  /* 0x0000000000007919 */ /* 0x012e620000002100 */
[----:B--2---:R-:W-:Y:S01]  /*232c0*/  IMAD.MOV.U32 R8, RZ, RZ, RZ ;  /* 0x000000ffff087224 */ /* 0x004fe200078e00ff */
[----:B-1----:R-:W-:-:S04]  /*232d0*/  LOP3.LUT R15, R0, 0x1f, RZ, 0xc0, !PT ;  /* 0x0000001f000f7812 */ /* 0x002fc800078ec0ff */
[----:B------:R-:W-:Y:S01]  /*232e0*/  ISETP.NE.AND P6, PT, R15, 0x1f, PT ;  /* 0x0000001f0f00780c */ /* 0x000fe20003fc5270 */
[----:B------:R-:W-:Y:S10]  /*232f0*/  BRA.DIV ~URZ, `(.L_x_2469) ;  /* 0x00003fa27f007947 */ /* 0x000ff4000b800000 */
[----:B------:R1:W2:Y:S02]  /*23300*/  SHFL.IDX PT, R9, R32, RZ, 0x1f ;  /* 0x00001fff20097589 */ /* 0x0002a400000e0000 */
.L_x_2542:
[----:B------:R-:W-:Y:S05]  /*23310*/  BRA.DIV ~URZ, `(.L_x_2470) ;  /* 0x00003ff27f007947 */ /* 0x000fea000b800000 */
[----:B------:R4:W1:Y:S02]  /*23320*/  SHFL.IDX PT, R6, R32, 0x1, 0x1f ;  /* 0x00201f0020067f89 */ /* 0x00086400000e0000 */
.L_x_2543:
[----:B------:R-:W-:Y:S02]  /*23330*/  IMAD.IADD R0, R239, 0x1, R15 ;  /* 0x00000001ef007824 */ /* 0x000fe400078e020f */
[----:B------:R-:W-:-:S03]  /*23340*/  IMAD.MOV.U32 R7, RZ, RZ, RZ ;  /* 0x000000ffff077224 */ /* 0x000fc600078e00ff */
[----:B------:R-:W-:-:S13]  /*23350*/  ISETP.GE.OR P0, PT, R0, c[0x0][0x53c], !P6 ;  /* 0x00014f0000007a0c */ /* 0x000fda0007706670 */
[----:B------:R-:W-:Y:S01]  /*23360*/  @!P0 MOV R2, 0x4 ;  /* 0x0000000400028802 */ /* 0x000fe20000000f00 */
[----:B---3--:R-:W-:-:S04]  /*23370*/  @!P0 IMAD.MOV.U32 R4, RZ, RZ, 0x4 ;  /* 0x00000004ff048424 */ /* 0x008fc800078e00ff */
[----:B------:R-:W-:-:S04]  /*23380*/  @!P0 IMAD.WIDE R4, R0, R4, c[0x0][0x580] ;  /* 0x0001600000048625 */ /* 0x000fc800078e0204 */
        /* <DEDUP_REMOVED lines=11> */
[----:B------:R3:W4:Y:S02]  /*23440*/  SHFL.UP PT, R4, R0, 0x1, RZ ;  /* 0x0420000000047989 */ /* 0x00072400000e00ff */
.L_x_2544:
[----:B----4-:R-:W-:-:S04]  /*23450*/  SEL R4, R4, RZ, P5 ;  /* 0x000000ff04047207 */ /* 0x010fc80002800000 */
[----:B---3--:R-:W-:Y:S01]  /*23460*/  IADD3 R0, R0, R4, RZ ;  /* 0x0000000400007210 */ /* 0x008fe20007ffe0ff */
        /* <DEDUP_REMOVED lines=14> */
.L_x_2545:
[----:B----4-:R-:W-:Y:S01]  /*23550*/  IMAD R0, R0, c[0x0][0x538], RZ ;  /* 0x00014e0000007a24 */ /* 0x010fe200078e02ff */
[----:B------:R-:W-:Y:S04]  /*23560*/  BSSY B1, `(.L_x_2473) ;  /* 0x00000c6000017945 */ /* 0x000fe80003800000 */
[----:B-1----:R-:W-:-:S04]  /*23570*/  IADD3 R6, R0, R6, RZ ;  /* 0x0000000600067210 */ /* 0x002fc80007ffe0ff */
[----:B--2---:R-:W-:-:S13]  /*23580*/  ISETP.GT.AND P0, PT, R6, R9, PT ;  /* 0x000000090600720c */ /* 0x004fda0003f04270 */
[----:B------:R-:W-:Y:S05]  /*23590*/  @P0 BRA `(.L_x_2474) ;  /* 0x0000025000000947 */ /* 0x000fea0003800000 */
.L_x_2478:
        /* <DEDUP_REMOVED lines=17> */
.L_x_2546:
        /* <DEDUP_REMOVED lines=16> */
.L_x_2547:
[----:B--2---:R-:W-:-:S05]  /*237b0*/  IMAD R0, R0, c[0x0][0x538], RZ ;  /* 0x00014e0000007a24 */ /* 0x004fca00078e02ff */
[----:B------:R-:W-:-:S04]  /*237c0*/  IADD3 R6, R0, R6, RZ ;  /* 0x0000000600067210 */ /* 0x000fc80007ffe0ff */
[----:B------:R-:W-:-:S13]  /*237d0*/  ISETP.GT.AND P0, PT, R6, R9, PT ;  /* 0x000000090600720c */ /* 0x000fda0003f04270 */
[----:B-1----:R-:W-:Y:S05]  /*237e0*/  @!P0 BRA `(.L_x_2478) ;  /* 0xfffffdb000008947 */ /* 0x002fea000383ffff */
.L_x_2474:
[----:B------:R-:W-:-:S05]  /*237f0*/  IADD3 R13, -R0, R6, RZ ;  /* 0x00000006000d7210 */ /* 0x000fca0007ffe1ff */
[----:B------:R-:W-:-:S05]  /*23800*/  IMAD R0, R4, c[0x0][0x538], R13 ;  /* 0x00014e0004007a24 */ /* 0x000fca00078e020d */
[----:B------:R-:W-:Y:S01]  /*23810*/  ISETP.GT.AND P0, PT, R0, R9, PT ;  /* 0x000000090000720c */ /* 0x000fe20003f04270 */
[----:B------:R-:W-:-:S12]  /*23820*/  BRA.DIV ~URZ, `(.L_x_2479) ;  /* 0x00003f427f007947 */ /* 0x000fd8000b800000 */
[----:B------:R-:W-:-:S04]  /*23830*/  VOTE.ANY R6, PT, !P0 ;  /* 0x0000000000067806 */ /* 0x000fc800040e0100 */
.L_x_2548:
[----:B------:R-:W1:Y:S02]  /*23840*/  POPC R0, R6 ;  /* 0x0000000600007309 */ /* 0x000e640000000000 */
[----:B-1----:R-:W-:Y:S01]  /*23850*/  IADD3 R239, R0, R239, RZ ;  /* 0x000000ef00ef7210 */ /* 0x002fe20007ffe0ff */
[----:B------:R-:W-:Y:S05]  /*23860*/  BRA.DIV ~URZ, `(.L_x_2480) ;  /* 0x00003f527f007947 */ /* 0x000fea000b800000 */
[----:B------:R1:W2:Y:S04]  /*23870*/  SHFL.IDX PT, R12, R7, R0, 0x1f ;  /* 0x00001f00070c7589 */ /* 0x0002a800000e0000 */
[----:B------:R1:W4:Y:S02]  /*23880*/  SHFL.IDX PT, R5, R8, R0, 0x1f ;  /* 0x00001f0008057589 */ /* 0x00032400000e0000 */
.L_x_2549:
[----:B------:R-:W-:Y:S01]  /*23890*/  ISETP.NE.AND P0, PT, R6, RZ, PT ;  /* 0x000000ff0600720c */ /* 0x000fe20003f05270 */
[----:B------:R-:W-:-:S12]  /*238a0*/  BSSY B0, `(.L_x_2481) ;  /* 0x0000005000007945 */ /* 0x000fd80003800000 */
[----:B------:R-:W-:Y:S05]  /*238b0*/  @!P0 BRA `(.L_x_2482) ;  /* 0x0000003000008947 */ /* 0x000fea0003800000 */
[----:B-1----:R-:W-:Y:S01]  /*238c0*/  IADD3 R0, R0, -0x1, RZ ;  /* 0xffffffff00007810 */ /* 0x002fe20007ffe0ff */
[----:B------:R-:W-:Y:S05]  /*238d0*/  BRA.DIV ~URZ, `(.L_x_2483) ;  /* 0x00003fb27f007947 */ /* 0x000fea000b800000 */
[----:B------:R1:W3:Y:S02]  /*238e0*/  SHFL.IDX PT, R14, R4, R0, 0x1f ;  /* 0x00001f00040e7589 */ /* 0x0002e400000e0000 */
.L_x_2482:
[----:B------:R-:W-:Y:S05]  /*238f0*/  BSYNC B0 ;  /* 0x0000000000007941 */ /* 0x000fea0003800000 */
.L_x_2481:
[----:B----4-:R-:W-:Y:S01]  /*23900*/  ISETP.NE.AND P0, PT, R5, 0x1, PT ;  /* 0x000000010500780c */ /* 0x010fe20003f05270 */
[----:B---3--:R-:W-:Y:S01]  /*23910*/  IMAD R236, R14, c[0x0][0x538], R13 ;  /* 0x00014e000eec7a24 */ /* 0x008fe200078e020d */
[----:B------:R-:W-:Y:S04]  /*23920*/  BSSY B0, `(.L_x_2484) ;  /* 0x0000082000007945 */ /* 0x000fe80003800000 */
[----:B-1----:R-:W-:-:S07]  /*23930*/  IADD3 R8, -R236, R9, RZ ;  /* 0x00000009ec087210 */ /* 0x002fce0007ffe1ff */
[----:B------:R-:W-:Y:S05]  /*23940*/  @!P0 BRA `(.L_x_2485) ;  /* 0x000003d000008947 */ /* 0x000fea0003800000 */
[-C--:B--2---:R-:W-:Y:S02]  /*23950*/  IABS R2, R12.reuse ;  /* 0x0000000c00027213 */ /* 0x084fe40000000000 */
[----:B------:R-:W-:Y:S02]  /*23960*/  IABS R9, R12 ;  /* 0x0000000c00097213 */ /* 0x000fe40000000000 */
[----:B------:R-:W1:Y:S08]  /*23970*/  I2F.RP R0, R2 ;  /* 0x0000000200007306 */ /* 0x000e700000209400 */
        /* <DEDUP_REMOVED lines=46> */
[C---:B------:R-:W-:Y:S02]  /*23c60*/  LOP3.LUT R3, R0.reuse, R5, RZ, 0x3c, !PT ;  /* 0x0000000500037212 */ /* 0x040fe400078e3cff */
[----:B------:R-:W-:Y:S02]  /*23c70*/  IADD3 R4, -R0, RZ, RZ ;  /* 0x000000ff00047210 */ /* 0x000fe40007ffe1ff */
[----:B------:R-:W-:-:S07]  /*23c80*/  ISETP.GE.AND P1, PT, R3, RZ, PT ;  /* 0x000000ff0300720c */ /* 0x000fce0003f26270 */
[----:B------:R-:W-:-:S06]  /*23c90*/  @P2 IADD3 R2, R2, 0x1, RZ ;  /* 0x0000000102022810 */ /* 0x000fcc0007ffe0ff */
[----:B------:R-:W-:Y:S01]  /*23ca0*/  @!P1 IMAD.MOV R2, RZ, RZ, -R2 ;  /* 0x000000ffff029224 */ /* 0x000fe200078e0a02 */
[----:B------:R-:W-:-:S05]  /*23cb0*/  @!P0 LOP3.LUT R2, RZ, R5, RZ, 0x33, !PT ;  /* 0x00000005ff028212 */ /* 0x000fca00078e33ff */
[----:B------:R-:W-:-:S04]  /*23cc0*/  IMAD.MOV R3, RZ, RZ, -R2 ;  /* 0x000000ffff037224 */ /* 0x000fc800078e0a02 */
[C---:B------:R-:W-:Y:S02]  /*23cd0*/  IMAD R3, R5.reuse, R3, R0 ;  /* 0x0000000305037224 */ /* 0x040fe400078e0200 */
[----:B------:R-:W-:Y:S02]  /*23ce0*/  IMAD R0, R5, 0x1000000, R2 ;  /* 0x0100000005007824 */ /* 0x000fe400078e0202 */
[----:B------:R-:W-:Y:S02]  /*23cf0*/  IMAD R2, R12, R4, R8 ;  /* 0x000000040c027224 */ /* 0x000fe400078e0208 */
[----:B------:R-:W-:Y:S01]  /*23d00*/  IMAD R238, R3, 0x10000, R0 ;  /* 0x0001000003ee7824 */ /* 0x000fe200078e0200 */
[----:B------:R-:W-:Y:S05]  /*23d10*/  BRA `(.L_x_2486) ;  /* 0x0000042000007947 */ /* 0x000fea0003800000 */
.L_x_2485:
[----:B------:R-:W-:-:S04]  /*23d20*/  IMAD.MOV.U32 R2, RZ, RZ, 0x4 ;  /* 0x00000004ff027424 */ /* 0x000fc800078e00ff */
[----:B------:R-:W-:-:S05]  /*23d30*/  IMAD.WIDE R2, R239, R2, c[0x0][0x590] ;  /* 0x00016400ef027625 */ /* 0x000fca00078e0202 */
[----:B------:R-:W3:Y:S02]  /*23d40*/  LDG.E R4, [R2.64] ;  /* 0x0000000c02047981 */ /* 0x000ee4000c1e1900 */
        /* <DEDUP_REMOVED lines=29> */
[----:B------:R-:W-:Y:S02]  /*23f20*/  IMAD R9, R4, R2, RZ ;  /* 0x0000000204097224 */ /* 0x000fe400078e02ff */
[----:B------:R-:W-:-:S03]  /*23f30*/  IMAD.MOV R2, RZ, RZ, -R2 ;  /* 0x000000ffff027224 */ /* 0x000fc600078e0a02 */
[----:B------:R-:W-:Y:S01]  /*23f40*/  IADD3 R0, -R9, c[0x0][0x538], RZ ;  /* 0x00014e0009007a10 */ /* 0x000fe20007ffe1ff */
[----:B------:R-:W-:-:S03]  /*23f50*/  IMAD R6, R7, R2, R8 ;  /* 0x0000000207067224 */ /* 0x000fc600078e0208 */
[----:B------:R-:W-:Y:S02]  /*23f60*/  IMNMX R0, R4, R0, PT ;  /* 0x0000000004007217 */ /* 0x000fe40003800200 */
[----:B------:R-:W-:Y:S02]  /*23f70*/  IABS R2, R6 ;  /* 0x0000000600027213 */ /* 0x000fe40000000000 */
[-C--:B------:R-:W-:Y:S02]  /*23f80*/  IABS R3, R0.reuse ;  /* 0x0000000000037213 */ /* 0x080fe40000000000 */
[----:B------:R-:W-:Y:S02]  /*23f90*/  IABS R13, R0 ;  /* 0x00000000000d7213 */ /* 0x000fe40000000000 */
[----:B------:R-:W1:Y:S01]  /*23fa0*/  I2F.RP R4, R3 ;  /* 0x0000000300047306 */ /* 0x000e620000209400 */
[----:B------:R-:W-:Y:S02]  /*23fb0*/  MOV R7, R2 ;  /* 0x0000000200077202 */ /* 0x000fe40000000f00 */
[----:B------:R-:W-:-:S05]  /*23fc0*/  IMAD.MOV R2, RZ, RZ, -R13 ;  /* 0x000000ffff027224 */ /* 0x000fca00078e0a0d */
[----:B-1----:R-:W1:Y:S02]  /*23fd0*/  MUFU.RCP R4, R4 ;  /* 0x0000000400047308 */ /* 0x002e640000001000 */
[----:B-1----:R-:W-:-:S06]  /*23fe0*/  IADD3 R4, R4, 0xffffffe, RZ ;  /* 0x0ffffffe04047810 */ /* 0x002fcc0007ffe0ff */
[----:B------:R-:W1:Y:S02]  /*23ff0*/  F2I.FTZ.U32.TRUNC.NTZ R5, R4 ;  /* 0x0000000400057305 */ /* 0x000e64000021f000 */
[----:B-1----:R-:W-:-:S04]  /*24000*/  IMAD.MOV R4, RZ, RZ, -R5 ;  /* 0x000000ffff047224 */ /* 0x002fc800078e0a05 */
[----:B------:R-:W-:Y:S02]  /*24010*/  IMAD R8, R4, R3, RZ ;  /* 0x0000000304087224 */ /* 0x000fe400078e02ff */
[----:B------:R-:W-:-:S04]  /*24020*/  IMAD.MOV.U32 R4, RZ, RZ, RZ ;  /* 0x000000ffff047224 */ /* 0x000fc800078e00ff */
[----:B------:R-:W-:-:S04]  /*24030*/  IMAD.HI.U32 R5, R5, R8, R4 ;  /* 0x0000000805057227 */ /* 0x000fc800078e0004 */
        /* <DEDUP_REMOVED lines=16> */
.L_x_2486:
[----:B------:R-:W-:Y:S05]  /*24140*/  BSYNC B0 ;  /* 0x0000000000007941 */ /* 0x000fea0003800000 */
.L_x_2484:
[----:B------:R-:W-:-:S04]  /*24150*/  LOP3.LUT R2, RZ, R2, RZ, 0x33, !PT ;  /* 0x00000002ff027212 */ /* 0x000fc800078e33ff */
[----:B------:R-:W-:Y:S01]  /*24160*/  IADD3 R237, R2, R12, RZ ;  /* 0x0000000c02ed7210 */ /* 0x000fe20007ffe0ff */
[----:B------:R-:W-:Y:S05]  /*24170*/  BRA `(.L_x_2487) ;  /* 0x0000004000007947 */ /* 0x000fea0003800000 */
.L_x_2475:
[----:B------:R-:W-:Y:S01]  /*24180*/  IMAD.MOV.U32 R236, RZ, RZ, R9 ;  /* 0x000000ffffec7224 */ /* 0x000fe200078e0009 */
[----:B------:R-:W-:Y:S01]  /*24190*/  MOV R238, RZ ;  /* 0x000000ff00ee7202 */ /* 0x000fe20000000f00 */
[----:B------:R-:W-:Y:S01]  /*241a0*/  IMAD.MOV.U32 R237, RZ, RZ, RZ ;  /* 0x000000ffffed7224 */ /* 0x000fe200078e00ff */
[----:B------:R-:W-:Y:S02]  /*241b0*/  MOV R239, c[0x0][0x53c] ;  /* 0x00014f0000ef7a02 */ /* 0x000fe40000000f00 */
.L_x_2487:
[----:B------:R-:W-:Y:S05]  /*241c0*/  BSYNC B1 ;  /* 0x0000000000017941 */ /* 0x000fea0003800000 */
.L_x_2473:
[----:B------:R-:W-:Y:S01]  /*241d0*/  WARPSYNC 0xffffffff ;  /* 0xffffffff00007948 */ /* 0x000fe20003800000 */
[----:B------:R-:W-:Y:S01]  /*241e0*/  BAR.SYNC.DEFER_BLOCKING 0x4, 0x100 ;  /* 0x0104000000007b1d */ /* 0x000fe20000010000 */
[----:B------:R-:W-:-:S13]  /*241f0*/  ISETP.NE.AND P0, PT, R15, RZ, PT ;  /* 0x000000ff0f00720c */ /* 0x000fda0003f05270 */
[----:B------:R1:W-:Y:S04]  /*24200*/  @!P0 STS.128 [0x24100], R236 ;  /* 0x024100ecff008388 */ /* 0x0003e80000000c00 */
[----:B------:R-:W-:Y:S06]  /*24210*/  BAR.ARV 0x5, 0x100 ;  /* 0x0144000000007b1d */ /* 0x000fec0000002000 */
.L_x_2468:
[----:B----4-:R-:W-:-:S13]  /*24220*/  ISETP.GE.AND P0, PT, R239, c[0x0][0x53c], PT ;  /* 0x00014f00ef007a0c */ /* 0x010fda0003f06270 */
[----:B-123--:R-:W-:Y:S01]  /*24230*/  @P0 CALL.REL.NOINC `(.L_x_2488) ;  /* 0x0000001000000944 */ /* 0x00efe20003c00000 */
[----:B------:R-:W-:Y:S05]  /*24240*/  BRA `(.L_x_2489) ;  /* 0xfffddb7000007947 */ /* 0x000fea000383ffff */
.L_x_2488:
[----:B------:R-:W-:Y:S05]  /*24250*/  EXIT ;  /* 0x000000000000794d */ /* 0x000fea0003800000 */
.L_x_2228:
[----:B------:R-:W-:Y:S01]  /*24260*/  IMAD.MOV.U32 R0, RZ, RZ, R5 ;  /* 0x000000ffff007224 */ /* 0x000fe200078e0005 */
[----:B------:R-:W-:Y:S02]  /*24270*/  MOV R3, 0x1 ;  /* 0x0000000100037802 */ /* 0x000fe40000000f00 */
[----:B------:R-:W-:Y:S02]  /*24280*/  MOV R2, 0x242a0 ;  /* 0x000242a000027802 */ /* 0x000fe40000000f00 */
[----:B-1----:R-:W-:Y:S05]  /*24290*/  CALL.REL.NOINC `($__internal_40_$__cuda_sm70_shflsync_up_p) ;  /* 0x0000370000007944 */ /* 0x002fea0003c00000 */
[----:B------:R-:W-:Y:S01]  /*242a0*/  MOV R0, R4 ;  /* 0x0000000400007202 */ /* 0x000fe20000000f00 */
[----:B------:R-:W-:Y:S05]  /*242b0*/  BRA `(.L_x_2490) ;  /* 0xfffdc18000007947 */ /* 0x000fea000383ffff */
.L_x_2229:
[----:B------:R-:W-:Y:S01]  /*242c0*/  IMAD.MOV.U32 R0, RZ, RZ, R5 ;  /* 0x000000ffff007224 */ /* 0x000fe200078e0005 */
[----:B------:R-:W-:Y:S02]  /*242d0*/  MOV R3, 0x2 ;  /* 0x0000000200037802 */ /* 0x000fe40000000f00 */
[----:B------:R-:W-:Y:S02]  /*242e0*/  MOV R2, 0x24300 ;  /* 0x0002430000027802 */ /* 0x000fe40000000f00 */
[----:B-1----:R-:W-:Y:S05]  /*242f0*/  CALL.REL.NOINC `($__internal_40_$__cuda_sm70_shflsync_up_p) ;  /* 0x000036a000007944 */ /* 0x002fea0003c00000 */
[----:B------:R-:W-:Y:S01]  /*24300*/  SEL R4, R4, RZ, P4 ;  /* 0x000000ff04047207 */ /* 0x000fe20002000000 */
[----:B------:R-:W-:Y:S01]  /*24310*/  IMAD.MOV.U32 R3, RZ, RZ, 0x4 ;  /* 0x00000004ff037424 */ /* 0x000fe200078e00ff */
[----:B------:R-:W-:-:S03]  /*24320*/  MOV R2, 0x24350 ;  /* 0x0002435000027802 */ /* 0x000fc60000000f00 */
[----:B------:R-:W-:Y:S02]  /*24330*/  IMAD.IADD R0, R5, 0x1, R4 ;  /* 0x0000000105007824 */ /* 0x000fe400078e0204 */
[----:B------:R-:W-:Y:S05]  /*24340*/  CALL.REL.NOINC `($__internal_40_$__cuda_sm70_shflsync_up_p) ;  /* 0x0000365000007944 */ /* 0x000fea0003c00000 */
        /* <DEDUP_REMOVED lines=12> */
[----:B------:R-:W-:Y:S02]  /*24410*/  MOV R33, 0x1f ;  /* 0x0000001f00217802 */ /* 0x000fe40000000f00 */
[----:B------:R-:W-:Y:S01]  /*24420*/  MOV R3, 0x24460 ;  /* 0x0002446000037802 */ /* 0x000fe20000000f00 */
[----:B------:R-:W-:-:S04]  /*24430*/  IMAD.IADD R4, R0, 0x1, R4 ;  /* 0x0000000100047824 */ /* 0x000fc800078e0204 */
[----:B------:R-:W-:Y:S02]  /*24440*/  IMAD.MOV.U32 R34, RZ, RZ, R4 ;  /* 0x000000ffff227224 */ /* 0x000fe400078e0004 */
[----:B------:R-:W-:Y:S05]  /*24450*/  CALL.REL.NOINC `($__internal_39_$__cuda_sm70_shflsync_idx_p) ;  /* 0x000034e000007944 */ /* 0x000fea0003c00000 */
[----:B------:R-:W-:Y:S01]  /*24460*/  MOV R0, R35 ;  /* 0x0000002300007202 */ /* 0x000fe20000000f00 */
[----:B------:R-:W-:Y:S05]  /*24470*/  BRA `(.L_x_2491) ;  /* 0xfffdc0c000007947 */ /* 0x000fea000383ffff */
.L_x_2231:
[----:B------:R-:W-:Y:S02]  /*24480*/  SEL R0, RZ, 0x1, P0 ;  /* 0x00000001ff007807 */ /* 0x000fe40000000000 */
[----:B------:R-:W-:Y:S02]  /*24490*/  MOV R2, 0x244b0 ;  /* 0x000244b000027802 */ /* 0x000fe40000000f00 */
[----:B-1----:R-:W-:Y:S05]  /*244a0*/  CALL.REL.NOINC `($__internal_41_$__cuda_sm70_votesync_ballot) ;  /* 0x0000355000007944 */ /* 0x002fea0003c00000 */
[----:B------:R-:W-:Y:S01]  /*244b0*/  MOV R6, R0 ;  /* 0x0000000000067202 */ /* 0x000fe20000000f00 */
[----:B------:R-:W-:Y:S05]  /*244c0*/  BRA `(.L_x_2492) ;  /* 0xfffdc10000007947 */ /* 0x000fea000383ffff */
.L_x_2232:
[----:B------:R-:W-:Y:S01]  /*244d0*/  IMAD.MOV.U32 R34, RZ, RZ, R9 ;  /* 0x000000ffff227224 */ /* 0x000fe200078e0009 */
[----:B------:R-:W-:Y:S01]  /*244e0*/  MOV R2, R0 ;  /* 0x0000000000027202 */ /* 0x000fe20000000f00 */
[----:B------:R-:W-:Y:S01]  /*244f0*/  IMAD.MOV.U32 R33, RZ, RZ, 0x1f ;  /* 0x0000001fff217424 */ /* 0x000fe200078e00ff */
[----:B------:R-:W-:Y:S02]  /*24500*/  MOV R3, 0x24520 ;  /* 0x0002452000037802 */ /* 0x000fe40000000f00 */
[----:B------:R-:W-:Y:S05]  /*24510*/  CALL.REL.NOINC `($__internal_39_$__cuda_sm70_shflsync_idx_p) ;  /* 0x0000342000007944 */ /* 0x000fea0003c00000 */
[----:B------:R-:W-:Y:S01]  /*24520*/  IMAD.MOV.U32 R12, RZ, RZ, R35 ;  /* 0x000000ffff0c7224 */ /* 0x000fe200078e0023 */
[----:B------:R-:W-:Y:S01]  /*24530*/  MOV R34, R8 ;  /* 0x0000000800227202 */ /* 0x000fe20000000f00 */
[----:B------:R-:W-:Y:S01]  /*24540*/  IMAD.MOV.U32 R5, RZ, RZ, RZ ;  /* 0x000000ffff057224 */ /* 0x000fe200078e00ff */
[----:B------:R-:W-:Y:S01]  /*24550*/  MOV R2, R0 ;  /* 0x0000000000027202 */ /* 0x000fe20000000f00 */
[----:B------:R-:W-:Y:S01]  /*24560*/  IMAD.MOV.U32 R33, RZ, RZ, 0x1f ;  /* 0x0000001fff217424 */ /* 0x000fe200078e00ff */
[----:B------:R-:W-:-:S02]  /*24570*/  MOV R3, 0x24590 ;  /* 0x0002459000037802 */ /* 0x000fc40000000f00 */
[----:B------:R-:W-:Y:S05]  /*24580*/  CALL.REL.NOINC `($__internal_39_$__cuda_sm70_shflsync_idx_p) ;  /* 0x000033b000007944 */ /* 0x000fea0003c00000 */
[----:B------:R-:W-:Y:S01]  /*24590*/  MOV R9, R35 ;  /* 0x0000002300097202 */ /* 0x000fe20000000f00 */
[----:B------:R-:W-:Y:S05]  /*245a0*/  BRA `(.L_x_2493) ;  /* 0xfffdc08000007947 */ /* 0x000fea000383ffff */
.L_x_2235:
[----:B------:R-:W-:Y:S01]  /*245b0*/  IMAD.MOV.U32 R34, RZ, RZ, R4 ;  /* 0x000000ffff227224 */ /* 0x000fe200078e0004 */
[----:B------:R-:W-:Y:S01]  /*245c0*/  MOV R2, R0 ;  /* 0x0000000000027202 */ /* 0x000fe20000000f00 */
[----:B------:R-:W-:Y:S01]  /*245d0*/  IMAD.MOV.U32 R33, RZ, RZ, 0x1f ;  /* 0x0000001fff217424 */ /* 0x000fe200078e00ff */
[----:B------:R-:W-:-:S02]  /*245e0*/  MOV R3, 0x24600 ;  /* 0x0002460000037802 */ /* 0x000fc40000000f00 */
[----:B--23--:R-:W-:Y:S05]  /*245f0*/  CALL.REL.NOINC `($__internal_39_$__cuda_sm70_shflsync_idx_p) ;  /* 0x0000334000007944 */ /* 0x00cfea0003c00000 */
[----:B------:R-:W-:Y:S01]  /*24600*/  MOV R5, R35 ;  /* 0x0000002300057202 */ /* 0x000fe20000000f00 */
[----:B------:R-:W-:Y:S05]  /*24610*/  BRA `(.L_x_2234) ;  /* 0xfffdc07000007947 */ /* 0x000fea000383ffff */
.L_x_2290:
[----:B------:R-:W-:Y:S01]  /*24620*/  IMAD.MOV.U32 R34, RZ, RZ, R12 ;  /* 0x000000ffff227224 */ /* 0x000fe200078e000c */
[----:B------:R-:W-:Y:S01]  /*24630*/  MOV R2, RZ ;  /* 0x000000ff00027202 */ /* 0x000fe20000000f00 */
[----:B------:R-:W-:Y:S01]  /*24640*/  IMAD.MOV.U32 R33, RZ, RZ, 0x181f ;  /* 0x0000181fff217424 */ /* 0x000fe200078e00ff */
[----:B------:R-:W-:-:S02]  /*24650*/  MOV R3, 0x24670 ;  /* 0x0002467000037802 */ /* 0x000fc40000000f00 */
[----:B-----5:R-:W-:Y:S05]  /*24660*/  CALL.REL.NOINC `($__internal_39_$__cuda_sm70_shflsync_idx_p) ;  /* 0x000032d000007944 */ /* 0x020fea0003c00000 */
[----:B------:R-:W-:Y:S01]  /*24670*/  MOV R4, R35 ;  /* 0x0000002300047202 */ /* 0x000fe20000000f00 */
[----:B------:R-:W-:Y:S05]  /*24680*/  BRA `(.L_x_2494) ;  /* 0xfffe44c000007947 */ /* 0x000fea000383ffff */
.L_x_2291:
[----:B------:R-:W-:Y:S01]  /*24690*/  IMAD.MOV.U32 R34, RZ, RZ, R13 ;  /* 0x000000ffff227224 */ /* 0x000fe200078e000d */
[----:B------:R-:W-:Y:S01]  /*246a0*/  MOV R2, RZ ;  /* 0x000000ff00027202 */ /* 0x000fe20000000f00 */
[----:B------:R-:W-:Y:S01]  /*246b0*/  IMAD.MOV.U32 R33, RZ, RZ, 0x181f ;  /* 0x0000181fff217424 */ /* 0x000fe200078e00ff */
[----:B------:R-:W-:-:S02]  /*246c0*/  MOV R3, 0x246e0 ;  /* 0x000246e000037802 */ /* 0x000fc40000000f00 */
[----:B-12--5:R-:W-:Y:S05]  /*246d0*/  CALL.REL.NOINC `($__internal_39_$__cuda_sm70_shflsync_idx_p) ;  /* 0x0000326000007944 */ /* 0x026fea0003c00000 */
[----:B------:R-:W-:Y:S01]  /*246e0*/  MOV R0, R35 ;  /* 0x0000002300007202 */ /* 0x000fe20000000f00 */
[----:B------:R-:W-:Y:S05]  /*246f0*/  BRA `(.L_x_2495) ;  /* 0xfffe447000007947 */ /* 0x000fea000383ffff */
.L_x_2294:
[----:B------:R-:W-:Y:S01]  /*24700*/  IMAD.MOV.U32 R34, RZ, RZ, R12 ;  /* 0x000000ffff227224 */ /* 0x000fe200078e000c */
[----:B--2---:R-:W-:Y:S01]  /*24710*/  MOV R2, 0x1 ;  /* 0x0000000100027802 */ /* 0x004fe20000000f00 */
[----:B------:R-:W-:Y:S01]  /*24720*/  IMAD.MOV.U32 R33, RZ, RZ, 0x181f ;  /* 0x0000181fff217424 */ /* 0x000fe200078e00ff */
[----:B------:R-:W-:-:S02]  /*24730*/  MOV R3, 0x24750 ;  /* 0x0002475000037802 */ /* 0x000fc40000000f00 */
[----:B-1-345:R-:W-:Y:S05]  /*24740*/  CALL.REL.NOINC `($__internal_39_$__cuda_sm70_shflsync_idx_p) ;  /* 0x000031f000007944 */ /* 0x03afea0003c00000 */
[----:B------:R-:W-:Y:S01]  /*24750*/  IMAD.MOV.U32 R4, RZ, RZ, R35 ;  /* 0x000000ffff047224 */ /* 0x000fe200078e0023 */
[----:B------:R-:W-:Y:S01]  /*24760*/  MOV R2, 0x1 ;  /* 0x0000000100027802 */ /* 0x000fe20000000f00 */
[----:B------:R-:W-:Y:S01]  /*24770*/  IMAD.MOV.U32 R34, RZ, RZ, R13 ;  /* 0x000000ffff227224 */ /* 0x000fe200078e000d */
[----:B------:R-:W-:-:S02]  /*24780*/  MOV R33, 0x181f ;  /* 0x0000181f00217802 */ /* 0x000fc40000000f00 */
[----:B------:R-:W-:Y:S02]  /*24790*/  MOV R3, 0x247b0 ;  /* 0x000247b000037802 */ /* 0x000fe40000000f00 */
[----:B------:R-:W-:Y:S05]  /*247a0*/  CALL.REL.NOINC `($__internal_39_$__cuda_sm70_shflsync_idx_p) ;  /* 0x0000319000007944 */ /* 0x000fea0003c00000 */
[----:B------:R-:W-:Y:S01]  /*247b0*/  MOV R0, R35 ;  /* 0x0000002300007202 */ /* 0x000fe20000000f00 */
[----:B------:R-:W-:Y:S05]  /*247c0*/  BRA `(.L_x_2496) ;  /* 0xfffe44e000007947 */ /* 0x000fea000383ffff */
.L_x_2297:
[----:B------:R-:W-:Y:S01]  /*247d0*/  IMAD.MOV.U32 R34, RZ, RZ, R12 ;  /* 0x000000ffff227224 */ /* 0x000fe200078e000c */
[----:B-1----:R-:W-:Y:S01]  /*247e0*/  MOV R2, 0x2 ;  /* 0x0000000200027802 */ /* 0x002fe20000000f00 */
[----:B------:R-:W-:Y:S01]  /*247f0*/  IMAD.MOV.U32 R33, RZ, RZ, 0x181f ;  /* 0x0000181fff217424 */ /* 0x000fe200078e00ff */
[----:B------:R-:W-:Y:S02]  /*24800*/  MOV R3, 0x24820 ;  /* 0x0002482000037802 */ /* 0x000fe40000000f00 */
[----:B--2345:R-:W-:Y:S05]  /*24810*/  CALL.REL.NOINC `($__internal_39_$__cuda_sm70_shflsync_idx_p) ;  /* 0x0000312000007944 */ /* 0x03cfea0003c00000 */
[----:B------:R-:W-:Y:S01]  /*24820*/  MOV R4, R35 ;  /* 0x0000002300047202 */ /* 0x000fe20000000f00 */
[----:B------:R-:W-:Y:S05]  /*24830*/  BRA `(.L_x_2497) ;  /* 0xfffe45a000007947 */ /* 0x000fea000383ffff */
.L_x_2298:
[----:B------:R-:W-:Y:S01]  /*24840*/  IMAD.MOV.U32 R34, RZ, RZ, R13 ;  /* 0x000000ffff227224 */ /* 0x000fe200078e000d */
[----:B------:R-:W-:Y:S01]  /*24850*/  MOV R2, 0x2 ;  /* 0x0000000200027802 */ /* 0x000fe20000000f00 */
[----:B------:R-:W-:Y:S01]  /*24860*/  IMAD.MOV.U32 R33, RZ, RZ, 0x181f ;  /* 0x0000181fff217424 */ /* 0x000fe200078e00ff */
[----:B------:R-:W-:Y:S02]  /*24870*/  MOV R3, 0x24890 ;  /* 0x0002489000037802 */ /* 0x000fe40000000f00 */
[----:B-12345:R-:W-:Y:S05]  /*24880*/  CALL.REL.NOINC `($__internal_39_$__cuda_sm70_shflsync_idx_p) ;  /* 0x000030b000007944 */ /* 0x03efea0003c00000 */
[----:B------:R-:W-:Y:S01]  /*24890*/  MOV R0, R35 ;  /* 0x0000002300007202 */ /* 0x000fe20000000f00 */
[----:B------:R-:W-:Y:S05]  /*248a0*/  BRA `(.L_x_2498) ;  /* 0xfffe455000007947 */ /* 0x000fea000383ffff */
.L_x_2301:
[----:B------:R-:W-:Y:S01]  /*248b0*/  IMAD.MOV.U32 R34, RZ, RZ, R12 ;  /* 0x000000ffff227224 */ /* 0x000fe200078e000c */
[----:B-1----:R-:W-:Y:S01]  /*248c0*/  MOV R2, 0x3 ;  /* 0x0000000300027802 */ /* 0x002fe20000000f00 */
[----:B------:R-:W-:Y:S01]  /*248d0*/  IMAD.MOV.U32 R33, RZ, RZ, 0x181f ;  /* 0x0000181fff217424 */ /* 0x000fe200078e00ff */
[----:B------:R-:W-:-:S02]  /*248e0*/  MOV R3, 0x24900 ;  /* 0x0002490000037802 */ /* 0x000fc40000000f00 */
[----:B--2345:R-:W-:Y:S05]  /*248f0*/  CALL.REL.NOINC `($__internal_39_$__cuda_sm70_shflsync_idx_p) ;  /* 0x0000304000007944 */ /* 0x03cfea0003c00000 */
        /* <DEDUP_REMOVED lines=8> */
.L_x_2304:
[----:B------:R-:W-:Y:S01]  /*24980*/  IMAD.MOV.U32 R34, RZ, RZ, R5 ;  /* 0x000000ffff227224 */ /* 0x000fe200078e0005 */
[----:B------:R-:W-:Y:S01]  /*24990*/  MOV R2, RZ ;  /* 0x000000ff00027202 */ /* 0x000fe20000000f00 */
[----:B------:R-:W-:Y:S01]  /*249a0*/  IMAD.MOV.U32 R33, RZ, RZ, 0x181f ;  /* 0x0000181fff217424 */ /* 0x000fe200078e00ff */
[----:B------:R-:W-:Y:S02]  /*249b0*/  MOV R3, 0x249d0 ;  /* 0x000249d000037802 */ /* 0x000fe40000000f00 */
[----:B------:R-:W-:Y:S05]  /*249c0*/  CALL.REL.NOINC `($__internal_39_$__cuda_sm70_shflsync_idx_p) ;  /* 0x00002f7000007944 */ /* 0x000fea0003c00000 */
[----:B------:R-:W-:Y:S01]  /*249d0*/  MOV R4, R35 ;  /* 0x0000002300047202 */ /* 0x000fe20000000f00 */
[----:B------:R-:W-:Y:S05]  /*249e0*/  BRA `(.L_x_2500) ;  /* 0xfffe505000007947 */ /* 0x000fea000383ffff */
.L_x_2305:
[----:B------:R-:W-:Y:S01]  /*249f0*/  IMAD.MOV.U32 R34, RZ, RZ, R14 ;  /* 0x000000ffff227224 */ /* 0x000fe200078e000e */
[----:B------:R-:W-:Y:S01]  /*24a00*/  MOV R2, RZ ;  /* 0x000000ff00027202 */ /* 0x000fe20000000f00 */
[----:B------:R-:W-:Y:S01]  /*24a10*/  IMAD.MOV.U32 R33, RZ, RZ, 0x181f ;  /* 0x0000181fff217424 */ /* 0x000fe200078e00ff */
[----:B------:R-:W-:Y:S02]  /*24a20*/  MOV R3, 0x24a40 ;  /* 0x00024a4000037802 */ /* 0x000fe40000000f00 */
[----:B-12---:R-:W-:Y:S05]  /*24a30*/  CALL.REL.NOINC `($__internal_39_$__cuda_sm70_shflsync_idx_p) ;  /* 0x00002f0000007944 */ /* 0x006fea0003c00000 */
[----:B------:R-:W-:Y:S01]  /*24a40*/  IADD3 R6, P1, R35, R15, RZ ;  /* 0x0000000f23067210 */ /* 0x000fe20007f3e0ff */
[----:B------:R-:W-:Y:S01]  /*24a50*/  IMAD.MOV.U32 R34, RZ, RZ, R5 ;  /* 0x000000ffff227224 */ /* 0x000fe200078e0005 */
[----:B------:R-:W-:Y:S01]  /*24a60*/  ISETP.GE.AND P0, PT, R200, c[0x0][0x1d4], PT ;  /* 0x00007500c8007a0c */ /* 0x000fe20003f06270 */
[----:B------:R-:W-:-:S02]  /*24a70*/  IMAD.MOV.U32 R33, RZ, RZ, 0x181f ;  /* 0x0000181fff217424 */ /* 0x000fc400078e00ff */
[----:B------:R-:W-:Y:S01]  /*24a80*/  IMAD.X R7, R4, 0x1, R16, P1 ;  /* 0x0000000104077824 */ /* 0x000fe200008e0610 */
[----:B------:R-:W-:Y:S02]  /*24a90*/  IADD3 R8, P1, R35, R17, RZ ;  /* 0x0000001123087210 */ /* 0x000fe40007f3e0ff */
[----:B------:R-:W-:-:S03]  /*24aa0*/  SEL R13, RZ, 0x10, P0 ;  /* 0x00000010ff0d7807 */ /* 0x000fc60000000000 */
[----:B------:R-:W-:Y:S01]  /*24ab0*/  IMAD.X R9, R4, 0x1, R19, P1 ;  /* 0x0000000104097824 */ /* 0x000fe200008e0613 */
[----:B------:R-:W-:-:S03]  /*24ac0*/  IADD3 R2, P1, R35, R20, RZ ;  /* 0x0000001423027210 */ /* 0x000fc60007f3e0ff */
        /* <DEDUP_REMOVED lines=13> */
[----:B-1----:R-:W-:Y:S05]  /*24ba0*/  CALL.REL.NOINC `($__internal_39_$__cuda_sm70_shflsync_idx_p) ;  /* 0x00002d9000007944 */ /* 0x002fea0003c00000 */
        /* <DEDUP_REMOVED lines=8> */
.L_x_2310:
[----:B------:R-:W-:Y:S01]  /*24c30*/  IMAD.MOV.U32 R34, RZ, RZ, R26 ;  /* 0x000000ffff227224 */ /* 0x000fe200078e001a */
[----:B------:R-:W-:Y:S01]  /*24c40*/  MOV R2, RZ ;  /* 0x000000ff00027202 */ /* 0x000fe20000000f00 */
[----:B------:R-:W-:Y:S01]  /*24c50*/  IMAD.MOV.U32 R33, RZ, RZ, 0x1c1f ;  /* 0x00001c1fff217424 */ /* 0x000fe200078e00ff */
[----:B------:R-:W-:Y:S02]  /*24c60*/  MOV R3, 0x24c80 ;  /* 0x00024c8000037802 */ /* 0x000fe40000000f00 */
[----:B------:R-:W-:Y:S05]  /*24c70*/  CALL.REL.NOINC `($__internal_39_$__cuda_sm70_shflsync_idx_p) ;  /* 0x00002cc000007944 */ /* 0x000fea0003c00000 */
[----:B------:R-:W-:Y:S01]  /*24c80*/  MOV R5, R35 ;  /* 0x0000002300057202 */ /* 0x000fe20000000f00 */
[----:B------:R-:W-:Y:S05]  /*24c90*/  BRA `(.L_x_2502) ;  /* 0xfffe52f000007947 */ /* 0x000fea000383ffff */
.L_x_2311:
[----:B------:R-:W-:Y:S01]  /*24ca0*/  IMAD.MOV.U32 R34, RZ, RZ, R27 ;  /* 0x000000ffff227224 */ /* 0x000fe200078e001b */
[----:B------:R-:W-:Y:S01]  /*24cb0*/  MOV R2, RZ ;  /* 0x000000ff00027202 */ /* 0x000fe20000000f00 */
[----:B------:R-:W-:Y:S01]  /*24cc0*/  IMAD.MOV.U32 R33, RZ, RZ, 0x1c1f ;  /* 0x00001c1fff217424 */ /* 0x000fe200078e00ff */
[----:B------:R-:W-:Y:S02]  /*24cd0*/  MOV R3, 0x24cf0 ;  /* 0x00024cf000037802 */ /* 0x000fe40000000f00 */
[----:B-12---:R-:W-:Y:S05]  /*24ce0*/  CALL.REL.NOINC `($__internal_39_$__cuda_sm70_shflsync_idx_p) ;  /* 0x00002c5000007944 */ /* 0x006fea0003c00000 */
[----:B------:R-:W-:Y:S01]  /*24cf0*/  IMAD.MOV.U32 R34, RZ, RZ, R13 ;  /* 0x000000ffff227224 */ /* 0x000fe200078e000d */
[----:B------:R-:W-:Y:S01]  /*24d00*/  MOV R33, 0x1c1f ;  /* 0x00001c1f00217802 */ /* 0x000fe20000000f00 */
[----:B------:R-:W-:Y:S01]  /*24d10*/  IMAD.MOV.U32 R2, RZ, RZ, RZ ;  /* 0x000000ffff027224 */ /* 0x000fe200078e00ff */
[----:B------:R-:W-:-:S02]  /*24d20*/  MOV R4, R35 ;  /* 0x0000002300047202 */ /* 0x000fc40000000f00 */
[----:B------:R-:W-:Y:S02]  /*24d30*/  MOV R3, 0x24d50 ;  /* 0x00024d5000037802 */ /* 0x000fe40000000f00 */
[----:B------:R-:W-:Y:S05]  /*24d40*/  CALL.REL.NOINC `($__internal_39_$__cuda_sm70_shflsync_idx_p) ;  /* 0x00002bf000007944 */ /* 0x000fea0003c00000 */
[----:B------:R-:W-:Y:S01]  /*24d50*/  IMAD.MOV.U32 R12, RZ, RZ, R35 ;  /* 0x000000ffff0c7224 */ /* 0x000fe200078e0023 */
[----:B------:R-:W-:Y:S01]  /*24d60*/  MOV R2, RZ ;  /* 0x000000ff00027202 */ /* 0x000fe20000000f00 */
[----:B------:R-:W-:Y:S01]  /*24d70*/  IMAD.MOV.U32 R34, RZ, RZ, R32 ;  /* 0x000000ffff227224 */ /* 0x000fe200078e0020 */
[----:B------:R-:W-:Y:S02]  /*24d80*/  MOV R33, 0x1c1f ;  /* 0x00001c1f00217802 */ /* 0x000fe40000000f00 */
[----:B------:R-:W-:Y:S02]  /*24d90*/  MOV R3, 0x24db0 ;  /* 0x00024db000037802 */ /* 0x000fe40000000f00 */
[----:B------:R-:W-:Y:S05]  /*24da0*/  CALL.REL.NOINC `($__internal_39_$__cuda_sm70_shflsync_idx_p) ;  /* 0x00002b9000007944 */ /* 0x000fea0003c00000 */
[----:B------:R-:W-:Y:S01]  /*24db0*/  MOV R0, R35 ;  /* 0x0000002300007202 */ /* 0x000fe20000000f00 */
[----:B------:R-:W-:Y:S05]  /*24dc0*/  BRA `(.L_x_2503) ;  /* 0xfffe520000007947 */ /* 0x000fea000383ffff */
.L_x_2314:
[----:B------:R-:W-:Y:S01]  /*24dd0*/  IMAD.MOV.U32 R34, RZ, RZ, R26 ;  /* 0x000000ffff227224 */ /* 0x000fe200078e001a */
[----:B------:R-:W-:Y:S01]  /*24de0*/  MOV R2, 0x1 ;  /* 0x0000000100027802 */ /* 0x000fe20000000f00 */
[----:B------:R-:W-:Y:S01]  /*24df0*/  IMAD.MOV.U32 R33, RZ, RZ, 0x1c1f ;  /* 0x00001c1fff217424 */ /* 0x000fe200078e00ff */
[----:B------:R-:W-:Y:S02]  /*24e00*/  MOV R3, 0x24e20 ;  /* 0x00024e2000037802 */ /* 0x000fe40000000f00 */
[----:B---3--:R-:W-:Y:S05]  /*24e10*/  CALL.REL.NOINC `($__internal_39_$__cuda_sm70_shflsync_idx_p) ;  /* 0x00002b2000007944 */ /* 0x008fea0003c00000 */
[----:B------:R-:W-:Y:S01]  /*24e20*/  IMAD.MOV.U32 R5, RZ, RZ, R35 ;  /* 0x000000ffff057224 */ /* 0x000fe200078e0023 */
[----:B------:R-:W-:Y:S01]  /*24e30*/  MOV R2, 0x1 ;  /* 0x0000000100027802 */ /* 0x000fe20000000f00 */
[----:B------:R-:W-:Y:S01]  /*24e40*/  IMAD.MOV.U32 R34, RZ, RZ, R27 ;  /* 0x000000ffff227224 */ /* 0x000fe200078e001b */
[----:B------:R-:W-:-:S02]  /*24e50*/  MOV R33, 0x1c1f ;  /* 0x00001c1f00217802 */ /* 0x000fc40000000f00 */
[----:B------:R-:W-:Y:S02]  /*24e60*/  MOV R3, 0x24e80 ;  /* 0x00024e8000037802 */ /* 0x000fe40000000f00 */
[----:B------:R-:W-:Y:S05]  /*24e70*/  CALL.REL.NOINC `($__internal_39_$__cuda_sm70_shflsync_idx_p) ;  /* 0x00002ac000007944 */ /* 0x000fea0003c00000 */
[----:B------:R-:W-:Y:S01]  /*24e80*/  IMAD.MOV.U32 R34, RZ, RZ, R13 ;  /* 0x000000ffff227224 */ /* 0x000fe200078e000d */
[----:B------:R-:W-:Y:S01]  /*24e90*/  MOV R33, 0x1c1f ;  /* 0x00001c1f00217802 */ /* 0x000fe20000000f00 */
[----:B------:R-:W-:Y:S01]  /*24ea0*/  IMAD.MOV.U32 R2, RZ, RZ, 0x1 ;  /* 0x00000001ff027424 */ /* 0x000fe200078e00ff */
[----:B------:R-:W-:Y:S02]  /*24eb0*/  MOV R4, R35 ;  /* 0x0000002300047202 */ /* 0x000fe40000000f00 */
[----:B------:R-:W-:Y:S02]  /*24ec0*/  MOV R3, 0x24ee0 ;  /* 0x00024ee000037802 */ /* 0x000fe40000000f00 */
[----:B------:R-:W-:Y:S05]  /*24ed0*/  CALL.REL.NOINC `($__internal_39_$__cuda_sm70_shflsync_idx_p) ;  /* 0x00002a6000007944 */ /* 0x000fea0003c00000 */
[----:B------:R-:W-:Y:S01]  /*24ee0*/  IMAD.MOV.U32 R12, RZ, RZ, R35 ;  /* 0x000000ffff0c7224 */ /* 0x000fe200078e0023 */
[----:B------:R-:W-:Y:S01]  /*24ef0*/  MOV R2, 0x1 ;  /* 0x0000000100027802 */ /* 0x000fe20000000f00 */
[----:B------:R-:W-:Y:S01]  /*24f00*/  IMAD.MOV.U32 R34, RZ, RZ, R32 ;  /* 0x000000ffff227224 */ /* 0x000fe200078e0020 */
[----:B------:R-:W-:Y:S02]  /*24f10*/  MOV R33, 0x1c1f ;  /* 0x00001c1f00217802 */ /* 0x000fe40000000f00 */
[----:B------:R-:W-:-:S02]  /*24f20*/  MOV R3, 0x24f40 ;  /* 0x00024f4000037802 */ /* 0x000fc40000000f00 */
[----:B------:R-:W-:Y:S05]  /*24f30*/  CALL.REL.NOINC `($__internal_39_$__cuda_sm70_shflsync_idx_p) ;  /* 0x00002a0000007944 */ /* 0x000fea0003c00000 */
[----:B------:R-:W-:Y:S01]  /*24f40*/  MOV R0, R35 ;  /* 0x0000002300007202 */ /* 0x000fe20000000f00 */
[----:B------:R-:W-:Y:S05]  /*24f50*/  BRA `(.L_x_2504) ;  /* 0xfffe58b000007947 */ /* 0x000fea000383ffff */
.L_x_2339:
[----:B------:R-:W-:Y:S01]  /*24f60*/  IMAD.MOV.U32 R34, RZ, RZ, R22 ;  /* 0x000000ffff227224 */ /* 0x000fe200078e0016 */
[----:B------:R-:W-:Y:S01]  /*24f70*/  MOV R2, RZ ;  /* 0x000000ff00027202 */ /* 0x000fe20000000f00 */
[----:B------:R-:W-:Y:S01]  /*24f80*/  IMAD.MOV.U32 R33, RZ, RZ, 0x1c1f ;  /* 0x00001c1fff217424 */ /* 0x000fe200078e00ff */
[----:B------:R-:W-:-:S02]  /*24f90*/  MOV R3, 0x24fb0 ;  /* 0x00024fb000037802 */ /* 0x000fc40000000f00 */
[----:B------:R-:W-:Y:S05]  /*24fa0*/  CALL.REL.NOINC `($__internal_39_$__cuda_sm70_shflsync_idx_p) ;  /* 0x0000299000007944 */ /* 0x000fea0003c00000 */
[----:B------:R-:W-:Y:S01]  /*24fb0*/  MOV R0, R35 ;  /* 0x0000002300007202 */ /* 0x000fe20000000f00 */
[----:B------:R-:W-:Y:S05]  /*24fc0*/  BRA `(.L_x_2505) ;  /* 0xfffe850000007947 */ /* 0x000fea000383ffff */
.L_x_2340:
[----:B------:R-:W-:Y:S01]  /*24fd0*/  IMAD.MOV.U32 R34, RZ, RZ, R23 ;  /* 0x000000ffff227224 */ /* 0x000fe200078e0017 */
[----:B------:R-:W-:Y:S01]  /*24fe0*/  MOV R2, RZ ;  /* 0x000000ff00027202 */ /* 0x000fe20000000f00 */
[----:B------:R-:W-:Y:S01]  /*24ff0*/  IMAD.MOV.U32 R33, RZ, RZ, 0x1c1f ;  /* 0x00001c1fff217424 */ /* 0x000fe200078e00ff */
[----:B------:R-:W-:-:S02]  /*25000*/  MOV R3, 0x25020 ;  /* 0x0002502000037802 */ /* 0x000fc40000000f00 */
[----:B-12---:R-:W-:Y:S05]  /*25010*/  CALL.REL.NOINC `($__internal_39_$__cuda_sm70_shflsync_idx_p) ;  /* 0x0000292000007944 */ /* 0x006fea0003c00000 */
[----:B------:R-:W-:Y:S01]  /*25020*/  IMAD.MOV.U32 R34, RZ, RZ, R21 ;  /* 0x000000ffff227224 */ /* 0x000fe200078e0015 */
[----:B------:R-:W-:Y:S01]  /*25030*/  MOV R2, RZ ;  /* 0x000000ff00027202 */ /* 0x000fe20000000f00 */
[----:B------:R-:W-:Y:S01]  /*25040*/  IMAD.MOV.U32 R33, RZ, RZ, 0x1c1f ;  /* 0x00001c1fff217424 */ /* 0x000fe200078e00ff */
[----:B------:R-:W-:Y:S01]  /*25050*/  MOV R8, R35 ;  /* 0x0000002300087202 */ /* 0x000fe20000000f00 */
[----:B------:R-:W-:Y:S01]  /*25060*/  IMAD.MOV.U32 R9, RZ, RZ, R0 ;  /* 0x000000ffff097224 */ /* 0x000fe200078e0000 */
[----:B------:R-:W-:-:S02]  /*25070*/  MOV R3, 0x25090 ;  /* 0x0002509000037802 */ /* 0x000fc40000000f00 */
[----:B------:R-:W-:Y:S05]  /*25080*/  CALL.REL.NOINC `($__internal_39_$__cuda_sm70_shflsync_idx_p) ;  /* 0x000028b000007944 */ /* 0x000fea0003c00000 */
[----:B------:R-:W-:Y:S01]  /*25090*/  IMAD.MOV.U32 R20, RZ, RZ, R35 ;  /* 0x000000ffff147224 */ /* 0x000fe200078e0023 */
[----:B------:R-:W-:Y:S01]  /*250a0*/  MOV R2, RZ ;  /* 0x000000ff00027202 */ /* 0x000fe20000000f00 */
[----:B------:R-:W-:Y:S01]  /*250b0*/  IMAD.MOV.U32 R34, RZ, RZ, R32 ;  /* 0x000000ffff227224 */ /* 0x000fe200078e0020 */
[----:B------:R-:W-:-:S02]  /*250c0*/  MOV R33, 0x1c1f ;  /* 0x00001c1f00217802 */ /* 0x000fc40000000f00 */
[----:B------:R-:W-:Y:S02]  /*250d0*/  MOV R3, 0x250f0 ;  /* 0x000250f000037802 */ /* 0x000fe40000000f00 */
[----:B------:R-:W-:Y:S05]  /*250e0*/  CALL.REL.NOINC `($__internal_39_$__cuda_sm70_shflsync_idx_p) ;  /* 0x0000285000007944 */ /* 0x000fea0003c00000 */
[----:B------:R-:W-:Y:S01]  /*250f0*/  MOV R3, R35 ;  /* 0x0000002300037202 */ /* 0x000fe20000000f00 */
[----:B------:R-:W-:Y:S05]  /*25100*/  BRA `(.L_x_2506) ;  /* 0xfffe841000007947 */ /* 0x000fea000383ffff */
.L_x_2343:
[----:B------:R-:W-:Y:S01]  /*25110*/  IMAD.MOV.U32 R34, RZ, RZ, R22 ;  /* 0x000000ffff227224 */ /* 0x000fe200078e0016 */
[----:B------:R-:W-:Y:S01]  /*25120*/  MOV R2, 0x1 ;  /* 0x0000000100027802 */ /* 0x000fe20000000f00 */
[----:B------:R-:W-:Y:S01]  /*25130*/  IMAD.MOV.U32 R33, RZ, RZ, 0x1c1f ;  /* 0x00001c1fff217424 */ /* 0x000fe200078e00ff */
[----:B------:R-:W-:Y:S02]  /*25140*/  MOV R3, 0x25160 ;  /* 0x0002516000037802 */ /* 0x000fe40000000f00 */
[----:B--23--:R-:W-:Y:S05]  /*25150*/  CALL.REL.NOINC `($__internal_39_$__cuda_sm70_shflsync_idx_p) ;  /* 0x000027e000007944 */ /* 0x00cfea0003c00000 */
[----:B------:R-:W-:Y:S01]  /*25160*/  IMAD.MOV.U32 R0, RZ, RZ, R35 ;  /* 0x000000ffff007224 */ /* 0x000fe200078e0023 */
[----:B------:R-:W-:Y:S01]  /*25170*/  MOV R2, 0x1 ;  /* 0x0000000100027802 */ /* 0x000fe20000000f00 */
[----:B------:R-:W-:Y:S01]  /*25180*/  IMAD.MOV.U32 R34, RZ, RZ, R23 ;  /* 0x000000ffff227224 */ /* 0x000fe200078e0017 */
[----:B------:R-:W-:Y:S02]  /*25190*/  MOV R33, 0x1c1f ;  /* 0x00001c1f00217802 */ /* 0x000fe40000000f00 */
[----:B------:R-:W-:Y:S02]  /*251a0*/  MOV R3, 0x251c0 ;  /* 0x000251c000037802 */ /* 0x000fe40000000f00 */
[----:B------:R-:W-:Y:S05]  /*251b0*/  CALL.REL.NOINC `($__internal_39_$__cuda_sm70_shflsync_idx_p) ;  /* 0x0000278000007944 */ /* 0x000fea0003c00000 */
[----:B------:R-:W-:Y:S01]  /*251c0*/  IMAD.MOV.U32 R34, RZ, RZ, R21 ;  /* 0x000000ffff227224 */ /* 0x000fe200078e0015 */
[----:B------:R-:W-:Y:S01]  /*251d0*/  MOV R2, 0x1 ;  /* 0x0000000100027802 */ /* 0x000fe20000000f00 */
[----:B------:R-:W-:Y:S01]  /*251e0*/  IMAD.MOV.U32 R33, RZ, RZ, 0x1c1f ;  /* 0x00001c1fff217424 */ /* 0x000fe200078e00ff */
[----:B------:R-:W-:Y:S01]  /*251f0*/  MOV R8, R35 ;  /* 0x0000002300087202 */ /* 0x000fe20000000f00 */
[----:B------:R-:W-:Y:S01]  /*25200*/  IMAD.MOV.U32 R9, RZ, RZ, R0 ;  /* 0x000000ffff097224 */ /* 0x000fe200078e0000 */
[----:B------:R-:W-:-:S02]  /*25210*/  MOV R3, 0x25230 ;  /* 0x0002523000037802 */ /* 0x000fc40000000f00 */
[----:B------:R-:W-:Y:S05]  /*25220*/  CALL.REL.NOINC `($__internal_39_$__cuda_sm70_shflsync_idx_p) ;  /* 0x0000271000007944 */ /* 0x000fea0003c00000 */
        /* <DEDUP_REMOVED lines=8> */
.L_x_2358:
[----:B------:R-:W-:Y:S01]  /*252b0*/  IMAD.MOV.U32 R34, RZ, RZ, R20 ;  /* 0x000000ffff227224 */ /* 0x000fe200078e0014 */
[----:B------:R-:W-:Y:S01]  /*252c0*/  MOV R2, RZ ;  /* 0x000000ff00027202 */ /* 0x000fe20000000f00 */
[----:B------:R-:W-:Y:S01]  /*252d0*/  IMAD.MOV.U32 R33, RZ, RZ, 0x181f ;  /* 0x0000181fff217424 */ /* 0x000fe200078e00ff */
[----:B------:R-:W-:Y:S02]  /*252e0*/  MOV R3, 0x25300 ;  /* 0x0002530000037802 */ /* 0x000fe40000000f00 */
[----:B-123--:R-:W-:Y:S05]  /*252f0*/  CALL.REL.NOINC `($__internal_39_$__cuda_sm70_shflsync_idx_p) ;  /* 0x0000264000007944 */ /* 0x00efea0003c00000 */
[----:B------:R-:W-:Y:S01]  /*25300*/  MOV R9, R35 ;  /* 0x0000002300097202 */ /* 0x000fe20000000f00 */
[----:B------:R-:W-:Y:S05]  /*25310*/  BRA `(.L_x_2508) ;  /* 0xfffeb73000007947 */ /* 0x000fea000383ffff */
.L_x_2359:
[----:B------:R-:W-:Y:S01]  /*25320*/  IMAD.MOV.U32 R34, RZ, RZ, R22 ;  /* 0x000000ffff227224 */ /* 0x000fe200078e0016 */
[----:B------:R-:W-:Y:S01]  /*25330*/  MOV R2, RZ ;  /* 0x000000ff00027202 */ /* 0x000fe20000000f00 */
[----:B------:R-:W-:Y:S01]  /*25340*/  IMAD.MOV.U32 R33, RZ, RZ, 0x181f ;  /* 0x0000181fff217424 */ /* 0x000fe200078e00ff */
[----:B------:R-:W-:Y:S02]  /*25350*/  MOV R3, 0x25370 ;  /* 0x0002537000037802 */ /* 0x000fe40000000f00 */
[----:B-1234-:R-:W-:Y:S05]  /*25360*/  CALL.REL.NOINC `($__internal_39_$__cuda_sm70_shflsync_idx_p) ;  /* 0x000025d000007944 */ /* 0x01efea0003c00000 */
[----:B------:R-:W-:Y:S01]  /*25370*/  ISETP.GE.AND P0, PT, R200, c[0x0][0x1d4], PT ;  /* 0x00007500c8007a0c */ /* 0x000fe20003f06270 */
[----:B------:R-:W-:Y:S01]  /*25380*/  IMAD.MOV.U32 R34, RZ, RZ, R20 ;  /* 0x000000ffff227224 */ /* 0x000fe200078e0014 */
[----:B------:R-:W-:Y:S01]  /*25390*/  IADD3 R2, P1, R35, R23, RZ ;  /* 0x0000001723027210 */ /* 0x000fe20007f3e0ff */
[----:B------:R-:W-:Y:S01]  /*253a0*/  IMAD.MOV.U32 R33, RZ, RZ, 0x181f ;  /* 0x0000181fff217424 */ /* 0x000fe200078e00ff */
[----:B------:R-:W-:-:S03]  /*253b0*/  SEL R24, RZ, 0x10, P0 ;  /* 0x00000010ff187807 */ /* 0x000fc60000000000 */
[----:B------:R-:W-:Y:S01]  /*253c0*/  IMAD.X R3, R9, 0x1, R25, P1 ;  /* 0x0000000109037824 */ /* 0x000fe200008e0619 */
[----:B------:R-:W-:-:S05]  /*253d0*/  IADD3 R16, P1, R35, R26, RZ ;  /* 0x0000001a23107210 */ /* 0x000fca0007f3e0ff */
[----:B------:R-:W-:Y:S01]  /*253e0*/  @!PT LDS RZ, [RZ] ;  /* 0x00000000fffff984 */ /* 0x000fe20000000800 */
[----:B------:R-:W-:Y:S01]  /*253f0*/  @!PT LDS RZ, [RZ] ;  /* 0x00000000fffff984 */ /* 0x000fe20000000800 */
[----:B------:R-:W-:Y:S01]  /*25400*/  @!PT LDS RZ, [RZ] ;  /* 0x00000000fffff984 */ /* 0x000fe20000000800 */
[----:B------:R1:W-:Y:S01]  /*25410*/  LDGSTS.E.BYPASS.LTC128B.128 [R144+0x6100], [R2.64], !P0 ;  /* 0x0610000002907fae */ /* 0x0003e2000c101d4c */
[----:B------:R-:W-:Y:S01]  /*25420*/  IMAD.X R17, R9, 0x1, R27, P1 ;  /* 0x0000000109117824 */ /* 0x000fe200008e061b */
[----:B------:R-:W-:-:S04]  /*25430*/  ISETP.GE.AND P0, PT, R196, c[0x0][0x1d4], PT ;  /* 0x00007500c4007a0c */ /* 0x000fc80003f06270 */
[----:B------:R-:W-:Y:S02]  /*25440*/  SEL R20, RZ, 0x10, P0 ;  /* 0x00000010ff147807 */ /* 0x000fe40000000000 */
[----:B-1----:R-:W-:-:S05]  /*25450*/  IADD3 R2, P1, R35, R28, RZ ;  /* 0x0000001c23027210 */ /* 0x002fca0007f3e0ff */
[----:B------:R-:W-:Y:S01]  /*25460*/  IMAD.X R3, R9, 0x1, R29, P1 ;  /* 0x0000000109037824 */ /* 0x000fe200008e061d */
[----:B------:R-:W-:-:S04]  /*25470*/  ISETP.GE.AND P1, PT, R202, c[0x0][0x1d4], PT ;  /* 0x00007500ca007a0c */ /* 0x000fc80003f26270 */
        /* <DEDUP_REMOVED lines=14> */
.L_x_2370:
[----:B------:R-:W-:Y:S01]  /*25560*/  IMAD.MOV.U32 R34, RZ, RZ, R6 ;  /* 0x000000ffff227224 */ /* 0x000fe200078e0006 */
[----:B------:R-:W-:Y:S01]  /*25570*/  MOV R2, RZ ;  /* 0x000000ff00027202 */ /* 0x000fe20000000f00 */
[----:B------:R-:W-:Y:S01]  /*25580*/  IMAD.MOV.U32 R33, RZ, RZ, 0x181f ;  /* 0x0000181fff217424 */ /* 0x000fe200078e00ff */
[----:B------:R-:W-:Y:S02]  /*25590*/  MOV R3, 0x255b0 ;  /* 0x000255b000037802 */ /* 0x000fe40000000f00 */
[----:B------:R-:W-:Y:S05]  /*255a0*/  CALL.REL.NOINC `($__internal_39_$__cuda_sm70_shflsync_idx_p) ;  /* 0x0000239000007944 */ /* 0x000fea0003c00000 */
[----:B------:R-:W-:Y:S01]  /*255b0*/  MOV R4, R35 ;  /* 0x0000002300047202 */ /* 0x000fe20000000f00 */
[----:B------:R-:W-:Y:S05]  /*255c0*/  BRA `(.L_x_2510) ;  /* 0xfffee4d000007947 */ /* 0x000fea000383ffff */
.L_x_2371:
[----:B------:R-:W-:Y:S01]  /*255d0*/  IMAD.MOV.U32 R34, RZ, RZ, R7 ;  /* 0x000000ffff227224 */ /* 0x000fe200078e0007 */
[----:B------:R-:W-:Y:S01]  /*255e0*/  MOV R2, RZ ;  /* 0x000000ff00027202 */ /* 0x000fe20000000f00 */
[----:B------:R-:W-:Y:S01]  /*255f0*/  IMAD.MOV.U32 R33, RZ, RZ, 0x181f ;  /* 0x0000181fff217424 */ /* 0x000fe200078e00ff */
[----:B------:R-:W-:Y:S02]  /*25600*/  MOV R3, 0x25620 ;  /* 0x0002562000037802 */ /* 0x000fe40000000f00 */
[----:B-12---:R-:W-:Y:S05]  /*25610*/  CALL.REL.NOINC `($__internal_39_$__cuda_sm70_shflsync_idx_p) ;  /* 0x0000232000007944 */ /* 0x006fea0003c00000 */
[----:B------:R-:W-:Y:S01]  /*25620*/  ISETP.GE.AND P4, PT, R200, c[0x0][0x1d4], PT ;  /* 0x00007500c8007a0c */ /* 0x000fe20003f86270 */
[----:B------:R-:W-:Y:S01]  /*25630*/  IMAD.MOV.U32 R34, RZ, RZ, R6 ;  /* 0x000000ffff227224 */ /* 0x000fe200078e0006 */
[----:B------:R-:W-:Y:S01]  /*25640*/  IADD3 R2, P0, R35, R13, RZ ;  /* 0x0000000d23027210 */ /* 0x000fe20007f1e0ff */
[----:B------:R-:W-:Y:S01]  /*25650*/  IMAD.MOV.U32 R33, RZ, RZ, 0x181f ;  /* 0x0000181fff217424 */ /* 0x000fe200078e00ff */
        /* <DEDUP_REMOVED lines=12> */
[----:B------:R-:W-:Y:S01]  /*25720*/  IMAD.X R3, R4, 0x1, R19, P0 ;  /* 0x0000000104037824 */ /* 0x000fe200000e0613 */
[----:B------:R-:W-:-:S04]  /*25730*/  ISETP.GE.AND P0, PT, R196, c[0x0][0x1d4], PT ;  /* 0x00007500c4007a0c */ /* 0x000fc80003f06270 */
[----:B------:R-:W-:-:S09]  /*25740*/  SEL R14, RZ, 0x10, P0 ;  /* 0x00000010ff0e7807 */ /* 0x000fd20000000000 */
[----:B------:R1:W-:Y:S02]  /*25750*/  LDGSTS.E.BYPASS.LTC128B.128 [R144+0x10100], [R2.64], !P0 ;  /* 0x1010000002907fae */ /* 0x0003e4000c101d4c */
[----:B-1----:R-:W-:Y:S01]  /*25760*/  IMAD.MOV.U32 R2, RZ, RZ, 0x1 ;  /* 0x00000001ff027424 */ /* 0x002fe200078e00ff */
[----:B------:R-:W-:Y:S02]  /*25770*/  MOV R3, 0x25790 ;  /* 0x0002579000037802 */ /* 0x000fe40000000f00 */
[----:B------:R-:W-:Y:S05]  /*25780*/  CALL.REL.NOINC `($__internal_39_$__cuda_sm70_shflsync_idx_p) ;  /* 0x000021b000007944 */ /* 0x000fea0003c00000 */
[----:B------:R-:W-:Y:S01]  /*25790*/  IMAD.MOV.U32 R4, RZ, RZ, R35 ;  /* 0x000000ffff047224 */ /* 0x000fe200078e0023 */
[----:B------:R-:W-:Y:S01]  /*257a0*/  MOV R2, 0x1 ;  /* 0x0000000100027802 */ /* 0x000fe20000000f00 */
[----:B------:R-:W-:Y:S01]  /*257b0*/  IMAD.MOV.U32 R34, RZ, RZ, R7 ;  /* 0x000000ffff227224 */ /* 0x000fe200078e0007 */
[----:B------:R-:W-:Y:S02]  /*257c0*/  MOV R33, 0x181f ;  /* 0x0000181f00217802 */ /* 0x000fe40000000f00 */
[----:B------:R-:W-:Y:S02]  /*257d0*/  MOV R3, 0x257f0 ;  /* 0x000257f000037802 */ /* 0x000fe40000000f00 */
[----:B------:R-:W-:Y:S05]  /*257e0*/  CALL.REL.NOINC `($__internal_39_$__cuda_sm70_shflsync_idx_p) ;  /* 0x0000215000007944 */ /* 0x000fea0003c00000 */
[----:B------:R-:W-:Y:S01]  /*257f0*/  MOV R0, R35 ;  /* 0x0000002300007202 */ /* 0x000fe20000000f00 */
[----:B------:R-:W-:Y:S05]  /*25800*/  BRA `(.L_x_2511) ;  /* 0xfffee3e000007947 */ /* 0x000fea000383ffff */
.L_x_2379:
[----:B------:R-:W-:Y:S01]  /*25810*/  MOV R2, RZ ;  /* 0x000000ff00027202 */ /* 0x000fe20000000f00 */
[----:B------:R-:W-:Y:S01]  /*25820*/  IMAD.MOV.U32 R34, RZ, RZ, R16 ;  /* 0x000000ffff227224 */ /* 0x000fe200078e0010 */
[----:B------:R-:W-:Y:S01]  /*25830*/  MOV R3, 0x25860 ;  /* 0x0002586000037802 */ /* 0x000fe20000000f00 */
[----:B------:R-:W-:Y:S02]  /*25840*/  IMAD.MOV.U32 R33, RZ, RZ, 0x181f ;  /* 0x0000181fff217424 */ /* 0x000fe400078e00ff */
[----:B-1234-:R-:W-:Y:S05]  /*25850*/  CALL.REL.NOINC `($__internal_39_$__cuda_sm70_shflsync_idx_p) ;  /* 0x000020e000007944 */ /* 0x01efea0003c00000 */
[----:B------:R-:W-:Y:S01]  /*25860*/  MOV R5, R35 ;  /* 0x0000002300057202 */ /* 0x000fe20000000f00 */
[----:B------:R-:W-:-:S05]  /*25870*/  BRA `(.L_x_2512) ;  /* 0xfffeea7000007947 */ /* 0x000fca000383ffff */
.L_x_2380:
[----:B------:R-:W-:Y:S01]  /*25880*/  MOV R2, RZ ;  /* 0x000000ff00027202 */ /* 0x000fe20000000f00 */
[----:B------:R-:W-:Y:S01]  /*25890*/  IMAD.MOV.U32 R34, RZ, RZ, R17 ;  /* 0x000000ffff227224 */ /* 0x000fe200078e0011 */
[----:B------:R-:W-:Y:S01]  /*258a0*/  MOV R3, 0x258d0 ;  /* 0x000258d000037802 */ /* 0x000fe20000000f00 */
[----:B------:R-:W-:Y:S02]  /*258b0*/  IMAD.MOV.U32 R33, RZ, RZ, 0x181f ;  /* 0x0000181fff217424 */ /* 0x000fe400078e00ff */
[----:B-1234-:R-:W-:Y:S05]  /*258c0*/  CALL.REL.NOINC `($__internal_39_$__cuda_sm70_shflsync_idx_p) ;  /* 0x0000207000007944 */ /* 0x01efea0003c00000 */
[----:B------:R-:W-:Y:S01]  /*258d0*/  LOP3.LUT P4, RZ, R205, 0x4, RZ, 0xc0, !PT ;  /* 0x00000004cdff7812 */ /* 0x000fe2000788c0ff */
[----:B------:R-:W-:Y:S01]  /*258e0*/  IMAD R4, R194, 0x6000, R10 ;  /* 0x00006000c2047824 */ /* 0x000fe200078e020a */
[----:B------:R-:W-:Y:S01]  /*258f0*/  IADD3 R2, P0, R35, R24, RZ ;  /* 0x0000001823027210 */ /* 0x000fe20007f1e0ff */
[----:B------:R-:W-:Y:S01]  /*25900*/  IMAD.MOV.U32 R34, RZ, RZ, R16 ;  /* 0x000000ffff227224 */ /* 0x000fe200078e0010 */
[----:B------:R-:W-:Y:S01]  /*25910*/  LOP3.LUT P3, RZ, R205, 0x2, RZ, 0xc0, !PT ;  /* 0x00000002cdff7812 */ /* 0x000fe2000786c0ff */
[----:B------:R-:W-:Y:S01]  /*25920*/  IMAD.MOV.U32 R33, RZ, RZ, 0x181f ;  /* 0x0000181fff217424 */ /* 0x000fe200078e00ff */
        /* <DEDUP_REMOVED lines=10> */
[----:B-1----:R-:W-:Y:S05]  /*259d0*/  IADD3 R2, P0, R35, R27, RZ ;  /* 0x0000001b23027210 */ /* 0x002fea0007f1e0ff */
[----:B------:R-:W-:Y:S01]  /*259e0*/  IMAD.X R3, R5, 0x1, R32, P0 ;  /* 0x0000000105037824 */ /* 0x000fe200000e0620 */
[----:B------:R-:W-:Y:S04]  /*259f0*/  ISETP.GE.AND P0, PT, R196, c[0x0][0x1d4], PT ;  /* 0x00007500c4007a0c */ /* 0x000fe80003f06270 */
[----:B------:R-:W-:Y:S09]  /*25a00*/  SEL R9, RZ, 0x10, P0 ;  /* 0x00000010ff097807 */ /* 0x000ff20000000000 */
[----:B------:R1:W-:Y:S02]  /*25a10*/  LDGSTS.E.BYPASS.LTC128B.128 [R4+0x4000], [R2.64], !P0 ;  /* 0x0400000002047fae */ /* 0x0003e4000c101d4c */
[----:B-1----:R-:W-:Y:S01]  /*25a20*/  MOV R3, 0x25a50 ;  /* 0x00025a5000037802 */ /* 0x002fe20000000f00 */
[----:B------:R-:W-:Y:S02]  /*25a30*/  IMAD.MOV.U32 R2, RZ, RZ, 0x1 ;  /* 0x00000001ff027424 */ /* 0x000fe400078e00ff */
[----:B------:R-:W-:Y:S05]  /*25a40*/  CALL.REL.NOINC `($__internal_39_$__cuda_sm70_shflsync_idx_p) ;  /* 0x00001ef000007944 */ /* 0x000fea0003c00000 */
[----:B------:R-:W-:Y:S01]  /*25a50*/  MOV R2, 0x1 ;  /* 0x0000000100027802 */ /* 0x000fe20000000f00 */
[----:B------:R-:W-:Y:S01]  /*25a60*/  IMAD.MOV.U32 R5, RZ, RZ, R35 ;  /* 0x000000ffff057224 */ /* 0x000fe200078e0023 */
[----:B------:R-:W-:Y:S01]  /*25a70*/  MOV R33, 0x181f ;  /* 0x0000181f00217802 */ /* 0x000fe20000000f00 */
[----:B------:R-:W-:Y:S01]  /*25a80*/  IMAD.MOV.U32 R34, RZ, RZ, R17 ;  /* 0x000000ffff227224 */ /* 0x000fe200078e0011 */
[----:B------:R-:W-:Y:S02]  /*25a90*/  MOV R3, 0x25ab0 ;  /* 0x00025ab000037802 */ /* 0x000fe40000000f00 */
[----:B------:R-:W-:Y:S05]  /*25aa0*/  CALL.REL.NOINC `($__internal_39_$__cuda_sm70_shflsync_idx_p) ;  /* 0x00001e9000007944 */ /* 0x000fea0003c00000 */
[----:B------:R-:W-:Y:S01]  /*25ab0*/  MOV R2, R35 ;  /* 0x0000002300027202 */ /* 0x000fe20000000f00 */
[----:B------:R-:W-:-:S05]  /*25ac0*/  BRA `(.L_x_2513) ;  /* 0xfffee98000007947 */ /* 0x000fca000383ffff */
.L_x_2391:
[----:B------:R-:W-:Y:S01]  /*25ad0*/  MOV R2, RZ ;  /* 0x000000ff00027202 */ /* 0x000fe20000000f00 */
[----:B------:R-:W-:Y:S01]  /*25ae0*/  IMAD.MOV.U32 R34, RZ, RZ, R5 ;  /* 0x000000ffff227224 */ /* 0x000fe200078e0005 */
[----:B------:R-:W-:Y:S01]  /*25af0*/  MOV R3, 0x25b20 ;  /* 0x00025b2000037802 */ /* 0x000fe20000000f00 */
[----:B------:R-:W-:Y:S02]  /*25b00*/  IMAD.MOV.U32 R33, RZ, RZ, 0x181f ;  /* 0x0000181fff217424 */ /* 0x000fe400078e00ff */
[----:B------:R-:W-:Y:S05]  /*25b10*/  CALL.REL.NOINC `($__internal_39_$__cuda_sm70_shflsync_idx_p) ;  /* 0x00001e2000007944 */ /* 0x000fea0003c00000 */
[----:B------:R-:W-:Y:S01]  /*25b20*/  MOV R4, R35 ;  /* 0x0000002300047202 */ /* 0x000fe20000000f00 */
[----:B------:R-:W-:-:S05]  /*25b30*/  BRA `(.L_x_2514) ;  /* 0xffff1f2000007947 */ /* 0x000fca000383ffff */
.L_x_2392:
[----:B------:R-:W-:Y:S01]  /*25b40*/  MOV R2, RZ ;  /* 0x000000ff00027202 */ /* 0x000fe20000000f00 */
[----:B------:R-:W-:Y:S01]  /*25b50*/  IMAD.MOV.U32 R34, RZ, RZ, R12 ;  /* 0x000000ffff227224 */ /* 0x000fe200078e000c */
[----:B------:R-:W-:Y:S01]  /*25b60*/  MOV R3, 0x25b90 ;  /* 0x00025b9000037802 */ /* 0x000fe20000000f00 */
[----:B------:R-:W-:Y:S02]  /*25b70*/  IMAD.MOV.U32 R33, RZ, RZ, 0x181f ;  /* 0x0000181fff217424 */ /* 0x000fe400078e00ff */
[----:B-12---:R-:W-:Y:S05]  /*25b80*/  CALL.REL.NOINC `($__internal_39_$__cuda_sm70_shflsync_idx_p) ;  /* 0x00001db000007944 */ /* 0x006fea0003c00000 */
[----:B------:R-:W-:Y:S01]  /*25b90*/  LOP3.LUT P4, RZ, R205, 0x4, RZ, 0xc0, !PT ;  /* 0x00000004cdff7812 */ /* 0x000fe2000788c0ff */
[----:B------:R-:W-:Y:S01]  /*25ba0*/  IMAD R0, R194, 0x6000, R11 ;  /* 0x00006000c2007824 */ /* 0x000fe200078e020b */
[----:B------:R-:W-:Y:S01]  /*25bb0*/  IADD3 R2, P0, R35, R16, RZ ;  /* 0x0000001023027210 */ /* 0x000fe20007f1e0ff */
[----:B------:R-:W-:Y:S01]  /*25bc0*/  IMAD.MOV.U32 R34, RZ, RZ, R5 ;  /* 0x000000ffff227224 */ /* 0x000fe200078e0005 */
[----:B------:R-:W-:Y:S01]  /*25bd0*/  LOP3.LUT P3, RZ, R205, 0x2, RZ, 0xc0, !PT ;  /* 0x00000002cdff7812 */ /* 0x000fe2000786c0ff */
[----:B------:R-:W-:Y:S01]  /*25be0*/  IMAD.MOV.U32 R33, RZ, RZ, 0x181f ;  /* 0x0000181fff217424 */ /* 0x000fe200078e00ff */
        /* <DEDUP_REMOVED lines=26> */
.L_x_2401:
[----:B------:R-:W-:Y:S01]  /*25d90*/  MOV R2, RZ ;  /* 0x000000ff00027202 */ /* 0x000fe20000000f00 */
[----:B------:R-:W-:Y:S01]  /*25da0*/  IMAD.MOV.U32 R34, RZ, RZ, R9 ;  /* 0x000000ffff227224 */ /* 0x000fe200078e0009 */
[----:B------:R-:W-:Y:S01]  /*25db0*/  MOV R3, 0x25de0 ;  /* 0x00025de000037802 */ /* 0x000fe20000000f00 */
[----:B------:R-:W-:Y:S02]  /*25dc0*/  IMAD.MOV.U32 R33, RZ, RZ, 0x181f ;  /* 0x0000181fff217424 */ /* 0x000fe400078e00ff */
[----:B-1234-:R-:W-:Y:S05]  /*25dd0*/  CALL.REL.NOINC `($__internal_39_$__cuda_sm70_shflsync_idx_p) ;  /* 0x00001b6000007944 */ /* 0x01efea0003c00000 */
[----:B------:R-:W-:Y:S01]  /*25de0*/  MOV R5, R35 ;  /* 0x0000002300057202 */ /* 0x000fe20000000f00 */
[----:B------:R-:W-:-:S05]  /*25df0*/  BRA `(.L_x_2516) ;  /* 0xffff250000007947 */ /* 0x000fca000383ffff */
.L_x_2402:
[----:B------:R-:W-:Y:S01]  /*25e00*/  MOV R2, RZ ;  /* 0x000000ff00027202 */ /* 0x000fe20000000f00 */
[----:B------:R-:W-:Y:S01]  /*25e10*/  IMAD.MOV.U32 R34, RZ, RZ, R16 ;  /* 0x000000ffff227224 */ /* 0x000fe200078e0010 */
[----:B------:R-:W-:Y:S01]  /*25e20*/  MOV R3, 0x25e50 ;  /* 0x00025e5000037802 */ /* 0x000fe20000000f00 */
[----:B------:R-:W-:Y:S02]  /*25e30*/  IMAD.MOV.U32 R33, RZ, RZ, 0x181f ;  /* 0x0000181fff217424 */ /* 0x000fe400078e00ff */
[----:B-1234-:R-:W-:Y:S05]  /*25e40*/  CALL.REL.NOINC `($__internal_39_$__cuda_sm70_shflsync_idx_p) ;  /* 0x00001af000007944 */ /* 0x01efea0003c00000 */
[----:B------:R-:W-:Y:S01]  /*25e50*/  ISETP.GE.AND P3, PT, R200, c[0x0][0x1d4], PT ;  /* 0x00007500c8007a0c */ /* 0x000fe20003f66270 */
[----:B------:R-:W-:Y:S01]  /*25e60*/  IMAD R4, R194, 0x6000, R10 ;  /* 0x00006000c2047824 */ /* 0x000fe200078e020a */
[----:B------:R-:W-:Y:S01]  /*25e70*/  IADD3 R2, P0, R35, R17, RZ ;  /* 0x0000001123027210 */ /* 0x000fe20007f1e0ff */
[----:B------:R-:W-:Y:S01]  /*25e80*/  IMAD.MOV.U32 R34, RZ, RZ, R9 ;  /* 0x000000ffff227224 */ /* 0x000fe200078e0009 */
[----:B------:R-:W-:Y:S01]  /*25e90*/  ISETP.GE.AND P1, PT, R202, c[0x0][0x1d4], PT ;  /* 0x00007500ca007a0c */ /* 0x000fe20003f26270 */
        /* <DEDUP_REMOVED lines=27> */
.L_x_2403:
[----:B------:R-:W-:Y:S02]  /*26050*/  MOV R3, 0x2 ;  /* 0x0000000200037802 */ /* 0x000fe40000000f00 */
[----:B------:R-:W-:Y:S02]  /*26060*/  MOV R2, 0x26080 ;  /* 0x0002608000027802 */ /* 0x000fe40000000f00 */
[----:B------:R-:W-:Y:S05]  /*26070*/  CALL.REL.NOINC `($__internal_38_$__cuda_sm70_shflsync_bfly_p) ;  /* 0x0000188000007944 */ /* 0x000fea0003c00000 */
[----:B------:R-:W-:Y:S01]  /*26080*/  MOV R2, R21 ;  /* 0x0000001500027202 */ /* 0x000fe20000000f00 */
[----:B------:R-:W-:-:S05]  /*26090*/  BRA `(.L_x_2518) ;  /* 0xffff353000007947 */ /* 0x000fca000383ffff */
.L_x_2406:
[----:B------:R-:W-:Y:S01]  /*260a0*/  MOV R2, RZ ;  /* 0x000000ff00027202 */ /* 0x000fe20000000f00 */
[----:B------:R-:W-:Y:S01]  /*260b0*/  IMAD.MOV.U32 R34, RZ, RZ, R12 ;  /* 0x000000ffff227224 */ /* 0x000fe200078e000c */
[----:B------:R-:W-:Y:S01]  /*260c0*/  MOV R3, 0x260f0 ;  /* 0x000260f000037802 */ /* 0x000fe20000000f00 */
[----:B------:R-:W-:Y:S02]  /*260d0*/  IMAD.MOV.U32 R33, RZ, RZ, 0x181f ;  /* 0x0000181fff217424 */ /* 0x000fe400078e00ff */
[----:B------:R-:W-:Y:S05]  /*260e0*/  CALL.REL.NOINC `($__internal_39_$__cuda_sm70_shflsync_idx_p) ;  /* 0x0000185000007944 */ /* 0x000fea0003c00000 */
[----:B------:R-:W-:Y:S01]  /*260f0*/  MOV R4, R35 ;  /* 0x0000002300047202 */ /* 0x000fe20000000f00 */
[----:B------:R-:W-:-:S05]  /*26100*/  BRA `(.L_x_2519) ;  /* 0xffff4eb000007947 */ /* 0x000fca000383ffff */
.L_x_2407:
[----:B------:R-:W-:Y:S01]  /*26110*/  MOV R2, RZ ;  /* 0x000000ff00027202 */ /* 0x000fe20000000f00 */
[----:B------:R-:W-:Y:S01]  /*26120*/  IMAD.MOV.U32 R34, RZ, RZ, R13 ;  /* 0x000000ffff227224 */ /* 0x000fe200078e000d */
[----:B------:R-:W-:Y:S01]  /*26130*/  MOV R3, 0x26160 ;  /* 0x0002616000037802 */ /* 0x000fe20000000f00 */
[----:B------:R-:W-:Y:S02]  /*26140*/  IMAD.MOV.U32 R33, RZ, RZ, 0x181f ;  /* 0x0000181fff217424 */ /* 0x000fe400078e00ff */
[----:B-12---:R-:W-:Y:S05]  /*26150*/  CALL.REL.NOINC `($__internal_39_$__cuda_sm70_shflsync_idx_p) ;  /* 0x000017e000007944 */ /* 0x006fea0003c00000 */
[----:B------:R-:W-:Y:S01]  /*26160*/  ISETP.GE.AND P4, PT, R200, c[0x0][0x1d4], PT ;  /* 0x00007500c8007a0c */ /* 0x000fe20003f86270 */
[----:B------:R-:W-:Y:S01]  /*26170*/  IMAD R0, R194, 0x6000, R11 ;  /* 0x00006000c2007824 */ /* 0x000fe200078e020b */
[C---:B------:R-:W-:Y:S01]  /*26180*/  IADD3 R2, P0, R35.reuse, R17, RZ ;  /* 0x0000001123027210 */ /* 0x040fe20007f1e0ff */
[----:B------:R-:W-:Y:S01]  /*26190*/  IMAD.MOV.U32 R34, RZ, RZ, R12 ;  /* 0x000000ffff227224 */ /* 0x000fe200078e000c */
[----:B------:R-:W-:Y:S01]  /*261a0*/  ISETP.GE.AND P3, PT, R202, c[0x0][0x1d4], PT ;  /* 0x00007500ca007a0c */ /* 0x000fe20003f66270 */
        /* <DEDUP_REMOVED lines=27> */
.L_x_2412:
[----:B------:R-:W-:Y:S01]  /*26360*/  MOV R2, RZ ;  /* 0x000000ff00027202 */ /* 0x000fe20000000f00 */
[----:B------:R-:W-:Y:S01]  /*26370*/  IMAD.MOV.U32 R34, RZ, RZ, R8 ;  /* 0x000000ffff227224 */ /* 0x000fe200078e0008 */
[----:B------:R-:W-:Y:S01]  /*26380*/  MOV R3, 0x263b0 ;  /* 0x000263b000037802 */ /* 0x000fe20000000f00 */
[----:B------:R-:W-:Y:S02]  /*26390*/  IMAD.MOV.U32 R33, RZ, RZ, 0x181f ;  /* 0x0000181fff217424 */ /* 0x000fe400078e00ff */
[----:B-1234-:R-:W-:Y:S05]  /*263a0*/  CALL.REL.NOINC `($__internal_39_$__cuda_sm70_shflsync_idx_p) ;  /* 0x0000159000007944 */ /* 0x01efea0003c00000 */
[----:B------:R-:W-:Y:S01]  /*263b0*/  MOV R5, R35 ;  /* 0x0000002300057202 */ /* 0x000fe20000000f00 */
[----:B------:R-:W-:-:S05]  /*263c0*/  BRA `(.L_x_2521) ;  /* 0xffff524000007947 */ /* 0x000fca000383ffff */
.L_x_2413:
        /* <DEDUP_REMOVED lines=37> */
.L_x_2424:
[----:B------:R-:W-:Y:S01]  /*26620*/  MOV R2, RZ ;  /* 0x000000ff00027202 */ /* 0x000fe20000000f00 */
[----:B------:R-:W-:Y:S01]  /*26630*/  IMAD.MOV.U32 R34, RZ, RZ, R12 ;  /* 0x000000ffff227224 */ /* 0x000fe200078e000c */
[----:B------:R-:W-:Y:S01]  /*26640*/  MOV R3, 0x26670 ;  /* 0x0002667000037802 */ /* 0x000fe20000000f00 */
[----:B------:R-:W-:Y:S02]  /*26650*/  IMAD.MOV.U32 R33, RZ, RZ, 0x181f ;  /* 0x0000181fff217424 */ /* 0x000fe400078e00ff */
[----:B------:R-:W-:Y:S05]  /*26660*/  CALL.REL.NOINC `($__internal_39_$__cuda_sm70_shflsync_idx_p) ;  /* 0x000012d000007944 */ /* 0x000fea0003c00000 */
[----:B------:R-:W-:Y:S01]  /*26670*/  MOV R4, R35 ;  /* 0x0000002300047202 */ /* 0x000fe20000000f00 */
[----:B------:R-:W-:-:S05]  /*26680*/  BRA `(.L_x_2523) ;  /* 0xffff873000007947 */ /* 0x000fca000383ffff */
.L_x_2425:
        /* <DEDUP_REMOVED lines=37> */
.L_x_2427:
[----:B------:R-:W-:Y:S01]  /*268e0*/  IMAD.MOV.U32 R4, RZ, RZ, R203 ;  /* 0x000000ffff047224 */ /* 0x000fe200078e00cb */
[----:B------:R-:W-:-:S02]  /*268f0*/  MOV R3, 0x2 ;  /* 0x0000000200037802 */ /* 0x000fc40000000f00 */
[----:B------:R-:W-:Y:S02]  /*26900*/  MOV R2, 0x26920 ;  /* 0x0002692000027802 */ /* 0x000fe40000000f00 */
[----:B------:R-:W-:Y:S05]  /*26910*/  CALL.REL.NOINC `($__internal_38_$__cuda_sm70_shflsync_bfly_p) ;  /* 0x00000fe000007944 */ /* 0x000fea0003c00000 */
[----:B------:R-:W-:Y:S01]  /*26920*/  MOV R0, R21 ;  /* 0x0000001500007202 */ /* 0x000fe20000000f00 */
[----:B------:R-:W-:Y:S05]  /*26930*/  BRA `(.L_x_2525) ;  /* 0xffff882000007947 */ /* 0x000fea000383ffff */
.L_x_2428:
[----:B------:R-:W-:Y:S01]  /*26940*/  IMAD.MOV.U32 R4, RZ, RZ, R0 ;  /* 0x000000ffff047224 */ /* 0x000fe200078e0000 */
[----:B------:R-:W-:Y:S02]  /*26950*/  MOV R3, 0x1 ;  /* 0x0000000100037802 */ /* 0x000fe40000000f00 */
[----:B------:R-:W-:Y:S02]  /*26960*/  MOV R2, 0x26980 ;  /* 0x0002698000027802 */ /* 0x000fe40000000f00 */
[----:B-1----:R-:W-:Y:S05]  /*26970*/  CALL.REL.NOINC `($__internal_38_$__cuda_sm70_shflsync_bfly_p) ;  /* 0x00000f8000007944 */ /* 0x002fea0003c00000 */
[----:B------:R-:W-:Y:S01]  /*26980*/  FADD.FTZ R0, R0, R21 ;  /* 0x0000001500007221 */ /* 0x000fe20000010000 */
[----:B------:R-:W-:Y:S02]  /*26990*/  MOV R4, R204 ;  /* 0x000000cc00047202 */ /* 0x000fe40000000f00 */
[----:B------:R-:W-:Y:S02]  /*269a0*/  MOV R3, 0x2 ;  /* 0x0000000200037802 */ /* 0x000fe40000000f00 */
[----:B------:R-:W-:Y:S02]  /*269b0*/  MOV R2, 0x269d0 ;  /* 0x000269d000027802 */ /* 0x000fe40000000f00 */
[----:B------:R-:W-:Y:S05]  /*269c0*/  CALL.REL.NOINC `($__internal_38_$__cuda_sm70_shflsync_bfly_p) ;  /* 0x00000f3000007944 */ /* 0x000fea0003c00000 */
[----:B------:R-:W-:Y:S01]  /*269d0*/  FADD.FTZ R4, R204, R21 ;  /* 0x00000015cc047221 */ /* 0x000fe20000010000 */
[----:B------:R-:W-:-:S02]  /*269e0*/  MOV R3, 0x1 ;  /* 0x0000000100037802 */ /* 0x000fc40000000f00 */
[----:B------:R-:W-:Y:S02]  /*269f0*/  MOV R2, 0x26a10 ;  /* 0x00026a1000027802 */ /* 0x000fe40000000f00 */
[----:B------:R-:W-:Y:S05]  /*26a00*/  CALL.REL.NOINC `($__internal_38_$__cuda_sm70_shflsync_bfly_p) ;  /* 0x00000ef000007944 */ /* 0x000fea0003c00000 */
[----:B------:R-:W-:Y:S01]  /*26a10*/  MOV R3, R21 ;  /* 0x0000001500037202 */ /* 0x000fe20000000f00 */
[----:B------:R-:W-:Y:S05]  /*26a20*/  BRA `(.L_x_2526) ;  /* 0xffff87a000007947 */ /* 0x000fea000383ffff */
.L_x_2435:
[----:B--234-:R-:W-:Y:S01]  /*26a30*/  IMAD.MOV.U32 R34, RZ, RZ, R13 ;  /* 0x000000ffff227224 */ /* 0x01cfe200078e000d */
[----:B------:R-:W-:Y:S01]  /*26a40*/  MOV R2, RZ ;  /* 0x000000ff00027202 */ /* 0x000fe20000000f00 */
[----:B------:R-:W-:Y:S01]  /*26a50*/  IMAD.MOV.U32 R33, RZ, RZ, 0x181f ;  /* 0x0000181fff217424 */ /* 0x000fe200078e00ff */
[----:B------:R-:W-:Y:S02]  /*26a60*/  MOV R3, 0x26a80 ;  /* 0x00026a8000037802 */ /* 0x000fe40000000f00 */
[----:B-1----:R-:W-:Y:S05]  /*26a70*/  CALL.REL.NOINC `($__internal_39_$__cuda_sm70_shflsync_idx_p) ;  /* 0x00000ec000007944 */ /* 0x002fea0003c00000 */
[----:B------:R-:W-:Y:S01]  /*26a80*/  MOV R5, R35 ;  /* 0x0000002300057202 */ /* 0x000fe20000000f00 */
[----:B------:R-:W-:Y:S05]  /*26a90*/  BRA `(.L_x_2527) ;  /* 0xffffa01000007947 */ /* 0x000fea000383ffff */
.L_x_2436:
[----:B------:R-:W-:Y:S01]  /*26aa0*/  IMAD.MOV.U32 R34, RZ, RZ, R14 ;  /* 0x000000ffff227224 */ /* 0x000fe200078e000e */
[----:B------:R-:W-:Y:S01]  /*26ab0*/  MOV R2, RZ ;  /* 0x000000ff00027202 */ /* 0x000fe20000000f00 */
[----:B------:R-:W-:Y:S01]  /*26ac0*/  IMAD.MOV.U32 R33, RZ, RZ, 0x181f ;  /* 0x0000181fff217424 */ /* 0x000fe200078e00ff */
[----:B------:R-:W-:Y:S02]  /*26ad0*/  MOV R3, 0x26af0 ;  /* 0x00026af000037802 */ /* 0x000fe40000000f00 */
[----:B-123--:R-:W-:Y:S05]  /*26ae0*/  CALL.REL.NOINC `($__internal_39_$__cuda_sm70_shflsync_idx_p) ;  /* 0x00000e5000007944 */ /* 0x00efea0003c00000 */
[----:B------:R-:W-:Y:S01]  /*26af0*/  MOV R0, R35 ;  /* 0x0000002300007202 */ /* 0x000fe20000000f00 */
[----:B------:R-:W-:Y:S05]  /*26b00*/  BRA `(.L_x_2528) ;  /* 0xffff9fc000007947 */ /* 0x000fea000383ffff */
.L_x_2439:
[----:B------:R-:W-:Y:S01]  /*26b10*/  IMAD.MOV.U32 R34, RZ, RZ, R13 ;  /* 0x000000ffff227224 */ /* 0x000fe200078e000d */
[----:B--2---:R-:W-:Y:S01]  /*26b20*/  MOV R2, 0x1 ;  /* 0x0000000100027802 */ /* 0x004fe20000000f00 */
[----:B------:R-:W-:Y:S01]  /*26b30*/  IMAD.MOV.U32 R33, RZ, RZ, 0x181f ;  /* 0x0000181fff217424 */ /* 0x000fe200078e00ff */
[----:B------:R-:W-:-:S02]  /*26b40*/  MOV R3, 0x26b60 ;  /* 0x00026b6000037802 */ /* 0x000fc40000000f00 */
[----:B-1-34-:R-:W-:Y:S05]  /*26b50*/  CALL.REL.NOINC `($__internal_39_$__cuda_sm70_shflsync_idx_p) ;  /* 0x00000de000007944 */ /* 0x01afea0003c00000 */
        /* <DEDUP_REMOVED lines=8> */
.L_x_2442:
[----:B------:R-:W-:Y:S01]  /*26be0*/  IMAD.MOV.U32 R34, RZ, RZ, R13 ;  /* 0x000000ffff227224 */ /* 0x000fe200078e000d */
[----:B--2---:R-:W-:Y:S01]  /*26bf0*/  MOV R2, 0x2 ;  /* 0x0000000200027802 */ /* 0x004fe20000000f00 */
[----:B------:R-:W-:Y:S01]  /*26c00*/  IMAD.MOV.U32 R33, RZ, RZ, 0x181f ;  /* 0x0000181fff217424 */ /* 0x000fe200078e00ff */
[----:B------:R-:W-:Y:S02]  /*26c10*/  MOV R3, 0x26c30 ;  /* 0x00026c3000037802 */ /* 0x000fe40000000f00 */
[----:B-1-34-:R-:W-:Y:S05]  /*26c20*/  CALL.REL.NOINC `($__internal_39_$__cuda_sm70_shflsync_idx_p) ;  /* 0x00000d1000007944 */ /* 0x01afea0003c00000 */
[----:B------:R-:W-:Y:S01]  /*26c30*/  MOV R5, R35 ;  /* 0x0000002300057202 */ /* 0x000fe20000000f00 */
[----:B------:R-:W-:Y:S05]  /*26c40*/  BRA `(.L_x_2530) ;  /* 0xffffa0e000007947 */ /* 0x000fea000383ffff */
.L_x_2443:
[----:B------:R-:W-:Y:S01]  /*26c50*/  IMAD.MOV.U32 R34, RZ, RZ, R14 ;  /* 0x000000ffff227224 */ /* 0x000fe200078e000e */
[----:B--2---:R-:W-:Y:S01]  /*26c60*/  MOV R2, 0x2 ;  /* 0x0000000200027802 */ /* 0x004fe20000000f00 */
[----:B------:R-:W-:Y:S01]  /*26c70*/  IMAD.MOV.U32 R33, RZ, RZ, 0x181f ;  /* 0x0000181fff217424 */ /* 0x000fe200078e00ff */
[----:B------:R-:W-:Y:S02]  /*26c80*/  MOV R3, 0x26ca0 ;  /* 0x00026ca000037802 */ /* 0x000fe40000000f00 */
[----:B-1-34-:R-:W-:Y:S05]  /*26c90*/  CALL.REL.NOINC `($__internal_39_$__cuda_sm70_shflsync_idx_p) ;  /* 0x00000ca000007944 */ /* 0x01afea0003c00000 */
[----:B------:R-:W-:Y:S01]  /*26ca0*/  MOV R0, R35 ;  /* 0x0000002300007202 */ /* 0x000fe20000000f00 */
[----:B------:R-:W-:Y:S05]  /*26cb0*/  BRA `(.L_x_2531) ;  /* 0xffffa09000007947 */ /* 0x000fea000383ffff */
.L_x_2446:
[----:B------:R-:W-:Y:S01]  /*26cc0*/  IMAD.MOV.U32 R34, RZ, RZ, R13 ;  /* 0x000000ffff227224 */ /* 0x000fe200078e000d */
[----:B---3--:R-:W-:Y:S01]  /*26cd0*/  MOV R2, 0x3 ;  /* 0x0000000300027802 */ /* 0x008fe20000000f00 */
        /* <DEDUP_REMOVED lines=11> */
.L_x_2448:
[----:B------:R-:W-:Y:S01]  /*26d90*/  IMAD.MOV.U32 R34, RZ, RZ, R5 ;  /* 0x000000ffff227224 */ /* 0x000fe200078e0005 */
[----:B------:R-:W-:Y:S01]  /*26da0*/  MOV R2, RZ ;  /* 0x000000ff00027202 */ /* 0x000fe20000000f00 */
[----:B------:R-:W-:Y:S01]  /*26db0*/  IMAD.MOV.U32 R33, RZ, RZ, 0x1c1f ;  /* 0x00001c1fff217424 */ /* 0x000fe200078e00ff */
[----:B------:R-:W-:Y:S02]  /*26dc0*/  MOV R3, 0x26de0 ;  /* 0x00026de000037802 */ /* 0x000fe40000000f00 */
[----:B--2---:R-:W-:Y:S05]  /*26dd0*/  CALL.REL.NOINC `($__internal_39_$__cuda_sm70_shflsync_idx_p) ;  /* 0x00000b6000007944 */ /* 0x004fea0003c00000 */
[----:B------:R-:W-:Y:S01]  /*26de0*/  MOV R4, R35 ;  /* 0x0000002300047202 */ /* 0x000fe20000000f00 */
[----:B------:R-:W-:Y:S05]  /*26df0*/  BRA `(.L_x_2533) ;  /* 0xffffa3b000007947 */ /* 0x000fea000383ffff */
.L_x_2449:
[----:B------:R-:W-:Y:S01]  /*26e00*/  IMAD.MOV.U32 R34, RZ, RZ, R14 ;  /* 0x000000ffff227224 */ /* 0x000fe200078e000e */
[----:B------:R-:W-:Y:S01]  /*26e10*/  MOV R2, RZ ;  /* 0x000000ff00027202 */ /* 0x000fe20000000f00 */
[----:B------:R-:W-:Y:S01]  /*26e20*/  IMAD.MOV.U32 R33, RZ, RZ, 0x1c1f ;  /* 0x00001c1fff217424 */ /* 0x000fe200078e00ff */
[----:B------:R-:W-:Y:S02]  /*26e30*/  MOV R3, 0x26e50 ;  /* 0x00026e5000037802 */ /* 0x000fe40000000f00 */
[----:B-123--:R-:W-:Y:S05]  /*26e40*/  CALL.REL.NOINC `($__internal_39_$__cuda_sm70_shflsync_idx_p) ;  /* 0x00000af000007944 */ /* 0x00efea0003c00000 */
[----:B------:R-:W-:Y:S01]  /*26e50*/  MOV R0, R35 ;  /* 0x0000002300007202 */ /* 0x000fe20000000f00 */
[----:B------:R-:W-:Y:S05]  /*26e60*/  BRA `(.L_x_2534) ;  /* 0xffffa36000007947 */ /* 0x000fea000383ffff */
.L_x_2452:
        /* <DEDUP_REMOVED lines=13> */
.L_x_2456:
[----:B------:R-:W-:Y:S01]  /*26f40*/  IMAD.MOV.U32 R34, RZ, RZ, R5 ;  /* 0x000000ffff227224 */ /* 0x000fe200078e0005 */
[----:B------:R-:W-:Y:S01]  /*26f50*/  MOV R2, RZ ;  /* 0x000000ff00027202 */ /* 0x000fe20000000f00 */
[----:B------:R-:W-:Y:S01]  /*26f60*/  IMAD.MOV.U32 R33, RZ, RZ, 0x181f ;  /* 0x0000181fff217424 */ /* 0x000fe200078e00ff */
[----:B------:R-:W-:Y:S02]  /*26f70*/  MOV R3, 0x26f90 ;  /* 0x00026f9000037802 */ /* 0x000fe40000000f00 */
[----:B------:R-:W-:Y:S05]  /*26f80*/  CALL.REL.NOINC `($__internal_39_$__cuda_sm70_shflsync_idx_p) ;  /* 0x000009b000007944 */ /* 0x000fea0003c00000 */
[----:B------:R-:W-:Y:S01]  /*26f90*/  MOV R4, R35 ;  /* 0x0000002300047202 */ /* 0x000fe20000000f00 */
[----:B------:R-:W-:Y:S05]  /*26fa0*/  BRA `(.L_x_2536) ;  /* 0xffffbdb000007947 */ /* 0x000fea000383ffff */
.L_x_2457:
[----:B------:R-:W-:Y:S01]  /*26fb0*/  IMAD.MOV.U32 R34, RZ, RZ, R14 ;  /* 0x000000ffff227224 */ /* 0x000fe200078e000e */
[----:B------:R-:W-:Y:S01]  /*26fc0*/  MOV R2, RZ ;  /* 0x000000ff00027202 */ /* 0x000fe20000000f00 */
[----:B------:R-:W-:Y:S01]  /*26fd0*/  IMAD.MOV.U32 R33, RZ, RZ, 0x181f ;  /* 0x0000181fff217424 */ /* 0x000fe200078e00ff */
[----:B------:R-:W-:Y:S02]  /*26fe0*/  MOV R3, 0x27000 ;  /* 0x0002700000037802 */ /* 0x000fe40000000f00 */
[----:B-12---:R-:W-:Y:S05]  /*26ff0*/  CALL.REL.NOINC `($__internal_39_$__cuda_sm70_shflsync_idx_p) ;  /* 0x0000094000007944 */ /* 0x006fea0003c00000 */
[----:B------:R-:W-:Y:S01]  /*27000*/  MOV R0, R35 ;  /* 0x0000002300007202 */ /* 0x000fe20000000f00 */
[----:B------:R-:W-:Y:S05]  /*27010*/  BRA `(.L_x_2537) ;  /* 0xffffbd6000007947 */ /* 0x000fea000383ffff */
.L_x_2460:
        /* <DEDUP_REMOVED lines=13> */
.L_x_2463:
[----:B------:R-:W-:Y:S01]  /*270f0*/  IMAD.MOV.U32 R34, RZ, RZ, R5 ;  /* 0x000000ffff227224 */ /* 0x000fe200078e0005 */
[----:B-1----:R-:W-:Y:S01]  /*27100*/  MOV R2, 0x2 ;  /* 0x0000000200027802 */ /* 0x002fe20000000f00 */
[----:B------:R-:W-:Y:S01]  /*27110*/  IMAD.MOV.U32 R33, RZ, RZ, 0x181f ;  /* 0x0000181fff217424 */ /* 0x000fe200078e00ff */
[----:B------:R-:W-:Y:S02]  /*27120*/  MOV R3, 0x27140 ;  /* 0x0002714000037802 */ /* 0x000fe40000000f00 */
[----:B--234-:R-:W-:Y:S05]  /*27130*/  CALL.REL.NOINC `($__internal_39_$__cuda_sm70_shflsync_idx_p) ;  /* 0x0000080000007944 */ /* 0x01cfea0003c00000 */
[----:B------:R-:W-:Y:S01]  /*27140*/  MOV R4, R35 ;  /* 0x0000002300047202 */ /* 0x000fe20000000f00 */
[----:B------:R-:W-:Y:S05]  /*27150*/  BRA `(.L_x_2539) ;  /* 0xffffbe9000007947 */ /* 0x000fea000383ffff */
.L_x_2464:
[----:B------:R-:W-:Y:S01]  /*27160*/  IMAD.MOV.U32 R34, RZ, RZ, R14 ;  /* 0x000000ffff227224 */ /* 0x000fe200078e000e */
[----:B------:R-:W-:Y:S01]  /*27170*/  MOV R2, 0x2 ;  /* 0x0000000200027802 */ /* 0x000fe20000000f00 */
[----:B------:R-:W-:Y:S01]  /*27180*/  IMAD.MOV.U32 R33, RZ, RZ, 0x181f ;  /* 0x0000181fff217424 */ /* 0x000fe200078e00ff */
[----:B------:R-:W-:Y:S02]  /*27190*/  MOV R3, 0x271b0 ;  /* 0x000271b000037802 */ /* 0x000fe40000000f00 */
[----:B-1234-:R-:W-:Y:S05]  /*271a0*/  CALL.REL.NOINC `($__internal_39_$__cuda_sm70_shflsync_idx_p) ;  /* 0x0000079000007944 */ /* 0x01efea0003c00000 */
[----:B------:R-:W-:Y:S01]  /*271b0*/  MOV R0, R35 ;  /* 0x0000002300007202 */ /* 0x000fe20000000f00 */
[----:B------:R-:W-:Y:S05]  /*271c0*/  BRA `(.L_x_2540) ;  /* 0xffffbe4000007947 */ /* 0x000fea000383ffff */
.L_x_2467:
[----:B------:R-:W-:Y:S01]  /*271d0*/  IMAD.MOV.U32 R34, RZ, RZ, R5 ;  /* 0x000000ffff227224 */ /* 0x000fe200078e0005 */
[----:B-1----:R-:W-:Y:S01]  /*271e0*/  MOV R2, 0x3 ;  /* 0x0000000300027802 */ /* 0x002fe20000000f00 */
[----:B------:R-:W-:Y:S01]  /*271f0*/  IMAD.MOV.U32 R33, RZ, RZ, 0x181f ;  /* 0x0000181fff217424 */ /* 0x000fe200078e00ff */
[----:B------:R-:W-:-:S02]  /*27200*/  MOV R3, 0x27220 ;  /* 0x0002722000037802 */ /* 0x000fc40000000f00 */
[----:B--234-:R-:W-:Y:S05]  /*27210*/  CALL.REL.NOINC `($__internal_39_$__cuda_sm70_shflsync_idx_p) ;  /* 0x0000072000007944 */ /* 0x01cfea0003c00000 */
        /* <DEDUP_REMOVED lines=8> */
.L_x_2469:
[----:B------:R-:W-:Y:S01]  /*272a0*/  IMAD.MOV.U32 R34, RZ, RZ, R32 ;  /* 0x000000ffff227224 */ /* 0x000fe200078e0020 */
[----:B------:R-:W-:Y:S01]  /*272b0*/  MOV R2, RZ ;  /* 0x000000ff00027202 */ /* 0x000fe20000000f00 */
[----:B------:R-:W-:Y:S01]  /*272c0*/  IMAD.MOV.U32 R33, RZ, RZ, 0x1f ;  /* 0x0000001fff217424 */ /* 0x000fe200078e00ff */
[----:B------:R-:W-:Y:S02]  /*272d0*/  MOV R3, 0x272f0 ;  /* 0x000272f000037802 */ /* 0x000fe40000000f00 */
[----:B---3--:R-:W-:Y:S05]  /*272e0*/  CALL.REL.NOINC `($__internal_39_$__cuda_sm70_shflsync_idx_p) ;  /* 0x0000065000007944 */ /* 0x008fea0003c00000 */
[----:B------:R-:W-:Y:S01]  /*272f0*/  MOV R9, R35 ;  /* 0x0000002300097202 */ /* 0x000fe20000000f00 */
[----:B------:R-:W-:Y:S05]  /*27300*/  BRA `(.L_x_2542) ;  /* 0xffffc00000007947 */ /* 0x000fea000383ffff */
.L_x_2470:
[----:B------:R-:W-:Y:S01]  /*27310*/  IMAD.MOV.U32 R34, RZ, RZ, R32 ;  /* 0x000000ffff227224 */ /* 0x000fe200078e0020 */
[----:B------:R-:W-:Y:S01]  /*27320*/  MOV R2, 0x1 ;  /* 0x0000000100027802 */ /* 0x000fe20000000f00 */
[----:B------:R-:W-:Y:S01]  /*27330*/  IMAD.MOV.U32 R33, RZ, RZ, 0x1f ;  /* 0x0000001fff217424 */ /* 0x000fe200078e00ff */
[----:B------:R-:W-:Y:S02]  /*27340*/  MOV R3, 0x27360 ;  /* 0x0002736000037802 */ /* 0x000fe40000000f00 */
[----:B-123--:R-:W-:Y:S05]  /*27350*/  CALL.REL.NOINC `($__internal_39_$__cuda_sm70_shflsync_idx_p) ;  /* 0x000005e000007944 */ /* 0x00efea0003c00000 */
[----:B------:R-:W-:Y:S01]  /*27360*/  MOV R6, R35 ;  /* 0x0000002300067202 */ /* 0x000fe20000000f00 */
[----:B------:R-:W-:Y:S05]  /*27370*/  BRA `(.L_x_2543) ;  /* 0xffffbfb000007947 */ /* 0x000fea000383ffff */
.L_x_2471:
[----:B------:R-:W-:Y:S02]  /*27380*/  MOV R3, 0x1 ;  /* 0x0000000100037802 */ /* 0x000fe40000000f00 */
[----:B------:R-:W-:-:S02]  /*27390*/  MOV R2, 0x273b0 ;  /* 0x000273b000027802 */ /* 0x000fc40000000f00 */
[----:B-12-4-:R-:W-:Y:S05]  /*273a0*/  CALL.REL.NOINC `($__internal_40_$__cuda_sm70_shflsync_up_p) ;  /* 0x000005f000007944 */ /* 0x016fea0003c00000 */
[----:B------:R-:W-:Y:S05]  /*273b0*/  BRA `(.L_x_2544) ;  /* 0xffffc09000007947 */ /* 0x000fea000383ffff */
.L_x_2472:
[----:B------:R-:W-:Y:S02]  /*273c0*/  MOV R3, 0x2 ;  /* 0x0000000200037802 */ /* 0x000fe40000000f00 */
[----:B------:R-:W-:-:S02]  /*273d0*/  MOV R2, 0x273f0 ;  /* 0x000273f000027802 */ /* 0x000fc40000000f00 */
[----:B-12---:R-:W-:Y:S05]  /*273e0*/  CALL.REL.NOINC `($__internal_40_$__cuda_sm70_shflsync_up_p) ;  /* 0x000005b000007944 */ /* 0x006fea0003c00000 */
        /* <DEDUP_REMOVED lines=24> */
.L_x_2476:
[----:B------:R-:W-:Y:S02]  /*27570*/  MOV R3, 0x1 ;  /* 0x0000000100037802 */ /* 0x000fe40000000f00 */
[----:B------:R-:W-:Y:S02]  /*27580*/  MOV R2, 0x275a0 ;  /* 0x000275a000027802 */ /* 0x000fe40000000f00 */
[----:B------:R-:W-:Y:S05]  /*27590*/  CALL.REL.NOINC `($__internal_40_$__cuda_sm70_shflsync_up_p) ;  /* 0x0000040000007944 */ /* 0x000fea0003c00000 */
[----:B------:R-:W-:Y:S01]  /*275a0*/  MOV R2, R4 ;  /* 0x0000000400027202 */ /* 0x000fe20000000f00 */
[----:B------:R-:W-:Y:S05]  /*275b0*/  BRA `(.L_x_2546) ;  /* 0xffffc0f000007947 */ /* 0x000fea000383ffff */
.L_x_2477:
[----:B------:R-:W-:Y:S02]  /*275c0*/  MOV R3, 0x2 ;  /* 0x0000000200037802 */ /* 0x000fe40000000f00 */
[----:B------:R-:W-:Y:S02]  /*275d0*/  MOV R2, 0x275f0 ;  /* 0x000275f000027802 */ /* 0x000fe40000000f00 */
        /* <DEDUP_REMOVED lines=25> */
.L_x_2479:
[----:B------:R-:W-:Y:S02]  /*27770*/  SEL R0, RZ, 0x1, P0 ;  /* 0x00000001ff007807 */ /* 0x000fe40000000000 */
[----:B------:R-:W-:Y:S02]  /*27780*/  MOV R2, 0x277a0 ;  /* 0x000277a000027802 */ /* 0x000fe40000000f00 */
[----:B---3--:R-:W-:Y:S05]  /*27790*/  CALL.REL.NOINC `($__internal_41_$__cuda_sm70_votesync_ballot) ;  /* 0x0000026000007944 */ /* 0x008fea0003c00000 */
[----:B------:R-:W-:Y:S01]  /*277a0*/  MOV R6, R0 ;  /* 0x0000000000067202 */ /* 0x000fe20000000f00 */
[----:B------:R-:W-:Y:S05]  /*277b0*/  BRA `(.L_x_2548) ;  /* 0xffffc08000007947 */ /* 0x000fea000383ffff */
.L_x_2480:
[----:B------:R-:W-:Y:S01]  /*277c0*/  IMAD.MOV.U32 R34, RZ, RZ, R7 ;  /* 0x000000ffff227224 */ /* 0x000fe200078e0007 */
[----:B------:R-:W-:Y:S01]  /*277d0*/  MOV R2, R0 ;  /* 0x0000000000027202 */ /* 0x000fe20000000f00 */
[----:B------:R-:W-:Y:S01]  /*277e0*/  IMAD.MOV.U32 R33, RZ, RZ, 0x1f ;  /* 0x0000001fff217424 */ /* 0x000fe200078e00ff */
[----:B------:R-:W-:Y:S02]  /*277f0*/  MOV R3, 0x27810 ;  /* 0x0002781000037802 */ /* 0x000fe40000000f00 */
[----:B---3--:R-:W-:Y:S05]  /*27800*/  CALL.REL.NOINC `($__internal_39_$__cuda_sm70_shflsync_idx_p) ;  /* 0x0000013000007944 */ /* 0x008fea0003c00000 */
[----:B------:R-:W-:Y:S01]  /*27810*/  IMAD.MOV.U32 R12, RZ, RZ, R35 ;  /* 0x000000ffff0c7224 */ /* 0x000fe200078e0023 */
[----:B------:R-:W-:Y:S01]  /*27820*/  MOV R2, R0 ;  /* 0x0000000000027202 */ /* 0x000fe20000000f00 */
[----:B------:R-:W-:Y:S01]  /*27830*/  IMAD.MOV.U32 R34, RZ, RZ, R8 ;  /* 0x000000ffff227224 */ /* 0x000fe200078e0008 */
[----:B------:R-:W-:-:S02]  /*27840*/  MOV R33, 0x1f ;  /* 0x0000001f00217802 */ /* 0x000fc40000000f00 */
[----:B------:R-:W-:Y:S02]  /*27850*/  MOV R3, 0x27870 ;  /* 0x0002787000037802 */ /* 0x000fe40000000f00 */
[----:B------:R-:W-:Y:S05]  /*27860*/  CALL.REL.NOINC `($__internal_39_$__cuda_sm70_shflsync_idx_p) ;  /* 0x000000d000007944 */ /* 0x000fea0003c00000 */
[----:B------:R-:W-:Y:S01]  /*27870*/  MOV R5, R35 ;  /* 0x0000002300057202 */ /* 0x000fe20000000f00 */
[----:B------:R-:W-:Y:S05]  /*27880*/  BRA `(.L_x_2549) ;  /* 0xffffc00000007947 */ /* 0x000fea000383ffff */
.L_x_2483:
[----:B------:R-:W-:Y:S01]  /*27890*/  IMAD.MOV.U32 R34, RZ, RZ, R4 ;  /* 0x000000ffff227224 */ /* 0x000fe200078e0004 */
[----:B------:R-:W-:Y:S01]  /*278a0*/  MOV R2, R0 ;  /* 0x0000000000027202 */ /* 0x000fe20000000f00 */
[----:B------:R-:W-:Y:S01]  /*278b0*/  IMAD.MOV.U32 R33, RZ, RZ, 0x1f ;  /* 0x0000001fff217424 */ /* 0x000fe200078e00ff */
[----:B------:R-:W-:Y:S02]  /*278c0*/  MOV R3, 0x278e0 ;  /* 0x000278e000037802 */ /* 0x000fe40000000f00 */
[----:B--234-:R-:W-:Y:S05]  /*278d0*/  CALL.REL.NOINC `($__internal_39_$__cuda_sm70_shflsync_idx_p) ;  /* 0x0000006000007944 */ /* 0x01cfea0003c00000 */
[----:B------:R-:W-:Y:S01]  /*278e0*/  MOV R14, R35 ;  /* 0x00000023000e7202 */ /* 0x000fe20000000f00 */
[----:B------:R-:W-:Y:S05]  /*278f0*/  BRA `(.L_x_2482) ;  /* 0xffffbff000007947 */ /* 0x000fea000383ffff */
        .weak           $__internal_38_$__cuda_sm70_shflsync_bfly_p
        .type           $__internal_38_$__cuda_sm70_shflsync_bfly_p,@function
        .size           $__internal_38_$__cuda_sm70_shflsync_bfly_p,($__internal_39_$__cuda_sm70_shflsync_idx_p - $__internal_38_$__cuda_sm70_shflsync_bfly_p)
$__internal_38_$__cuda_sm70_shflsync_bfly_p:
[----:B------:R-:W-:Y:S04]  /*27900*/  WARPSYNC R199 ;  /* 0x000000c700007348 */ /* 0x000fe80003800000 */
[----:B------:R1:W2:Y:S02]  /*27910*/  SHFL.BFLY PT, R21, R4, R3, R215 ;  /* 0x0c00000304157389 */ /* 0x0002a400000e00d7 */
[----:B-1----:R-:W-:-:S04]  /*27920*/  MOV R3, 0x0 ;  /* 0x0000000000037802 */ /* 0x002fc80000000f00 */
[----:B--2---:R-:W-:Y:S05]  /*27930*/  RET.REL.NODEC R2 `(_ZN7cutlass13device_kernelIN5flash19enable_sm80_to_sm89INS1_16FlashAttnFwdSm80INS1_25CollectiveMainloopFwdSm80ILi8ELi2ELb0EN4cute5tupleIJNS5_1CILi128EEENS7_ILi64EEENS7_ILi192EEEEEELi192ENS_6half_tEfNS_4arch4Sm80ELb0ELb1ELb1ELb1ELb1ELb1ELb1ELb1EEENS1_21CollectiveEpilogueFwdINS6_IJS8_SA_S9_EEENS6_IJNS7_ILi1EEESI_SI_EEESC_SE_Li256ELb1ELb1ELb1ELb0EEENS1_36VarlenDynamicPersistentTileSchedulerILi128ELi64ELi256ELi256ELb1ELb1ELb0ELb1ELb0ELb1EEEEEEEEEvNT_6ParamsE) ;  /* 0xfffd86c002007950 */ /* 0x004fea0003c3ffff */
        .weak           $__internal_39_$__cuda_sm70_shflsync_idx_p
        .type           $__internal_39_$__cuda_sm70_shflsync_idx_p,@function
        .size           $__internal_39_$__cuda_sm70_shflsync_idx_p,($__internal_40_$__cuda_sm70_shflsync_up_p - $__internal_39_$__cuda_sm70_shflsync_idx_p)
$__internal_39_$__cuda_sm70_shflsync_idx_p:
[----:B------:R-:W-:-:S04]  /*27940*/  MOV R35, 0xffffffff ;  /* 0xffffffff00237802 */ /* 0x000fc80000000f00 */
[----:B------:R-:W-:Y:S04]  /*27950*/  WARPSYNC R35 ;  /* 0x0000002300007348 */ /* 0x000fe80003800000 */
[----:B------:R1:W2:Y:S02]  /*27960*/  SHFL.IDX PT, R35, R34, R2, R33 ;  /* 0x0000000222237389 */ /* 0x0002a400000e0021 */
[----:B-1----:R-:W-:Y:S02]  /*27970*/  MOV R2, R3 ;  /* 0x0000000300027202 */ /* 0x002fe40000000f00 */
[----:B------:R-:W-:-:S04]  /*27980*/  MOV R3, 0x0 ;  /* 0x0000000000037802 */ /* 0x000fc80000000f00 */
[----:B--2---:R-:W-:Y:S05]  /*27990*/  RET.REL.NODEC R2 `(_ZN7cutlass13device_kernelIN5flash19enable_sm80_to_sm89INS1_16FlashAttnFwdSm80INS1_25CollectiveMainloopFwdSm80ILi8ELi2ELb0EN4cute5tupleIJNS5_1CILi128EEENS7_ILi64EEENS7_ILi192EEEEEELi192ENS_6half_tEfNS_4arch4Sm80ELb0ELb1ELb1ELb1ELb1ELb1ELb1ELb1EEENS1_21CollectiveEpilogueFwdINS6_IJS8_SA_S9_EEENS6_IJNS7_ILi1EEESI_SI_EEESC_SE_Li256ELb1ELb1ELb1ELb0EEENS1_36VarlenDynamicPersistentTileSchedulerILi128ELi64ELi256ELi256ELb1ELb1ELb0ELb1ELb0ELb1EEEEEEEEEvNT_6ParamsE) ;  /* 0xfffd866002007950 */ /* 0x004fea0003c3ffff */
        .weak           $__internal_40_$__cuda_sm70_shflsync_up_p
        .type           $__internal_40_$__cuda_sm70_shflsync_up_p,@function
        .size           $__internal_40_$__cuda_sm70_shflsync_up_p,($__internal_41_$__cuda_sm70_votesync_ballot - $__internal_40_$__cuda_sm70_shflsync_up_p)
$__internal_40_$__cuda_sm70_shflsync_up_p:
[----:B------:R-:W-:Y:S02]  /*279a0*/  MOV R4, RZ ;  /* 0x000000ff00047202 */ /* 0x000fe40000000f00 */
[----:B------:R-:W-:-:S04]  /*279b0*/  MOV R12, 0xffffffff ;  /* 0xffffffff000c7802 */ /* 0x000fc80000000f00 */
[----:B------:R-:W-:Y:S04]  /*279c0*/  WARPSYNC R12 ;  /* 0x0000000c00007348 */ /* 0x000fe80003800000 */
[----:B------:R1:W2:Y:S02]  /*279d0*/  SHFL.UP PT, R4, R0, R3, R4 ;  /* 0x0400000300047389 */ /* 0x0002a400000e0004 */
[----:B-1----:R-:W-:-:S04]  /*279e0*/  MOV R3, 0x0 ;  /* 0x0000000000037802 */ /* 0x002fc80000000f00 */
[----:B--2---:R-:W-:Y:S05]  /*279f0*/  RET.REL.NODEC R2 `(_ZN7cutlass13device_kernelIN5flash19enable_sm80_to_sm89INS1_16FlashAttnFwdSm80INS1_25CollectiveMainloopFwdSm80ILi8ELi2ELb0EN4cute5tupleIJNS5_1CILi128EEENS7_ILi64EEENS7_ILi192EEEEEELi192ENS_6half_tEfNS_4arch4Sm80ELb0ELb1ELb1ELb1ELb1ELb1ELb1ELb1EEENS1_21CollectiveEpilogueFwdINS6_IJS8_SA_S9_EEENS6_IJNS7_ILi1EEESI_SI_EEESC_SE_Li256ELb1ELb1ELb1ELb0EEENS1_36VarlenDynamicPersistentTileSchedulerILi128ELi64ELi256ELi256ELb1ELb1ELb0ELb1ELb0ELb1EEEEEEEEEvNT_6ParamsE) ;  /* 0xfffd860002007950 */ /* 0x004fea0003c3ffff */
        .weak           $__internal_41_$__cuda_sm70_votesync_ballot
        .type           $__internal_41_$__cuda_sm70_votesync_ballot,@function
        .size           $__internal_41_$__cuda_sm70_votesync_ballot,(.L_x_3137 - $__internal_41_$__cuda_sm70_votesync_ballot)
$__internal_41_$__cuda_sm70_votesync_ballot:
[----:B------:R-:W-:Y:S01]  /*27a00*/  ISETP.NE.U32.AND P0, PT, R0, 0x1, PT ;  /* 0x000000010000780c */ /* 0x000fe20003f05070 */
[----:B------:R-:W-:-:S04]  /*27a10*/  IMAD.MOV.U32 R3, RZ, RZ, -0x1 ;  /* 0xffffffffff037424 */ /* 0x000fc800078e00ff */
[----:B------:R-:W-:Y:S08]  /*27a20*/  WARPSYNC R3 ;  /* 0x0000000300007348 */ /* 0x000ff00003800000 */
[----:B------:R-:W-:-:S04]  /*27a30*/  VOTE.ANY R0, PT, !P0 ;  /* 0x0000000000007806 */ /* 0x000fc800040e0100 */
[----:B------:R-:W-:Y:S01]  /*27a40*/  LOP3.LUT R0, R0, R3, RZ, 0xc0, !PT ;  /* 0x0000000300007212 */ /* 0x000fe200078ec0ff */
[----:B------:R-:W-:-:S04]  /*27a50*/  IMAD.MOV.U32 R3, RZ, RZ, 0x0 ;  /* 0x00000000ff037424 */ /* 0x000fc800078e00ff */
[----:B------:R-:W-:Y:S05]  /*27a60*/  RET.REL.NODEC R2 `(_ZN7cutlass13device_kernelIN5flash19enable_sm80_to_sm89INS1_16FlashAttnFwdSm80INS1_25CollectiveMainloopFwdSm80ILi8ELi2ELb0EN4cute5tupleIJNS5_1CILi128EEENS7_ILi64EEENS7_ILi192EEEEEELi192ENS_6half_tEfNS_4arch4Sm80ELb0ELb1ELb1ELb1ELb1ELb1ELb1ELb1EEENS1_21CollectiveEpilogueFwdINS6_IJS8_SA_S9_EEENS6_IJNS7_ILi1EEESI_SI_EEESC_SE_Li256ELb1ELb1ELb1ELb0EEENS1_36VarlenDynamicPersistentTileSchedulerILi128ELi64ELi256ELi256ELb1ELb1ELb0ELb1ELb0ELb1EEEEEEEEEvNT_6ParamsE) ;  /* 0xfffd859002007950 */ /* 0x000fea0003c3ffff */
.L_x_2550:
        /* <DEDUP_REMOVED lines=9> */
.L_x_3137:


//--------------------- .text._ZN7cutlass13device_kernelIN5flash19enable_sm80_to_sm89INS1_16FlashAttnFwdSm80INS1_25CollectiveMainloopFwdSm80ILi8ELi2ELb0EN4cute5tupleIJNS5_1CILi128EEENS7_ILi64EEENS7_ILi192EEEEEELi192ENS_6half_tEfNS_4arch4Sm80ELb1ELb0ELb1ELb0ELb1ELb0ELb1ELb1EEENS1_21CollectiveEpilogueFwdINS6_IJS8_SA_S9_EEENS6_IJNS7_ILi1EEESI_SI_EEESC_SE_Li256ELb0ELb1ELb1ELb0EEENS1_30DynamicPersistentTileSchedulerILi256ELi256ELb1ELb1ELb0EEEEEEEEEvNT_6ParamsE --------------------------
	.section	.text._ZN7cutlass13device_kernelIN5flash19enable_sm80_to_sm89INS1_16FlashAttnFwdSm80INS1_25CollectiveMainloopFwdSm80ILi8ELi2ELb0EN4cute5tupleIJNS5_1CILi128EEENS7_ILi64EEENS7_ILi192EEEEEELi192ENS_6half_tEfNS_4arch4Sm80ELb1ELb0ELb1ELb0ELb1ELb0ELb1ELb1EEENS1_21CollectiveEpilogueFwdINS6_IJS8_SA_S9_EEENS6_IJNS7_ILi1EEESI_SI_EEESC_SE_Li256ELb0ELb1ELb1ELb0EEENS1_30DynamicPersistentTileSchedulerILi256ELi256ELb1ELb1ELb0EEEEEEEEEvNT_6ParamsE,"ax",@progbits
	.sectioninfo	@"SHI_REGISTERS=255"
	.align	128
.text._ZN7cutlass13device_kernelIN5flash19enable_sm80_to_sm89INS1_16FlashAttnFwdSm80INS1_25CollectiveMainloopFwdSm80ILi8ELi2ELb0EN4cute5tupleIJNS5_1CILi128EEENS7_ILi64EEENS7_ILi192EEEEEELi192ENS_6half_tEfNS_4arch4Sm80ELb1ELb0ELb1ELb0ELb1ELb0ELb1ELb1EEENS1_21CollectiveEpilogueFwdINS6_IJS8_SA_S9_EEENS6_IJNS7_ILi1EEESI_SI_EEESC_SE_Li256ELb0ELb1ELb1ELb0EEENS1_30DynamicPersistentTileSchedulerILi256ELi256ELb1ELb1ELb0EEEEEEEEEvNT_6ParamsE:
        .type           _ZN7cutlass13device_kernelIN5flash19enable_sm80_to_sm89INS1_16FlashAttnFwdSm80INS1_25CollectiveMainloopFwdSm80ILi8ELi2ELb0EN4cute5tupleIJNS5_1CILi128EEENS7_ILi64EEENS7_ILi192EEEEEELi192ENS_6half_tEfNS_4arch4Sm80ELb1ELb0ELb1ELb0ELb1ELb0ELb1ELb1EEENS1_21CollectiveEpilogueFwdINS6_IJS8_SA_S9_EEENS6_IJNS7_ILi1EEESI_SI_EEESC_SE_Li256ELb0ELb1ELb1ELb0EEENS1_30DynamicPersistentTileSchedulerILi256ELi256ELb1ELb1ELb0EEEEEEEEEvNT_6ParamsE,@function
        .size           _ZN7cutlass13device_kernelIN5flash19enable_sm80_to_sm89INS1_16FlashAttnFwdSm80INS1_25CollectiveMainloopFwdSm80ILi8ELi2ELb0EN4cute5tupleIJNS5_1CILi128EEENS7_ILi64EEENS7_ILi192EEEEEELi192ENS_6half_tEfNS_4arch4Sm80ELb1ELb0ELb1ELb0ELb1ELb0ELb1ELb1EEENS1_21CollectiveEpilogueFwdINS6_IJS8_SA_S9_EEENS6_IJNS7_ILi1EEESI_SI_EEESC_SE_Li256ELb0ELb1ELb1ELb0EEENS1_30DynamicPersistentTileSchedulerILi256ELi256ELb1ELb1ELb0EEEEEEEEEvNT_6ParamsE,(.L_x_3142 - _ZN7cutlass13device_kernelIN5flash19enable_sm80_to_sm89INS1_16FlashAttnFwdSm80INS1_25CollectiveMainloopFwdSm80ILi8ELi2ELb0EN4cute5tupleIJNS5_1CILi128EEENS7_ILi64EEENS7_ILi192EEEEEELi192ENS_6half_tEfNS_4arch4Sm80ELb1ELb0ELb1ELb0ELb1ELb0ELb1ELb1EEENS1_21CollectiveEpilogueFwdINS6_IJS8_SA_S9_EEENS6_IJNS7_ILi1EEESI_SI_EEESC_SE_Li256ELb0ELb1ELb1ELb0EEENS1_30DynamicPersistentTileSchedulerILi256ELi256ELb1ELb1ELb0EEEEEEEEEvNT_6ParamsE)
        .other          _ZN7cutlass13device_kernelIN5flash19enable_sm80_to_sm89INS1_16FlashAttnFwdSm80INS1_25CollectiveMainloopFwdSm80ILi8ELi2ELb0EN4cute5tupleIJNS5_1CILi128EEENS7_ILi64EEENS7_ILi192EEEEEELi192ENS_6half_tEfNS_4arch4Sm80ELb1ELb0ELb1ELb0ELb1ELb0ELb1ELb1EEENS1_21CollectiveEpilogueFwdINS6_IJS8_SA_S9_EEENS6_IJNS7_ILi1EEESI_SI_EEESC_SE_Li256ELb0ELb1ELb1ELb0EEENS1_30DynamicPersistentTileSchedulerILi256ELi256ELb1ELb1ELb0EEEEEEEEEvNT_6ParamsE,@"STO_CUDA_ENTRY STV_DEFAULT"
_ZN7cutlass13device_kernelIN5flash19enable_sm80_to_sm89INS1_16FlashAttnFwdSm80INS1_25CollectiveMainloopFwdSm80ILi8ELi2ELb0EN4cute5tupleIJNS5_1CILi128EEENS7_ILi64EEENS7_ILi192EEEEEELi192ENS_6half_tEfNS_4arch4Sm80ELb1ELb0ELb1ELb0ELb1ELb0ELb1ELb1EEENS1_21CollectiveEpilogueFwdINS6_IJS8_SA_S9_EEENS6_IJNS7_ILi1EEESI_SI_EEESC_SE_Li256ELb0ELb1ELb1ELb0EEENS1_30DynamicPersistentTileSchedulerILi256ELi256ELb1ELb1ELb0EEEEEEEEEvNT_6ParamsE:
        /* <DEDUP_REMOVED lines=13> */
[----:B------:R-:W-:Y:S02]  /*00d0*/  ULDC.64 UR6, c[0x0][0x118] ;  /* 0x0000460000067ab9 */ /* 0x000fe40000000a00 */
[CC--:B------:R-:W-:Y:S02]  /*00e0*/  LEA.HI R3, R15.reuse, R18.reuse, RZ, 0x4 ;  /* 0x000000120f037211 */ /* 0x0c0fe400078f20ff */
[-C--:B------:R-:W-:Y:S02]  /*00f0*/  LEA.HI R10, R15, R18.reuse, RZ, 0x3 ;  /* 0x000000120f0a7211 */ /* 0x080fe400078f18ff */
[----:B------:R-:W-:Y:S02]  /*0100*/  LOP3.LUT R2, R3, 0xfffffff0, RZ, 0xc0, !PT ;  /* 0xfffffff003027812 */ /* 0x000fe400078ec0ff */
[----:B------:R-:W-:-:S02]  /*0110*/  LEA.HI R0, R15, R18, RZ, 0x2 ;  /* 0x000000120f007211 */ /* 0x000fc400078f10ff */
[----:B------:R-:W-:Y:S01]  /*0120*/  SHF.R.S32.HI R232, RZ, 0x3, R10 ;  /* 0x00000003ffe87819 */ /* 0x000fe2000001140a */
[----:B------:R-:W-:Y:S01]  /*0130*/  IMAD.IADD R4, R18, 0x1, -R2 ;  /* 0x0000000112047824 */ /* 0x000fe200078e0a02 */
[----:B------:R-:W-:Y:S02]  /*0140*/  LOP3.LUT R207, R10, 0xfffffff8, RZ, 0xc0, !PT ;  /* 0xfffffff80acf7812 */ /* 0x000fe400078ec0ff */
[----:B------:R-:W-:Y:S01]  /*0150*/  LOP3.LUT R0, R0, 0xfffffffc, RZ, 0xc0, !PT ;  /* 0xfffffffc00007812 */ /* 0x000fe200078ec0ff */
[----:B------:R-:W-:Y:S01]  /*0160*/  IMAD.SHL.U32 R2, R232, 0x40, RZ ;  /* 0x00000040e8027824 */ /* 0x000fe200078e00ff */
[----:B------:R-:W-:Y:S01]  /*0170*/  SHF.R.S32.HI R5, RZ, 0x4, R3 ;  /* 0x00000004ff057819 */ /* 0x000fe20000011403 */
[C---:B------:R-:W-:Y:S01]  /*0180*/  IMAD.IADD R207, R18.reuse, 0x1, -R207 ;  /* 0x0000000112cf7824 */ /* 0x040fe200078e0acf */
[----:B------:R-:W-:Y:S01]  /*0190*/  SHF.R.S32.HI R8, RZ, 0x1f, R4 ;  /* 0x0000001fff087819 */ /* 0x000fe20000011404 */
[----:B------:R-:W-:Y:S01]  /*01a0*/  IMAD.IADD R6, R18, 0x1, -R0 ;  /* 0x0000000112067824 */ /* 0x000fe200078e0a00 */
[----:B------:R-:W-:Y:S01]  /*01b0*/  LEA.HI R3, R3, R5, RZ, 0x1 ;  /* 0x0000000503037211 */ /* 0x000fe200078f08ff */
[C---:B------:R-:W-:Y:S01]  /*01c0*/  IMAD.SHL.U32 R193, R207.reuse, 0x8, RZ ;  /* 0x00000008cfc17824 */ /* 0x040fe200078e00ff */
[----:B------:R-:W-:Y:S01]  /*01d0*/  LOP3.LUT R0, R2, 0x1c0, RZ, 0xc0, !PT ;  /* 0x000001c002007812 */ /* 0x000fe200078ec0ff */
[----:B------:R-:W-:Y:S01]  /*01e0*/  IMAD R206, R207, 0x20, R232 ;  /* 0x00000020cfce7824 */ /* 0x000fe200078e02e8 */
[----:B------:R-:W-:-:S02]  /*01f0*/  LOP3.LUT R3, R3, 0xfffffffe, RZ, 0xc0, !PT ;  /* 0xfffffffe03037812 */ /* 0x000fc400078ec0ff */
[----:B------:R-:W-:Y:S02]  /*0200*/  SHF.R.U32.HI R7, RZ, 0x3, R0 ;  /* 0x00000003ff077819 */ /* 0x000fe40000011600 */
[----:B------:R-:W-:Y:S01]  /*0210*/  LOP3.LUT R2, R0, 0x38, R193, 0xf8, !PT ;  /* 0x0000003800027812 */ /* 0x000fe200078ef8c1 */
[----:B------:R-:W-:Y:S01]  /*0220*/  IMAD.IADD R11, R5, 0x1, -R3 ;  /* 0x00000001050b7824 */ /* 0x000fe200078e0a03 */
[----:B------:R-:W-:Y:S02]  /*0230*/  LEA.HI R0, R6, R6, RZ, 0x1 ;  /* 0x0000000606007211 */ /* 0x000fe400078f08ff */
[----:B------:R-:W-:Y:S02]  /*0240*/  LEA.HI R5, R8, R4, RZ, 0x3 ;  /* 0x0000000408057211 */ /* 0x000fe400078f18ff */
[----:B------:R-:W-:Y:S01]  /*0250*/  LOP3.LUT R13, R2, R7, RZ, 0x3c, !PT ;  /* 0x00000007020d7212 */ /* 0x000fe200078e3cff */
[----:B------:R-:W-:Y:S01]  /*0260*/  IMAD.SHL.U32 R7, R207, 0x40, RZ ;  /* 0x00000040cf077824 */ /* 0x000fe200078e00ff */
[----:B------:R-:W-:-:S02]  /*0270*/  LOP3.LUT R2, R0, 0x1ffffffe, RZ, 0xc0, !PT ;  /* 0x1ffffffe00027812 */ /* 0x000fc400078ec0ff */
[----:B------:R-:W-:Y:S02]  /*0280*/  LOP3.LUT R3, R5, 0xfffffff8, RZ, 0xc0, !PT ;  /* 0xfffffff805037812 */ /* 0x000fe400078ec0ff */
[----:B------:R-:W-:Y:S01]  /*0290*/  LOP3.LUT R0, R7, 0x1c0, RZ, 0xc0, !PT ;  /* 0x000001c007007812 */ /* 0x000fe200078ec0ff */
[----:B------:R-:W-:Y:S01]  /*02a0*/  IMAD.IADD R14, R6, 0x1, -R2 ;  /* 0x00000001060e7824 */ /* 0x000fe200078e0a02 */
[----:B------:R-:W-:Y:S01]  /*02b0*/  LEA.HI R8, R15, R18, RZ, 0x5 ;  /* 0x000000120f087211 */ /* 0x000fe200078f28ff */
[----:B------:R-:W-:Y:S01]  /*02c0*/  IMAD.IADD R9, R4, 0x1, -R3 ;  /* 0x0000000104097824 */ /* 0x000fe200078e0a03 */
[----:B------:R-:W-:Y:S02]  /*02d0*/  LOP3.LUT R4, R0, 0x8, R10, 0xf8, !PT ;  /* 0x0000000800047812 */ /* 0x000fe400078ef80a */
        /* <DEDUP_REMOVED lines=8> */
[C---:B------:R-:W-:Y:S01]  /*0360*/  IMAD.SHL.U32 R3, R9.reuse, 0x40, RZ ;  /* 0x0000004009037824 */ /* 0x040fe200078e00ff */
[----:B------:R-:W-:Y:S01]  /*0370*/  R2P PR, R9, 0x6 ;  /* 0x0000000609007804 */ /* 0x000fe20000000000 */
[----:B------:R-:W-:Y:S01]  /*0380*/  IMAD.SHL.U32 R4, R11, 0x8, RZ ;  /* 0x000000080b047824 */ /* 0x000fe200078e00ff */
[----:B------:R-:W-:Y:S01]  /*0390*/  SHF.R.S32.HI R7, RZ, 0x1f, R17 ;  /* 0x0000001fff077819 */ /* 0x000fe20000011411 */
[----:B------:R-:W-:Y:S01]  /*03a0*/  IMAD.IADD R8, R6, 0x1, -R2 ;  /* 0x0000000106087824 */ /* 0x000fe200078e0a02 */
[----:B------:R-:W-:Y:S01]  /*03b0*/  LOP3.LUT R0, R3, 0x1c0, RZ, 0xc0, !PT ;  /* 0x000001c003007812 */ /* 0x000fe200078ec0ff */
[----:B------:R-:W-:Y:S01]  /*03c0*/  IMAD.SHL.U32 R2, R5, 0x40, RZ ;  /* 0x0000004005027824 */ /* 0x000fe200078e00ff */
[----:B------:R-:W-:-:S02]  /*03d0*/  LEA.HI R7, R7, R17, RZ, 0x2 ;  /* 0x0000001107077211 */ /* 0x000fc400078f10ff */
[----:B------:R-:W-:Y:S02]  /*03e0*/  LOP3.LUT R5, R0, 0x8, R4, 0xf8, !PT ;  /* 0x0000000800057812 */ /* 0x000fe400078ef804 */
[----:B------:R-:W-:Y:S02]  /*03f0*/  SHF.R.U32.HI R3, RZ, 0x3, R0 ;  /* 0x00000003ff037819 */ /* 0x000fe40000011600 */
[----:B------:R-:W-:Y:S02]  /*0400*/  LOP3.LUT R4, R2, 0xfffffe00, RZ, 0xc0, !PT ;  /* 0xfffffe0002047812 */ /* 0x000fe400078ec0ff */
[----:B------:R-:W-:Y:S01]  /*0410*/  LOP3.LUT R3, R5, R3, RZ, 0x3c, !PT ;  /* 0x0000000305037212 */ /* 0x000fe200078e3cff */
[----:B------:R-:W-:Y:S01]  /*0420*/  IMAD.MOV.U32 R5, RZ, RZ, 0x40 ;  /* 0x00000040ff057424 */ /* 0x000fe200078e00ff */
[----:B------:R-:W-:Y:S01]  /*0430*/  SHF.R.S32.HI R0, RZ, 0x2, R7 ;  /* 0x00000002ff007819 */ /* 0x000fe20000011407 */
[----:B------:R-:W-:Y:S01]  /*0440*/  IMAD R2, R6, 0x400, R4 ;  /* 0x0000040006027824 */ /* 0x000fe200078e0204 */
[----:B------:R-:W-:-:S02]  /*0450*/  SEL R168, R168, 0xffffffe0, !P1 ;  /* 0xffffffe0a8a87807 */ /* 0x000fc40004800000 */
[----:B------:R-:W-:Y:S01]  /*0460*/  LEA.HI R10, R15, R18, RZ, 0x6 ;  /* 0x000000120f0a7211 */ /* 0x000fe200078f30ff */
[----:B------:R-:W-:Y:S01]  /*0470*/  IMAD.IADD R2, R2, 0x1, R3 ;  /* 0x0000000102027824 */ /* 0x000fe200078e0203 */
[----:B------:R-:W-:Y:S01]  /*0480*/  LOP3.LUT R3, R3, R4, RZ, 0xfc, !PT ;  /* 0x0000000403037212 */ /* 0x000fe200078efcff */
[----:B------:R-:W-:Y:S01]  /*0490*/  IMAD R16, R8, 0x10, R0 ;  /* 0x0000001008107824 */ /* 0x000fe200078e0200 */
[----:B------:R-:W-:Y:S01]  /*04a0*/  LEA.HI R4, R15, R18, RZ, 0x7 ;  /* 0x000000120f047211 */ /* 0x000fe200078f38ff */
[----:B------:R-:W-:Y:S01]  /*04b0*/  IMAD R0, R11, 0x200, R12 ;  /* 0x000002000b007824 */ /* 0x000fe200078e020c */
[----:B------:R-:W-:Y:S01]  /*04c0*/  LEA R162, R2, 0x18100, 0x1 ;  /* 0x0001810002a27811 */ /* 0x000fe200078e08ff */
[----:B------:R-:W-:Y:S01]  /*04d0*/  IMAD.SHL.U32 R10, R10, 0x8, RZ ;  /* 0x000000080a0a7824 */ /* 0x000fe200078e00ff */
[----:B------:R-:W-:Y:S01]  /*04e0*/  SHF.R.S32.HI R6, RZ, 0x7, R4 ;  /* 0x00000007ff067819 */ /* 0x000fe20000011404 */
[----:B------:R-:W-:Y:S01]  /*04f0*/  STL [R1+0xc], R16 ;  /* 0x00000c1001007387 */ /* 0x000fe20000100800 */
[----:B------:R-:W-:Y:S01]  /*0500*/  LOP3.LUT R4, R7, 0x7ffffffc, RZ, 0xc0, !PT ;  /* 0x7ffffffc07047812 */ /* 0x000fe200078ec0ff */
[----:B------:R-:W-:Y:S01]  /*0510*/  IMAD.IADD R163, R162, 0x1, R168 ;  /* 0x00000001a2a37824 */ /* 0x000fe200078e02a8 */
[----:B------:R-:W-:-:S02]  /*0520*/  LEA R170, R3, 0x100, 0x1 ;  /* 0x0000010003aa7811 */ /* 0x000fc400078e08ff */
[----:B------:R-:W-:Y:S01]  /*0530*/  LEA R169, R0, 0xc100, 0x1 ;  /* 0x0000c10000a97811 */ /* 0x000fe200078e08ff */
[----:B------:R-:W-:Y:S01]  /*0540*/  IMAD.IADD R4, R17, 0x1, -R4 ;  /* 0x0000000111047824 */ /* 0x000fe200078e0a04 */
[----:B------:R-:W-:Y:S01]  /*0550*/  SEL R0, R5, 0xffffffc0, !P2 ;  /* 0xffffffc005007807 */ /* 0x000fe20005000000 */
[----:B------:R-:W-:Y:S01]  /*0560*/  IMAD.IADD R237, R168, 0x1, R170 ;  /* 0x00000001a8ed7824 */ /* 0x000fe200078e02aa */
[----:B------:R-:W-:Y:S01]  /*0570*/  IADD3 R201, R193, 0x80, RZ ;  /* 0x00000080c1c97810 */ /* 0x000fe20007ffe0ff */
[----:B------:R-:W-:Y:S01]  /*0580*/  IMAD.SHL.U32 R223, R4, 0x2, RZ ;  /* 0x0000000204df7824 */ /* 0x000fe200078e00ff */
[----:B------:R-:W-:Y:S01]  /*0590*/  LOP3.LUT R10, R13, 0x7ffffe00, R10, 0xf8, !PT ;  /* 0x7ffffe000d0a7812 */ /* 0x000fe200078ef80a */
[----:B------:R-:W-:Y:S01]  /*05a0*/  IMAD R4, R14, 0x8, R16 ;  /* 0x000000080e047824 */ /* 0x000fe200078e0210 */
[----:B------:R-:W-:Y:S01]  /*05b0*/  IADD3 R202, R193, 0x40, RZ ;  /* 0x00000040c1ca7810 */ /* 0x000fe20007ffe0ff */
[----:B------:R-:W-:Y:S01]  /*05c0*/  IMAD.IADD R171, R0, 0x1, R170 ;  /* 0x0000000100ab7824 */ /* 0x000fe200078e02aa */
[----:B------:R-:W-:Y:S01]  /*05d0*/  IADD3 R15, R223, 0x10, RZ ;  /* 0x00000010df0f7810 */ /* 0x000fe20007ffe0ff */
[--C-:B------:R-:W-:Y:S01]  /*05e0*/  IMAD.IADD R165, R162, 0x1, R0.reuse ;  /* 0x00000001a2a57824 */ /* 0x100fe200078e0200 */
[----:B------:R1:W-:Y:S01]  /*05f0*/  STL [R1+0x4], R4 ;  /* 0x0000040401007387 */ /* 0x0003e20000100800 */
[----:B------:R-:W-:Y:S01]  /*0600*/  IMAD.IADD R164, R163, 0x1, R0 ;  /* 0x00000001a3a47824 */ /* 0x000fe200078e0200 */
[C---:B------:R-:W-:Y:S01]  /*0610*/  IADD3 R11, R223.reuse, 0x28, RZ ;  /* 0x00000028df0b7810 */ /* 0x040fe20007ffe0ff */
[----:B------:R-:W-:Y:S01]  /*0620*/  IMAD.IADD R0, R0, 0x1, R237 ;  /* 0x0000000100007824 */ /* 0x000fe200078e02ed */
[----:B------:R-:W-:Y:S01]  /*0630*/  SHF.R.S32.HI R6, RZ, 0x1f, R193 ;  /* 0x0000001fff067819 */ /* 0x000fe200000114c1 */
[----:B------:R-:W-:Y:S01]  /*0640*/  IMAD.SHL.U32 R210, R10, 0x2, RZ ;  /* 0x000000020ad27824 */ /* 0x000fe200078e00ff */
[----:B------:R-:W-:Y:S01]  /*0650*/  IADD3 R8, R223, 0x40, RZ ;  /* 0x00000040df087810 */ /* 0x000fe20007ffe0ff */
[----:B------:R-:W-:Y:S01]  /*0660*/  IMAD.IADD R239, R168, 0x1, R171 ;  /* 0x00000001a8ef7824 */ /* 0x000fe200078e02ab */
[----:B------:R2:W-:Y:S01]  /*0670*/  STL [R1], R0 ;  /* 0x0000000001007387 */ /* 0x0005e20000100800 */
[----:B------:R-:W-:-:S02]  /*0680*/  SHF.R.S32.HI R6, RZ, 0x1f, R201 ;  /* 0x0000001fff067819 */ /* 0x000fc400000114c9 */
[C---:B------:R-:W-:Y:S02]  /*0690*/  IADD3 R6, R223.reuse, 0x50, RZ ;  /* 0x00000050df067810 */ /* 0x040fe40007ffe0ff */
[C---:B------:R-:W-:Y:S02]  /*06a0*/  IADD3 R252, R223.reuse, 0x60, RZ ;  /* 0x00000060dffc7810 */ /* 0x040fe40007ffe0ff */
[----:B------:R-:W-:Y:S02]  /*06b0*/  SHF.R.S32.HI R5, RZ, 0x1f, R15 ;  /* 0x0000001fff057819 */ /* 0x000fe4000001140f */
[C---:B------:R-:W-:Y:S02]  /*06c0*/  IADD3 R251, R223.reuse, 0x68, RZ ;  /* 0x00000068dffb7810 */ /* 0x040fe40007ffe0ff */
[C---:B------:R-:W-:Y:S02]  /*06d0*/  IADD3 R250, R223.reuse, 0x70, RZ ;  /* 0x00000070dffa7810 */ /* 0x040fe40007ffe0ff */
[----:B------:R-:W-:-:S02]  /*06e0*/  IADD3 R249, R223, 0x78, RZ ;  /* 0x00000078dff97810 */ /* 0x000fc40007ffe0ff */
[----:B------:R-:W-:Y:S02]  /*06f0*/  SHF.R.S32.HI R5, RZ, 0x1f, R11 ;  /* 0x0000001fff057819 */ /* 0x000fe4000001140b */
[C---:B-1----:R-:W-:Y:S02]  /*0700*/  IADD3 R4, R223.reuse, 0x58, RZ ;  /* 0x00000058df047810 */ /* 0x042fe40007ffe0ff */
[----:B------:R-:W-:Y:S02]  /*0710*/  SHF.R.S32.HI R7, RZ, 0x1f, R202 ;  /* 0x0000001fff077819 */ /* 0x000fe400000114ca */
[C---:B------:R-:W-:Y:S02]  /*0720*/  IADD3 R248, R223.reuse, 0x80, RZ ;  /* 0x00000080dff87810 */ /* 0x040fe40007ffe0ff */
[C---:B------:R-:W-:Y:S02]  /*0730*/  IADD3 R247, R223.reuse, 0x88, RZ ;  /* 0x00000088dff77810 */ /* 0x040fe40007ffe0ff */
[----:B------:R-:W-:-:S02]  /*0740*/  IADD3 R246, R223, 0x90, RZ ;  /* 0x00000090dff67810 */ /* 0x000fc40007ffe0ff */
[----:B------:R-:W-:Y:S02]  /*0750*/  SHF.R.S32.HI R5, RZ, 0x1f, R8 ;  /* 0x0000001fff057819 */ /* 0x000fe40000011408 */
        /* <DEDUP_REMOVED lines=32> */
[----:B--2---:R-:W-:Y:S02]  /*0960*/  SHF.R.S32.HI R2, RZ, 0x1f, R241 ;  /* 0x0000001fff027819 */ /* 0x004fe400000114f1 */
.L_x_2615:
        /* <DEDUP_REMOVED lines=18> */
.L_x_2552:
[----:B------:R-:W-:-:S04]  /*0a90*/  MOV R0, c[0x0][0x554] ;  /* 0x0001550000007a02 */ /* 0x000fc80000000f00 */
[----:B------:R-:W-:Y:S02]  /*0aa0*/  ISETP.NE.AND P0, PT, R0, 0x1, PT ;  /* 0x000000010000780c */ /* 0x000fe40003f05270 */
[----:B------:R-:W-:-:S11]  /*0ab0*/  MOV R0, R2 ;  /* 0x0000000200007202 */ /* 0x000fd60000000f00 */
[----:B------:R-:W-:-:S05]  /*0ac0*/  @P0 IMAD.HI.U32 R4, R2, c[0x0][0x558], RZ ;  /* 0x0001560002040a27 */ /* 0x000fca00078e00ff */
[----:B------:R-:W-:-:S05]  /*0ad0*/  @P0 SHF.R.U32.HI R0, RZ, c[0x0][0x55c], R4 ;  /* 0x00015700ff000a19 */ /* 0x000fca0000011604 */
[----:B------:R-:W-:Y:S02]  /*0ae0*/  IMAD R4, R0, c[0x0][0x554], RZ ;  /* 0x0001550000047a24 */ /* 0x000fe400078e02ff */
.L_x_2553:
[----:B------:R-:W-:Y:S05]  /*0af0*/  BSYNC B0 ;  /* 0x0000000000007941 */ /* 0x000fea0003800000 */
.L_x_2551:
        /* <DEDUP_REMOVED lines=78> */
.L_x_2555:
[----:B------:R-:W-:Y:S05]  /*0fe0*/  BSYNC B0 ;  /* 0x0000000000007941 */ /* 0x000fea0003800000 */
.L_x_2554:
[----:B------:R-:W-:Y:S01]  /*0ff0*/  LOP3.LUT R0, R236, 0xffff, RZ, 0xc0, !PT ;  /* 0x0000ffffec007812 */ /* 0x000fe200078ec0ff */
[----:B------:R-:W-:Y:S01]  /*1000*/  CS2R R16, SRZ ;  /* 0x0000000000107805 */ /* 0x000fe2000001ff00 */
[----:B------:R-:W-:Y:S01]  /*1010*/  CS2R R96, SRZ ;  /* 0x0000000000607805 */ /* 0x000fe2000001ff00 */
[----:B------:R-:W-:Y:S01]  /*1020*/  CS2R R94, SRZ ;  /* 0x00000000005e7805 */ /* 0x000fe2000001ff00 */
        /* <DEDUP_REMOVED lines=57> */
[----:B------:R-:W-:Y:S02]  /*13c0*/  SHF.R.S32.HI R14, RZ, 0x1f, R234 ;  /* 0x0000001fff0e7819 */ /* 0x000fe400000114ea */
[----:B------:R-:W-:Y:S02]  /*13d0*/  IADD3 R4, R206, R238, RZ ;  /* 0x000000eece047210 */ /* 0x000fe40007ffe0ff */
[----:B------:R-:W-:Y:S01]  /*13e0*/  SHF.R.S32.HI R6, RZ, 0x1f, R233 ;  /* 0x0000001fff067819 */ /* 0x000fe200000114e9 */
[----:B------:R-:W-:Y:S01]  /*13f0*/  IMAD R0, R14, c[0x0][0x1b8], RZ ;  /* 0x00006e000e007a24 */ /* 0x000fe200078e02ff */
[----:B------:R-:W-:Y:S01]  /*1400*/  ISETP.GE.AND P6, PT, R193, c[0x0][0x198], PT ;  /* 0x00006600c1007a0c */ /* 0x000fe20003fc6270 */
[----:B------:R-:W-:Y:S01]  /*1410*/  @P4 IMAD.HI.U32 R7, R4, c[0x0][0x2c8], RZ ;  /* 0x0000b20004074a27 */ /* 0x000fe200078e00ff */
[----:B------:R-:W-:Y:S02]  /*1420*/  ISETP.GE.AND P5, PT, R202, c[0x0][0x198], PT ;  /* 0x00006600ca007a0c */ /* 0x000fe40003fa6270 */
[----:B------:R-:W-:Y:S01]  /*1430*/  ISETP.GE.AND P3, PT, R201, c[0x0][0x198], PT ;  /* 0x00006600c9007a0c */ /* 0x000fe20003f66270 */
[----:B------:R-:W-:Y:S01]  /*1440*/  IMAD R5, R234, c[0x0][0x1bc], R0 ;  /* 0x00006f00ea057a24 */ /* 0x000fe200078e0200 */
[----:B------:R-:W-:Y:S01]  /*1450*/  IADD3 R231, R235, -0x1, RZ ;  /* 0xffffffffebe77810 */ /* 0x000fe20007ffe0ff */
        /* <DEDUP_REMOVED lines=25> */
.L_x_2616:
[----:B------:R-:W-:Y:S05]  /*15f0*/  BRA.DIV ~URZ, `(.L_x_2558) ;  /* 0x0000d1227f007947 */ /* 0x000fea000b800000 */
[----:B------:R3:W4:Y:S02]  /*1600*/  SHFL.IDX PT, R0, R11, RZ, 0x181f ;  /* 0x00181fff0b007589 */ /* 0x00072400000e0000 */
.L_x_2617:
        /* <DEDUP_REMOVED lines=21> */
.L_x_2560:
[----:B------:R-:W-:Y:S05]  /*1760*/  BSYNC B0 ;  /* 0x0000000000007941 */ /* 0x000fea0003800000 */
.L_x_2559:
[----:B------:R-:W-:Y:S05]  /*1770*/  BRA.DIV ~URZ, `(.L_x_2561) ;  /* 0x0000d0127f007947 */ /* 0x000fea000b800000 */
[----:B--2---:R2:W1:Y:S04]  /*1780*/  SHFL.IDX PT, R8, R9, 0x1, 0x181f ;  /* 0x00381f0009087f89 */ /* 0x00446800000e0000 */
[----:B----4-:R2:W4:Y:S02]  /*1790*/  SHFL.IDX PT, R0, R11, 0x1, 0x181f ;  /* 0x00381f000b007f89 */ /* 0x01052400000e0000 */
.L_x_2618:
        /* <DEDUP_REMOVED lines=19> */
.L_x_2563:
[----:B------:R-:W-:Y:S05]  /*18d0*/  BSYNC B0 ;  /* 0x0000000000007941 */ /* 0x000fea0003800000 */
.L_x_2562:
[----:B------:R-:W-:Y:S05]  /*18e0*/  BRA.DIV ~URZ, `(.L_x_2564) ;  /* 0x0000cf727f007947 */ /* 0x000fea000b800000 */
[----:B-1----:R1:W2:Y:S02]  /*18f0*/  SHFL.IDX PT, R8, R9, 0x2, 0x181f ;  /* 0x00581f0009087f89 */ /* 0x0022a400000e0000 */
.L_x_2619:
[----:B------:R-:W-:Y:S05]  /*1900*/  BRA.DIV ~URZ, `(.L_x_2565) ;  /* 0x0000cfc27f007947 */ /* 0x000fea000b800000 */
[----:B----4-:R4:W1:Y:S02]  /*1910*/  SHFL.IDX PT, R0, R11, 0x2, 0x181f ;  /* 0x00581f000b007f89 */ /* 0x01086400000e0000 */
.L_x_2620:
        /* <DEDUP_REMOVED lines=19> */
.L_x_2567:
[----:B------:R-:W-:Y:S05]  /*1a50*/  BSYNC B0 ;  /* 0x0000000000007941 */ /* 0x000fea0003800000 */
.L_x_2566:
[----:B------:R-:W-:Y:S05]  /*1a60*/  BRA.DIV ~URZ, `(.L_x_2568) ;  /* 0x0000ced27f007947 */ /* 0x000fea000b800000 */
[----:B--2---:R2:W3:Y:S04]  /*1a70*/  SHFL.IDX PT, R8, R9, 0x3, 0x181f ;  /* 0x00781f0009087f89 */ /* 0x0044e800000e0000 */
[----:B-1----:R2:W1:Y:S02]  /*1a80*/  SHFL.IDX PT, R0, R11, 0x3, 0x181f ;  /* 0x00781f000b007f89 */ /* 0x00246400000e0000 */
.L_x_2621:
        /* <DEDUP_REMOVED lines=26> */
[----:B------:R-:W-:-:S02]  /*1c30*/  IMAD.MOV.U32 R15, RZ, RZ, c[0x0][0x2ac] ;  /* 0x0000ab00ff0f7624 */ /* 0x000fc400078e00ff */
        /* <DEDUP_REMOVED lines=14> */
[----:B------:R1:W3:Y:S01]  /*1d20*/  @!P1 LDG.E R173, [R4.64] ;  /* 0x0000000604ad9981 */ /* 0x0002e2000c1e1900 */
[----:B------:R-:W-:Y:S01]  /*1d30*/  IMAD.MOV R0, RZ, RZ, -R0 ;  /* 0x000000ffff007224 */ /* 0x000fe200078e0a00 */
[----:B------:R-:W-:Y:S01]  /*1d40*/  BSSY B0, `(.L_x_2569) ;  /* 0x00000b1000007945 */ /* 0x000fe20003800000 */
[----:B------:R-:W-:-:S04]  /*1d50*/  IMAD.WIDE.U32 R212, R234, c[0x0][0x1e8], RZ ;  /* 0x00007a00ead47a25 */ /* 0x000fc800078e00ff */
[----:B------:R-:W-:Y:S02]  /*1d60*/  IMAD R181, R0, c[0x0][0x2b8], R2 ;  /* 0x0000ae0000b57a24 */ /* 0x000fe400078e0202 */
[----:B------:R-:W-:Y:S02]  /*1d70*/  IMAD R108, R231, -0x40, R15 ;  /* 0xffffffc0e76c7824 */ /* 0x000fe400078e020f */
[----:B------:R-:W-:-:S04]  /*1d80*/  IMAD.WIDE.U32 R2, R181, c[0x0][0x1e0], RZ ;  /* 0x00007800b5027a25 */ /* 0x000fc800078e00ff */
[----:B------:R-:W-:Y:S02]  /*1d90*/  IMAD.IADD R13, R108, 0x1, -R232 ;  /* 0x000000016c0d7824 */ /* 0x000fe400078e0ae8 */
[----:B------:R-:W-:Y:S02]  /*1da0*/  IMAD R6, R14, c[0x0][0x210], RZ ;  /* 0x000084000e067a24 */ /* 0x000fe400078e02ff */
[----:B------:R-:W-:Y:S01]  /*1db0*/  IMAD.WIDE.U32 R216, R234, c[0x0][0x210], RZ ;  /* 0x00008400ead87a25 */ /* 0x000fe200078e00ff */
[----:B------:R-:W-:-:S03]  /*1dc0*/  ISETP.GE.AND P6, PT, R13, 0x1, PT ;  /* 0x000000010d00780c */ /* 0x000fc60003fc6270 */
[----:B------:R-:W-:Y:S01]  /*1dd0*/  IMAD R6, R234, c[0x0][0x214], R6 ;  /* 0x00008500ea067a24 */ /* 0x000fe200078e0206 */
[----:B-1----:R-:W-:Y:S01]  /*1de0*/  SHF.R.S32.HI R5, RZ, 0x1f, R181 ;  /* 0x0000001fff057819 */ /* 0x002fe200000114b5 */
[----:B------:R-:W-:Y:S02]  /*1df0*/  IMAD.SHL.U32 R17, R193, 0x2, RZ ;  /* 0x00000002c1117824 */ /* 0x000fe400078e00ff */
[----:B------:R-:W-:Y:S02]  /*1e00*/  IMAD.IADD R220, R217, 0x1, R6 ;  /* 0x00000001d9dc7824 */ /* 0x000fe400078e0206 */
[----:B------:R-:W-:Y:S02]  /*1e10*/  IMAD R0, R5, c[0x0][0x1e0], RZ ;  /* 0x0000780005007a24 */ /* 0x000fe400078e02ff */
[----:B------:R-:W-:Y:S02]  /*1e20*/  IMAD.SHL.U32 R19, R201, 0x2, RZ ;  /* 0x00000002c9137824 */ /* 0x000fe400078e00ff */
[----:B------:R-:W-:Y:S01]  /*1e30*/  @P6 ISETP.GE.AND P1, PT, R193, c[0x0][0x1d4], PT ;  /* 0x00007500c1006a0c */ /* 0x000fe20003f26270 */
[----:B------:R-:W-:Y:S01]  /*1e40*/  IMAD R0, R181, c[0x0][0x1e4], R0 ;  /* 0x00007900b5007a24 */ /* 0x000fe200078e0200 */
[----:B------:R-:W-:-:S02]  /*1e50*/  @P6 ISETP.GE.AND P5, PT, R202, c[0x0][0x1d4], PT ;  /* 0x00007500ca006a0c */ /* 0x000fc40003fa6270 */
[----:B------:R-:W-:Y:S01]  /*1e60*/  @P6 ISETP.GE.AND P2, PT, R201, c[0x0][0x1d4], PT ;  /* 0x00007500c9006a0c */ /* 0x000fe20003f46270 */
[----:B------:R-:W-:Y:S02]  /*1e70*/  IMAD.IADD R3, R3, 0x1, R0 ;  /* 0x0000000103037824 */ /* 0x000fe400078e0200 */
[----:B------:R-:W-:Y:S01]  /*1e80*/  IMAD R0, R14, c[0x0][0x1e8], RZ ;  /* 0x00007a000e007a24 */ /* 0x000fe200078e02ff */
[----:B------:R-:W-:-:S03]  /*1e90*/  SHF.L.U64.HI R14, R193, 0x1, R18 ;  /* 0x00000001c10e7819 */ /* 0x000fc60000010212 */
[----:B------:R-:W-:-:S04]  /*1ea0*/  IMAD R0, R234, c[0x0][0x1ec], R0 ;  /* 0x00007b00ea007a24 */ /* 0x000fc800078e0200 */
[----:B------:R-:W-:Y:S01]  /*1eb0*/  IMAD.IADD R218, R213, 0x1, R0 ;  /* 0x00000001d5da7824 */ /* 0x000fe200078e0200 */
[----:B--234-:R-:W-:Y:S01]  /*1ec0*/  SHF.R.S32.HI R11, RZ, 0x1f, R173 ;  /* 0x0000001fff0b7819 */ /* 0x01cfe200000114ad */
        /* <DEDUP_REMOVED lines=9> */
[C---:B------:R-:W-:Y:S01]  /*1f60*/  IMAD R5, R181.reuse, c[0x0][0x20c], R4 ;  /* 0x00008300b5057a24 */ /* 0x040fe200078e0204 */
[----:B------:R-:W-:Y:S01]  /*1f70*/  LEA.HI.X R10, R0, c[0x0][0x1cc], R2, 0x1, P0 ;  /* 0x00007300000a7a11 */ /* 0x000fe200000f0c02 */
[----:B------:R-:W-:Y:S01]  /*1f80*/  IMAD.WIDE.U32 R2, R181, c[0x0][0x208], RZ ;  /* 0x00008200b5027a25 */ /* 0x000fe200078e00ff */
[----:B------:R-:W1:Y:S03]  /*1f90*/  SHFL.IDX PT, R0, R9, RZ, 0x181f ;  /* 0x00181fff09007589 */ /* 0x000e6600000e0000 */
[----:B------:R-:W-:Y:S01]  /*1fa0*/  IMAD.IADD R3, R3, 0x1, R5 ;  /* 0x0000000103037824 */ /* 0x000fe200078e0205 */
[----:B------:R-:W2:Y:S03]  /*1fb0*/  SHFL.IDX PT, R8, R10, RZ, 0x181f ;  /* 0x00181fff0a087589 */ /* 0x000ea600000e0000 */
[----:B------:R-:W-:Y:S01]  /*1fc0*/  IMAD.WIDE.U32 R2, R173, c[0x0][0x218], R2 ;  /* 0x00008600ad027a25 */ /* 0x000fe200078e0002 */
[----:B------:R-:W3:Y:S04]  /*1fd0*/  SHFL.IDX PT, R9, R9, 0x1, 0x181f ;  /* 0x00381f0009097f89 */ /* 0x000ee800000e0000 */
[----:B------:R-:W4:Y:S01]  /*1fe0*/  SHFL.IDX PT, R10, R10, 0x1, 0x181f ;  /* 0x00381f000a0a7f89 */ /* 0x000f2200000e0000 */
[----:B-1----:R-:W-:-:S04]  /*1ff0*/  @P6 LEA R4, P0, R193, R0, 0x1 ;  /* 0x00000000c1046211 */ /* 0x002fc800078008ff */
[----:B--2---:R-:W-:Y:S02]  /*2000*/  @P6 LEA.HI.X R5, R193, R8, R18, 0x1, P0 ;  /* 0x00000008c1056211 */ /* 0x004fe400000f0c12 */
[----:B------:R-:W-:-:S03]  /*2010*/  @P6 LEA R6, P0, R202, R0, 0x1 ;  /* 0x00000000ca066211 */ /* 0x000fc600078008ff */
[----:B------:R1:W-:Y:S01]  /*2020*/  @P6 LDGSTS.E.BYPASS.LTC128B.128 [R210+0xc100], [R4.64], !P1 ;  /* 0x0c10000004d26fae */ /* 0x0003e2000c901d46 */
[----:B------:R-:W-:-:S05]  /*2030*/  @P6 LEA.HI.X R7, R202, R8, R16, 0x1, P0 ;  /* 0x00000008ca076211 */ /* 0x000fca00000f0c10 */
[----:B------:R3:W-:Y:S01]  /*2040*/  @P6 LDGSTS.E.BYPASS.LTC128B.128 [R210+0xe100], [R6.64], !P5 ;  /* 0x0e10000006d26fae */ /* 0x0007e2000e901d46 */
[C---:B-1----:R-:W-:Y:S02]  /*2050*/  @P6 LEA R4, P1, R201.reuse, R0, 0x1 ;  /* 0x00000000c9046211 */ /* 0x042fe400078208ff */
[----:B------:R-:W-:Y:S02]  /*2060*/  IADD3 R0, P0, R2, R216, RZ ;  /* 0x000000d802007210 */ /* 0x000fe40007f1e0ff */
[----:B------:R-:W-:Y:S02]  /*2070*/  @P6 LEA.HI.X R5, R201, R8, R20, 0x1, P1 ;  /* 0x00000008c9056211 */ /* 0x000fe400008f0c14 */
[----:B------:R-:W-:Y:S02]  /*2080*/  ISETP.GE.AND P1, PT, R13, 0x21, PT ;  /* 0x000000210d00780c */ /* 0x000fe40003f26270 */
[----:B------:R-:W-:Y:S01]  /*2090*/  IADD3.X R2, R220, R3, R11, P0, !PT ;  /* 0x00000003dc027210 */ /* 0x000fe200007fe40b */
[----:B------:R1:W-:Y:S01]  /*20a0*/  @P6 LDGSTS.E.BYPASS.LTC128B.128 [R210+0x10100], [R4.64], !P2 ;  /* 0x1010000004d26fae */ /* 0x0003e2000d101d46 */
[----:B------:R-:W-:-:S04]  /*20b0*/  LEA R12, P0, R0, c[0x0][0x1f8], 0x1 ;  /* 0x00007e00000c7a11 */ /* 0x000fc800078008ff */
[----:B------:R-:W-:Y:S01]  /*20c0*/  LEA.HI.X R15, R0, c[0x0][0x1fc], R2, 0x1, P0 ;  /* 0x00007f00000f7a11 */ /* 0x000fe200000f0c02 */
[----:B------:R-:W2:Y:S04]  /*20d0*/  SHFL.IDX PT, R8, R12, RZ, 0x181f ;  /* 0x00181fff0c087589 */ /* 0x000ea800000e0000 */
[C---:B---3--:R-:W-:Y:S01]  /*20e0*/  @P1 LEA R6, P0, R193.reuse, R9, 0x1 ;  /* 0x00000009c1061211 */ /* 0x048fe200078008ff */
[----:B------:R-:W3:Y:S01]  /*20f0*/  SHFL.IDX PT, R11, R15, RZ, 0x181f ;  /* 0x00181fff0f0b7589 */ /* 0x000ee200000e0000 */
[C---:B------:R-:W-:Y:S02]  /*2100*/  @P1 ISETP.GE.AND P5, PT, R193.reuse, c[0x0][0x1d4], PT ;  /* 0x00007500c1001a0c */ /* 0x040fe40003fa6270 */
[C---:B------:R-:W-:Y:S01]  /*2110*/  @P1 ISETP.GE.AND P2, PT, R202.reuse, c[0x0][0x1d4], PT ;  /* 0x00007500ca001a0c */ /* 0x040fe20003f46270 */
[----:B------:R-:W5:Y:S01]  /*2120*/  SHFL.IDX PT, R0, R12, 0x1, 0x181f ;  /* 0x00381f000c007f89 */ /* 0x000f6200000e0000 */
[----:B----4-:R-:W-:Y:S01]  /*2130*/  @P1 LEA.HI.X R7, R193, R10, R18, 0x1, P0 ;  /* 0x0000000ac1071211 */ /* 0x010fe200000f0c12 */
[----:B------:R-:W-:Y:S01]  /*2140*/  IMAD.SHL.U32 R18, R202, 0x2, RZ ;  /* 0x00000002ca127824 */ /* 0x000fe200078e00ff */
[----:B------:R-:W-:-:S07]  /*2150*/  @P1 ISETP.GE.AND P0, PT, R201, c[0x0][0x1d4], PT ;  /* 0x00007500c9001a0c */ /* 0x000fce0003f06270 */
[----:B------:R5:W-:Y:S01]  /*2160*/  @P1 LDGSTS.E.BYPASS.LTC128B.128 [R210+0xd100], [R6.64], !P5 ;  /* 0x0d10000006d21fae */ /* 0x000be2000e901d46 */
[----:B------:R-:W-:Y:S02]  /*2170*/  ISETP.GE.AND P5, PT, R193, c[0x0][0x1d4], PT ;  /* 0x00007500c1007a0c */ /* 0x000fe40003fa6270 */
[----:B-1----:R-:W-:-:S04]  /*2180*/  @P1 LEA R4, P6, R202, R9, 0x1 ;  /* 0x00000009ca041211 */ /* 0x002fc800078c08ff */
[CCC-:B------:R-:W-:Y:S02]  /*2190*/  @P1 LEA.HI.X R5, R202.reuse, R10.reuse, R16.reuse, 0x1, P6 ;  /* 0x0000000aca051211 */ /* 0x1c0fe400030f0c10 */
[C---:B------:R-:W-:Y:S02]  /*21a0*/  @P1 LEA R2, P6, R201.reuse, R9, 0x1 ;  /* 0x00000009c9021211 */ /* 0x040fe400078c08ff */
[C---:B------:R-:W-:Y:S01]  /*21b0*/  SHF.L.U64.HI R16, R202.reuse, 0x1, R16 ;  /* 0x00000001ca107819 */ /* 0x040fe20000010210 */
[----:B------:R2:W-:Y:S01]  /*21c0*/  @P1 LDGSTS.E.BYPASS.LTC128B.128 [R210+0xf100], [R4.64], !P2 ;  /* 0x0f10000004d21fae */ /* 0x0005e2000d101d46 */
[----:B------:R-:W-:Y:S02]  /*21d0*/  @P1 LEA.HI.X R3, R201, R10, R20, 0x1, P6 ;  /* 0x0000000ac9031211 */ /* 0x000fe400030f0c14 */
[----:B------:R-:W-:Y:S01]  /*21e0*/  ISETP.GE.AND P2, PT, R202, c[0x0][0x1d4], PT ;  /* 0x00007500ca007a0c */ /* 0x000fe20003f46270 */
[----:B------:R1:W4:Y:S01]  /*21f0*/  SHFL.IDX PT, R10, R15, 0x1, 0x181f ;  /* 0x00381f000f0a7f89 */ /* 0x00032200000e0000 */
[----:B------:R-:W-:-:S02]  /*2200*/  ISETP.LT.OR P6, PT, R13, 0x1, P5 ;  /* 0x000000010d00780c */ /* 0x000fc40002fc1670 */
[C---:B------:R-:W-:Y:S01]  /*2210*/  ISETP.LT.OR P5, PT, R13.reuse, 0x21, P5 ;  /* 0x000000210d00780c */ /* 0x040fe20002fa1670 */
[----:B------:R4:W-:Y:S01]  /*2220*/  @P1 LDGSTS.E.BYPASS.LTC128B.128 [R210+0x11100], [R2.64], !P0 ;  /* 0x1110000002d21fae */ /* 0x0009e2000c101d46 */
[C---:B------:R-:W-:Y:S02]  /*2230*/  ISETP.LT.OR P1, PT, R13.reuse, 0x1, P2 ;  /* 0x000000010d00780c */ /* 0x040fe40001721670 */
[----:B------:R-:W-:Y:S01]  /*2240*/  ISETP.LT.OR P2, PT, R13, 0x21, P2 ;  /* 0x000000210d00780c */ /* 0x000fe20001741670 */
[----:B------:R-:W0:Y:S01]  /*2250*/  LDGDEPBAR ;  /* 0x00000000000079af */ /* 0x000e220000000000 */
[----:B--2---:R-:W-:Y:S02]  /*2260*/  IADD3 R4, P0, R8, R17, RZ ;  /* 0x0000001108047210 */ /* 0x004fe40007f1e0ff */
[----:B-1----:R-:W-:-:S03]  /*2270*/  SHF.L.U64.HI R15, R201, 0x1, R20 ;  /* 0x00000001c90f7819 */ /* 0x002fc60000010214 */
[----:B---3--:R-:W-:Y:S01]  /*2280*/  IMAD.X R5, R11, 0x1, R14, P0 ;  /* 0x000000010b057824 */ /* 0x008fe200000e060e */
[----:B----4-:R-:W-:-:S04]  /*2290*/  IADD3 R2, P0, R8, R18, RZ ;  /* 0x0000001208027210 */ /* 0x010fc80007f1e0ff */
[----:B------:R1:W-:Y:S01]  /*22a0*/  LDGSTS.E.BYPASS.LTC128B.128 [R210+0x100], [R4.64], !P6 ;  /* 0x0010000004d27fae */ /* 0x0003e2000f101d46 */
[----:B------:R-:W-:Y:S01]  /*22b0*/  IADD3 R8, P6, R8, R19, RZ ;  /* 0x0000001308087210 */ /* 0x000fe20007fde0ff */
[----:B------:R-:W-:Y:S01]  /*22c0*/  IMAD.X R3, R11, 0x1, R16, P0 ;  /* 0x000000010b037824 */ /* 0x000fe200000e0610 */
[----:B-----5:R-:W-:-:S03]  /*22d0*/  IADD3 R6, P0, R0, R17, RZ ;  /* 0x0000001100067210 */ /* 0x020fc60007f1e0ff */
[----:B------:R-:W-:Y:S01]  /*22e0*/  IMAD.X R9, R11, 0x1, R15, P6 ;  /* 0x000000010b097824 */ /* 0x000fe200030e060f */
[----:B------:R2:W-:Y:S01]  /*22f0*/  LDGSTS.E.BYPASS.LTC128B.128 [R210+0x2100], [R2.64], !P1 ;  /* 0x0210000002d27fae */ /* 0x0005e2000c901d46 */
[----:B------:R-:W-:Y:S01]  /*2300*/  ISETP.GE.AND P1, PT, R201, c[0x0][0x1d4], PT ;  /* 0x00007500c9007a0c */ /* 0x000fe20003f26270 */
[----:B------:R-:W-:-:S03]  /*2310*/  IMAD.X R7, R10, 0x1, R14, P0 ;  /* 0x000000010a077824 */ /* 0x000fc600000e060e */
[C---:B------:R-:W-:Y:S02]  /*2320*/  ISETP.LT.OR P6, PT, R13.reuse, 0x1, P1 ;  /* 0x000000010d00780c */ /* 0x040fe40000fc1670 */
[----:B------:R-:W-:-:S11]  /*2330*/  ISETP.LT.OR P1, PT, R13, 0x21, P1 ;  /* 0x000000210d00780c */ /* 0x000fd60000f21670 */
[----:B------:R3:W-:Y:S01]  /*2340*/  LDGSTS.E.BYPASS.LTC128B.128 [R210+0x4100], [R8.64], !P6 ;  /* 0x0410000008d27fae */ /* 0x0007e2000f101d46 */
[----:B-1----:R-:W-:-:S03]  /*2350*/  IADD3 R4, P0, R0, R18, RZ ;  /* 0x0000001200047210 */ /* 0x002fc60007f1e0ff */
[----:B------:R3:W-:Y:S02]  /*2360*/  LDGSTS.E.BYPASS.LTC128B.128 [R210+0x1100], [R6.64], !P5 ;  /* 0x0110000006d27fae */ /* 0x0007e4000e901d46 */
[----:B------:R-:W-:Y:S01]  /*2370*/  IMAD.X R5, R10, 0x1, R16, P0 ;  /* 0x000000010a057824 */ /* 0x000fe200000e0610 */
[----:B--2---:R-:W-:-:S04]  /*2380*/  IADD3 R2, P0, R0, R19, RZ ;  /* 0x0000001300027210 */ /* 0x004fc80007f1e0ff */
[----:B------:R3:W-:Y:S01]  /*2390*/  LDGSTS.E.BYPASS.LTC128B.128 [R210+0x3100], [R4.64], !P2 ;  /* 0x0310000004d27fae */ /* 0x0007e2000d101d46 */
[----:B------:R-:W-:Y:S01]  /*23a0*/  ISETP.GT.AND P2, PT, R206, 0x3f, PT ;  /* 0x0000003fce00780c */ /* 0x000fe20003f44270 */
[----:B------:R-:W-:-:S05]  /*23b0*/  IMAD.X R3, R10, 0x1, R15, P0 ;  /* 0x000000010a037824 */ /* 0x000fca00000e060f */
[----:B------:R3:W-:Y:S01]  /*23c0*/  LDGSTS.E.BYPASS.LTC128B.128 [R210+0x5100], [R2.64], !P1 ;  /* 0x0510000002d27fae */ /* 0x0007e2000c901d46 */
[----:B------:R-:W-:-:S03]  /*23d0*/  ISETP.GT.AND P1, PT, R231, R205, PT ;  /* 0x000000cde700720c */ /* 0x000fc60003f24270 */
[----:B------:R-:W0:Y:S10]  /*23e0*/  LDGDEPBAR ;  /* 0x00000000000079af */ /* 0x000e340000000000 */
[----:B------:R-:W-:Y:S05]  /*23f0*/  @!P1 BRA `(.L_x_2570) ;  /* 0x0000045000009947 */ /* 0x000fea0003800000 */
[----:B---3--:R-:W-:Y:S01]  /*2400*/  IMAD R2, R231, 0x40, R211 ;  /* 0x00000040e7027824 */ /* 0x008fe200078e02d3 */
        /* <DEDUP_REMOVED lines=27> */
.L_x_2622:
        /* <DEDUP_REMOVED lines=20> */
.L_x_2623:
[----:B--23--:R-:W-:Y:S02]  /*2700*/  IADD3 R6, -R11, 0x10, RZ ;  /* 0x000000100b067810 */ /* 0x00cfe40007ffe1ff */
[----:B------:R-:W-:-:S02]  /*2710*/  IADD3 R4, -R10, 0x10, RZ ;  /* 0x000000100a047810 */ /* 0x000fc40007ffe1ff */
[----:B------:R-:W-:Y:S02]  /*2720*/  LOP3.LUT R6, R6, 0xf, RZ, 0xc0, !PT ;  /* 0x0000000f06067812 */ /* 0x000fe400078ec0ff */
[----:B------:R-:W-:Y:S02]  /*2730*/  LOP3.LUT R4, R4, 0xf, RZ, 0xc0, !PT ;  /* 0x0000000f04047812 */ /* 0x000fe400078ec0ff */
[----:B------:R-:W-:Y:S02]  /*2740*/  IADD3 R6, P5, P0, R6, R0, R17 ;  /* 0x0000000006067210 */ /* 0x000fe400078be011 */
[----:B------:R-:W-:Y:S02]  /*2750*/  IADD3 R2, -R9, 0x10, RZ ;  /* 0x0000001009027810 */ /* 0x000fe40007ffe1ff */
[----:B------:R-:W-:Y:S02]  /*2760*/  IADD3.X R7, RZ, R8, R14, P5, P0 ;  /* 0x00000008ff077210 */ /* 0x000fe40002fe040e */
[----:B------:R-:W-:-:S02]  /*2770*/  IADD3 R4, P5, P0, R4, R0, R18 ;  /* 0x0000000004047210 */ /* 0x000fc400078be012 */
[----:B------:R-:W-:Y:S02]  /*2780*/  LOP3.LUT R2, R2, 0xf, RZ, 0xc0, !PT ;  /* 0x0000000f02027812 */ /* 0x000fe400078ec0ff */
[----:B------:R-:W-:Y:S02]  /*2790*/  IADD3.X R5, RZ, R8, R16, P5, P0 ;  /* 0x00000008ff057210 */ /* 0x000fe40002fe0410 */
[----:B------:R-:W-:Y:S02]  /*27a0*/  IADD3 R2, P5, P0, R2, R0, R19 ;  /* 0x0000000002027210 */ /* 0x000fe400078be013 */
[----:B------:R-:W-:Y:S02]  /*27b0*/  ISETP.NE.U32.AND P6, PT, R11, RZ, PT ;  /* 0x000000ff0b00720c */ /* 0x000fe40003fc5070 */
[----:B------:R-:W-:Y:S02]  /*27c0*/  IADD3.X R3, RZ, R8, R15, P5, P0 ;  /* 0x00000008ff037210 */ /* 0x000fe40002fe040f */
[----:B------:R-:W-:-:S02]  /*27d0*/  ISETP.NE.U32.AND P5, PT, R10, RZ, PT ;  /* 0x000000ff0a00720c */ /* 0x000fc40003fa5070 */
[----:B------:R-:W-:-:S07]  /*27e0*/  ISETP.NE.U32.AND P0, PT, R9, RZ, PT ;  /* 0x000000ff0900720c */ /* 0x000fce0003f05070 */
[----:B------:R-:W-:Y:S01]  /*27f0*/  @!PT LDS RZ, [RZ] ;  /* 0x00000000fffff984 */ /* 0x000fe20000000800 */
[----:B------:R-:W-:Y:S01]  /*2800*/  @!PT LDS RZ, [RZ] ;  /* 0x00000000fffff984 */ /* 0x000fe20000000800 */
[----:B------:R-:W-:Y:S01]  /*2810*/  @!PT LDS RZ, [RZ] ;  /* 0x00000000fffff984 */ /* 0x000fe20000000800 */
[----:B------:R1:W-:Y:S04]  /*2820*/  LDGSTS.E.BYPASS.LTC128B.128.ZFILL [R210+0x13100], [R6.64], P6 ;  /* 0x1310000006d27fae */ /* 0x0003e8000b141d46 */
[----:B------:R1:W-:Y:S04]  /*2830*/  LDGSTS.E.BYPASS.LTC128B.128.ZFILL [R210+0x15100], [R4.64], P5 ;  /* 0x1510000004d27fae */ /* 0x0003e8000a941d46 */
[----:B------:R1:W-:Y:S02]  /*2840*/  LDGSTS.E.BYPASS.LTC128B.128.ZFILL [R210+0x17100], [R2.64], P0 ;  /* 0x1710000002d27fae */ /* 0x0003e40008141d46 */
.L_x_2570:
[----:B------:R-:W-:Y:S05]  /*2850*/  BSYNC B0 ;  /* 0x0000000000007941 */ /* 0x000fea0003800000 */
.L_x_2569:
        /* <DEDUP_REMOVED lines=10> */
[----:B---3--:R2:W3:Y:S04]  /*2900*/  LDSM.16.M88.4 R8, [R162] ;  /* 0x00000000a208783b */ /* 0x0084e80000000200 */
        /* <DEDUP_REMOVED lines=34> */
.L_x_2624:
[----:B------:R-:W-:Y:S05]  /*2b30*/  BRA.DIV ~URZ, `(.L_x_2576) ;  /* 0x0000c1f27f007947 */ /* 0x000fea000b800000 */
[----:B------:R-:W5:Y:S01]  /*2b40*/  SHFL.IDX PT, R0, R20, RZ, 0x181f ;  /* 0x00181fff14007589 */ /* 0x000f6200000e0000 */
[----:B------:R-:W-:Y:S02]  /*2b50*/  ISETP.GE.AND P5, PT, R193, c[0x0][0x1d4], PT ;  /* 0x00007500c1007a0c */ /* 0x000fe40003fa6270 */
[----:B------:R-:W-:Y:S02]  /*2b60*/  ISETP.GE.AND P1, PT, R202, c[0x0][0x1d4], PT ;  /* 0x00007500ca007a0c */ /* 0x000fe40003f26270 */
[----:B------:R-:W-:Y:S02]  /*2b70*/  SEL R19, RZ, 0x10, P5 ;  /* 0x00000010ff137807 */ /* 0x000fe40002800000 */
[----:B------:R-:W-:Y:S02]  /*2b80*/  SEL R18, RZ, 0x10, P1 ;  /* 0x00000010ff127807 */ /* 0x000fe40000800000 */
[----:B-----5:R-:W-:-:S02]  /*2b90*/  IADD3 R14, P0, R0, R25, RZ ;  /* 0x00000019000e7210 */ /* 0x020fc40007f1e0ff */
[----:B------:R-:W-:-:S03]  /*2ba0*/  IADD3 R2, P6, R0, R26, RZ ;  /* 0x0000001a00027210 */ /* 0x000fc60007fde0ff */
[C---:B----4-:R-:W-:Y:S01]  /*2bb0*/  IMAD.X R15, R12.reuse, 0x1, R21, P0 ;  /* 0x000000010c0f7824 */ /* 0x050fe200000e0615 */
        /* <DEDUP_REMOVED lines=8> */
[----:B------:R-:W2:Y:S04]  /*2c40*/  SHFL.IDX PT, R0, R20, 0x1, 0x181f ;  /* 0x00381f0014007f89 */ /* 0x000ea800000e0000 */
[----:B------:R4:W-:Y:S04]  /*2c50*/  LDGSTS.E.BYPASS.LTC128B.128 [R210+0xa100], [R16.64], !P0 ;  /* 0x0a10000010d27fae */ /* 0x0009e8000c101d46 */
[----:B------:R5:W3:Y:S02]  /*2c60*/  SHFL.IDX PT, R12, R13, 0x1, 0x181f ;  /* 0x00381f000d0c7f89 */ /* 0x000ae400000e0000 */
[----:B--2--5:R-:W-:-:S02]  /*2c70*/  SEL R13, RZ, 0x10, P0 ;  /* 0x00000010ff0d7807 */ /* 0x024fc40000000000 */
.L_x_2625:
[----:B----4-:R-:W-:Y:S02]  /*2c80*/  IADD3 R2, -R19, 0x10, RZ ;  /* 0x0000001013027810 */ /* 0x010fe40007ffe1ff */
[----:B------:R-:W-:-:S02]  /*2c90*/  IADD3 R3, -R18, 0x10, RZ ;  /* 0x0000001012037810 */ /* 0x000fc40007ffe1ff */
[----:B------:R-:W-:Y:S02]  /*2ca0*/  LOP3.LUT R2, R2, 0xf, RZ, 0xc0, !PT ;  /* 0x0000000f02027812 */ /* 0x000fe400078ec0ff */
[----:B------:R-:W-:Y:S02]  /*2cb0*/  IADD3 R14, -R13, 0x10, RZ ;  /* 0x000000100d0e7810 */ /* 0x000fe40007ffe1ff */
[----:B------:R-:W-:Y:S02]  /*2cc0*/  LOP3.LUT R3, R3, 0xf, RZ, 0xc0, !PT ;  /* 0x0000000f03037812 */ /* 0x000fe400078ec0ff */
[-C--:B------:R-:W-:Y:S02]  /*2cd0*/  IADD3 R16, P1, P0, R2, R0.reuse, R25 ;  /* 0x0000000002107210 */ /* 0x080fe4000783e019 */
[----:B------:R-:W-:Y:S02]  /*2ce0*/  LOP3.LUT R2, R14, 0xf, RZ, 0xc0, !PT ;  /* 0x0000000f0e027812 */ /* 0x000fe400078ec0ff */
[----:B------:R-:W-:-:S02]  /*2cf0*/  IADD3 R14, P6, P5, R3, R0, R26 ;  /* 0x00000000030e7210 */ /* 0x000fc40007dde01a */
[----:B---3--:R-:W-:Y:S02]  /*2d00*/  IADD3.X R17, RZ, R12, R21, P1, P0 ;  /* 0x0000000cff117210 */ /* 0x008fe40000fe0415 */
        /* <DEDUP_REMOVED lines=12> */
.L_x_2574:
[----:B------:R-:W-:Y:S05]  /*2dd0*/  BSYNC B0 ;  /* 0x0000000000007941 */ /* 0x000fea0003800000 */
.L_x_2573:
[----:B------:R-:W-:Y:S01]  /*2de0*/  IMAD.MOV.U32 R0, RZ, RZ, 0x40 ;  /* 0x00000040ff007424 */ /* 0x000fe200078e00ff */
[----:B------:R-:W0:Y:S01]  /*2df0*/  LDGDEPBAR ;  /* 0x00000000000079af */ /* 0x000e220000000000 */
[----:B------:R-:W-:Y:S01]  /*2e00*/  LOP3.LUT P0, RZ, R207, 0x4, RZ, 0xc0, !PT ;  /* 0x00000004cfff7812 */ /* 0x000fe2000780c0ff */
[----:B------:R-:W-:Y:S01]  /*2e10*/  WARPSYNC 0xffffffff ;  /* 0xffffffff00007948 */ /* 0x000fe20003800000 */
[----:B--234-:R-:W-:Y:S01]  /*2e20*/  HMMA.16816.F32 R12, R8, R32, RZ ;  /* 0x00000020080c723c */ /* 0x01cfe200000018ff */
[----:B------:R-:W-:Y:S01]  /*2e30*/  LDSM.16.M88.4 R20, [R165] ;  /* 0x00000000a514783b */ /* 0x000fe20000000200 */
[----:B------:R-:W-:-:S03]  /*2e40*/  SEL R166, R0, 0xffffffc0, !P0 ;  /* 0xffffffc000a67807 */ /* 0x000fc60004000000 */
[----:B------:R-:W-:Y:S02]  /*2e50*/  LDSM.16.M88.4 R16, [R164] ;  /* 0x00000000a410783b */ /* 0x000fe40000000200 */
[----:B------:R-:W-:Y:S02]  /*2e60*/  IMAD.IADD R2, R169, 0x1, R166 ;  /* 0x00000001a9027824 */ /* 0x000fe400078e02a6 */
[----:B------:R-:W2:Y:S01]  /*2e70*/  LDL R109, [R1+0x4] ;  /* 0x00000400016d7983 */ /* 0x000ea20000100800 */
[C---:B------:R-:W-:Y:S01]  /*2e80*/  HMMA.16816.F32 R28, R8.reuse, R34, RZ ;  /* 0x00000022081c723c */ /* 0x040fe200000018ff */
[----:B------:R-:W-:Y:S02]  /*2e90*/  IADD3 R0, R166, R169, R167 ;  /* 0x000000a9a6007210 */ /* 0x000fe40007ffe0a7 */
[----:B------:R-:W3:Y:S04]  /*2ea0*/  LDSM.16.M88.4 R48, [R2] ;  /* 0x000000000230783b */ /* 0x000ee80000000200 */
[----:B------:R-:W4:Y:S01]  /*2eb0*/  LDSM.16.M88.4 R64, [R2+0x800] ;  /* 0x000800000240783b */ /* 0x000f220000000200 */
[----:B------:R-:W-:Y:S03]  /*2ec0*/  HMMA.16816.F32 R32, R8, R38, RZ ;  /* 0x000000260820723c */ /* 0x000fe600000018ff */
[----:B------:R-:W5:Y:S04]  /*2ed0*/  LDSM.16.M88.4 R68, [R2+0x1000] ;  /* 0x001000000244783b */ /* 0x000f680000000200 */
[----:B------:R-:W1:Y:S02]  /*2ee0*/  LDSM.16.M88.4 R80, [R2+0x1800] ;  /* 0x001800000250783b */ /* 0x000e640000000200 */
[----:B-1----:R-:W-:Y:S02]  /*2ef0*/  HMMA.16816.F32 R56, R4, R60, R12 ;  /* 0x0000003c0438723c */ /* 0x002fe4000000180c */
[----:B------:R-:W1:Y:S04]  /*2f00*/  LDSM.16.M88.4 R92, [R0] ;  /* 0x00000000005c783b */ /* 0x000e680000000200 */
[----:B------:R-:W-:Y:S02]  /*2f10*/  LDSM.16.M88.4 R88, [R0+0x1800] ;  /* 0x001800000058783b */ /* 0x000fe40000000200 */
[C---:B------:R-:W-:Y:S02]  /*2f20*/  HMMA.16816.F32 R12, R8.reuse, R36, RZ ;  /* 0x00000024080c723c */ /* 0x040fe400000018ff */
[----:B------:R-:W-:Y:S04]  /*2f30*/  LDSM.16.M88.4 R100, [R169+0x2000] ;  /* 0x00200000a964783b */ /* 0x000fe80000000200 */
[----:B------:R-:W-:Y:S02]  /*2f40*/  LDSM.16.M88.4 R96, [R24+0x2000] ;  /* 0x002000001860783b */ /* 0x000fe40000000200 */
[C---:B------:R-:W-:Y:S08]  /*2f50*/  HMMA.16816.F32 R36, R8.reuse, R44, RZ ;  /* 0x0000002c0824723c */ /* 0x040ff000000018ff */
[C---:B------:R-:W-:Y:S08]  /*2f60*/  HMMA.16816.F32 R44, R8.reuse, R46, RZ ;  /* 0x0000002e082c723c */ /* 0x040ff000000018ff */
[C---:B------:R-:W-:Y:S08]  /*2f70*/  HMMA.16816.F32 R52, R8.reuse, R40, RZ ;  /* 0x000000280834723c */ /* 0x040ff000000018ff */
[----:B------:R-:W-:Y:S08]  /*2f80*/  HMMA.16816.F32 R40, R8, R42, RZ ;  /* 0x0000002a0828723c */ /* 0x000ff000000018ff */
[C---:B------:R-:W-:Y:S08]  /*2f90*/  HMMA.16816.F32 R60, R4.reuse, R62, R28 ;  /* 0x0000003e043c723c */ /* 0x040ff0000000181c */
[C---:B------:R-:W-:Y:S01]  /*2fa0*/  HMMA.16816.F32 R28, R4.reuse, R72, R12 ;  /* 0x00000048041c723c */ /* 0x040fe2000000180c */
[----:B------:R-:W-:Y:S07]  /*2fb0*/  LDSM.16.M88.4 R12, [R162+0x4000] ;  /* 0x00400000a20c783b */ /* 0x000fee0000000200 */
[C---:B------:R-:W-:Y:S01]  /*2fc0*/  HMMA.16816.F32 R8, R4.reuse, R74, R32 ;  /* 0x0000004a0408723c */ /* 0x040fe20000001820 */
[----:B------:R-:W-:Y:S07]  /*2fd0*/  LDSM.16.M88.4 R72, [R0+0x1000] ;  /* 0x001000000048783b */ /* 0x000fee0000000200 */
[C---:B------:R-:W-:Y:S08]  /*2fe0*/  HMMA.16816.F32 R32, R4.reuse, R76, R36 ;  /* 0x0000004c0420723c */ /* 0x040ff00000001824 */
[C---:B------:R-:W-:Y:S01]  /*2ff0*/  HMMA.16816.F32 R36, R4.reuse, R78, R44 ;  /* 0x0000004e0424723c */ /* 0x040fe2000000182c */
[----:B------:R-:W1:Y:S07]  /*3000*/  LDSM.16.M88.4 R76, [R0+0x800] ;  /* 0x00080000004c783b */ /* 0x000e6e0000000200 */
[----:B------:R-:W-:Y:S08]  /*3010*/  HMMA.16816.F32 R52, R4, R84, R52 ;  /* 0x000000540434723c */ /* 0x000ff00000001834 */
[----:B---3--:R-:W-:Y:S08]  /*3020*/  HMMA.16816.F32 R56, R20, R48, R56 ;  /* 0x000000301438723c */ /* 0x008ff00000001838 */
[----:B------:R-:W-:Y:S01]  /*3030*/  HMMA.16816.F32 R40, R4, R86, R40 ;  /* 0x000000560428723c */ /* 0x000fe20000001828 */
[----:B------:R-:W-:Y:S07]  /*3040*/  LDSM.16.M88.4 R84, [R169+0x3800] ;  /* 0x00380000a954783b */ /* 0x000fee0000000200 */
[C---:B------:R-:W-:Y:S08]  /*3050*/  HMMA.16816.F32 R60, R20.reuse, R50, R60 ;  /* 0x00000032143c723c */ /* 0x040ff0000000183c */
[C---:B----4-:R-:W-:Y:S08]  /*3060*/  HMMA.16816.F32 R44, R20.reuse, R64, R28 ;  /* 0x00000040142c723c */ /* 0x050ff0000000181c */
[C---:B------:R-:W-:Y:S01]  /*3070*/  HMMA.16816.F32 R28, R20.reuse, R66, R8 ;  /* 0x00000042141c723c */ /* 0x040fe20000001808 */
[----:B------:R-:W-:Y:S04]  /*3080*/  LDSM.16.M88.4 R64, [R169+0x3000] ;  /* 0x00300000a940783b */ /* 0x000fe80000000200 */
[----:B------:R-:W-:Y:S03]  /*3090*/  LDSM.16.M88.4 R8, [R163+0x4000] ;  /* 0x00400000a308783b */ /* 0x000fe60000000200 */
[C---:B-----5:R-:W-:Y:S08]  /*30a0*/  HMMA.16816.F32 R4, R20.reuse, R68, R32 ;  /* 0x000000441404723c */ /* 0x060ff00000001820 */
[C---:B------:R-:W-:Y:S01]  /*30b0*/  HMMA.16816.F32 R36, R20.reuse, R70, R36 ;  /* 0x000000461424723c */ /* 0x040fe20000001824 */
[----:B------:R-:W3:Y:S07]  /*30c0*/  LDSM.16.M88.4 R68, [R169+0x2800] ;  /* 0x00280000a944783b */ /* 0x000eee0000000200 */
[----:B------:R-:W-:Y:S08]  /*30d0*/  HMMA.16816.F32 R52, R20, R80, R52 ;  /* 0x000000501434723c */ /* 0x000ff00000001834 */
[----:B-1----:R-:W-:Y:S08]  /*30e0*/  HMMA.16816.F32 R56, R16, R92, R56 ;  /* 0x0000005c1038723c */ /* 0x002ff00000001838 */
[----:B------:R-:W-:Y:S01]  /*30f0*/  HMMA.16816.F32 R40, R20, R82, R40 ;  /* 0x000000521428723c */ /* 0x000fe20000001828 */
[----:B------:R-:W1:Y:S07]  /*3100*/  LDSM.16.M88.4 R80, [R24+0x2800] ;  /* 0x002800001850783b */ /* 0x000e6e0000000200 */
[C---:B------:R-:W-:Y:S01]  /*3110*/  HMMA.16816.F32 R60, R16.reuse, R94, R60 ;  /* 0x0000005e103c723c */ /* 0x040fe2000000183c */
[----:B------:R-:W-:Y:S07]  /*3120*/  LDSM.16.M88.4 R92, [R2+0x2000] ;  /* 0x00200000025c783b */ /* 0x000fee0000000200 */
[C---:B------:R-:W-:Y:S08]  /*3130*/  HMMA.16816.F32 R48, R16.reuse, R76, R44 ;  /* 0x0000004c1030723c */ /* 0x040ff0000000182c */
[C---:B------:R-:W-:Y:S01]  /*3140*/  HMMA.16816.F32 R44, R16.reuse, R78, R28 ;  /* 0x0000004e102c723c */ /* 0x040fe2000000181c */
[----:B------:R-:W4:Y:S07]  /*3150*/  LDSM.16.M88.4 R76, [R24+0x3000] ;  /* 0x00300000184c783b */ /* 0x000f2e0000000200 */
[C---:B------:R-:W-:Y:S01]  /*3160*/  HMMA.16816.F32 R32, R16.reuse, R72, R4 ;  /* 0x000000481020723c */ /* 0x040fe20000001804 */
[----:B------:R-:W5:Y:S07]  /*3170*/  LDSM.16.M88.4 R4, [R165+0x4000] ;  /* 0x00400000a504783b */ /* 0x000f6e0000000200 */
[C---:B------:R-:W-:Y:S01]  /*3180*/  HMMA.16816.F32 R28, R16.reuse, R74, R36 ;  /* 0x0000004a101c723c */ /* 0x040fe20000001824 */
[----:B------:R-:W-:Y:S07]  /*3190*/  LDSM.16.M88.4 R72, [R2+0x2800] ;  /* 0x002800000248783b */ /* 0x000fee0000000200 */
[----:B------:R-:W-:Y:S08]  /*31a0*/  HMMA.16816.F32 R20, R16, R88, R52 ;  /* 0x000000581014723c */ /* 0x000ff00000001834 */
[----:B------:R-:W-:Y:S08]  /*31b0*/  HMMA.16816.F32 R52, R12, R100, R56 ;  /* 0x000000640c34723c */ /* 0x000ff00000001838 */
[----:B------:R-:W-:Y:S01]  /*31c0*/  HMMA.16816.F32 R36, R16, R90, R40 ;  /* 0x0000005a1024723c */ /* 0x000fe20000001828 */
[----:B------:R-:W1:Y:S07]  /*31d0*/  LDSM.16.M88.4 R88, [R24+0x3800] ;  /* 0x003800001858783b */ /* 0x000e6e0000000200 */
[C---:B------:R-:W-:Y:S08]  /*31e0*/  HMMA.16816.F32 R56, R12.reuse, R102, R60 ;  /* 0x000000660c38723c */ /* 0x040ff0000000183c */
[C---:B---3--:R-:W-:Y:S08]  /*31f0*/  HMMA.16816.F32 R44, R12.reuse, R70, R44 ;  /* 0x000000460c2c723c */ /* 0x048ff0000000182c */
[C---:B------:R-:W-:Y:S08]  /*3200*/  HMMA.16816.F32 R40, R12.reuse, R64, R32 ;  /* 0x000000400c28723c */ /* 0x040ff00000001820 */
[----:B------:R-:W-:Y:S01]  /*3210*/  HMMA.16816.F32 R32, R12, R66, R28 ;  /* 0x000000420c20723c */ /* 0x000fe2000000181c */
[----:B------:R-:W-:Y:S07]  /*3220*/  LDSM.16.M88.4 R64, [R2+0x3000] ;  /* 0x003000000240783b */ /* 0x000fee0000000200 */
[----:B------:R-:W-:Y:S08]  /*3230*/  HMMA.16816.F32 R16, R8, R96, R52 ;  /* 0x000000600810723c */ /* 0x000ff00000001834 */
[----:B------:R-:W-:Y:S01]  /*3240*/  HMMA.16816.F32 R48, R12, R68, R48 ;  /* 0x000000440c30723c */ /* 0x000fe20000001830 */
[----:B------:R-:W-:Y:S01]  /*3250*/  LDSM.16.M88.4 R68, [R2+0x3800] ;  /* 0x003800000244783b */ /* 0x000fe20000000200 */
[----:B--2---:R-:W-:-:S06]  /*3260*/  IMAD.IADD R208, R109, 0x1, R238 ;  /* 0x000000016dd07824 */ /* 0x004fcc00078e02ee */
[C---:B------:R-:W-:Y:S01]  /*3270*/  HMMA.16816.F32 R28, R12.reuse, R84, R20 ;  /* 0x000000540c1c723c */ /* 0x040fe20000001814 */
[----:B------:R-:W-:Y:S07]  /*3280*/  LDSM.16.M88.4 R20, [R164+0x4000] ;  /* 0x00400000a414783b */ /* 0x000fee0000000200 */
[----:B------:R-:W-:Y:S01]  /*3290*/  HMMA.16816.F32 R12, R12, R86, R36 ;  /* 0x000000560c0c723c */ /* 0x000fe20000001824 */
[----:B------:R-:W2:Y:S07]  /*32a0*/  LDSM.16.M88.4 R84, [R0+0x2000] ;  /* 0x002000000054783b */ /* 0x000eae0000000200 */
[C---:B------:R-:W-:Y:S08]  /*32b0*/  HMMA.16816.F32 R60, R8.reuse, R98, R56 ;  /* 0x00000062083c723c */ /* 0x040ff00000001838 */
[C---:B-1----:R-:W-:Y:S08]  /*32c0*/  HMMA.16816.F32 R56, R8.reuse, R82, R44 ;  /* 0x000000520838723c */ /* 0x042ff0000000182c */
[----:B----4-:R-:W-:Y:S08]  /*32d0*/  HMMA.16816.F32 R44, R8, R78, R32 ;  /* 0x0000004e082c723c */ /* 0x010ff00000001820 */
[----:B-----5:R-:W-:Y:S01]  /*32e0*/  HMMA.16816.F32 R32, R4, R92, R16 ;  /* 0x0000005c0420723c */ /* 0x020fe20000001810 */
[----:B------:R-:W-:Y:S07]  /*32f0*/  LDSM.16.M88.4 R16, [R162+0x8000] ;  /* 0x00800000a210783b */ /* 0x000fee0000000200 */
[C---:B------:R-:W-:Y:S01]  /*3300*/  HMMA.16816.F32 R52, R8.reuse, R76, R40 ;  /* 0x0000004c0834723c */ /* 0x040fe20000001828 */
[----:B------:R-:W1:Y:S07]  /*3310*/  LDSM.16.M88.4 R76, [R169+0x4000] ;  /* 0x00400000a94c783b */ /* 0x000e6e0000000200 */
[C---:B------:R-:W-:Y:S01]  /*3320*/  HMMA.16816.F32 R36, R8.reuse, R80, R48 ;  /* 0x000000500824723c */ /* 0x040fe20000001830 */
[----:B------:R-:W3:Y:S07]  /*3330*/  LDSM.16.M88.4 R48, [R0+0x2800] ;  /* 0x002800000030783b */ /* 0x000eee0000000200 */
[C---:B------:R-:W-:Y:S08]  /*3340*/  HMMA.16816.F32 R40, R8.reuse, R88, R28 ;  /* 0x000000580828723c */ /* 0x040ff0000000181c */
[----:B------:R-:W-:Y:S01]  /*3350*/  HMMA.16816.F32 R8, R8, R90, R12 ;  /* 0x0000005a0808723c */ /* 0x000fe2000000180c */
[----:B------:R-:W-:Y:S07]  /*3360*/  LDSM.16.M88.4 R88, [R0+0x4000] ;  /* 0x004000000058783b */ /* 0x000fee0000000200 */
[----:B------:R-:W-:Y:S01]  /*3370*/  HMMA.16816.F32 R28, R4, R94, R60 ;  /* 0x0000005e041c723c */ /* 0x000fe2000000183c */
[----:B------:R-:W-:Y:S04]  /*3380*/  LDSM.16.M88.4 R60, [R169+0x5000] ;  /* 0x00500000a93c783b */ /* 0x000fe80000000200 */
[----:B------:R-:W-:Y:S03]  /*3390*/  LDSM.16.M88.4 R92, [R2+0x4800] ;  /* 0x00480000025c783b */ /* 0x000fe60000000200 */
[----:B--2---:R-:W-:Y:S01]  /*33a0*/  HMMA.16816.F32 R12, R20, R84, R32 ;  /* 0x00000054140c723c */ /* 0x004fe20000001820 */
[----:B------:R-:W-:Y:S07]  /*33b0*/  LDSM.16.M88.4 R32, [R0+0x3800] ;  /* 0x003800000020783b */ /* 0x000fee0000000200 */
[C---:B------:R-:W-:Y:S01]  /*33c0*/  HMMA.16816.F32 R104, R4.reuse, R64, R52 ;  /* 0x000000400468723c */ /* 0x040fe20000001834 */
[----:B------:R-:W-:Y:S07]  /*33d0*/  LDSM.16.M88.4 R52, [R24+0x4000] ;  /* 0x004000001834783b */ /* 0x000fee0000000200 */
[C---:B------:R-:W-:Y:S01]  /*33e0*/  HMMA.16816.F32 R80, R4.reuse, R70, R8 ;  /* 0x000000460450723c */ /* 0x040fe20000001808 */
[----:B------:R-:W2:Y:S07]  /*33f0*/  LDSM.16.M88.4 R8, [R163+0x8000] ;  /* 0x00800000a308783b */ /* 0x000eae0000000200 */
[----:B------:R-:W-:Y:S08]  /*3400*/  HMMA.16816.F32 R36, R4, R72, R36 ;  /* 0x000000480424723c */ /* 0x000ff00000001824 */
[----:B------:R-:W-:Y:S01]  /*3410*/  HMMA.16816.F32 R28, R20, R86, R28 ;  /* 0x00000056141c723c */ /* 0x000fe2000000181c */
[----:B------:R-:W-:Y:S07]  /*3420*/  LDSM.16.M88.4 R84, [R169+0x5800] ;  /* 0x00580000a954783b */ /* 0x000fee0000000200 */
[----:B-1----:R-:W-:Y:S08]  /*3430*/  HMMA.16816.F32 R12, R16, R76, R12 ;  /* 0x0000004c100c723c */ /* 0x002ff0000000180c */
[C---:B------:R-:W-:Y:S01]  /*3440*/  HMMA.16816.F32 R56, R4.reuse, R74, R56 ;  /* 0x0000004a0438723c */ /* 0x040fe20000001838 */
[----:B------:R-:W-:Y:S07]  /*3450*/  LDSM.16.M88.4 R72, [R169+0x4800] ;  /* 0x00480000a948783b */ /* 0x000fee0000000200 */
[C---:B------:R-:W-:Y:S01]  /*3460*/  HMMA.16816.F32 R100, R4.reuse, R66, R44 ;  /* 0x000000420464723c */ /* 0x040fe2000000182c */
[----:B------:R-:W-:Y:S07]  /*3470*/  LDSM.16.M88.4 R64, [R2+0x4000] ;  /* 0x004000000240783b */ /* 0x000fee0000000200 */
[----:B------:R-:W-:Y:S01]  /*3480*/  HMMA.16816.F32 R96, R4, R68, R40 ;  /* 0x000000440460723c */ /* 0x000fe20000001828 */
[----:B------:R-:W1:Y:S04]  /*3490*/  LDSM.16.M88.4 R4, [R165+0x8000] ;  /* 0x00800000a504783b */ /* 0x000e680000000200 */
[----:B------:R-:W-:Y:S03]  /*34a0*/  LDSM.16.M88.4 R40, [R0+0x3000] ;  /* 0x003000000028783b */ /* 0x000fe60000000200 */
[----:B---3--:R-:W-:Y:S08]  /*34b0*/  HMMA.16816.F32 R44, R20, R48, R36 ;  /* 0x00000030142c723c */ /* 0x008ff00000001824 */
[----:B------:R-:W-:Y:S01]  /*34c0*/  HMMA.16816.F32 R36, R16, R78, R28 ;  /* 0x0000004e1024723c */ /* 0x000fe2000000181c */
[----:B------:R-:W-:Y:S07]  /*34d0*/  LDSM.16.M88.4 R76, [R24+0x4800] ;  /* 0x00480000184c783b */ /* 0x000fee0000000200 */
[----:B--2---:R-:W-:Y:S01]  /*34e0*/  HMMA.16816.F32 R28, R8, R52, R12 ;  /* 0x00000034081c723c */ /* 0x004fe2000000180c */
[----:B------:R-:W2:Y:S07]  /*34f0*/  LDSM.16.M88.4 R12, [R164+0x8000] ;  /* 0x00800000a40c783b */ /* 0x000eae0000000200 */
[----:B------:R-:W-:Y:S08]  /*3500*/  HMMA.16816.F32 R68, R20, R50, R56 ;  /* 0x000000321444723c */ /* 0x000ff00000001838 */
[----:B------:R-:W-:Y:S08]  /*3510*/  HMMA.16816.F32 R52, R8, R54, R36 ;  /* 0x000000360834723c */ /* 0x000ff00000001824 */
[----:B-1----:R-:W-:Y:S08]  /*3520*/  HMMA.16816.F32 R48, R4, R64, R28 ;  /* 0x000000400430723c */ /* 0x002ff0000000181c */
[----:B------:R-:W-:Y:S08]  /*3530*/  HMMA.16816.F32 R56, R16, R72, R44 ;  /* 0x000000481038723c */ /* 0x000ff0000000182c */
[C---:B------:R-:W-:Y:S08]  /*3540*/  HMMA.16816.F32 R36, R20.reuse, R32, R96 ;  /* 0x000000201424723c */ /* 0x040ff00000001860 */
[----:B------:R-:W-:Y:S08]  /*3550*/  HMMA.16816.F32 R80, R20, R34, R80 ;  /* 0x000000221450723c */ /* 0x000ff00000001850 */
[----:B------:R-:W-:Y:S01]  /*3560*/  HMMA.16816.F32 R32, R4, R66, R52 ;  /* 0x000000420420723c */ /* 0x000fe20000001834 */
[----:B------:R-:W-:Y:S07]  /*3570*/  LDSM.16.M88.4 R52, [R24+0x5800] ;  /* 0x005800001834783b */ /* 0x000fee0000000200 */
[----:B--2---:R-:W-:Y:S01]  /*3580*/  HMMA.16816.F32 R64, R12, R88, R48 ;  /* 0x000000580c40723c */ /* 0x004fe20000001830 */
[----:B------:R-:W-:Y:S07]  /*3590*/  LDSM.16.M88.4 R48, [R2+0x5000] ;  /* 0x005000000230783b */ /* 0x000fee0000000200 */
[C---:B------:R-:W-:Y:S08]  /*35a0*/  HMMA.16816.F32 R44, R20.reuse, R40, R104 ;  /* 0x00000028142c723c */ /* 0x040ff00000001868 */
[----:B------:R-:W-:Y:S08]  /*35b0*/  HMMA.16816.F32 R40, R20, R42, R100 ;  /* 0x0000002a1428723c */ /* 0x000ff00000001864 */
[----:B------:R-:W-:Y:S01]  /*35c0*/  HMMA.16816.F32 R20, R16, R74, R68 ;  /* 0x0000004a1014723c */ /* 0x000fe20000001844 */
[----:B------:R-:W1:Y:S01]  /*35d0*/  LDSM.16.M88.4 R68, [R24+0x5000] ;  /* 0x005000001844783b */ /* 0x000e620000000200 */
[----:B------:R-:W-:-:S03]  /*35e0*/  FMUL.FTZ R3, R64, c[0x0][0x320] ;  /* 0x0000c80040037a20 */ /* 0x000fc60000410000 */
[----:B------:R-:W2:Y:S03]  /*35f0*/  LDSM.16.M88.4 R72, [R0+0x4800] ;  /* 0x004800000048783b */ /* 0x000ea60000000200 */
[----:B------:R-:W-:Y:S01]  /*3600*/  HMMA.16816.F32 R28, R8, R76, R56 ;  /* 0x0000004c081c723c */ /* 0x000fe20000001838 */
[----:B------:R3:W4:Y:S07]  /*3610*/  MUFU.TANH R77, R3 ;  /* 0x00000003004d7308 */ /* 0x00072e0000002400 */
[----:B------:R-:W-:Y:S08]  /*3620*/  HMMA.16816.F32 R44, R16, R60, R44 ;  /* 0x0000003c102c723c */ /* 0x000ff0000000182c */
[----:B------:R-:W-:Y:S01]  /*3630*/  HMMA.16816.F32 R20, R8, R78, R20 ;  /* 0x0000004e0814723c */ /* 0x000fe20000001814 */
[----:B---3--:R-:W-:-:S04]  /*3640*/  FMUL.FTZ R3, R65, c[0x0][0x320] ;  /* 0x0000c80041037a20 */ /* 0x008fc80000410000 */
[----:B------:R3:W5:Y:S03]  /*3650*/  MUFU.TANH R76, R3 ;  /* 0x00000003004c7308 */ /* 0x0007660000002400 */
[C---:B------:R-:W-:Y:S08]  /*3660*/  HMMA.16816.F32 R36, R16.reuse, R84, R36 ;  /* 0x000000541024723c */ /* 0x040ff00000001824 */
[----:B------:R-:W-:Y:S01]  /*3670*/  HMMA.16816.F32 R60, R16, R62, R40 ;  /* 0x0000003e103c723c */ /* 0x000fe20000001828 */
[----:B---3--:R-:W-:-:S07]  /*3680*/  FMUL.FTZ R3, R66, c[0x0][0x320] ;  /* 0x0000c80042037a20 */ /* 0x008fce0000410000 */
[----:B------:R-:W-:Y:S01]  /*3690*/  HMMA.16816.F32 R28, R4, R92, R28 ;  /* 0x0000005c041c723c */ /* 0x000fe2000000181c */
[----:B------:R3:W-:Y:S07]  /*36a0*/  MUFU.TANH R79, R3 ;  /* 0x00000003004f7308 */ /* 0x0007ee0000002400 */
[----:B------:R-:W-:Y:S08]  /*36b0*/  HMMA.16816.F32 R40, R12, R90, R32 ;  /* 0x0000005a0c28723c */ /* 0x000ff00000001820 */
[----:B-1----:R-:W-:Y:S01]  /*36c0*/  HMMA.16816.F32 R32, R8, R68, R44 ;  /* 0x000000440820723c */ /* 0x002fe2000000182c */
[----:B---3--:R-:W-:-:S02]  /*36d0*/  FMUL.FTZ R3, R67, c[0x0][0x320] ;  /* 0x0000c80043037a20 */ /* 0x008fc40000410000 */
[----:B------:R-:W1:Y:S02]  /*36e0*/  LDSM.16.M88.4 R64, [R2+0x5800] ;  /* 0x005800000240783b */ /* 0x000e640000000200 */
[----:B------:R3:W-:Y:S03]  /*36f0*/  MUFU.TANH R78, R3 ;  /* 0x00000003004e7308 */ /* 0x0007e60000002400 */
[----:B------:R-:W-:Y:S08]  /*3700*/  HMMA.16816.F32 R56, R16, R86, R80 ;  /* 0x000000561038723c */ /* 0x000ff00000001850 */
[----:B------:R-:W-:Y:S01]  /*3710*/  HMMA.16816.F32 R16, R4, R94, R20 ;  /* 0x0000005e0410723c */ /* 0x000fe20000001814 */
[----:B------:R-:W-:-:S02]  /*3720*/  FMUL.FTZ R40, R40, c[0x0][0x320] ;  /* 0x0000c80028287a20 */ /* 0x000fc40000410000 */
[----:B------:R-:W-:Y:S02]  /*3730*/  FMUL.FTZ R43, R43, c[0x0][0x320] ;  /* 0x0000c8002b2b7a20 */ /* 0x000fe40000410000 */
[----:B------:R-:W1:Y:S01]  /*3740*/  MUFU.TANH R69, R40 ;  /* 0x0000002800457308 */ /* 0x000e620000002400 */
[----:B------:R-:W-:Y:S02]  /*3750*/  FMUL.FTZ R42, R42, c[0x0][0x320] ;  /* 0x0000c8002a2a7a20 */ /* 0x000fe40000410000 */
[----:B------:R-:W-:Y:S01]  /*3760*/  HMMA.16816.F32 R44, R8, R52, R36 ;  /* 0x00000034082c723c */ /* 0x000fe20000001824 */
[----:B------:R-:W-:-:S04]  /*3770*/  FMUL.FTZ R41, R41, c[0x0][0x320] ;  /* 0x0000c80029297a20 */ /* 0x000fc80000410000 */
[----:B------:R-:W-:Y:S03]  /*3780*/  MUFU.TANH R52, R42 ;  /* 0x0000002a00347308 */ /* 0x000fe60000002400 */
[----:B------:R-:W-:Y:S01]  /*3790*/  HMMA.16816.F32 R20, R8, R70, R60 ;  /* 0x000000460814723c */ /* 0x000fe2000000183c */
[----:B------:R-:W3:Y:S04]  /*37a0*/  LDSM.16.M88.4 R60, [R0+0x5000] ;  /* 0x00500000003c783b */ /* 0x000ee80000000200 */
[----:B------:R-:W1:Y:S03]  /*37b0*/  MUFU.TANH R68, R41 ;  /* 0x0000002900447308 */ /* 0x000e660000002400 */
[----:B--2---:R-:W-:Y:S08]  /*37c0*/  HMMA.16816.F32 R24, R12, R72, R28 ;  /* 0x000000480c18723c */ /* 0x004ff0000000181c */
[----:B------:R-:W-:Y:S01]  /*37d0*/  HMMA.16816.F32 R36, R4, R48, R32 ;  /* 0x000000300424723c */ /* 0x000fe20000001820 */
[----:B------:R-:W-:Y:S07]  /*37e0*/  MUFU.TANH R48, R43 ;  /* 0x0000002b00307308 */ /* 0x000fee0000002400 */
[----:B------:R-:W-:Y:S08]  /*37f0*/  HMMA.16816.F32 R32, R12, R74, R16 ;  /* 0x0000004a0c20723c */ /* 0x000ff00000001810 */
[----:B-1----:R-:W-:Y:S01]  /*3800*/  HMMA.16816.F32 R16, R4, R64, R44 ;  /* 0x000000400410723c */ /* 0x002fe2000000182c */
[----:B------:R-:W2:Y:S01]  /*3810*/  LDL R64, [R1] ;  /* 0x0000000001407983 */ /* 0x000ea20000100800 */
[----:B------:R-:W-:-:S02]  /*3820*/  FMUL.FTZ R2, R25, c[0x0][0x320] ;  /* 0x0000c80019027a20 */ /* 0x000fc40000410000 */
[----:B------:R-:W-:Y:S02]  /*3830*/  FMUL.FTZ R24, R24, c[0x0][0x320] ;  /* 0x0000c80018187a20 */ /* 0x000fe40000410000 */
[----:B------:R1:W-:Y:S02]  /*3840*/  MUFU.TANH R40, R2 ;  /* 0x0000000200287308 */ /* 0x0003e40000002400 */
[----:B------:R-:W-:Y:S01]  /*3850*/  HMMA.16816.F32 R28, R8, R54, R56 ;  /* 0x00000036081c723c */ /* 0x000fe20000001838 */
[----:B---3--:R-:W-:-:S05]  /*3860*/  IMAD.MOV.U32 R3, RZ, RZ, 0x1 ;  /* 0x00000001ff037424 */ /* 0x008fca00078e00ff */
[----:B------:R-:W3:Y:S02]  /*3870*/  MUFU.TANH R41, R24 ;  /* 0x0000001800297308 */ /* 0x000ee40000002400 */
[----:B------:R-:W-:Y:S01]  /*3880*/  HMMA.16816.F32 R8, R4, R50, R20 ;  /* 0x000000320408723c */ /* 0x000fe20000001814 */
[----:B------:R3:W4:Y:S07]  /*3890*/  LDSM.16.M88.4 R20, [R0+0x5800] ;  /* 0x005800000014783b */ /* 0x00072e0000000200 */
[----:B------:R-:W-:Y:S01]  /*38a0*/  HMMA.16816.F32 R36, R12, R60, R36 ;  /* 0x0000003c0c24723c */ /* 0x000fe20000001824 */
[----:B-1----:R-:W-:Y:S01]  /*38b0*/  FMUL.FTZ R2, R26, c[0x0][0x320] ;  /* 0x0000c8001a027a20 */ /* 0x002fe20000410000 */
[----:B------:R-:W-:-:S04]  /*38c0*/  DEPBAR.LE SB0, 0x2 ;  /* 0x000080800000791a */ /* 0x000fc80000000000 */
[----:B------:R1:W-:Y:S01]  /*38d0*/  MUFU.TANH R43, R2 ;  /* 0x00000002002b7308 */ /* 0x0003e20000002400 */
[----:B------:R-:W-:Y:S01]  /*38e0*/  FMUL.FTZ R32, R32, c[0x0][0x320] ;  /* 0x0000c80020207a20 */ /* 0x000fe20000410000 */
[----:B------:R-:W-:Y:S01]  /*38f0*/  HMMA.16816.F32 R4, R4, R66, R28 ;  /* 0x000000420404723c */ /* 0x000fe2000000181c */
[----:B------:R-:W-:Y:S01]  /*3900*/  FMUL.FTZ R33, R33, c[0x0][0x320] ;  /* 0x0000c80021217a20 */ /* 0x000fe20000410000 */
[----:B------:R-:W-:Y:S01]  /*3910*/  BAR.SYNC.DEFER_BLOCKING 0x0 ;  /* 0x0000000000007b1d */ /* 0x000fe20000010000 */
[----:B---3--:R-:W-:-:S05]  /*3920*/  FMUL.FTZ R0, R27, c[0x0][0x320] ;  /* 0x0000c8001b007a20 */ /* 0x008fca0000410000 */
[----:B------:R3:W-:Y:S01]  /*3930*/  MUFU.TANH R42, R0 ;  /* 0x00000000002a7308 */ /* 0x0007e20000002400 */
[----:B-1----:R-:W-:Y:S01]  /*3940*/  @P4 IMAD.HI.U32 R2, R208, c[0x0][0x2c8], RZ ;  /* 0x0000b200d0024a27 */ /* 0x002fe200078e00ff */
[C---:B------:R-:W-:Y:S08]  /*3950*/  HMMA.16816.F32 R24, R12.reuse, R62, R8 ;  /* 0x0000003e0c18723c */ /* 0x040ff00000001808 */
[C---:B----4-:R-:W-:Y:S08]  /*3960*/  HMMA.16816.F32 R16, R12.reuse, R20, R16 ;  /* 0x000000140c10723c */ /* 0x050ff00000001810 */
[----:B------:R-:W-:Y:S01]  /*3970*/  HMMA.16816.F32 R4, R12, R22, R4 ;  /* 0x000000160c04723c */ /* 0x000fe20000001804 */
[----:B---3--:R-:W-:Y:S01]  /*3980*/  IMAD.MOV.U32 R0, RZ, RZ, R208 ;  /* 0x000000ffff007224 */ /* 0x008fe200078e00d0 */
[----:B------:R-:W-:Y:S01]  /*3990*/  @P4 SHF.R.U32.HI R0, RZ, c[0x0][0x2cc], R2 ;  /* 0x0000b300ff004a19 */ /* 0x000fe20000011602 */
[----:B------:R-:W1:Y:S01]  /*39a0*/  MUFU.TANH R32, R32 ;  /* 0x0000002000207308 */ /* 0x000e620000002400 */
[----:B------:R-:W-:Y:S01]  /*39b0*/  FMUL.FTZ R34, R34, c[0x0][0x320] ;  /* 0x0000c80022227a20 */ /* 0x000fe20000410000 */
[----:B------:R-:W-:Y:S04]  /*39c0*/  LDSM.16.MT88.4 R44, [R237+0x2000] ;  /* 0x00200000ed2c783b */ /* 0x000fe80000004200 */
[----:B------:R-:W3:Y:S04]  /*39d0*/  SHFL.IDX PT, R2, R0, RZ, 0x1c1f ;  /* 0x001c1fff00027589 */ /* 0x000ee800000e0000 */
[----:B------:R4:W1:Y:S01]  /*39e0*/  SHFL.IDX PT, R8, R0, 0x1, 0x1c1f ;  /* 0x003c1f0000087f89 */ /* 0x00086200000e0000 */
[----:B------:R-:W-:Y:S01]  /*39f0*/  IMAD.MOV.U32 R9, RZ, RZ, c[0x0][0x2ac] ;  /* 0x0000ab00ff097624 */ /* 0x000fe200078e00ff */
[----:B------:R-:W-:Y:S02]  /*3a00*/  MUFU.TANH R33, R33 ;  /* 0x0000002100217308 */ /* 0x000fe40000002400 */
[----:B------:R-:W-:Y:S04]  /*3a10*/  LDSM.16.MT88.4 R56, [R170+0x4000] ;  /* 0x00400000aa38783b */ /* 0x000fe80000004200 */
[----:B------:R-:W-:Y:S04]  /*3a20*/  LDSM.16.MT88.4 R72, [R171+0x2800] ;  /* 0x00280000ab48783b */ /* 0x000fe80000004200 */
[----:B------:R-:W-:Y:S01]  /*3a30*/  LDSM.16.MT88.4 R60, [R170+0x4800] ;  /* 0x00480000aa3c783b */ /* 0x000fe20000004200 */
[----:B----4-:R-:W-:-:S04]  /*3a40*/  FMUL.FTZ R0, R35, c[0x0][0x320] ;  /* 0x0000c80023007a20 */ /* 0x010fc80000410000 */
[----:B------:R4:W-:Y:S02]  /*3a50*/  MUFU.TANH R29, R0 ;  /* 0x00000000001d7308 */ /* 0x0009e40000002400 */
[----:B----4-:R-:W-:-:S04]  /*3a60*/  IMAD R0, R231, -0x40, R3 ;  /* 0xffffffc0e7007824 */ /* 0x010fc800078e0203 */
[----:B------:R-:W-:Y:S02]  /*3a70*/  IMAD R0, R9, c[0x0][0x1d0], R0 ;  /* 0x0000740009007a24 */ /* 0x000fe400078e0200 */
[----:B------:R-:W-:-:S03]  /*3a80*/  FMUL.FTZ R3, R36, c[0x0][0x320] ;  /* 0x0000c80024037a20 */ /* 0x000fc60000410000 */
[--C-:B------:R-:W-:Y:S01]  /*3a90*/  IADD3 R0, R0, -c[0x0][0x168], -R223.reuse ;  /* 0x80005a0000007a10 */ /* 0x100fe20007ffe8df */
[----:B------:R4:W-:Y:S04]  /*3aa0*/  MUFU.TANH R28, R3 ;  /* 0x00000003001c7308 */ /* 0x0009e80000002400 */
[C---:B---3--:R-:W-:Y:S02]  /*3ab0*/  IMAD.IADD R2, R0.reuse, 0x1, R2 ;  /* 0x0000000100027824 */ /* 0x048fe400078e0202 */
[----:B-1----:R-:W-:Y:S02]  /*3ac0*/  IMAD.IADD R0, R0, 0x1, R8 ;  /* 0x0000000100007824 */ /* 0x002fe400078e0208 */
[----:B----4-:R-:W-:-:S05]  /*3ad0*/  IMAD.IADD R3, R108, 0x1, -R223 ;  /* 0x000000016c037824 */ /* 0x010fca00078e0adf */
[----:B------:R-:W-:-:S04]  /*3ae0*/  IMNMX R2, R3, R2, PT ;  /* 0x0000000203027217 */ /* 0x000fc80003800200 */
[C---:B------:R-:W-:Y:S02]  /*3af0*/  ISETP.GT.AND P6, PT, R2.reuse, RZ, PT ;  /* 0x000000ff0200720c */ /* 0x040fe40003fc4270 */
[C---:B------:R-:W-:Y:S01]  /*3b00*/  ISETP.GT.AND P5, PT, R2.reuse, 0x1, PT ;  /* 0x000000010200780c */ /* 0x040fe20003fa4270 */
[----:B------:R-:W-:Y:S01]  /*3b10*/  FMUL.FTZ R9, R37, c[0x0][0x320] ;  /* 0x0000c80025097a20 */ /* 0x000fe20000410000 */
[----:B------:R-:W-:Y:S02]  /*3b20*/  ISETP.GT.AND P1, PT, R2, 0x8, PT ;  /* 0x000000080200780c */ /* 0x000fe40003f24270 */
[----:B------:R-:W-:Y:S02]  /*3b30*/  FSEL R13, R77, -INF , P6 ;  /* 0xff8000004d0d7808 */ /* 0x000fe40003000000 */
[----:B-----5:R-:W-:Y:S02]  /*3b40*/  FSEL R15, R76, -INF , P5 ;  /* 0xff8000004c0f7808 */ /* 0x020fe40002800000 */
[----:B------:R-:W-:Y:S01]  /*3b50*/  IMNMX R0, R3, R0, PT ;  /* 0x0000000003007217 */ /* 0x000fe20003800200 */
[----:B------:R-:W-:Y:S01]  /*3b60*/  FMUL.FTZ R3, R25, c[0x0][0x320] ;  /* 0x0000c80019037a20 */ /* 0x000fe20000410000 */
[----:B------:R-:W-:Y:S01]  /*3b70*/  ISETP.GT.AND P0, PT, R2, 0x9, PT ;  /* 0x000000090200780c */ /* 0x000fe20003f04270 */
[----:B------:R-:W1:Y:S01]  /*3b80*/  MUFU.TANH R10, R9 ;  /* 0x00000009000a7308 */ /* 0x000e620000002400 */
[----:B------:R-:W-:-:S02]  /*3b90*/  FSEL R14, R69, -INF , P1 ;  /* 0xff800000450e7808 */ /* 0x000fc40000800000 */
[----:B------:R-:W-:Y:S02]  /*3ba0*/  FMNMX.FTZ R101, R13, R15, !PT ;  /* 0x0000000f0d657209 */ /* 0x000fe40007810000 */
[----:B------:R-:W-:Y:S02]  /*3bb0*/  ISETP.GT.AND P6, PT, R2, 0x10, PT ;  /* 0x000000100200780c */ /* 0x000fe40003fc4270 */
[----:B------:R-:W-:Y:S01]  /*3bc0*/  FSEL R20, R68, -INF , P0 ;  /* 0xff80000044147808 */ /* 0x000fe20000000000 */
[----:B------:R3:W-:Y:S01]  /*3bd0*/  MUFU.TANH R9, R3 ;  /* 0x0000000300097308 */ /* 0x0007e20000002400 */
[----:B------:R-:W-:Y:S01]  /*3be0*/  FMNMX.FTZ R101, R14, R101, !PT ;  /* 0x000000650e657209 */ /* 0x000fe20007810000 */
[----:B------:R-:W-:Y:S01]  /*3bf0*/  FMUL.FTZ R8, R24, c[0x0][0x320] ;  /* 0x0000c80018087a20 */ /* 0x000fe20000410000 */
[----:B------:R-:W-:Y:S01]  /*3c00*/  ISETP.GT.AND P5, PT, R2, 0x11, PT ;  /* 0x000000110200780c */ /* 0x000fe20003fa4270 */
[----:B------:R-:W-:Y:S01]  /*3c10*/  FMUL.FTZ R18, R18, c[0x0][0x320] ;  /* 0x0000c80012127a20 */ /* 0x000fe20000410000 */
[----:B------:R-:W-:Y:S01]  /*3c20*/  FMNMX.FTZ R101, R20, R101, !PT ;  /* 0x0000006514657209 */ /* 0x000fe20007810000 */
[----:B------:R-:W-:Y:S01]  /*3c30*/  FMUL.FTZ R19, R19, c[0x0][0x320] ;  /* 0x0000c80013137a20 */ /* 0x000fe20000410000 */
[C---:B------:R-:W-:Y:S01]  /*3c40*/  ISETP.GT.AND P1, PT, R2.reuse, 0x18, PT ;  /* 0x000000180200780c */ /* 0x040fe20003f24270 */
[----:B------:R-:W-:Y:S01]  /*3c50*/  MUFU.TANH R34, R34 ;  /* 0x0000002200227308 */ /* 0x000fe20000002400 */
[----:B------:R-:W-:Y:S01]  /*3c60*/  ISETP.GT.AND P0, PT, R2, 0x19, PT ;  /* 0x000000190200780c */ /* 0x000fe20003f04270 */
[----:B------:R-:W-:Y:S01]  /*3c70*/  FMUL.FTZ R6, R6, c[0x0][0x320] ;  /* 0x0000c80006067a20 */ /* 0x000fe20000410000 */
[----:B------:R-:W-:Y:S01]  /*3c80*/  LDSM.16.MT88.4 R68, [R239+0x2800] ;  /* 0x00280000ef44783b */ /* 0x000fe20000004200 */
[----:B---3--:R-:W-:Y:S01]  /*3c90*/  FMUL.FTZ R3, R16, c[0x0][0x320] ;  /* 0x0000c80010037a20 */ /* 0x008fe20000410000 */
[----:B------:R-:W-:-:S03]  /*3ca0*/  FSEL R16, R41, -INF , P6 ;  /* 0xff80000029107808 */ /* 0x000fc60003000000 */
[----:B------:R3:W-:Y:S01]  /*3cb0*/  MUFU.TANH R12, R3 ;  /* 0x00000003000c7308 */ /* 0x0007e20000002400 */
[----:B------:R-:W-:Y:S02]  /*3cc0*/  FSEL R21, R40, -INF , P5 ;  /* 0xff80000028157808 */ /* 0x000fe40002800000 */
[----:B------:R-:W-:Y:S02]  /*3cd0*/  FMNMX.FTZ R101, R16, R101, !PT ;  /* 0x0000006510657209 */ /* 0x000fe40007810000 */
[----:B------:R-:W-:-:S03]  /*3ce0*/  ISETP.GT.AND P5, PT, R2, 0x21, PT ;  /* 0x000000210200780c */ /* 0x000fc60003fa4270 */
[----:B------:R-:W4:Y:S01]  /*3cf0*/  MUFU.TANH R8, R8 ;  /* 0x0000000800087308 */ /* 0x000f220000002400 */
[----:B------:R-:W-:Y:S01]  /*3d00*/  FSEL R22, R32, -INF , P1 ;  /* 0xff80000020167808 */ /* 0x000fe20000800000 */
[----:B---3--:R-:W-:Y:S01]  /*3d10*/  FMUL.FTZ R3, R17, c[0x0][0x320] ;  /* 0x0000c80011037a20 */ /* 0x008fe20000410000 */
[----:B------:R-:W-:-:S05]  /*3d20*/  FMNMX.FTZ R101, R21, R101, !PT ;  /* 0x0000006515657209 */ /* 0x000fca0007810000 */
[----:B------:R3:W5:Y:S01]  /*3d30*/  MUFU.TANH R11, R3 ;  /* 0x00000003000b7308 */ /* 0x0007620000002400 */
[----:B-1----:R-:W-:Y:S02]  /*3d40*/  FSEL R87, R10, -INF , P5 ;  /* 0xff8000000a577808 */ /* 0x002fe40002800000 */
[----:B------:R-:W-:Y:S02]  /*3d50*/  ISETP.GT.AND P6, PT, R2, 0x20, PT ;  /* 0x000000200200780c */ /* 0x000fe40003fc4270 */
[----:B------:R-:W-:Y:S02]  /*3d60*/  FSEL R23, R33, -INF , P0 ;  /* 0xff80000021177808 */ /* 0x000fe40000000000 */
[----:B------:R-:W-:Y:S01]  /*3d70*/  FMNMX.FTZ R101, R22, R101, !PT ;  /* 0x0000006516657209 */ /* 0x000fe20007810000 */
[----:B---3--:R-:W-:-:S04]  /*3d80*/  FMUL.FTZ R3, R4, c[0x0][0x320] ;  /* 0x0000c80004037a20 */ /* 0x008fc80000410000 */
[----:B------:R1:W3:Y:S01]  /*3d90*/  MUFU.TANH R10, R3 ;  /* 0x00000003000a7308 */ /* 0x0002e20000002400 */
[----:B------:R-:W-:Y:S02]  /*3da0*/  FSEL R85, R28, -INF , P6 ;  /* 0xff8000001c557808 */ /* 0x000fe40003000000 */
[----:B------:R-:W-:Y:S02]  /*3db0*/  FMNMX.FTZ R101, R23, R101, !PT ;  /* 0x0000006517657209 */ /* 0x000fe40007810000 */
[C---:B------:R-:W-:Y:S02]  /*3dc0*/  ISETP.GT.AND P1, PT, R2.reuse, 0x28, PT ;  /* 0x000000280200780c */ /* 0x040fe40003f24270 */
[----:B------:R-:W-:Y:S01]  /*3dd0*/  ISETP.GT.AND P6, PT, R2, 0x30, PT ;  /* 0x000000300200780c */ /* 0x000fe20003fc4270 */
[----:B-1----:R-:W-:-:S04]  /*3de0*/  FMUL.FTZ R3, R5, c[0x0][0x320] ;  /* 0x0000c80005037a20 */ /* 0x002fc80000410000 */
[----:B------:R-:W1:Y:S01]  /*3df0*/  MUFU.TANH R4, R3 ;  /* 0x0000000300047308 */ /* 0x000e620000002400 */
[C---:B------:R-:W-:Y:S02]  /*3e00*/  ISETP.GT.AND P5, PT, R2.reuse, 0x31, PT ;  /* 0x000000310200780c */ /* 0x040fe40003fa4270 */
[----:B------:R-:W-:Y:S02]  /*3e10*/  FMNMX.FTZ R101, R85, R101, !PT ;  /* 0x0000006555657209 */ /* 0x000fe40007810000 */
[----:B------:R-:W-:Y:S02]  /*3e20*/  ISETP.GT.AND P0, PT, R2, 0x29, PT ;  /* 0x000000290200780c */ /* 0x000fe40003f04270 */
[----:B----4-:R-:W-:Y:S02]  /*3e30*/  FSEL R86, R8, -INF , P1 ;  /* 0xff80000008567808 */ /* 0x010fe40000800000 */
[----:B------:R-:W-:Y:S02]  /*3e40*/  ISETP.GT.AND P1, PT, R2, 0x38, PT ;  /* 0x000000380200780c */ /* 0x000fe40003f24270 */
[----:B------:R-:W-:-:S02]  /*3e50*/  FSEL R180, R12, -INF , P6 ;  /* 0xff8000000cb47808 */ /* 0x000fc40003000000 */
[----:B-----5:R-:W-:Y:S02]  /*3e60*/  FSEL R175, R11, -INF , P5 ;  /* 0xff8000000baf7808 */ /* 0x020fe40002800000 */
[C---:B------:R-:W-:Y:S02]  /*3e70*/  ISETP.GT.AND P6, PT, R0.reuse, RZ, PT ;  /* 0x000000ff0000720c */ /* 0x040fe40003fc4270 */
[----:B------:R-:W-:Y:S02]  /*3e80*/  ISETP.GT.AND P5, PT, R0, 0x1, PT ;  /* 0x000000010000780c */ /* 0x000fe40003fa4270 */
[----:B------:R-:W-:Y:S02]  /*3e90*/  FMNMX.FTZ R101, R87, R101, !PT ;  /* 0x0000006557657209 */ /* 0x000fe40007810000 */
[----:B------:R-:W-:Y:S02]  /*3ea0*/  FSEL R84, R9, -INF , P0 ;  /* 0xff80000009547808 */ /* 0x000fe40000000000 */
[----:B------:R-:W-:Y:S01]  /*3eb0*/  ISETP.GT.AND P0, PT, R2, 0x39, PT ;  /* 0x000000390200780c */ /* 0x000fe20003f04270 */
[----:B------:R-:W-:Y:S01]  /*3ec0*/  FMUL.FTZ R2, R38, c[0x0][0x320] ;  /* 0x0000c80026027a20 */ /* 0x000fe20000410000 */
[----:B---3--:R-:W-:-:S02]  /*3ed0*/  FSEL R172, R10, -INF , P1 ;  /* 0xff8000000aac7808 */ /* 0x008fc40000800000 */
[----:B------:R-:W-:Y:S02]  /*3ee0*/  ISETP.GT.AND P1, PT, R0, 0x8, PT ;  /* 0x000000080000780c */ /* 0x000fe40003f24270 */
[----:B------:R-:W-:Y:S02]  /*3ef0*/  FSEL R5, R79, -INF , P6 ;  /* 0xff8000004f057808 */ /* 0x000fe40003000000 */
[----:B------:R-:W-:Y:S02]  /*3f00*/  FSEL R12, R78, -INF , P5 ;  /* 0xff8000004e0c7808 */ /* 0x000fe40002800000 */
[----:B------:R-:W-:Y:S01]  /*3f10*/  FMNMX.FTZ R101, R86, R101, !PT ;  /* 0x0000006556657209 */ /* 0x000fe20007810000 */
[----:B------:R3:W4:Y:S01]  /*3f20*/  MUFU.TANH R28, R2 ;  /* 0x00000002001c7308 */ /* 0x0007220000002400 */
[----:B-1----:R-:W-:Y:S02]  /*3f30*/  FSEL R174, R4, -INF , P0 ;  /* 0xff80000004ae7808 */ /* 0x002fe40000000000 */
[----:B------:R-:W-:-:S02]  /*3f40*/  ISETP.GT.AND P0, PT, R0, 0x9, PT ;  /* 0x000000090000780c */ /* 0x000fc40003f04270 */
[----:B------:R-:W-:Y:S02]  /*3f50*/  FSEL R11, R52, -INF , P1 ;  /* 0xff800000340b7808 */ /* 0x000fe40000800000 */
[----:B------:R-:W-:Y:S01]  /*3f60*/  FMNMX.FTZ R101, R84, R101, !PT ;  /* 0x0000006554657209 */ /* 0x000fe20007810000 */
[----:B------:R-:W-:Y:S01]  /*3f70*/  FMUL.FTZ R9, R27, c[0x0][0x320] ;  /* 0x0000c8001b097a20 */ /* 0x000fe20000410000 */
[----:B------:R-:W-:Y:S02]  /*3f80*/  ISETP.GT.AND P6, PT, R0, 0x10, PT ;  /* 0x000000100000780c */ /* 0x000fe40003fc4270 */
[----:B---3--:R-:W-:Y:S01]  /*3f90*/  FMNMX.FTZ R2, R5, R12, !PT ;  /* 0x0000000c05027209 */ /* 0x008fe20007810000 */
[----:B------:R-:W-:Y:S01]  /*3fa0*/  FMUL.FTZ R8, R26, c[0x0][0x320] ;  /* 0x0000c8001a087a20 */ /* 0x000fe20000410000 */
[----:B------:R-:W-:Y:S01]  /*3fb0*/  FSEL R10, R48, -INF , P0 ;  /* 0xff800000300a7808 */ /* 0x000fe20000000000 */
[----:B------:R-:W-:Y:S01]  /*3fc0*/  FMUL.FTZ R3, R39, c[0x0][0x320] ;  /* 0x0000c80027037a20 */ /* 0x000fe20000410000 */
[----:B------:R-:W-:-:S02]  /*3fd0*/  FMNMX.FTZ R2, R11, R2, !PT ;  /* 0x000000020b027209 */ /* 0x000fc40007810000 */
[----:B------:R-:W-:Y:S01]  /*3fe0*/  ISETP.GT.AND P5, PT, R0, 0x11, PT ;  /* 0x000000110000780c */ /* 0x000fe20003fa4270 */
[----:B------:R-:W-:Y:S01]  /*3ff0*/  MUFU.TANH R24, R18 ;  /* 0x0000001200187308 */ /* 0x000fe20000002400 */
[----:B------:R-:W-:Y:S01]  /*4000*/  FMNMX.FTZ R101, R180, R101, !PT ;  /* 0x00000065b4657209 */ /* 0x000fe20007810000 */
[----:B------:R-:W-:Y:S01]  /*4010*/  FMUL.FTZ R4, R7, c[0x0][0x320] ;  /* 0x0000c80007047a20 */ /* 0x000fe20000410000 */
[----:B------:R-:W-:Y:S01]  /*4020*/  FMNMX.FTZ R2, R10, R2, !PT ;  /* 0x000000020a027209 */ /* 0x000fe20007810000 */
[----:B------:R-:W-:Y:S01]  /*4030*/  LDSM.16.MT88.4 R36, [R171] ;  /* 0x00000000ab24783b */ /* 0x000fe20000004200 */
[----:B------:R-:W-:-:S03]  /*4040*/  FMNMX.FTZ R101, R175, R101, !PT ;  /* 0x00000065af657209 */ /* 0x000fc60007810000 */
[----:B------:R1:W-:Y:S01]  /*4050*/  MUFU.TANH R25, R9 ;  /* 0x0000000900197308 */ /* 0x0003e20000002400 */
[----:B------:R-:W-:Y:S01]  /*4060*/  ISETP.GT.AND P1, PT, R0, 0x18, PT ;  /* 0x000000180000780c */ /* 0x000fe20003f24270 */
[----:B------:R-:W-:Y:S01]  /*4070*/  LDSM.16.MT88.4 R48, [R170+0x2800] ;  /* 0x00280000aa30783b */ /* 0x000fe20000004200 */
[----:B------:R-:W-:-:S03]  /*4080*/  FMNMX.FTZ R101, R172, R101, !PT ;  /* 0x00000065ac657209 */ /* 0x000fc60007810000 */
[----:B------:R-:W-:Y:S02]  /*4090*/  LDSM.16.MT88.4 R52, [R239+0x2000] ;  /* 0x00200000ef34783b */ /* 0x000fe40000004200 */
[----:B------:R3:W-:Y:S01]  /*40a0*/  MUFU.TANH R26, R8 ;  /* 0x00000008001a7308 */ /* 0x0007e20000002400 */
[----:B-1----:R-:W-:-:S07]  /*40b0*/  FSEL R9, R43, -INF , P6 ;  /* 0xff8000002b097808 */ /* 0x002fce0003000000 */
[----:B------:R1:W5:Y:S01]  /*40c0*/  MUFU.TANH R27, R3 ;  /* 0x00000003001b7308 */ /* 0x0003620000002400 */
[----:B------:R-:W-:Y:S02]  /*40d0*/  FMNMX.FTZ R2, R9, R2, !PT ;  /* 0x0000000209027209 */ /* 0x000fe40007810000 */
[----:B---3--:R-:W-:Y:S02]  /*40e0*/  FSEL R8, R42, -INF , P5 ;  /* 0xff8000002a087808 */ /* 0x008fe40002800000 */
[----:B------:R-:W-:-:S03]  /*40f0*/  ISETP.GT.AND P0, PT, R0, 0x19, PT ;  /* 0x000000190000780c */ /* 0x000fc60003f04270 */
[----:B------:R-:W3:Y:S01]  /*4100*/  MUFU.TANH R19, R19 ;  /* 0x0000001300137308 */ /* 0x000ee20000002400 */
[----:B------:R-:W-:Y:S01]  /*4110*/  FSEL R17, R34, -INF , P1 ;  /* 0xff80000022117808 */ /* 0x000fe20000800000 */
[----:B------:R-:W-:Y:S01]  /*4120*/  LDSM.16.MT88.4 R40, [R237+0x800] ;  /* 0x00080000ed28783b */ /* 0x000fe20000004200 */
[----:B------:R-:W-:Y:S02]  /*4130*/  FMNMX.FTZ R2, R8, R2, !PT ;  /* 0x0000000208027209 */ /* 0x000fe40007810000 */
[----:B------:R-:W-:Y:S01]  /*4140*/  FMNMX.FTZ R101, R174, R101, !PT ;  /* 0x00000065ae657209 */ /* 0x000fe20007810000 */
[----:B------:R-:W-:Y:S01]  /*4150*/  LDSM.16.MT88.4 R32, [R237] ;  /* 0x00000000ed20783b */ /* 0x000fe20000004200 */
[----:B------:R-:W-:Y:S02]  /*4160*/  ISETP.GT.AND P5, PT, R0, 0x20, PT ;  /* 0x000000200000780c */ /* 0x000fe40003fa4270 */
[----:B------:R-:W-:Y:S01]  /*4170*/  FSEL R18, R29, -INF , P0 ;  /* 0xff8000001d127808 */ /* 0x000fe20000000000 */
[----:B-1----:R-:W1:Y:S01]  /*4180*/  SHFL.BFLY PT, R3, R101, 0x2, 0x1f ;  /* 0x0c401f0065037f89 */ /* 0x002e6200000e0000 */
[----:B------:R-:W-:-:S02]  /*4190*/  FMNMX.FTZ R2, R17, R2, !PT ;  /* 0x0000000211027209 */ /* 0x000fc40007810000 */
[----:B------:R-:W-:Y:S02]  /*41a0*/  ISETP.GT.AND P1, PT, R0, 0x21, PT ;  /* 0x000000210000780c */ /* 0x000fe40003f24270 */
[----:B----4-:R-:W-:Y:S02]  /*41b0*/  FSEL R82, R28, -INF , P5 ;  /* 0xff8000001c527808 */ /* 0x010fe40002800000 */
[----:B------:R-:W-:Y:S01]  /*41c0*/  FMNMX.FTZ R2, R18, R2, !PT ;  /* 0x0000000212027209 */ /* 0x000fe20007810000 */
[----:B------:R-:W4:Y:S01]  /*41d0*/  MUFU.TANH R6, R6 ;  /* 0x0000000600067308 */ /* 0x000f220000002400 */
[----:B------:R-:W-:Y:S01]  /*41e0*/  ISETP.GT.AND P0, PT, R0, 0x28, PT ;  /* 0x000000280000780c */ /* 0x000fe20003f04270 */
[----:B------:R-:W-:Y:S01]  /*41f0*/  LDSM.16.MT88.4 R28, [R171+0x800] ;  /* 0x00080000ab1c783b */ /* 0x000fe20000004200 */
[----:B-----5:R-:W-:Y:S02]  /*4200*/  FSEL R81, R27, -INF , P1 ;  /* 0xff8000001b517808 */ /* 0x020fe40000800000 */
[----:B------:R-:W-:-:S02]  /*4210*/  FMNMX.FTZ R2, R82, R2, !PT ;  /* 0x0000000252027209 */ /* 0x000fc40007810000 */
[----:B------:R-:W-:Y:S02]  /*4220*/  ISETP.GT.AND P1, PT, R0, 0x29, PT ;  /* 0x000000290000780c */ /* 0x000fe40003f24270 */
[----:B------:R-:W-:Y:S02]  /*4230*/  FSEL R80, R26, -INF , P0 ;  /* 0xff8000001a507808 */ /* 0x000fe40000000000 */
[----:B------:R-:W-:Y:S01]  /*4240*/  FMNMX.FTZ R2, R81, R2, !PT ;  /* 0x0000000251027209 */ /* 0x000fe20007810000 */
[----:B------:R-:W5:Y:S01]  /*4250*/  MUFU.TANH R4, R4 ;  /* 0x0000000400047308 */ /* 0x000f620000002400 */
[----:B------:R-:W-:Y:S02]  /*4260*/  ISETP.GT.AND P0, PT, R0, 0x30, PT ;  /* 0x000000300000780c */ /* 0x000fe40003f04270 */
[----:B------:R-:W-:Y:S02]  /*4270*/  FSEL R83, R25, -INF , P1 ;  /* 0xff80000019537808 */ /* 0x000fe40000800000 */
[----:B------:R-:W-:-:S02]  /*4280*/  FMNMX.FTZ R2, R80, R2, !PT ;  /* 0x0000000250027209 */ /* 0x000fc40007810000 */
[----:B------:R-:W-:Y:S02]  /*4290*/  ISETP.GT.AND P1, PT, R0, 0x31, PT ;  /* 0x000000310000780c */ /* 0x000fe40003f24270 */
[----:B------:R-:W-:Y:S02]  /*42a0*/  FSEL R161, R24, -INF , P0 ;  /* 0xff80000018a17808 */ /* 0x000fe40000000000 */
[----:B------:R-:W-:Y:S01]  /*42b0*/  FMNMX.FTZ R2, R83, R2, !PT ;  /* 0x0000000253027209 */ /* 0x000fe20007810000 */
[----:B------:R-:W-:Y:S01]  /*42c0*/  LDSM.16.MT88.4 R24, [R170+0x800] ;  /* 0x00080000aa18783b */ /* 0x000fe20000004200 */
[----:B------:R-:W-:Y:S02]  /*42d0*/  ISETP.GT.AND P0, PT, R0, 0x38, PT ;  /* 0x000000380000780c */ /* 0x000fe40003f04270 */
[----:B---3--:R-:W-:Y:S02]  /*42e0*/  FSEL R160, R19, -INF , P1 ;  /* 0xff80000013a07808 */ /* 0x008fe40000800000 */
[----:B------:R-:W-:-:S02]  /*42f0*/  FMNMX.FTZ R2, R161, R2, !PT ;  /* 0x00000002a1027209 */ /* 0x000fc40007810000 */
[----:B-1----:R-:W-:Y:S02]  /*4300*/  FMNMX.FTZ R101, R101, R3, !PT ;  /* 0x0000000365657209 */ /* 0x002fe40007810000 */
[----:B------:R-:W-:Y:S02]  /*4310*/  ISETP.GT.AND P1, PT, R0, 0x39, PT ;  /* 0x000000390000780c */ /* 0x000fe40003f24270 */
[----:B----4-:R-:W-:Y:S02]  /*4320*/  FSEL R95, R6, -INF , P0 ;  /* 0xff800000065f7808 */ /* 0x010fe40000000000 */
[----:B------:R-:W-:Y:S01]  /*4330*/  FMNMX.FTZ R100, R160, R2, !PT ;  /* 0x00000002a0647209 */ /* 0x000fe20007810000 */
[----:B------:R-:W1:Y:S01]  /*4340*/  SHFL.BFLY PT, R0, R101, 0x1, 0x1f ;  /* 0x0c201f0065007f89 */ /* 0x000e6200000e0000 */
[----:B-----5:R-:W-:Y:S02]  /*4350*/  FSEL R94, R4, -INF , P1 ;  /* 0xff800000045e7808 */ /* 0x020fe40000800000 */
[----:B------:R-:W-:-:S04]  /*4360*/  FMNMX.FTZ R100, R95, R100, !PT ;  /* 0x000000645f647209 */ /* 0x000fc80007810000 */
[----:B------:R-:W-:-:S05]  /*4370*/  FMNMX.FTZ R100, R94, R100, !PT ;  /* 0x000000645e647209 */ /* 0x000fca0007810000 */
[----:B------:R-:W3:Y:S01]  /*4380*/  SHFL.BFLY PT, R3, R100, 0x2, 0x1f ;  /* 0x0c401f0064037f89 */ /* 0x000ee200000e0000 */
[----:B-1----:R-:W-:-:S04]  /*4390*/  FMNMX.FTZ R101, R101, R0, !PT ;  /* 0x0000000065657209 */ /* 0x002fc80007810000 */
[C---:B------:R-:W-:Y:S01]  /*43a0*/  FSETP.NEU.FTZ.AND P0, PT, R101.reuse, -INF , PT ;  /* 0xff8000006500780b */ /* 0x040fe20003f1d000 */
[----:B------:R-:W-:-:S05]  /*43b0*/  FMUL.FTZ R2, R101, c[0x0][0x2d0] ;  /* 0x0000b40065027a20 */ /* 0x000fca0000410000 */
[----:B------:R-:W-:Y:S02]  /*43c0*/  FSEL R2, R2, RZ, P0 ;  /* 0x000000ff02027208 */ /* 0x000fe40000000000 */
[----:B---3--:R-:W-:-:S03]  /*43d0*/  FMNMX.FTZ R100, R100, R3, !PT ;  /* 0x0000000364647209 */ /* 0x008fc60007810000 */
[--C-:B------:R-:W-:Y:S02]  /*43e0*/  FFMA.FTZ R0, R13, c[0x0][0x2d0], -R2.reuse ;  /* 0x0000b4000d007a23 */ /* 0x100fe40000010802 */
[----:B------:R-:W1:Y:S02]  /*43f0*/  SHFL.BFLY PT, R3, R100, 0x1, 0x1f ;  /* 0x0c201f0064037f89 */ /* 0x000e6400000e0000 */
[----:B------:R3:W-:Y:S02]  /*4400*/  MUFU.EX2 R224, R0 ;  /* 0x0000000000e07308 */ /* 0x0007e40000000800 */
[----:B---3--:R-:W-:-:S06]  /*4410*/  FFMA.FTZ R0, R15, c[0x0][0x2d0], -R2 ;  /* 0x0000b4000f007a23 */ /* 0x008fcc0000010802 */
[----:B------:R3:W-:Y:S02]  /*4420*/  MUFU.EX2 R209, R0 ;  /* 0x0000000000d17308 */ /* 0x0007e40000000800 */
[----:B---3--:R-:W-:-:S06]  /*4430*/  FFMA.FTZ R0, R14, c[0x0][0x2d0], -R2 ;  /* 0x0000b4000e007a23 */ /* 0x008fcc0000010802 */
[----:B------:R3:W-:Y:S01]  /*4440*/  MUFU.EX2 R225, R0 ;  /* 0x0000000000e17308 */ /* 0x0007e20000000800 */
[----:B-1----:R-:W-:Y:S01]  /*4450*/  FMNMX.FTZ R100, R100, R3, !PT ;  /* 0x0000000364647209 */ /* 0x002fe20007810000 */
[----:B---3--:R-:W-:-:S06]  /*4460*/  FFMA.FTZ R0, R20, c[0x0][0x2d0], -R2 ;  /* 0x0000b40014007a23 */ /* 0x008fcc0000010802 */
[----:B------:R1:W3:Y:S01]  /*4470*/  MUFU.EX2 R227, R0 ;  /* 0x0000000000e37308 */ /* 0x0002e20000000800 */
[--C-:B------:R-:W-:Y:S01]  /*4480*/  FFMA.FTZ R3, R22, c[0x0][0x2d0], -R2.reuse ;  /* 0x0000b40016037a23 */ /* 0x100fe20000010802 */
[----:B------:R-:W-:Y:S01]  /*4490*/  FSETP.NEU.FTZ.AND P0, PT, R100, -INF , PT ;  /* 0xff8000006400780b */ /* 0x000fe20003f1d000 */
[----:B-1----:R-:W-:-:S05]  /*44a0*/  FFMA.FTZ R0, R16, c[0x0][0x2d0], -R2 ;  /* 0x0000b40010007a23 */ /* 0x002fca0000010802 */
[----:B------:R1:W-:Y:S02]  /*44b0*/  MUFU.EX2 R226, R0 ;  /* 0x0000000000e27308 */ /* 0x0003e40000000800 */
[----:B-1----:R-:W-:-:S06]  /*44c0*/  FFMA.FTZ R0, R21, c[0x0][0x2d0], -R2 ;  /* 0x0000b40015007a23 */ /* 0x002fcc0000010802 */
[----:B------:R1:W-:Y:S08]  /*44d0*/  MUFU.EX2 R229, R0 ;  /* 0x0000000000e57308 */ /* 0x0003f00000000800 */
[----:B------:R4:W-:Y:S01]  /*44e0*/  MUFU.EX2 R228, R3 ;  /* 0x0000000300e47308 */ /* 0x0009e20000000800 */
[----:B-1----:R-:W-:-:S05]  /*44f0*/  FMUL.FTZ R0, R100, c[0x0][0x2d0] ;  /* 0x0000b40064007a20 */ /* 0x002fca0000410000 */
[----:B------:R-:W-:Y:S01]  /*4500*/  FSEL R0, R0, RZ, P0 ;  /* 0x000000ff00007208 */ /* 0x000fe20000000000 */
[----:B----4-:R-:W-:-:S04]  /*4510*/  FFMA.FTZ R3, R23, c[0x0][0x2d0], -R2 ;  /* 0x0000b40017037a23 */ /* 0x010fc80000010802 */
[----:B------:R1:W-:Y:S02]  /*4520*/  MUFU.EX2 R230, R3 ;  /* 0x0000000300e67308 */ /* 0x0003e40000000800 */
[--C-:B-1----:R-:W-:Y:S02]  /*4530*/  FFMA.FTZ R3, R5, c[0x0][0x2d0], -R0.reuse ;  /* 0x0000b40005037a23 */ /* 0x102fe40000010800 */
[----:B------:R-:W1:Y:S04]  /*4540*/  LDSM.16.MT88.4 R4, [R170] ;  /* 0x00000000aa04783b */ /* 0x000e680000004200 */
[----:B------:R4:W-:Y:S02]  /*4550*/  MUFU.EX2 R183, R3 ;  /* 0x0000000300b77308 */ /* 0x0009e40000000800 */
[----:B----4-:R-:W-:-:S06]  /*4560*/  FFMA.FTZ R3, R12, c[0x0][0x2d0], -R0 ;  /* 0x0000b4000c037a23 */ /* 0x010fcc0000010800 */
[----:B------:R4:W5:Y:S02]  /*4570*/  MUFU.EX2 R182, R3 ;  /* 0x0000000300b67308 */ /* 0x0009640000000800 */
[----:B----4-:R-:W-:-:S06]  /*4580*/  FFMA.FTZ R3, R11, c[0x0][0x2d0], -R0 ;  /* 0x0000b4000b037a23 */ /* 0x010fcc0000010800 */
[----:B------:R4:W-:Y:S02]  /*4590*/  MUFU.EX2 R192, R3 ;  /* 0x0000000300c07308 */ /* 0x0009e40000000800 */
[----:B----4-:R-:W-:-:S06]  /*45a0*/  FFMA.FTZ R3, R10, c[0x0][0x2d0], -R0 ;  /* 0x0000b4000a037a23 */ /* 0x010fcc0000010800 */
[----:B------:R4:W1:Y:S01]  /*45b0*/  MUFU.EX2 R195, R3 ;  /* 0x0000000300c37308 */ /* 0x0008620000000800 */
[----:B---3--:R-:W-:Y:S01]  /*45c0*/  F2FP.PACK_AB R10, R227, R225 ;  /* 0x000000e1e30a723e */ /* 0x008fe200000000ff */
[----:B----4-:R-:W-:-:S06]  /*45d0*/  FFMA.FTZ R3, R9, c[0x0][0x2d0], -R0 ;  /* 0x0000b40009037a23 */ /* 0x010fcc0000010800 */
[----:B------:R3:W-:Y:S01]  /*45e0*/  MUFU.EX2 R194, R3 ;  /* 0x0000000300c27308 */ /* 0x0007e20000000800 */
[----:B-----5:R-:W-:Y:S02]  /*45f0*/  F2FP.PACK_AB R9, R182, R183 ;  /* 0x000000b7b609723e */ /* 0x020fe400000000ff */
[----:B-1----:R-:W-:Y:S01]  /*4600*/  F2FP.PACK_AB R11, R195, R192 ;  /* 0x000000c0c30b723e */ /* 0x002fe200000000ff */
[----:B---3--:R-:W-:Y:S01]  /*4610*/  FFMA.FTZ R3, R8, c[0x0][0x2d0], -R0 ;  /* 0x0000b40008037a23 */ /* 0x008fe20000010800 */
[----:B------:R-:W-:-:S03]  /*4620*/  F2FP.PACK_AB R8, R209, R224 ;  /* 0x000000e0d108723e */ /* 0x000fc600000000ff */
[----:B------:R1:W3:Y:S04]  /*4630*/  MUFU.EX2 R203, R3 ;  /* 0x0000000300cb7308 */ /* 0x0002e80000000800 */
[----:B------:R-:W-:Y:S01]  /*4640*/  HMMA.16816.F32 R20, R8, R4, RZ ;  /* 0x000000040814723c */ /* 0x000fe200000018ff */
[----:B-1----:R-:W-:-:S04]  /*4650*/  FFMA.FTZ R3, R17, c[0x0][0x2d0], -R0 ;  /* 0x0000b40011037a23 */ /* 0x002fc80000010800 */
[----:B------:R1:W-:Y:S02]  /*4660*/  MUFU.EX2 R200, R3 ;  /* 0x0000000300c87308 */ /* 0x0003e40000000800 */
[----:B-1----:R-:W-:Y:S02]  /*4670*/  FFMA.FTZ R3, R18, c[0x0][0x2d0], -R0 ;  /* 0x0000b40012037a23 */ /* 0x002fe40000010800 */
[----:B------:R-:W-:Y:S04]  /*4680*/  HMMA.16816.F32 R16, R8, R6, RZ ;  /* 0x000000060810723c */ /* 0x000fe800000018ff */
[----:B------:R-:W1:Y:S01]  /*4690*/  MUFU.EX2 R204, R3 ;  /* 0x0000000300cc7308 */ /* 0x000e620000000800 */
[----:B------:R-:W-:Y:S02]  /*46a0*/  F2FP.PACK_AB R4, R229, R226 ;  /* 0x000000e2e504723e */ /* 0x000fe400000000ff */
[----:B---3--:R-:W-:-:S02]  /*46b0*/  F2FP.PACK_AB R5, R203, R194 ;  /* 0x000000c2cb05723e */ /* 0x008fc400000000ff */
[----:B------:R-:W-:Y:S01]  /*46c0*/  F2FP.PACK_AB R6, R230, R228 ;  /* 0x000000e4e606723e */ /* 0x000fe200000000ff */
[----:B------:R-:W-:Y:S01]  /*46d0*/  HMMA.16816.F32 R12, R8, R32, RZ ;  /* 0x00000020080c723c */ /* 0x000fe200000018ff */
[----:B-1----:R-:W-:-:S07]  /*46e0*/  F2FP.PACK_AB R7, R204, R200 ;  /* 0x000000c8cc07723e */ /* 0x002fce00000000ff */
[C---:B------:R-:W-:Y:S08]  /*46f0*/  HMMA.16816.F32 R104, R4.reuse, R24, R20 ;  /* 0x000000180468723c */ /* 0x040ff00000001814 */
[----:B------:R-:W-:Y:S01]  /*4700*/  HMMA.16816.F32 R148, R4, R26, R16 ;  /* 0x0000001a0494723c */ /* 0x000fe20000001810 */
[----:B--2---:R-:W1:Y:S04]  /*4710*/  LDSM.16.MT88.4 R24, [R64] ;  /* 0x000000004018783b */ /* 0x004e680000004200 */
[----:B------:R-:W-:Y:S03]  /*4720*/  LDSM.16.MT88.4 R64, [R64+0x4000] ;  /* 0x004000004040783b */ /* 0x000fe60000004200 */
[----:B------:R-:W-:Y:S01]  /*4730*/  HMMA.16816.F32 R20, R8, R34, RZ ;  /* 0x000000220814723c */ /* 0x000fe200000018ff */
[----:B------:R-:W-:Y:S07]  /*4740*/  LDSM.16.MT88.4 R32, [R170+0x2000] ;  /* 0x00200000aa20783b */ /* 0x000fee0000004200 */
[----:B------:R-:W-:Y:S08]  /*4750*/  HMMA.16816.F32 R112, R4, R40, R12 ;  /* 0x000000280470723c */ /* 0x000ff0000000180c */
[C---:B------:R-:W-:Y:S08]  /*4760*/  HMMA.16816.F32 R16, R8.reuse, R36, RZ ;  /* 0x000000240810723c */ /* 0x040ff000000018ff */
[----:B------:R-:W-:Y:S01]  /*4770*/  HMMA.16816.F32 R12, R8, R38, RZ ;  /* 0x00000026080c723c */ /* 0x000fe200000018ff */
[----:B------:R-:W-:Y:S07]  /*4780*/  LDSM.16.MT88.4 R36, [R171+0x2000] ;  /* 0x00200000ab24783b */ /* 0x000fee0000004200 */
[C---:B------:R-:W-:Y:S01]  /*4790*/  HMMA.16816.F32 R144, R4.reuse, R42, R20 ;  /* 0x0000002a0490723c */ /* 0x040fe20000001814 */
[----:B------:R-:W2:Y:S07]  /*47a0*/  LDSM.16.MT88.4 R40, [R239+0x800] ;  /* 0x00080000ef28783b */ /* 0x000eae0000004200 */
[C---:B------:R-:W-:Y:S08]  /*47b0*/  HMMA.16816.F32 R120, R4.reuse, R28, R16 ;  /* 0x0000001c0478723c */ /* 0x040ff00000001810 */
[----:B------:R-:W-:Y:S01]  /*47c0*/  HMMA.16816.F32 R128, R4, R30, R12 ;  /* 0x0000001e0480723c */ /* 0x000fe2000000180c */
[----:B------:R-:W3:Y:S07]  /*47d0*/  LDSM.16.MT88.4 R28, [R237+0x2800] ;  /* 0x00280000ed1c783b */ /* 0x000eee0000004200 */
[C---:B-1----:R-:W-:Y:S08]  /*47e0*/  HMMA.16816.F32 R16, R8.reuse, R24, RZ ;  /* 0x000000180810723c */ /* 0x042ff000000018ff */
[----:B------:R-:W-:Y:S11]  /*47f0*/  HMMA.16816.F32 R12, R8, R26, RZ ;  /* 0x0000001a080c723c */ /* 0x000ff600000018ff */
[----:B------:R-:W-:Y:S05]  /*4800*/  @!UPT UIADD3 URZ, URZ, URZ, URZ ;  /* 0x0000003f3f3ff290 */ /* 0x000fea000fffe03f */
[C---:B--2---:R-:W-:Y:S08]  /*4810*/  HMMA.16816.F32 R132, R4.reuse, R40, R16 ;  /* 0x000000280484723c */ /* 0x044ff00000001810 */
[----:B------:R-:W-:Y:S01]  /*4820*/  HMMA.16816.F32 R124, R4, R42, R12 ;  /* 0x0000002a047c723c */ /* 0x000fe2000000180c */
[----:B------:R-:W1:Y:S07]  /*4830*/  LDSM.16.MT88.4 R40, [R237+0x4000] ;  /* 0x00400000ed28783b */ /* 0x000e6e0000004200 */
[C---:B------:R-:W-:Y:S08]  /*4840*/  HMMA.16816.F32 R16, R8.reuse, R44, RZ ;  /* 0x0000002c0810723c */ /* 0x040ff000000018ff */
[C---:B------:R-:W-:Y:S01]  /*4850*/  HMMA.16816.F32 R12, R8.reuse, R46, RZ ;  /* 0x0000002e080c723c */ /* 0x040fe200000018ff */
[----:B------:R-:W2:Y:S07]  /*4860*/  LDSM.16.MT88.4 R44, [R171+0x4000] ;  /* 0x00400000ab2c783b */ /* 0x000eae0000004200 */
[----:B------:R-:W-:Y:S08]  /*4870*/  HMMA.16816.F32 R24, R8, R32, RZ ;  /* 0x000000200818723c */ /* 0x000ff000000018ff */
[C---:B---3--:R-:W-:Y:S08]  /*4880*/  HMMA.16816.F32 R88, R4.reuse, R28, R16 ;  /* 0x0000001c0458723c */ /* 0x048ff00000001810 */
[----:B------:R-:W-:Y:S08]  /*4890*/  HMMA.16816.F32 R140, R4, R30, R12 ;  /* 0x0000001e048c723c */ /* 0x000ff0000000180c */
[C---:B------:R-:W-:Y:S08]  /*48a0*/  HMMA.16816.F32 R20, R8.reuse, R34, RZ ;  /* 0x000000220814723c */ /* 0x040ff000000018ff */
[C---:B------:R-:W-:Y:S08]  /*48b0*/  HMMA.16816.F32 R28, R8.reuse, R38, RZ ;  /* 0x00000026081c723c */ /* 0x040ff000000018ff */
[C---:B------:R-:W-:Y:S08]  /*48c0*/  HMMA.16816.F32 R16, R8.reuse, R56, RZ ;  /* 0x000000380810723c */ /* 0x040ff000000018ff */
[----:B------:R-:W-:Y:S08]  /*48d0*/  HMMA.16816.F32 R12, R8, R58, RZ ;  /* 0x0000003a080c723c */ /* 0x000ff000000018ff */
[C---:B------:R-:W-:Y:S08]  /*48e0*/  HMMA.16816.F32 R116, R4.reuse, R48, R24 ;  /* 0x000000300474723c */ /* 0x040ff00000001818 */
[C---:B------:R-:W-:Y:S08]  /*48f0*/  HMMA.16816.F32 R108, R4.reuse, R50, R20 ;  /* 0x00000032046c723c */ /* 0x040ff00000001814 */
[----:B------:R-:W-:Y:S08]  /*4900*/  HMMA.16816.F32 R76, R4, R74, R28 ;  /* 0x0000004a044c723c */ /* 0x000ff0000000181c */
[C---:B------:R-:W-:Y:S08]  /*4910*/  HMMA.16816.F32 R24, R8.reuse, R52, RZ ;  /* 0x000000340818723c */ /* 0x040ff000000018ff */
[----:B------:R-:W-:Y:S08]  /*4920*/  HMMA.16816.F32 R20, R8, R54, RZ ;  /* 0x000000360814723c */ /* 0x000ff000000018ff */
[----:B------:R-:W-:Y:S01]  /*4930*/  HMMA.16816.F32 R28, R4, R60, R16 ;  /* 0x0000003c041c723c */ /* 0x000fe20000001810 */
[----:B------:R-:W-:Y:S07]  /*4940*/  LDSM.16.MT88.4 R16, [R237+0x4800] ;  /* 0x00480000ed10783b */ /* 0x000fee0000004200 */
[C---:B------:R-:W-:Y:S08]  /*4950*/  HMMA.16816.F32 R32, R8.reuse, R36, RZ ;  /* 0x000000240820723c */ /* 0x040ff000000018ff */
[C---:B-1----:R-:W-:Y:S08]  /*4960*/  HMMA.16816.F32 R56, R8.reuse, R40, RZ ;  /* 0x000000280838723c */ /* 0x042ff000000018ff */
[C---:B------:R-:W-:Y:S08]  /*4970*/  HMMA.16816.F32 R52, R8.reuse, R42, RZ ;  /* 0x0000002a0834723c */ /* 0x040ff000000018ff */
[----:B--2---:R-:W-:Y:S08]  /*4980*/  HMMA.16816.F32 R48, R8, R44, RZ ;  /* 0x0000002c0830723c */ /* 0x004ff000000018ff */
[----:B------:R-:W-:Y:S01]  /*4990*/  HMMA.16816.F32 R60, R4, R62, R12 ;  /* 0x0000003e043c723c */ /* 0x000fe2000000180c */
[----:B------:R-:W1:Y:S07]  /*49a0*/  LDSM.16.MT88.4 R12, [R171+0x4800] ;  /* 0x00480000ab0c783b */ /* 0x000e6e0000004200 */
[C---:B------:R-:W-:Y:S08]  /*49b0*/  HMMA.16816.F32 R44, R8.reuse, R46, RZ ;  /* 0x0000002e082c723c */ /* 0x040ff000000018ff */
[C---:B------:R-:W-:Y:S08]  /*49c0*/  HMMA.16816.F32 R40, R8.reuse, R64, RZ ;  /* 0x000000400828723c */ /* 0x040ff000000018ff */
[----:B------:R-:W-:Y:S01]  /*49d0*/  HMMA.16816.F32 R36, R8, R66, RZ ;  /* 0x000000420824723c */ /* 0x000fe200000018ff */
[----:B------:R-:W2:Y:S01]  /*49e0*/  LDSM.16.MT88.4 R8, [R239+0x4800] ;  /* 0x00480000ef08783b */ /* 0x000ea20000004200 */
[----:B------:R-:W-:-:S04]  /*49f0*/  FFMA.FTZ R3, R85, c[0x0][0x2d0], -R2 ;  /* 0x0000b40055037a23 */ /* 0x000fc80000010802 */
[----:B------:R3:W-:Y:S02]  /*4a00*/  MUFU.EX2 R93, R3 ;  /* 0x00000003005d7308 */ /* 0x0007e40000000800 */
[----:B---3--:R-:W-:-:S06]  /*4a10*/  FFMA.FTZ R3, R87, c[0x0][0x2d0], -R2 ;  /* 0x0000b40057037a23 */ /* 0x008fcc0000010802 */
[----:B------:R3:W4:Y:S01]  /*4a20*/  MUFU.EX2 R137, R3 ;  /* 0x0000000300897308 */ /* 0x0007220000000800 */
[----:B-1----:R-:W-:Y:S01]  /*4a30*/  HMMA.16816.F32 R48, R4, R12, R48 ;  /* 0x0000000c0430723c */ /* 0x002fe20000001830 */
[----:B---3--:R-:W-:-:S06]  /*4a40*/  FFMA.FTZ R3, R86, c[0x0][0x2d0], -R2 ;  /* 0x0000b40056037a23 */ /* 0x008fcc0000010802 */
[----:B------:R1:W-:Y:S01]  /*4a50*/  MUFU.EX2 R138, R3 ;  /* 0x00000003008a7308 */ /* 0x0003e20000000800 */
[C---:B------:R-:W-:Y:S01]  /*4a60*/  HMMA.16816.F32 R44, R4.reuse, R14, R44 ;  /* 0x0000000e042c723c */ /* 0x040fe2000000182c */
[----:B------:R-:W3:Y:S07]  /*4a70*/  LDSM.16.MT88.4 R12, [R237+0x1000] ;  /* 0x00100000ed0c783b */ /* 0x000eee0000004200 */
[----:B------:R-:W-:Y:S01]  /*4a80*/  HMMA.16816.F32 R56, R4, R16, R56 ;  /* 0x000000100438723c */ /* 0x000fe20000001838 */
[----:B-1----:R-:W-:-:S07]  /*4a90*/  FFMA.FTZ R3, R84, c[0x0][0x2d0], -R2 ;  /* 0x0000b40054037a23 */ /* 0x002fce0000010802 */
[C---:B------:R-:W-:Y:S01]  /*4aa0*/  HMMA.16816.F32 R52, R4.reuse, R18, R52 ;  /* 0x000000120434723c */ /* 0x040fe20000001834 */
[----:B------:R-:W1:Y:S01]  /*4ab0*/  LDSM.16.MT88.4 R16, [R170+0x1000] ;  /* 0x00100000aa10783b */ /* 0x000e620000004200 */
[----:B------:R5:W-:Y:S06]  /*4ac0*/  MUFU.EX2 R139, R3 ;  /* 0x00000003008b7308 */ /* 0x000bec0000000800 */
[C---:B--2---:R-:W-:Y:S08]  /*4ad0*/  HMMA.16816.F32 R40, R4.reuse, R8, R40 ;  /* 0x000000080428723c */ /* 0x044ff00000001828 */
[----:B------:R-:W-:Y:S01]  /*4ae0*/  HMMA.16816.F32 R36, R4, R10, R36 ;  /* 0x0000000a0424723c */ /* 0x000fe20000001824 */
[----:B------:R-:W2:Y:S01]  /*4af0*/  LDSM.16.MT88.4 R8, [R171+0x1000] ;  /* 0x00100000ab08783b */ /* 0x000ea20000004200 */
[----:B-----5:R-:W-:-:S04]  /*4b00*/  FFMA.FTZ R3, R82, c[0x0][0x2d0], -R0 ;  /* 0x0000b40052037a23 */ /* 0x020fc80000010800 */
[----:B------:R5:W-:Y:S02]  /*4b10*/  MUFU.EX2 R92, R3 ;  /* 0x00000003005c7308 */ /* 0x000be40000000800 */
[----:B-----5:R-:W-:-:S06]  /*4b20*/  FFMA.FTZ R3, R81, c[0x0][0x2d0], -R0 ;  /* 0x0000b40051037a23 */ /* 0x020fcc0000010800 */
[----:B------:R5:W1:Y:S02]  /*4b30*/  MUFU.EX2 R103, R3 ;  /* 0x0000000300677308 */ /* 0x000a640000000800 */
[----:B-----5:R-:W-:-:S06]  /*4b40*/  FFMA.FTZ R3, R80, c[0x0][0x2d0], -R0 ;  /* 0x0000b40050037a23 */ /* 0x020fcc0000010800 */
[----:B------:R5:W-:Y:S02]  /*4b50*/  MUFU.EX2 R102, R3 ;  /* 0x0000000300667308 */ /* 0x000be40000000800 */
[----:B-----5:R-:W-:-:S06]  /*4b60*/  FFMA.FTZ R3, R83, c[0x0][0x2d0], -R0 ;  /* 0x0000b40053037a23 */ /* 0x020fcc0000010800 */
[----:B------:R-:W5:Y:S01]  /*4b70*/  MUFU.EX2 R136, R3 ;  /* 0x0000000300887308 */ /* 0x000f620000000800 */
[C---:B------:R-:W-:Y:S08]  /*4b80*/  HMMA.16816.F32 R64, R4.reuse, R68, R24 ;  /* 0x000000440440723c */ /* 0x040ff00000001818 */
[C---:B------:R-:W-:Y:S08]  /*4b90*/  HMMA.16816.F32 R96, R4.reuse, R72, R32 ;  /* 0x000000480460723c */ /* 0x040ff00000001820 */
[----:B------:R-:W-:Y:S07]  /*4ba0*/  HMMA.16816.F32 R68, R4, R70, R20 ;  /* 0x000000460444723c */ /* 0x000fee0000001814 */
[----:B----4-:R-:W-:-:S02]  /*4bb0*/  F2FP.PACK_AB R4, R137, R93 ;  /* 0x0000005d8904723e */ /* 0x010fc400000000ff */
[----:B-1----:R-:W-:Y:S02]  /*4bc0*/  F2FP.PACK_AB R5, R103, R92 ;  /* 0x0000005c6705723e */ /* 0x002fe400000000ff */
[----:B------:R-:W-:Y:S02]  /*4bd0*/  F2FP.PACK_AB R6, R139, R138 ;  /* 0x0000008a8b06723e */ /* 0x000fe400000000ff */
[----:B-----5:R-:W-:-:S07]  /*4be0*/  F2FP.PACK_AB R7, R136, R102 ;  /* 0x000000668807723e */ /* 0x020fce00000000ff */
[C---:B---3--:R-:W-:Y:S08]  /*4bf0*/  HMMA.16816.F32 R112, R4.reuse, R12, R112 ;  /* 0x0000000c0470723c */ /* 0x048ff00000001870 */
        /* <DEDUP_REMOVED lines=8> */
[C---:B-1----:R-:W-:Y:S01]  /*4c80*/  HMMA.16816.F32 R80, R4.reuse, R12, R116 ;  /* 0x0000000c0450723c */ /* 0x042fe20000001874 */
[--C-:B------:R-:W-:Y:S01]  /*4c90*/  FFMA.FTZ R3, R180, c[0x0][0x2d0], -R2.reuse ;  /* 0x0000b400b4037a23 */ /* 0x100fe20000010802 */
[----:B------:R-:W-:Y:S06]  /*4ca0*/  LDSM.16.MT88.4 R116, [R237+0x1800] ;  /* 0x00180000ed74783b */ /* 0x000fec0000004200 */
[C---:B------:R-:W-:Y:S01]  /*4cb0*/  HMMA.16816.F32 R84, R4.reuse, R14, R108 ;  /* 0x0000000e0454723c */ /* 0x040fe2000000186c */
[----:B------:R-:W1:Y:S04]  /*4cc0*/  LDSM.16.MT88.4 R12, [R239+0x3000] ;  /* 0x00300000ef0c783b */ /* 0x000e680000004200 */
[----:B------:R-:W-:Y:S03]  /*4cd0*/  LDSM.16.MT88.4 R108, [R170+0x1800] ;  /* 0x00180000aa6c783b */ /* 0x000fe60000004200 */
[C---:B---3--:R-:W-:Y:S01]  /*4ce0*/  HMMA.16816.F32 R128, R4.reuse, R16, R132 ;  /* 0x000000100480723c */ /* 0x048fe20000001884 */
[----:B------:R-:W-:Y:S07]  /*4cf0*/  LDSM.16.MT88.4 R132, [R239+0x1800] ;  /* 0x00180000ef84783b */ /* 0x000fee0000004200 */
[C---:B------:R-:W-:Y:S01]  /*4d00*/  HMMA.16816.F32 R72, R4.reuse, R18, R124 ;  /* 0x000000120448723c */ /* 0x040fe2000000187c */
[----:B------:R-:W3:Y:S04]  /*4d10*/  LDSM.16.MT88.4 R16, [R171+0x3000] ;  /* 0x00300000ab10783b */ /* 0x000ee80000004200 */
[----:B------:R-:W-:Y:S03]  /*4d20*/  LDSM.16.MT88.4 R124, [R171+0x1800] ;  /* 0x00180000ab7c783b */ /* 0x000fe60000004200 */
[C---:B--2---:R-:W-:Y:S08]  /*4d30*/  HMMA.16816.F32 R88, R4.reuse, R8, R88 ;  /* 0x000000080458723c */ /* 0x044ff00000001858 */
[C---:B------:R-:W-:Y:S01]  /*4d40*/  HMMA.16816.F32 R140, R4.reuse, R10, R140 ;  /* 0x0000000a048c723c */ /* 0x040fe2000000188c */
[----:B------:R-:W2:Y:S07]  /*4d50*/  LDSM.16.MT88.4 R8, [R170+0x5000] ;  /* 0x00500000aa08783b */ /* 0x000eae0000004200 */
[C---:B-1----:R-:W-:Y:S08]  /*4d60*/  HMMA.16816.F32 R144, R4.reuse, R14, R68 ;  /* 0x0000000e0490723c */ /* 0x042ff00000001844 */
[C---:B------:R-:W-:Y:S01]  /*4d70*/  HMMA.16816.F32 R148, R4.reuse, R12, R64 ;  /* 0x0000000c0494723c */ /* 0x040fe20000001840 */
[----:B------:R-:W1:Y:S04]  /*4d80*/  LDSM.16.MT88.4 R12, [R171+0x5000] ;  /* 0x00500000ab0c783b */ /* 0x000e680000004200 */
[----:B------:R-:W-:Y:S03]  /*4d90*/  LDSM.16.MT88.4 R64, [R239+0x3800] ;  /* 0x00380000ef40783b */ /* 0x000fe60000004200 */
[C---:B---3--:R-:W-:Y:S08]  /*4da0*/  HMMA.16816.F32 R152, R4.reuse, R16, R96 ;  /* 0x000000100498723c */ /* 0x048ff00000001860 */
[C---:B------:R-:W-:Y:S01]  /*4db0*/  HMMA.16816.F32 R156, R4.reuse, R18, R76 ;  /* 0x00000012049c723c */ /* 0x040fe2000000184c */
[----:B------:R-:W3:Y:S07]  /*4dc0*/  LDSM.16.MT88.4 R16, [R237+0x5000] ;  /* 0x00500000ed10783b */ /* 0x000eee0000004200 */
[C---:B--2---:R-:W-:Y:S08]  /*4dd0*/  HMMA.16816.F32 R68, R4.reuse, R8, R28 ;  /* 0x000000080444723c */ /* 0x044ff0000000181c */
[C---:B------:R-:W-:Y:S01]  /*4de0*/  HMMA.16816.F32 R28, R4.reuse, R10, R60 ;  /* 0x0000000a041c723c */ /* 0x040fe2000000183c */
[----:B------:R-:W2:Y:S07]  /*4df0*/  LDSM.16.MT88.4 R8, [R239+0x5000] ;  /* 0x00500000ef08783b */ /* 0x000eae0000004200 */
[C---:B-1----:R-:W-:Y:S01]  /*4e00*/  HMMA.16816.F32 R176, R4.reuse, R12, R48 ;  /* 0x0000000c04b0723c */ /* 0x042fe20000001830 */
[----:B------:R-:W-:Y:S07]  /*4e10*/  LDSM.16.MT88.4 R48, [R237+0x3800] ;  /* 0x00380000ed30783b */ /* 0x000fee0000004200 */
[C---:B------:R-:W-:Y:S01]  /*4e20*/  HMMA.16816.F32 R188, R4.reuse, R14, R44 ;  /* 0x0000000e04bc723c */ /* 0x040fe2000000182c */
[----:B------:R-:W-:Y:S07]  /*4e30*/  LDSM.16.MT88.4 R12, [R239+0x5800] ;  /* 0x00580000ef0c783b */ /* 0x000fee0000004200 */
[C---:B---3--:R-:W-:Y:S01]  /*4e40*/  HMMA.16816.F32 R76, R4.reuse, R16, R56 ;  /* 0x00000010044c723c */ /* 0x048fe20000001838 */
[----:B------:R-:W-:Y:S07]  /*4e50*/  LDSM.16.MT88.4 R56, [R171+0x3800] ;  /* 0x00380000ab38783b */ /* 0x000fee0000004200 */
[C---:B------:R-:W-:Y:S08]  /*4e60*/  HMMA.16816.F32 R16, R4.reuse, R18, R52 ;  /* 0x000000120410723c */ /* 0x040ff00000001834 */
[C---:B--2---:R-:W-:Y:S01]  /*4e70*/  HMMA.16816.F32 R196, R4.reuse, R8, R40 ;  /* 0x0000000804c4723c */ /* 0x044fe20000001828 */
[----:B------:R-:W1:Y:S07]  /*4e80*/  LDSM.16.MT88.4 R40, [R170+0x3800] ;  /* 0x00380000aa28783b */ /* 0x000e6e0000004200 */
[----:B------:R-:W-:Y:S01]  /*4e90*/  HMMA.16816.F32 R184, R4, R10, R36 ;  /* 0x0000000a04b8723c */ /* 0x000fe20000001824 */
[----:B------:R2:W-:Y:S02]  /*4ea0*/  MUFU.EX2 R7, R3 ;  /* 0x0000000300077308 */ /* 0x0005e40000000800 */
[----:B--2---:R-:W-:-:S06]  /*4eb0*/  FFMA.FTZ R3, R175, c[0x0][0x2d0], -R2 ;  /* 0x0000b400af037a23 */ /* 0x004fcc0000010802 */
[----:B------:R2:W3:Y:S02]  /*4ec0*/  MUFU.EX2 R8, R3 ;  /* 0x0000000300087308 */ /* 0x0004e40000000800 */
[--C-:B--2---:R-:W-:Y:S02]  /*4ed0*/  FFMA.FTZ R3, R172, c[0x0][0x2d0], -R2.reuse ;  /* 0x0000b400ac037a23 */ /* 0x104fe40000010802 */
[----:B------:R-:W-:-:S04]  /*4ee0*/  FFMA.FTZ R2, R174, c[0x0][0x2d0], -R2 ;  /* 0x0000b400ae027a23 */ /* 0x000fc80000010802 */
[----:B------:R2:W-:Y:S08]  /*4ef0*/  MUFU.EX2 R9, R2 ;  /* 0x0000000200097308 */ /* 0x0005f00000000800 */
[----:B------:R-:W-:Y:S01]  /*4f00*/  MUFU.EX2 R10, R3 ;  /* 0x00000003000a7308 */ /* 0x000fe20000000800 */
[----:B--2---:R-:W-:-:S07]  /*4f10*/  FFMA.FTZ R2, R161, c[0x0][0x2d0], -R0 ;  /* 0x0000b400a1027a23 */ /* 0x004fce0000010800 */
[----:B------:R2:W-:Y:S02]  /*4f20*/  MUFU.EX2 R3, R2 ;  /* 0x0000000200037308 */ /* 0x0005e40000000800 */
[----:B--2---:R-:W-:-:S06]  /*4f30*/  FFMA.FTZ R2, R160, c[0x0][0x2d0], -R0 ;  /* 0x0000b400a0027a23 */ /* 0x004fcc0000010800 */
[----:B------:R2:W4:Y:S02]  /*4f40*/  MUFU.EX2 R5, R2 ;  /* 0x0000000200057308 */ /* 0x0005240000000800 */
[--C-:B--2---:R-:W-:Y:S02]  /*4f50*/  FFMA.FTZ R2, R95, c[0x0][0x2d0], -R0.reuse ;  /* 0x0000b4005f027a23 */ /* 0x104fe40000010800 */
[----:B------:R-:W-:-:S04]  /*4f60*/  FFMA.FTZ R0, R94, c[0x0][0x2d0], -R0 ;  /* 0x0000b4005e007a23 */ /* 0x000fc80000010800 */
[----:B------:R2:W-:Y:S08]  /*4f70*/  MUFU.EX2 R4, R2 ;  /* 0x0000000200047308 */ /* 0x0005f00000000800 */
[----:B------:R5:W1:Y:S01]  /*4f80*/  MUFU.EX2 R6, R0 ;  /* 0x0000000000067308 */ /* 0x000a620000000800 */
[----:B---3--:R-:W-:Y:S02]  /*4f90*/  F2FP.PACK_AB R96, R8, R7 ;  /* 0x000000070860723e */ /* 0x008fe400000000ff */
[----:B----4-:R-:W-:-:S02]  /*4fa0*/  F2FP.PACK_AB R97, R5, R3 ;  /* 0x000000030561723e */ /* 0x010fc400000000ff */
[----:B------:R-:W-:Y:S01]  /*4fb0*/  F2FP.PACK_AB R98, R9, R10 ;  /* 0x0000000a0962723e */ /* 0x000fe200000000ff */
[----:B--2---:R-:W-:Y:S02]  /*4fc0*/  FADD.FTZ R2, R224, R209 ;  /* 0x000000d1e0027221 */ /* 0x004fe40000010000 */
[----:B-----5:R-:W-:Y:S01]  /*4fd0*/  FADD.FTZ R0, R183, R182 ;  /* 0x000000b6b7007221 */ /* 0x020fe20000010000 */
[----:B-1----:R-:W-:-:S03]  /*4fe0*/  F2FP.PACK_AB R99, R6, R4 ;  /* 0x000000040663723e */ /* 0x002fc600000000ff */
[----:B------:R-:W-:Y:S02]  /*4ff0*/  FADD.FTZ R0, R192, R0 ;  /* 0x00000000c0007221 */ /* 0x000fe40000010000 */
[----:B------:R-:W-:Y:S02]  /*5000*/  FADD.FTZ R2, R225, R2 ;  /* 0x00000002e1027221 */ /* 0x000fe40000010000 */
[----:B------:R-:W-:Y:S01]  /*5010*/  FADD.FTZ R0, R195, R0 ;  /* 0x00000000c3007221 */ /* 0x000fe20000010000 */
[----:B------:R-:W-:Y:S01]  /*5020*/  HMMA.16816.F32 R128, R96, R132, R128 ;  /* 0x000000846080723c */ /* 0x000fe20000001880 */
[----:B------:R-:W-:Y:S02]  /*5030*/  FADD.FTZ R2, R227, R2 ;  /* 0x00000002e3027221 */ /* 0x000fe40000010000 */
[----:B------:R-:W-:Y:S02]  /*5040*/  FADD.FTZ R0, R194, R0 ;  /* 0x00000000c2007221 */ /* 0x000fe40000010000 */
[----:B------:R-:W-:-:S03]  /*5050*/  FADD.FTZ R2, R226, R2 ;  /* 0x00000002e2027221 */ /* 0x000fc60000010000 */
[----:B------:R-:W-:Y:S01]  /*5060*/  HMMA.16816.F32 R132, R96, R134, R72 ;  /* 0x000000866084723c */ /* 0x000fe20000001848 */
[----:B------:R-:W1:Y:S01]  /*5070*/  LDSM.16.MT88.4 R72, [R170+0x5800] ;  /* 0x00580000aa48783b */ /* 0x000e620000004200 */
[----:B------:R-:W-:-:S06]  /*5080*/  FADD.FTZ R0, R203, R0 ;  /* 0x00000000cb007221 */ /* 0x000fcc0000010000 */
[----:B------:R-:W-:Y:S01]  /*5090*/  HMMA.16816.F32 R36, R96, R40, R80 ;  /* 0x000000286024723c */ /* 0x000fe20000001850 */
[----:B------:R-:W2:Y:S01]  /*50a0*/  LDSM.16.MT88.4 R80, [R237+0x5800] ;  /* 0x00580000ed50783b */ /* 0x000ea20000004200 */
[----:B------:R-:W-:-:S06]  /*50b0*/  FADD.FTZ R2, R229, R2 ;  /* 0x00000002e5027221 */ /* 0x000fcc0000010000 */
[----:B------:R-:W-:Y:S01]  /*50c0*/  HMMA.16816.F32 R44, R96, R48, R88 ;  /* 0x00000030602c723c */ /* 0x000fe20000001858 */
[----:B------:R-:W3:Y:S01]  /*50d0*/  LDSM.16.MT88.4 R88, [R171+0x5800] ;  /* 0x00580000ab58783b */ /* 0x000ee20000004200 */
[----:B------:R-:W-:Y:S02]  /*50e0*/  FADD.FTZ R0, R200, R0 ;  /* 0x00000000c8007221 */ /* 0x000fe40000010000 */
[----:B------:R-:W-:Y:S02]  /*50f0*/  FADD.FTZ R2, R228, R2 ;  /* 0x00000002e4027221 */ /* 0x000fe40000010000 */
[----:B------:R-:W-:Y:S02]  /*5100*/  FADD.FTZ R0, R204, R0 ;  /* 0x00000000cc007221 */ /* 0x000fe40000010000 */
[----:B------:R-:W-:Y:S02]  /*5110*/  FADD.FTZ R2, R230, R2 ;  /* 0x00000002e6027221 */ /* 0x000fe40000010000 */
[----:B------:R-:W-:-:S02]  /*5120*/  FADD.FTZ R0, R92, R0 ;  /* 0x000000005c007221 */ /* 0x000fc40000010000 */
[----:B------:R-:W-:Y:S02]  /*5130*/  FADD.FTZ R2, R93, R2 ;  /* 0x000000025d027221 */ /* 0x000fe40000010000 */
[----:B------:R-:W-:Y:S02]  /*5140*/  FADD.FTZ R0, R103, R0 ;  /* 0x0000000067007221 */ /* 0x000fe40000010000 */
[----:B------:R-:W-:Y:S02]  /*5150*/  FADD.FTZ R2, R137, R2 ;  /* 0x0000000289027221 */ /* 0x000fe40000010000 */
[----:B------:R-:W-:Y:S02]  /*5160*/  FADD.FTZ R0, R102, R0 ;  /* 0x0000000066007221 */ /* 0x000fe40000010000 */
[----:B------:R-:W-:Y:S02]  /*5170*/  FADD.FTZ R2, R138, R2 ;  /* 0x000000028a027221 */ /* 0x000fe40000010000 */
[----:B------:R-:W-:Y:S01]  /*5180*/  FADD.FTZ R204, R136, R0 ;  /* 0x0000000088cc7221 */ /* 0x000fe20000010000 */
[----:B------:R-:W-:Y:S01]  /*5190*/  IADD3 R0, R235, -0x3, RZ ;  /* 0xfffffffdeb007810 */ /* 0x000fe20007ffe0ff */
[----:B------:R-:W-:-:S03]  /*51a0*/  FADD.FTZ R203, R139, R2 ;  /* 0x000000028bcb7221 */ /* 0x000fc60000010000 */
[----:B------:R-:W-:Y:S01]  /*51b0*/  ISETP.GE.AND P0, PT, R0, R205, PT ;  /* 0x000000cd0000720c */ /* 0x000fe20003f06270 */
[----:B------:R-:W-:Y:S02]  /*51c0*/  FADD.FTZ R203, R7, R203 ;  /* 0x000000cb07cb7221 */ /* 0x000fe40000010000 */
[----:B------:R-:W-:Y:S02]  /*51d0*/  FADD.FTZ R204, R3, R204 ;  /* 0x000000cc03cc7221 */ /* 0x000fe40000010000 */
[----:B------:R-:W-:Y:S02]  /*51e0*/  FADD.FTZ R203, R8, R203 ;  /* 0x000000cb08cb7221 */ /* 0x000fe40000010000 */
[----:B------:R-:W-:Y:S01]  /*51f0*/  FADD.FTZ R204, R5, R204 ;  /* 0x000000cc05cc7221 */ /* 0x000fe20000010000 */
[----:B------:R-:W-:Y:S01]  /*5200*/  HMMA.16816.F32 R40, R96, R42, R84 ;  /* 0x0000002a6028723c */ /* 0x000fe20000001854 */
[----:B------:R-:W-:Y:S01]  /*5210*/  FADD.FTZ R203, R10, R203 ;  /* 0x000000cb0acb7221 */ /* 0x000fe20000010000 */
[----:B------:R-:W-:Y:S01]  /*5220*/  BSSY B0, `(.L_x_2577) ;  /* 0x0000068000007945 */ /* 0x000fe20003800000 */
[----:B------:R-:W-:-:S05]  /*5230*/  FADD.FTZ R204, R4, R204 ;  /* 0x000000cc04cc7221 */ /* 0x000fca0000010000 */
[----:B------:R-:W-:Y:S01]  /*5240*/  HMMA.16816.F32 R104, R96, R108, R104 ;  /* 0x0000006c6068723c */ /* 0x000fe20000001868 */
[----:B------:R-:W-:Y:S02]  /*5250*/  FADD.FTZ R203, R9, R203 ;  /* 0x000000cb09cb7221 */ /* 0x000fe40000010000 */
[----:B------:R-:W-:-:S05]  /*5260*/  FADD.FTZ R204, R6, R204 ;  /* 0x000000cc06cc7221 */ /* 0x000fca0000010000 */
[C---:B------:R-:W-:Y:S08]  /*5270*/  HMMA.16816.F32 R112, R96.reuse, R116, R112 ;  /* 0x000000746070723c */ /* 0x040ff00000001870 */
[C---:B------:R-:W-:Y:S08]  /*5280*/  HMMA.16816.F32 R120, R96.reuse, R124, R120 ;  /* 0x0000007c6078723c */ /* 0x040ff00000001878 */
[C---:B------:R-:W-:Y:S08]  /*5290*/  HMMA.16816.F32 R52, R96.reuse, R56, R152 ;  /* 0x000000386034723c */ /* 0x040ff00000001898 */
[C---:B------:R-:W-:Y:S08]  /*52a0*/  HMMA.16816.F32 R60, R96.reuse, R64, R148 ;  /* 0x00000040603c723c */ /* 0x040ff00000001894 */
[C---:B-1----:R-:W-:Y:S08]  /*52b0*/  HMMA.16816.F32 R68, R96.reuse, R72, R68 ;  /* 0x000000486044723c */ /* 0x042ff00000001844 */
[C---:B--2---:R-:W-:Y:S08]  /*52c0*/  HMMA.16816.F32 R76, R96.reuse, R80, R76 ;  /* 0x00000050604c723c */ /* 0x044ff0000000184c */
[C---:B---3--:R-:W-:Y:S08]  /*52d0*/  HMMA.16816.F32 R84, R96.reuse, R88, R176 ;  /* 0x000000586054723c */ /* 0x048ff000000018b0 */
        /* <DEDUP_REMOVED lines=13> */
[----:B------:R-:W-:Y:S02]  /*53b0*/  IMAD R181, R231, 0x40, R211 ;  /* 0x00000040e7b57824 */ /* 0x000fe400078e02d3 */
[----:B------:R-:W-:-:S03]  /*53c0*/  IMAD.MOV.U32 R173, RZ, RZ, RZ ;  /* 0x000000ffffad7224 */ /* 0x000fc600078e00ff */
        /* <DEDUP_REMOVED lines=10> */
[----:B------:R-:W-:Y:S01]  /*5470*/  SHF.R.S32.HI R11, RZ, 0x1f, R201 ;  /* 0x0000001fff0b7819 */ /* 0x000fe200000114c9 */
[C---:B------:R-:W-:Y:S01]  /*5480*/  IMAD.SHL.U32 R18, R201.reuse, 0x2, RZ ;  /* 0x00000002c9127824 */ /* 0x040fe200078e00ff */
[----:B------:R-:W-:Y:S01]  /*5490*/  SHF.R.S32.HI R180, RZ, 0x1f, R202 ;  /* 0x0000001fffb47819 */ /* 0x000fe200000114ca */
[----:B------:R-:W-:Y:S01]  /*54a0*/  IMAD R181, R0, c[0x0][0x2b8], R181 ;  /* 0x0000ae0000b57a24 */ /* 0x000fe200078e02b5 */
[----:B------:R-:W-:Y:S01]  /*54b0*/  SHF.L.U64.HI R15, R201, 0x1, R11 ;  /* 0x00000001c90f7819 */ /* 0x000fe2000001020b */
[----:B------:R-:W-:Y:S01]  /*54c0*/  IMAD.SHL.U32 R17, R202, 0x2, RZ ;  /* 0x00000002ca117824 */ /* 0x000fe200078e00ff */
[----:B------:R-:W-:Y:S01]  /*54d0*/  SHF.R.S32.HI R11, RZ, 0x1f, R193 ;  /* 0x0000001fff0b7819 */ /* 0x000fe200000114c1 */
[----:B------:R-:W-:Y:S01]  /*54e0*/  IMAD.SHL.U32 R16, R193, 0x2, RZ ;  /* 0x00000002c1107824 */ /* 0x000fe200078e00ff */
[----:B------:R-:W-:-:S02]  /*54f0*/  SHF.R.S32.HI R0, RZ, 0x1f, R181 ;  /* 0x0000001fff007819 */ /* 0x000fc400000114b5 */
[----:B------:R-:W-:Y:S02]  /*5500*/  SHF.L.U64.HI R14, R202, 0x1, R180 ;  /* 0x00000001ca0e7819 */ /* 0x000fe400000102b4 */
[----:B------:R-:W-:Y:S01]  /*5510*/  SHF.L.U64.HI R13, R193, 0x1, R11 ;  /* 0x00000001c10d7819 */ /* 0x000fe2000001020b */
[----:B------:R-:W-:-:S04]  /*5520*/  IMAD R0, R0, c[0x0][0x1e0], RZ ;  /* 0x0000780000007a24 */ /* 0x000fc800078e02ff */
[C---:B------:R-:W-:Y:S02]  /*5530*/  IMAD R0, R181.reuse, c[0x0][0x1e4], R0 ;  /* 0x00007900b5007a24 */ /* 0x040fe400078e0200 */
[----:B-1----:R-:W-:-:S04]  /*5540*/  IMAD.WIDE.U32 R2, R181, c[0x0][0x1e0], RZ ;  /* 0x00007800b5027a25 */ /* 0x002fc800078e00ff */
[----:B------:R-:W-:Y:S01]  /*5550*/  IMAD.IADD R3, R3, 0x1, R0 ;  /* 0x0000000103037824 */ /* 0x000fe200078e0200 */
[----:B--2---:R-:W-:-:S03]  /*5560*/  SHF.R.S32.HI R5, RZ, 0x1f, R173 ;  /* 0x0000001fff057819 */ /* 0x004fc600000114ad */
[----:B------:R-:W-:-:S04]  /*5570*/  IMAD.WIDE.U32 R2, R173, c[0x0][0x1f0], R2 ;  /* 0x00007c00ad027a25 */ /* 0x000fc800078e0002 */
[----:B------:R-:W-:Y:S01]  /*5580*/  IMAD R5, R5, c[0x0][0x1f0], RZ ;  /* 0x00007c0005057a24 */ /* 0x000fe200078e02ff */
[----:B------:R-:W-:-:S03]  /*5590*/  IADD3 R0, P0, R212, R2, RZ ;  /* 0x00000002d4007210 */ /* 0x000fc60007f1e0ff */
[----:B------:R-:W-:-:S05]  /*55a0*/  IMAD R5, R173, c[0x0][0x1f4], R5 ;  /* 0x00007d00ad057a24 */ /* 0x000fca00078e0205 */
[----:B------:R-:W-:Y:S02]  /*55b0*/  IADD3.X R5, R218, R3, R5, P0, !PT ;  /* 0x00000003da057210 */ /* 0x000fe400007fe405 */
[----:B------:R-:W-:-:S04]  /*55c0*/  LEA R12, P0, R0, c[0x0][0x1c8], 0x1 ;  /* 0x00007200000c7a11 */ /* 0x000fc800078008ff */
[----:B------:R-:W-:Y:S01]  /*55d0*/  LEA.HI.X R5, R0, c[0x0][0x1cc], R5, 0x1, P0 ;  /* 0x0000730000057a11 */ /* 0x000fe200000f0c05 */
[----:B------:R-:W-:Y:S06]  /*55e0*/  BRA.DIV ~URZ, `(.L_x_2579) ;  /* 0x000099827f007947 */ /* 0x000fec000b800000 */
[----:B------:R1:W2:Y:S02]  /*55f0*/  SHFL.IDX PT, R4, R5, RZ, 0x181f ;  /* 0x00181fff05047589 */ /* 0x0002a400000e0000 */
.L_x_2626:
        /* <DEDUP_REMOVED lines=21> */
.L_x_2627:
        /* <DEDUP_REMOVED lines=21> */
.L_x_2578:
[----:B------:R-:W-:Y:S05]  /*58a0*/  BSYNC B0 ;  /* 0x0000000000007941 */ /* 0x000fea0003800000 */
.L_x_2577:
[----:B-1----:R-:W-:Y:S01]  /*58b0*/  IMAD.MOV.U32 R3, RZ, RZ, c[0x0][0x2ac] ;  /* 0x0000ab00ff037624 */ /* 0x002fe200078e00ff */
[----:B------:R-:W-:Y:S01]  /*58c0*/  IADD3 R172, R235, -0x2, RZ ;  /* 0xfffffffeebac7810 */ /* 0x000fe20007ffe0ff */
[----:B------:R-:W-:Y:S01]  /*58d0*/  @P4 IMAD.HI.U32 R2, R238, c[0x0][0x2c8], RZ ;  /* 0x0000b200ee024a27 */ /* 0x000fe200078e00ff */
[----:B------:R-:W0:Y:S03]  /*58e0*/  LDGDEPBAR ;  /* 0x00000000000079af */ /* 0x000e260000000000 */
[----:B------:R-:W-:-:S02]  /*58f0*/  IMAD R3, R3, c[0x0][0x1d0], RZ ;  /* 0x0000740003037a24 */ /* 0x000fc400078e02ff */
[----:B------:R-:W-:Y:S01]  /*5900*/  IMAD.MOV.U32 R0, RZ, RZ, R238 ;  /* 0x000000ffff007224 */ /* 0x000fe200078e00ee */
[----:B------:R-:W-:Y:S01]  /*5910*/  @P4 SHF.R.U32.HI R0, RZ, c[0x0][0x2cc], R2 ;  /* 0x0000b300ff004a19 */ /* 0x000fe20000011602 */
[----:B------:R-:W-:Y:S02]  /*5920*/  IMAD.MOV.U32 R161, RZ, RZ, 0x1 ;  /* 0x00000001ffa17424 */ /* 0x000fe400078e00ff */
[----:B------:R-:W-:Y:S01]  /*5930*/  IMAD.MOV.U32 R199, RZ, RZ, RZ ;  /* 0x000000ffffc77224 */ /* 0x000fe200078e00ff */
[----:B------:R-:W-:-:S04]  /*5940*/  IADD3 R0, R0, -c[0x0][0x168], R3 ;  /* 0x80005a0000007a10 */ /* 0x000fc80007ffe003 */
[----:B------:R-:W-:-:S04]  /*5950*/  SHF.R.S32.HI R2, RZ, 0x1f, R0 ;  /* 0x0000001fff027819 */ /* 0x000fc80000011400 */
[----:B------:R-:W-:-:S04]  /*5960*/  LEA.HI R0, R2, R0, RZ, 0x6 ;  /* 0x0000000002007211 */ /* 0x000fc800078f30ff */
[----:B------:R-:W-:-:S04]  /*5970*/  SHF.R.S32.HI R0, RZ, 0x6, R0 ;  /* 0x00000006ff007819 */ /* 0x000fc80000011400 */
[----:B------:R-:W-:-:S04]  /*5980*/  IMNMX R209, R205, R0, !PT ;  /* 0x00000000cdd17217 */ /* 0x000fc80007800200 */
[----:B------:R-:W-:-:S13]  /*5990*/  ISETP.GE.AND P0, PT, R172, R209, PT ;  /* 0x000000d1ac00720c */ /* 0x000fda0003f06270 */
[----:B------:R-:W-:Y:S05]  /*59a0*/  @!P0 BRA `(.L_x_2581) ;  /* 0x000037d000008947 */ /* 0x000fea0003800000 */
[----:B------:R-:W-:Y:S01]  /*59b0*/  IMAD.MOV.U32 R103, RZ, RZ, R100 ;  /* 0x000000ffff677224 */ /* 0x000fe200078e0064 */
[----:B------:R-:W-:Y:S01]  /*59c0*/  MOV R199, RZ ;  /* 0x000000ff00c77202 */ /* 0x000fe20000000f00 */
[----:B------:R-:W-:Y:S01]  /*59d0*/  IMAD.MOV.U32 R102, RZ, RZ, R101 ;  /* 0x000000ffff667224 */ /* 0x000fe200078e0065 */
[----:B------:R-:W-:Y:S02]  /*59e0*/  MOV R161, 0x1 ;  /* 0x0000000100a17802 */ /* 0x000fe40000000f00 */
.L_x_2590:
        /* <DEDUP_REMOVED lines=31> */
[----:B------:R-:W-:Y:S01]  /*5be0*/  SHF.L.U64.HI R20, R202, 0x1, R6 ;  /* 0x00000001ca147819 */ /* 0x000fe20000010206 */
[----:B------:R-:W-:Y:S01]  /*5bf0*/  IMAD R12, R12, c[0x0][0x218], RZ ;  /* 0x000086000c0c7a24 */ /* 0x000fe200078e02ff */
[----:B------:R-:W-:Y:S01]  /*5c00*/  SHF.L.U64.HI R15, R193, 0x1, R5 ;  /* 0x00000001c10f7819 */ /* 0x000fe20000010205 */
[----:B------:R-:W-:Y:S02]  /*5c10*/  IMAD.IADD R3, R3, 0x1, R4 ;  /* 0x0000000103037824 */ /* 0x000fe400078e0204 */
[C---:B------:R-:W-:Y:S02]  /*5c20*/  IMAD R12, R173.reuse, c[0x0][0x21c], R12 ;  /* 0x00008700ad0c7a24 */ /* 0x040fe400078e020c */
[----:B------:R-:W-:Y:S05]  /*5c30*/  IMAD.WIDE.U32 R2, R173, c[0x0][0x218], R2 ;  /* 0x00008600ad027a25 */ /* 0x000fea00078e0002 */
[----:B------:R-:W-:Y:S04]  /*5c40*/  IADD3 R2, P0, R216, R2, RZ ;  /* 0x00000002d8027210 */ /* 0x000fe80007f1e0ff */
[----:B------:R-:W-:Y:S02]  /*5c50*/  IADD3.X R12, R220, R3, R12, P0, !PT ;  /* 0x00000003dc0c7210 */ /* 0x000fe400007fe40c */
[C---:B------:R-:W-:Y:S04]  /*5c60*/  LEA R14, P0, R2.reuse, c[0x0][0x1f8], 0x1 ;  /* 0x00007e00020e7a11 */ /* 0x040fe800078008ff */
[----:B------:R-:W-:Y:S01]  /*5c70*/  LEA.HI.X R12, R2, c[0x0][0x1fc], R12, 0x1, P0 ;  /* 0x00007f00020c7a11 */ /* 0x000fe200000f0c0c */
[----:B------:R-:W-:-:S06]  /*5c80*/  BRA.DIV ~URZ, `(.L_x_2584) ;  /* 0x000095927f007947 */ /* 0x000fcc000b800000 */
[----:B------:R4:W3:Y:S02]  /*5c90*/  SHFL.IDX PT, R5, R12, RZ, 0x181f ;  /* 0x00181fff0c057589 */ /* 0x0008e400000e0000 */
.L_x_2628:
[----:B------:R-:W-:-:S05]  /*5ca0*/  BRA.DIV ~URZ, `(.L_x_2585) ;  /* 0x000095e27f007947 */ /* 0x000fca000b800000 */
[----:B------:R-:W5:Y:S01]  /*5cb0*/  SHFL.IDX PT, R2, R14, RZ, 0x181f ;  /* 0x00181fff0e027589 */ /* 0x000f6200000e0000 */
[----:B------:R-:W-:Y:S01]  /*5cc0*/  ISETP.GE.AND P5, PT, R193, c[0x0][0x1d4], PT ;  /* 0x00007500c1007a0c */ /* 0x000fe20003fa6270 */
[----:B------:R-:W-:Y:S01]  /*5cd0*/  IMAD R4, R199, 0x6000, R221 ;  /* 0x00006000c7047824 */ /* 0x000fe200078e02dd */
[----:B------:R-:W-:Y:S04]  /*5ce0*/  ISETP.GE.AND P1, PT, R202, c[0x0][0x1d4], PT ;  /* 0x00007500ca007a0c */ /* 0x000fe80003f26270 */
[----:B------:R-:W-:Y:S02]  /*5cf0*/  SEL R13, RZ, 0x10, P1 ;  /* 0x00000010ff0d7807 */ /* 0x000fe40000800000 */
[C---:B-----5:R-:W-:Y:S05]  /*5d00*/  IADD3 R6, P0, R2.reuse, R22, RZ ;  /* 0x0000001602067210 */ /* 0x060fea0007f1e0ff */
[----:B---3--:R-:W-:Y:S01]  /*5d10*/  IMAD.X R7, R5, 0x1, R15, P0 ;  /* 0x0000000105077824 */ /* 0x008fe200000e060f */
[----:B------:R-:W-:Y:S04]  /*5d20*/  ISETP.GE.AND P0, PT, R201, c[0x0][0x1d4], PT ;  /* 0x00007500c9007a0c */ /* 0x000fe80003f06270 */
[----:B------:R-:W-:Y:S01]  /*5d30*/  @!PT LDS RZ, [RZ] ;  /* 0x00000000fffff984 */ /* 0x000fe20000000800 */
[----:B------:R-:W-:Y:S01]  /*5d40*/  @!PT LDS RZ, [RZ] ;  /* 0x00000000fffff984 */ /* 0x000fe20000000800 */
[----:B------:R3:W-:Y:S02]  /*5d50*/  LDGSTS.E.BYPASS.LTC128B.128 [R4], [R6.64], !P5 ;  /* 0x0000000006047fae */ /* 0x0007e4000e901d46 */
[C---:B---3--:R-:W-:Y:S05]  /*5d60*/  IADD3 R6, P6, R2.reuse, R23, RZ ;  /* 0x0000001702067210 */ /* 0x048fea0007fde0ff */
[C---:B------:R-:W-:Y:S01]  /*5d70*/  IMAD.X R7, R5.reuse, 0x1, R20, P6 ;  /* 0x0000000105077824 */ /* 0x040fe200030e0614 */
[----:B------:R-:W-:Y:S04]  /*5d80*/  IADD3 R2, P6, R2, R28, RZ ;  /* 0x0000001c02027210 */ /* 0x000fe80007fde0ff */
[----:B------:R3:W-:Y:S01]  /*5d90*/  LDGSTS.E.BYPASS.LTC128B.128 [R4+0x2000], [R6.64], !P1 ;  /* 0x0200000006047fae */ /* 0x0007e2000c901d46 */
[----:B------:R-:W-:Y:S03]  /*5da0*/  IMAD.X R3, R5, 0x1, R21, P6 ;  /* 0x0000000105037824 */ /* 0x000fe600030e0615 */
[----:B------:R5:W4:Y:S04]  /*5db0*/  SHFL.IDX PT, R5, R12, 0x1, 0x181f ;  /* 0x00381f000c057f89 */ /* 0x000b2800000e0000 */
[----:B------:R2:W-:Y:S01]  /*5dc0*/  LDGSTS.E.BYPASS.LTC128B.128 [R4+0x4000], [R2.64], !P0 ;  /* 0x0400000002047fae */ /* 0x0005e2000c101d46 */
[----:B---3--:R-:W-:Y:S02]  /*5dd0*/  SEL R6, RZ, 0x10, P5 ;  /* 0x00000010ff067807 */ /* 0x008fe40002800000 */
[----:B----45:R-:W-:Y:S01]  /*5de0*/  SEL R12, RZ, 0x10, P0 ;  /* 0x00000010ff0c7807 */ /* 0x030fe20000000000 */
[----:B--2---:R2:W3:Y:S04]  /*5df0*/  SHFL.IDX PT, R2, R14, 0x1, 0x181f ;  /* 0x00381f000e027f89 */ /* 0x0044e800000e0000 */
.L_x_2629:
[C---:B------:R-:W-:Y:S02]  /*5e00*/  ISETP.NE.U32.AND P5, PT, R6.reuse, RZ, PT ;  /* 0x000000ff0600720c */ /* 0x040fe40003fa5070 */
[----:B------:R-:W-:Y:S02]  /*5e10*/  IADD3 R6, -R6, 0x10, RZ ;  /* 0x0000001006067810 */ /* 0x000fe40007ffe1ff */
[C---:B------:R-:W-:Y:S02]  /*5e20*/  ISETP.NE.U32.AND P6, PT, R13.reuse, RZ, PT ;  /* 0x000000ff0d00720c */ /* 0x040fe40003fc5070 */
[----:B------:R-:W-:Y:S02]  /*5e30*/  LOP3.LUT R6, R6, 0xf, RZ, 0xc0, !PT ;  /* 0x0000000f06067812 */ /* 0x000fe400078ec0ff */
[----:B------:R-:W-:Y:S02]  /*5e40*/  IADD3 R13, -R13, 0x10, RZ ;  /* 0x000000100d0d7810 */ /* 0x000fe40007ffe1ff */
[-C--:B---3--:R-:W-:Y:S02]  /*5e50*/  IADD3 R6, P1, P0, R6, R2.reuse, R22 ;  /* 0x0000000206067210 */ /* 0x088fe4000783e016 */
[----:B------:R-:W-:Y:S02]  /*5e60*/  LOP3.LUT R13, R13, 0xf, RZ, 0xc0, !PT ;  /* 0x0000000f0d0d7812 */ /* 0x000fe400078ec0ff */
[-C--:B------:R-:W-:Y:S02]  /*5e70*/  IADD3.X R7, RZ, R5.reuse, R15, P1, P0 ;  /* 0x00000005ff077210 */ /* 0x080fe40000fe040f */
[C---:B------:R-:W-:Y:S03]  /*5e80*/  IADD3 R3, -R12.reuse, 0x10, RZ ;  /* 0x000000100c037810 */ /* 0x040fe60007ffe1ff */
[----:B------:R-:W-:Y:S01]  /*5e90*/  @!PT LDS RZ, [RZ] ;  /* 0x00000000fffff984 */ /* 0x000fe20000000800 */
[----:B------:R-:W-:Y:S01]  /*5ea0*/  @!PT LDS RZ, [RZ] ;  /* 0x00000000fffff984 */ /* 0x000fe20000000800 */
[----:B------:R-:W-:Y:S01]  /*5eb0*/  @!PT LDS RZ, [RZ] ;  /* 0x00000000fffff984 */ /* 0x000fe20000000800 */
[----:B------:R3:W-:Y:S01]  /*5ec0*/  LDGSTS.E.BYPASS.LTC128B.128.ZFILL [R4+0x1000], [R6.64], P5 ;  /* 0x0100000006047fae */ /* 0x0007e2000a941d46 */
[----:B------:R-:W-:Y:S02]  /*5ed0*/  LOP3.LUT R3, R3, 0xf, RZ, 0xc0, !PT ;  /* 0x0000000f03037812 */ /* 0x000fe400078ec0ff */
[----:B------:R-:W-:Y:S02]  /*5ee0*/  ISETP.NE.U32.AND P5, PT, R12, RZ, PT ;  /* 0x000000ff0c00720c */ /* 0x000fe40003fa5070 */
[-C--:B---3--:R-:W-:Y:S04]  /*5ef0*/  IADD3 R6, P1, P0, R13, R2.reuse, R23 ;  /* 0x000000020d067210 */ /* 0x088fe8000783e017 */
[-C--:B------:R-:W-:Y:S02]  /*5f00*/  IADD3.X R7, RZ, R5.reuse, R20, P1, P0 ;  /* 0x00000005ff077210 */ /* 0x080fe40000fe0414 */
[----:B------:R-:W-:Y:S03]  /*5f10*/  IADD3 R2, P1, P0, R3, R2, R28 ;  /* 0x0000000203027210 */ /* 0x000fe6000783e01c */
[----:B------:R3:W-:Y:S01]  /*5f20*/  LDGSTS.E.BYPASS.LTC128B.128.ZFILL [R4+0x3000], [R6.64], P6 ;  /* 0x0300000006047fae */ /* 0x0007e2000b141d46 */
[----:B------:R-:W-:Y:S05]  /*5f30*/  IADD3.X R3, RZ, R5, R21, P1, P0 ;  /* 0x00000005ff037210 */ /* 0x000fea0000fe0415 */
[----:B------:R3:W-:Y:S04]  /*5f40*/  LDGSTS.E.BYPASS.LTC128B.128.ZFILL [R4+0x5000], [R2.64], P5 ;  /* 0x0500000002047fae */ /* 0x0007e8000a941d46 */
.L_x_2583:
[----:B------:R-:W-:Y:S05]  /*5f50*/  BSYNC B0 ;  /* 0x0000000000007941 */ /* 0x000fea0003800000 */
.L_x_2582:
[----:B------:R-:W0:Y:S01]  /*5f60*/  LDGDEPBAR ;  /* 0x00000000000079af */ /* 0x000e220000000000 */
[----:B------:R-:W-:Y:S01]  /*5f70*/  WARPSYNC 0xffffffff ;  /* 0xffffffff00007948 */ /* 0x000fe20003800000 */
[C---:B--23--:R-:W-:Y:S01]  /*5f80*/  HMMA.16816.F32 R4, R32.reuse, R8, RZ ;  /* 0x000000082004723c */ /* 0x04cfe200000018ff */
[----:B------:R-:W-:Y:S03]  /*5f90*/  BSSY B0, `(.L_x_2586) ;  /* 0x0000315000007945 */ /* 0x000fe60003800000 */
[C---:B------:R-:W-:Y:S02]  /*5fa0*/  IADD3 R3, R166.reuse, R0, RZ ;  /* 0x00000000a6037210 */ /* 0x040fe40007ffe0ff */
[----:B------:R-:W-:Y:S02]  /*5fb0*/  IADD3 R101, R166, R100, RZ ;  /* 0x00000064a6657210 */ /* 0x000fe40007ffe0ff */
[C---:B------:R-:W-:Y:S01]  /*5fc0*/  HMMA.16816.F32 R8, R32.reuse, R10, RZ ;  /* 0x0000000a2008723c */ /* 0x040fe200000018ff */
[CC--:B------:R-:W-:Y:S03]  /*5fd0*/  IADD3 R2, R167.reuse, R0.reuse, R166 ;  /* 0x00000000a7027210 */ /* 0x0c0fe60007ffe0a6 */
[----:B------:R-:W-:Y:S04]  /*5fe0*/  SHF.L.U32 R200, R172, 0x6, RZ ;  /* 0x00000006acc87819 */ /* 0x000fe800000006ff */
        /* <DEDUP_REMOVED lines=28> */
[C---:B------:R-:W-:Y:S07]  /*61b0*/  HMMA.16816.F32 R28, R136.reuse, R152, R28 ;  /* 0x00000098881c723c */ /* 0x040fee000000181c */
[----:B------:R-:W-:Y:S01]  /*61c0*/  IADD3 R152, R167, R0, RZ ;  /* 0x00000000a7987210 */ /* 0x000fe20007ffe0ff */
[----:B------:R-:W-:Y:S01]  /*61d0*/  HMMA.16816.F32 R32, R136, R154, R32 ;  /* 0x0000009a8820723c */ /* 0x000fe20000001820 */
[----:B------:R-:W2:Y:S07]  /*61e0*/  LDSM.16.M88.4 R136, [R101+0x800] ;  /* 0x000800006588783b */ /* 0x000eae0000000200 */
        /* <DEDUP_REMOVED lines=67> */
[----:B------:R1:W4:Y:S07]  /*6620*/  LDSM.16.M88.4 R144, [R0+0x5800] ;  /* 0x005800000090783b */ /* 0x00032e0000000200 */
[C---:B--2---:R-:W-:Y:S08]  /*6630*/  HMMA.16816.F32 R12, R140.reuse, R136, R12 ;  /* 0x000000888c0c723c */ /* 0x044ff0000000180c */
[C---:B------:R-:W-:Y:S01]  /*6640*/  HMMA.16816.F32 R16, R140.reuse, R138, R16 ;  /* 0x0000008a8c10723c */ /* 0x040fe20000001810 */
[----:B------:R-:W-:Y:S07]  /*6650*/  LDSM.16.M88.4 R136, [R163+0x8000] ;  /* 0x00800000a388783b */ /* 0x000fee0000000200 */
[C---:B---3--:R-:W-:Y:S04]  /*6660*/  HMMA.16816.F32 R20, R140.reuse, R148, R20 ;  /* 0x000000948c14723c */ /* 0x048fe80000001814 */
[----:B-1----:R-:W-:Y:S04]  /*6670*/  MOV R0, R208 ;  /* 0x000000d000007202 */ /* 0x002fe80000000f00 */
[C---:B------:R-:W-:Y:S01]  /*6680*/  HMMA.16816.F32 R24, R140.reuse, R150, R24 ;  /* 0x000000968c18723c */ /* 0x040fe20000001818 */
[----:B------:R-:W1:Y:S07]  /*6690*/  LDSM.16.M88.4 R148, [R100+0x4000] ;  /* 0x004000006494783b */ /* 0x000e6e0000000200 */
[C---:B----4-:R-:W-:Y:S08]  /*66a0*/  HMMA.16816.F32 R28, R140.reuse, R144, R28 ;  /* 0x000000908c1c723c */ /* 0x050ff0000000181c */
[----:B------:R-:W-:Y:S01]  /*66b0*/  HMMA.16816.F32 R32, R140, R146, R32 ;  /* 0x000000928c20723c */ /* 0x000fe20000001820 */
[----:B------:R-:W2:Y:S08]  /*66c0*/  LDSM.16.M88.4 R140, [R152+0x4800] ;  /* 0x00480000988c783b */ /* 0x000eb00000000200 */
[----:B------:R-:W3:Y:S08]  /*66d0*/  LDSM.16.M88.4 R144, [R152+0x5000] ;  /* 0x005000009890783b */ /* 0x000ef00000000200 */
[----:B------:R-:W4:Y:S01]  /*66e0*/  LDSM.16.M88.4 R152, [R152+0x5800] ;  /* 0x005800009898783b */ /* 0x000f220000000200 */
[C---:B-1----:R-:W-:Y:S08]  /*66f0*/  HMMA.16816.F32 R4, R136.reuse, R148, R4 ;  /* 0x000000948804723c */ /* 0x042ff00000001804 */
[C---:B------:R-:W-:Y:S01]  /*6700*/  HMMA.16816.F32 R8, R136.reuse, R150, R8 ;  /* 0x000000968808723c */ /* 0x040fe20000001808 */
[----:B------:R-:W-:Y:S07]  /*6710*/  LDSM.16.M88.4 R148, [R3+0x4800] ;  /* 0x004800000394783b */ /* 0x000fee0000000200 */
[C---:B--2---:R-:W-:Y:S08]  /*6720*/  HMMA.16816.F32 R12, R136.reuse, R140, R12 ;  /* 0x0000008c880c723c */ /* 0x044ff0000000180c */
[C---:B------:R-:W-:Y:S01]  /*6730*/  HMMA.16816.F32 R16, R136.reuse, R142, R16 ;  /* 0x0000008e8810723c */ /* 0x040fe20000001810 */
[----:B------:R-:W-:Y:S07]  /*6740*/  LDSM.16.M88.4 R140, [R165+0x8000] ;  /* 0x00800000a58c783b */ /* 0x000fee0000000200 */
[C---:B---3--:R-:W-:Y:S08]  /*6750*/  HMMA.16816.F32 R20, R136.reuse, R144, R20 ;  /* 0x000000908814723c */ /* 0x048ff00000001814 */
[C---:B------:R-:W-:Y:S01]  /*6760*/  HMMA.16816.F32 R24, R136.reuse, R146, R24 ;  /* 0x000000928818723c */ /* 0x040fe20000001818 */
[----:B------:R-:W1:Y:S07]  /*6770*/  LDSM.16.M88.4 R144, [R3+0x4000] ;  /* 0x004000000390783b */ /* 0x000e6e0000000200 */
[C---:B----4-:R-:W-:Y:S08]  /*6780*/  HMMA.16816.F32 R28, R136.reuse, R152, R28 ;  /* 0x00000098881c723c */ /* 0x050ff0000000181c */
        /* <DEDUP_REMOVED lines=17> */
[C---:B------:R-:W-:Y:S04]  /*68a0*/  HMMA.16816.F32 R16, R148.reuse, R138, R16 ;  /* 0x0000008a9410723c */ /* 0x040fe80000001810 */
[----:B------:R-:W-:Y:S02]  /*68b0*/  FMUL.FTZ R4, R4, c[0x0][0x320] ;  /* 0x0000c80004047a20 */ /* 0x000fe40000410000 */
[----:B------:R-:W-:Y:S02]  /*68c0*/  FMUL.FTZ R5, R5, c[0x0][0x320] ;  /* 0x0000c80005057a20 */ /* 0x000fe40000410000 */
[----:B------:R-:W-:Y:S01]  /*68d0*/  FMUL.FTZ R6, R6, c[0x0][0x320] ;  /* 0x0000c80006067a20 */ /* 0x000fe20000410000 */
[----:B------:R-:W1:Y:S03]  /*68e0*/  MUFU.TANH R143, R4 ;  /* 0x00000004008f7308 */ /* 0x000e660000002400 */
[----:B------:R-:W-:Y:S02]  /*68f0*/  FMUL.FTZ R7, R7, c[0x0][0x320] ;  /* 0x0000c80007077a20 */ /* 0x000fe40000410000 */
[----:B------:R-:W-:Y:S02]  /*6900*/  FMUL.FTZ R8, R8, c[0x0][0x320] ;  /* 0x0000c80008087a20 */ /* 0x000fe40000410000 */
[----:B------:R-:W-:Y:S02]  /*6910*/  FMUL.FTZ R9, R9, c[0x0][0x320] ;  /* 0x0000c80009097a20 */ /* 0x000fe40000410000 */
[----:B------:R-:W-:Y:S01]  /*6920*/  FMUL.FTZ R10, R10, c[0x0][0x320] ;  /* 0x0000c8000a0a7a20 */ /* 0x000fe20000410000 */
[----:B------:R-:W-:Y:S01]  /*6930*/  MUFU.TANH R142, R5 ;  /* 0x00000005008e7308 */ /* 0x000fe20000002400 */
        /* <DEDUP_REMOVED lines=9> */
[----:B------:R-:W-:Y:S03]  /*69d0*/  FMUL.FTZ R19, R19, c[0x0][0x320] ;  /* 0x0000c80013137a20 */ /* 0x000fe60000410000 */
[----:B------:R3:W4:Y:S10]  /*69e0*/  MUFU.TANH R140, R7 ;  /* 0x00000007008c7308 */ /* 0x0007340000002400 */
[----:B------:R-:W5:Y:S10]  /*69f0*/  MUFU.TANH R137, R8 ;  /* 0x0000000800897308 */ /* 0x000f740000002400 */
[----:B------:R-:W-:Y:S01]  /*6a00*/  MUFU.TANH R136, R9 ;  /* 0x0000000900887308 */ /* 0x000fe20000002400 */
[----:B---3--:R-:W3:Y:S09]  /*6a10*/  LDSM.16.M88.4 R4, [R2+0x5000] ;  /* 0x005000000204783b */ /* 0x008ef20000000200 */
[----:B------:R-:W1:Y:S10]  /*6a20*/  MUFU.TANH R101, R10 ;  /* 0x0000000a00657308 */ /* 0x000e740000002400 */
[----:B------:R1:W1:Y:S10]  /*6a30*/  MUFU.TANH R100, R11 ;  /* 0x0000000b00647308 */ /* 0x0002740000002400 */
[----:B------:R-:W-:Y:S10]  /*6a40*/  MUFU.TANH R14, R14 ;  /* 0x0000000e000e7308 */ /* 0x000ff40000002400 */
[----:B------:R-:W-:Y:S01]  /*6a50*/  MUFU.TANH R15, R15 ;  /* 0x0000000f000f7308 */ /* 0x000fe20000002400 */
[C---:B---3--:R-:W-:Y:S01]  /*6a60*/  HMMA.16816.F32 R20, R148.reuse, R4, R20 ;  /* 0x000000049414723c */ /* 0x048fe20000001814 */
[----:B-1----:R1:W3:Y:S01]  /*6a70*/  LDSM.16.M88.4 R8, [R2+0x5800] ;  /* 0x005800000208783b */ /* 0x0022e20000000200 */
[----:B------:R-:W-:Y:S07]  /*6a80*/  DEPBAR.LE SB0, 0x2 ;  /* 0x000080800000791a */ /* 0x000fee0000000000 */
[----:B------:R2:W-:Y:S03]  /*6a90*/  MUFU.TANH R144, R13 ;  /* 0x0000000d00907308 */ /* 0x0005e60000002400 */
[----:B------:R-:W-:Y:S01]  /*6aa0*/  MOV R4, c[0x0][0x2ac] ;  /* 0x0000ab0000047a02 */ /* 0x000fe20000000f00 */
[C---:B------:R-:W-:Y:S01]  /*6ab0*/  HMMA.16816.F32 R24, R148.reuse, R6, R24 ;  /* 0x000000069418723c */ /* 0x040fe20000001818 */
[----:B------:R-:W-:Y:S04]  /*6ac0*/  BAR.SYNC.DEFER_BLOCKING 0x0 ;  /* 0x0000000000007b1d */ /* 0x000fe80000010000 */
[----:B-1----:R-:W-:Y:S07]  /*6ad0*/  @P4 IMAD.HI.U32 R2, R208, c[0x0][0x2c8], RZ ;  /* 0x0000b200d0024a27 */ /* 0x002fee00078e00ff */
[----:B------:R-:W-:Y:S01]  /*6ae0*/  FMUL.FTZ R20, R20, c[0x0][0x320] ;  /* 0x0000c80014147a20 */ /* 0x000fe20000410000 */
[----:B------:R-:W-:Y:S01]  /*6af0*/  @P4 SHF.R.U32.HI R0, RZ, c[0x0][0x2cc], R2 ;  /* 0x0000b300ff004a19 */ /* 0x000fe20000011602 */
[----:B------:R-:W-:Y:S02]  /*6b00*/  FMUL.FTZ R21, R21, c[0x0][0x320] ;  /* 0x0000c80015157a20 */ /* 0x000fe40000410000 */
[----:B------:R-:W-:Y:S01]  /*6b10*/  FMUL.FTZ R22, R22, c[0x0][0x320] ;  /* 0x0000c80016167a20 */ /* 0x000fe20000410000 */
[----:B------:R-:W-:Y:S01]  /*6b20*/  MUFU.TANH R17, R17 ;  /* 0x0000001100117308 */ /* 0x000fe20000002400 */
[----:B------:R-:W1:Y:S01]  /*6b30*/  SHFL.IDX PT, R2, R0, RZ, 0x1c1f ;  /* 0x001c1fff00027589 */ /* 0x000e6200000e0000 */
[----:B------:R-:W-:Y:S05]  /*6b40*/  FMUL.FTZ R23, R23, c[0x0][0x320] ;  /* 0x0000c80017177a20 */ /* 0x000fea0000410000 */
[----:B------:R-:W-:Y:S02]  /*6b50*/  FMUL.FTZ R24, R24, c[0x0][0x320] ;  /* 0x0000c80018187a20 */ /* 0x000fe40000410000 */
[----:B------:R-:W-:Y:S01]  /*6b60*/  FMUL.FTZ R25, R25, c[0x0][0x320] ;  /* 0x0000c80019197a20 */ /* 0x000fe20000410000 */
[C---:B---3--:R-:W-:Y:S01]  /*6b70*/  HMMA.16816.F32 R28, R148.reuse, R8, R28 ;  /* 0x00000008941c723c */ /* 0x048fe2000000181c */
[----:B------:R3:W1:Y:S01]  /*6b80*/  SHFL.IDX PT, R3, R0, 0x1, 0x1c1f ;  /* 0x003c1f0000037f89 */ /* 0x00066200000e0000 */
[----:B------:R-:W1:Y:S01]  /*6b90*/  MUFU.TANH R12, R12 ;  /* 0x0000000c000c7308 */ /* 0x000e620000002400 */
[----:B------:R-:W-:Y:S02]  /*6ba0*/  FMUL.FTZ R26, R26, c[0x0][0x320] ;  /* 0x0000c8001a1a7a20 */ /* 0x000fe40000410000 */
[----:B------:R-:W-:Y:S03]  /*6bb0*/  FMUL.FTZ R27, R27, c[0x0][0x320] ;  /* 0x0000c8001b1b7a20 */ /* 0x000fe60000410000 */
[----:B------:R-:W-:Y:S04]  /*6bc0*/  HMMA.16816.F32 R32, R148, R10, R32 ;  /* 0x0000000a9420723c */ /* 0x000fe80000001820 */
[----:B------:R-:W1:Y:S10]  /*6bd0*/  MUFU.TANH R16, R16 ;  /* 0x0000001000107308 */ /* 0x000e740000002400 */
[----:B------:R-:W4:Y:S01]  /*6be0*/  MUFU.TANH R20, R20 ;  /* 0x0000001400147308 */ /* 0x000f220000002400 */
[----:B---3--:R-:W-:Y:S01]  /*6bf0*/  IADD3 R0, -R223, 0x1, -R200 ;  /* 0x00000001df007810 */ /* 0x008fe20007ffe9c8 */
[----:B------:R-:W-:Y:S02]  /*6c00*/  FMUL.FTZ R28, R28, c[0x0][0x320] ;  /* 0x0000c8001c1c7a20 */ /* 0x000fe40000410000 */
[----:B------:R-:W-:Y:S02]  /*6c10*/  FMUL.FTZ R29, R29, c[0x0][0x320] ;  /* 0x0000c8001d1d7a20 */ /* 0x000fe40000410000 */
[----:B------:R-:W-:Y:S02]  /*6c20*/  IMAD R0, R4, c[0x0][0x1d0], R0 ;  /* 0x0000740004007a24 */ /* 0x000fe400078e0200 */
[----:B------:R-:W-:Y:S02]  /*6c30*/  FMUL.FTZ R30, R30, c[0x0][0x320] ;  /* 0x0000c8001e1e7a20 */ /* 0x000fe40000410000 */
[----:B------:R-:W3:Y:S01]  /*6c40*/  MUFU.TANH R18, R18 ;  /* 0x0000001200127308 */ /* 0x000ee20000002400 */
[----:B--2---:R-:W-:Y:S01]  /*6c50*/  FMUL.FTZ R13, R31, c[0x0][0x320] ;  /* 0x0000c8001f0d7a20 */ /* 0x004fe20000410000 */
[----:B------:R-:W-:Y:S01]  /*6c60*/  IADD3 R0, R0, -c[0x0][0x168], RZ ;  /* 0x80005a0000007a10 */ /* 0x000fe20007ffe0ff */
[----:B------:R-:W-:Y:S02]  /*6c70*/  FMUL.FTZ R32, R32, c[0x0][0x320] ;  /* 0x0000c80020207a20 */ /* 0x000fe40000410000 */
[----:B------:R-:W-:Y:S01]  /*6c80*/  FMUL.FTZ R33, R33, c[0x0][0x320] ;  /* 0x0000c80021217a20 */ /* 0x000fe20000410000 */
[----:B-1----:R-:W-:Y:S01]  /*6c90*/  IADD3 R2, R0, R2, RZ ;  /* 0x0000000200027210 */ /* 0x002fe20007ffe0ff */
[----:B------:R-:W-:Y:S01]  /*6ca0*/  FMUL.FTZ R34, R34, c[0x0][0x320] ;  /* 0x0000c80022227a20 */ /* 0x000fe20000410000 */
[----:B------:R-:W-:Y:S02]  /*6cb0*/  IADD3 R0, R0, R3, RZ ;  /* 0x0000000300007210 */ /* 0x000fe40007ffe0ff */
[----:B------:R-:W1:Y:S01]  /*6cc0*/  MUFU.TANH R19, R19 ;  /* 0x0000001300137308 */ /* 0x000e620000002400 */
[----:B------:R-:W-:Y:S02]  /*6cd0*/  ISETP.GT.AND P5, PT, R2, RZ, PT ;  /* 0x000000ff0200720c */ /* 0x000fe40003fa4270 */
[C---:B------:R-:W-:Y:S02]  /*6ce0*/  ISETP.GT.AND P0, PT, R0.reuse, RZ, PT ;  /* 0x000000ff0000720c */ /* 0x040fe40003f04270 */
[C---:B------:R-:W-:Y:S02]  /*6cf0*/  ISETP.GT.AND P6, PT, R0.reuse, 0x1, PT ;  /* 0x000000010000780c */ /* 0x040fe40003fc4270 */
[----:B------:R-:W-:Y:S02]  /*6d00*/  FSEL R4, R143, -INF , P5 ;  /* 0xff8000008f047808 */ /* 0x000fe40002800000 */
[----:B------:R-:W-:Y:S01]  /*6d10*/  FSEL R9, R141, -INF , P0 ;  /* 0xff8000008d097808 */ /* 0x000fe20000000000 */
[----:B------:R-:W2:Y:S01]  /*6d20*/  MUFU.TANH R21, R21 ;  /* 0x0000001500157308 */ /* 0x000ea20000002400 */
[----:B------:R-:W-:Y:S02]  /*6d30*/  ISETP.GT.AND P0, PT, R0, 0x8, PT ;  /* 0x000000080000780c */ /* 0x000fe40003f04270 */
[C---:B------:R-:W-:Y:S02]  /*6d40*/  ISETP.GT.AND P1, PT, R2.reuse, 0x1, PT ;  /* 0x000000010200780c */ /* 0x040fe40003f24270 */
[----:B------:R-:W-:Y:S02]  /*6d50*/  ISETP.GT.AND P5, PT, R2, 0x8, PT ;  /* 0x000000080200780c */ /* 0x000fe40003fa4270 */
[----:B----4-:R-:W-:Y:S02]  /*6d60*/  FSEL R8, R140, -INF , P6 ;  /* 0xff8000008c087808 */ /* 0x010fe40003000000 */
[----:B------:R-:W-:Y:S01]  /*6d70*/  FSEL R3, R142, -INF , P1 ;  /* 0xff8000008e037808 */ /* 0x000fe20000800000 */
[----:B------:R-:W4:Y:S01]  /*6d80*/  MUFU.TANH R22, R22 ;  /* 0x0000001600167308 */ /* 0x000f220000002400 */
[----:B------:R-:W-:Y:S02]  /*6d90*/  ISETP.GT.AND P6, PT, R0, 0x9, PT ;  /* 0x000000090000780c */ /* 0x000fe40003fc4270 */
[----:B-----5:R-:W-:Y:S02]  /*6da0*/  FSEL R6, R137, -INF , P5 ;  /* 0xff80000089067808 */ /* 0x020fe40002800000 */
[----:B------:R-:W-:Y:S02]  /*6db0*/  FSEL R7, R101, -INF , P0 ;  /* 0xff80000065077808 */ /* 0x000fe40000000000 */
[----:B------:R-:W-:Y:S02]  /*6dc0*/  FMNMX.FTZ R101, R4, R102, !PT ;  /* 0x0000006604657209 */ /* 0x000fe40007810000 */
[C---:B------:R-:W-:Y:S01]  /*6dd0*/  ISETP.GT.AND P1, PT, R2.reuse, 0x9, PT ;  /* 0x000000090200780c */ /* 0x040fe20003f24270 */
[----:B------:R-:W5:Y:S01]  /*6de0*/  MUFU.TANH R24, R24 ;  /* 0x0000001800187308 */ /* 0x000f620000002400 */
[----:B------:R-:W-:Y:S02]  /*6df0*/  ISETP.GT.AND P5, PT, R2, 0x10, PT ;  /* 0x000000100200780c */ /* 0x000fe40003fa4270 */
[----:B------:R-:W-:Y:S02]  /*6e00*/  ISETP.GT.AND P0, PT, R0, 0x10, PT ;  /* 0x000000100000780c */ /* 0x000fe40003f04270 */
[----:B------:R-:W-:Y:S02]  /*6e10*/  FMNMX.FTZ R11, R9, R103, !PT ;  /* 0x00000067090b7209 */ /* 0x000fe40007810000 */
[----:B------:R-:W-:Y:S02]  /*6e20*/  FSEL R5, R136, -INF , P1 ;  /* 0xff80000088057808 */ /* 0x000fe40000800000 */
[----:B------:R-:W-:Y:S01]  /*6e30*/  ISETP.GT.AND P1, PT, R2, 0x11, PT ;  /* 0x000000110200780c */ /* 0x000fe20003f24270 */
[----:B------:R-:W1:Y:S01]  /*6e40*/  MUFU.TANH R25, R25 ;  /* 0x0000001900197308 */ /* 0x000e620000002400 */
[----:B------:R-:W-:Y:S02]  /*6e50*/  FSEL R10, R100, -INF , P6 ;  /* 0xff800000640a7808 */ /* 0x000fe40003000000 */
[----:B------:R-:W-:Y:S02]  /*6e60*/  ISETP.GT.AND P6, PT, R0, 0x11, PT ;  /* 0x000000110000780c */ /* 0x000fe40003fc4270 */
[----:B------:R-:W-:Y:S01]  /*6e70*/  FSEL R143, R12, -INF , P5 ;  /* 0xff8000000c8f7808 */ /* 0x000fe20002800000 */
[----:B------:R-:W-:Y:S01]  /*6e80*/  FMUL.FTZ R12, R35, c[0x0][0x320] ;  /* 0x0000c800230c7a20 */ /* 0x000fe20000410000 */
[----:B------:R-:W-:Y:S02]  /*6e90*/  ISETP.GT.AND P5, PT, R2, 0x18, PT ;  /* 0x000000180200780c */ /* 0x000fe40003fa4270 */
[----:B------:R-:W-:Y:S01]  /*6ea0*/  FMNMX.FTZ R101, R3, R101, !PT ;  /* 0x0000006503657209 */ /* 0x000fe20007810000 */
[----:B------:R-:W1:Y:S01]  /*6eb0*/  MUFU.TANH R28, R28 ;  /* 0x0000001c001c7308 */ /* 0x000e620000002400 */
[----:B------:R-:W-:Y:S02]  /*6ec0*/  FSEL R145, R14, -INF , P0 ;  /* 0xff8000000e917808 */ /* 0x000fe40000000000 */
[----:B------:R-:W-:Y:S02]  /*6ed0*/  FSEL R146, R15, -INF , P6 ;  /* 0xff8000000f927808 */ /* 0x000fe40003000000 */
[----:B------:R-:W-:Y:S02]  /*6ee0*/  FSEL R144, R144, -INF , P1 ;  /* 0xff80000090907808 */ /* 0x000fe40000800000 */
[----:B------:R-:W-:Y:S02]  /*6ef0*/  FSEL R147, R16, -INF , P5 ;  /* 0xff80000010937808 */ /* 0x000fe40002800000 */
[C---:B------:R-:W-:Y:S01]  /*6f00*/  ISETP.GT.AND P5, PT, R2.reuse, 0x20, PT ;  /* 0x000000200200780c */ /* 0x040fe20003fa4270 */
[----:B------:R-:W-:Y:S01]  /*6f10*/  MUFU.TANH R23, R23 ;  /* 0x0000001700177308 */ /* 0x000fe20000002400 */
[----:B------:R-:W-:Y:S02]  /*6f20*/  ISETP.GT.AND P1, PT, R2, 0x19, PT ;  /* 0x000000190200780c */ /* 0x000fe40003f24270 */
[C---:B------:R-:W-:Y:S02]  /*6f30*/  ISETP.GT.AND P0, PT, R0.reuse, 0x18, PT ;  /* 0x000000180000780c */ /* 0x040fe40003f04270 */
[----:B------:R-:W-:Y:S02]  /*6f40*/  ISETP.GT.AND P6, PT, R0, 0x19, PT ;  /* 0x000000190000780c */ /* 0x000fe40003fc4270 */
[----:B------:R-:W-:Y:S02]  /*6f50*/  FMNMX.FTZ R101, R6, R101, !PT ;  /* 0x0000006506657209 */ /* 0x000fe40007810000 */
[----:B------:R-:W-:Y:S01]  /*6f60*/  FMNMX.FTZ R11, R8, R11, !PT ;  /* 0x0000000b080b7209 */ /* 0x000fe20007810000 */
[----:B------:R-:W5:Y:S01]  /*6f70*/  MUFU.TANH R29, R29 ;  /* 0x0000001d001d7308 */ /* 0x000f620000002400 */
[----:B------:R-:W-:Y:S02]  /*6f80*/  FSEL R151, R20, -INF , P5 ;  /* 0xff80000014977808 */ /* 0x000fe40002800000 */
[----:B------:R-:W-:Y:S02]  /*6f90*/  FSEL R148, R17, -INF , P1 ;  /* 0xff80000011947808 */ /* 0x000fe40000800000 */
[----:B------:R-:W-:Y:S02]  /*6fa0*/  ISETP.GT.AND P1, PT, R2, 0x21, PT ;  /* 0x000000210200780c */ /* 0x000fe40003f24270 */
[----:B---3--:R-:W-:Y:S02]  /*6fb0*/  FSEL R149, R18, -INF , P0 ;  /* 0xff80000012957808 */ /* 0x008fe40000000000 */
[----:B------:R-:W-:Y:S01]  /*6fc0*/  ISETP.GT.AND P0, PT, R0, 0x20, PT ;  /* 0x000000200000780c */ /* 0x000fe20003f04270 */
[----:B------:R-:W3:Y:S01]  /*6fd0*/  MUFU.TANH R26, R26 ;  /* 0x0000001a001a7308 */ /* 0x000ee20000002400 */
[----:B-1----:R-:W-:Y:S02]  /*6fe0*/  FSEL R150, R19, -INF , P6 ;  /* 0xff80000013967808 */ /* 0x002fe40003000000 */
[C---:B------:R-:W-:Y:S02]  /*6ff0*/  ISETP.GT.AND P6, PT, R2.reuse, 0x28, PT ;  /* 0x000000280200780c */ /* 0x040fe40003fc4270 */
[----:B------:R-:W-:Y:S02]  /*7000*/  FMNMX.FTZ R101, R5, R101, !PT ;  /* 0x0000006505657209 */ /* 0x000fe40007810000 */
[----:B------:R-:W-:Y:S02]  /*7010*/  ISETP.GT.AND P5, PT, R2, 0x29, PT ;  /* 0x000000290200780c */ /* 0x000fe40003fa4270 */
[----:B------:R-:W-:Y:S01]  /*7020*/  FMNMX.FTZ R11, R7, R11, !PT ;  /* 0x0000000b070b7209 */ /* 0x000fe20007810000 */
[----:B------:R-:W1:Y:S01]  /*7030*/  MUFU.TANH R27, R27 ;  /* 0x0000001b001b7308 */ /* 0x000e620000002400 */
[----:B--2---:R-:W-:Y:S02]  /*7040*/  FSEL R153, R21, -INF , P1 ;  /* 0xff80000015997808 */ /* 0x004fe40000800000 */
[----:B----4-:R-:W-:Y:S02]  /*7050*/  FSEL R154, R22, -INF , P0 ;  /* 0xff800000169a7808 */ /* 0x010fe40000000000 */
[C---:B------:R-:W-:Y:S02]  /*7060*/  ISETP.GT.AND P1, PT, R2.reuse, 0x30, PT ;  /* 0x000000300200780c */ /* 0x040fe40003f24270 */
[----:B------:R-:W-:Y:S02]  /*7070*/  ISETP.GT.AND P0, PT, R2, 0x31, PT ;  /* 0x000000310200780c */ /* 0x000fe40003f04270 */
[----:B-----5:R-:W-:Y:S01]  /*7080*/  FSEL R159, R24, -INF , P6 ;  /* 0xff800000189f7808 */ /* 0x020fe20003000000 */
[----:B------:R-:W2:Y:S01]  /*7090*/  MUFU.TANH R30, R30 ;  /* 0x0000001e001e7308 */ /* 0x000ea20000002400 */
[----:B------:R-:W-:Y:S02]  /*70a0*/  FSEL R155, R25, -INF , P5 ;  /* 0xff800000199b7808 */ /* 0x000fe40002800000 */
[----:B------:R-:W-:Y:S02]  /*70b0*/  FMNMX.FTZ R101, R143, R101, !PT ;  /* 0x000000658f657209 */ /* 0x000fe40007810000 */
[C---:B------:R-:W-:Y:S02]  /*70c0*/  ISETP.GT.AND P6, PT, R2.reuse, 0x38, PT ;  /* 0x000000380200780c */ /* 0x040fe40003fc4270 */
[----:B------:R-:W-:Y:S02]  /*70d0*/  ISETP.GT.AND P5, PT, R2, 0x39, PT ;  /* 0x000000390200780c */ /* 0x000fe40003fa4270 */
[----:B------:R-:W-:Y:S01]  /*70e0*/  FMNMX.FTZ R2, R10, R11, !PT ;  /* 0x0000000b0a027209 */ /* 0x000fe20007810000 */
[----:B------:R-:W4:Y:S01]  /*70f0*/  MUFU.TANH R13, R13 ;  /* 0x0000000d000d7308 */ /* 0x000f220000002400 */
[----:B------:R-:W-:Y:S02]  /*7100*/  FMNMX.FTZ R101, R144, R101, !PT ;  /* 0x0000006590657209 */ /* 0x000fe40007810000 */
[----:B------:R-:W-:Y:S02]  /*7110*/  FMNMX.FTZ R2, R145, R2, !PT ;  /* 0x0000000291027209 */ /* 0x000fe40007810000 */
[----:B------:R-:W-:Y:S02]  /*7120*/  FMNMX.FTZ R101, R147, R101, !PT ;  /* 0x0000006593657209 */ /* 0x000fe40007810000 */
[----:B------:R-:W-:Y:S02]  /*7130*/  FMNMX.FTZ R2, R146, R2, !PT ;  /* 0x0000000292027209 */ /* 0x000fe40007810000 */
[----:B------:R-:W-:Y:S01]  /*7140*/  FMNMX.FTZ R101, R148, R101, !PT ;  /* 0x0000006594657209 */ /* 0x000fe20007810000 */
[----:B------:R-:W5:Y:S01]  /*7150*/  MUFU.TANH R32, R32 ;  /* 0x0000002000207308 */ /* 0x000f620000002400 */
[----:B------:R-:W-:Y:S02]  /*7160*/  FMNMX.FTZ R2, R149, R2, !PT ;  /* 0x0000000295027209 */ /* 0x000fe40007810000 */
[----:B------:R-:W-:Y:S02]  /*7170*/  FSEL R189, R28, -INF , P1 ;  /* 0xff8000001cbd7808 */ /* 0x000fe40000800000 */
[----:B------:R-:W-:Y:S02]  /*7180*/  ISETP.GT.AND P1, PT, R0, 0x21, PT ;  /* 0x000000210000780c */ /* 0x000fe40003f24270 */
[----:B------:R-:W-:Y:S02]  /*7190*/  FMNMX.FTZ R2, R150, R2, !PT ;  /* 0x0000000296027209 */ /* 0x000fe40007810000 */
[----:B------:R-:W-:Y:S01]  /*71a0*/  FMNMX.FTZ R101, R151, R101, !PT ;  /* 0x0000006597657209 */ /* 0x000fe20007810000 */
[----:B------:R-:W2:Y:S01]  /*71b0*/  MUFU.TANH R33, R33 ;  /* 0x0000002100217308 */ /* 0x000ea20000002400 */
[----:B------:R-:W-:Y:S02]  /*71c0*/  FSEL R186, R29, -INF , P0 ;  /* 0xff8000001dba7808 */ /* 0x000fe40000000000 */
[----:B------:R-:W-:Y:S02]  /*71d0*/  FSEL R152, R23, -INF , P1 ;  /* 0xff80000017987808 */ /* 0x000fe40000800000 */
[----:B------:R-:W-:Y:S02]  /*71e0*/  ISETP.GT.AND P0, PT, R0, 0x28, PT ;  /* 0x000000280000780c */ /* 0x000fe40003f04270 */
[----:B------:R-:W-:Y:S02]  /*71f0*/  FMNMX.FTZ R101, R153, R101, !PT ;  /* 0x0000006599657209 */ /* 0x000fe40007810000 */
[----:B------:R-:W-:Y:S01]  /*7200*/  FMNMX.FTZ R2, R154, R2, !PT ;  /* 0x000000029a027209 */ /* 0x000fe20007810000 */
[----:B------:R-:W4:Y:S01]  /*7210*/  MUFU.TANH R34, R34 ;  /* 0x0000002200227308 */ /* 0x000f220000002400 */
[----:B---3--:R-:W-:Y:S02]  /*7220*/  FSEL R157, R26, -INF , P0 ;  /* 0xff8000001a9d7808 */ /* 0x008fe40000000000 */
[----:B------:R-:W-:Y:S02]  /*7230*/  ISETP.GT.AND P1, PT, R0, 0x29, PT ;  /* 0x000000290000780c */ /* 0x000fe40003f24270 */
[----:B------:R-:W-:Y:S02]  /*7240*/  FMNMX.FTZ R101, R159, R101, !PT ;  /* 0x000000659f657209 */ /* 0x000fe40007810000 */
[----:B------:R-:W-:Y:S02]  /*7250*/  FMNMX.FTZ R2, R152, R2, !PT ;  /* 0x0000000298027209 */ /* 0x000fe40007810000 */
[----:B------:R-:W-:Y:S01]  /*7260*/  ISETP.GT.AND P0, PT, R0, 0x30, PT ;  /* 0x000000300000780c */ /* 0x000fe20003f04270 */
[----:B------:R-:W3:Y:S01]  /*7270*/  MUFU.TANH R12, R12 ;  /* 0x0000000c000c7308 */ /* 0x000ee20000002400 */
[----:B-1----:R-:W-:Y:S02]  /*7280*/  FSEL R158, R27, -INF , P1 ;  /* 0xff8000001b9e7808 */ /* 0x002fe40000800000 */
[----:B------:R-:W-:Y:S02]  /*7290*/  FMNMX.FTZ R101, R155, R101, !PT ;  /* 0x000000659b657209 */ /* 0x000fe40007810000 */
[----:B------:R-:W-:Y:S02]  /*72a0*/  FMNMX.FTZ R2, R157, R2, !PT ;  /* 0x000000029d027209 */ /* 0x000fe40007810000 */
[----:B--2---:R-:W-:Y:S02]  /*72b0*/  FSEL R184, R30, -INF , P0 ;  /* 0xff8000001eb87808 */ /* 0x004fe40000000000 */
[----:B------:R-:W-:Y:S02]  /*72c0*/  ISETP.GT.AND P1, PT, R0, 0x31, PT ;  /* 0x000000310000780c */ /* 0x000fe40003f24270 */
[----:B------:R-:W-:Y:S02]  /*72d0*/  FMNMX.FTZ R2, R158, R2, !PT ;  /* 0x000000029e027209 */ /* 0x000fe40007810000 */
[----:B------:R-:W-:Y:S02]  /*72e0*/  FMNMX.FTZ R101, R189, R101, !PT ;  /* 0x00000065bd657209 */ /* 0x000fe40007810000 */
[----:B----4-:R-:W-:Y:S02]  /*72f0*/  FSEL R183, R13, -INF , P1 ;  /* 0xff8000000db77808 */ /* 0x010fe40000800000 */
[----:B-----5:R-:W-:Y:S02]  /*7300*/  FSEL R185, R32, -INF , P6 ;  /* 0xff80000020b97808 */ /* 0x020fe40003000000 */
[----:B------:R-:W-:Y:S02]  /*7310*/  ISETP.GT.AND P0, PT, R0, 0x38, PT ;  /* 0x000000380000780c */ /* 0x000fe40003f04270 */
[----:B------:R-:W-:Y:S02]  /*7320*/  FMNMX.FTZ R2, R184, R2, !PT ;  /* 0x00000002b8027209 */ /* 0x000fe40007810000 */
[----:B------:R-:W-:Y:S02]  /*7330*/  FMNMX.FTZ R101, R186, R101, !PT ;  /* 0x00000065ba657209 */ /* 0x000fe40007810000 */
[----:B------:R-:W-:Y:S02]  /*7340*/  FSEL R182, R33, -INF , P5 ;  /* 0xff80000021b67808 */ /* 0x000fe40002800000 */
[----:B------:R-:W-:Y:S02]  /*7350*/  ISETP.GT.AND P1, PT, R0, 0x39, PT ;  /* 0x000000390000780c */ /* 0x000fe40003f24270 */
[----:B------:R-:W-:Y:S02]  /*7360*/  FSEL R187, R34, -INF , P0 ;  /* 0xff80000022bb7808 */ /* 0x000fe40000000000 */
[----:B------:R-:W-:Y:S02]  /*7370*/  FMNMX.FTZ R101, R185, R101, !PT ;  /* 0x00000065b9657209 */ /* 0x000fe40007810000 */
[----:B------:R-:W-:Y:S02]  /*7380*/  FMNMX.FTZ R0, R183, R2, !PT ;  /* 0x00000002b7007209 */ /* 0x000fe40007810000 */
[----:B---3--:R-:W-:Y:S02]  /*7390*/  FSEL R192, R12, -INF , P1 ;  /* 0xff8000000cc07808 */ /* 0x008fe40000800000 */
[----:B------:R-:W-:Y:S02]  /*73a0*/  FMNMX.FTZ R101, R182, R101, !PT ;  /* 0x00000065b6657209 */ /* 0x000fe40007810000 */
[----:B------:R-:W-:Y:S03]  /*73b0*/  FMNMX.FTZ R0, R187, R0, !PT ;  /* 0x00000000bb007209 */ /* 0x000fe60007810000 */
[----:B------:R-:W1:Y:S01]  /*73c0*/  SHFL.BFLY PT, R11, R101, 0x2, 0x1f ;  /* 0x0c401f00650b7f89 */ /* 0x000e6200000e0000 */
[----:B------:R-:W-:Y:S07]  /*73d0*/  FMNMX.FTZ R0, R192, R0, !PT ;  /* 0x00000000c0007209 */ /* 0x000fee0007810000 */
[----:B------:R-:W2:Y:S01]  /*73e0*/  SHFL.BFLY PT, R2, R0, 0x2, 0x1f ;  /* 0x0c401f0000027f89 */ /* 0x000ea200000e0000 */
[----:B-1----:R-:W-:Y:S07]  /*73f0*/  FMNMX.FTZ R101, R101, R11, !PT ;  /* 0x0000000b65657209 */ /* 0x002fee0007810000 */
[----:B------:R-:W1:Y:S01]  /*7400*/  SHFL.BFLY PT, R11, R101, 0x1, 0x1f ;  /* 0x0c201f00650b7f89 */ /* 0x000e6200000e0000 */
[----:B--2---:R-:W-:Y:S07]  /*7410*/  FMNMX.FTZ R0, R0, R2, !PT ;  /* 0x0000000200007209 */ /* 0x004fee0007810000 */
[----:B------:R-:W2:Y:S01]  /*7420*/  SHFL.BFLY PT, R100, R0, 0x1, 0x1f ;  /* 0x0c201f0000647f89 */ /* 0x000ea200000e0000 */
[----:B-1----:R-:W-:Y:S04]  /*7430*/  FMNMX.FTZ R101, R101, R11, !PT ;  /* 0x0000000b65657209 */ /* 0x002fe80007810000 */
[C---:B------:R-:W-:Y:S01]  /*7440*/  FSETP.NEU.FTZ.AND P1, PT, R101.reuse, -INF , PT ;  /* 0xff8000006500780b */ /* 0x040fe20003f3d000 */
[C---:B------:R-:W-:Y:S01]  /*7450*/  FMUL.FTZ R141, R101.reuse, c[0x0][0x2d0] ;  /* 0x0000b400658d7a20 */ /* 0x040fe20000410000 */
[----:B--2---:R-:W-:Y:S02]  /*7460*/  FMNMX.FTZ R100, R0, R100, !PT ;  /* 0x0000006400647209 */ /* 0x004fe40007810000 */
[----:B------:R-:W-:Y:S02]  /*7470*/  FSEL R2, R101, RZ, P1 ;  /* 0x000000ff65027208 */ /* 0x000fe40000800000 */
[C---:B------:R-:W-:Y:S01]  /*7480*/  FSETP.NEU.FTZ.AND P0, PT, R100.reuse, -INF , PT ;  /* 0xff8000006400780b */ /* 0x040fe20003f1d000 */
[----:B------:R-:W-:Y:S01]  /*7490*/  FMUL.FTZ R142, R100, c[0x0][0x2d0] ;  /* 0x0000b400648e7a20 */ /* 0x000fe20000410000 */
[----:B------:R-:W-:Y:S01]  /*74a0*/  FSEL R141, R141, RZ, P1 ;  /* 0x000000ff8d8d7208 */ /* 0x000fe20000800000 */
[----:B------:R-:W-:Y:S01]  /*74b0*/  FADD.FTZ R2, -R2, R102 ;  /* 0x0000006602027221 */ /* 0x000fe20000010100 */
[----:B------:R-:W-:Y:S02]  /*74c0*/  FSEL R0, R100, RZ, P0 ;  /* 0x000000ff64007208 */ /* 0x000fe40000000000 */
[----:B------:R-:W-:Y:S01]  /*74d0*/  IADD3 R102, R170, R160, RZ ;  /* 0x000000a0aa667210 */ /* 0x000fe20007ffe0ff */
[----:B------:R-:W-:Y:S01]  /*74e0*/  FMUL.FTZ R2, R2, c[0x0][0x2d0] ;  /* 0x0000b40002027a20 */ /* 0x000fe20000410000 */
[----:B------:R-:W-:Y:S01]  /*74f0*/  FSEL R142, R142, RZ, P0 ;  /* 0x000000ff8e8e7208 */ /* 0x000fe20000000000 */
[----:B------:R-:W-:Y:S01]  /*7500*/  FADD.FTZ R0, -R0, R103 ;  /* 0x0000006700007221 */ /* 0x000fe20000010100 */
[----:B------:R-:W-:Y:S01]  /*7510*/  IADD3 R140, R168, R102, RZ ;  /* 0x00000066a88c7210 */ /* 0x000fe20007ffe0ff */
[----:B------:R-:W1:Y:S01]  /*7520*/  LDSM.16.MT88.4 R12, [R102] ;  /* 0x00000000660c783b */ /* 0x000e620000004200 */
[--C-:B------:R-:W-:Y:S01]  /*7530*/  FFMA.FTZ R4, R4, c[0x0][0x2d0], -R141.reuse ;  /* 0x0000b40004047a23 */ /* 0x100fe2000001088d */
[----:B------:R-:W2:Y:S01]  /*7540*/  MUFU.EX2 R2, R2 ;  /* 0x0000000200027308 */ /* 0x000ea20000000800 */
[----:B------:R-:W-:Y:S01]  /*7550*/  FMUL.FTZ R0, R0, c[0x0][0x2d0] ;  /* 0x0000b40000007a20 */ /* 0x000fe20000410000 */
[----:B------:R-:W-:Y:S01]  /*7560*/  ISETP.GE.AND P1, PT, R199, 0x1, PT ;  /* 0x00000001c700780c */ /* 0x000fe20003f26270 */
[--C-:B------:R-:W-:Y:S02]  /*7570*/  FFMA.FTZ R3, R3, c[0x0][0x2d0], -R141.reuse ;  /* 0x0000b40003037a23 */ /* 0x100fe4000001088d */
[--C-:B------:R-:W-:Y:S01]  /*7580*/  FFMA.FTZ R6, R6, c[0x0][0x2d0], -R141.reuse ;  /* 0x0000b40006067a23 */ /* 0x100fe2000001088d */
[----:B------:R-:W3:Y:S01]  /*7590*/  LDSM.16.MT88.4 R20, [R140] ;  /* 0x000000008c14783b */ /* 0x000ee20000004200 */
[--C-:B------:R-:W-:Y:S02]  /*75a0*/  FFMA.FTZ R5, R5, c[0x0][0x2d0], -R141.reuse ;  /* 0x0000b40005057a23 */ /* 0x100fe4000001088d */
[--C-:B------:R-:W-:Y:S01]  /*75b0*/  FFMA.FTZ R9, R9, c[0x0][0x2d0], -R142.reuse ;  /* 0x0000b40009097a23 */ /* 0x100fe2000001088e */
[----:B------:R4:W-:Y:S01]  /*75c0*/  MUFU.EX2 R191, R4 ;  /* 0x0000000400bf7308 */ /* 0x0009e20000000800 */
[--C-:B------:R-:W-:Y:S02]  /*75d0*/  FFMA.FTZ R8, R8, c[0x0][0x2d0], -R142.reuse ;  /* 0x0000b40008087a23 */ /* 0x100fe4000001088e */
[--C-:B------:R-:W-:Y:S02]  /*75e0*/  FFMA.FTZ R7, R7, c[0x0][0x2d0], -R142.reuse ;  /* 0x0000b40007077a23 */ /* 0x100fe4000001088e */
[--C-:B------:R-:W-:Y:S05]  /*75f0*/  FFMA.FTZ R10, R10, c[0x0][0x2d0], -R142.reuse ;  /* 0x0000b4000a0a7a23 */ /* 0x100fea000001088e */
[----:B------:R-:W5:Y:S01]  /*7600*/  MUFU.EX2 R190, R3 ;  /* 0x0000000300be7308 */ /* 0x000f620000000800 */
[C---:B--2---:R-:W-:Y:S02]  /*7610*/  FMUL.FTZ R17, R2.reuse, R117 ;  /* 0x0000007502117220 */ /* 0x044fe40000410000 */
[C---:B------:R-:W-:Y:S02]  /*7620*/  FMUL.FTZ R16, R2.reuse, R116 ;  /* 0x0000007402107220 */ /* 0x040fe40000410000 */
[C---:B------:R-:W-:Y:S05]  /*7630*/  FMUL.FTZ R24, R2.reuse, R124 ;  /* 0x0000007c02187220 */ /* 0x040fea0000410000 */
[----:B------:R-:W-:Y:S01]  /*7640*/  MUFU.EX2 R198, R6 ;  /* 0x0000000600c67308 */ /* 0x000fe20000000800 */
[C---:B------:R-:W-:Y:S02]  /*7650*/  FMUL.FTZ R25, R2.reuse, R125 ;  /* 0x0000007d02197220 */ /* 0x040fe40000410000 */
[C---:B------:R-:W-:Y:S02]  /*7660*/  FMUL.FTZ R32, R2.reuse, R132 ;  /* 0x0000008402207220 */ /* 0x040fe40000410000 */
[C---:B----4-:R-:W-:Y:S02]  /*7670*/  FMUL.FTZ R4, R2.reuse, R104 ;  /* 0x0000006802047220 */ /* 0x050fe40000410000 */
[C---:B------:R-:W-:Y:S02]  /*7680*/  FMUL.FTZ R33, R2.reuse, R133 ;  /* 0x0000008502217220 */ /* 0x040fe40000410000 */
[C---:B------:R-:W-:Y:S01]  /*7690*/  FMUL.FTZ R36, R2.reuse, R36 ;  /* 0x0000002402247220 */ /* 0x040fe20000410000 */
[----:B------:R-:W2:Y:S01]  /*76a0*/  MUFU.EX2 R197, R5 ;  /* 0x0000000500c57308 */ /* 0x000ea20000000800 */
[C---:B------:R-:W-:Y:S02]  /*76b0*/  FMUL.FTZ R37, R2.reuse, R37 ;  /* 0x0000002502257220 */ /* 0x040fe40000410000 */
[----:B------:R-:W-:Y:S01]  /*76c0*/  FMUL.FTZ R40, R2, R40 ;  /* 0x0000002802287220 */ /* 0x000fe20000410000 */
[----:B-----5:R-:W-:Y:S01]  /*76d0*/  F2FP.PACK_AB R136, R190, R191 ;  /* 0x000000bfbe88723e */ /* 0x020fe200000000ff */
[C---:B------:R-:W-:Y:S01]  /*76e0*/  FMUL.FTZ R41, R2.reuse, R41 ;  /* 0x0000002902297220 */ /* 0x040fe20000410000 */
[----:B------:R-:W-:Y:S01]  /*76f0*/  IADD3 R3, R171, R160, RZ ;  /* 0x000000a0ab037210 */ /* 0x000fe20007ffe0ff */
[C---:B------:R-:W-:Y:S02]  /*7700*/  FMUL.FTZ R44, R2.reuse, R44 ;  /* 0x0000002c022c7220 */ /* 0x040fe40000410000 */
[----:B------:R-:W-:Y:S01]  /*7710*/  FMUL.FTZ R45, R2, R45 ;  /* 0x0000002d022d7220 */ /* 0x000fe20000410000 */
[----:B------:R4:W-:Y:S01]  /*7720*/  MUFU.EX2 R188, R9 ;  /* 0x0000000900bc7308 */ /* 0x0009e20000000800 */
[----:B------:R-:W5:Y:S01]  /*7730*/  LDSM.16.MT88.4 R28, [R3] ;  /* 0x00000000031c783b */ /* 0x000f620000004200 */
[----:B------:R-:W-:Y:S01]  /*7740*/  IADD3 R103, R168, R3, RZ ;  /* 0x00000003a8677210 */ /* 0x000fe20007ffe0ff */
[C---:B------:R-:W-:Y:S02]  /*7750*/  FMUL.FTZ R48, R2.reuse, R48 ;  /* 0x0000003002307220 */ /* 0x040fe40000410000 */
[C---:B------:R-:W-:Y:S02]  /*7760*/  FMUL.FTZ R49, R2.reuse, R49 ;  /* 0x0000003102317220 */ /* 0x040fe40000410000 */
[C---:B------:R-:W-:Y:S02]  /*7770*/  FMUL.FTZ R52, R2.reuse, R52 ;  /* 0x0000003402347220 */ /* 0x040fe40000410000 */
[C---:B------:R-:W-:Y:S01]  /*7780*/  FMUL.FTZ R53, R2.reuse, R53 ;  /* 0x0000003502357220 */ /* 0x040fe20000410000 */
[----:B------:R-:W1:Y:S01]  /*7790*/  MUFU.EX2 R196, R8 ;  /* 0x0000000800c47308 */ /* 0x000e620000000800 */
[C---:B------:R-:W-:Y:S02]  /*77a0*/  FMUL.FTZ R56, R2.reuse, R56 ;  /* 0x0000003802387220 */ /* 0x040fe40000410000 */
[C---:B------:R-:W-:Y:S01]  /*77b0*/  FMUL.FTZ R57, R2.reuse, R57 ;  /* 0x0000003902397220 */ /* 0x040fe20000410000 */
[----:B--2---:R-:W-:Y:S01]  /*77c0*/  F2FP.PACK_AB R138, R197, R198 ;  /* 0x000000c6c58a723e */ /* 0x004fe200000000ff */
[C---:B------:R-:W-:Y:S02]  /*77d0*/  FMUL.FTZ R5, R2.reuse, R105 ;  /* 0x0000006902057220 */ /* 0x040fe40000410000 */
[C---:B------:R-:W-:Y:S02]  /*77e0*/  FMUL.FTZ R60, R2.reuse, R60 ;  /* 0x0000003c023c7220 */ /* 0x040fe40000410000 */
[C---:B------:R-:W-:Y:S01]  /*77f0*/  FMUL.FTZ R61, R2.reuse, R61 ;  /* 0x0000003d023d7220 */ /* 0x040fe20000410000 */
        /* <DEDUP_REMOVED lines=9> */
[----:B-1----:R-:W-:Y:S01]  /*7890*/  F2FP.PACK_AB R137, R196, R188 ;  /* 0x000000bcc489723e */ /* 0x002fe200000000ff */
        /* <DEDUP_REMOVED lines=12> */
[C---:B------:R-:W-:Y:S02]  /*7960*/  FMUL.FTZ R93, R2.reuse, R93 ;  /* 0x0000005d025d7220 */ /* 0x040fe40000410000 */
[C---:B------:R-:W-:Y:S02]  /*7970*/  FMUL.FTZ R96, R2.reuse, R96 ;  /* 0x0000006002607220 */ /* 0x040fe40000410000 */
[----:B------:R-:W-:Y:S02]  /*7980*/  FMUL.FTZ R97, R2, R97 ;  /* 0x0000006102617220 */ /* 0x000fe40000410000 */
[--C-:B------:R-:W-:Y:S02]  /*7990*/  FFMA.FTZ R116, R153, c[0x0][0x2d0], -R141.reuse ;  /* 0x0000b40099747a23 */ /* 0x100fe4000001088d */
[C---:B-1----:R-:W-:Y:S02]  /*79a0*/  FMUL.FTZ R6, R0.reuse, R106 ;  /* 0x0000006a00067220 */ /* 0x042fe40000410000 */
[----:B------:R1:W-:Y:S01]  /*79b0*/  MUFU.EX2 R153, R116 ;  /* 0x0000007400997308 */ /* 0x0003e20000000800 */
[C---:B------:R-:W-:Y:S02]  /*79c0*/  FMUL.FTZ R7, R0.reuse, R107 ;  /* 0x0000006b00077220 */ /* 0x040fe40000410000 */
[----:B------:R-:W2:Y:S01]  /*79d0*/  LDSM.16.MT88.4 R104, [R103] ;  /* 0x000000006768783b */ /* 0x000ea20000004200 */
[C---:B------:R-:W-:Y:S02]  /*79e0*/  FMUL.FTZ R10, R0.reuse, R110 ;  /* 0x0000006e000a7220 */ /* 0x040fe40000410000 */
[C---:B------:R-:W-:Y:S02]  /*79f0*/  FMUL.FTZ R11, R0.reuse, R111 ;  /* 0x0000006f000b7220 */ /* 0x040fe40000410000 */
[C---:B------:R-:W-:Y:S03]  /*7a00*/  HMMA.16816.F32 R4, R136.reuse, R12, R4 ;  /* 0x0000000c8804723c */ /* 0x040fe60000001804 */
[----:B------:R-:W4:Y:S02]  /*7a10*/  LDSM.16.MT88.4 R108, [R102+0x2000] ;  /* 0x00200000666c783b */ /* 0x000f240000004200 */
[----:B------:R-:W-:Y:S02]  /*7a20*/  FMUL.FTZ R18, R0, R118 ;  /* 0x0000007600127220 */ /* 0x000fe40000410000 */
[C---:B------:R-:W-:Y:S01]  /*7a30*/  FMUL.FTZ R13, R2.reuse, R113 ;  /* 0x00000071020d7220 */ /* 0x040fe20000410000 */
[C---:B------:R-:W-:Y:S04]  /*7a40*/  HMMA.16816.F32 R8, R136.reuse, R14, R8 ;  /* 0x0000000e8808723c */ /* 0x040fe80000001808 */
[----:B------:R-:W-:Y:S02]  /*7a50*/  FMUL.FTZ R12, R2, R112 ;  /* 0x00000070020c7220 */ /* 0x000fe40000410000 */
[C---:B------:R-:W-:Y:S02]  /*7a60*/  FMUL.FTZ R19, R0.reuse, R119 ;  /* 0x0000007700137220 */ /* 0x040fe40000410000 */
[C---:B------:R-:W-:Y:S04]  /*7a70*/  FMUL.FTZ R14, R0.reuse, R114 ;  /* 0x00000072000e7220 */ /* 0x040fe80000410000 */
[C---:B------:R-:W-:Y:S02]  /*7a80*/  FMUL.FTZ R15, R0.reuse, R115 ;  /* 0x00000073000f7220 */ /* 0x040fe40000410000 */
[C---:B------:R-:W-:Y:S02]  /*7a90*/  FMUL.FTZ R26, R0.reuse, R126 ;  /* 0x0000007e001a7220 */ /* 0x040fe40000410000 */
[C---:B------:R-:W-:Y:S02]  /*7aa0*/  FMUL.FTZ R27, R0.reuse, R127 ;  /* 0x0000007f001b7220 */ /* 0x040fe40000410000 */
[----:B------:R-:W-:Y:S01]  /*7ab0*/  LDSM.16.MT88.4 R124, [R3+0x1800] ;  /* 0x00180000037c783b */ /* 0x000fe20000004200 */
[C---:B---3--:R-:W-:Y:S03]  /*7ac0*/  HMMA.16816.F32 R12, R136.reuse, R20, R12 ;  /* 0x00000014880c723c */ /* 0x048fe6000000180c */
[C---:B------:R-:W-:Y:S02]  /*7ad0*/  FMUL.FTZ R34, R0.reuse, R134 ;  /* 0x0000008600227220 */ /* 0x040fe40000410000 */
[----:B------:R-:W-:Y:S02]  /*7ae0*/  FMUL.FTZ R35, R0, R135 ;  /* 0x0000008700237220 */ /* 0x000fe40000410000 */
[----:B------:R-:W-:Y:S01]  /*7af0*/  LDSM.16.MT88.4 R132, [R103+0x1800] ;  /* 0x001800006784783b */ /* 0x000fe20000004200 */
[C---:B------:R-:W-:Y:S04]  /*7b00*/  HMMA.16816.F32 R16, R136.reuse, R22, R16 ;  /* 0x000000168810723c */ /* 0x040fe80000001810 */
[C---:B------:R-:W-:Y:S02]  /*7b10*/  FMUL.FTZ R20, R2.reuse, R120 ;  /* 0x0000007802147220 */ /* 0x040fe40000410000 */
[----:B------:R-:W-:Y:S02]  /*7b20*/  FMUL.FTZ R21, R2, R121 ;  /* 0x0000007902157220 */ /* 0x000fe40000410000 */
[C---:B------:R-:W-:Y:S04]  /*7b30*/  FMUL.FTZ R22, R0.reuse, R122 ;  /* 0x0000007a00167220 */ /* 0x040fe80000410000 */
[----:B------:R-:W-:Y:S02]  /*7b40*/  FMUL.FTZ R23, R0, R123 ;  /* 0x0000007b00177220 */ /* 0x000fe40000410000 */
[--C-:B------:R-:W-:Y:S02]  /*7b50*/  FFMA.FTZ R120, R186, c[0x0][0x2d0], -R141.reuse ;  /* 0x0000b400ba787a23 */ /* 0x100fe4000001088d */
[--C-:B------:R-:W-:Y:S02]  /*7b60*/  FFMA.FTZ R121, R185, c[0x0][0x2d0], -R141.reuse ;  /* 0x0000b400b9797a23 */ /* 0x100fe4000001088d */
[C---:B------:R-:W-:Y:S01]  /*7b70*/  FMUL.FTZ R38, R0.reuse, R38 ;  /* 0x0000002600267220 */ /* 0x040fe20000410000 */
[C---:B-----5:R-:W-:Y:S03]  /*7b80*/  HMMA.16816.F32 R20, R136.reuse, R28, R20 ;  /* 0x0000001c8814723c */ /* 0x060fe60000001814 */
[C---:B------:R-:W-:Y:S02]  /*7b90*/  FMUL.FTZ R39, R0.reuse, R39 ;  /* 0x0000002700277220 */ /* 0x040fe40000410000 */
        /* <DEDUP_REMOVED lines=9> */
[C---:B------:R-:W-:Y:S01]  /*7c30*/  FMUL.FTZ R50, R0.reuse, R50 ;  /* 0x0000003200327220 */ /* 0x040fe20000410000 */
[C---:B--2---:R-:W-:Y:S03]  /*7c40*/  HMMA.16816.F32 R28, R136.reuse, R104, R28 ;  /* 0x00000068881c723c */ /* 0x044fe6000000181c */
[C---:B------:R-:W-:Y:S02]  /*7c50*/  FMUL.FTZ R51, R0.reuse, R51 ;  /* 0x0000003300337220 */ /* 0x040fe40000410000 */
[C---:B------:R-:W-:Y:S02]  /*7c60*/  FMUL.FTZ R54, R0.reuse, R54 ;  /* 0x0000003600367220 */ /* 0x040fe40000410000 */
[C---:B------:R-:W-:Y:S01]  /*7c70*/  FMUL.FTZ R55, R0.reuse, R55 ;  /* 0x0000003700377220 */ /* 0x040fe20000410000 */
[C---:B------:R-:W-:Y:S01]  /*7c80*/  HMMA.16816.F32 R32, R136.reuse, R106, R32 ;  /* 0x0000006a8820723c */ /* 0x040fe20000001820 */
[----:B------:R-:W2:Y:S03]  /*7c90*/  LDSM.16.MT88.4 R104, [R140+0x2000] ;  /* 0x002000008c68783b */ /* 0x000ea60000004200 */
[C---:B------:R-:W-:Y:S02]  /*7ca0*/  FMUL.FTZ R58, R0.reuse, R58 ;  /* 0x0000003a003a7220 */ /* 0x040fe40000410000 */
[C---:B------:R-:W-:Y:S02]  /*7cb0*/  FMUL.FTZ R59, R0.reuse, R59 ;  /* 0x0000003b003b7220 */ /* 0x040fe40000410000 */
[C---:B----4-:R-:W-:Y:S04]  /*7cc0*/  HMMA.16816.F32 R36, R136.reuse, R108, R36 ;  /* 0x0000006c8824723c */ /* 0x050fe80000001824 */
[C---:B------:R-:W-:Y:S02]  /*7cd0*/  FMUL.FTZ R62, R0.reuse, R62 ;  /* 0x0000003e003e7220 */ /* 0x040fe40000410000 */
[C---:B------:R-:W-:Y:S02]  /*7ce0*/  FMUL.FTZ R63, R0.reuse, R63 ;  /* 0x0000003f003f7220 */ /* 0x040fe40000410000 */
[C---:B------:R-:W-:Y:S01]  /*7cf0*/  HMMA.16816.F32 R40, R136.reuse, R110, R40 ;  /* 0x0000006e8828723c */ /* 0x040fe20000001828 */
[----:B------:R-:W3:Y:S03]  /*7d00*/  LDSM.16.MT88.4 R108, [R3+0x2000] ;  /* 0x00200000036c783b */ /* 0x000ee60000004200 */
        /* <DEDUP_REMOVED lines=17> */
[----:B------:R-:W-:Y:S02]  /*7e20*/  FFMA.FTZ R112, R143, c[0x0][0x2d0], -R141 ;  /* 0x0000b4008f707a23 */ /* 0x000fe4000001088d */
[C---:B---3--:R-:W-:Y:S02]  /*7e30*/  HMMA.16816.F32 R52, R136.reuse, R108, R52 ;  /* 0x0000006c8834723c */ /* 0x048fe40000001834 */
[----:B------:R3:W4:Y:S02]  /*7e40*/  MUFU.EX2 R180, R112 ;  /* 0x0000007000b47308 */ /* 0x0007240000000800 */
[C---:B------:R-:W-:Y:S02]  /*7e50*/  FMUL.FTZ R94, R0.reuse, R94 ;  /* 0x0000005e005e7220 */ /* 0x040fe40000410000 */
[C---:B------:R-:W-:Y:S02]  /*7e60*/  FMUL.FTZ R95, R0.reuse, R95 ;  /* 0x0000005f005f7220 */ /* 0x040fe40000410000 */
[C---:B------:R-:W-:Y:S01]  /*7e70*/  HMMA.16816.F32 R56, R136.reuse, R110, R56 ;  /* 0x0000006e8838723c */ /* 0x040fe20000001838 */
[----:B------:R-:W5:Y:S03]  /*7e80*/  LDSM.16.MT88.4 R108, [R102+0x4000] ;  /* 0x00400000666c783b */ /* 0x000f660000004200 */
[C---:B------:R-:W-:Y:S02]  /*7e90*/  FMUL.FTZ R98, R0.reuse, R98 ;  /* 0x0000006200627220 */ /* 0x040fe40000410000 */
[----:B------:R-:W-:Y:S02]  /*7ea0*/  FMUL.FTZ R99, R0, R99 ;  /* 0x0000006300637220 */ /* 0x000fe40000410000 */
[----:B-1----:R-:W-:Y:S04]  /*7eb0*/  FFMA.FTZ R116, R154, c[0x0][0x2d0], -R142 ;  /* 0x0000b4009a747a23 */ /* 0x002fe8000001088e */
[----:B------:R-:W-:Y:S02]  /*7ec0*/  FFMA.FTZ R2, R2, R203, R191 ;  /* 0x000000cb02027223 */ /* 0x000fe400000100bf */
[----:B------:R-:W-:Y:S02]  /*7ed0*/  FFMA.FTZ R0, R0, R204, R188 ;  /* 0x000000cc00007223 */ /* 0x000fe400000100bc */
[----:B------:R-:W-:Y:S02]  /*7ee0*/  FADD.FTZ R2, R190, R2 ;  /* 0x00000002be027221 */ /* 0x000fe40000010000 */
[----:B---3--:R-:W-:Y:S02]  /*7ef0*/  FFMA.FTZ R112, R145, c[0x0][0x2d0], -R142 ;  /* 0x0000b40091707a23 */ /* 0x008fe4000001088e */
[----:B------:R-:W-:Y:S02]  /*7f00*/  FADD.FTZ R0, R196, R0 ;  /* 0x00000000c4007221 */ /* 0x000fe40000010000 */
[----:B------:R1:W3:Y:S01]  /*7f10*/  MUFU.EX2 R178, R112 ;  /* 0x0000007000b27308 */ /* 0x0002e20000000800 */
[----:B------:R-:W-:Y:S01]  /*7f20*/  FADD.FTZ R2, R198, R2 ;  /* 0x00000002c6027221 */ /* 0x000fe20000010000 */
[C---:B--2---:R-:W-:Y:S03]  /*7f30*/  HMMA.16816.F32 R60, R136.reuse, R104, R60 ;  /* 0x00000068883c723c */ /* 0x044fe6000000183c */
[----:B------:R-:W-:Y:S02]  /*7f40*/  FADD.FTZ R0, R195, R0 ;  /* 0x00000000c3007221 */ /* 0x000fe40000010000 */
[----:B------:R-:W-:Y:S02]  /*7f50*/  FADD.FTZ R2, R197, R2 ;  /* 0x00000002c5027221 */ /* 0x000fe40000010000 */
[----:B------:R-:W-:Y:S01]  /*7f60*/  FADD.FTZ R0, R194, R0 ;  /* 0x00000000c2007221 */ /* 0x000fe20000010000 */
[C---:B------:R-:W-:Y:S01]  /*7f70*/  HMMA.16816.F32 R64, R136.reuse, R106, R64 ;  /* 0x0000006a8840723c */ /* 0x040fe20000001840 */
[----:B------:R-:W2:Y:S03]  /*7f80*/  LDSM.16.MT88.4 R104, [R140+0x4000] ;  /* 0x004000008c68783b */ /* 0x000ea60000004200 */
[----:B----4-:R-:W-:Y:S04]  /*7f90*/  FADD.FTZ R2, R180, R2 ;  /* 0x00000002b4027221 */ /* 0x010fe80000010000 */
[C---:B-----5:R-:W-:Y:S04]  /*7fa0*/  HMMA.16816.F32 R68, R136.reuse, R108, R68 ;  /* 0x0000006c8844723c */ /* 0x060fe80000001844 */
[----:B-1----:R-:W-:Y:S02]  /*7fb0*/  FFMA.FTZ R112, R146, c[0x0][0x2d0], -R142 ;  /* 0x0000b40092707a23 */ /* 0x002fe4000001088e */
[----:B------:R-:W-:Y:S02]  /*7fc0*/  MUFU.EX2 R146, R121 ;  /* 0x0000007900927308 */ /* 0x000fe40000000800 */
[C---:B------:R-:W-:Y:S01]  /*7fd0*/  HMMA.16816.F32 R72, R136.reuse, R110, R72 ;  /* 0x0000006e8848723c */ /* 0x040fe20000001848 */
[----:B------:R-:W1:Y:S03]  /*7fe0*/  LDSM.16.MT88.4 R108, [R3+0x4000] ;  /* 0x00400000036c783b */ /* 0x000e660000004200 */
[----:B---3--:R-:W-:Y:S04]  /*7ff0*/  FADD.FTZ R0, R178, R0 ;  /* 0x00000000b2007221 */ /* 0x008fe80000010000 */
[----:B------:R3:W4:Y:S01]  /*8000*/  MUFU.EX2 R177, R112 ;  /* 0x0000007000b17308 */ /* 0x0007220000000800 */
[C---:B--2---:R-:W-:Y:S07]  /*8010*/  HMMA.16816.F32 R76, R136.reuse, R104, R76 ;  /* 0x00000068884c723c */ /* 0x044fee000000184c */
[--C-:B------:R-:W-:Y:S01]  /*8020*/  FFMA.FTZ R104, R144, c[0x0][0x2d0], -R141.reuse ;  /* 0x0000b40090687a23 */ /* 0x100fe2000001088d */
[C---:B------:R-:W-:Y:S01]  /*8030*/  HMMA.16816.F32 R80, R136.reuse, R106, R80 ;  /* 0x0000006a8850723c */ /* 0x040fe20000001850 */
[----:B---3--:R-:W-:Y:S02]  /*8040*/  LDSM.16.MT88.4 R112, [R140+0x800] ;  /* 0x000800008c70783b */ /* 0x008fe40000004200 */
[----:B------:R2:W3:Y:S01]  /*8050*/  MUFU.EX2 R179, R104 ;  /* 0x0000006800b37308 */ /* 0x0004e20000000800 */
[----:B----4-:R-:W-:Y:S04]  /*8060*/  FADD.FTZ R0, R177, R0 ;  /* 0x00000000b1007221 */ /* 0x010fe80000010000 */
[C---:B-1----:R-:W-:Y:S07]  /*8070*/  HMMA.16816.F32 R84, R136.reuse, R108, R84 ;  /* 0x0000006c8854723c */ /* 0x042fee0000001854 */
[--C-:B------:R-:W-:Y:S01]  /*8080*/  FFMA.FTZ R108, R147, c[0x0][0x2d0], -R141.reuse ;  /* 0x0000b400936c7a23 */ /* 0x100fe2000001088d */
[C---:B------:R-:W-:Y:S01]  /*8090*/  HMMA.16816.F32 R88, R136.reuse, R110, R88 ;  /* 0x0000006e8858723c */ /* 0x040fe20000001858 */
[----:B------:R1:W-:Y:S01]  /*80a0*/  MUFU.EX2 R147, R120 ;  /* 0x0000007800937308 */ /* 0x0003e20000000800 */
[----:B--2---:R-:W2:Y:S09]  /*80b0*/  LDSM.16.MT88.4 R104, [R103+0x4000] ;  /* 0x004000006768783b */ /* 0x004eb20000004200 */
[----:B------:R4:W5:Y:S01]  /*80c0*/  MUFU.EX2 R176, R108 ;  /* 0x0000006c00b07308 */ /* 0x0009620000000800 */
[----:B---3--:R-:W-:Y:S01]  /*80d0*/  FADD.FTZ R2, R179, R2 ;  /* 0x00000002b3027221 */ /* 0x008fe20000010000 */
[----:B-1----:R-:W-:Y:S01]  /*80e0*/  LDSM.16.MT88.4 R120, [R140+0x1800] ;  /* 0x001800008c78783b */ /* 0x002fe20000004200 */
[--C-:B----4-:R-:W-:Y:S02]  /*80f0*/  FFMA.FTZ R108, R148, c[0x0][0x2d0], -R141.reuse ;  /* 0x0000b400946c7a23 */ /* 0x110fe4000001088d */
[----:B-----5:R-:W-:Y:S05]  /*8100*/  FADD.FTZ R2, R176, R2 ;  /* 0x00000002b0027221 */ /* 0x020fea0000010000 */
[----:B------:R1:W3:Y:S01]  /*8110*/  MUFU.EX2 R175, R108 ;  /* 0x0000006c00af7308 */ /* 0x0002e20000000800 */
[C---:B--2---:R-:W-:Y:S07]  /*8120*/  HMMA.16816.F32 R92, R136.reuse, R104, R92 ;  /* 0x00000068885c723c */ /* 0x044fee000000185c */
[----:B------:R-:W-:Y:S01]  /*8130*/  FFMA.FTZ R104, R149, c[0x0][0x2d0], -R142 ;  /* 0x0000b40095687a23 */ /* 0x000fe2000001088e */
[----:B------:R-:W-:Y:S03]  /*8140*/  HMMA.16816.F32 R96, R136, R106, R96 ;  /* 0x0000006a8860723c */ /* 0x000fe60000001860 */
[----:B------:R2:W4:Y:S01]  /*8150*/  MUFU.EX2 R174, R104 ;  /* 0x0000006800ae7308 */ /* 0x0005220000000800 */
[----:B------:R-:W-:Y:S01]  /*8160*/  F2FP.PACK_AB R105, R177, R178 ;  /* 0x000000b2b169723e */ /* 0x000fe200000000ff */
[----:B-1----:R-:W1:Y:S01]  /*8170*/  LDSM.16.MT88.4 R108, [R102+0x800] ;  /* 0x00080000666c783b */ /* 0x002e620000004200 */
[C---:B---3--:R-:W-:Y:S01]  /*8180*/  FADD.FTZ R2, R175.reuse, R2 ;  /* 0x00000002af027221 */ /* 0x048fe20000010000 */
[----:B------:R-:W-:Y:S01]  /*8190*/  F2FP.PACK_AB R106, R175, R176 ;  /* 0x000000b0af6a723e */ /* 0x000fe200000000ff */
[----:B--2---:R-:W-:Y:S04]  /*81a0*/  FFMA.FTZ R104, R150, c[0x0][0x2d0], -R142 ;  /* 0x0000b40096687a23 */ /* 0x004fe8000001088e */
[----:B----4-:R-:W-:Y:S01]  /*81b0*/  FADD.FTZ R0, R174, R0 ;  /* 0x00000000ae007221 */ /* 0x010fe20000010000 */
[----:B------:R2:W3:Y:S02]  /*81c0*/  MUFU.EX2 R160, R104 ;  /* 0x0000006800a07308 */ /* 0x0004e40000000800 */
[----:B--2---:R-:W-:Y:S01]  /*81d0*/  F2FP.PACK_AB R104, R179, R180 ;  /* 0x000000b4b368723e */ /* 0x004fe200000000ff */
[C---:B---3--:R-:W-:Y:S01]  /*81e0*/  FADD.FTZ R0, R160.reuse, R0 ;  /* 0x00000000a0007221 */ /* 0x048fe20000010000 */
[----:B------:R-:W-:Y:S07]  /*81f0*/  F2FP.PACK_AB R107, R160, R174 ;  /* 0x000000aea06b723e */ /* 0x000fee00000000ff */
        /* <DEDUP_REMOVED lines=27> */
[C---:B--2---:R-:W-:Y:S07]  /*83b0*/  HMMA.16816.F32 R76, R104.reuse, R112, R76 ;  /* 0x00000070684c723c */ /* 0x044fee000000184c */
[--C-:B------:R-:W-:Y:S01]  /*83c0*/  FFMA.FTZ R112, R151, c[0x0][0x2d0], -R141.reuse ;  /* 0x0000b40097707a23 */ /* 0x100fe2000001088d */
[C---:B------:R-:W-:Y:S01]  /*83d0*/  HMMA.16816.F32 R80, R104.reuse, R114, R80 ;  /* 0x000000726850723c */ /* 0x040fe20000001850 */
[----:B------:R2:W3:Y:S10]  /*83e0*/  MUFU.EX2 R151, R116 ;  /* 0x0000007400977308 */ /* 0x0004f40000000800 */
[----:B------:R4:W5:Y:S01]  /*83f0*/  MUFU.EX2 R156, R112 ;  /* 0x00000070009c7308 */ /* 0x0009620000000800 */
[C---:B-1----:R-:W-:Y:S03]  /*8400*/  HMMA.16816.F32 R84, R104.reuse, R108, R84 ;  /* 0x0000006c6854723c */ /* 0x042fe60000001854 */
[----:B--2---:R-:W-:Y:S02]  /*8410*/  FFMA.FTZ R116, R152, c[0x0][0x2d0], -R142 ;  /* 0x0000b40098747a23 */ /* 0x004fe4000001088e */
[----:B---3--:R-:W-:Y:S04]  /*8420*/  FADD.FTZ R0, R151, R0 ;  /* 0x0000000097007221 */ /* 0x008fe80000010000 */
[----:B------:R1:W2:Y:S01]  /*8430*/  MUFU.EX2 R152, R116 ;  /* 0x0000007400987308 */ /* 0x0002a20000000800 */
[C---:B------:R-:W-:Y:S01]  /*8440*/  HMMA.16816.F32 R88, R104.reuse, R110, R88 ;  /* 0x0000006e6858723c */ /* 0x040fe20000001858 */
[----:B----4-:R-:W3:Y:S02]  /*8450*/  LDSM.16.MT88.4 R112, [R103+0x4800] ;  /* 0x004800006770783b */ /* 0x010ee40000004200 */
[----:B------:R-:W-:Y:S02]  /*8460*/  FFMA.FTZ R108, R157, c[0x0][0x2d0], -R142 ;  /* 0x0000b4009d6c7a23 */ /* 0x000fe4000001088e */
[----:B-----5:R-:W-:Y:S04]  /*8470*/  FADD.FTZ R2, R156, R2 ;  /* 0x000000029c027221 */ /* 0x020fe80000010000 */
[----:B------:R4:W5:Y:S03]  /*8480*/  MUFU.EX2 R150, R108 ;  /* 0x0000006c00967308 */ /* 0x0009660000000800 */
[----:B------:R-:W-:Y:S02]  /*8490*/  FADD.FTZ R2, R153, R2 ;  /* 0x0000000299027221 */ /* 0x000fe40000010000 */
[--C-:B-1----:R-:W-:Y:S02]  /*84a0*/  FFMA.FTZ R116, R159, c[0x0][0x2d0], -R141.reuse ;  /* 0x0000b4009f747a23 */ /* 0x102fe4000001088d */
[----:B--2---:R-:W-:Y:S03]  /*84b0*/  FADD.FTZ R0, R152, R0 ;  /* 0x0000000098007221 */ /* 0x004fe60000010000 */
[----:B------:R1:W2:Y:S01]  /*84c0*/  MUFU.EX2 R154, R116 ;  /* 0x00000074009a7308 */ /* 0x0002a20000000800 */
[----:B----4-:R-:W4:Y:S01]  /*84d0*/  LDSM.16.MT88.4 R108, [R102+0x1000] ;  /* 0x00100000666c783b */ /* 0x010f220000004200 */
[----:B-----5:R-:W-:Y:S01]  /*84e0*/  FADD.FTZ R0, R150, R0 ;  /* 0x0000000096007221 */ /* 0x020fe20000010000 */
[C---:B---3--:R-:W-:Y:S07]  /*84f0*/  HMMA.16816.F32 R92, R104.reuse, R112, R92 ;  /* 0x00000070685c723c */ /* 0x048fee000000185c */
[----:B------:R-:W-:Y:S01]  /*8500*/  FFMA.FTZ R112, R158, c[0x0][0x2d0], -R142 ;  /* 0x0000b4009e707a23 */ /* 0x000fe2000001088e */
[----:B------:R-:W-:Y:S03]  /*8510*/  HMMA.16816.F32 R96, R104, R114, R96 ;  /* 0x000000726860723c */ /* 0x000fe60000001860 */
[----:B------:R3:W5:Y:S01]  /*8520*/  MUFU.EX2 R149, R112 ;  /* 0x0000007000957308 */ /* 0x0007620000000800 */
[--C-:B-1----:R-:W-:Y:S02]  /*8530*/  FFMA.FTZ R116, R155, c[0x0][0x2d0], -R141.reuse ;  /* 0x0000b4009b747a23 */ /* 0x102fe4000001088d */
[----:B--2---:R-:W-:Y:S01]  /*8540*/  FADD.FTZ R2, R154, R2 ;  /* 0x000000029a027221 */ /* 0x004fe20000010000 */
[----:B------:R-:W-:Y:S02]  /*8550*/  F2FP.PACK_AB R104, R153, R156 ;  /* 0x0000009c9968723e */ /* 0x000fe400000000ff */
[----:B------:R-:W-:Y:S04]  /*8560*/  F2FP.PACK_AB R105, R152, R151 ;  /* 0x000000979869723e */ /* 0x000fe800000000ff */
[----:B------:R-:W1:Y:S01]  /*8570*/  MUFU.EX2 R155, R116 ;  /* 0x00000074009b7308 */ /* 0x000e620000000800 */
[----:B---3--:R-:W2:Y:S01]  /*8580*/  LDSM.16.MT88.4 R112, [R140+0x1000] ;  /* 0x001000008c70783b */ /* 0x008ea20000004200 */
[----:B-----5:R-:W-:Y:S02]  /*8590*/  F2FP.PACK_AB R107, R149, R150 ;  /* 0x00000096956b723e */ /* 0x020fe400000000ff */
[----:B-1----:R-:W-:Y:S01]  /*85a0*/  F2FP.PACK_AB R106, R155, R154 ;  /* 0x0000009a9b6a723e */ /* 0x002fe200000000ff */
[--C-:B------:R-:W-:Y:S02]  /*85b0*/  FFMA.FTZ R116, R189, c[0x0][0x2d0], -R141.reuse ;  /* 0x0000b400bd747a23 */ /* 0x100fe4000001088d */
[----:B------:R-:W-:Y:S03]  /*85c0*/  FFMA.FTZ R141, R182, c[0x0][0x2d0], -R141 ;  /* 0x0000b400b68d7a23 */ /* 0x000fe6000001088d */
[----:B------:R1:W3:Y:S01]  /*85d0*/  MUFU.EX2 R144, R116 ;  /* 0x0000007400907308 */ /* 0x0002e20000000800 */
[----:B------:R-:W-:Y:S01]  /*85e0*/  FADD.FTZ R2, R155, R2 ;  /* 0x000000029b027221 */ /* 0x000fe20000010000 */
[C---:B----4-:R-:W-:Y:S08]  /*85f0*/  HMMA.16816.F32 R4, R104.reuse, R108, R4 ;  /* 0x0000006c6804723c */ /* 0x050ff00000001804 */
[C---:B------:R-:W-:Y:S01]  /*8600*/  HMMA.16816.F32 R8, R104.reuse, R110, R8 ;  /* 0x0000006e6808723c */ /* 0x040fe20000001808 */
[----:B------:R-:W4:Y:S01]  /*8610*/  LDSM.16.MT88.4 R108, [R3+0x1000] ;  /* 0x00100000036c783b */ /* 0x000f220000004200 */
[----:B------:R-:W5:Y:S07]  /*8620*/  MUFU.EX2 R148, R141 ;  /* 0x0000008d00947308 */ /* 0x000f6e0000000800 */
[----:B-1----:R-:W-:Y:S01]  /*8630*/  LDSM.16.MT88.4 R116, [R103+0x5000] ;  /* 0x005000006774783b */ /* 0x002fe20000004200 */
[C---:B--2---:R-:W-:Y:S03]  /*8640*/  HMMA.16816.F32 R12, R104.reuse, R112, R12 ;  /* 0x00000070680c723c */ /* 0x044fe6000000180c */
[----:B---3--:R-:W-:Y:S05]  /*8650*/  F2FP.PACK_AB R136, R147, R144 ;  /* 0x000000909388723e */ /* 0x008fea00000000ff */
[C---:B------:R-:W-:Y:S01]  /*8660*/  HMMA.16816.F32 R16, R104.reuse, R114, R16 ;  /* 0x000000726810723c */ /* 0x040fe20000001810 */
[----:B------:R-:W1:Y:S03]  /*8670*/  LDSM.16.MT88.4 R112, [R103+0x1000] ;  /* 0x001000006770783b */ /* 0x000e660000004200 */
[----:B-----5:R-:W-:Y:S04]  /*8680*/  F2FP.PACK_AB R138, R148, R146 ;  /* 0x00000092948a723e */ /* 0x020fe800000000ff */
[C---:B----4-:R-:W-:Y:S08]  /*8690*/  HMMA.16816.F32 R20, R104.reuse, R108, R20 ;  /* 0x0000006c6814723c */ /* 0x050ff00000001814 */
        /* <DEDUP_REMOVED lines=21> */
[--C-:B------:R-:W-:Y:S01]  /*87f0*/  FFMA.FTZ R112, R184, c[0x0][0x2d0], -R142.reuse ;  /* 0x0000b400b8707a23 */ /* 0x100fe2000001088e */
[C---:B------:R-:W-:Y:S03]  /*8800*/  HMMA.16816.F32 R80, R104.reuse, R114, R80 ;  /* 0x000000726850723c */ /* 0x040fe60000001850 */
[----:B------:R1:W-:Y:S05]  /*8810*/  MUFU.EX2 R143, R112 ;  /* 0x00000070008f7308 */ /* 0x0003ea0000000800 */
[C---:B--2---:R-:W-:Y:S08]  /*8820*/  HMMA.16816.F32 R84, R104.reuse, R108, R84 ;  /* 0x0000006c6854723c */ /* 0x044ff00000001854 */
[C---:B------:R-:W-:Y:S04]  /*8830*/  HMMA.16816.F32 R88, R104.reuse, R110, R88 ;  /* 0x0000006e6858723c */ /* 0x040fe80000001858 */
[--C-:B-1----:R-:W-:Y:S04]  /*8840*/  FFMA.FTZ R112, R183, c[0x0][0x2d0], -R142.reuse ;  /* 0x0000b400b7707a23 */ /* 0x102fe8000001088e */
[C---:B------:R-:W-:Y:S01]  /*8850*/  HMMA.16816.F32 R92, R104.reuse, R116, R92 ;  /* 0x00000074685c723c */ /* 0x040fe2000000185c */
[----:B------:R1:W2:Y:S07]  /*8860*/  MUFU.EX2 R145, R112 ;  /* 0x0000007000917308 */ /* 0x0002ae0000000800 */
[----:B------:R-:W-:Y:S04]  /*8870*/  HMMA.16816.F32 R96, R104, R118, R96 ;  /* 0x000000766860723c */ /* 0x000fe80000001860 */
[--C-:B-1----:R-:W-:Y:S01]  /*8880*/  FFMA.FTZ R112, R187, c[0x0][0x2d0], -R142.reuse ;  /* 0x0000b400bb707a23 */ /* 0x102fe2000001088e */
[----:B--2---:R-:W-:Y:S01]  /*8890*/  F2FP.PACK_AB R137, R145, R143 ;  /* 0x0000008f9189723e */ /* 0x004fe200000000ff */
[----:B------:R-:W-:Y:S02]  /*88a0*/  FFMA.FTZ R142, R192, c[0x0][0x2d0], -R142 ;  /* 0x0000b400c08e7a23 */ /* 0x000fe4000001088e */
[----:B------:R1:W-:Y:S10]  /*88b0*/  MUFU.EX2 R141, R112 ;  /* 0x00000070008d7308 */ /* 0x0003f40000000800 */
[----:B------:R-:W2:Y:S01]  /*88c0*/  MUFU.EX2 R142, R142 ;  /* 0x0000008e008e7308 */ /* 0x000ea20000000800 */
[----:B-1----:R-:W1:Y:S01]  /*88d0*/  LDSM.16.MT88.4 R112, [R102+0x1800] ;  /* 0x001800006670783b */ /* 0x002e620000004200 */
[----:B--2---:R-:W-:Y:S07]  /*88e0*/  F2FP.PACK_AB R139, R142, R141 ;  /* 0x0000008d8e8b723e */ /* 0x004fee00000000ff */
        /* <DEDUP_REMOVED lines=9> */
[----:B------:R-:W-:Y:S07]  /*8980*/  LDSM.16.MT88.4 R20, [R140+0x5800] ;  /* 0x005800008c14783b */ /* 0x000fee0000004200 */
        /* <DEDUP_REMOVED lines=8> */
[----:B------:R2:W5:Y:S07]  /*8a10*/  LDSM.16.MT88.4 R8, [R3+0x5800] ;  /* 0x005800000308783b */ /* 0x00056e0000004200 */
[C---:B---3--:R-:W-:Y:S08]  /*8a20*/  HMMA.16816.F32 R52, R136.reuse, R12, R52 ;  /* 0x0000000c8834723c */ /* 0x048ff00000001834 */
[C---:B------:R-:W-:Y:S08]  /*8a30*/  HMMA.16816.F32 R56, R136.reuse, R14, R56 ;  /* 0x0000000e8838723c */ /* 0x040ff00000001838 */
[C---:B----4-:R-:W-:Y:S04]  /*8a40*/  HMMA.16816.F32 R60, R136.reuse, R16, R60 ;  /* 0x00000010883c723c */ /* 0x050fe8000000183c */
[----:B--2---:R-:W-:Y:S02]  /*8a50*/  FADD.FTZ R3, R149, R0 ;  /* 0x0000000095037221 */ /* 0x004fe40000010000 */
[----:B------:R-:W-:Y:S02]  /*8a60*/  FADD.FTZ R0, R144, R2 ;  /* 0x0000000290007221 */ /* 0x000fe40000010000 */
[C---:B------:R-:W-:Y:S04]  /*8a70*/  HMMA.16816.F32 R64, R136.reuse, R18, R64 ;  /* 0x000000128840723c */ /* 0x040fe80000001840 */
[----:B------:R-:W-:Y:S02]  /*8a80*/  FADD.FTZ R3, R143, R3 ;  /* 0x000000038f037221 */ /* 0x000fe40000010000 */
[----:B------:R-:W-:Y:S02]  /*8a90*/  FADD.FTZ R2, R147, R0 ;  /* 0x0000000093027221 */ /* 0x000fe40000010000 */
[C---:B-1----:R-:W-:Y:S04]  /*8aa0*/  HMMA.16816.F32 R68, R136.reuse, R4, R68 ;  /* 0x000000048844723c */ /* 0x042fe80000001844 */
[----:B------:R-:W-:Y:S02]  /*8ab0*/  FADD.FTZ R0, R145, R3 ;  /* 0x0000000391007221 */ /* 0x000fe40000010000 */
[----:B------:R-:W-:Y:S01]  /*8ac0*/  FADD.FTZ R3, R146, R2 ;  /* 0x0000000292037221 */ /* 0x000fe20000010000 */
[----:B------:R-:W-:Y:S01]  /*8ad0*/  IADD3 R2, R199, 0x1, RZ ;  /* 0x00000001c7027810 */ /* 0x000fe20007ffe0ff */
[C---:B------:R-:W-:Y:S01]  /*8ae0*/  HMMA.16816.F32 R72, R136.reuse, R6, R72 ;  /* 0x000000068848723c */ /* 0x040fe20000001848 */
[----:B------:R-:W1:Y:S03]  /*8af0*/  LDSM.16.MT88.4 R4, [R103+0x5800] ;  /* 0x005800006704783b */ /* 0x000e660000004200 */
[----:B------:R-:W-:Y:S01]  /*8b00*/  FADD.FTZ R0, R141, R0 ;  /* 0x000000008d007221 */ /* 0x000fe20000010000 */
[----:B------:R-:W-:Y:S01]  /*8b10*/  SEL R199, R2, RZ, !P1 ;  /* 0x000000ff02c77207 */ /* 0x000fe20004800000 */
[----:B------:R-:W-:Y:S02]  /*8b20*/  FADD.FTZ R203, R148, R3 ;  /* 0x0000000394cb7221 */ /* 0x000fe40000010000 */
[C---:B------:R-:W-:Y:S04]  /*8b30*/  HMMA.16816.F32 R76, R136.reuse, R20, R76 ;  /* 0x00000014884c723c */ /* 0x040fe8000000184c */
[----:B------:R-:W-:Y:S04]  /*8b40*/  FADD.FTZ R204, R142, R0 ;  /* 0x000000008ecc7221 */ /* 0x000fe80000010000 */
[C---:B------:R-:W-:Y:S08]  /*8b50*/  HMMA.16816.F32 R80, R136.reuse, R22, R80 ;  /* 0x000000168850723c */ /* 0x040ff00000001850 */
[C---:B-----5:R-:W-:Y:S08]  /*8b60*/  HMMA.16816.F32 R84, R136.reuse, R8, R84 ;  /* 0x000000088854723c */ /* 0x060ff00000001854 */
[C---:B------:R-:W-:Y:S08]  /*8b70*/  HMMA.16816.F32 R88, R136.reuse, R10, R88 ;  /* 0x0000000a8858723c */ /* 0x040ff00000001858 */
[C---:B-1----:R-:W-:Y:S07]  /*8b80*/  HMMA.16816.F32 R92, R136.reuse, R4, R92 ;  /* 0x00000004885c723c */ /* 0x042fee000000185c */
[----:B------:R-:W-:Y:S01]  /*8b90*/  IADD3 R4, R172, -0x2, RZ ;  /* 0xfffffffeac047810 */ /* 0x000fe20007ffe0ff */
[----:B------:R-:W-:Y:S03]  /*8ba0*/  HMMA.16816.F32 R96, R136, R6, R96 ;  /* 0x000000068860723c */ /* 0x000fe60000001860 */
[----:B------:R-:W-:Y:S11]  /*8bb0*/  ISETP.GE.AND P0, PT, R4, R205, PT ;  /* 0x000000cd0400720c */ /* 0x000ff60003f06270 */
[----:B------:R-:W-:Y:S02]  /*8bc0*/  @!UPT UIADD3 URZ, URZ, URZ, URZ ;  /* 0x0000003f3f3ff290 */ /* 0x000fe4000fffe03f */
[----:B------:R-:W-:-:S05]  /*8bd0*/  @!P0 BRA `(.L_x_2587) ;  /* 0x0000050000008947 */ /* 0x000fca0003800000 */
[----:B------:R-:W-:Y:S01]  /*8be0*/  IADD3 R2, R206, R200, R211 ;  /* 0x000000c8ce027210 */ /* 0x000fe20007ffe0d3 */
[----:B------:R-:W-:Y:S01]  /*8bf0*/  IMAD.MOV.U32 R173, RZ, RZ, RZ ;  /* 0x000000ffffad7224 */ /* 0x000fe200078e00ff */
[----:B------:R-:W-:Y:S01]  /*8c00*/  SHF.R.S32.HI R224, RZ, 0x1f, R201 ;  /* 0x0000001fffe07819 */ /* 0x000fe200000114c9 */
[C---:B------:R-:W-:Y:S01]  /*8c10*/  IMAD.SHL.U32 R18, R201.reuse, 0x2, RZ ;  /* 0x00000002c9127824 */ /* 0x040fe200078e00ff */
[----:B------:R-:W-:Y:S01]  /*8c20*/  IADD3 R2, R2, -0x80, RZ ;  /* 0xffffff8002027810 */ /* 0x000fe20007ffe0ff */
[----:B------:R-:W-:Y:S01]  /*8c30*/  IMAD.SHL.U32 R17, R202, 0x2, RZ ;  /* 0x00000002ca117824 */ /* 0x000fe200078e00ff */
[----:B------:R-:W-:Y:S01]  /*8c40*/  SHF.L.U64.HI R15, R201, 0x1, R224 ;  /* 0x00000001c90f7819 */ /* 0x000fe200000102e0 */
[C---:B------:R-:W-:Y:S01]  /*8c50*/  IMAD.SHL.U32 R16, R193.reuse, 0x2, RZ ;  /* 0x00000002c1107824 */ /* 0x040fe200078e00ff */
[----:B------:R-:W-:Y:S01]  /*8c60*/  SHF.R.S32.HI R225, RZ, 0x1f, R202 ;  /* 0x0000001fffe17819 */ /* 0x000fe200000114ca */
[----:B------:R-:W-:Y:S01]  /*8c70*/  @P3 IMAD.HI.U32 R3, R2, c[0x0][0x2bc], RZ ;  /* 0x0000af0002033a27 */ /* 0x000fe200078e00ff */
[----:B------:R-:W-:Y:S02]  /*8c80*/  SHF.R.S32.HI R224, RZ, 0x1f, R193 ;  /* 0x0000001fffe07819 */ /* 0x000fe400000114c1 */
[----:B------:R-:W-:Y:S01]  /*8c90*/  SHF.L.U64.HI R14, R202, 0x1, R225 ;  /* 0x00000001ca0e7819 */ /* 0x000fe200000102e1 */
[----:B------:R-:W-:Y:S01]  /*8ca0*/  IMAD.MOV.U32 R0, RZ, RZ, R2 ;  /* 0x000000ffff007224 */ /* 0x000fe200078e0002 */
[----:B------:R-:W-:Y:S02]  /*8cb0*/  @P3 SHF.R.U32.HI R0, RZ, c[0x0][0x2c0], R3 ;  /* 0x0000b000ff003a19 */ /* 0x000fe40000011603 */
[----:B------:R-:W-:Y:S02]  /*8cc0*/  SHF.L.U64.HI R13, R193, 0x1, R224 ;  /* 0x00000001c10d7819 */ /* 0x000fe400000102e0 */
        /* <DEDUP_REMOVED lines=22> */
.L_x_2630:
[----:B------:R-:W-:-:S05]  /*8e30*/  BRA.DIV ~URZ, `(.L_x_2589) ;  /* 0x000067127f007947 */ /* 0x000fca000b800000 */
[----:B------:R-:W3:Y:S01]  /*8e40*/  SHFL.IDX PT, R2, R12, RZ, 0x181f ;  /* 0x00181fff0c027589 */ /* 0x000ee200000e0000 */
[----:B------:R-:W-:Y:S01]  /*8e50*/  ISETP.GE.AND P5, PT, R193, c[0x0][0x1d4], PT ;  /* 0x00007500c1007a0c */ /* 0x000fe20003fa6270 */
[----:B------:R-:W-:Y:S01]  /*8e60*/  IMAD R0, R199, 0x6000, R222 ;  /* 0x00006000c7007824 */ /* 0x000fe200078e02de */
[----:B------:R-:W-:Y:S02]  /*8e70*/  ISETP.GE.AND P1, PT, R202, c[0x0][0x1d4], PT ;  /* 0x00007500ca007a0c */ /* 0x000fe40003f26270 */
[C---:B---3--:R-:W-:Y:S02]  /*8e80*/  IADD3 R8, P0, R2.reuse, R16, RZ ;  /* 0x0000001002087210 */ /* 0x048fe40007f1e0ff */
[----:B------:R-:W-:Y:S03]  /*8e90*/  IADD3 R6, P6, R2, R17, RZ ;  /* 0x0000001102067210 */ /* 0x000fe60007fde0ff */
[C---:B--2---:R-:W-:Y:S01]  /*8ea0*/  IMAD.X R9, R4.reuse, 0x1, R13, P0 ;  /* 0x0000000104097824 */ /* 0x044fe200000e060d */
[----:B------:R-:W-:Y:S01]  /*8eb0*/  ISETP.GE.AND P0, PT, R201, c[0x0][0x1d4], PT ;  /* 0x00007500c9007a0c */ /* 0x000fe20003f06270 */
[----:B------:R-:W-:Y:S01]  /*8ec0*/  IMAD.X R7, R4, 0x1, R14, P6 ;  /* 0x0000000104077824 */ /* 0x000fe200030e060e */
[----:B------:R-:W-:Y:S02]  /*8ed0*/  IADD3 R10, P6, R2, R18, RZ ;  /* 0x00000012020a7210 */ /* 0x000fe40007fde0ff */
[----:B------:R-:W-:Y:S01]  /*8ee0*/  @!PT LDS RZ, [RZ] ;  /* 0x00000000fffff984 */ /* 0x000fe20000000800 */
[----:B------:R-:W-:Y:S01]  /*8ef0*/  @!PT LDS RZ, [RZ] ;  /* 0x00000000fffff984 */ /* 0x000fe20000000800 */
[----:B------:R2:W-:Y:S03]  /*8f00*/  LDGSTS.E.BYPASS.LTC128B.128 [R0], [R8.64], !P5 ;  /* 0x0000000008007fae */ /* 0x0005e6000e901d46 */
[----:B------:R-:W-:Y:S01]  /*8f10*/  IMAD.X R11, R4, 0x1, R15, P6 ;  /* 0x00000001040b7824 */ /* 0x000fe200030e060f */
[----:B------:R2:W-:Y:S04]  /*8f20*/  LDGSTS.E.BYPASS.LTC128B.128 [R0+0x2000], [R6.64], !P1 ;  /* 0x0200000006007fae */ /* 0x0005e8000c901d46 */
[----:B------:R3:W4:Y:S04]  /*8f30*/  SHFL.IDX PT, R4, R5, 0x1, 0x181f ;  /* 0x00381f0005047f89 */ /* 0x00072800000e0000 */
[----:B------:R5:W-:Y:S04]  /*8f40*/  LDGSTS.E.BYPASS.LTC128B.128 [R0+0x4000], [R10.64], !P0 ;  /* 0x040000000a007fae */ /* 0x000be8000c101d46 */
[----:B------:R2:W1:Y:S02]  /*8f50*/  SHFL.IDX PT, R2, R12, 0x1, 0x181f ;  /* 0x00381f000c027f89 */ /* 0x00046400000e0000 */
[----:B-1-3--:R-:W-:Y:S02]  /*8f60*/  SEL R5, RZ, 0x10, P0 ;  /* 0x00000010ff057807 */ /* 0x00afe40000000000 */
[----:B-----5:R-:W-:Y:S02]  /*8f70*/  SEL R11, RZ, 0x10, P5 ;  /* 0x00000010ff0b7807 */ /* 0x020fe40002800000 */
[----:B------:R-:W-:Y:S04]  /*8f80*/  SEL R10, RZ, 0x10, P1 ;  /* 0x00000010ff0a7807 */ /* 0x000fe80000800000 */
.L_x_2631:
[----:B--2-4-:R-:W-:Y:S02]  /*8f90*/  IADD3 R3, -R10, 0x10, RZ ;  /* 0x000000100a037810 */ /* 0x014fe40007ffe1ff */
[----:B------:R-:W-:Y:S02]  /*8fa0*/  IADD3 R8, -R11, 0x10, RZ ;  /* 0x000000100b087810 */ /* 0x000fe40007ffe1ff */
[----:B------:R-:W-:Y:S02]  /*8fb0*/  IADD3 R6, -R5, 0x10, RZ ;  /* 0x0000001005067810 */ /* 0x000fe40007ffe1ff */
[----:B------:R-:W-:Y:S02]  /*8fc0*/  LOP3.LUT R7, R3, 0xf, RZ, 0xc0, !PT ;  /* 0x0000000f03077812 */ /* 0x000fe400078ec0ff */
[----:B------:R-:W-:Y:S02]  /*8fd0*/  LOP3.LUT R8, R8, 0xf, RZ, 0xc0, !PT ;  /* 0x0000000f08087812 */ /* 0x000fe400078ec0ff */
[----:B------:R-:W-:Y:S02]  /*8fe0*/  LOP3.LUT R3, R6, 0xf, RZ, 0xc0, !PT ;  /* 0x0000000f06037812 */ /* 0x000fe400078ec0ff */
[-C--:B------:R-:W-:Y:S02]  /*8ff0*/  IADD3 R6, P6, P5, R7, R2.reuse, R17 ;  /* 0x0000000207067210 */ /* 0x080fe40007dde011 */
[----:B------:R-:W-:Y:S02]  /*9000*/  IADD3 R8, P1, P0, R8, R2, R16 ;  /* 0x0000000208087210 */ /* 0x000fe4000783e010 */
[-C--:B------:R-:W-:Y:S02]  /*9010*/  IADD3.X R7, RZ, R4.reuse, R14, P6, P5 ;  /* 0x00000004ff077210 */ /* 0x080fe400037ea40e */
[----:B------:R-:W-:Y:S02]  /*9020*/  ISETP.NE.U32.AND P6, PT, R11, RZ, PT ;  /* 0x000000ff0b00720c */ /* 0x000fe40003fc5070 */
[----:B------:R-:W-:Y:S02]  /*9030*/  IADD3.X R9, RZ, R4, R13, P1, P0 ;  /* 0x00000004ff097210 */ /* 0x000fe40000fe040d */
[----:B------:R-:W-:Y:S02]  /*9040*/  IADD3 R2, P1, P0, R3, R2, R18 ;  /* 0x0000000203027210 */ /* 0x000fe4000783e012 */
[----:B------:R-:W-:Y:S02]  /*9050*/  ISETP.NE.U32.AND P5, PT, R10, RZ, PT ;  /* 0x000000ff0a00720c */ /* 0x000fe40003fa5070 */
[----:B------:R-:W-:Y:S02]  /*9060*/  IADD3.X R3, RZ, R4, R15, P1, P0 ;  /* 0x00000004ff037210 */ /* 0x000fe40000fe040f */
[----:B------:R-:W-:Y:S03]  /*9070*/  ISETP.NE.U32.AND P0, PT, R5, RZ, PT ;  /* 0x000000ff0500720c */ /* 0x000fe60003f05070 */
[----:B------:R-:W-:Y:S01]  /*9080*/  @!PT LDS RZ, [RZ] ;  /* 0x00000000fffff984 */ /* 0x000fe20000000800 */
[----:B------:R-:W-:Y:S01]  /*9090*/  @!PT LDS RZ, [RZ] ;  /* 0x00000000fffff984 */ /* 0x000fe20000000800 */
[----:B------:R-:W-:Y:S01]  /*90a0*/  @!PT LDS RZ, [RZ] ;  /* 0x00000000fffff984 */ /* 0x000fe20000000800 */
[----:B------:R1:W-:Y:S06]  /*90b0*/  LDGSTS.E.BYPASS.LTC128B.128.ZFILL [R0+0x1000], [R8.64], P6 ;  /* 0x0100000008007fae */ /* 0x0003ec000b141d46 */
[----:B------:R1:W-:Y:S04]  /*90c0*/  LDGSTS.E.BYPASS.LTC128B.128.ZFILL [R0+0x3000], [R6.64], P5 ;  /* 0x0300000006007fae */ /* 0x0003e8000a941d46 */
[----:B------:R1:W-:Y:S02]  /*90d0*/  LDGSTS.E.BYPASS.LTC128B.128.ZFILL [R0+0x5000], [R2.64], P0 ;  /* 0x0500000002007fae */ /* 0x0003e40008141d46 */
.L_x_2587:
[----:B------:R-:W-:Y:S05]  /*90e0*/  BSYNC B0 ;  /* 0x0000000000007941 */ /* 0x000fea0003800000 */
.L_x_2586:
[C---:B------:R-:W-:Y:S01]  /*90f0*/  ISETP.GT.AND P0, PT, R172.reuse, R209, PT ;  /* 0x000000d1ac00720c */ /* 0x040fe20003f04270 */
[----:B------:R-:W0:Y:S01]  /*9100*/  LDGDEPBAR ;  /* 0x00000000000079af */ /* 0x000e220000000000 */
[C---:B------:R-:W-:Y:S01]  /*9110*/  ISETP.GE.AND P1, PT, R161.reuse, 0x1, PT ;  /* 0x00000001a100780c */ /* 0x040fe20003f26270 */
[----:B------:R-:W-:Y:S01]  /*9120*/  IMAD.MOV.U32 R103, RZ, RZ, R100 ;  /* 0x000000ffff677224 */ /* 0x000fe200078e0064 */
[----:B------:R-:W-:Y:S01]  /*9130*/  IADD3 R161, R161, 0x1, RZ ;  /* 0x00000001a1a17810 */ /* 0x000fe20007ffe0ff */
[----:B------:R-:W-:Y:S01]  /*9140*/  IMAD.MOV.U32 R102, RZ, RZ, R101 ;  /* 0x000000ffff667224 */ /* 0x000fe200078e0065 */
[----:B------:R-:W-:Y:S02]  /*9150*/  IADD3 R172, R172, -0x1, RZ ;  /* 0xffffffffacac7810 */ /* 0x000fe40007ffe0ff */
[----:B------:R-:W-:Y:S05]  /*9160*/  SEL R161, R161, RZ, !P1 ;  /* 0x000000ffa1a17207 */ /* 0x000fea0004800000 */
[----:B-1----:R-:W-:-:S05]  /*9170*/  @P0 BRA `(.L_x_2590) ;  /* 0xffffc87000000947 */ /* 0x002fca000383ffff */
.L_x_2581:
[----:B------:R-:W-:Y:S01]  /*9180*/  ISETP.GE.AND P0, PT, R172, R205, PT ;  /* 0x000000cdac00720c */ /* 0x000fe20003f06270 */
[----:B------:R-:W-:Y:S01]  /*9190*/  IMAD.MOV.U32 R209, RZ, RZ, 0x1f ;  /* 0x0000001fffd17424 */ /* 0x000fe200078e00ff */
[----:B------:R-:W-:-:S11]  /*91a0*/  MOV R208, 0xffffffff ;  /* 0xffffffff00d07802 */ /* 0x000fd60000000f00 */
[----:B------:R-:W-:Y:S05]  /*91b0*/  @!P0 BRA `(.L_x_2591) ;  /* 0x000032a000008947 */ /* 0x000fea0003800000 */
[----:B------:R-:W-:Y:S02]  /*91c0*/  MOV R102, R100 ;  /* 0x0000006400667202 */ /* 0x000fe40000000f00 */
[----:B------:R-:W-:Y:S02]  /*91d0*/  MOV R0, R101 ;  /* 0x0000006500007202 */ /* 0x000fe40000000f00 */
.L_x_2601:
        /* <DEDUP_REMOVED lines=43> */
.L_x_2632:
        /* <DEDUP_REMOVED lines=22> */
.L_x_2633:
        /* <DEDUP_REMOVED lines=21> */
.L_x_2593:
[----:B------:R-:W-:Y:S05]  /*9740*/  BSYNC B0 ;  /* 0x0000000000007941 */ /* 0x000fea0003800000 */
.L_x_2592:
[----:B------:R-:W0:Y:S01]  /*9750*/  LDGDEPBAR ;  /* 0x00000000000079af */ /* 0x000e220000000000 */
[----:B------:R-:W-:Y:S01]  /*9760*/  WARPSYNC 0xffffffff ;  /* 0xffffffff00007948 */ /* 0x000fe20003800000 */
[C---:B--23--:R-:W-:Y:S03]  /*9770*/  HMMA.16816.F32 R4, R32.reuse, R8, RZ ;  /* 0x000000082004723c */ /* 0x04cfe600000018ff */
[----:B------:R-:W-:Y:S01]  /*9780*/  ISETP.GE.AND P0, PT, R199, 0x1, PT ;  /* 0x00000001c700780c */ /* 0x000fe20003f06270 */
[C---:B------:R-:W-:Y:S01]  /*9790*/  IMAD.IADD R3, R166.reuse, 0x1, R100 ;  /* 0x00000001a6037824 */ /* 0x040fe200078e0264 */
[C---:B------:R-:W-:Y:S01]  /*97a0*/  IADD3 R2, R167.reuse, R100, R166 ;  /* 0x00000064a7027210 */ /* 0x040fe20007ffe0a6 */
[----:B------:R-:W-:Y:S02]  /*97b0*/  IMAD.IADD R103, R166, 0x1, R101 ;  /* 0x00000001a6677824 */ /* 0x000fe400078e0265 */
        /* <DEDUP_REMOVED lines=30> */
[----:B------:R-:W-:Y:S01]  /*99a0*/  IMAD.IADD R152, R167, 0x1, R100 ;  /* 0x00000001a7987824 */ /* 0x000fe200078e0264 */
        /* <DEDUP_REMOVED lines=79> */
[----:B------:R-:W3:Y:S08]  /*9ea0*/  LDSM.16.M88.4 R144, [R152+0x5000] ;  /* 0x005000009890783b */ /* 0x000ef00000000200 */
[----:B------:R-:W4:Y:S01]  /*9eb0*/  LDSM.16.M88.4 R152, [R152+0x5800] ;  /* 0x005800009898783b */ /* 0x000f220000000200 */
        /* <DEDUP_REMOVED lines=29> */
[----:B------:R-:W1:Y:S01]  /*a090*/  MUFU.TANH R140, R4 ;  /* 0x00000004008c7308 */ /* 0x000e620000002400 */
[----:B------:R-:W-:Y:S02]  /*a0a0*/  FMUL.FTZ R6, R6, c[0x0][0x320] ;  /* 0x0000c80006067a20 */ /* 0x000fe40000410000 */
[----:B------:R-:W-:Y:S02]  /*a0b0*/  FMUL.FTZ R5, R5, c[0x0][0x320] ;  /* 0x0000c80005057a20 */ /* 0x000fe40000410000 */
[----:B------:R-:W-:Y:S04]  /*a0c0*/  FMUL.FTZ R7, R7, c[0x0][0x320] ;  /* 0x0000c80007077a20 */ /* 0x000fe80000410000 */
        /* <DEDUP_REMOVED lines=8> */
[----:B------:R-:W-:Y:S02]  /*a150*/  FMUL.FTZ R13, R13, c[0x0][0x320] ;  /* 0x0000c8000d0d7a20 */ /* 0x000fe40000410000 */
[----:B------:R-:W-:Y:S01]  /*a160*/  FMUL.FTZ R15, R15, c[0x0][0x320] ;  /* 0x0000c8000f0f7a20 */ /* 0x000fe20000410000 */
[----:B-1----:R-:W-:Y:S01]  /*a170*/  FMNMX.FTZ R101, R140, R0, !PT ;  /* 0x000000008c657209 */ /* 0x002fe20007810000 */
[----:B------:R-:W-:Y:S02]  /*a180*/  FMUL.FTZ R16, R16, c[0x0][0x320] ;  /* 0x0000c80010107a20 */ /* 0x000fe40000410000 */
[----:B------:R-:W-:Y:S02]  /*a190*/  FMUL.FTZ R18, R18, c[0x0][0x320] ;  /* 0x0000c80012127a20 */ /* 0x000fe40000410000 */
[----:B------:R-:W-:Y:S01]  /*a1a0*/  FMUL.FTZ R17, R17, c[0x0][0x320] ;  /* 0x0000c80011117a20 */ /* 0x000fe20000410000 */
[----:B------:R1:W4:Y:S01]  /*a1b0*/  MUFU.TANH R144, R7 ;  /* 0x0000000700907308 */ /* 0x0003220000002400 */
[----:B------:R-:W-:Y:S01]  /*a1c0*/  FMUL.FTZ R19, R19, c[0x0][0x320] ;  /* 0x0000c80013137a20 */ /* 0x000fe20000410000 */
[----:B--2---:R-:W-:Y:S08]  /*a1d0*/  FMNMX.FTZ R100, R143, R102, !PT ;  /* 0x000000668f647209 */ /* 0x004ff00007810000 */
[----:B------:R-:W2:Y:S01]  /*a1e0*/  MUFU.TANH R141, R8 ;  /* 0x00000008008d7308 */ /* 0x000ea20000002400 */
[----:B---3--:R-:W-:Y:S09]  /*a1f0*/  FMNMX.FTZ R101, R142, R101, !PT ;  /* 0x000000658e657209 */ /* 0x008ff20007810000 */
[----:B------:R-:W3:Y:S01]  /*a200*/  MUFU.TANH R136, R10 ;  /* 0x0000000a00887308 */ /* 0x000ee20000002400 */
[----:B-1----:R-:W1:Y:S01]  /*a210*/  LDSM.16.M88.4 R4, [R2+0x5000] ;  /* 0x005000000204783b */ /* 0x002e620000000200 */
[----:B----4-:R-:W-:Y:S08]  /*a220*/  FMNMX.FTZ R100, R144, R100, !PT ;  /* 0x0000006490647209 */ /* 0x010ff00007810000 */
[----:B------:R-:W4:Y:S01]  /*a230*/  MUFU.TANH R103, R9 ;  /* 0x0000000900677308 */ /* 0x000f220000002400 */
[----:B--2---:R-:W-:Y:S09]  /*a240*/  FMNMX.FTZ R101, R141, R101, !PT ;  /* 0x000000658d657209 */ /* 0x004ff20007810000 */
[----:B------:R2:W5:Y:S01]  /*a250*/  MUFU.TANH R137, R11 ;  /* 0x0000000b00897308 */ /* 0x0005620000002400 */
[----:B---3--:R-:W-:Y:S09]  /*a260*/  FMNMX.FTZ R100, R136, R100, !PT ;  /* 0x0000006488647209 */ /* 0x008ff20007810000 */
[----:B------:R-:W3:Y:S01]  /*a270*/  MUFU.TANH R152, R12 ;  /* 0x0000000c00987308 */ /* 0x000ee20000002400 */
[----:B----4-:R-:W-:Y:S09]  /*a280*/  FMNMX.FTZ R101, R103, R101, !PT ;  /* 0x0000006567657209 */ /* 0x010ff20007810000 */
[----:B------:R-:W4:Y:S01]  /*a290*/  MUFU.TANH R154, R14 ;  /* 0x0000000e009a7308 */ /* 0x000f220000002400 */
[----:B--2---:R2:W2:Y:S01]  /*a2a0*/  LDSM.16.M88.4 R8, [R2+0x5800] ;  /* 0x005800000208783b */ /* 0x0044a20000000200 */
[C---:B-1----:R-:W-:Y:S03]  /*a2b0*/  HMMA.16816.F32 R20, R148.reuse, R4, R20 ;  /* 0x000000049414723c */ /* 0x042fe60000001814 */
[----:B-----5:R-:W-:Y:S05]  /*a2c0*/  FMNMX.FTZ R100, R137, R100, !PT ;  /* 0x0000006489647209 */ /* 0x020fea0007810000 */
[----:B------:R-:W1:Y:S01]  /*a2d0*/  MUFU.TANH R147, R13 ;  /* 0x0000000d00937308 */ /* 0x000e620000002400 */
[C---:B------:R-:W-:Y:S03]  /*a2e0*/  HMMA.16816.F32 R24, R148.reuse, R6, R24 ;  /* 0x000000069418723c */ /* 0x040fe60000001818 */
[----:B---3--:R-:W-:Y:S06]  /*a2f0*/  FMNMX.FTZ R101, R152, R101, !PT ;  /* 0x0000006598657209 */ /* 0x008fec0007810000 */
[----:B------:R-:W3:Y:S03]  /*a300*/  MUFU.TANH R155, R15 ;  /* 0x0000000f009b7308 */ /* 0x000ee60000002400 */
[----:B----4-:R-:W-:Y:S02]  /*a310*/  FMNMX.FTZ R100, R154, R100, !PT ;  /* 0x000000649a647209 */ /* 0x010fe40007810000 */
[----:B--2---:R-:W-:Y:S01]  /*a320*/  IADD3 R2, R199, 0x1, RZ ;  /* 0x00000001c7027810 */ /* 0x004fe20007ffe0ff */
[----:B------:R-:W-:Y:S04]  /*a330*/  FMUL.FTZ R20, R20, c[0x0][0x320] ;  /* 0x0000c80014147a20 */ /* 0x000fe80000410000 */
[----:B------:R-:W2:Y:S01]  /*a340*/  MUFU.TANH R146, R16 ;  /* 0x0000001000927308 */ /* 0x000ea20000002400 */
[----:B------:R-:W-:Y:S01]  /*a350*/  FMUL.FTZ R22, R22, c[0x0][0x320] ;  /* 0x0000c80016167a20 */ /* 0x000fe20000410000 */
[----:B------:R-:W-:Y:S01]  /*a360*/  SEL R199, R2, RZ, !P0 ;  /* 0x000000ff02c77207 */ /* 0x000fe20004000000 */
        /* <DEDUP_REMOVED lines=8> */
[C---:B------:R-:W-:Y:S03]  /*a3f0*/  HMMA.16816.F32 R28, R148.reuse, R8, R28 ;  /* 0x00000008941c723c */ /* 0x040fe6000000181c */
[----:B---3--:R-:W-:Y:S03]  /*a400*/  FMNMX.FTZ R100, R155, R100, !PT ;  /* 0x000000649b647209 */ /* 0x008fe60007810000 */
[----:B------:R-:W3:Y:S02]  /*a410*/  MUFU.TANH R145, R17 ;  /* 0x0000001100917308 */ /* 0x000ee40000002400 */
[----:B------:R-:W-:Y:S04]  /*a420*/  HMMA.16816.F32 R32, R148, R10, R32 ;  /* 0x0000000a9420723c */ /* 0x000fe80000001820 */
[----:B--2---:R-:W-:Y:S04]  /*a430*/  FMNMX.FTZ R101, R146, R101, !PT ;  /* 0x0000006592657209 */ /* 0x004fe80007810000 */
[----:B------:R-:W2:Y:S01]  /*a440*/  MUFU.TANH R156, R19 ;  /* 0x00000013009c7308 */ /* 0x000ea20000002400 */
[----:B-1----:R-:W-:Y:S07]  /*a450*/  FMNMX.FTZ R100, R153, R100, !PT ;  /* 0x0000006499647209 */ /* 0x002fee0007810000 */
[----:B------:R-:W-:Y:S02]  /*a460*/  FMUL.FTZ R28, R28, c[0x0][0x320] ;  /* 0x0000c8001c1c7a20 */ /* 0x000fe40000410000 */
        /* <DEDUP_REMOVED lines=8> */
[----:B------:R-:W-:Y:S02]  /*a4f0*/  FMUL.FTZ R33, R33, c[0x0][0x320] ;  /* 0x0000c80021217a20 */ /* 0x000fe40000410000 */
[----:B------:R-:W-:Y:S01]  /*a500*/  FMUL.FTZ R35, R35, c[0x0][0x320] ;  /* 0x0000c80023237a20 */ /* 0x000fe20000410000 */
[----:B--2---:R-:W-:Y:S06]  /*a510*/  FMNMX.FTZ R100, R156, R100, !PT ;  /* 0x000000649c647209 */ /* 0x004fec0007810000 */
        /* <DEDUP_REMOVED lines=27> */
[----:B---3--:R-:W-:Y:S02]  /*a6d0*/  FMNMX.FTZ R100, R182, R100, !PT ;  /* 0x00000064b6647209 */ /* 0x008fe40007810000 */
[----:B--2---:R-:W-:Y:S02]  /*a6e0*/  FMNMX.FTZ R101, R149, R101, !PT ;  /* 0x0000006595657209 */ /* 0x004fe40007810000 */
[----:B-1----:R-:W-:Y:S01]  /*a6f0*/  FMNMX.FTZ R100, R180, R100, !PT ;  /* 0x00000064b4647209 */ /* 0x002fe20007810000 */
[----:B------:R-:W-:-:S05]  /*a700*/  BRA.DIV ~URZ, `(.L_x_2596) ;  /* 0x000053527f007947 */ /* 0x000fca000b800000 */
[----:B------:R1:W2:Y:S02]  /*a710*/  SHFL.BFLY PT, R2, R101, 0x2, 0x1f ;  /* 0x0c401f0065027f89 */ /* 0x0002a400000e0000 */
.L_x_2634:
[----:B-12---:R-:W-:Y:S01]  /*a720*/  FMNMX.FTZ R101, R101, R2, !PT ;  /* 0x0000000265657209 */ /* 0x006fe20007810000 */
[----:B------:R-:W-:Y:S01]  /*a730*/  SHFL.BFLY PT, R3, R100, 0x2, 0x1f ;  /* 0x0c401f0064037f89 */ /* 0x000fe200000e0000 */
[----:B------:R-:W-:Y:S04]  /*a740*/  DEPBAR.LE SB0, 0x2 ;  /* 0x000080800000791a */ /* 0x000fe80000000000 */
[----:B------:R-:W-:Y:S03]  /*a750*/  BSSY B0, `(.L_x_2597) ;  /* 0x00001c6000007945 */ /* 0x000fe60003800000 */
[----:B------:R-:W1:Y:S08]  /*a760*/  SHFL.BFLY PT, R2, R101, 0x1, 0x1f ;  /* 0x0c201f0065027f89 */ /* 0x000e7000000e0000 */
[----:B------:R-:W-:Y:S01]  /*a770*/  BAR.SYNC.DEFER_BLOCKING 0x0 ;  /* 0x0000000000007b1d */ /* 0x000fe20000010000 */
[----:B-1----:R-:W-:Y:S02]  /*a780*/  FMNMX.FTZ R101, R101, R2, !PT ;  /* 0x0000000265657209 */ /* 0x002fe40007810000 */
[----:B------:R-:W-:Y:S03]  /*a790*/  FMNMX.FTZ R100, R100, R3, !PT ;  /* 0x0000000364647209 */ /* 0x000fe60007810000 */
[C---:B------:R-:W-:Y:S02]  /*a7a0*/  FADD.FTZ R0, -R101.reuse, R0 ;  /* 0x0000000065007221 */ /* 0x040fe40000010100 */
[----:B------:R-:W-:Y:S01]  /*a7b0*/  FMUL.FTZ R148, R101, c[0x0][0x2d0] ;  /* 0x0000b40065947a20 */ /* 0x000fe20000410000 */
[----:B------:R-:W1:Y:S01]  /*a7c0*/  SHFL.BFLY PT, R5, R100, 0x1, 0x1f ;  /* 0x0c201f0064057f89 */ /* 0x000e6200000e0000 */
[----:B------:R-:W-:Y:S02]  /*a7d0*/  FMUL.FTZ R0, R0, c[0x0][0x2d0] ;  /* 0x0000b40000007a20 */ /* 0x000fe40000410000 */
[--C-:B------:R-:W-:Y:S02]  /*a7e0*/  FFMA.FTZ R3, R140, c[0x0][0x2d0], -R148.reuse ;  /* 0x0000b4008c037a23 */ /* 0x100fe40000010894 */
[----:B------:R2:W3:Y:S01]  /*a7f0*/  MUFU.EX2 R2, R0 ;  /* 0x0000000000027308 */ /* 0x0004e20000000800 */
[--C-:B------:R-:W-:Y:S09]  /*a800*/  FFMA.FTZ R4, R142, c[0x0][0x2d0], -R148.reuse ;  /* 0x0000b4008e047a23 */ /* 0x100ff20000010894 */
[----:B------:R4:W-:Y:S01]  /*a810*/  MUFU.EX2 R185, R3 ;  /* 0x0000000300b97308 */ /* 0x0009e20000000800 */
[----:B-1----:R-:W-:Y:S09]  /*a820*/  FMNMX.FTZ R100, R100, R5, !PT ;  /* 0x0000000564647209 */ /* 0x002ff20007810000 */
[----:B------:R1:W-:Y:S01]  /*a830*/  MUFU.EX2 R195, R4 ;  /* 0x0000000400c37308 */ /* 0x0003e20000000800 */
[--C-:B--2---:R-:W-:Y:S02]  /*a840*/  FFMA.FTZ R0, R141, c[0x0][0x2d0], -R148.reuse ;  /* 0x0000b4008d007a23 */ /* 0x104fe40000010894 */
[----:B------:R-:W-:Y:S02]  /*a850*/  FMUL.FTZ R141, R100, c[0x0][0x2d0] ;  /* 0x0000b400648d7a20 */ /* 0x000fe40000410000 */
[C---:B---3--:R-:W-:Y:S05]  /*a860*/  FMUL.FTZ R5, R2.reuse, R105 ;  /* 0x0000006902057220 */ /* 0x048fea0000410000 */
[----:B------:R2:W-:Y:S01]  /*a870*/  MUFU.EX2 R196, R0 ;  /* 0x0000000000c47308 */ /* 0x0005e20000000800 */
[C---:B------:R-:W-:Y:S02]  /*a880*/  FMUL.FTZ R9, R2.reuse, R109 ;  /* 0x0000006d02097220 */ /* 0x040fe40000410000 */
[C---:B------:R-:W-:Y:S02]  /*a890*/  FMUL.FTZ R8, R2.reuse, R108 ;  /* 0x0000006c02087220 */ /* 0x040fe40000410000 */
[--C-:B----4-:R-:W-:Y:S02]  /*a8a0*/  FFMA.FTZ R3, R143, c[0x0][0x2d0], -R141.reuse ;  /* 0x0000b4008f037a23 */ /* 0x110fe4000001088d */
[C---:B------:R-:W-:Y:S02]  /*a8b0*/  FMUL.FTZ R16, R2.reuse, R116 ;  /* 0x0000007402107220 */ /* 0x040fe40000410000 */
[C---:B------:R-:W-:Y:S01]  /*a8c0*/  FMUL.FTZ R17, R2.reuse, R117 ;  /* 0x0000007502117220 */ /* 0x040fe20000410000 */
[----:B------:R3:W-:Y:S01]  /*a8d0*/  MUFU.EX2 R142, R3 ;  /* 0x00000003008e7308 */ /* 0x0007e20000000800 */
[C---:B------:R-:W-:Y:S02]  /*a8e0*/  FMUL.FTZ R24, R2.reuse, R124 ;  /* 0x0000007c02187220 */ /* 0x040fe40000410000 */
[C---:B------:R-:W-:Y:S02]  /*a8f0*/  FMUL.FTZ R25, R2.reuse, R125 ;  /* 0x0000007d02197220 */ /* 0x040fe40000410000 */
[C---:B-1----:R-:W-:Y:S02]  /*a900*/  FMUL.FTZ R4, R2.reuse, R104 ;  /* 0x0000006802047220 */ /* 0x042fe40000410000 */
[C---:B------:R-:W-:Y:S02]  /*a910*/  FMUL.FTZ R32, R2.reuse, R132 ;  /* 0x0000008402207220 */ /* 0x040fe40000410000 */
[C---:B------:R-:W-:Y:S02]  /*a920*/  FMUL.FTZ R33, R2.reuse, R133 ;  /* 0x0000008502217220 */ /* 0x040fe40000410000 */
[C---:B------:R-:W-:Y:S02]  /*a930*/  FMUL.FTZ R36, R2.reuse, R36 ;  /* 0x0000002402247220 */ /* 0x040fe40000410000 */
[C---:B------:R-:W-:Y:S02]  /*a940*/  FMUL.FTZ R37, R2.reuse, R37 ;  /* 0x0000002502257220 */ /* 0x040fe40000410000 */
[----:B--2---:R-:W-:Y:S02]  /*a950*/  FFMA.FTZ R0, R103, c[0x0][0x2d0], -R148 ;  /* 0x0000b40067007a23 */ /* 0x004fe40000010894 */
[C---:B------:R-:W-:Y:S02]  /*a960*/  FMUL.FTZ R40, R2.reuse, R40 ;  /* 0x0000002802287220 */ /* 0x040fe40000410000 */
[----:B------:R-:W1:Y:S01]  /*a970*/  MUFU.EX2 R200, R0 ;  /* 0x0000000000c87308 */ /* 0x000e620000000800 */
[C---:B------:R-:W-:Y:S02]  /*a980*/  FMUL.FTZ R41, R2.reuse, R41 ;  /* 0x0000002902297220 */ /* 0x040fe40000410000 */
[----:B------:R-:W-:Y:S02]  /*a990*/  FMUL.FTZ R44, R2, R44 ;  /* 0x0000002c022c7220 */ /* 0x000fe40000410000 */
[--C-:B---3--:R-:W-:Y:S02]  /*a9a0*/  FFMA.FTZ R3, R144, c[0x0][0x2d0], -R141.reuse ;  /* 0x0000b40090037a23 */ /* 0x108fe4000001088d */
        /* <DEDUP_REMOVED lines=9> */
[----:B------:R-:W-:Y:S01]  /*aa40*/  FMUL.FTZ R61, R2, R61 ;  /* 0x0000003d023d7220 */ /* 0x000fe20000410000 */
[----:B-1----:R-:W-:Y:S01]  /*aa50*/  F2FP.PACK_AB R138, R200, R196 ;  /* 0x000000c4c88a723e */ /* 0x002fe200000000ff */
[----:B------:R-:W-:Y:S01]  /*aa60*/  FADD.FTZ R0, -R100, R102 ;  /* 0x0000006664007221 */ /* 0x000fe20000010100 */
[----:B------:R-:W-:Y:S01]  /*aa70*/  IADD3 R102, R170, R160, RZ ;  /* 0x000000a0aa667210 */ /* 0x000fe20007ffe0ff */
[----:B------:R-:W-:Y:S02]  /*aa80*/  FMUL.FTZ R64, R2, R64 ;  /* 0x0000004002407220 */ /* 0x000fe40000410000 */
[----:B------:R-:W-:Y:S01]  /*aa90*/  FMUL.FTZ R0, R0, c[0x0][0x2d0] ;  /* 0x0000b40000007a20 */ /* 0x000fe20000410000 */
[----:B------:R-:W-:Y:S01]  /*aaa0*/  IADD3 R140, R168, R102, RZ ;  /* 0x00000066a88c7210 */ /* 0x000fe20007ffe0ff */
[----:B------:R-:W1:Y:S01]  /*aab0*/  LDSM.16.MT88.4 R12, [R102] ;  /* 0x00000000660c783b */ /* 0x000e620000004200 */
[----:B------:R-:W-:Y:S02]  /*aac0*/  FMUL.FTZ R65, R2, R65 ;  /* 0x0000004102417220 */ /* 0x000fe40000410000 */
[--C-:B--2---:R-:W-:Y:S01]  /*aad0*/  FFMA.FTZ R3, R136, c[0x0][0x2d0], -R141.reuse ;  /* 0x0000b40088037a23 */ /* 0x104fe2000001088d */
[----:B------:R-:W2:Y:S01]  /*aae0*/  MUFU.EX2 R0, R0 ;  /* 0x0000000000007308 */ /* 0x000ea20000000800 */
[----:B------:R-:W-:Y:S01]  /*aaf0*/  F2FP.PACK_AB R136, R195, R185 ;  /* 0x000000b9c388723e */ /* 0x000fe200000000ff */
[C---:B------:R-:W-:Y:S02]  /*ab00*/  FMUL.FTZ R68, R2.reuse, R68 ;  /* 0x0000004402447220 */ /* 0x040fe40000410000 */
[----:B------:R-:W3:Y:S01]  /*ab10*/  LDSM.16.MT88.4 R20, [R140] ;  /* 0x000000008c14783b */ /* 0x000ee20000004200 */
[C---:B------:R-:W-:Y:S02]  /*ab20*/  FMUL.FTZ R69, R2.reuse, R69 ;  /* 0x0000004502457220 */ /* 0x040fe40000410000 */
[C---:B------:R-:W-:Y:S02]  /*ab30*/  FMUL.FTZ R72, R2.reuse, R72 ;  /* 0x0000004802487220 */ /* 0x040fe40000410000 */
[----:B------:R-:W-:Y:S01]  /*ab40*/  FMUL.FTZ R73, R2, R73 ;  /* 0x0000004902497220 */ /* 0x000fe20000410000 */
[----:B------:R4:W-:Y:S01]  /*ab50*/  MUFU.EX2 R197, R3 ;  /* 0x0000000300c57308 */ /* 0x0009e20000000800 */
[--C-:B------:R-:W-:Y:S02]  /*ab60*/  FFMA.FTZ R108, R152, c[0x0][0x2d0], -R148.reuse ;  /* 0x0000b400986c7a23 */ /* 0x100fe40000010894 */
        /* <DEDUP_REMOVED lines=8> */
[C---:B------:R-:W-:Y:S02]  /*abf0*/  FMUL.FTZ R10, R0.reuse, R110 ;  /* 0x0000006e000a7220 */ /* 0x040fe40000410000 */
[C---:B------:R-:W-:Y:S02]  /*ac00*/  FMUL.FTZ R11, R0.reuse, R111 ;  /* 0x0000006f000b7220 */ /* 0x040fe40000410000 */
[----:B------:R-:W-:Y:S02]  /*ac10*/  FMUL.FTZ R18, R0, R118 ;  /* 0x0000007600127220 */ /* 0x000fe40000410000 */
[--C-:B----4-:R-:W-:Y:S01]  /*ac20*/  FFMA.FTZ R3, R137, c[0x0][0x2d0], -R141.reuse ;  /* 0x0000b40089037a23 */ /* 0x110fe2000001088d */
[----:B------:R-:W-:Y:S01]  /*ac30*/  F2FP.PACK_AB R137, R194, R142 ;  /* 0x0000008ec289723e */ /* 0x000fe200000000ff */
[C---:B------:R-:W-:Y:S02]  /*ac40*/  FMUL.FTZ R19, R0.reuse, R119 ;  /* 0x0000007700137220 */ /* 0x040fe40000410000 */
        /* <DEDUP_REMOVED lines=14> */
[--C-:B------:R-:W-:Y:S01]  /*ad30*/  FFMA.FTZ R117, R158, c[0x0][0x2d0], -R148.reuse ;  /* 0x0000b4009e757a23 */ /* 0x100fe20000010894 */
[----:B------:R-:W-:Y:S01]  /*ad40*/  IADD3 R3, R171, R160, RZ ;  /* 0x000000a0ab037210 */ /* 0x000fe20007ffe0ff */
[--C-:B------:R-:W-:Y:S02]  /*ad50*/  FFMA.FTZ R116, R151, c[0x0][0x2d0], -R148.reuse ;  /* 0x0000b40097747a23 */ /* 0x100fe40000010894 */
[--C-:B------:R-:W-:Y:S01]  /*ad60*/  FFMA.FTZ R118, R150, c[0x0][0x2d0], -R148.reuse ;  /* 0x0000b40096767a23 */ /* 0x100fe20000010894 */
[----:B------:R-:W-:Y:S01]  /*ad70*/  IADD3 R103, R168, R3, RZ ;  /* 0x00000003a8677210 */ /* 0x000fe20007ffe0ff */
[C---:B-1----:R-:W-:Y:S01]  /*ad80*/  HMMA.16816.F32 R4, R136.reuse, R12, R4 ;  /* 0x0000000c8804723c */ /* 0x042fe20000001804 */
[----:B------:R-:W1:Y:S04]  /*ad90*/  LDSM.16.MT88.4 R28, [R3] ;  /* 0x00000000031c783b */ /* 0x000e680000004200 */
[----:B------:R-:W-:Y:S02]  /*ada0*/  FFMA.FTZ R119, R149, c[0x0][0x2d0], -R148 ;  /* 0x0000b40095777a23 */ /* 0x000fe40000010894 */
[C---:B------:R-:W-:Y:S01]  /*adb0*/  FMUL.FTZ R13, R2.reuse, R113 ;  /* 0x00000071020d7220 */ /* 0x040fe20000410000 */
[C---:B------:R-:W-:Y:S01]  /*adc0*/  HMMA.16816.F32 R8, R136.reuse, R14, R8 ;  /* 0x0000000e8808723c */ /* 0x040fe20000001808 */
[----:B------:R-:W2:Y:S03]  /*add0*/  LDSM.16.MT88.4 R104, [R103] ;  /* 0x000000006768783b */ /* 0x000ea60000004200 */
[----:B------:R-:W-:Y:S02]  /*ade0*/  FMUL.FTZ R12, R2, R112 ;  /* 0x00000070020c7220 */ /* 0x000fe40000410000 */
[C---:B------:R-:W-:Y:S02]  /*adf0*/  FMUL.FTZ R54, R0.reuse, R54 ;  /* 0x0000003600367220 */ /* 0x040fe40000410000 */
[C---:B------:R-:W-:Y:S01]  /*ae00*/  FMUL.FTZ R14, R0.reuse, R114 ;  /* 0x00000072000e7220 */ /* 0x040fe20000410000 */
[----:B------:R-:W-:Y:S03]  /*ae10*/  LDSM.16.MT88.4 R124, [R3+0x1800] ;  /* 0x00180000037c783b */ /* 0x000fe60000004200 */
[C---:B------:R-:W-:Y:S02]  /*ae20*/  FMUL.FTZ R15, R0.reuse, R115 ;  /* 0x00000073000f7220 */ /* 0x040fe40000410000 */
[C---:B------:R-:W-:Y:S02]  /*ae30*/  FMUL.FTZ R55, R0.reuse, R55 ;  /* 0x0000003700377220 */ /* 0x040fe40000410000 */
[C---:B------:R-:W-:Y:S01]  /*ae40*/  FMUL.FTZ R58, R0.reuse, R58 ;  /* 0x0000003a003a7220 */ /* 0x040fe20000410000 */
[----:B------:R-:W-:Y:S01]  /*ae50*/  LDSM.16.MT88.4 R132, [R103+0x1800] ;  /* 0x001800006784783b */ /* 0x000fe20000004200 */
[C---:B------:R-:W-:Y:S01]  /*ae60*/  FMUL.FTZ R59, R0.reuse, R59 ;  /* 0x0000003b003b7220 */ /* 0x040fe20000410000 */
[C---:B---3--:R-:W-:Y:S03]  /*ae70*/  HMMA.16816.F32 R12, R136.reuse, R20, R12 ;  /* 0x00000014880c723c */ /* 0x048fe6000000180c */
        /* <DEDUP_REMOVED lines=8> */
[C---:B------:R-:W-:Y:S02]  /*af00*/  FFMA.FTZ R120, R0.reuse, R204, R142 ;  /* 0x000000cc00787223 */ /* 0x040fe4000001008e */
[C---:B------:R-:W-:Y:S02]  /*af10*/  FMUL.FTZ R67, R0.reuse, R67 ;  /* 0x0000004300437220 */ /* 0x040fe40000410000 */
[C---:B------:R-:W-:Y:S01]  /*af20*/  FMUL.FTZ R70, R0.reuse, R70 ;  /* 0x0000004600467220 */ /* 0x040fe20000410000 */
[C---:B-1----:R-:W-:Y:S03]  /*af30*/  HMMA.16816.F32 R20, R136.reuse, R28, R20 ;  /* 0x0000001c8814723c */ /* 0x042fe60000001814 */
[C---:B------:R-:W-:Y:S02]  /*af40*/  FMUL.FTZ R71, R0.reuse, R71 ;  /* 0x0000004700477220 */ /* 0x040fe40000410000 */
[----:B------:R-:W-:Y:S02]  /*af50*/  FMUL.FTZ R74, R0, R74 ;  /* 0x0000004a004a7220 */ /* 0x000fe40000410000 */
[C---:B------:R-:W-:Y:S01]  /*af60*/  FMUL.FTZ R28, R2.reuse, R128 ;  /* 0x00000080021c7220 */ /* 0x040fe20000410000 */
[C---:B------:R-:W-:Y:S01]  /*af70*/  HMMA.16816.F32 R24, R136.reuse, R30, R24 ;  /* 0x0000001e8818723c */ /* 0x040fe20000001818 */
[----:B------:R1:W-:Y:S03]  /*af80*/  MUFU.EX2 R128, R108 ;  /* 0x0000006c00807308 */ /* 0x0003e60000000800 */
        /* <DEDUP_REMOVED lines=10> */
[--C-:B-1----:R-:W-:Y:S01]  /*b030*/  FFMA.FTZ R108, R147, c[0x0][0x2d0], -R148.reuse ;  /* 0x0000b400936c7a23 */ /* 0x102fe20000010894 */
[C---:B------:R-:W-:Y:S01]  /*b040*/  HMMA.16816.F32 R32, R136.reuse, R106, R32 ;  /* 0x0000006a8820723c */ /* 0x040fe20000001820 */
[----:B------:R-:W1:Y:S01]  /*b050*/  LDSM.16.MT88.4 R104, [R102+0x2000] ;  /* 0x002000006668783b */ /* 0x000e620000004200 */
[----:B------:R-:W-:Y:S02]  /*b060*/  MUFU.EX2 R147, R117 ;  /* 0x0000007500937308 */ /* 0x000fe40000000800 */
[----:B------:R-:W-:Y:S02]  /*b070*/  FMUL.FTZ R87, R0, R87 ;  /* 0x0000005700577220 */ /* 0x000fe40000410000 */
[C---:B------:R-:W-:Y:S02]  /*b080*/  FMUL.FTZ R88, R2.reuse, R88 ;  /* 0x0000005802587220 */ /* 0x040fe40000410000 */
[----:B------:R-:W-:Y:S04]  /*b090*/  FMUL.FTZ R89, R2, R89 ;  /* 0x0000005902597220 */ /* 0x000fe80000410000 */
[C---:B------:R-:W-:Y:S01]  /*b0a0*/  FMUL.FTZ R90, R0.reuse, R90 ;  /* 0x0000005a005a7220 */ /* 0x040fe20000410000 */
[----:B------:R2:W-:Y:S01]  /*b0b0*/  MUFU.EX2 R190, R108 ;  /* 0x0000006c00be7308 */ /* 0x0005e20000000800 */
[----:B------:R-:W-:Y:S02]  /*b0c0*/  FMUL.FTZ R91, R0, R91 ;  /* 0x0000005b005b7220 */ /* 0x000fe40000410000 */
[--C-:B------:R-:W-:Y:S02]  /*b0d0*/  FFMA.FTZ R112, R178, c[0x0][0x2d0], -R148.reuse ;  /* 0x0000b400b2707a23 */ /* 0x100fe40000010894 */
[C---:B------:R-:W-:Y:S02]  /*b0e0*/  FMUL.FTZ R92, R2.reuse, R92 ;  /* 0x0000005c025c7220 */ /* 0x040fe40000410000 */
[----:B------:R-:W-:Y:S02]  /*b0f0*/  FMUL.FTZ R93, R2, R93 ;  /* 0x0000005d025d7220 */ /* 0x000fe40000410000 */
[C---:B------:R-:W-:Y:S01]  /*b100*/  FMUL.FTZ R94, R0.reuse, R94 ;  /* 0x0000005e005e7220 */ /* 0x040fe20000410000 */
[----:B------:R3:W-:Y:S01]  /*b110*/  MUFU.EX2 R160, R112 ;  /* 0x0000007000a07308 */ /* 0x0007e20000000800 */
[----:B------:R-:W-:Y:S02]  /*b120*/  FMUL.FTZ R95, R0, R95 ;  /* 0x0000005f005f7220 */ /* 0x000fe40000410000 */
[C---:B------:R-:W-:Y:S02]  /*b130*/  FMUL.FTZ R96, R2.reuse, R96 ;  /* 0x0000006002607220 */ /* 0x040fe40000410000 */
[----:B------:R-:W-:Y:S02]  /*b140*/  FMUL.FTZ R97, R2, R97 ;  /* 0x0000006102617220 */ /* 0x000fe40000410000 */
[C---:B------:R-:W-:Y:S02]  /*b150*/  FMUL.FTZ R98, R0.reuse, R98 ;  /* 0x0000006200627220 */ /* 0x040fe40000410000 */
[----:B------:R-:W-:Y:S02]  /*b160*/  FMUL.FTZ R99, R0, R99 ;  /* 0x0000006300637220 */ /* 0x000fe40000410000 */
[----:B------:R-:W-:Y:S02]  /*b170*/  FFMA.FTZ R0, R184, c[0x0][0x2d0], -R141 ;  /* 0x0000b400b8007a23 */ /* 0x000fe4000001088d */
[----:B------:R-:W-:Y:S02]  /*b180*/  FFMA.FTZ R2, R2, R203, R185 ;  /* 0x000000cb02027223 */ /* 0x000fe400000100b9 */
[--C-:B--2---:R-:W-:Y:S01]  /*b190*/  FFMA.FTZ R108, R146, c[0x0][0x2d0], -R148.reuse ;  /* 0x0000b400926c7a23 */ /* 0x104fe20000010894 */
[----:B------:R2:W-:Y:S01]  /*b1a0*/  MUFU.EX2 R143, R0 ;  /* 0x00000000008f7308 */ /* 0x0005e20000000800 */
[C---:B-1----:R-:W-:Y:S03]  /*b1b0*/  HMMA.16816.F32 R36, R136.reuse, R104, R36 ;  /* 0x000000688824723c */ /* 0x042fe60000001824 */
[--C-:B---3--:R-:W-:Y:S05]  /*b1c0*/  FFMA.FTZ R112, R175, c[0x0][0x2d0], -R148.reuse ;  /* 0x0000b400af707a23 */ /* 0x108fea0000010894 */
[C---:B------:R-:W-:Y:S01]  /*b1d0*/  HMMA.16816.F32 R40, R136.reuse, R106, R40 ;  /* 0x0000006a8828723c */ /* 0x040fe20000001828 */
[----:B------:R-:W1:Y:S01]  /*b1e0*/  LDSM.16.MT88.4 R104, [R140+0x2000] ;  /* 0x002000008c68783b */ /* 0x000e620000004200 */
[----:B------:R-:W-:Y:S10]  /*b1f0*/  MUFU.EX2 R146, R118 ;  /* 0x0000007600927308 */ /* 0x000ff40000000800 */
[----:B------:R3:W-:Y:S01]  /*b200*/  MUFU.EX2 R192, R108 ;  /* 0x0000006c00c07308 */ /* 0x0007e20000000800 */
[--C-:B--2---:R-:W-:Y:S09]  /*b210*/  FFMA.FTZ R0, R183, c[0x0][0x2d0], -R141.reuse ;  /* 0x0000b400b7007a23 */ /* 0x104ff2000001088d */
[----:B------:R2:W-:Y:S01]  /*b220*/  MUFU.EX2 R144, R0 ;  /* 0x0000000000907308 */ /* 0x0005e20000000800 */
[--C-:B---3--:R-:W-:Y:S09]  /*b230*/  FFMA.FTZ R108, R145, c[0x0][0x2d0], -R148.reuse ;  /* 0x0000b400916c7a23 */ /* 0x108ff20000010894 */
[----:B------:R-:W-:Y:S01]  /*b240*/  MUFU.EX2 R145, R119 ;  /* 0x0000007700917308 */ /* 0x000fe20000000800 */
[C---:B-1----:R-:W-:Y:S03]  /*b250*/  HMMA.16816.F32 R44, R136.reuse, R104, R44 ;  /* 0x00000068882c723c */ /* 0x042fe6000000182c */
[--C-:B--2---:R-:W-:Y:S06]  /*b260*/  FFMA.FTZ R0, R182, c[0x0][0x2d0], -R141.reuse ;  /* 0x0000b400b6007a23 */ /* 0x104fec000001088d */
[----:B------:R1:W-:Y:S01]  /*b270*/  MUFU.EX2 R191, R108 ;  /* 0x0000006c00bf7308 */ /* 0x0003e20000000800 */
[C---:B------:R-:W-:Y:S01]  /*b280*/  HMMA.16816.F32 R48, R136.reuse, R106, R48 ;  /* 0x0000006a8830723c */ /* 0x040fe20000001830 */
[----:B------:R-:W2:Y:S08]  /*b290*/  LDSM.16.MT88.4 R104, [R3+0x2000] ;  /* 0x002000000368783b */ /* 0x000eb00000004200 */
[----:B------:R-:W-:Y:S03]  /*b2a0*/  MUFU.EX2 R142, R0 ;  /* 0x00000000008e7308 */ /* 0x000fe60000000800 */
[--C-:B-1----:R-:W-:Y:S07]  /*b2b0*/  FFMA.FTZ R108, R154, c[0x0][0x2d0], -R141.reuse ;  /* 0x0000b4009a6c7a23 */ /* 0x102fee000001088d */
[----:B------:R1:W-:Y:S01]  /*b2c0*/  MUFU.EX2 R189, R108 ;  /* 0x0000006c00bd7308 */ /* 0x0003e20000000800 */
[C---:B--2---:R-:W-:Y:S08]  /*b2d0*/  HMMA.16816.F32 R52, R136.reuse, R104, R52 ;  /* 0x000000688834723c */ /* 0x044ff00000001834 */
[C---:B------:R-:W-:Y:S01]  /*b2e0*/  HMMA.16816.F32 R56, R136.reuse, R106, R56 ;  /* 0x0000006a8838723c */ /* 0x040fe20000001838 */
[----:B------:R-:W2:Y:S03]  /*b2f0*/  LDSM.16.MT88.4 R104, [R103+0x2000] ;  /* 0x002000006768783b */ /* 0x000ea60000004200 */
[--C-:B-1----:R-:W-:Y:S04]  /*b300*/  FFMA.FTZ R108, R155, c[0x0][0x2d0], -R141.reuse ;  /* 0x0000b4009b6c7a23 */ /* 0x102fe8000001088d */
[----:B------:R1:W3:Y:S02]  /*b310*/  MUFU.EX2 R188, R108 ;  /* 0x0000006c00bc7308 */ /* 0x0002e40000000800 */
[----:B-1----:R-:W-:Y:S01]  /*b320*/  LDSM.16.MT88.4 R108, [R102+0x800] ;  /* 0x00080000666c783b */ /* 0x002fe20000004200 */
        /* <DEDUP_REMOVED lines=15> */
[----:B------:R1:W-:Y:S01]  /*b420*/  MUFU.EX2 R186, R104 ;  /* 0x0000006800ba7308 */ /* 0x0003e20000000800 */
[----:B---3--:R-:W-:Y:S03]  /*b430*/  F2FP.PACK_AB R105, R188, R189 ;  /* 0x000000bdbc69723e */ /* 0x008fe600000000ff */
[----:B------:R-:W-:Y:S02]  /*b440*/  F2FP.PACK_AB R106, R191, R192 ;  /* 0x000000c0bf6a723e */ /* 0x000fe400000000ff */
[----:B------:R-:W-:Y:S03]  /*b450*/  F2FP.PACK_AB R138, R145, R146 ;  /* 0x00000092918a723e */ /* 0x000fe600000000ff */
[----:B------:R-:W-:Y:S01]  /*b460*/  F2FP.PACK_AB R137, R144, R143 ;  /* 0x0000008f9089723e */ /* 0x000fe200000000ff */
[--C-:B-1----:R-:W-:Y:S02]  /*b470*/  FFMA.FTZ R104, R156, c[0x0][0x2d0], -R141.reuse ;  /* 0x0000b4009c687a23 */ /* 0x102fe4000001088d */
[----:B------:R1:W-:Y:S10]  /*b480*/  MUFU.EX2 R156, R112 ;  /* 0x00000070009c7308 */ /* 0x0003f40000000800 */
[----:B------:R2:W3:Y:S01]  /*b490*/  MUFU.EX2 R187, R104 ;  /* 0x0000006800bb7308 */ /* 0x0004e20000000800 */
[--C-:B-1----:R-:W-:Y:S09]  /*b4a0*/  FFMA.FTZ R112, R159, c[0x0][0x2d0], -R148.reuse ;  /* 0x0000b4009f707a23 */ /* 0x102ff20000010894 */
[----:B------:R1:W-:Y:S01]  /*b4b0*/  MUFU.EX2 R159, R112 ;  /* 0x00000070009f7308 */ /* 0x0003e20000000800 */
[----:B--2---:R-:W-:Y:S02]  /*b4c0*/  F2FP.PACK_AB R104, R190, R128 ;  /* 0x00000080be68723e */ /* 0x004fe400000000ff */
[----:B---3--:R-:W-:Y:S07]  /*b4d0*/  F2FP.PACK_AB R107, R187, R186 ;  /* 0x000000babb6b723e */ /* 0x008fee00000000ff */
[C---:B------:R-:W-:Y:S08]  /*b4e0*/  HMMA.16816.F32 R4, R104.reuse, R108, R4 ;  /* 0x0000006c6804723c */ /* 0x040ff00000001804 */
[C---:B------:R-:W-:Y:S01]  /*b4f0*/  HMMA.16816.F32 R8, R104.reuse, R110, R8 ;  /* 0x0000006e6808723c */ /* 0x040fe20000001808 */
[----:B------:R-:W2:Y:S03]  /*b500*/  LDSM.16.MT88.4 R108, [R140+0x800] ;  /* 0x000800008c6c783b */ /* 0x000ea60000004200 */
[----:B-1----:R-:W-:Y:S02]  /*b510*/  FFMA.FTZ R112, R157, c[0x0][0x2d0], -R148 ;  /* 0x0000b4009d707a23 */ /* 0x002fe40000010894 */
[----:B------:R1:W3:Y:S10]  /*b520*/  MUFU.EX2 R148, R116 ;  /* 0x0000007400947308 */ /* 0x0002f40000000800 */
[----:B------:R4:W5:Y:S01]  /*b530*/  MUFU.EX2 R157, R112 ;  /* 0x00000070009d7308 */ /* 0x0009620000000800 */
[----:B-1----:R-:W-:Y:S01]  /*b540*/  LDSM.16.MT88.4 R116, [R102+0x1800] ;  /* 0x001800006674783b */ /* 0x002fe20000004200 */
[----:B---3--:R-:W-:Y:S01]  /*b550*/  F2FP.PACK_AB R136, R148, R147 ;  /* 0x000000939488723e */ /* 0x008fe200000000ff */
[--C-:B----4-:R-:W-:Y:S01]  /*b560*/  FFMA.FTZ R112, R179, c[0x0][0x2d0], -R141.reuse ;  /* 0x0000b400b3707a23 */ /* 0x110fe2000001088d */
[C---:B--2---:R-:W-:Y:S06]  /*b570*/  HMMA.16816.F32 R12, R104.reuse, R108, R12 ;  /* 0x0000006c680c723c */ /* 0x044fec000000180c */
[----:B------:R1:W-:Y:S02]  /*b580*/  MUFU.EX2 R154, R112 ;  /* 0x00000070009a7308 */ /* 0x0003e40000000800 */
[C---:B------:R-:W-:Y:S01]  /*b590*/  HMMA.16816.F32 R16, R104.reuse, R110, R16 ;  /* 0x0000006e6810723c */ /* 0x040fe20000001810 */
[----:B------:R-:W2:Y:S03]  /*b5a0*/  LDSM.16.MT88.4 R108, [R3+0x800] ;  /* 0x00080000036c783b */ /* 0x000ea60000004200 */
[--C-:B-1----:R-:W-:Y:S04]  /*b5b0*/  FFMA.FTZ R112, R177, c[0x0][0x2d0], -R141.reuse ;  /* 0x0000b400b1707a23 */ /* 0x102fe8000001088d */
[----:B------:R1:W3:Y:S01]  /*b5c0*/  MUFU.EX2 R155, R112 ;  /* 0x00000070009b7308 */ /* 0x0002e20000000800 */
[C---:B--2---:R-:W-:Y:S01]  /*b5d0*/  HMMA.16816.F32 R20, R104.reuse, R108, R20 ;  /* 0x0000006c6814723c */ /* 0x044fe20000001814 */
[----:B-1----:R-:W-:Y:S07]  /*b5e0*/  LDSM.16.MT88.4 R112, [R140+0x1000] ;  /* 0x001000008c70783b */ /* 0x002fee0000004200 */
        /* <DEDUP_REMOVED lines=30> */
[--C-:B------:R-:W-:Y:S01]  /*b7d0*/  FFMA.FTZ R104, R176, c[0x0][0x2d0], -R141.reuse ;  /* 0x0000b400b0687a23 */ /* 0x100fe2000001088d */
[----:B-----5:R-:W-:Y:S04]  /*b7e0*/  F2FP.PACK_AB R106, R157, R159 ;  /* 0x0000009f9d6a723e */ /* 0x020fe800000000ff */
[----:B---3--:R-:W-:Y:S01]  /*b7f0*/  F2FP.PACK_AB R105, R155, R154 ;  /* 0x0000009a9b69723e */ /* 0x008fe200000000ff */
[----:B------:R2:W3:Y:S01]  /*b800*/  MUFU.EX2 R153, R104 ;  /* 0x0000006800997308 */ /* 0x0004e20000000800 */
[----:B-1----:R-:W1:Y:S01]  /*b810*/  LDSM.16.MT88.4 R108, [R102+0x1000] ;  /* 0x00100000666c783b */ /* 0x002e620000004200 */
[----:B--2---:R-:W-:Y:S02]  /*b820*/  F2FP.PACK_AB R104, R156, R160 ;  /* 0x000000a09c68723e */ /* 0x004fe400000000ff */
[----:B---3--:R-:W-:Y:S07]  /*b830*/  F2FP.PACK_AB R107, R153, R152 ;  /* 0x00000098996b723e */ /* 0x008fee00000000ff */
        /* <DEDUP_REMOVED lines=33> */
[----:B------:R-:W-:Y:S02]  /*ba50*/  FFMA.FTZ R2, R180, c[0x0][0x2d0], -R141 ;  /* 0x0000b400b4027a23 */ /* 0x000fe4000001088d */
[----:B------:R-:W-:Y:S02]  /*ba60*/  FADD.FTZ R109, R194, R120 ;  /* 0x00000078c26d7221 */ /* 0x000fe40000010000 */
[C---:B--2---:R-:W-:Y:S01]  /*ba70*/  HMMA.16816.F32 R92, R104.reuse, R112, R92 ;  /* 0x00000070685c723c */ /* 0x044fe2000000185c */
[----:B------:R-:W1:Y:S01]  /*ba80*/  MUFU.EX2 R141, R2 ;  /* 0x00000002008d7308 */ /* 0x000e620000000800 */
[----:B------:R-:W2:Y:S02]  /*ba90*/  LDSM.16.MT88.4 R120, [R140+0x1800] ;  /* 0x001800008c78783b */ /* 0x000ea40000004200 */
[----:B------:R-:W-:Y:S04]  /*baa0*/  FADD.FTZ R108, R196, R108 ;  /* 0x0000006cc46c7221 */ /* 0x000fe80000010000 */
[----:B------:R-:W-:Y:S04]  /*bab0*/  HMMA.16816.F32 R96, R104, R114, R96 ;  /* 0x000000726860723c */ /* 0x000fe80000001860 */
[----:B------:R-:W-:Y:S04]  /*bac0*/  FADD.FTZ R0, R200, R108 ;  /* 0x0000006cc8007221 */ /* 0x000fe80000010000 */
[----:B------:R-:W-:Y:S04]  /*bad0*/  FADD.FTZ R0, R128, R0 ;  /* 0x0000000080007221 */ /* 0x000fe80000010000 */
[----:B------:R-:W-:Y:S04]  /*bae0*/  FADD.FTZ R0, R190, R0 ;  /* 0x00000000be007221 */ /* 0x000fe80000010000 */
[----:B------:R-:W-:Y:S01]  /*baf0*/  FADD.FTZ R0, R192, R0 ;  /* 0x00000000c0007221 */ /* 0x000fe20000010000 */
[----:B-1----:R-:W-:Y:S01]  /*bb00*/  F2FP.PACK_AB R139, R141, R142 ;  /* 0x0000008e8d8b723e */ /* 0x002fe200000000ff */
[----:B------:R-:W-:Y:S02]  /*bb10*/  FADD.FTZ R2, R197, R109 ;  /* 0x0000006dc5027221 */ /* 0x000fe40000010000 */
[----:B------:R-:W-:Y:S02]  /*bb20*/  FADD.FTZ R0, R191, R0 ;  /* 0x00000000bf007221 */ /* 0x000fe40000010000 */
[----:B------:R-:W-:Y:S02]  /*bb30*/  FADD.FTZ R2, R198, R2 ;  /* 0x00000002c6027221 */ /* 0x000fe40000010000 */
[C---:B------:R-:W-:Y:S01]  /*bb40*/  HMMA.16816.F32 R104, R136.reuse, R116, R4 ;  /* 0x000000748868723c */ /* 0x040fe20000001804 */
[----:B------:R-:W1:Y:S04]  /*bb50*/  LDSM.16.MT88.4 R4, [R102+0x3800] ;  /* 0x003800006604783b */ /* 0x000e680000004200 */
[----:B------:R-:W-:Y:S02]  /*bb60*/  FADD.FTZ R2, R189, R2 ;  /* 0x00000002bd027221 */ /* 0x000fe40000010000 */
[----:B------:R-:W-:Y:S01]  /*bb70*/  FADD.FTZ R0, R160, R0 ;  /* 0x00000000a0007221 */ /* 0x000fe20000010000 */
[C---:B------:R-:W-:Y:S01]  /*bb80*/  HMMA.16816.F32 R108, R136.reuse, R118, R8 ;  /* 0x00000076886c723c */ /* 0x040fe20000001808 */
[----:B------:R-:W3:Y:S03]  /*bb90*/  LDSM.16.MT88.4 R8, [R140+0x3800] ;  /* 0x003800008c08783b */ /* 0x000ee60000004200 */
[----:B------:R-:W-:Y:S02]  /*bba0*/  FADD.FTZ R2, R188, R2 ;  /* 0x00000002bc027221 */ /* 0x000fe40000010000 */
[----:B------:R-:W-:Y:S02]  /*bbb0*/  FADD.FTZ R0, R156, R0 ;  /* 0x000000009c007221 */ /* 0x000fe40000010000 */
[C---:B--2---:R-:W-:Y:S01]  /*bbc0*/  HMMA.16816.F32 R112, R136.reuse, R120, R12 ;  /* 0x000000788870723c */ /* 0x044fe2000000180c */
[----:B------:R-:W2:Y:S03]  /*bbd0*/  LDSM.16.MT88.4 R12, [R3+0x3800] ;  /* 0x00380000030c783b */ /* 0x000ea60000004200 */
[----:B------:R-:W-:Y:S02]  /*bbe0*/  FADD.FTZ R2, R186, R2 ;  /* 0x00000002ba027221 */ /* 0x000fe40000010000 */
[----:B------:R-:W-:Y:S02]  /*bbf0*/  FADD.FTZ R0, R159, R0 ;  /* 0x000000009f007221 */ /* 0x000fe40000010000 */
[C---:B------:R-:W-:Y:S01]  /*bc00*/  HMMA.16816.F32 R116, R136.reuse, R122, R16 ;  /* 0x0000007a8874723c */ /* 0x040fe20000001810 */
[----:B------:R-:W-:Y:S03]  /*bc10*/  LDSM.16.MT88.4 R16, [R140+0x5800] ;  /* 0x005800008c10783b */ /* 0x000fe60000004200 */
[----:B------:R-:W-:Y:S04]  /*bc20*/  FADD.FTZ R2, R187, R2 ;  /* 0x00000002bb027221 */ /* 0x000fe80000010000 */
[C---:B------:R-:W-:Y:S01]  /*bc30*/  HMMA.16816.F32 R120, R136.reuse, R124, R20 ;  /* 0x0000007c8878723c */ /* 0x040fe20000001814 */
[----:B------:R4:W-:Y:S03]  /*bc40*/  LDSM.16.MT88.4 R20, [R3+0x5800] ;  /* 0x005800000314783b */ /* 0x0009e60000004200 */
[----:B------:R-:W-:Y:S04]  /*bc50*/  FADD.FTZ R2, R154, R2 ;  /* 0x000000029a027221 */ /* 0x000fe80000010000 */
[C---:B------:R-:W-:Y:S04]  /*bc60*/  HMMA.16816.F32 R124, R136.reuse, R126, R24 ;  /* 0x0000007e887c723c */ /* 0x040fe80000001818 */
[----:B------:R-:W-:Y:S04]  /*bc70*/  FADD.FTZ R2, R155, R2 ;  /* 0x000000029b027221 */ /* 0x000fe80000010000 */
[C---:B------:R-:W-:Y:S08]  /*bc80*/  HMMA.16816.F32 R128, R136.reuse, R132, R28 ;  /* 0x000000848880723c */ /* 0x040ff0000000181c */
[C---:B------:R-:W-:Y:S04]  /*bc90*/  HMMA.16816.F32 R132, R136.reuse, R134, R32 ;  /* 0x000000868884723c */ /* 0x040fe80000001820 */
[----:B----4-:R-:W-:Y:S02]  /*bca0*/  FADD.FTZ R3, R152, R2 ;  /* 0x0000000298037221 */ /* 0x010fe40000010000 */
[----:B------:R-:W-:Y:S02]  /*bcb0*/  FADD.FTZ R2, R157, R0 ;  /* 0x000000009d027221 */ /* 0x000fe40000010000 */
[C---:B-1----:R-:W-:Y:S04]  /*bcc0*/  HMMA.16816.F32 R36, R136.reuse, R4, R36 ;  /* 0x000000048824723c */ /* 0x042fe80000001824 */
[----:B------:R-:W-:Y:S01]  /*bcd0*/  FADD.FTZ R0, R153, R3 ;  /* 0x0000000399007221 */ /* 0x000fe20000010000 */
[----:B------:R-:W-:Y:S01]  /*bce0*/  IADD3 R3, R172, -0x2, RZ ;  /* 0xfffffffeac037810 */ /* 0x000fe20007ffe0ff */
[----:B------:R-:W-:Y:S02]  /*bcf0*/  FADD.FTZ R2, R147, R2 ;  /* 0x0000000293027221 */ /* 0x000fe40000010000 */
[C---:B------:R-:W-:Y:S01]  /*bd00*/  HMMA.16816.F32 R40, R136.reuse, R6, R40 ;  /* 0x000000068828723c */ /* 0x040fe20000001828 */
[----:B------:R-:W1:Y:S02]  /*bd10*/  LDSM.16.MT88.4 R4, [R103+0x3800] ;  /* 0x003800006704783b */ /* 0x000e640000004200 */
[----:B------:R-:W-:Y:S01]  /*bd20*/  ISETP.GE.AND P0, PT, R3, R205, PT ;  /* 0x000000cd0300720c */ /* 0x000fe20003f06270 */
[----:B------:R-:W-:Y:S02]  /*bd30*/  FADD.FTZ R0, R143, R0 ;  /* 0x000000008f007221 */ /* 0x000fe40000010000 */
[----:B------:R-:W-:Y:S02]  /*bd40*/  FADD.FTZ R2, R148, R2 ;  /* 0x0000000294027221 */ /* 0x000fe40000010000 */
[C---:B---3--:R-:W-:Y:S04]  /*bd50*/  HMMA.16816.F32 R44, R136.reuse, R8, R44 ;  /* 0x00000008882c723c */ /* 0x048fe8000000182c */
[----:B------:R-:W-:Y:S02]  /*bd60*/  FADD.FTZ R0, R144, R0 ;  /* 0x0000000090007221 */ /* 0x000fe40000010000 */
[----:B------:R-:W-:Y:S02]  /*bd70*/  FADD.FTZ R2, R146, R2 ;  /* 0x0000000292027221 */ /* 0x000fe40000010000 */
[C---:B------:R-:W-:Y:S01]  /*bd80*/  HMMA.16816.F32 R48, R136.reuse, R10, R48 ;  /* 0x0000000a8830723c */ /* 0x040fe20000001830 */
[----:B------:R-:W3:Y:S03]  /*bd90*/  LDSM.16.MT88.4 R8, [R102+0x5800] ;  /* 0x005800006608783b */ /* 0x000ee60000004200 */
[----:B------:R-:W-:Y:S02]  /*bda0*/  FADD.FTZ R0, R142, R0 ;  /* 0x000000008e007221 */ /* 0x000fe40000010000 */
[----:B------:R-:W-:Y:S02]  /*bdb0*/  FADD.FTZ R203, R145, R2 ;  /* 0x0000000291cb7221 */ /* 0x000fe40000010000 */
[C---:B--2---:R-:W-:Y:S04]  /*bdc0*/  HMMA.16816.F32 R52, R136.reuse, R12, R52 ;  /* 0x0000000c8834723c */ /* 0x044fe80000001834 */
[----:B------:R-:W-:Y:S04]  /*bdd0*/  FADD.FTZ R204, R141, R0 ;  /* 0x000000008dcc7221 */ /* 0x000fe80000010000 */
[C---:B------:R-:W-:Y:S01]  /*bde0*/  HMMA.16816.F32 R56, R136.reuse, R14, R56 ;  /* 0x0000000e8838723c */ /* 0x040fe20000001838 */
[----:B------:R-:W2:Y:S07]  /*bdf0*/  LDSM.16.MT88.4 R12, [R103+0x5800] ;  /* 0x00580000670c783b */ /* 0x000eae0000004200 */
[C---:B-1----:R-:W-:Y:S08]  /*be00*/  HMMA.16816.F32 R60, R136.reuse, R4, R60 ;  /* 0x00000004883c723c */ /* 0x042ff0000000183c */
[C---:B------:R-:W-:Y:S08]  /*be10*/  HMMA.16816.F32 R64, R136.reuse, R6, R64 ;  /* 0x000000068840723c */ /* 0x040ff00000001840 */
[C---:B---3--:R-:W-:Y:S08]  /*be20*/  HMMA.16816.F32 R68, R136.reuse, R8, R68 ;  /* 0x000000088844723c */ /* 0x048ff00000001844 */
        /* <DEDUP_REMOVED lines=9> */
[----:B------:R-:W-:Y:S01]  /*bec0*/  IMAD R2, R172, 0x40, R211 ;  /* 0x00000040ac027824 */ /* 0x000fe200078e02d3 */
[----:B------:R-:W-:Y:S01]  /*bed0*/  SHF.R.S32.HI R224, RZ, 0x1f, R201 ;  /* 0x0000001fffe07819 */ /* 0x000fe200000114c9 */
[----:B------:R-:W-:Y:S01]  /*bee0*/  IMAD.MOV.U32 R173, RZ, RZ, RZ ;  /* 0x000000ffffad7224 */ /* 0x000fe200078e00ff */
[----:B------:R-:W-:Y:S01]  /*bef0*/  SHF.R.S32.HI R225, RZ, 0x1f, R202 ;  /* 0x0000001fffe17819 */ /* 0x000fe200000114ca */
[C---:B------:R-:W-:Y:S01]  /*bf00*/  IMAD.SHL.U32 R18, R201.reuse, 0x2, RZ ;  /* 0x00000002c9127824 */ /* 0x040fe200078e00ff */
[----:B------:R-:W-:Y:S01]  /*bf10*/  IADD3 R2, R2, -0x80, R206 ;  /* 0xffffff8002027810 */ /* 0x000fe20007ffe0ce */
[----:B------:R-:W-:Y:S01]  /*bf20*/  IMAD.SHL.U32 R17, R202, 0x2, RZ ;  /* 0x00000002ca117824 */ /* 0x000fe200078e00ff */
[----:B------:R-:W-:Y:S01]  /*bf30*/  SHF.L.U64.HI R15, R201, 0x1, R224 ;  /* 0x00000001c90f7819 */ /* 0x000fe200000102e0 */
[C---:B------:R-:W-:Y:S01]  /*bf40*/  IMAD.SHL.U32 R16, R193.reuse, 0x2, RZ ;  /* 0x00000002c1107824 */ /* 0x040fe200078e00ff */
[----:B------:R-:W-:Y:S01]  /*bf50*/  SHF.R.S32.HI R224, RZ, 0x1f, R193 ;  /* 0x0000001fffe07819 */ /* 0x000fe200000114c1 */
[----:B------:R-:W-:Y:S01]  /*bf60*/  @P3 IMAD.HI.U32 R3, R2, c[0x0][0x2bc], RZ ;  /* 0x0000af0002033a27 */ /* 0x000fe200078e00ff */
[----:B------:R-:W-:Y:S02]  /*bf70*/  SHF.L.U64.HI R14, R202, 0x1, R225 ;  /* 0x00000001ca0e7819 */ /* 0x000fe400000102e1 */
[----:B------:R-:W-:Y:S01]  /*bf80*/  SHF.L.U64.HI R13, R193, 0x1, R224 ;  /* 0x00000001c10d7819 */ /* 0x000fe200000102e0 */
        /* <DEDUP_REMOVED lines=24> */
.L_x_2635:
[----:B------:R-:W-:-:S05]  /*c110*/  BRA.DIV ~URZ, `(.L_x_2600) ;  /* 0x00003a127f007947 */ /* 0x000fca000b800000 */
[----:B------:R-:W3:Y:S01]  /*c120*/  SHFL.IDX PT, R2, R12, RZ, 0x181f ;  /* 0x00181fff0c027589 */ /* 0x000ee200000e0000 */
[----:B------:R-:W-:Y:S01]  /*c130*/  ISETP.GE.AND P4, PT, R193, c[0x0][0x1d4], PT ;  /* 0x00007500c1007a0c */ /* 0x000fe20003f86270 */
[----:B------:R-:W-:Y:S01]  /*c140*/  IMAD R0, R199, 0x6000, R222 ;  /* 0x00006000c7007824 */ /* 0x000fe200078e02de */
[----:B------:R-:W-:Y:S02]  /*c150*/  ISETP.GE.AND P1, PT, R202, c[0x0][0x1d4], PT ;  /* 0x00007500ca007a0c */ /* 0x000fe40003f26270 */
[----:B------:R-:W-:Y:S02]  /*c160*/  ISETP.GE.AND P0, PT, R201, c[0x0][0x1d4], PT ;  /* 0x00007500c9007a0c */ /* 0x000fe40003f06270 */
[C---:B---3--:R-:W-:Y:S02]  /*c170*/  IADD3 R8, P5, R2.reuse, R16, RZ ;  /* 0x0000001002087210 */ /* 0x048fe40007fbe0ff */
[----:B------:R-:W-:Y:S03]  /*c180*/  IADD3 R6, P6, R2, R17, RZ ;  /* 0x0000001102067210 */ /* 0x000fe60007fde0ff */
[----:B--2---:R-:W-:Y:S01]  /*c190*/  IMAD.X R9, R4, 0x1, R13, P5 ;  /* 0x0000000104097824 */ /* 0x004fe200028e060d */
[----:B------:R-:W-:Y:S01]  /*c1a0*/  IADD3 R10, P5, R2, R18, RZ ;  /* 0x00000012020a7210 */ /* 0x000fe20007fbe0ff */
[C---:B------:R-:W-:Y:S01]  /*c1b0*/  IMAD.X R7, R4.reuse, 0x1, R14, P6 ;  /* 0x0000000104077824 */ /* 0x040fe200030e060e */
[----:B------:R-:W2:Y:S03]  /*c1c0*/  SHFL.IDX PT, R2, R12, 0x1, 0x181f ;  /* 0x00381f000c027f89 */ /* 0x000ea600000e0000 */
[----:B------:R-:W-:Y:S01]  /*c1d0*/  IMAD.X R11, R4, 0x1, R15, P5 ;  /* 0x00000001040b7824 */ /* 0x000fe200028e060f */
[----:B------:R-:W-:Y:S01]  /*c1e0*/  @!PT LDS RZ, [RZ] ;  /* 0x00000000fffff984 */ /* 0x000fe20000000800 */
[----:B------:R3:W-:Y:S04]  /*c1f0*/  LDGSTS.E.BYPASS.LTC128B.128 [R0], [R8.64], !P4 ;  /* 0x0000000008007fae */ /* 0x0007e8000e101d46 */
[----:B------:R4:W-:Y:S04]  /*c200*/  LDGSTS.E.BYPASS.LTC128B.128 [R0+0x2000], [R6.64], !P1 ;  /* 0x0200000006007fae */ /* 0x0009e8000c901d46 */
[----:B------:R5:W-:Y:S04]  /*c210*/  LDGSTS.E.BYPASS.LTC128B.128 [R0+0x4000], [R10.64], !P0 ;  /* 0x040000000a007fae */ /* 0x000be8000c101d46 */
[----:B------:R1:W2:Y:S01]  /*c220*/  SHFL.IDX PT, R4, R5, 0x1, 0x181f ;  /* 0x00381f0005047f89 */ /* 0x0002a200000e0000 */
[----:B----4-:R-:W-:Y:S02]  /*c230*/  SEL R7, RZ, 0x10, P0 ;  /* 0x00000010ff077807 */ /* 0x010fe40000000000 */
[----:B-1----:R-:W-:Y:S02]  /*c240*/  SEL R5, RZ, 0x10, P4 ;  /* 0x00000010ff057807 */ /* 0x002fe40002000000 */
[----:B-----5:R-:W-:Y:S02]  /*c250*/  SEL R10, RZ, 0x10, P1 ;  /* 0x00000010ff0a7807 */ /* 0x020fe40000800000 */
.L_x_2636:
[----:B--23--:R-:W-:Y:S02]  /*c260*/  IADD3 R8, -R5, 0x10, RZ ;  /* 0x0000001005087810 */ /* 0x00cfe40007ffe1ff */
[----:B------:R-:W-:Y:S02]  /*c270*/  IADD3 R3, -R10, 0x10, RZ ;  /* 0x000000100a037810 */ /* 0x000fe40007ffe1ff */
[----:B------:R-:W-:Y:S02]  /*c280*/  LOP3.LUT R8, R8, 0xf, RZ, 0xc0, !PT ;  /* 0x0000000f08087812 */ /* 0x000fe400078ec0ff */
[----:B------:R-:W-:Y:S02]  /*c290*/  LOP3.LUT R3, R3, 0xf, RZ, 0xc0, !PT ;  /* 0x0000000f03037812 */ /* 0x000fe400078ec0ff */
[----:B------:R-:W-:Y:S02]  /*c2a0*/  IADD3 R9, -R7, 0x10, RZ ;  /* 0x0000001007097810 */ /* 0x000fe40007ffe1ff */
[-C--:B------:R-:W-:Y:S02]  /*c2b0*/  IADD3 R8, P5, P4, R8, R2.reuse, R16 ;  /* 0x0000000208087210 */ /* 0x080fe40007cbe010 */
[----:B------:R-:W-:Y:S02]  /*c2c0*/  ISETP.NE.U32.AND P6, PT, R5, RZ, PT ;  /* 0x000000ff0500720c */ /* 0x000fe40003fc5070 */
[----:B------:R-:W-:Y:S02]  /*c2d0*/  IADD3 R6, P1, P0, R3, R2, R17 ;  /* 0x0000000203067210 */ /* 0x000fe4000783e011 */
[----:B------:R-:W-:Y:S02]  /*c2e0*/  LOP3.LUT R3, R9, 0xf, RZ, 0xc0, !PT ;  /* 0x0000000f09037812 */ /* 0x000fe400078ec0ff */
[-C--:B------:R-:W-:Y:S02]  /*c2f0*/  IADD3.X R9, RZ, R4.reuse, R13, P5, P4 ;  /* 0x00000004ff097210 */ /* 0x080fe40002fe840d */
[----:B------:R-:W-:Y:S02]  /*c300*/  ISETP.NE.U32.AND P5, PT, R10, RZ, PT ;  /* 0x000000ff0a00720c */ /* 0x000fe40003fa5070 */
[----:B------:R-:W-:Y:S02]  /*c310*/  ISETP.NE.U32.AND P4, PT, R7, RZ, PT ;  /* 0x000000ff0700720c */ /* 0x000fe40003f85070 */
[----:B------:R-:W-:Y:S01]  /*c320*/  IADD3.X R7, RZ, R4, R14, P1, P0 ;  /* 0x00000004ff077210 */ /* 0x000fe20000fe040e */
[----:B------:R-:W-:Y:S01]  /*c330*/  @!PT LDS RZ, [RZ] ;  /* 0x00000000fffff984 */ /* 0x000fe20000000800 */
[----:B------:R-:W-:Y:S01]  /*c340*/  @!PT LDS RZ, [RZ] ;  /* 0x00000000fffff984 */ /* 0x000fe20000000800 */
[----:B------:R-:W-:Y:S01]  /*c350*/  @!PT LDS RZ, [RZ] ;  /* 0x00000000fffff984 */ /* 0x000fe20000000800 */
[----:B------:R1:W-:Y:S01]  /*c360*/  LDGSTS.E.BYPASS.LTC128B.128.ZFILL [R0+0x1000], [R8.64], P6 ;  /* 0x0100000008007fae */ /* 0x0003e2000b141d46 */
[----:B------:R-:W-:Y:S04]  /*c370*/  IADD3 R2, P1, P0, R3, R2, R18 ;  /* 0x0000000203027210 */ /* 0x000fe8000783e012 */
[----:B------:R-:W-:Y:S03]  /*c380*/  IADD3.X R3, RZ, R4, R15, P1, P0 ;  /* 0x00000004ff037210 */ /* 0x000fe60000fe040f */
[----:B------:R1:W-:Y:S04]  /*c390*/  LDGSTS.E.BYPASS.LTC128B.128.ZFILL [R0+0x3000], [R6.64], P5 ;  /* 0x0300000006007fae */ /* 0x0003e8000a941d46 */
[----:B------:R1:W-:Y:S02]  /*c3a0*/  LDGSTS.E.BYPASS.LTC128B.128.ZFILL [R0+0x5000], [R2.64], P4 ;  /* 0x0500000002007fae */ /* 0x0003e4000a141d46 */
.L_x_2598:
[----:B------:R-:W-:Y:S05]  /*c3b0*/  BSYNC B0 ;  /* 0x0000000000007941 */ /* 0x000fea0003800000 */
.L_x_2597:
        /* <DEDUP_REMOVED lines=10> */
.L_x_2591:
[----:B------:R-:W-:Y:S05]  /*c460*/  BRA.DIV ~URZ, `(.L_x_2602) ;  /* 0x000039127f007947 */ /* 0x000fea000b800000 */
[----:B------:R1:W2:Y:S02]  /*c470*/  SHFL.BFLY PT, R0, R203, 0x2, 0x1f ;  /* 0x0c401f00cb007f89 */ /* 0x0002a400000e0000 */
.L_x_2637:
[----:B--2---:R-:W-:Y:S01]  /*c480*/  FADD.FTZ R0, R0, R203 ;  /* 0x000000cb00007221 */ /* 0x004fe20000010000 */
[----:B------:R-:W-:Y:S05]  /*c490*/  BRA.DIV ~URZ, `(.L_x_2603) ;  /* 0x000039427f007947 */ /* 0x000fea000b800000 */
[----:B------:R-:W2:Y:S04]  /*c4a0*/  SHFL.BFLY PT, R5, R204, 0x2, 0x1f ;  /* 0x0c401f00cc057f89 */ /* 0x000ea800000e0000 */
[----:B------:R-:W3:Y:S01]  /*c4b0*/  SHFL.BFLY PT, R2, R0, 0x1, 0x1f ;  /* 0x0c201f0000027f89 */ /* 0x000ee200000e0000 */
[----:B--2---:R-:W-:-:S02]  /*c4c0*/  FADD.FTZ R5, R5, R204 ;  /* 0x000000cc05057221 */ /* 0x004fc40000010000 */
[----:B---3--:R-:W-:-:S03]  /*c4d0*/  FADD.FTZ R0, R0, R2 ;  /* 0x0000000200007221 */ /* 0x008fc60000010000 */
[----:B------:R2:W3:Y:S04]  /*c4e0*/  SHFL.BFLY PT, R3, R5, 0x1, 0x1f ;  /* 0x0c201f0005037f89 */ /* 0x0004e800000e0000 */
.L_x_2638:
[----:B------:R-:W-:Y:S01]  /*c4f0*/  FSETP.NE.FTZ.AND P1, PT, R0, RZ, PT ;  /* 0x000000ff0000720b */ /* 0x000fe20003f35000 */
[----:B---3--:R-:W-:Y:S01]  /*c500*/  FADD.FTZ R3, R3, R5 ;  /* 0x0000000503037221 */ /* 0x008fe20000010000 */
[----:B------:R-:W-:Y:S02]  /*c510*/  MOV R2, RZ ;  /* 0x000000ff00027202 */ /* 0x000fe40000000f00 */
[----:B------:R-:W-:Y:S02]  /*c520*/  MOV R17, 0xff800000 ;  /* 0xff80000000117802 */ /* 0x000fe40000000f00 */
[----:B------:R-:W-:Y:S02]  /*c530*/  FSETP.NE.FTZ.AND P0, PT, R3, RZ, PT ;  /* 0x000000ff0300720b */ /* 0x000fe40003f15000 */
[----:B------:R-:W-:-:S05]  /*c540*/  MOV R16, 0xff800000 ;  /* 0xff80000000107802 */ /* 0x000fca0000000f00 */
[----:B------:R-:W3:Y:S01]  /*c550*/  @P1 MUFU.RCP R2, R0 ;  /* 0x0000000000021308 */ /* 0x000ee20000001000 */
[----:B------:R-:W-:-:S07]  /*c560*/  @P1 MOV R6, 0x3f317218 ;  /* 0x3f31721800061802 */ /* 0x000fce0000000f00 */
[----:B------:R4:W5:Y:S01]  /*c570*/  @P1 MUFU.LG2 R4, R0 ;  /* 0x0000000000041308 */ /* 0x0009620000000c00 */
[C---:B---3--:R-:W-:Y:S02]  /*c580*/  FMUL.FTZ R104, R2.reuse, R104 ;  /* 0x0000006802687220 */ /* 0x048fe40000410000 */
[C---:B------:R-:W-:Y:S02]  /*c590*/  FMUL.FTZ R105, R2.reuse, R105 ;  /* 0x0000006902697220 */ /* 0x040fe40000410000 */
[C---:B------:R-:W-:Y:S02]  /*c5a0*/  FMUL.FTZ R108, R2.reuse, R108 ;  /* 0x0000006c026c7220 */ /* 0x040fe40000410000 */
[C---:B------:R-:W-:Y:S01]  /*c5b0*/  FMUL.FTZ R109, R2.reuse, R109 ;  /* 0x0000006d026d7220 */ /* 0x040fe20000410000 */
[----:B----4-:R-:W-:Y:S01]  /*c5c0*/  MOV R0, RZ ;  /* 0x000000ff00007202 */ /* 0x010fe20000000f00 */
[C---:B------:R-:W-:Y:S02]  /*c5d0*/  FMUL.FTZ R112, R2.reuse, R112 ;  /* 0x0000007002707220 */ /* 0x040fe40000410000 */
[----:B------:R-:W-:-:S02]  /*c5e0*/  FMUL.FTZ R113, R2, R113 ;  /* 0x0000007102717220 */ /* 0x000fc40000410000 */
[C---:B------:R-:W-:Y:S01]  /*c5f0*/  FMUL.FTZ R116, R2.reuse, R116 ;  /* 0x0000007402747220 */ /* 0x040fe20000410000 */
[----:B------:R-:W3:Y:S01]  /*c600*/  @P0 MUFU.RCP R0, R3 ;  /* 0x0000000300000308 */ /* 0x000ee20000001000 */
        /* <DEDUP_REMOVED lines=41> */
[----:B------:R4:W1:Y:S01]  /*c8a0*/  @P0 MUFU.LG2 R2, R3 ;  /* 0x0000000300020308 */ /* 0x0008620000000c00 */
[----:B--2--5:R-:W-:Y:S02]  /*c8b0*/  @P1 FMUL.FTZ R5, R4, 0.69314718246459960938 ;  /* 0x3f31721804051820 */ /* 0x024fe40000410000 */
[----:B------:R-:W-:Y:S02]  /*c8c0*/  @P1 FMUL.FTZ R4, R6, c[0x0][0x2d0] ;  /* 0x0000b40006041a20 */ /* 0x000fe40000410000 */
[----:B---3--:R-:W-:Y:S02]  /*c8d0*/  FMUL.FTZ R106, R0, R106 ;  /* 0x0000006a006a7220 */ /* 0x008fe40000410000 */
[----:B------:R-:W-:Y:S01]  /*c8e0*/  @P1 FFMA.FTZ R17, R4, R101, R5 ;  /* 0x0000006504111223 */ /* 0x000fe20000010005 */
[----:B------:R-:W-:Y:S01]  /*c8f0*/  MOV R4, 0x1 ;  /* 0x0000000100047802 */ /* 0x000fe20000000f00 */
[C---:B------:R-:W-:Y:S02]  /*c900*/  FMUL.FTZ R107, R0.reuse, R107 ;  /* 0x0000006b006b7220 */ /* 0x040fe40000410000 */
[----:B------:R-:W-:-:S02]  /*c910*/  FMUL.FTZ R110, R0, R110 ;  /* 0x0000006e006e7220 */ /* 0x000fc40000410000 */
[C---:B------:R-:W-:Y:S02]  /*c920*/  FMUL.FTZ R111, R0.reuse, R111 ;  /* 0x0000006f006f7220 */ /* 0x040fe40000410000 */
[----:B------:R-:W-:Y:S01]  /*c930*/  FMUL.FTZ R114, R0, R114 ;  /* 0x0000007200727220 */ /* 0x000fe20000410000 */
[----:B----4-:R-:W-:Y:S01]  /*c940*/  @P0 MOV R3, 0x3f317218 ;  /* 0x3f31721800030802 */ /* 0x010fe20000000f00 */
[----:B-1----:R-:W-:Y:S02]  /*c950*/  @P0 FMUL.FTZ R2, R2, 0.69314718246459960938 ;  /* 0x3f31721802020820 */ /* 0x002fe40000410000 */
[C---:B------:R-:W-:Y:S02]  /*c960*/  FMUL.FTZ R115, R0.reuse, R115 ;  /* 0x0000007300737220 */ /* 0x040fe40000410000 */
[----:B------:R-:W-:Y:S02]  /*c970*/  @P0 FMUL.FTZ R3, R3, c[0x0][0x2d0] ;  /* 0x0000b40003030a20 */ /* 0x000fe40000410000 */
        /* <DEDUP_REMOVED lines=44> */
.L_x_2556:
        /* <DEDUP_REMOVED lines=8> */
[----:B------:R-:W2:Y:S01]  /*ccc0*/  POPC R2, UR4 ;  /* 0x0000000400027d09 */ /* 0x000ea20008000000 */
[----:B-1----:R-:W-:Y:S01]  /*ccd0*/  ISETP.EQ.U32.AND P0, PT, R3, R4, PT ;  /* 0x000000040300720c */ /* 0x002fe20003f02070 */
[----:B------:R-:W-:-:S12]  /*cce0*/  IMAD.MOV.U32 R4, RZ, RZ, c[0x0][0x580] ;  /* 0x00016000ff047624 */ /* 0x000fd800078e00ff */
[----:B--2---:R1:W2:Y:S04]  /*ccf0*/  @P0 ATOMG.E.ADD.STRONG.GPU PT, R2, [R4.64], R2 ;  /* 0x00000002040209a8 */ /* 0x0042a800081ee1c6 */
[----:B-1----:R-:W1:Y:S04]  /*cd00*/  S2R R4, SR_LTMASK ;  /* 0x0000000000047919 */ /* 0x002e680000003900 */
[----:B--2---:R1:W2:Y:S02]  /*cd10*/  SHFL.IDX PT, R3, R2, R3, 0x1f ;  /* 0x00001f0302037589 */ /* 0x0042a400000e0000 */
[----:B-1----:R-:W-:-:S06]  /*cd20*/  LOP3.LUT R2, R4, UR4, RZ, 0xc0, !PT ;  /* 0x0000000404027c12 */ /* 0x002fcc000f8ec0ff */
[----:B------:R-:W2:Y:S02]  /*cd30*/  POPC R2, R2 ;  /* 0x0000000200027309 */ /* 0x000ea40000000000 */
[----:B--2---:R-:W-:-:S06]  /*cd40*/  IADD3 R240, R3, c[0x0][0xc], R2 ;  /* 0x0000030003f07a10 */ /* 0x004fcc0007ffe002 */
.L_x_2605:
[----:B------:R-:W-:Y:S05]  /*cd50*/  BSYNC B0 ;  /* 0x0000000000007941 */ /* 0x000fea0003800000 */
.L_x_2604:
        /* <DEDUP_REMOVED lines=15> */
[----:B-----5:R-:W-:Y:S05]  /*ce50*/  CALL.REL.NOINC `($__internal_43_$__cuda_sm70_shflsync_idx_p) ;  /* 0x0000314000007944 */ /* 0x020fea0003c00000 */
.L_x_2608:
[----:B------:R-:W2:Y:S01]  /*ce60*/  LDL R6, [R1+0x4] ;  /* 0x0000040001067983 */ /* 0x000ea20000100800 */
[----:B------:R-:W-:Y:S01]  /*ce70*/  IMAD.MOV.U32 R5, RZ, RZ, 0x1 ;  /* 0x00000001ff057424 */ /* 0x000fe200078e00ff */
[----:B------:R-:W-:Y:S01]  /*ce80*/  SHF.R.S32.HI R0, RZ, 0x1f, R234 ;  /* 0x0000001fff007819 */ /* 0x000fe200000114ea */
[----:B------:R-:W-:Y:S01]  /*ce90*/  IMAD.WIDE.U32 R2, R234, c[0x0][0x4d0], RZ ;  /* 0x00013400ea027a25 */ /* 0x000fe200078e00ff */
[----:B------:R-:W3:Y:S02]  /*cea0*/  LDL R20, [R1+0xc] ;  /* 0x00000c0001147983 */ /* 0x000ee40000100800 */
[----:B------:R-:W-:Y:S01]  /*ceb0*/  ISETP.NE.AND P1, PT, R5, c[0x0][0x4e8], PT ;  /* 0x00013a0005007a0c */ /* 0x000fe20003f25270 */
[C---:B------:R-:W-:Y:S02]  /*cec0*/  IMAD R4, R0.reuse, c[0x0][0x4d0], RZ ;  /* 0x0001340000047a24 */ /* 0x040fe400078e02ff */
[----:B------:R-:W-:Y:S01]  /*ced0*/  IMAD R5, R0, c[0x0][0x438], RZ ;  /* 0x00010e0000057a24 */ /* 0x000fe200078e02ff */
[----:B------:R-:W-:Y:S01]  /*cee0*/  SHF.R.S32.HI R0, RZ, 0x1f, R233 ;  /* 0x0000001fff007819 */ /* 0x000fe200000114e9 */
[----:B------:R-:W-:-:S02]  /*cef0*/  IMAD R4, R234, c[0x0][0x4d4], R4 ;  /* 0x00013500ea047a24 */ /* 0x000fc400078e0204 */
[----:B------:R-:W-:Y:S02]  /*cf00*/  IMAD R8, R234, c[0x0][0x43c], R5 ;  /* 0x00010f00ea087a24 */ /* 0x000fe400078e0205 */
[----:B------:R-:W-:Y:S02]  /*cf10*/  IMAD.IADD R3, R3, 0x1, R4 ;  /* 0x0000000103037824 */ /* 0x000fe400078e0204 */
[----:B------:R-:W-:Y:S02]  /*cf20*/  IMAD R9, R0, c[0x0][0x4d8], RZ ;  /* 0x0001360000097a24 */ /* 0x000fe400078e02ff */
[----:B------:R-:W-:Y:S01]  /*cf30*/  IMAD.WIDE.U32 R4, R234, c[0x0][0x438], RZ ;  /* 0x00010e00ea047a25 */ /* 0x000fe200078e00ff */
[----:B------:R-:W1:Y:S03]  /*cf40*/  S2R R21, SR_TID.X ;  /* 0x0000000000157919 */ /* 0x000e660000002100 */
[----:B------:R-:W-:-:S02]  /*cf50*/  IMAD R9, R233, c[0x0][0x4dc], R9 ;  /* 0x00013700e9097a24 */ /* 0x000fc400078e0209 */
[----:B------:R-:W-:Y:S01]  /*cf60*/  IMAD.WIDE.U32 R2, R233, c[0x0][0x4d8], R2 ;  /* 0x00013600e9027a25 */ /* 0x000fe200078e0002 */
[----:B------:R-:W-:-:S03]  /*cf70*/  SHF.R.S32.HI R11, RZ, 0x1f, R236 ;  /* 0x0000001fff0b7819 */ /* 0x000fc600000114ec */
[----:B------:R-:W-:Y:S02]  /*cf80*/  IMAD.IADD R5, R5, 0x1, R8 ;  /* 0x0000000105057824 */ /* 0x000fe400078e0208 */
[----:B------:R-:W-:Y:S02]  /*cf90*/  IMAD.IADD R3, R3, 0x1, R9 ;  /* 0x0000000103037824 */ /* 0x000fe400078e0209 */
[----:B------:R-:W-:-:S04]  /*cfa0*/  IMAD.WIDE.U32 R8, R233, c[0x0][0x440], R4 ;  /* 0x00011000e9087a25 */ /* 0x000fc800078e0004 */
[----:B------:R-:W-:Y:S02]  /*cfb0*/  IMAD R12, R11, c[0x0][0x4e0], RZ ;  /* 0x000138000b0c7a24 */ /* 0x000fe400078e02ff */
[----:B------:R-:W-:-:S04]  /*cfc0*/  IMAD.WIDE.U32 R4, R236, c[0x0][0x4e0], R2 ;  /* 0x00013800ec047a25 */ /* 0x000fc800078e0002 */
[----:B------:R-:W-:Y:S02]  /*cfd0*/  IMAD R12, R236, c[0x0][0x4e4], R12 ;  /* 0x00013900ec0c7a24 */ /* 0x000fe400078e020c */
[----:B------:R-:W-:-:S04]  /*cfe0*/  IMAD R0, R0, c[0x0][0x440], RZ ;  /* 0x0001100000007a24 */ /* 0x000fc800078e02ff */
[----:B------:R-:W-:Y:S01]  /*cff0*/  IMAD R15, R233, c[0x0][0x444], R0 ;  /* 0x00011100e90f7a24 */ /* 0x000fe200078e0200 */
[----:B-1----:R-:W-:Y:S01]  /*d000*/  SHF.R.S32.HI R19, RZ, 0x1f, R21 ;  /* 0x0000001fff137819 */ /* 0x002fe20000011415 */
[----:B------:R-:W-:Y:S02]  /*d010*/  IMAD R11, R11, c[0x0][0x448], RZ ;  /* 0x000112000b0b7a24 */ /* 0x000fe400078e02ff */
[----:B------:R-:W-:Y:S01]  /*d020*/  IMAD.IADD R3, R9, 0x1, R15 ;  /* 0x0000000109037824 */ /* 0x000fe200078e020f */
[----:B------:R-:W-:Y:S01]  /*d030*/  LEA.HI R19, R19, R21, RZ, 0x5 ;  /* 0x0000001513137211 */ /* 0x000fe200078f28ff */
[----:B------:R-:W-:-:S03]  /*d040*/  IMAD R11, R236, c[0x0][0x44c], R11 ;  /* 0x00011300ec0b7a24 */ /* 0x000fc600078e020b */
        /* <DEDUP_REMOVED lines=25> */
[----:B------:R-:W-:Y:S02]  /*d1e0*/  SHF.R.S32.HI R28, RZ, 0x1f, R28 ;  /* 0x0000001fff1c7819 */ /* 0x000fe4000001141c */
[----:B------:R-:W-:-:S02]  /*d1f0*/  IADD3 R29, R223, 0x50, RZ ;  /* 0x00000050df1d7810 */ /* 0x000fc40007ffe0ff */
[----:B------:R-:W-:Y:S02]  /*d200*/  SHF.R.S32.HI R30, RZ, 0x1f, R30 ;  /* 0x0000001fff1e7819 */ /* 0x000fe4000001141e */
[C---:B------:R-:W-:Y:S02]  /*d210*/  IADD3 R31, R223.reuse, 0x48, RZ ;  /* 0x00000048df1f7810 */ /* 0x040fe40007ffe0ff */
        /* <DEDUP_REMOVED lines=16> */
[----:B------:R-:W-:Y:S01]  /*d320*/  SHF.R.S32.HI R144, RZ, 0x1f, R144 ;  /* 0x0000001fff907819 */ /* 0x000fe20000011490 */
[----:B--2---:R-:W-:-:S04]  /*d330*/  IMAD.IADD R7, R6, 0x1, R238 ;  /* 0x0000000106077824 */ /* 0x004fc800078e02ee */
[----:B------:R-:W-:-:S04]  /*d340*/  @P1 IMAD.HI.U32 R10, R7, c[0x0][0x4ec], RZ ;  /* 0x00013b00070a1a27 */ /* 0x000fc800078e00ff */
[----:B------:R-:W-:Y:S01]  /*d350*/  IMAD.MOV.U32 R6, RZ, RZ, R7 ;  /* 0x000000ffff067224 */ /* 0x000fe200078e0007 */
[----:B------:R-:W-:-:S05]  /*d360*/  @P1 SHF.R.U32.HI R6, RZ, c[0x0][0x4f0], R10 ;  /* 0x00013c00ff061a19 */ /* 0x000fca000001160a */
[----:B------:R-:W-:-:S04]  /*d370*/  IMAD.MOV R10, RZ, RZ, -R6 ;  /* 0x000000ffff0a7224 */ /* 0x000fc800078e0a06 */
[----:B------:R-:W-:Y:S01]  /*d380*/  IMAD R10, R10, c[0x0][0x4e8], R7 ;  /* 0x00013a000a0a7a24 */ /* 0x000fe200078e0207 */
[----:B------:R-:W-:Y:S02]  /*d390*/  SHF.R.S32.HI R13, RZ, 0x1f, R6 ;  /* 0x0000001fff0d7819 */ /* 0x000fe40000011406 */
[----:B------:R-:W-:Y:S02]  /*d3a0*/  IADD3 R4, P0, R6, R4, RZ ;  /* 0x0000000406047210 */ /* 0x000fe40007f1e0ff */
[----:B------:R-:W-:Y:S01]  /*d3b0*/  SHF.R.S32.HI R14, RZ, 0x1f, R10 ;  /* 0x0000001fff0e7819 */ /* 0x000fe2000001140a */
[----:B------:R-:W-:Y:S01]  /*d3c0*/  @P1 IMAD.HI.U32 R2, R7, c[0x0][0x4ec], RZ ;  /* 0x00013b0007021a27 */ /* 0x000fe200078e00ff */
[----:B------:R-:W-:-:S03]  /*d3d0*/  IADD3.X R5, R13, R5, R12, P0, !PT ;  /* 0x000000050d057210 */ /* 0x000fc600007fe40c */
[----:B------:R-:W-:Y:S02]  /*d3e0*/  IMAD R6, R14, c[0x0][0x4c8], RZ ;  /* 0x000132000e067a24 */ /* 0x000fe400078e02ff */
[----:B------:R-:W-:Y:S01]  /*d3f0*/  IMAD.MOV.U32 R0, RZ, RZ, R7 ;  /* 0x000000ffff007224 */ /* 0x000fe200078e0007 */
[----:B------:R-:W-:Y:S01]  /*d400*/  @P1 SHF.R.U32.HI R0, RZ, c[0x0][0x4f0], R2 ;  /* 0x00013c00ff001a19 */ /* 0x000fe20000011602 */
[C---:B------:R-:W-:Y:S02]  /*d410*/  IMAD R6, R10.reuse, c[0x0][0x4cc], R6 ;  /* 0x000133000a067a24 */ /* 0x040fe400078e0206 */
[----:B------:R-:W-:Y:S01]  /*d420*/  IMAD.WIDE.U32 R4, R10, c[0x0][0x4c8], R4 ;  /* 0x000132000a047a25 */ /* 0x000fe200078e0004 */
[----:B------:R-:W-:-:S03]  /*d430*/  SHF.R.S32.HI R10, RZ, 0x1f, R0 ;  /* 0x0000001fff0a7819 */ /* 0x000fc60000011400 */
[----:B------:R-:W-:Y:S02]  /*d440*/  IMAD.MOV.U32 R2, RZ, RZ, R8 ;  /* 0x000000ffff027224 */ /* 0x000fe400078e0008 */
[----:B------:R-:W-:Y:S02]  /*d450*/  IMAD.MOV R8, RZ, RZ, -R0 ;  /* 0x000000ffff087224 */ /* 0x000fe400078e0a00 */
[----:B------:R-:W-:Y:S01]  /*d460*/  IMAD.IADD R9, R5, 0x1, R6 ;  /* 0x0000000105097824 */ /* 0x000fe200078e0206 */
[----:B------:R-:W-:Y:S01]  /*d470*/  LEA R6, P0, R4, c[0x0][0x4a8], 0x2 ;  /* 0x00012a0004067a11 */ /* 0x000fe200078010ff */
[----:B------:R-:W-:-:S04]  /*d480*/  IMAD.WIDE.U32 R2, R236, c[0x0][0x448], R2 ;  /* 0x00011200ec027a25 */ /* 0x000fc800078e0002 */
[----:B------:R-:W-:Y:S01]  /*d490*/  IMAD R8, R8, c[0x0][0x4e8], R7 ;  /* 0x00013a0008087a24 */ /* 0x000fe200078e0207 */
[----:B------:R-:W-:Y:S01]  /*d4a0*/  LEA.HI.X R7, R4, c[0x0][0x4ac], R9, 0x2, P0 ;  /* 0x00012b0004077a11 */ /* 0x000fe200000f1409 */
[----:B------:R-:W-:Y:S02]  /*d4b0*/  IMAD R5, R10, c[0x0][0x430], RZ ;  /* 0x00010c000a057a24 */ /* 0x000fe400078e02ff */
[----:B------:R-:W-:Y:S01]  /*d4c0*/  IMAD.IADD R3, R3, 0x1, R11 ;  /* 0x0000000103037824 */ /* 0x000fe200078e020b */
[----:B------:R-:W-:Y:S01]  /*d4d0*/  SHFL.IDX PT, R4, R6, RZ, 0x1c1f ;  /* 0x001c1fff06047589 */ /* 0x000fe200000e0000 */
[C---:B------:R-:W-:Y:S01]  /*d4e0*/  IMAD R10, R0.reuse, c[0x0][0x434], R5 ;  /* 0x00010d00000a7a24 */ /* 0x040fe200078e0205 */
[----:B------:R-:W-:Y:S02]  /*d4f0*/  SHF.R.S32.HI R9, RZ, 0x1f, R8 ;  /* 0x0000001fff097819 */ /* 0x000fe40000011408 */
[----:B------:R-:W1:Y:S01]  /*d500*/  SHFL.IDX PT, R5, R7, RZ, 0x1c1f ;  /* 0x001c1fff07057589 */ /* 0x000e6200000e0000 */
[----:B------:R-:W-:-:S03]  /*d510*/  IMAD.WIDE.U32 R2, R0, c[0x0][0x430], R2 ;  /* 0x00010c0000027a25 */ /* 0x000fc600078e0002 */
[----:B------:R-:W-:Y:S01]  /*d520*/  SHFL.IDX PT, R6, R6, 0x1, 0x1c1f ;  /* 0x003c1f0006067f89 */ /* 0x000fe200000e0000 */
[----:B---3--:R-:W-:-:S03]  /*d530*/  IMAD.IADD R0, R20, 0x1, R238 ;  /* 0x0000000114007824 */ /* 0x008fc600078e02ee */
[----:B------:R-:W2:Y:S01]  /*d540*/  SHFL.IDX PT, R7, R7, 0x1, 0x1c1f ;  /* 0x003c1f0007077f89 */ /* 0x000ea200000e0000 */
        /* <DEDUP_REMOVED lines=11> */
[----:B--2---:R1:W-:Y:S01]  /*d600*/  @!P1 ST.E [R6.64], R16 ;  /* 0x0000001006009985 */ /* 0x0043e2000c101906 */
[----:B------:R-:W-:Y:S02]  /*d610*/  ISETP.GE.AND P1, PT, R0, UR4, PT ;  /* 0x0000000400007c0c */ /* 0x000fe4000bf26270 */
[----:B------:R-:W-:Y:S02]  /*d620*/  LEA.HI.X R10, R2, c[0x0][0x404], R3, 0x2, P0 ;  /* 0x00010100020a7a11 */ /* 0x000fe400000f1403 */
[----:B------:R1:W2:Y:S01]  /*d630*/  SHFL.IDX PT, R2, R11, RZ, 0x1c1f ;  /* 0x001c1fff0b027589 */ /* 0x0002a200000e0000 */
[----:B------:R-:W-:-:S03]  /*d640*/  ISETP.GE.AND P0, PT, R9, UR4, PT ;  /* 0x0000000409007c0c */ /* 0x000fc6000bf06270 */
[----:B------:R1:W3:Y:S01]  /*d650*/  SHFL.IDX PT, R3, R10, RZ, 0x1c1f ;  /* 0x001c1fff0a037589 */ /* 0x0002e200000e0000 */
[----:B------:R-:W-:Y:S02]  /*d660*/  SHF.R.S32.HI R12, RZ, 0x1f, R241 ;  /* 0x0000001fff0c7819 */ /* 0x000fe400000114f1 */
        /* <DEDUP_REMOVED lines=9> */
[----:B-123--:R-:W-:Y:S02]  /*d700*/  @!P5 IMAD.WIDE R6, R223, 0x4, R2 ;  /* 0x00000004df06d825 */ /* 0x00efe400078e0202 */
        /* <DEDUP_REMOVED lines=8> */
[----:B--2---:R-:W-:-:S03]  /*d790*/  @!P2 LEA R4, P3, R139, R2, 0x2 ;  /* 0x000000028b04a211 */ /* 0x004fc600078610ff */
        /* <DEDUP_REMOVED lines=60> */
[----:B-1----:R-:W-:-:S04]  /*db60*/  @!P3 LEA R6, P4, R246, R2, 0x2 ;  /* 0x00000002f606b211 */ /* 0x002fc800078810ff */
[-C--:B------:R-:W-:Y:S02]  /*db70*/  @!P3 LEA.HI.X R7, R246, R3.reuse, R20, 0x2, P4 ;  /* 0x00000003f607b211 */ /* 0x080fe400020f1414 */
[-C--:B--2---:R-:W-:Y:S02]  /*db80*/  @!P2 LEA R4, P1, R245, R2.reuse, 0x2 ;  /* 0x00000002f504a211 */ /* 0x084fe400078210ff */
        /* <DEDUP_REMOVED lines=11> */
[----:B--2---:R-:W-:-:S03]  /*dc40*/  @!P3 LEA R4, P1, R242, R2, 0x2 ;  /* 0x00000002f204b211 */ /* 0x004fc600078210ff */
[----:B------:R3:W-:Y:S01]  /*dc50*/  @!P4 ST.E.64 [R6.64], R88 ;  /* 0x000000580600c985 */ /* 0x0007e2000c101b06 */
[----:B------:R-:W-:Y:S02]  /*dc60*/  @!P3 LEA.HI.X R5, R242, R3, R13, 0x2, P1 ;  /* 0x00000003f205b211 */ /* 0x000fe400008f140d */
[----:B------:R-:W-:-:S03]  /*dc70*/  @!P2 LEA R2, P1, R241, R2, 0x2 ;  /* 0x00000002f102a211 */ /* 0x000fc600078210ff */
[----:B------:R3:W-:Y:S01]  /*dc80*/  @!P3 ST.E.64 [R4.64], R92 ;  /* 0x0000005c0400b985 */ /* 0x0007e2000c101b06 */
[----:B------:R-:W-:-:S05]  /*dc90*/  @!P2 LEA.HI.X R3, R241, R3, R12, 0x2, P1 ;  /* 0x00000003f103a211 */ /* 0x000fca00008f140c */
[----:B------:R3:W-:Y:S04]  /*dca0*/  @!P2 ST.E.64 [R2.64], R96 ;  /* 0x000000600200a985 */ /* 0x0007e8000c101b06 */
.L_x_2610:
[----:B------:R-:W-:Y:S05]  /*dcb0*/  BSYNC B0 ;  /* 0x0000000000007941 */ /* 0x000fea0003800000 */
.L_x_2609:
[----:B---3--:R3:W4:Y:S04]  /*dcc0*/  SHFL.IDX PT, R3, R10, 0x1, 0x1c1f ;  /* 0x003c1f000a037f89 */ /* 0x00872800000e0000 */
[----:B--2---:R3:W2:Y:S01]  /*dcd0*/  SHFL.IDX PT, R2, R11, 0x1, 0x1c1f ;  /* 0x003c1f000b027f89 */ /* 0x0046a200000e0000 */
[----:B------:R-:W-:Y:S05]  /*dce0*/  @P0 BRA `(.L_x_2611) ;  /* 0x0000089000000947 */ /* 0x000fea0003800000 */
[----:B------:R-:W-:Y:S02]  /*dcf0*/  ISETP.GE.AND P1, PT, R223, c[0x0][0x3c8], PT ;  /* 0x0000f200df007a0c */ /* 0x000fe40003f26270 */
[----:B------:R-:W-:Y:S02]  /*dd00*/  ISETP.GE.AND P2, PT, R143, c[0x0][0x3c8], PT ;  /* 0x0000f2008f007a0c */ /* 0x000fe40003f46270 */
[----:B------:R-:W-:Y:S02]  /*dd10*/  ISETP.GE.AND P3, PT, R141, c[0x0][0x3c8], PT ;  /* 0x0000f2008d007a0c */ /* 0x000fe40003f66270 */
[----:B------:R-:W-:-:S07]  /*dd20*/  ISETP.GE.AND P0, PT, R139, c[0x0][0x3c8], PT ;  /* 0x0000f2008b007a0c */ /* 0x000fce0003f06270 */
[----:B-12-4-:R-:W-:Y:S02]  /*dd30*/  @!P1 IMAD.WIDE R6, R223, 0x4, R2 ;  /* 0x00000004df069825 */ /* 0x016fe400078e0202 */
        /* <DEDUP_REMOVED lines=8> */
[----:B--2---:R-:W-:-:S03]  /*ddc0*/  @!P0 LEA R4, P5, R139, R2, 0x2 ;  /* 0x000000028b048211 */ /* 0x004fc600078a10ff */
        /* <DEDUP_REMOVED lines=32> */
[CC--:B--2---:R-:W-:Y:S01]  /*dfd0*/  @!P0 LEA R4, P5, R27.reuse, R2.reuse, 0x2 ;  /* 0x000000021b048211 */ /* 0x0c4fe200078a10ff */
        /* <DEDUP_REMOVED lines=11> */
[CC--:B--2---:R-:W-:Y:S01]  /*e090*/  @!P4 LEA R4, P5, R250.reuse, R2.reuse, 0x2 ;  /* 0x00000002fa04c211 */ /* 0x0c4fe200078a10ff */
[----:B------:R1:W-:Y:S03]  /*e0a0*/  @!P2 ST.E.64 [R6.64], R58 ;  /* 0x0000003a0600a985 */ /* 0x0003e6000c101b06 */
[----:B------:R-:W-:Y:S02]  /*e0b0*/  @!P4 LEA.HI.X R5, R250, R3, R24, 0x2, P5 ;  /* 0x00000003fa05c211 */ /* 0x000fe400028f1418 */
[----:B----4-:R-:W-:-:S03]  /*e0c0*/  @!P3 LEA R8, P2, R249, R2, 0x2 ;  /* 0x00000002f908b211 */ /* 0x010fc600078410ff */
        /* <DEDUP_REMOVED lines=16> */
[----:B---3--:R-:W-:-:S03]  /*e1d0*/  @!P3 LEA R10, P5, R245, R2, 0x2 ;  /* 0x00000002f50ab211 */ /* 0x008fc600078a10ff */
        /* <DEDUP_REMOVED lines=18> */
.L_x_2607:
        /* <DEDUP_REMOVED lines=40> */
.L_x_2611:
[----:B------:R-:W-:Y:S05]  /*e580*/  BSYNC B1 ;  /* 0x0000000000017941 */ /* 0x000fea0003800000 */
.L_x_2606:
[----:B-1-3--:R-:W3:Y:S02]  /*e590*/  LDL R0, [R1+0x8] ;  /* 0x0000080001007983 */ /* 0x00aee40000100800 */
[----:B---3--:R-:W-:-:S13]  /*e5a0*/  ISETP.NE.AND P0, PT, R0, RZ, PT ;  /* 0x000000ff0000720c */ /* 0x008fda0003f05270 */
[----:B------:R-:W-:Y:S01]  /*e5b0*/  @P0 WARPSYNC 0xffffffff ;  /* 0xffffffff00000948 */ /* 0x000fe20003800000 */
[----:B------:R-:W-:Y:S06]  /*e5c0*/  @P0 BAR.SYNC.DEFER_BLOCKING 0x5, 0x100 ;  /* 0x0144000000000b1d */ /* 0x000fec0000010000 */
[----:B------:R-:W1:Y:S04]  /*e5d0*/  @P0 LDS R240, [0x24100] ;  /* 0x02410000fff00984 */ /* 0x000e680000000800 */
[----:B------:R-:W-:Y:S06]  /*e5e0*/  @P0 BAR.ARV 0x4, 0x100 ;  /* 0x0104000000000b1d */ /* 0x000fec0000002000 */
[----:B------:R-:W-:Y:S05]  /*e5f0*/  @P0 BRA `(.L_x_2612) ;  /* 0x0000007000000947 */ /* 0x000fea0003800000 */
[----:B------:R-:W-:Y:S05]  /*e600*/  BRA.DIV ~URZ, `(.L_x_2613) ;  /* 0x000018d27f007947 */ /* 0x000fea000b800000 */
[----:B------:R3:W4:Y:S02]  /*e610*/  SHFL.IDX PT, R0, R18, RZ, 0x1f ;  /* 0x00001fff12007589 */ /* 0x00072400000e0000 */
.L_x_2639:
[----:B------:R-:W-:Y:S01]  /*e620*/  WARPSYNC 0xffffffff ;  /* 0xffffffff00007948 */ /* 0x000fe20003800000 */
[----:B------:R-:W-:Y:S01]  /*e630*/  BAR.SYNC.DEFER_BLOCKING 0x4, 0x100 ;  /* 0x0104000000007b1d */ /* 0x000fe20000010000 */
[----:B-1--4-:R-:W-:-:S05]  /*e640*/  MOV R240, R0 ;  /* 0x0000000000f07202 */ /* 0x012fca0000000f00 */
[----:B------:R1:W-:Y:S04]  /*e650*/  @!P6 STS [0x24100], R18 ;  /* 0x02410012ff00e388 */ /* 0x0003e80000000800 */
[----:B------:R-:W-:Y:S06]  /*e660*/  BAR.ARV 0x5, 0x100 ;  /* 0x0144000000007b1d */ /* 0x000fec0000002000 */
.L_x_2612:
[----:B-1----:R-:W-:-:S13]  /*e670*/  ISETP.GE.AND P0, PT, R240, c[0x0][0x538], PT ;  /* 0x00014e00f0007a0c */ /* 0x002fda0003f06270 */
[----:B--2345:R-:W-:Y:S01]  /*e680*/  @P0 CALL.REL.NOINC `(.L_x_2614) ;  /* 0x0000001000000944 */ /* 0x03cfe20003c00000 */
[----:B------:R-:W-:Y:S05]  /*e690*/  BRA `(.L_x_2615) ;  /* 0xffff22d000007947 */ /* 0x000fea000383ffff */
.L_x_2614:
[----:B------:R-:W-:Y:S05]  /*e6a0*/  EXIT ;  /* 0x000000000000794d */ /* 0x000fea0003800000 */
.L_x_2557:
[----:B------:R-:W-:Y:S01]  /*e6b0*/  IMAD.MOV.U32 R30, RZ, RZ, R9 ;  /* 0x000000ffff1e7224 */ /* 0x000fe200078e0009 */
[----:B------:R-:W-:Y:S01]  /*e6c0*/  MOV R29, RZ ;  /* 0x000000ff001d7202 */ /* 0x000fe20000000f00 */
[----:B------:R-:W-:Y:S01]  /*e6d0*/  IMAD.MOV.U32 R3, RZ, RZ, 0x181f ;  /* 0x0000181fff037424 */ /* 0x000fe200078e00ff */
[----:B------:R-:W-:Y:S02]  /*e6e0*/  MOV R2, 0xe700 ;  /* 0x0000e70000027802 */ /* 0x000fe40000000f00 */
[----:B-----5:R-:W-:Y:S05]  /*e6f0*/  CALL.REL.NOINC `($__internal_43_$__cuda_sm70_shflsync_idx_p) ;  /* 0x000018a000007944 */ /* 0x020fea0003c00000 */
[----:B------:R-:W-:Y:S01]  /*e700*/  MOV R8, R29 ;  /* 0x0000001d00087202 */ /* 0x000fe20000000f00 */
[----:B------:R-:W-:Y:S05]  /*e710*/  BRA `(.L_x_2616) ;  /* 0xffff2ed000007947 */ /* 0x000fea000383ffff */
.L_x_2558:
[----:B------:R-:W-:Y:S01]  /*e720*/  IMAD.MOV.U32 R30, RZ, RZ, R11 ;  /* 0x000000ffff1e7224 */ /* 0x000fe200078e000b */
[----:B------:R-:W-:Y:S01]  /*e730*/  MOV R29, RZ ;  /* 0x000000ff001d7202 */ /* 0x000fe20000000f00 */
[----:B------:R-:W-:Y:S01]  /*e740*/  IMAD.MOV.U32 R3, RZ, RZ, 0x181f ;  /* 0x0000181fff037424 */ /* 0x000fe200078e00ff */
[----:B------:R-:W-:Y:S02]  /*e750*/  MOV R2, 0xe770 ;  /* 0x0000e77000027802 */ /* 0x000fe40000000f00 */
[----:B-12--5:R-:W-:Y:S05]  /*e760*/  CALL.REL.NOINC `($__internal_43_$__cuda_sm70_shflsync_idx_p) ;  /* 0x0000183000007944 */ /* 0x026fea0003c00000 */
[----:B------:R-:W-:Y:S01]  /*e770*/  MOV R0, R29 ;  /* 0x0000001d00007202 */ /* 0x000fe20000000f00 */
[----:B------:R-:W-:Y:S05]  /*e780*/  BRA `(.L_x_2617) ;  /* 0xffff2e8000007947 */ /* 0x000fea000383ffff */
.L_x_2561:
[----:B------:R-:W-:Y:S01]  /*e790*/  IMAD.MOV.U32 R30, RZ, RZ, R9 ;  /* 0x000000ffff1e7224 */ /* 0x000fe200078e0009 */
[----:B------:R-:W-:Y:S01]  /*e7a0*/  MOV R29, 0x1 ;  /* 0x00000001001d7802 */ /* 0x000fe20000000f00 */
[----:B--2---:R-:W-:Y:S01]  /*e7b0*/  IMAD.MOV.U32 R3, RZ, RZ, 0x181f ;  /* 0x0000181fff037424 */ /* 0x004fe200078e00ff */
[----:B------:R-:W-:-:S02]  /*e7c0*/  MOV R2, 0xe7e0 ;  /* 0x0000e7e000027802 */ /* 0x000fc40000000f00 */
[----:B-1-345:R-:W-:Y:S05]  /*e7d0*/  CALL.REL.NOINC `($__internal_43_$__cuda_sm70_shflsync_idx_p) ;  /* 0x000017c000007944 */ /* 0x03afea0003c00000 */
[----:B------:R-:W-:Y:S01]  /*e7e0*/  IMAD.MOV.U32 R8, RZ, RZ, R29 ;  /* 0x000000ffff087224 */ /* 0x000fe200078e001d */
[----:B------:R-:W-:Y:S01]  /*e7f0*/  MOV R29, 0x1 ;  /* 0x00000001001d7802 */ /* 0x000fe20000000f00 */
[----:B------:R-:W-:Y:S01]  /*e800*/  IMAD.MOV.U32 R30, RZ, RZ, R11 ;  /* 0x000000ffff1e7224 */ /* 0x000fe200078e000b */
[----:B------:R-:W-:-:S02]  /*e810*/  MOV R3, 0x181f ;  /* 0x0000181f00037802 */ /* 0x000fc40000000f00 */
[----:B------:R-:W-:Y:S02]  /*e820*/  MOV R2, 0xe840 ;  /* 0x0000e84000027802 */ /* 0x000fe40000000f00 */
[----:B------:R-:W-:Y:S05]  /*e830*/  CALL.REL.NOINC `($__internal_43_$__cuda_sm70_shflsync_idx_p) ;  /* 0x0000176000007944 */ /* 0x000fea0003c00000 */
[----:B------:R-:W-:Y:S01]  /*e840*/  MOV R0, R29 ;  /* 0x0000001d00007202 */ /* 0x000fe20000000f00 */
[----:B------:R-:W-:Y:S05]  /*e850*/  BRA `(.L_x_2618) ;  /* 0xffff2f4000007947 */ /* 0x000fea000383ffff */
.L_x_2564:
[----:B------:R-:W-:Y:S01]  /*e860*/  IMAD.MOV.U32 R30, RZ, RZ, R9 ;  /* 0x000000ffff1e7224 */ /* 0x000fe200078e0009 */
[----:B------:R-:W-:Y:S01]  /*e870*/  MOV R29, 0x2 ;  /* 0x00000002001d7802 */ /* 0x000fe20000000f00 */
[----:B-1----:R-:W-:Y:S01]  /*e880*/  IMAD.MOV.U32 R3, RZ, RZ, 0x181f ;  /* 0x0000181fff037424 */ /* 0x002fe200078e00ff */
[----:B------:R-:W-:Y:S02]  /*e890*/  MOV R2, 0xe8b0 ;  /* 0x0000e8b000027802 */ /* 0x000fe40000000f00 */
[----:B--2345:R-:W-:Y:S05]  /*e8a0*/  CALL.REL.NOINC `($__internal_43_$__cuda_sm70_shflsync_idx_p) ;  /* 0x000016f000007944 */ /* 0x03cfea0003c00000 */
[----:B------:R-:W-:Y:S01]  /*e8b0*/  MOV R8, R29 ;  /* 0x0000001d00087202 */ /* 0x000fe20000000f00 */
[----:B------:R-:W-:Y:S05]  /*e8c0*/  BRA `(.L_x_2619) ;  /* 0xffff303000007947 */ /* 0x000fea000383ffff */
.L_x_2565:
[----:B------:R-:W-:Y:S01]  /*e8d0*/  IMAD.MOV.U32 R30, RZ, RZ, R11 ;  /* 0x000000ffff1e7224 */ /* 0x000fe200078e000b */
[----:B------:R-:W-:Y:S01]  /*e8e0*/  MOV R29, 0x2 ;  /* 0x00000002001d7802 */ /* 0x000fe20000000f00 */
[----:B------:R-:W-:Y:S01]  /*e8f0*/  IMAD.MOV.U32 R3, RZ, RZ, 0x181f ;  /* 0x0000181fff037424 */ /* 0x000fe200078e00ff */
[----:B------:R-:W-:Y:S02]  /*e900*/  MOV R2, 0xe920 ;  /* 0x0000e92000027802 */ /* 0x000fe40000000f00 */
[----:B-12345:R-:W-:Y:S05]  /*e910*/  CALL.REL.NOINC `($__internal_43_$__cuda_sm70_shflsync_idx_p) ;  /* 0x0000168000007944 */ /* 0x03efea0003c00000 */
[----:B------:R-:W-:Y:S01]  /*e920*/  MOV R0, R29 ;  /* 0x0000001d00007202 */ /* 0x000fe20000000f00 */
[----:B------:R-:W-:Y:S05]  /*e930*/  BRA `(.L_x_2620) ;  /* 0xffff2fe000007947 */ /* 0x000fea000383ffff */
.L_x_2568:
[----:B------:R-:W-:Y:S01]  /*e940*/  IMAD.MOV.U32 R30, RZ, RZ, R9 ;  /* 0x000000ffff1e7224 */ /* 0x000fe200078e0009 */
[----:B------:R-:W-:Y:S01]  /*e950*/  MOV R29, 0x3 ;  /* 0x00000003001d7802 */ /* 0x000fe20000000f00 */
[----:B-1----:R-:W-:Y:S01]  /*e960*/  IMAD.MOV.U32 R3, RZ, RZ, 0x181f ;  /* 0x0000181fff037424 */ /* 0x002fe200078e00ff */
[----:B------:R-:W-:-:S02]  /*e970*/  MOV R2, 0xe990 ;  /* 0x0000e99000027802 */ /* 0x000fc40000000f00 */
[----:B--2345:R-:W-:Y:S05]  /*e980*/  CALL.REL.NOINC `($__internal_43_$__cuda_sm70_shflsync_idx_p) ;  /* 0x0000161000007944 */ /* 0x03cfea0003c00000 */
        /* <DEDUP_REMOVED lines=8> */
.L_x_2571:
[----:B------:R-:W-:Y:S01]  /*ea10*/  IMAD.MOV.U32 R30, RZ, RZ, R9 ;  /* 0x000000ffff1e7224 */ /* 0x000fe200078e0009 */
[----:B------:R-:W-:Y:S01]  /*ea20*/  MOV R29, RZ ;  /* 0x000000ff001d7202 */ /* 0x000fe20000000f00 */
[----:B------:R-:W-:Y:S01]  /*ea30*/  IMAD.MOV.U32 R3, RZ, RZ, 0x181f ;  /* 0x0000181fff037424 */ /* 0x000fe200078e00ff */
[----:B------:R-:W-:Y:S02]  /*ea40*/  MOV R2, 0xea60 ;  /* 0x0000ea6000027802 */ /* 0x000fe40000000f00 */
[----:B------:R-:W-:Y:S05]  /*ea50*/  CALL.REL.NOINC `($__internal_43_$__cuda_sm70_shflsync_idx_p) ;  /* 0x0000154000007944 */ /* 0x000fea0003c00000 */
[----:B------:R-:W-:Y:S01]  /*ea60*/  MOV R8, R29 ;  /* 0x0000001d00087202 */ /* 0x000fe20000000f00 */
[----:B------:R-:W-:Y:S05]  /*ea70*/  BRA `(.L_x_2622) ;  /* 0xffff3b4000007947 */ /* 0x000fea000383ffff */
.L_x_2572:
[----:B------:R-:W-:Y:S01]  /*ea80*/  IMAD.MOV.U32 R30, RZ, RZ, R12 ;  /* 0x000000ffff1e7224 */ /* 0x000fe200078e000c */
[----:B------:R-:W-:Y:S01]  /*ea90*/  MOV R29, RZ ;  /* 0x000000ff001d7202 */ /* 0x000fe20000000f00 */
[----:B------:R-:W-:Y:S01]  /*eaa0*/  IMAD.MOV.U32 R3, RZ, RZ, 0x181f ;  /* 0x0000181fff037424 */ /* 0x000fe200078e00ff */
[----:B------:R-:W-:Y:S02]  /*eab0*/  MOV R2, 0xead0 ;  /* 0x0000ead000027802 */ /* 0x000fe40000000f00 */
[----:B-12---:R-:W-:Y:S05]  /*eac0*/  CALL.REL.NOINC `($__internal_43_$__cuda_sm70_shflsync_idx_p) ;  /* 0x000014d000007944 */ /* 0x006fea0003c00000 */
[C---:B------:R-:W-:Y:S01]  /*ead0*/  IADD3 R6, P6, R29.reuse, R17, RZ ;  /* 0x000000111d067210 */ /* 0x040fe20007fde0ff */
[----:B------:R-:W-:Y:S01]  /*eae0*/  IMAD.MOV.U32 R30, RZ, RZ, R9 ;  /* 0x000000ffff1e7224 */ /* 0x000fe200078e0009 */
[----:B------:R-:W-:-:S02]  /*eaf0*/  IADD3 R4, P5, R29, R18, RZ ;  /* 0x000000121d047210 */ /* 0x000fc40007fbe0ff */
[----:B------:R-:W-:Y:S01]  /*eb00*/  IADD3 R2, P0, R29, R19, RZ ;  /* 0x000000131d027210 */ /* 0x000fe20007f1e0ff */
[C---:B------:R-:W-:Y:S01]  /*eb10*/  IMAD.X R7, R8.reuse, 0x1, R14, P6 ;  /* 0x0000000108077824 */ /* 0x040fe200030e060e */
[----:B------:R-:W-:Y:S01]  /*eb20*/  ISETP.GE.AND P6, PT, R193, c[0x0][0x1d4], PT ;  /* 0x00007500c1007a0c */ /* 0x000fe20003fc6270 */
[----:B------:R-:W-:Y:S01]  /*eb30*/  IMAD.X R5, R8, 0x1, R16, P5 ;  /* 0x0000000108057824 */ /* 0x000fe200028e0610 */
[----:B------:R-:W-:Y:S01]  /*eb40*/  ISETP.GE.AND P5, PT, R202, c[0x0][0x1d4], PT ;  /* 0x00007500ca007a0c */ /* 0x000fe20003fa6270 */
[----:B------:R-:W-:Y:S01]  /*eb50*/  IMAD.X R3, R8, 0x1, R15, P0 ;  /* 0x0000000108037824 */ /* 0x000fe200000e060f */
[----:B------:R-:W-:Y:S01]  /*eb60*/  ISETP.GE.AND P0, PT, R201, c[0x0][0x1d4], PT ;  /* 0x00007500c9007a0c */ /* 0x000fe20003f06270 */
[----:B------:R-:W-:Y:S01]  /*eb70*/  IMAD.MOV.U32 R29, RZ, RZ, 0x1 ;  /* 0x00000001ff1d7424 */ /* 0x000fe200078e00ff */
[----:B------:R-:W-:Y:S02]  /*eb80*/  SEL R11, RZ, 0x10, P6 ;  /* 0x00000010ff0b7807 */ /* 0x000fe40003000000 */
[----:B------:R-:W-:-:S02]  /*eb90*/  SEL R10, RZ, 0x10, P5 ;  /* 0x00000010ff0a7807 */ /* 0x000fc40002800000 */
[----:B------:R-:W-:-:S03]  /*eba0*/  SEL R9, RZ, 0x10, P0 ;  /* 0x00000010ff097807 */ /* 0x000fc60000000000 */
        /* <DEDUP_REMOVED lines=8> */
[----:B-1----:R-:W-:Y:S05]  /*ec30*/  CALL.REL.NOINC `($__internal_43_$__cuda_sm70_shflsync_idx_p) ;  /* 0x0000136000007944 */ /* 0x002fea0003c00000 */
        /* <DEDUP_REMOVED lines=8> */
.L_x_2575:
[----:B------:R-:W-:Y:S01]  /*ecc0*/  IMAD.MOV.U32 R30, RZ, RZ, R13 ;  /* 0x000000ffff1e7224 */ /* 0x000fe200078e000d */
[----:B------:R-:W-:Y:S01]  /*ecd0*/  MOV R29, RZ ;  /* 0x000000ff001d7202 */ /* 0x000fe20000000f00 */
[----:B------:R-:W-:Y:S01]  /*ece0*/  IMAD.MOV.U32 R3, RZ, RZ, 0x181f ;  /* 0x0000181fff037424 */ /* 0x000fe200078e00ff */
[----:B------:R-:W-:Y:S02]  /*ecf0*/  MOV R2, 0xed10 ;  /* 0x0000ed1000027802 */ /* 0x000fe40000000f00 */
[----:B-1234-:R-:W-:Y:S05]  /*ed00*/  CALL.REL.NOINC `($__internal_43_$__cuda_sm70_shflsync_idx_p) ;  /* 0x0000129000007944 */ /* 0x01efea0003c00000 */
[----:B------:R-:W-:Y:S01]  /*ed10*/  MOV R12, R29 ;  /* 0x0000001d000c7202 */ /* 0x000fe20000000f00 */
[----:B------:R-:W-:Y:S05]  /*ed20*/  BRA `(.L_x_2624) ;  /* 0xffff3e0000007947 */ /* 0x000fea000383ffff */
.L_x_2576:
[----:B------:R-:W-:Y:S01]  /*ed30*/  IMAD.MOV.U32 R30, RZ, RZ, R20 ;  /* 0x000000ffff1e7224 */ /* 0x000fe200078e0014 */
[----:B------:R-:W-:Y:S01]  /*ed40*/  MOV R29, RZ ;  /* 0x000000ff001d7202 */ /* 0x000fe20000000f00 */
[----:B------:R-:W-:Y:S01]  /*ed50*/  IMAD.MOV.U32 R3, RZ, RZ, 0x181f ;  /* 0x0000181fff037424 */ /* 0x000fe200078e00ff */
[----:B------:R-:W-:Y:S02]  /*ed60*/  MOV R2, 0xed80 ;  /* 0x0000ed8000027802 */ /* 0x000fe40000000f00 */
[----:B-1234-:R-:W-:Y:S05]  /*ed70*/  CALL.REL.NOINC `($__internal_43_$__cuda_sm70_shflsync_idx_p) ;  /* 0x0000122000007944 */ /* 0x01efea0003c00000 */
[C---:B------:R-:W-:Y:S01]  /*ed80*/  IADD3 R16, P0, R29.reuse, R25, RZ ;  /* 0x000000191d107210 */ /* 0x040fe20007f1e0ff */
[----:B------:R-:W-:Y:S01]  /*ed90*/  IMAD.MOV.U32 R30, RZ, RZ, R13 ;  /* 0x000000ffff1e7224 */ /* 0x000fe200078e000d */
[----:B------:R-:W-:-:S02]  /*eda0*/  IADD3 R14, P1, R29, R26, RZ ;  /* 0x0000001a1d0e7210 */ /* 0x000fc40007f3e0ff */
[----:B------:R-:W-:Y:S01]  /*edb0*/  ISETP.GE.AND P6, PT, R193, c[0x0][0x1d4], PT ;  /* 0x00007500c1007a0c */ /* 0x000fe20003fc6270 */
[----:B------:R-:W-:Y:S01]  /*edc0*/  IMAD.X R17, R12, 0x1, R21, P0 ;  /* 0x000000010c117824 */ /* 0x000fe200000e0615 */
[----:B------:R-:W-:Y:S01]  /*edd0*/  ISETP.GE.AND P5, PT, R202, c[0x0][0x1d4], PT ;  /* 0x00007500ca007a0c */ /* 0x000fe20003fa6270 */
[C---:B------:R-:W-:Y:S01]  /*ede0*/  IMAD.X R15, R12.reuse, 0x1, R22, P1 ;  /* 0x000000010c0f7824 */ /* 0x040fe200008e0616 */
        /* <DEDUP_REMOVED lines=24> */
.L_x_2579:
[----:B------:R-:W-:Y:S01]  /*ef70*/  IMAD.MOV.U32 R30, RZ, RZ, R5 ;  /* 0x000000ffff1e7224 */ /* 0x000fe200078e0005 */
[----:B------:R-:W-:Y:S01]  /*ef80*/  MOV R29, RZ ;  /* 0x000000ff001d7202 */ /* 0x000fe20000000f00 */
[----:B------:R-:W-:Y:S01]  /*ef90*/  IMAD.MOV.U32 R3, RZ, RZ, 0x181f ;  /* 0x0000181fff037424 */ /* 0x000fe200078e00ff */
[----:B------:R-:W-:Y:S02]  /*efa0*/  MOV R2, 0xefc0 ;  /* 0x0000efc000027802 */ /* 0x000fe40000000f00 */
[----:B------:R-:W-:Y:S05]  /*efb0*/  CALL.REL.NOINC `($__internal_43_$__cuda_sm70_shflsync_idx_p) ;  /* 0x00000fe000007944 */ /* 0x000fea0003c00000 */
[----:B------:R-:W-:Y:S01]  /*efc0*/  MOV R4, R29 ;  /* 0x0000001d00047202 */ /* 0x000fe20000000f00 */
[----:B------:R-:W-:Y:S05]  /*efd0*/  BRA `(.L_x_2626) ;  /* 0xffff662000007947 */ /* 0x000fea000383ffff */
.L_x_2580:
[----:B------:R-:W-:Y:S01]  /*efe0*/  IMAD.MOV.U32 R30, RZ, RZ, R12 ;  /* 0x000000ffff1e7224 */ /* 0x000fe200078e000c */
[----:B------:R-:W-:Y:S01]  /*eff0*/  MOV R29, RZ ;  /* 0x000000ff001d7202 */ /* 0x000fe20000000f00 */
[----:B------:R-:W-:Y:S01]  /*f000*/  IMAD.MOV.U32 R3, RZ, RZ, 0x181f ;  /* 0x0000181fff037424 */ /* 0x000fe200078e00ff */
[----:B------:R-:W-:Y:S02]  /*f010*/  MOV R2, 0xf030 ;  /* 0x0000f03000027802 */ /* 0x000fe40000000f00 */
[----:B-12---:R-:W-:Y:S05]  /*f020*/  CALL.REL.NOINC `($__internal_43_$__cuda_sm70_shflsync_idx_p) ;  /* 0x00000f7000007944 */ /* 0x006fea0003c00000 */
[----:B------:R-:W-:Y:S01]  /*f030*/  IADD3 R6, P0, R29, R16, RZ ;  /* 0x000000101d067210 */ /* 0x000fe20007f1e0ff */
[----:B------:R-:W-:Y:S01]  /*f040*/  IMAD.MOV.U32 R30, RZ, RZ, R5 ;  /* 0x000000ffff1e7224 */ /* 0x000fe200078e0005 */
[----:B------:R-:W-:-:S02]  /*f050*/  ISETP.GE.AND P6, PT, R193, c[0x0][0x1d4], PT ;  /* 0x00007500c1007a0c */ /* 0x000fc40003fc6270 */
[----:B------:R-:W-:Y:S01]  /*f060*/  ISETP.GE.AND P5, PT, R202, c[0x0][0x1d4], PT ;  /* 0x00007500ca007a0c */ /* 0x000fe20003fa6270 */
[C---:B------:R-:W-:Y:S01]  /*f070*/  IMAD.X R7, R4.reuse, 0x1, R13, P0 ;  /* 0x0000000104077824 */ /* 0x040fe200000e060d */
[----:B------:R-:W-:Y:S02]  /*f080*/  IADD3 R2, P0, R29, R17, RZ ;  /* 0x000000111d027210 */ /* 0x000fe40007f1e0ff */
[----:B------:R-:W-:Y:S02]  /*f090*/  SEL R11, RZ, 0x10, P6 ;  /* 0x00000010ff0b7807 */ /* 0x000fe40003000000 */
[----:B------:R-:W-:Y:S01]  /*f0a0*/  SEL R10, RZ, 0x10, P5 ;  /* 0x00000010ff0a7807 */ /* 0x000fe20002800000 */
[----:B------:R-:W-:Y:S01]  /*f0b0*/  IMAD.X R3, R4, 0x1, R14, P0 ;  /* 0x0000000104037824 */ /* 0x000fe200000e060e */
[----:B------:R-:W-:-:S03]  /*f0c0*/  ISETP.GE.AND P0, PT, R201, c[0x0][0x1d4], PT ;  /* 0x00007500c9007a0c */ /* 0x000fc60003f06270 */
[----:B------:R-:W-:Y:S01]  /*f0d0*/  @!PT LDS RZ, [RZ] ;  /* 0x00000000fffff984 */ /* 0x000fe20000000800 */
[----:B------:R-:W-:Y:S01]  /*f0e0*/  @!PT LDS RZ, [RZ] ;  /* 0x00000000fffff984 */ /* 0x000fe20000000800 */
[----:B------:R-:W-:Y:S01]  /*f0f0*/  @!PT LDS RZ, [RZ] ;  /* 0x00000000fffff984 */ /* 0x000fe20000000800 */
[----:B------:R1:W-:Y:S01]  /*f100*/  LDGSTS.E.BYPASS.LTC128B.128 [R210+0xc100], [R6.64], !P6 ;  /* 0x0c10000006d27fae */ /* 0x0003e2000f101d46 */
[----:B------:R-:W-:-:S03]  /*f110*/  SEL R5, RZ, 0x10, P0 ;  /* 0x00000010ff057807 */ /* 0x000fc60000000000 */
[----:B------:R2:W-:Y:S02]  /*f120*/  LDGSTS.E.BYPASS.LTC128B.128 [R210+0xe100], [R2.64], !P5 ;  /* 0x0e10000002d27fae */ /* 0x0005e4000e901d46 */
[----:B--2---:R-:W-:Y:S01]  /*f130*/  IADD3 R2, P1, R29, R18, RZ ;  /* 0x000000121d027210 */ /* 0x004fe20007f3e0ff */
[----:B------:R-:W-:-:S04]  /*f140*/  IMAD.MOV.U32 R29, RZ, RZ, 0x1 ;  /* 0x00000001ff1d7424 */ /* 0x000fc800078e00ff */
[----:B------:R-:W-:-:S05]  /*f150*/  IMAD.X R3, R4, 0x1, R15, P1 ;  /* 0x0000000104037824 */ /* 0x000fca00008e060f */
[----:B------:R2:W-:Y:S02]  /*f160*/  LDGSTS.E.BYPASS.LTC128B.128 [R210+0x10100], [R2.64], !P0 ;  /* 0x1010000002d27fae */ /* 0x0005e4000c101d46 */
[----:B--2---:R-:W-:Y:S01]  /*f170*/  IMAD.MOV.U32 R3, RZ, RZ, 0x181f ;  /* 0x0000181fff037424 */ /* 0x004fe200078e00ff */
[----:B------:R-:W-:Y:S02]  /*f180*/  MOV R2, 0xf1a0 ;  /* 0x0000f1a000027802 */ /* 0x000fe40000000f00 */
[----:B-1----:R-:W-:Y:S05]  /*f190*/  CALL.REL.NOINC `($__internal_43_$__cuda_sm70_shflsync_idx_p) ;  /* 0x00000e0000007944 */ /* 0x002fea0003c00000 */
[----:B------:R-:W-:Y:S01]  /*f1a0*/  IMAD.MOV.U32 R4, RZ, RZ, R29 ;  /* 0x000000ffff047224 */ /* 0x000fe200078e001d */
[----:B------:R-:W-:Y:S01]  /*f1b0*/  MOV R29, 0x1 ;  /* 0x00000001001d7802 */ /* 0x000fe20000000f00 */
[----:B------:R-:W-:Y:S01]  /*f1c0*/  IMAD.MOV.U32 R30, RZ, RZ, R12 ;  /* 0x000000ffff1e7224 */ /* 0x000fe200078e000c */
[----:B------:R-:W-:Y:S02]  /*f1d0*/  MOV R3, 0x181f ;  /* 0x0000181f00037802 */ /* 0x000fe40000000f00 */
[----:B------:R-:W-:Y:S02]  /*f1e0*/  MOV R2, 0xf200 ;  /* 0x0000f20000027802 */ /* 0x000fe40000000f00 */
[----:B------:R-:W-:Y:S05]  /*f1f0*/  CALL.REL.NOINC `($__internal_43_$__cuda_sm70_shflsync_idx_p) ;  /* 0x00000da000007944 */ /* 0x000fea0003c00000 */
[----:B------:R-:W-:Y:S01]  /*f200*/  MOV R0, R29 ;  /* 0x0000001d00007202 */ /* 0x000fe20000000f00 */
[----:B------:R-:W-:Y:S05]  /*f210*/  BRA `(.L_x_2627) ;  /* 0xffff653000007947 */ /* 0x000fea000383ffff */
.L_x_2584:
[----:B------:R-:W-:Y:S01]  /*f220*/  MOV R29, RZ ;  /* 0x000000ff001d7202 */ /* 0x000fe20000000f00 */
[----:B------:R-:W-:Y:S01]  /*f230*/  IMAD.MOV.U32 R30, RZ, RZ, R12 ;  /* 0x000000ffff1e7224 */ /* 0x000fe200078e000c */
[----:B------:R-:W-:Y:S01]  /*f240*/  MOV R2, 0xf270 ;  /* 0x0000f27000027802 */ /* 0x000fe20000000f00 */
[----:B------:R-:W-:Y:S02]  /*f250*/  IMAD.MOV.U32 R3, RZ, RZ, 0x181f ;  /* 0x0000181fff037424 */ /* 0x000fe400078e00ff */
[----:B-1234-:R-:W-:Y:S05]  /*f260*/  CALL.REL.NOINC `($__internal_43_$__cuda_sm70_shflsync_idx_p) ;  /* 0x00000d3000007944 */ /* 0x01efea0003c00000 */
[----:B------:R-:W-:Y:S01]  /*f270*/  MOV R5, R29 ;  /* 0x0000001d00057202 */ /* 0x000fe20000000f00 */
[----:B------:R-:W-:-:S05]  /*f280*/  BRA `(.L_x_2628) ;  /* 0xffff6a1000007947 */ /* 0x000fca000383ffff */
.L_x_2585:
[----:B------:R-:W-:Y:S01]  /*f290*/  MOV R29, RZ ;  /* 0x000000ff001d7202 */ /* 0x000fe20000000f00 */
[----:B------:R-:W-:Y:S01]  /*f2a0*/  IMAD.MOV.U32 R30, RZ, RZ, R14 ;  /* 0x000000ffff1e7224 */ /* 0x000fe200078e000e */
[----:B------:R-:W-:Y:S01]  /*f2b0*/  MOV R2, 0xf2e0 ;  /* 0x0000f2e000027802 */ /* 0x000fe20000000f00 */
[----:B------:R-:W-:Y:S02]  /*f2c0*/  IMAD.MOV.U32 R3, RZ, RZ, 0x181f ;  /* 0x0000181fff037424 */ /* 0x000fe400078e00ff */
[----:B-1234-:R-:W-:Y:S05]  /*f2d0*/  CALL.REL.NOINC `($__internal_43_$__cuda_sm70_shflsync_idx_p) ;  /* 0x00000cc000007944 */ /* 0x01efea0003c00000 */
[----:B------:R-:W-:Y:S01]  /*f2e0*/  ISETP.GE.AND P6, PT, R193, c[0x0][0x1d4], PT ;  /* 0x00007500c1007a0c */ /* 0x000fe20003fc6270 */
[----:B------:R-:W-:Y:S01]  /*f2f0*/  IMAD R4, R199, 0x6000, R221 ;  /* 0x00006000c7047824 */ /* 0x000fe200078e02dd */
[C---:B------:R-:W-:Y:S01]  /*f300*/  IADD3 R2, P0, R29.reuse, R22, RZ ;  /* 0x000000161d027210 */ /* 0x040fe20007f1e0ff */
[----:B------:R-:W-:Y:S01]  /*f310*/  IMAD.MOV.U32 R30, RZ, RZ, R12 ;  /* 0x000000ffff1e7224 */ /* 0x000fe200078e000c */
        /* <DEDUP_REMOVED lines=10> */
[----:B------:R1:W-:Y:S04]  /*f3c0*/  LDGSTS.E.BYPASS.LTC128B.128 [R4], [R2.64], !P6 ;  /* 0x0000000002047fae */ /* 0x0003e8000f101d46 */
        /* <DEDUP_REMOVED lines=8> */
[----:B------:R-:W-:Y:S05]  /*f450*/  CALL.REL.NOINC `($__internal_43_$__cuda_sm70_shflsync_idx_p) ;  /* 0x00000b4000007944 */ /* 0x000fea0003c00000 */
[----:B------:R-:W-:Y:S01]  /*f460*/  MOV R3, 0x181f ;  /* 0x0000181f00037802 */ /* 0x000fe20000000f00 */
[----:B------:R-:W-:Y:S01]  /*f470*/  IMAD.MOV.U32 R5, RZ, RZ, R29 ;  /* 0x000000ffff057224 */ /* 0x000fe200078e001d */
[----:B------:R-:W-:Y:S01]  /*f480*/  MOV R29, 0x1 ;  /* 0x00000001001d7802 */ /* 0x000fe20000000f00 */
[----:B------:R-:W-:Y:S01]  /*f490*/  IMAD.MOV.U32 R30, RZ, RZ, R14 ;  /* 0x000000ffff1e7224 */ /* 0x000fe200078e000e */
[----:B------:R-:W-:Y:S02]  /*f4a0*/  MOV R2, 0xf4c0 ;  /* 0x0000f4c000027802 */ /* 0x000fe40000000f00 */
[----:B------:R-:W-:Y:S05]  /*f4b0*/  CALL.REL.NOINC `($__internal_43_$__cuda_sm70_shflsync_idx_p) ;  /* 0x00000ae000007944 */ /* 0x000fea0003c00000 */
[----:B------:R-:W-:Y:S01]  /*f4c0*/  MOV R2, R29 ;  /* 0x0000001d00027202 */ /* 0x000fe20000000f00 */
[----:B------:R-:W-:-:S05]  /*f4d0*/  BRA `(.L_x_2629) ;  /* 0xffff692000007947 */ /* 0x000fca000383ffff */
.L_x_2588:
[----:B------:R-:W-:Y:S01]  /*f4e0*/  MOV R29, RZ ;  /* 0x000000ff001d7202 */ /* 0x000fe20000000f00 */
[----:B------:R-:W-:Y:S01]  /*f4f0*/  IMAD.MOV.U32 R30, RZ, RZ, R5 ;  /* 0x000000ffff1e7224 */ /* 0x000fe200078e0005 */
[----:B------:R-:W-:Y:S01]  /*f500*/  MOV R2, 0xf530 ;  /* 0x0000f53000027802 */ /* 0x000fe20000000f00 */
[----:B------:R-:W-:Y:S02]  /*f510*/  IMAD.MOV.U32 R3, RZ, RZ, 0x181f ;  /* 0x0000181fff037424 */ /* 0x000fe400078e00ff */
[----:B------:R-:W-:Y:S05]  /*f520*/  CALL.REL.NOINC `($__internal_43_$__cuda_sm70_shflsync_idx_p) ;  /* 0x00000a7000007944 */ /* 0x000fea0003c00000 */
[----:B------:R-:W-:Y:S01]  /*f530*/  MOV R4, R29 ;  /* 0x0000001d00047202 */ /* 0x000fe20000000f00 */
[----:B------:R-:W-:-:S05]  /*f540*/  BRA `(.L_x_2630) ;  /* 0xffff98e000007947 */ /* 0x000fca000383ffff */
.L_x_2589:
[----:B------:R-:W-:Y:S01]  /*f550*/  MOV R29, RZ ;  /* 0x000000ff001d7202 */ /* 0x000fe20000000f00 */
[----:B------:R-:W-:Y:S01]  /*f560*/  IMAD.MOV.U32 R30, RZ, RZ, R12 ;  /* 0x000000ffff1e7224 */ /* 0x000fe200078e000c */
[----:B------:R-:W-:Y:S01]  /*f570*/  MOV R2, 0xf5a0 ;  /* 0x0000f5a000027802 */ /* 0x000fe20000000f00 */
[----:B------:R-:W-:Y:S02]  /*f580*/  IMAD.MOV.U32 R3, RZ, RZ, 0x181f ;  /* 0x0000181fff037424 */ /* 0x000fe400078e00ff */
[----:B-12---:R-:W-:Y:S05]  /*f590*/  CALL.REL.NOINC `($__internal_43_$__cuda_sm70_shflsync_idx_p) ;  /* 0x00000a0000007944 */ /* 0x006fea0003c00000 */
[----:B------:R-:W-:Y:S01]  /*f5a0*/  ISETP.GE.AND P6, PT, R193, c[0x0][0x1d4], PT ;  /* 0x00007500c1007a0c */ /* 0x000fe20003fc6270 */
[----:B------:R-:W-:Y:S01]  /*f5b0*/  IMAD R0, R199, 0x6000, R222 ;  /* 0x00006000c7007824 */ /* 0x000fe200078e02de */
[C---:B------:R-:W-:Y:S01]  /*f5c0*/  IADD3 R2, P0, R29.reuse, R16, RZ ;  /* 0x000000101d027210 */ /* 0x040fe20007f1e0ff */
[----:B------:R-:W-:Y:S01]  /*f5d0*/  IMAD.MOV.U32 R30, RZ, RZ, R5 ;  /* 0x000000ffff1e7224 */ /* 0x000fe200078e0005 */
[----:B------:R-:W-:Y:S02]  /*f5e0*/  ISETP.GE.AND P5, PT, R202, c[0x0][0x1d4], PT ;  /* 0x00007500ca007a0c */ /* 0x000fe40003fa6270 */
[----:B------:R-:W-:Y:S01]  /*f5f0*/  IADD3 R6, P1, R29, R17, RZ ;  /* 0x000000111d067210 */ /* 0x000fe20007f3e0ff */
[C---:B------:R-:W-:Y:S01]  /*f600*/  IMAD.X R3, R4.reuse, 0x1, R13, P0 ;  /* 0x0000000104037824 */ /* 0x040fe200000e060d */
[----:B------:R-:W-:Y:S02]  /*f610*/  ISETP.GE.AND P0, PT, R201, c[0x0][0x1d4], PT ;  /* 0x00007500c9007a0c */ /* 0x000fe40003f06270 */
[----:B------:R-:W-:Y:S01]  /*f620*/  SEL R11, RZ, 0x10, P6 ;  /* 0x00000010ff0b7807 */ /* 0x000fe20003000000 */
[C---:B------:R-:W-:Y:S01]  /*f630*/  IMAD.X R7, R4.reuse, 0x1, R14, P1 ;  /* 0x0000000104077824 */ /* 0x040fe200008e060e */
[----:B------:R-:W-:Y:S01]  /*f640*/  SEL R10, RZ, 0x10, P5 ;  /* 0x00000010ff0a7807 */ /* 0x000fe20002800000 */
[----:B------:R-:W-:Y:S01]  /*f650*/  @!PT LDS RZ, [RZ] ;  /* 0x00000000fffff984 */ /* 0x000fe20000000800 */
[----:B------:R-:W-:Y:S01]  /*f660*/  @!PT LDS RZ, [RZ] ;  /* 0x00000000fffff984 */ /* 0x000fe20000000800 */
[----:B------:R-:W-:Y:S01]  /*f670*/  @!PT LDS RZ, [RZ] ;  /* 0x00000000fffff984 */ /* 0x000fe20000000800 */
[----:B------:R1:W-:Y:S01]  /*f680*/  LDGSTS.E.BYPASS.LTC128B.128 [R0], [R2.64], !P6 ;  /* 0x0000000002007fae */ /* 0x0003e2000f101d46 */
[----:B------:R-:W-:Y:S03]  /*f690*/  SEL R5, RZ, 0x10, P0 ;  /* 0x00000010ff057807 */ /* 0x000fe60000000000 */
[----:B------:R2:W-:Y:S01]  /*f6a0*/  LDGSTS.E.BYPASS.LTC128B.128 [R0+0x2000], [R6.64], !P5 ;  /* 0x0200000006007fae */ /* 0x0005e2000e901d46 */
[----:B-1----:R-:W-:Y:S01]  /*f6b0*/  IADD3 R2, P1, R29, R18, RZ ;  /* 0x000000121d027210 */ /* 0x002fe20007f3e0ff */
[----:B------:R-:W-:Y:S04]  /*f6c0*/  IMAD.MOV.U32 R29, RZ, RZ, 0x1 ;  /* 0x00000001ff1d7424 */ /* 0x000fe800078e00ff */
[----:B------:R-:W-:Y:S05]  /*f6d0*/  IMAD.X R3, R4, 0x1, R15, P1 ;  /* 0x0000000104037824 */ /* 0x000fea00008e060f */
[----:B------:R1:W-:Y:S02]  /*f6e0*/  LDGSTS.E.BYPASS.LTC128B.128 [R0+0x4000], [R2.64], !P0 ;  /* 0x0400000002007fae */ /* 0x0003e4000c101d46 */
[----:B-1----:R-:W-:Y:S01]  /*f6f0*/  MOV R2, 0xf720 ;  /* 0x0000f72000027802 */ /* 0x002fe20000000f00 */
[----:B------:R-:W-:Y:S02]  /*f700*/  IMAD.MOV.U32 R3, RZ, RZ, 0x181f ;  /* 0x0000181fff037424 */ /* 0x000fe400078e00ff */
[----:B--2---:R-:W-:Y:S05]  /*f710*/  CALL.REL.NOINC `($__internal_43_$__cuda_sm70_shflsync_idx_p) ;  /* 0x0000088000007944 */ /* 0x004fea0003c00000 */
        /* <DEDUP_REMOVED lines=8> */
.L_x_2594:
[----:B------:R-:W-:Y:S01]  /*f7a0*/  MOV R29, RZ ;  /* 0x000000ff001d7202 */ /* 0x000fe20000000f00 */
[----:B------:R-:W-:Y:S01]  /*f7b0*/  IMAD.MOV.U32 R30, RZ, RZ, R12 ;  /* 0x000000ffff1e7224 */ /* 0x000fe200078e000c */
[----:B------:R-:W-:Y:S01]  /*f7c0*/  MOV R2, 0xf7f0 ;  /* 0x0000f7f000027802 */ /* 0x000fe20000000f00 */
[----:B------:R-:W-:Y:S02]  /*f7d0*/  IMAD.MOV.U32 R3, RZ, RZ, 0x181f ;  /* 0x0000181fff037424 */ /* 0x000fe400078e00ff */
[----:B-1234-:R-:W-:Y:S05]  /*f7e0*/  CALL.REL.NOINC `($__internal_43_$__cuda_sm70_shflsync_idx_p) ;  /* 0x000007b000007944 */ /* 0x01efea0003c00000 */
[----:B------:R-:W-:Y:S01]  /*f7f0*/  MOV R5, R29 ;  /* 0x0000001d00057202 */ /* 0x000fe20000000f00 */
[----:B------:R-:W-:-:S05]  /*f800*/  BRA `(.L_x_2632) ;  /* 0xffff9c8000007947 */ /* 0x000fca000383ffff */
.L_x_2595:
        /* <DEDUP_REMOVED lines=37> */
.L_x_2596:
[----:B------:R-:W-:Y:S01]  /*fa60*/  MOV R4, 0x2 ;  /* 0x0000000200047802 */ /* 0x000fe20000000f00 */
[----:B------:R-:W-:Y:S01]  /*fa70*/  IMAD.MOV.U32 R2, RZ, RZ, R101 ;  /* 0x000000ffff027224 */ /* 0x000fe200078e0065 */
[----:B------:R-:W-:Y:S02]  /*fa80*/  MOV R3, 0xfaa0 ;  /* 0x0000faa000037802 */ /* 0x000fe40000000f00 */
[----:B------:R-:W-:Y:S05]  /*fa90*/  CALL.REL.NOINC `($__internal_42_$__cuda_sm70_shflsync_bfly_p) ;  /* 0x000004b000007944 */ /* 0x000fea0003c00000 */
[----:B------:R-:W-:Y:S01]  /*faa0*/  MOV R2, R4 ;  /* 0x0000000400027202 */ /* 0x000fe20000000f00 */
[----:B------:R-:W-:-:S05]  /*fab0*/  BRA `(.L_x_2634) ;  /* 0xffffac6000007947 */ /* 0x000fca000383ffff */
.L_x_2599:
[----:B------:R-:W-:Y:S01]  /*fac0*/  MOV R29, RZ ;  /* 0x000000ff001d7202 */ /* 0x000fe20000000f00 */
[----:B------:R-:W-:Y:S01]  /*fad0*/  IMAD.MOV.U32 R30, RZ, RZ, R5 ;  /* 0x000000ffff1e7224 */ /* 0x000fe200078e0005 */
[----:B------:R-:W-:Y:S01]  /*fae0*/  MOV R2, 0xfb10 ;  /* 0x0000fb1000027802 */ /* 0x000fe20000000f00 */
[----:B------:R-:W-:Y:S02]  /*faf0*/  IMAD.MOV.U32 R3, RZ, RZ, 0x181f ;  /* 0x0000181fff037424 */ /* 0x000fe400078e00ff */
[----:B------:R-:W-:Y:S05]  /*fb00*/  CALL.REL.NOINC `($__internal_43_$__cuda_sm70_shflsync_idx_p) ;  /* 0x0000049000007944 */ /* 0x000fea0003c00000 */
[----:B------:R-:W-:Y:S01]  /*fb10*/  MOV R4, R29 ;  /* 0x0000001d00047202 */ /* 0x000fe20000000f00 */
[----:B------:R-:W-:-:S05]  /*fb20*/  BRA `(.L_x_2635) ;  /* 0xffffc5e000007947 */ /* 0x000fca000383ffff */
.L_x_2600:
        /* <DEDUP_REMOVED lines=37> */
.L_x_2602:
[----:B------:R-:W-:Y:S01]  /*fd80*/  IMAD.MOV.U32 R2, RZ, RZ, R203 ;  /* 0x000000ffff027224 */ /* 0x000fe200078e00cb */
[----:B------:R-:W-:-:S02]  /*fd90*/  MOV R4, 0x2 ;  /* 0x0000000200047802 */ /* 0x000fc40000000f00 */
[----:B------:R-:W-:Y:S02]  /*fda0*/  MOV R3, 0xfdc0 ;  /* 0x0000fdc000037802 */ /* 0x000fe40000000f00 */
[----:B------:R-:W-:Y:S05]  /*fdb0*/  CALL.REL.NOINC `($__internal_42_$__cuda_sm70_shflsync_bfly_p) ;  /* 0x0000019000007944 */ /* 0x000fea0003c00000 */
[----:B------:R-:W-:Y:S01]  /*fdc0*/  MOV R0, R4 ;  /* 0x0000000400007202 */ /* 0x000fe20000000f00 */
[----:B------:R-:W-:Y:S05]  /*fdd0*/  BRA `(.L_x_2637) ;  /* 0xffffc6a000007947 */ /* 0x000fea000383ffff */
.L_x_2603:
[----:B------:R-:W-:Y:S01]  /*fde0*/  IMAD.MOV.U32 R2, RZ, RZ, R0 ;  /* 0x000000ffff027224 */ /* 0x000fe200078e0000 */
[----:B------:R-:W-:Y:S02]  /*fdf0*/  MOV R4, 0x1 ;  /* 0x0000000100047802 */ /* 0x000fe40000000f00 */
[----:B------:R-:W-:Y:S02]  /*fe00*/  MOV R3, 0xfe20 ;  /* 0x0000fe2000037802 */ /* 0x000fe40000000f00 */
[----:B-1----:R-:W-:Y:S05]  /*fe10*/  CALL.REL.NOINC `($__internal_42_$__cuda_sm70_shflsync_bfly_p) ;  /* 0x0000013000007944 */ /* 0x002fea0003c00000 */
[----:B------:R-:W-:Y:S01]  /*fe20*/  FADD.FTZ R0, R0, R4 ;  /* 0x0000000400007221 */ /* 0x000fe20000010000 */
[----:B------:R-:W-:Y:S02]  /*fe30*/  MOV R2, R204 ;  /* 0x000000cc00027202 */ /* 0x000fe40000000f00 */
[----:B------:R-:W-:Y:S02]  /*fe40*/  MOV R4, 0x2 ;  /* 0x0000000200047802 */ /* 0x000fe40000000f00 */
[----:B------:R-:W-:Y:S02]  /*fe50*/  MOV R3, 0xfe70 ;  /* 0x0000fe7000037802 */ /* 0x000fe40000000f00 */
[----:B------:R-:W-:Y:S05]  /*fe60*/  CALL.REL.NOINC `($__internal_42_$__cuda_sm70_shflsync_bfly_p) ;  /* 0x000000e000007944 */ /* 0x000fea0003c00000 */
[----:B------:R-:W-:Y:S01]  /*fe70*/  FADD.FTZ R5, R204, R4 ;  /* 0x00000004cc057221 */ /* 0x000fe20000010000 */
[----:B------:R-:W-:-:S02]  /*fe80*/  MOV R4, 0x1 ;  /* 0x0000000100047802 */ /* 0x000fc40000000f00 */
[----:B------:R-:W-:Y:S02]  /*fe90*/  MOV R3, 0xfec0 ;  /* 0x0000fec000037802 */ /* 0x000fe40000000f00 */
[----:B------:R-:W-:Y:S02]  /*fea0*/  MOV R2, R5 ;  /* 0x0000000500027202 */ /* 0x000fe40000000f00 */
[----:B------:R-:W-:Y:S05]  /*feb0*/  CALL.REL.NOINC `($__internal_42_$__cuda_sm70_shflsync_bfly_p) ;  /* 0x0000009000007944 */ /* 0x000fea0003c00000 */
[----:B------:R-:W-:Y:S01]  /*fec0*/  MOV R3, R4 ;  /* 0x0000000400037202 */ /* 0x000fe20000000f00 */
[----:B------:R-:W-:Y:S05]  /*fed0*/  BRA `(.L_x_2638) ;  /* 0xffffc61000007947 */ /* 0x000fea000383ffff */
.L_x_2613:
[----:B------:R-:W-:Y:S01]  /*fee0*/  IMAD.MOV.U32 R30, RZ, RZ, R18 ;  /* 0x000000ffff1e7224 */ /* 0x000fe200078e0012 */
[----:B------:R-:W-:Y:S01]  /*fef0*/  MOV R29, RZ ;  /* 0x000000ff001d7202 */ /* 0x000fe20000000f00 */
[----:B----4-:R-:W-:Y:S01]  /*ff00*/  IMAD.MOV.U32 R3, RZ, RZ, 0x1f ;  /* 0x0000001fff037424 */ /* 0x010fe200078e00ff */
[----:B--2---:R-:W-:Y:S02]  /*ff10*/  MOV R2, 0xff30 ;  /* 0x0000ff3000027802 */ /* 0x004fe40000000f00 */
[----:B-1---5:R-:W-:Y:S05]  /*ff20*/  CALL.REL.NOINC `($__internal_43_$__cuda_sm70_shflsync_idx_p) ;  /* 0x0000007000007944 */ /* 0x022fea0003c00000 */
[----:B------:R-:W-:Y:S01]  /*ff30*/  MOV R0, R29 ;  /* 0x0000001d00007202 */ /* 0x000fe20000000f00 */
[----:B------:R-:W-:Y:S05]  /*ff40*/  BRA `(.L_x_2639) ;  /* 0xffffe6d000007947 */ /* 0x000fea000383ffff */
        .weak           $__internal_42_$__cuda_sm70_shflsync_bfly_p
        .type           $__internal_42_$__cuda_sm70_shflsync_bfly_p,@function
        .size           $__internal_42_$__cuda_sm70_shflsync_bfly_p,($__internal_43_$__cuda_sm70_shflsync_idx_p - $__internal_42_$__cuda_sm70_shflsync_bfly_p)
$__internal_42_$__cuda_sm70_shflsync_bfly_p:
[----:B------:R-:W-:Y:S04]  /*ff50*/  WARPSYNC R208 ;  /* 0x000000d000007348 */ /* 0x000fe80003800000 */
[----:B------:R1:W2:Y:S02]  /*ff60*/  SHFL.BFLY PT, R4, R2, R4, R209 ;  /* 0x0c00000402047389 */ /* 0x0002a400000e00d1 */
[----:B-1----:R-:W-:-:S02]  /*ff70*/  MOV R2, R3 ;  /* 0x0000000300027202 */ /* 0x002fc40000000f00 */
[----:B------:R-:W-:-:S04]  /*ff80*/  MOV R3, 0x0 ;  /* 0x0000000000037802 */ /* 0x000fc80000000f00 */
[----:B--2---:R-:W-:Y:S05]  /*ff90*/  RET.REL.NODEC R2 `(_ZN7cutlass13device_kernelIN5flash19enable_sm80_to_sm89INS1_16FlashAttnFwdSm80INS1_25CollectiveMainloopFwdSm80ILi8ELi2ELb0EN4cute5tupleIJNS5_1CILi128EEENS7_ILi64EEENS7_ILi192EEEEEELi192ENS_6half_tEfNS_4arch4Sm80ELb1ELb0ELb1ELb0ELb1ELb0ELb1ELb1EEENS1_21CollectiveEpilogueFwdINS6_IJS8_SA_S9_EEENS6_IJNS7_ILi1EEESI_SI_EEESC_SE_Li256ELb0ELb1ELb1ELb0EEENS1_30DynamicPersistentTileSchedulerILi256ELi256ELb1ELb1ELb0EEEEEEEEEvNT_6ParamsE) ;  /* 0xffff006002007950 */ /* 0x004fea0003c3ffff */
        .weak           $__internal_43_$__cuda_sm70_shflsync_idx_p
        .type           $__internal_43_$__cuda_sm70_shflsync_idx_p,@function
        .size           $__internal_43_$__cuda_sm70_shflsync_idx_p,(.L_x_3142 - $__internal_43_$__cuda_sm70_shflsync_idx_p)
$__internal_43_$__cuda_sm70_shflsync_idx_p:
[----:B------:R-:W-:-:S04]  /*ffa0*/  MOV R31, 0xffffffff ;  /* 0xffffffff001f7802 */ /* 0x000fc80000000f00 */
[----:B------:R-:W-:Y:S04]  /*ffb0*/  WARPSYNC R31 ;  /* 0x0000001f00007348 */ /* 0x000fe80003800000 */
[----:B------:R1:W2:Y:S02]  /*ffc0*/  SHFL.IDX PT, R29, R30, R29, R3 ;  /* 0x0000001d1e1d7389 */ /* 0x0002a400000e0003 */
[----:B-1----:R-:W-:-:S04]  /*ffd0*/  MOV R3, 0x0 ;  /* 0x0000000000037802 */ /* 0x002fc80000000f00 */
[----:B--2---:R-:W-:Y:S05]  /*ffe0*/  RET.REL.NODEC R2 `(_ZN7cutlass13device_kernelIN5flash19enable_sm80_to_sm89INS1_16FlashAttnFwdSm80INS1_25CollectiveMainloopFwdSm80ILi8ELi2ELb0EN4cute5tupleIJNS5_1CILi128EEENS7_ILi64EEENS7_ILi192EEEEEELi192ENS_6half_tEfNS_4arch4Sm80ELb1ELb0ELb1ELb0ELb1ELb0ELb1ELb1EEENS1_21CollectiveEpilogueFwdINS6_IJS8_SA_S9_EEENS6_IJNS7_ILi1EEESI_SI_EEESC_SE_Li256ELb0ELb1ELb1ELb0EEENS1_30DynamicPersistentTileSchedulerILi256ELi256ELb1ELb1ELb0EEEEEEEEEvNT_6ParamsE) ;  /* 0xffff001002007950 */ /* 0x004fea0003c3ffff */
.L_x_2640:
        /* <DEDUP_REMOVED lines=9> */
.L_x_3142:


//--------------------- .text._ZN7cutlass13device_kernelIN5flash19enable_sm80_to_sm89INS1_16FlashAttnFwdSm80INS1_25CollectiveMainloopFwdSm80ILi8ELi2ELb0EN4cute5tupleIJNS5_1CILi128EEENS7_ILi64EEENS7_ILi192EEEEEELi192ENS_6half_tEfNS_4arch4Sm80ELb1ELb0ELb1ELb1ELb1ELb0ELb1ELb1EEENS1_21CollectiveEpilogueFwdINS6_IJS8_SA_S9_EEENS6_IJNS7_ILi1EEESI_SI_EEESC_SE_Li256ELb1ELb1ELb1ELb0EEENS1_36VarlenDynamicPersistentTileSchedulerILi128ELi64ELi256ELi256ELb1ELb1ELb0ELb1ELb1ELb1EEEEEEEEEvNT_6ParamsE --------------------------
	.section	.text._ZN7cutlass13device_kernelIN5flash19enable_sm80_to_sm89INS1_16FlashAttnFwdSm80INS1_25CollectiveMainloopFwdSm80ILi8ELi2ELb0EN4cute5tupleIJNS5_1CILi128EEENS7_ILi64EEENS7_ILi192EEEEEELi192ENS_6half_tEfNS_4arch4Sm80ELb1ELb0ELb1ELb1ELb1ELb0ELb1ELb1EEENS1_21CollectiveEpilogueFwdINS6_IJS8_SA_S9_EEENS6_IJNS7_ILi1EEESI_SI_EEESC_SE_Li256ELb1ELb1ELb1ELb0EEENS1_36VarlenDynamicPersistentTileSchedulerILi128ELi64ELi256ELi256ELb1ELb1ELb0ELb1ELb1ELb1EEEEEEEEEvNT_6ParamsE,"ax",@progbits
	.sectioninfo	@"SHI_REGISTERS=255"
	.align	128
.text._ZN7cutlass13device_kernelIN5flash19enable_sm80_to_sm89INS1_16FlashAttnFwdSm80INS1_25CollectiveMainloopFwdSm80ILi8ELi2ELb0EN4cute5tupleIJNS5_1CILi128EEENS7_ILi64EEENS7_ILi192EEEEEELi192ENS_6half_tEfNS_4arch4Sm80ELb1ELb0ELb1ELb1ELb1ELb0ELb1ELb1EEENS1_21CollectiveEpilogueFwdINS6_IJS8_SA_S9_EEENS6_IJNS7_ILi1EEESI_SI_EEESC_SE_Li256ELb1ELb1ELb1ELb0EEENS1_36VarlenDynamicPersistentTileSchedulerILi128ELi64ELi256ELi256ELb1ELb1ELb0ELb1ELb1ELb1EEEEEEEEEvNT_6ParamsE:
        .type           _ZN7cutlass13device_kernelIN5flash19enable_sm80_to_sm89INS1_16FlashAttnFwdSm80INS1_25CollectiveMainloopFwdSm80ILi8ELi2ELb0EN4cute5tupleIJNS5_1CILi128EEENS7_ILi64EEENS7_ILi192EEEEEELi192ENS_6half_tEfNS_4arch4Sm80ELb1ELb0ELb1ELb1ELb1ELb0ELb1ELb1EEENS1_21CollectiveEpilogueFwdINS6_IJS8_SA_S9_EEENS6_IJNS7_ILi1EEESI_SI_EEESC_SE_Li256ELb1ELb1ELb1ELb0EEENS1_36VarlenDynamicPersistentTileSchedulerILi128ELi64ELi256ELi256ELb1ELb1ELb0ELb1ELb1ELb1EEEEEEEEEvNT_6ParamsE,@function
        .size           _ZN7cutlass13device_kernelIN5flash19enable_sm80_to_sm89INS1_16FlashAttnFwdSm80INS1_25CollectiveMainloopFwdSm80ILi8ELi2ELb0EN4cute5tupleIJNS5_1CILi128EEENS7_ILi64EEENS7_ILi192EEEEEELi192ENS_6half_tEfNS_4arch4Sm80ELb1ELb0ELb1ELb1ELb1ELb0ELb1ELb1EEENS1_21CollectiveEpilogueFwdINS6_IJS8_SA_S9_EEENS6_IJNS7_ILi1EEESI_SI_EEESC_SE_Li256ELb1ELb1ELb1ELb0EEENS1_36VarlenDynamicPersistentTileSchedulerILi128ELi64ELi256ELi256ELb1ELb1ELb0ELb1ELb1ELb1EEEEEEEEEvNT_6ParamsE,(.L_x_3145 - _ZN7cutlass13device_kernelIN5flash19enable_sm80_to_sm89INS1_16FlashAttnFwdSm80INS1_25CollectiveMainloopFwdSm80ILi8ELi2ELb0EN4cute5tupleIJNS5_1CILi128EEENS7_ILi64EEENS7_ILi192EEEEEELi192ENS_6half_tEfNS_4arch4Sm80ELb1ELb0ELb1ELb1ELb1ELb0ELb1ELb1EEENS1_21CollectiveEpilogueFwdINS6_IJS8_SA_S9_EEENS6_IJNS7_ILi1EEESI_SI_EEESC_SE_Li256ELb1ELb1ELb1ELb0EEENS1_36VarlenDynamicPersistentTileSchedulerILi128ELi64ELi256ELi256ELb1ELb1ELb0ELb1ELb1ELb1EEEEEEEEEvNT_6ParamsE)
        .other          _ZN7cutlass13device_kernelIN5flash19enable_sm80_to_sm89INS1_16FlashAttnFwdSm80INS1_25CollectiveMainloopFwdSm80ILi8ELi2ELb0EN4cute5tupleIJNS5_1CILi128EEENS7_ILi64EEENS7_ILi192EEEEEELi192ENS_6half_tEfNS_4arch4Sm80ELb1ELb0ELb1ELb1ELb1ELb0ELb1ELb1EEENS1_21CollectiveEpilogueFwdINS6_IJS8_SA_S9_EEENS6_IJNS7_ILi1EEESI_SI_EEESC_SE_Li256ELb1ELb1ELb1ELb0EEENS1_36VarlenDynamicPersistentTileSchedulerILi128ELi64ELi256ELi256ELb1ELb1ELb0ELb1ELb1ELb1EEEEEEEEEvNT_6ParamsE,@"STO_CUDA_ENTRY STV_DEFAULT"
_ZN7cutlass13device_kernelIN5flash19enable_sm80_to_sm89INS1_16FlashAttnFwdSm80INS1_25CollectiveMainloopFwdSm80ILi8ELi2ELb0EN4cute5tupleIJNS5_1CILi128EEENS7_ILi64EEENS7_ILi192EEEEEELi192ENS_6half_tEfNS_4arch4Sm80ELb1ELb0ELb1ELb1ELb1ELb0ELb1ELb1EEENS1_21CollectiveEpilogueFwdINS6_IJS8_SA_S9_EEENS6_IJNS7_ILi1EEESI_SI_EEESC_SE_Li256ELb1ELb1ELb1ELb0EEENS1_36VarlenDynamicPersistentTileSchedulerILi128ELi64ELi256ELi256ELb1ELb1ELb0ELb1ELb1ELb1EEEEEEEEEvNT_6ParamsE:
        /* <DEDUP_REMOVED lines=52> */
.L_x_2646:
        /* <DEDUP_REMOVED lines=16> */
.L_x_2770:
        /* <DEDUP_REMOVED lines=16> */
.L_x_2771:
[----:B---3--:R-:W-:-:S05]  /*0540*/  IMAD R0, R0, c[0x0][0x538], RZ ;  /* 0x00014e0000007a24 */ /* 0x008fca00078e02ff */
[----:B------:R-:W-:-:S04]  /*0550*/  IADD3 R6, R0, R6, RZ ;  /* 0x0000000600067210 */ /* 0x000fc80007ffe0ff */
[----:B------:R-:W-:-:S13]  /*0560*/  ISETP.GT.AND P0, PT, R6, UR4, PT ;  /* 0x0000000406007c0c */ /* 0x000fda000bf04270 */
[----:B-12---:R-:W-:Y:S05]  /*0570*/  @!P0 BRA `(.L_x_2646) ;  /* 0xfffffdc000008947 */ /* 0x006fea000383ffff */
.L_x_2642:
[----:B------:R-:W-:-:S05]  /*0580*/  IADD3 R10, -R0, R6, RZ ;  /* 0x00000006000a7210 */ /* 0x000fca0007ffe1ff */
[----:B------:R-:W-:-:S05]  /*0590*/  IMAD R0, R4, c[0x0][0x538], R10 ;  /* 0x00014e0004007a24 */ /* 0x000fca00078e020a */
[----:B------:R-:W-:Y:S01]  /*05a0*/  ISETP.GT.AND P0, PT, R0, UR4, PT ;  /* 0x0000000400007c0c */ /* 0x000fe2000bf04270 */
[----:B------:R-:W-:-:S12]  /*05b0*/  BRA.DIV ~URZ, `(.L_x_2647) ;  /* 0x000120e27f007947 */ /* 0x000fd8000b800000 */
[----:B------:R-:W-:-:S04]  /*05c0*/  VOTE.ANY R6, PT, !P0 ;  /* 0x0000000000067806 */ /* 0x000fc800040e0100 */
.L_x_2772:
[----:B------:R-:W2:Y:S02]  /*05d0*/  POPC R0, R6 ;  /* 0x0000000600007309 */ /* 0x000ea40000000000 */
[----:B-12---:R-:W-:Y:S01]  /*05e0*/  IADD3 R231, R0, R7, RZ ;  /* 0x0000000700e77210 */ /* 0x006fe20007ffe0ff */
[----:B------:R-:W-:Y:S05]  /*05f0*/  BRA.DIV ~URZ, `(.L_x_2648) ;  /* 0x000120f27f007947 */ /* 0x000fea000b800000 */
[----:B------:R1:W2:Y:S01]  /*0600*/  SHFL.IDX PT, R229, R9, R0, 0x1f ;  /* 0x00001f0009e57589 */ /* 0x0002a200000e0000 */
[----:B------:R-:W-:-:S03]  /*0610*/  MOV R5, RZ ;  /* 0x000000ff00057202 */ /* 0x000fc60000000f00 */
[----:B------:R1:W3:Y:S04]  /*0620*/  SHFL.IDX PT, R9, R8, R0, 0x1f ;  /* 0x00001f0008097589 */ /* 0x0002e800000e0000 */
.L_x_2773:
[----:B------:R-:W-:Y:S01]  /*0630*/  ISETP.NE.AND P0, PT, R6, RZ, PT ;  /* 0x000000ff0600720c */ /* 0x000fe20003f05270 */
[----:B------:R-:W-:-:S12]  /*0640*/  BSSY B0, `(.L_x_2649) ;  /* 0x0000005000007945 */ /* 0x000fd80003800000 */
[----:B------:R-:W-:Y:S05]  /*0650*/  @!P0 BRA `(.L_x_2650) ;  /* 0x0000003000008947 */ /* 0x000fea0003800000 */
[----:B------:R-:W-:Y:S01]  /*0660*/  IADD3 R2, R0, -0x1, RZ ;  /* 0xffffffff00027810 */ /* 0x000fe20007ffe0ff */
[----:B------:R-:W-:Y:S05]  /*0670*/  BRA.DIV ~URZ, `(.L_x_2651) ;  /* 0x000121527f007947 */ /* 0x000fea000b800000 */
[----:B------:R4:W1:Y:S02]  /*0680*/  SHFL.IDX PT, R5, R4, R2, 0x1f ;  /* 0x00001f0204057589 */ /* 0x00086400000e0000 */
.L_x_2650:
[----:B------:R-:W-:Y:S05]  /*0690*/  BSYNC B0 ;  /* 0x0000000000007941 */ /* 0x000fea0003800000 */
.L_x_2649:
[----:B---3--:R-:W-:Y:S01]  /*06a0*/  ISETP.NE.AND P0, PT, R9, 0x1, PT ;  /* 0x000000010900780c */ /* 0x008fe20003f05270 */
[----:B-1----:R-:W-:Y:S01]  /*06b0*/  IMAD R228, R5, c[0x0][0x538], R10 ;  /* 0x00014e0005e47a24 */ /* 0x002fe200078e020a */
[----:B------:R-:W-:Y:S04]  /*06c0*/  BSSY B0, `(.L_x_2652) ;  /* 0x0000085000007945 */ /* 0x000fe80003800000 */
[----:B------:R-:W-:-:S07]  /*06d0*/  IADD3 R11, -R228, UR4, RZ ;  /* 0x00000004e40b7c10 */ /* 0x000fce000fffe1ff */
[----:B------:R-:W-:Y:S05]  /*06e0*/  @!P0 BRA `(.L_x_2653) ;  /* 0x000003e000008947 */ /* 0x000fea0003800000 */
[-C--:B--2---:R-:W-:Y:S02]  /*06f0*/  IABS R0, R229.reuse ;  /* 0x000000e500007213 */ /* 0x084fe40000000000 */
[----:B------:R-:W-:-:S03]  /*0700*/  IABS R6, R229 ;  /* 0x000000e500067213 */ /* 0x000fc60000000000 */
[----:B------:R-:W-:Y:S01]  /*0710*/  IMAD.MOV.U32 R5, RZ, RZ, R0 ;  /* 0x000000ffff057224 */ /* 0x000fe200078e0000 */
[----:B------:R-:W-:-:S03]  /*0720*/  IABS R0, R9 ;  /* 0x0000000900007213 */ /* 0x000fc60000000000 */
[----:B----4-:R-:W1:Y:S02]  /*0730*/  I2F.RP R2, R5 ;  /* 0x0000000500027306 */ /* 0x010e640000209400 */
        /* <DEDUP_REMOVED lines=57> */
.L_x_2653:
[----:B----4-:R-:W-:-:S04]  /*0ad0*/  IMAD.MOV.U32 R2, RZ, RZ, 0x4 ;  /* 0x00000004ff027424 */ /* 0x010fc800078e00ff */
        /* <DEDUP_REMOVED lines=67> */
.L_x_2654:
[----:B------:R-:W-:Y:S05]  /*0f10*/  BSYNC B0 ;  /* 0x0000000000007941 */ /* 0x000fea0003800000 */
.L_x_2652:
[----:B------:R-:W-:-:S04]  /*0f20*/  LOP3.LUT R0, RZ, R0, RZ, 0x33, !PT ;  /* 0x00000000ff007212 */ /* 0x000fc800078e33ff */
[----:B------:R-:W-:Y:S01]  /*0f30*/  IADD3 R229, R0, R229, RZ ;  /* 0x000000e500e57210 */ /* 0x000fe20007ffe0ff */
[----:B------:R-:W-:Y:S05]  /*0f40*/  BRA `(.L_x_2655) ;  /* 0x0000004000007947 */ /* 0x000fea0003800000 */
.L_x_2643:
[----:B-1----:R-:W-:Y:S01]  /*0f50*/  IMAD.MOV.U32 R229, RZ, RZ, RZ ;  /* 0x000000ffffe57224 */ /* 0x002fe200078e00ff */
[----:B------:R-:W-:Y:S01]  /*0f60*/  MOV R230, RZ ;  /* 0x000000ff00e67202 */ /* 0x000fe20000000f00 */
[----:B------:R-:W-:Y:S01]  /*0f70*/  IMAD.U32 R228, RZ, RZ, UR4 ;  /* 0x00000004ffe47e24 */ /* 0x000fe2000f8e00ff */
[----:B------:R-:W-:Y:S02]  /*0f80*/  MOV R231, c[0x0][0x53c] ;  /* 0x00014f0000e77a02 */ /* 0x000fe40000000f00 */
.L_x_2655:
[----:B------:R-:W-:Y:S01]  /*0f90*/  ISETP.NE.AND P0, PT, R12, RZ, PT ;  /* 0x000000ff0c00720c */ /* 0x000fe20003f05270 */
[----:B------:R-:W-:-:S12]  /*0fa0*/  WARPSYNC 0xffffffff ;  /* 0xffffffff00007948 */ /* 0x000fd80003800000 */
[----:B------:R1:W-:Y:S04]  /*0fb0*/  @!P0 STS.128 [0x24100], R228 ;  /* 0x024100e4ff008388 */ /* 0x0003e80000000c00 */
[----:B------:R-:W-:Y:S06]  /*0fc0*/  BAR.ARV 0x5, 0x100 ;  /* 0x0144000000007b1d */ /* 0x000fec0000002000 */
.L_x_2641:
        /* <DEDUP_REMOVED lines=48> */
[----:B------:R-:W-:Y:S02]  /*12d0*/  LEA.HI R12, R12, R16, RZ, 0x2 ;  /* 0x000000100c0c7211 */ /* 0x000fe400078f10ff */
[----:B------:R-:W-:Y:S01]  /*12e0*/  ISETP.NE.U32.AND P3, PT, R6, 0x1, PT ;  /* 0x000000010600780c */ /* 0x000fe20003f65070 */
[----:B------:R-:W-:Y:S01]  /*12f0*/  IMAD.IADD R3, R4, 0x1, -R2 ;  /* 0x0000000104037824 */ /* 0x000fe200078e0a02 */
[----:B------:R-:W-:-:S02]  /*1300*/  LOP3.LUT R8, R0, 0x8, R15, 0xf8, !PT ;  /* 0x0000000800087812 */ /* 0x000fc400078ef80f */
[----:B------:R-:W-:Y:S02]  /*1310*/  SHF.R.U32.HI R6, RZ, 0x3, R0 ;  /* 0x00000003ff067819 */ /* 0x000fe40000011600 */
[----:B------:R-:W-:Y:S02]  /*1320*/  LOP3.LUT R0, R13, 0xfffffffc, RZ, 0xc0, !PT ;  /* 0xfffffffc0d007812 */ /* 0x000fe400078ec0ff */
[----:B------:R-:W-:Y:S02]  /*1330*/  SHF.R.S32.HI R2, RZ, 0x2, R12 ;  /* 0x00000002ff027819 */ /* 0x000fe4000001140c */
[----:B------:R-:W-:Y:S01]  /*1340*/  LOP3.LUT P0, RZ, R5, 0x2, RZ, 0xc0, !PT ;  /* 0x0000000205ff7812 */ /* 0x000fe2000780c0ff */
[----:B------:R-:W-:Y:S01]  /*1350*/  IMAD.IADD R0, R17, 0x1, -R0 ;  /* 0x0000000111007824 */ /* 0x000fe200078e0a00 */
[----:B------:R-:W-:Y:S01]  /*1360*/  LOP3.LUT P4, RZ, R5, 0x4, RZ, 0xc0, !PT ;  /* 0x0000000405ff7812 */ /* 0x000fe2000788c0ff */
[----:B------:R-:W-:Y:S01]  /*1370*/  IMAD R15, R3, 0x10, R2 ;  /* 0x00000010030f7824 */ /* 0x000fe200078e0202 */
[----:B------:R-:W-:Y:S01]  /*1380*/  LOP3.LUT R13, R8, R6, RZ, 0x3c, !PT ;  /* 0x00000006080d7212 */ /* 0x000fe200078e3cff */
        /* <DEDUP_REMOVED lines=8> */
[----:B------:R-:W-:Y:S01]  /*1410*/  IMAD R6, R0, 0x2, R8 ;  /* 0x0000000200067824 */ /* 0x000fe200078e0208 */
[----:B------:R-:W-:Y:S01]  /*1420*/  SHF.R.U32.HI R5, RZ, 0x3, R2 ;  /* 0x00000003ff057819 */ /* 0x000fe20000011602 */
[----:B------:R1:W-:Y:S01]  /*1430*/  STL [R1+0x18], R15 ;  /* 0x0000180f01007387 */ /* 0x0003e20000100800 */
[----:B------:R-:W-:-:S02]  /*1440*/  LOP3.LUT R7, R2, 0x8, R7, 0xf8, !PT ;  /* 0x0000000802077812 */ /* 0x000fc400078ef807 */
[----:B------:R-:W-:Y:S01]  /*1450*/  LOP3.LUT R11, R11, 0x7ffffe00, R9, 0xf8, !PT ;  /* 0x7ffffe000b0b7812 */ /* 0x000fe200078ef809 */
[----:B------:R-:W-:Y:S01]  /*1460*/  IMAD.SHL.U32 R9, R10, 0x40, RZ ;  /* 0x000000400a097824 */ /* 0x000fe200078e00ff */
[----:B------:R-:W-:Y:S01]  /*1470*/  LOP3.LUT R4, R4, 0x1c0, RZ, 0xc0, !PT ;  /* 0x000001c004047812 */ /* 0x000fe200078ec0ff */
[----:B------:R-:W-:Y:S01]  /*1480*/  IMAD.IADD R10, R0, 0x1, -R3 ;  /* 0x00000001000a7824 */ /* 0x000fe200078e0a03 */
[----:B------:R-:W-:Y:S01]  /*1490*/  LOP3.LUT R3, R7, R5, RZ, 0x3c, !PT ;  /* 0x0000000507037212 */ /* 0x000fe200078e3cff */
[----:B------:R-:W-:Y:S01]  /*14a0*/  IMAD R0, R14, 0x200, R13 ;  /* 0x000002000e007824 */ /* 0x000fe200078e020d */
[----:B------:R-:W-:Y:S01]  /*14b0*/  LOP3.LUT R5, R12, 0x7ffffffc, RZ, 0xc0, !PT ;  /* 0x7ffffffc0c057812 */ /* 0x000fe200078ec0ff */
[----:B------:R-:W-:Y:S01]  /*14c0*/  IMAD.SHL.U32 R210, R11, 0x2, RZ ;  /* 0x000000020bd27824 */ /* 0x000fe200078e00ff */
[----:B------:R-:W-:Y:S02]  /*14d0*/  LEA.HI R2, R4, R4, RZ, 0x1d ;  /* 0x0000000404027211 */ /* 0x000fe400078fe8ff */
[----:B------:R-:W-:Y:S01]  /*14e0*/  SHF.R.S32.HI R7, RZ, 0x1f, R193 ;  /* 0x0000001fff077819 */ /* 0x000fe200000114c1 */
[----:B------:R-:W-:Y:S01]  /*14f0*/  IMAD.IADD R7, R16, 0x1, -R5 ;  /* 0x0000000110077824 */ /* 0x000fe200078e0a05 */
[----:B------:R-:W-:Y:S01]  /*1500*/  LOP3.LUT R4, R9, 0xfffffe00, RZ, 0xc0, !PT ;  /* 0xfffffe0009047812 */ /* 0x000fe200078ec0ff */
[----:B------:R-:W-:Y:S01]  /*1510*/  IMAD.IADD R9, R6, 0x1, R2 ;  /* 0x0000000106097824 */ /* 0x000fe200078e0202 */
[----:B------:R-:W-:Y:S01]  /*1520*/  IADD3 R201, R193, 0x40, RZ ;  /* 0x00000040c1c97810 */ /* 0x000fe20007ffe0ff */
[----:B------:R-:W-:Y:S01]  /*1530*/  IMAD.SHL.U32 R225, R7, 0x2, RZ ;  /* 0x0000000207e17824 */ /* 0x000fe200078e00ff */
[CC--:B------:R-:W-:Y:S01]  /*1540*/  IADD3 R2, R3.reuse, R4.reuse, R8 ;  /* 0x0000000403027210 */ /* 0x0c0fe20007ffe008 */
[----:B------:R-:W-:Y:S01]  /*1550*/  IMAD R7, R10, 0x8, R15 ;  /* 0x000000080a077824 */ /* 0x000fe200078e020f */
[----:B------:R-:W-:Y:S01]  /*1560*/  LOP3.LUT R3, R3, R4, RZ, 0xfc, !PT ;  /* 0x0000000403037212 */ /* 0x000fe200078efcff */
[----:B------:R-:W-:Y:S01]  /*1570*/  IMAD.MOV.U32 R4, RZ, RZ, 0x20 ;  /* 0x00000020ff047424 */ /* 0x000fe200078e00ff */
[----:B------:R-:W-:Y:S01]  /*1580*/  IADD3 R202, R193, 0x80, RZ ;  /* 0x00000080c1ca7810 */ /* 0x000fe20007ffe0ff */
[----:B------:R-:W-:Y:S01]  /*1590*/  IMAD.MOV.U32 R8, RZ, RZ, 0x40 ;  /* 0x00000040ff087424 */ /* 0x000fe200078e00ff */
[----:B------:R-:W-:Y:S01]  /*15a0*/  IADD3 R21, R225, 0x10, RZ ;  /* 0x00000010e1157810 */ /* 0x000fe20007ffe0ff */
[----:B------:R2:W-:Y:S01]  /*15b0*/  STL [R1+0x14], R7 ;  /* 0x0000140701007387 */ /* 0x0005e20000100800 */
[----:B------:R-:W-:-:S02]  /*15c0*/  LEA R239, R9, 0x80, 0x1 ;  /* 0x0000008009ef7811 */ /* 0x000fc400078e08ff */
[C---:B------:R-:W-:Y:S02]  /*15d0*/  IADD3 R18, R225.reuse, 0x28, RZ ;  /* 0x00000028e1127810 */ /* 0x040fe40007ffe0ff */
[----:B------:R-:W-:Y:S02]  /*15e0*/  SHF.R.S32.HI R6, RZ, 0x1f, R201 ;  /* 0x0000001fff067819 */ /* 0x000fe400000114c9 */
[----:B------:R-:W-:Y:S02]  /*15f0*/  SHF.R.S32.HI R12, RZ, 0x1f, R202 ;  /* 0x0000001fff0c7819 */ /* 0x000fe400000114ca */
[----:B-1----:R-:W-:Y:S02]  /*1600*/  IADD3 R15, R225, 0x40, RZ ;  /* 0x00000040e10f7810 */ /* 0x002fe40007ffe0ff */
[C---:B------:R-:W-:Y:S02]  /*1610*/  SEL R6, R4.reuse, 0xffffffe0, !P1 ;  /* 0xffffffe004067807 */ /* 0x040fe40004800000 */
[----:B------:R-:W-:-:S02]  /*1620*/  SEL R168, R4, 0xffffffe0, !P0 ;  /* 0xffffffe004a87807 */ /* 0x000fc40004000000 */
[----:B------:R-:W-:Y:S01]  /*1630*/  IADD3 R12, R225, 0x58, RZ ;  /* 0x00000058e10c7810 */ /* 0x000fe20007ffe0ff */
[----:B------:R-:W-:Y:S01]  /*1640*/  IMAD.IADD R242, R239, 0x1, R6 ;  /* 0x00000001eff27824 */ /* 0x000fe200078e0206 */
[C---:B------:R-:W-:Y:S02]  /*1650*/  IADD3 R252, R225.reuse, 0x70, RZ ;  /* 0x00000070e1fc7810 */ /* 0x040fe40007ffe0ff */
[----:B------:R-:W-:Y:S02]  /*1660*/  IADD3 R250, R225, 0x80, RZ ;  /* 0x00000080e1fa7810 */ /* 0x000fe40007ffe0ff */
[----:B------:R-:W-:Y:S02]  /*1670*/  SHF.R.S32.HI R4, RZ, 0x1f, R21 ;  /* 0x0000001fff047819 */ /* 0x000fe40000011415 */
[----:B------:R-:W-:Y:S02]  /*1680*/  IADD3 R240, R239, -0x10, RZ ;  /* 0xfffffff0eff07810 */ /* 0x000fe40007ffe0ff */
[----:B--2---:R-:W-:-:S02]  /*1690*/  IADD3 R7, R225, 0x68, RZ ;  /* 0x00000068e1077810 */ /* 0x004fc40007ffe0ff */
[C---:B------:R-:W-:Y:S02]  /*16a0*/  IADD3 R249, R225.reuse, 0x88, RZ ;  /* 0x00000088e1f97810 */ /* 0x040fe40007ffe0ff */
[----:B------:R-:W-:Y:S02]  /*16b0*/  IADD3 R247, R225, 0x98, RZ ;  /* 0x00000098e1f77810 */ /* 0x000fe40007ffe0ff */
[----:B------:R-:W-:Y:S02]  /*16c0*/  SHF.R.S32.HI R4, RZ, 0x1f, R18 ;  /* 0x0000001fff047819 */ /* 0x000fe40000011412 */
[----:B------:R-:W-:Y:S02]  /*16d0*/  @P3 IADD3 R240, R239, 0x10, RZ ;  /* 0x00000010eff03810 */ /* 0x000fe40007ffe0ff */
[----:B------:R-:W-:Y:S02]  /*16e0*/  LEA R162, R2, 0x18100, 0x1 ;  /* 0x0001810002a27811 */ /* 0x000fe400078e08ff */
[----:B------:R-:W-:Y:S01]  /*16f0*/  SEL R5, R8, 0xffffffc0, !P2 ;  /* 0xffffffc008057807 */ /* 0x000fe20005000000 */
[----:B------:R-:W-:Y:S01]  /*1700*/  IMAD.IADD R241, R6, 0x1, R240 ;  /* 0x0000000106f17824 */ /* 0x000fe200078e02f0 */
[C---:B------:R-:W-:Y:S01]  /*1710*/  IADD3 R246, R225.reuse, 0xa0, RZ ;  /* 0x000000a0e1f67810 */ /* 0x040fe20007ffe0ff */
[----:B------:R-:W-:Y:S01]  /*1720*/  IMAD.IADD R163, R162, 0x1, R168 ;  /* 0x00000001a2a37824 */ /* 0x000fe200078e02a8 */
[----:B------:R-:W-:Y:S01]  /*1730*/  IADD3 R245, R225, 0xa8, RZ ;  /* 0x000000a8e1f57810 */ /* 0x000fe20007ffe0ff */
[----:B------:R-:W-:Y:S01]  /*1740*/  IMAD.IADD R2, R241, 0x1, R5 ;  /* 0x00000001f1027824 */ /* 0x000fe200078e0205 */
[----:B------:R-:W-:-:S02]  /*1750*/  SHF.R.S32.HI R4, RZ, 0x1f, R15 ;  /* 0x0000001fff047819 */ /* 0x000fc4000001140f */
[----:B------:R-:W-:Y:S01]  /*1760*/  LEA R170, R3, 0x100, 0x1 ;  /* 0x0000010003aa7811 */ /* 0x000fe200078e08ff */
[----:B------:R-:W-:Y:S01]  /*1770*/  IMAD.IADD R3, R5, 0x1, R240 ;  /* 0x0000000105037824 */ /* 0x000fe200078e02f0 */
[----:B------:R-:W-:Y:S02]  /*1780*/  IADD3 R244, R225, 0xb0, RZ ;  /* 0x000000b0e1f47810 */ /* 0x000fe40007ffe0ff */
[----:B------:R-:W-:Y:S01]  /*1790*/  SHF.R.S32.HI R4, RZ, 0x1f, R12 ;  /* 0x0000001fff047819 */ /* 0x000fe2000001140c */
[----:B------:R-:W-:Y:S01]  /*17a0*/  IMAD.IADD R232, R168, 0x1, R170 ;  /* 0x00000001a8e87824 */ /* 0x000fe200078e02aa */
[----:B------:R-:W-:Y:S02]  /*17b0*/  SHF.R.S32.HI R7, RZ, 0x1f, R7 ;  /* 0x0000001fff077819 */ /* 0x000fe40000011407 */
[----:B------:R-:W-:Y:S02]  /*17c0*/  LEA R169, R0, 0xc100, 0x1 ;  /* 0x0000c10000a97811 */ /* 0x000fe400078e08ff */
[----:B------:R-:W-:-:S02]  /*17d0*/  SHF.R.S32.HI R4, RZ, 0x1f, R252 ;  /* 0x0000001fff047819 */ /* 0x000fc400000114fc */
[----:B------:R-:W-:Y:S02]  /*17e0*/  SHF.R.S32.HI R7, RZ, 0x1f, R250 ;  /* 0x0000001fff077819 */ /* 0x000fe400000114fa */
[----:B------:R-:W-:Y:S02]  /*17f0*/  SEL R0, R8, 0xffffffc0, !P4 ;  /* 0xffffffc008007807 */ /* 0x000fe40006000000 */
        /* <DEDUP_REMOVED lines=9> */
[----:B------:R-:W-:Y:S01]  /*1890*/  IADD3 R20, R225, 0x18, RZ ;  /* 0x00000018e1147810 */ /* 0x000fe20007ffe0ff */
[----:B------:R-:W-:Y:S01]  /*18a0*/  IMAD.IADD R164, R163, 0x1, R0 ;  /* 0x00000001a3a47824 */ /* 0x000fe200078e0200 */
[----:B------:R1:W-:Y:S01]  /*18b0*/  STL [R1+0xc], R7 ;  /* 0x00000c0701007387 */ /* 0x0003e20000100800 */
[----:B------:R-:W-:Y:S01]  /*18c0*/  IMAD.IADD R0, R0, 0x1, R232 ;  /* 0x0000000100007824 */ /* 0x000fe200078e02e8 */
[C---:B------:R-:W-:Y:S01]  /*18d0*/  IADD3 R17, R225.reuse, 0x30, RZ ;  /* 0x00000030e1117810 */ /* 0x040fe20007ffe0ff */
[----:B------:R-:W-:Y:S01]  /*18e0*/  IMAD.IADD R235, R168, 0x1, R171 ;  /* 0x00000001a8eb7824 */ /* 0x000fe200078e02ab */
[----:B------:R1:W-:Y:S01]  /*18f0*/  STL [R1+0x8], R4 ;  /* 0x0000080401007387 */ /* 0x0003e20000100800 */
[----:B------:R-:W-:-:S02]  /*1900*/  IADD3 R14, R225, 0x48, RZ ;  /* 0x00000048e10e7810 */ /* 0x000fc40007ffe0ff */
[C---:B------:R-:W-:Y:S01]  /*1910*/  IADD3 R22, R225.reuse, 0x8, RZ ;  /* 0x00000008e1167810 */ /* 0x040fe20007ffe0ff */
[----:B------:R1:W-:Y:S01]  /*1920*/  STL [R1+0x4], R3 ;  /* 0x0000040301007387 */ /* 0x0003e20000100800 */
[C---:B------:R-:W-:Y:S02]  /*1930*/  IADD3 R11, R225.reuse, 0x60, RZ ;  /* 0x00000060e10b7810 */ /* 0x040fe40007ffe0ff */
[C---:B------:R-:W-:Y:S01]  /*1940*/  IADD3 R19, R225.reuse, 0x20, RZ ;  /* 0x00000020e1137810 */ /* 0x040fe20007ffe0ff */
[----:B------:R1:W-:Y:S01]  /*1950*/  STL [R1], R2 ;  /* 0x0000000201007387 */ /* 0x0003e20000100800 */
[C---:B------:R-:W-:Y:S02]  /*1960*/  IADD3 R251, R225.reuse, 0x78, RZ ;  /* 0x00000078e1fb7810 */ /* 0x040fe40007ffe0ff */
[----:B------:R-:W-:Y:S01]  /*1970*/  SHF.R.S32.HI R8, RZ, 0x1f, R20 ;  /* 0x0000001fff087819 */ /* 0x000fe20000011414 */
[----:B------:R1:W-:Y:S01]  /*1980*/  STL [R1+0x10], R0 ;  /* 0x0000100001007387 */ /* 0x0003e20000100800 */
[----:B------:R-:W-:-:S02]  /*1990*/  IADD3 R16, R225, 0x38, RZ ;  /* 0x00000038e1107810 */ /* 0x000fc40007ffe0ff */
[C---:B------:R-:W-:Y:S02]  /*19a0*/  IADD3 R248, R225.reuse, 0x90, RZ ;  /* 0x00000090e1f87810 */ /* 0x040fe40007ffe0ff */
[----:B------:R-:W-:Y:S02]  /*19b0*/  SHF.R.S32.HI R8, RZ, 0x1f, R17 ;  /* 0x0000001fff087819 */ /* 0x000fe40000011411 */
        /* <DEDUP_REMOVED lines=12> */
[----:B-1----:R-:W-:Y:S02]  /*1a80*/  SHF.R.S32.HI R8, RZ, 0x1f, R243 ;  /* 0x0000001fff087819 */ /* 0x002fe400000114f3 */
.L_x_2769:
        /* <DEDUP_REMOVED lines=30> */
.L_x_2656:
[----:B------:R-:W-:-:S04]  /*1c70*/  ISETP.NE.U32.AND P1, PT, RZ, c[0x0][0x368], PT ;  /* 0x0000da00ff007a0c */ /* 0x000fc80003f25070 */
[----:B------:R-:W-:-:S13]  /*1c80*/  ISETP.NE.AND.EX P1, PT, RZ, c[0x0][0x36c], PT, P1 ;  /* 0x0000db00ff007a0c */ /* 0x000fda0003f25310 */
[----:B------:R-:W-:Y:S05]  /*1c90*/  @!P1 BRA `(.L_x_2657) ;  /* 0x0000004000009947 */ /* 0x000fea0003800000 */
[----:B-1----:R-:W-:-:S04]  /*1ca0*/  IADD3 R2, P1, R233, c[0x0][0x368], RZ ;  /* 0x0000da00e9027a10 */ /* 0x002fc80007f3e0ff */
[----:B------:R-:W-:-:S05]  /*1cb0*/  IADD3.X R3, R234, c[0x0][0x36c], RZ, P1, !PT ;  /* 0x0000db00ea037a10 */ /* 0x000fca0000ffe4ff */
[----:B------:R1:W5:Y:S01]  /*1cc0*/  LDG.E R0, [R2.64] ;  /* 0x0000000802007981 */ /* 0x000362000c1e1900 */
[----:B------:R-:W-:Y:S05]  /*1cd0*/  BRA `(.L_x_2658) ;  /* 0x0000008000007947 */ /* 0x000fea0003800000 */
.L_x_2657:
        /* <DEDUP_REMOVED lines=8> */
.L_x_2658:
        /* <DEDUP_REMOVED lines=58> */
.L_x_2660:
[----:B------:R-:W-:Y:S05]  /*2100*/  BSYNC B0 ;  /* 0x0000000000007941 */ /* 0x000fea0003800000 */
.L_x_2659:
[----:B------:R-:W-:Y:S01]  /*2110*/  IMAD R205, R237, R2, RZ ;  /* 0x00000002edcd7224 */ /* 0x000fe200078e02ff */
        /* <DEDUP_REMOVED lines=99> */
.L_x_2774:
[----:B------:R-:W-:Y:S05]  /*2750*/  BRA.DIV ~URZ, `(.L_x_2663) ;  /* 0x000101427f007947 */ /* 0x000fea000b800000 */
[----:B------:R3:W4:Y:S02]  /*2760*/  SHFL.IDX PT, R0, R12, RZ, 0x181f ;  /* 0x00181fff0c007589 */ /* 0x00072400000e0000 */
.L_x_2775:
        /* <DEDUP_REMOVED lines=20> */
.L_x_2665:
[----:B------:R-:W-:Y:S05]  /*28b0*/  BSYNC B0 ;  /* 0x0000000000007941 */ /* 0x000fea0003800000 */
.L_x_2664:
[----:B------:R-:W-:Y:S05]  /*28c0*/  BRA.DIV ~URZ, `(.L_x_2666) ;  /* 0x000100427f007947 */ /* 0x000fea000b800000 */
[----:B--2---:R2:W1:Y:S04]  /*28d0*/  SHFL.IDX PT, R8, R9, 0x1, 0x181f ;  /* 0x00381f0009087f89 */ /* 0x00446800000e0000 */
[----:B----4-:R2:W4:Y:S02]  /*28e0*/  SHFL.IDX PT, R0, R12, 0x1, 0x181f ;  /* 0x00381f000c007f89 */ /* 0x01052400000e0000 */
.L_x_2776:
        /* <DEDUP_REMOVED lines=19> */
.L_x_2668:
[----:B------:R-:W-:Y:S05]  /*2a20*/  BSYNC B0 ;  /* 0x0000000000007941 */ /* 0x000fea0003800000 */
.L_x_2667:
[----:B------:R-:W-:Y:S05]  /*2a30*/  BRA.DIV ~URZ, `(.L_x_2669) ;  /* 0x0000ffa27f007947 */ /* 0x000fea000b800000 */
[----:B-1----:R1:W2:Y:S02]  /*2a40*/  SHFL.IDX PT, R8, R9, 0x2, 0x181f ;  /* 0x00581f0009087f89 */ /* 0x0022a400000e0000 */
.L_x_2777:
[----:B------:R-:W-:Y:S05]  /*2a50*/  BRA.DIV ~URZ, `(.L_x_2670) ;  /* 0x0000fff27f007947 */ /* 0x000fea000b800000 */
[----:B----4-:R4:W1:Y:S02]  /*2a60*/  SHFL.IDX PT, R0, R12, 0x2, 0x181f ;  /* 0x00581f000c007f89 */ /* 0x01086400000e0000 */
.L_x_2778:
        /* <DEDUP_REMOVED lines=19> */
.L_x_2672:
[----:B------:R-:W-:Y:S05]  /*2ba0*/  BSYNC B0 ;  /* 0x0000000000007941 */ /* 0x000fea0003800000 */
.L_x_2671:
[----:B------:R-:W-:Y:S05]  /*2bb0*/  BRA.DIV ~URZ, `(.L_x_2673) ;  /* 0x0000ff027f007947 */ /* 0x000fea000b800000 */
[----:B--2---:R2:W3:Y:S04]  /*2bc0*/  SHFL.IDX PT, R8, R9, 0x3, 0x181f ;  /* 0x00781f0009087f89 */ /* 0x0044e800000e0000 */
[----:B-1----:R2:W1:Y:S02]  /*2bd0*/  SHFL.IDX PT, R0, R12, 0x3, 0x181f ;  /* 0x00781f000c007f89 */ /* 0x00246400000e0000 */
.L_x_2779:
[----:B------:R-:W-:Y:S01]  /*2be0*/  IADD3 R2, R10, 0x60, RZ ;  /* 0x000000600a027810 */ /* 0x000fe20007ffe0ff */
[----:B-----5:R-:W-:Y:S01]  /*2bf0*/  IMAD.WIDE.U32 R214, R13, c[0x0][0x2b0], RZ ;  /* 0x0000ac000dd67a25 */ /* 0x020fe200078e00ff */
[----:B------:R-:W-:-:S02]  /*2c00*/  SHF.R.S32.HI R18, RZ, 0x1f, R193 ;  /* 0x0000001fff127819 */ /* 0x000fc400000114c1 */
[----:B------:R-:W-:Y:S02]  /*2c10*/  ISETP.GE.AND P2, PT, R2, R11, PT ;  /* 0x0000000b0200720c */ /* 0x000fe40003f46270 */
[----:B------:R-:W-:Y:S02]  /*2c20*/  SHF.R.S32.HI R16, RZ, 0x1f, R201 ;  /* 0x0000001fff107819 */ /* 0x000fe400000114c9 */
[----:B------:R-:W-:-:S09]  /*2c30*/  SHF.R.S32.HI R20, RZ, 0x1f, R202 ;  /* 0x0000001fff147819 */ /* 0x000fd200000114ca */
[-C--:B-1----:R-:W-:Y:S02]  /*2c40*/  @!P2 LEA R6, P0, R193, R0.reuse, 0x1 ;  /* 0x00000000c106a211 */ /* 0x082fe400078008ff */
[----:B------:R-:W-:Y:S02]  /*2c50*/  @!P2 LEA R4, P1, R201, R0, 0x1 ;  /* 0x00000000c904a211 */ /* 0x000fe400078208ff */
        /* <DEDUP_REMOVED lines=36> */
[----:B------:R-:W-:Y:S02]  /*2ea0*/  IMAD R218, R14, c[0x0][0x1ec], R213 ;  /* 0x00007b000eda7a24 */ /* 0x000fe400078e02d5 */
[----:B------:R-:W-:-:S04]  /*2eb0*/  IMAD.WIDE.U32 R2, R181, c[0x0][0x1e0], RZ ;  /* 0x00007800b5027a25 */ /* 0x000fc800078e00ff */
[----:B------:R-:W-:Y:S02]  /*2ec0*/  IMAD R108, R187, -0x40, R221 ;  /* 0xffffffc0bb6c7824 */ /* 0x000fe400078e02dd */
[----:B------:R-:W-:-:S04]  /*2ed0*/  IMAD.WIDE.U32 R216, R14, c[0x0][0x210], RZ ;  /* 0x000084000ed87a25 */ /* 0x000fc800078e00ff */
[----:B------:R-:W-:Y:S02]  /*2ee0*/  IMAD.IADD R13, R108, 0x1, -R226 ;  /* 0x000000016c0d7824 */ /* 0x000fe400078e0ae2 */
[----:B------:R-:W-:Y:S01]  /*2ef0*/  IMAD R220, R14, c[0x0][0x214], R217 ;  /* 0x000085000edc7a24 */ /* 0x000fe200078e02d9 */
[C---:B------:R-:W-:Y:S01]  /*2f00*/  SHF.L.U64.HI R14, R193.reuse, 0x1, R18 ;  /* 0x00000001c10e7819 */ /* 0x040fe20000010212 */
[----:B------:R-:W-:Y:S01]  /*2f10*/  IMAD.SHL.U32 R17, R193, 0x2, RZ ;  /* 0x00000002c1117824 */ /* 0x000fe200078e00ff */
[----:B-1----:R-:W-:Y:S01]  /*2f20*/  SHF.R.S32.HI R5, RZ, 0x1f, R181 ;  /* 0x0000001fff057819 */ /* 0x002fe200000114b5 */
[----:B------:R-:W-:Y:S01]  /*2f30*/  IMAD.SHL.U32 R19, R202, 0x2, RZ ;  /* 0x00000002ca137824 */ /* 0x000fe200078e00ff */
[----:B------:R-:W-:-:S03]  /*2f40*/  ISETP.GE.AND P6, PT, R13, 0x1, PT ;  /* 0x000000010d00780c */ /* 0x000fc60003fc6270 */
[----:B------:R-:W-:-:S04]  /*2f50*/  IMAD R0, R5, c[0x0][0x1e0], RZ ;  /* 0x0000780005007a24 */ /* 0x000fc800078e02ff */
[----:B------:R-:W-:-:S04]  /*2f60*/  IMAD R0, R181, c[0x0][0x1e4], R0 ;  /* 0x00007900b5007a24 */ /* 0x000fc800078e0200 */
[----:B------:R-:W-:Y:S02]  /*2f70*/  IMAD.IADD R3, R3, 0x1, R0 ;  /* 0x0000000103037824 */ /* 0x000fe400078e0200 */
[----:B------:R-:W-:Y:S02]  /*2f80*/  @P6 ISETP.GE.AND P1, PT, R193, c[0x0][0x1d4], PT ;  /* 0x00007500c1006a0c */ /* 0x000fe40003f26270 */
[----:B------:R-:W-:Y:S02]  /*2f90*/  @P6 ISETP.GE.AND P5, PT, R201, c[0x0][0x1d4], PT ;  /* 0x00007500c9006a0c */ /* 0x000fe40003fa6270 */
[----:B------:R-:W-:Y:S02]  /*2fa0*/  @P6 ISETP.GE.AND P2, PT, R202, c[0x0][0x1d4], PT ;  /* 0x00007500ca006a0c */ /* 0x000fe40003f46270 */
[----:B---3--:R-:W-:Y:S01]  /*2fb0*/  SHF.R.S32.HI R7, RZ, 0x1f, R173 ;  /* 0x0000001fff077819 */ /* 0x008fe200000114ad */
[----:B------:R-:W-:-:S04]  /*2fc0*/  IMAD.WIDE.U32 R2, R173, c[0x0][0x1f0], R2 ;  /* 0x00007c00ad027a25 */ /* 0x000fc800078e0002 */
[C---:B------:R-:W-:Y:S02]  /*2fd0*/  IMAD R0, R7.reuse, c[0x0][0x1f0], RZ ;  /* 0x00007c0007007a24 */ /* 0x040fe400078e02ff */
[----:B------:R-:W-:Y:S02]  /*2fe0*/  IMAD R7, R7, c[0x0][0x218], RZ ;  /* 0x0000860007077a24 */ /* 0x000fe400078e02ff */
[C---:B------:R-:W-:Y:S01]  /*2ff0*/  IMAD R4, R173.reuse, c[0x0][0x1f4], R0 ;  /* 0x00007d00ad047a24 */ /* 0x040fe200078e0200 */
[----:B------:R-:W-:Y:S01]  /*3000*/  IADD3 R0, P0, R2, R212, RZ ;  /* 0x000000d402007210 */ /* 0x000fe20007f1e0ff */
        /* <DEDUP_REMOVED lines=9> */
[----:B------:R-:W3:Y:S03]  /*30a0*/  SHFL.IDX PT, R8, R10, RZ, 0x181f ;  /* 0x00181fff0a087589 */ /* 0x000ee600000e0000 */
[----:B------:R-:W-:Y:S01]  /*30b0*/  IMAD.WIDE.U32 R2, R173, c[0x0][0x218], R2 ;  /* 0x00008600ad027a25 */ /* 0x000fe200078e0002 */
[----:B--2---:R2:W5:Y:S04]  /*30c0*/  SHFL.IDX PT, R9, R6, 0x1, 0x181f ;  /* 0x00381f0006097f89 */ /* 0x00456800000e0000 */
[----:B------:R-:W4:Y:S01]  /*30d0*/  SHFL.IDX PT, R10, R10, 0x1, 0x181f ;  /* 0x00381f000a0a7f89 */ /* 0x000f2200000e0000 */
[----:B-1----:R-:W-:-:S04]  /*30e0*/  @P6 LEA R4, P0, R193, R0, 0x1 ;  /* 0x00000000c1046211 */ /* 0x002fc800078008ff */
[----:B---3--:R-:W-:Y:S02]  /*30f0*/  @P6 LEA.HI.X R5, R193, R8, R18, 0x1, P0 ;  /* 0x00000008c1056211 */ /* 0x008fe400000f0c12 */
[----:B--2---:R-:W-:-:S03]  /*3100*/  @P6 LEA R6, P0, R201, R0, 0x1 ;  /* 0x00000000c9066211 */ /* 0x004fc600078008ff */
[----:B------:R1:W-:Y:S01]  /*3110*/  @P6 LDGSTS.E.BYPASS.LTC128B.128 [R210+0xc100], [R4.64], !P1 ;  /* 0x0c10000004d26fae */ /* 0x0003e2000c901d48 */
[----:B------:R-:W-:-:S05]  /*3120*/  @P6 LEA.HI.X R7, R201, R8, R16, 0x1, P0 ;  /* 0x00000008c9076211 */ /* 0x000fca00000f0c10 */
[----:B------:R5:W-:Y:S01]  /*3130*/  @P6 LDGSTS.E.BYPASS.LTC128B.128 [R210+0xe100], [R6.64], !P5 ;  /* 0x0e10000006d26fae */ /* 0x000be2000e901d48 */
[----:B-1----:R-:W-:Y:S02]  /*3140*/  @P6 LEA R4, P1, R202, R0, 0x1 ;  /* 0x00000000ca046211 */ /* 0x002fe400078208ff */
[----:B------:R-:W-:Y:S02]  /*3150*/  IADD3 R0, P0, R2, R216, RZ ;  /* 0x000000d802007210 */ /* 0x000fe40007f1e0ff */
[----:B------:R-:W-:Y:S02]  /*3160*/  @P6 LEA.HI.X R5, R202, R8, R20, 0x1, P1 ;  /* 0x00000008ca056211 */ /* 0x000fe400008f0c14 */
[----:B------:R-:W-:Y:S02]  /*3170*/  ISETP.GE.AND P1, PT, R13, 0x21, PT ;  /* 0x000000210d00780c */ /* 0x000fe40003f26270 */
[----:B------:R-:W-:Y:S01]  /*3180*/  IADD3.X R2, R220, R3, R11, P0, !PT ;  /* 0x00000003dc027210 */ /* 0x000fe200007fe40b */
[----:B------:R1:W-:Y:S01]  /*3190*/  @P6 LDGSTS.E.BYPASS.LTC128B.128 [R210+0x10100], [R4.64], !P2 ;  /* 0x1010000004d26fae */ /* 0x0003e2000d101d48 */
[----:B----4-:R-:W-:-:S04]  /*31a0*/  LEA R12, P0, R0, c[0x0][0x1f8], 0x1 ;  /* 0x00007e00000c7a11 */ /* 0x010fc800078008ff */
[----:B------:R-:W-:Y:S01]  /*31b0*/  LEA.HI.X R15, R0, c[0x0][0x1fc], R2, 0x1, P0 ;  /* 0x00007f00000f7a11 */ /* 0x000fe200000f0c02 */
[----:B------:R-:W2:Y:S04]  /*31c0*/  SHFL.IDX PT, R8, R12, RZ, 0x181f ;  /* 0x00181fff0c087589 */ /* 0x000ea800000e0000 */
[C---:B-----5:R-:W-:Y:S01]  /*31d0*/  @P1 LEA R6, P0, R193.reuse, R9, 0x1 ;  /* 0x00000009c1061211 */ /* 0x060fe200078008ff */
[----:B------:R-:W3:Y:S01]  /*31e0*/  SHFL.IDX PT, R11, R15, RZ, 0x181f ;  /* 0x00181fff0f0b7589 */ /* 0x000ee200000e0000 */
[----:B------:R-:W-:Y:S02]  /*31f0*/  @P1 ISETP.GE.AND P5, PT, R193, c[0x0][0x1d4], PT ;  /* 0x00007500c1001a0c */ /* 0x000fe40003fa6270 */
[----:B------:R-:W-:Y:S01]  /*3200*/  @P1 ISETP.GE.AND P2, PT, R201, c[0x0][0x1d4], PT ;  /* 0x00007500c9001a0c */ /* 0x000fe20003f46270 */
[----:B------:R-:W4:Y:S01]  /*3210*/  SHFL.IDX PT, R0, R12, 0x1, 0x181f ;  /* 0x00381f000c007f89 */ /* 0x000f2200000e0000 */
[----:B------:R-:W-:Y:S01]  /*3220*/  @P1 LEA.HI.X R7, R193, R10, R18, 0x1, P0 ;  /* 0x0000000ac1071211 */ /* 0x000fe200000f0c12 */
        /* <DEDUP_REMOVED lines=11> */
[----:B------:R1:W5:Y:S01]  /*32e0*/  SHFL.IDX PT, R10, R15, 0x1, 0x181f ;  /* 0x00381f000f0a7f89 */ /* 0x00036200000e0000 */
        /* <DEDUP_REMOVED lines=13> */
[----:B------:R-:W-:-:S03]  /*33c0*/  IADD3 R6, P0, R0, R17, RZ ;  /* 0x0000001100067210 */ /* 0x000fc60007f1e0ff */
[----:B------:R-:W-:Y:S01]  /*33d0*/  IMAD.X R9, R11, 0x1, R15, P6 ;  /* 0x000000010b097824 */ /* 0x000fe200030e060f */
[----:B------:R2:W-:Y:S01]  /*33e0*/  LDGSTS.E.BYPASS.LTC128B.128 [R210+0x2100], [R2.64], !P1 ;  /* 0x0210000002d27fae */ /* 0x0005e2000c901d48 */
[----:B------:R-:W-:Y:S01]  /*33f0*/  ISETP.GE.AND P1, PT, R202, c[0x0][0x1d4], PT ;  /* 0x00007500ca007a0c */ /* 0x000fe20003f26270 */
[----:B-----5:R-:W-:-:S03]  /*3400*/  IMAD.X R7, R10, 0x1, R14, P0 ;  /* 0x000000010a077824 */ /* 0x020fc600000e060e */
        /* <DEDUP_REMOVED lines=42> */
.L_x_2780:
        /* <DEDUP_REMOVED lines=8> */
[C---:B------:R-:W-:Y:S01]  /*3730*/  IMAD.X R5, R8.reuse, 0x1, R16, P5 ;  /* 0x0000000108057824 */ /* 0x040fe200028e0610 */
        /* <DEDUP_REMOVED lines=11> */
.L_x_2781:
        /* <DEDUP_REMOVED lines=21> */
.L_x_2675:
[----:B------:R-:W-:Y:S05]  /*3940*/  BSYNC B0 ;  /* 0x0000000000007941 */ /* 0x000fea0003800000 */
.L_x_2674:
        /* <DEDUP_REMOVED lines=27> */
[C---:B------:R-:W-:Y:S01]  /*3b00*/  IMAD.SHL.U32 R26, R202.reuse, 0x2, RZ ;  /* 0x00000002ca1a7824 */ /* 0x040fe200078e00ff */
        /* <DEDUP_REMOVED lines=17> */
.L_x_2782:
        /* <DEDUP_REMOVED lines=8> */
[----:B----4-:R-:W-:Y:S01]  /*3ca0*/  IMAD.X R15, R12, 0x1, R21, P0 ;  /* 0x000000010c0f7824 */ /* 0x010fe200000e0615 */
        /* <DEDUP_REMOVED lines=12> */
.L_x_2783:
        /* <DEDUP_REMOVED lines=21> */
.L_x_2679:
[----:B------:R-:W-:Y:S05]  /*3ec0*/  BSYNC B0 ;  /* 0x0000000000007941 */ /* 0x000fea0003800000 */
.L_x_2678:
[----:B------:R-:W-:Y:S01]  /*3ed0*/  IMAD.MOV.U32 R0, RZ, RZ, 0x40 ;  /* 0x00000040ff007424 */ /* 0x000fe200078e00ff */
[----:B------:R-:W-:Y:S01]  /*3ee0*/  LOP3.LUT P0, RZ, R207, 0x4, RZ, 0xc0, !PT ;  /* 0x00000004cfff7812 */ /* 0x000fe2000780c0ff */
[----:B------:R-:W0:Y:S01]  /*3ef0*/  LDGDEPBAR ;  /* 0x00000000000079af */ /* 0x000e220000000000 */
[----:B------:R-:W-:Y:S02]  /*3f00*/  WARPSYNC 0xffffffff ;  /* 0xffffffff00007948 */ /* 0x000fe40003800000 */
[----:B------:R-:W-:Y:S01]  /*3f10*/  SEL R166, R0, 0xffffffc0, !P0 ;  /* 0xffffffc000a67807 */ /* 0x000fe20004000000 */
[----:B---34-:R-:W-:Y:S01]  /*3f20*/  HMMA.16816.F32 R36, R8, R32, RZ ;  /* 0x000000200824723c */ /* 0x018fe200000018ff */
[----:B--2---:R-:W-:Y:S03]  /*3f30*/  LDSM.16.M88.4 R16, [R165] ;  /* 0x00000000a510783b */ /* 0x004fe60000000200 */
[----:B------:R-:W-:Y:S01]  /*3f40*/  IMAD.IADD R2, R169, 0x1, R166 ;  /* 0x00000001a9027824 */ /* 0x000fe200078e02a6 */
[----:B------:R-:W2:Y:S01]  /*3f50*/  LDL R109, [R1+0x14] ;  /* 0x00001400016d7983 */ /* 0x000ea20000100800 */
[----:B------:R-:W-:-:S02]  /*3f60*/  IADD3 R0, R166, R169, R167 ;  /* 0x000000a9a6007210 */ /* 0x000fc40007ffe0a7 */
[C---:B------:R-:W-:Y:S01]  /*3f70*/  HMMA.16816.F32 R24, R8.reuse, R40, RZ ;  /* 0x000000280818723c */ /* 0x040fe200000018ff */
[----:B------:R-:W3:Y:S04]  /*3f80*/  LDSM.16.M88.4 R72, [R2] ;  /* 0x000000000248783b */ /* 0x000ee80000000200 */
[----:B------:R-:W4:Y:S03]  /*3f90*/  LDSM.16.M88.4 R80, [R2+0x800] ;  /* 0x000800000250783b */ /* 0x000f260000000200 */
[C---:B------:R-:W-:Y:S01]  /*3fa0*/  HMMA.16816.F32 R20, R8.reuse, R42, RZ ;  /* 0x0000002a0814723c */ /* 0x040fe200000018ff */
[----:B------:R-:W5:Y:S04]  /*3fb0*/  LDSM.16.M88.4 R68, [R2+0x1000] ;  /* 0x001000000244783b */ /* 0x000f680000000200 */
[----:B------:R-:W1:Y:S03]  /*3fc0*/  LDSM.16.M88.4 R76, [R2+0x1800] ;  /* 0x00180000024c783b */ /* 0x000e660000000200 */
[C---:B------:R-:W-:Y:S01]  /*3fd0*/  HMMA.16816.F32 R12, R8.reuse, R44, RZ ;  /* 0x0000002c080c723c */ /* 0x040fe200000018ff */
[----:B------:R-:W-:Y:S04]  /*3fe0*/  LDSM.16.M88.4 R88, [R0] ;  /* 0x000000000058783b */ /* 0x000fe80000000200 */
[----:B------:R-:W-:Y:S03]  /*3ff0*/  LDSM.16.M88.4 R100, [R0+0x800] ;  /* 0x000800000064783b */ /* 0x000fe60000000200 */
[C---:B------:R-:W-:Y:S01]  /*4000*/  HMMA.16816.F32 R32, R8.reuse, R34, RZ ;  /* 0x000000220820723c */ /* 0x040fe200000018ff */
[----:B------:R-:W-:Y:S04]  /*4010*/  LDSM.16.M88.4 R104, [R169+0x2000] ;  /* 0x00200000a968783b */ /* 0x000fe80000000200 */
[----:B------:R-:W-:Y:S03]  /*4020*/  LDSM.16.M88.4 R96, [R28+0x2000] ;  /* 0x002000001c60783b */ /* 0x000fe60000000200 */
[C---:B------:R-:W-:Y:S08]  /*4030*/  HMMA.16816.F32 R40, R8.reuse, R46, RZ ;  /* 0x0000002e0828723c */ /* 0x040ff000000018ff */
[C---:B------:R-:W-:Y:S08]  /*4040*/  HMMA.16816.F32 R60, R8.reuse, R56, RZ ;  /* 0x00000038083c723c */ /* 0x040ff000000018ff */
[----:B------:R-:W-:Y:S08]  /*4050*/  HMMA.16816.F32 R56, R8, R58, RZ ;  /* 0x0000003a0838723c */ /* 0x000ff000000018ff */
[C---:B-1----:R-:W-:Y:S08]  /*4060*/  HMMA.16816.F32 R52, R4.reuse, R48, R36 ;  /* 0x000000300434723c */ /* 0x042ff00000001824 */
[C---:B------:R-:W-:Y:S08]  /*4070*/  HMMA.16816.F32 R44, R4.reuse, R64, R24 ;  /* 0x00000040042c723c */ /* 0x040ff00000001818 */
[C---:B------:R-:W-:Y:S08]  /*4080*/  HMMA.16816.F32 R8, R4.reuse, R66, R20 ;  /* 0x000000420408723c */ /* 0x040ff00000001814 */
[C---:B------:R-:W-:Y:S01]  /*4090*/  HMMA.16816.F32 R64, R4.reuse, R84, R12 ;  /* 0x000000540440723c */ /* 0x040fe2000000180c */
[----:B------:R-:W1:Y:S07]  /*40a0*/  LDSM.16.M88.4 R12, [R164] ;  /* 0x00000000a40c783b */ /* 0x000e6e0000000200 */
[C---:B------:R-:W-:Y:S08]  /*40b0*/  HMMA.16816.F32 R48, R4.reuse, R50, R32 ;  /* 0x000000320430723c */ /* 0x040ff00000001820 */
[C---:B------:R-:W-:Y:S01]  /*40c0*/  HMMA.16816.F32 R40, R4.reuse, R86, R40 ;  /* 0x000000560428723c */ /* 0x040fe20000001828 */
[----:B------:R-:W-:Y:S07]  /*40d0*/  LDSM.16.M88.4 R84, [R0+0x1000] ;  /* 0x001000000054783b */ /* 0x000fee0000000200 */
[C---:B------:R-:W-:Y:S08]  /*40e0*/  HMMA.16816.F32 R36, R4.reuse, R92, R60 ;  /* 0x0000005c0424723c */ /* 0x040ff0000000183c */
[----:B------:R-:W-:Y:S01]  /*40f0*/  HMMA.16816.F32 R32, R4, R94, R56 ;  /* 0x0000005e0420723c */ /* 0x000fe20000001838 */
[----:B------:R-:W-:Y:S07]  /*4100*/  LDSM.16.M88.4 R92, [R0+0x1800] ;  /* 0x00180000005c783b */ /* 0x000fee0000000200 */
[C---:B---3--:R-:W-:Y:S08]  /*4110*/  HMMA.16816.F32 R24, R16.reuse, R72, R52 ;  /* 0x000000481018723c */ /* 0x048ff00000001834 */
[C---:B----4-:R-:W-:Y:S08]  /*4120*/  HMMA.16816.F32 R4, R16.reuse, R80, R44 ;  /* 0x000000501004723c */ /* 0x050ff0000000182c */
[C---:B------:R-:W-:Y:S01]  /*4130*/  HMMA.16816.F32 R52, R16.reuse, R82, R8 ;  /* 0x000000521034723c */ /* 0x040fe20000001808 */
[----:B------:R-:W3:Y:S04]  /*4140*/  LDSM.16.M88.4 R8, [R162+0x4000] ;  /* 0x00400000a208783b */ /* 0x000ee80000000200 */
[----:B------:R-:W-:Y:S03]  /*4150*/  LDSM.16.M88.4 R80, [R169+0x3800] ;  /* 0x00380000a950783b */ /* 0x000fe60000000200 */
[C---:B------:R-:W-:Y:S01]  /*4160*/  HMMA.16816.F32 R20, R16.reuse, R74, R48 ;  /* 0x0000004a1014723c */ /* 0x040fe20000001830 */
[----:B------:R-:W-:Y:S07]  /*4170*/  LDSM.16.M88.4 R72, [R169+0x3000] ;  /* 0x00300000a948783b */ /* 0x000fee0000000200 */
[C---:B-----5:R-:W-:Y:S08]  /*4180*/  HMMA.16816.F32 R60, R16.reuse, R68, R64 ;  /* 0x00000044103c723c */ /* 0x060ff00000001840 */
[C---:B------:R-:W-:Y:S01]  /*4190*/  HMMA.16816.F32 R56, R16.reuse, R70, R40 ;  /* 0x000000461038723c */ /* 0x040fe20000001828 */
[----:B------:R-:W-:Y:S07]  /*41a0*/  LDSM.16.M88.4 R40, [R169+0x2800] ;  /* 0x00280000a928783b */ /* 0x000fee0000000200 */
[C---:B------:R-:W-:Y:S08]  /*41b0*/  HMMA.16816.F32 R68, R16.reuse, R76, R36 ;  /* 0x0000004c1044723c */ /* 0x040ff00000001824 */
[----:B------:R-:W-:Y:S01]  /*41c0*/  HMMA.16816.F32 R48, R16, R78, R32 ;  /* 0x0000004e1030723c */ /* 0x000fe20000001820 */
[----:B------:R-:W-:Y:S07]  /*41d0*/  LDSM.16.M88.4 R76, [R28+0x3800] ;  /* 0x003800001c4c783b */ /* 0x000fee0000000200 */
[C---:B-1----:R-:W-:Y:S01]  /*41e0*/  HMMA.16816.F32 R16, R12.reuse, R88, R24 ;  /* 0x000000580c10723c */ /* 0x042fe20000001818 */
[----:B------:R-:W-:Y:S07]  /*41f0*/  LDSM.16.M88.4 R24, [R165+0x4000] ;  /* 0x00400000a518783b */ /* 0x000fee0000000200 */
[C---:B------:R-:W-:Y:S01]  /*4200*/  HMMA.16816.F32 R36, R12.reuse, R100, R4 ;  /* 0x000000640c24723c */ /* 0x040fe20000001804 */
[----:B------:R-:W1:Y:S07]  /*4210*/  LDSM.16.M88.4 R4, [R163+0x4000] ;  /* 0x00400000a304783b */ /* 0x000e6e0000000200 */
[----:B------:R-:W-:Y:S01]  /*4220*/  HMMA.16816.F32 R44, R12, R90, R20 ;  /* 0x0000005a0c2c723c */ /* 0x000fe20000001814 */
[----:B------:R-:W-:Y:S07]  /*4230*/  LDSM.16.M88.4 R88, [R2+0x2800] ;  /* 0x002800000258783b */ /* 0x000fee0000000200 */
[----:B---3--:R-:W-:Y:S08]  /*4240*/  HMMA.16816.F32 R16, R8, R104, R16 ;  /* 0x000000680810723c */ /* 0x008ff00000001810 */
[C---:B------:R-:W-:Y:S01]  /*4250*/  HMMA.16816.F32 R32, R12.reuse, R102, R52 ;  /* 0x000000660c20723c */ /* 0x040fe20000001834 */
[----:B------:R-:W3:Y:S07]  /*4260*/  LDSM.16.M88.4 R100, [R2+0x2000] ;  /* 0x002000000264783b */ /* 0x000eee0000000200 */
[C---:B------:R-:W-:Y:S08]  /*4270*/  HMMA.16816.F32 R20, R12.reuse, R84, R60 ;  /* 0x000000540c14723c */ /* 0x040ff0000000183c */
[C---:B------:R-:W-:Y:S01]  /*4280*/  HMMA.16816.F32 R64, R12.reuse, R86, R56 ;  /* 0x000000560c40723c */ /* 0x040fe20000001838 */
[----:B------:R-:W4:Y:S07]  /*4290*/  LDSM.16.M88.4 R84, [R28+0x2800] ;  /* 0x002800001c54783b */ /* 0x000f2e0000000200 */
[C---:B------:R-:W-:Y:S08]  /*42a0*/  HMMA.16816.F32 R68, R12.reuse, R92, R68 ;  /* 0x0000005c0c44723c */ /* 0x040ff00000001844 */
[----:B------:R-:W-:Y:S01]  /*42b0*/  HMMA.16816.F32 R60, R12, R94, R48 ;  /* 0x0000005e0c3c723c */ /* 0x000fe20000001830 */
[----:B------:R-:W5:Y:S07]  /*42c0*/  LDSM.16.M88.4 R92, [R28+0x3000] ;  /* 0x003000001c5c783b */ /* 0x000f6e0000000200 */
[----:B------:R-:W-:Y:S01]  /*42d0*/  HMMA.16816.F32 R56, R8, R106, R44 ;  /* 0x0000006a0838723c */ /* 0x000fe2000000182c */
[----:B------:R-:W-:Y:S07]  /*42e0*/  LDSM.16.M88.4 R104, [R0+0x2000] ;  /* 0x002000000068783b */ /* 0x000fee0000000200 */
[----:B-1----:R-:W-:Y:S01]  /*42f0*/  HMMA.16816.F32 R12, R4, R96, R16 ;  /* 0x00000060040c723c */ /* 0x002fe20000001810 */
[----:B------:R-:W-:Y:S07]  /*4300*/  LDSM.16.M88.4 R16, [R162+0x8000] ;  /* 0x00800000a210783b */ /* 0x000fee0000000200 */
[C---:B------:R-:W-:Y:S08]  /*4310*/  HMMA.16816.F32 R52, R8.reuse, R40, R36 ;  /* 0x000000280834723c */ /* 0x040ff00000001824 */
[C---:B------:R-:W-:Y:S01]  /*4320*/  HMMA.16816.F32 R44, R8.reuse, R72, R20 ;  /* 0x00000048082c723c */ /* 0x040fe20000001814 */
[----:B------:R-:W1:Y:S07]  /*4330*/  LDSM.16.M88.4 R20, [R164+0x4000] ;  /* 0x00400000a414783b */ /* 0x000e6e0000000200 */
[C---:B------:R-:W-:Y:S08]  /*4340*/  HMMA.16816.F32 R48, R8.reuse, R42, R32 ;  /* 0x0000002a0830723c */ /* 0x040ff00000001820 */
[----:B------:R-:W-:Y:S01]  /*4350*/  HMMA.16816.F32 R40, R8, R74, R64 ;  /* 0x0000004a0828723c */ /* 0x000fe20000001840 */
[----:B--2---:R-:W-:-:S07]  /*4360*/  IMAD.IADD R206, R109, 0x1, R229 ;  /* 0x000000016dce7824 */ /* 0x004fce00078e02e5 */
[----:B------:R-:W-:Y:S01]  /*4370*/  HMMA.16816.F32 R32, R4, R98, R56 ;  /* 0x000000620420723c */ /* 0x000fe20000001838 */
[----:B------:R-:W2:Y:S07]  /*4380*/  LDSM.16.M88.4 R96, [R169+0x4000] ;  /* 0x00400000a960783b */ /* 0x000eae0000000200 */
[C---:B------:R-:W-:Y:S01]  /*4390*/  HMMA.16816.F32 R64, R8.reuse, R80, R68 ;  /* 0x000000500840723c */ /* 0x040fe20000001844 */
[----:B------:R-:W-:Y:S07]  /*43a0*/  LDSM.16.M88.4 R68, [R2+0x3000] ;  /* 0x003000000244783b */ /* 0x000fee0000000200 */
[----:B------:R-:W-:Y:S01]  /*43b0*/  HMMA.16816.F32 R36, R8, R82, R60 ;  /* 0x000000520824723c */ /* 0x000fe2000000183c */
[----:B------:R-:W-:Y:S07]  /*43c0*/  LDSM.16.M88.4 R80, [R2+0x3800] ;  /* 0x003800000250783b */ /* 0x000fee0000000200 */
[----:B---3--:R-:W-:Y:S01]  /*43d0*/  HMMA.16816.F32 R8, R24, R100, R12 ;  /* 0x000000641808723c */ /* 0x008fe2000000180c */
[----:B------:R-:W-:Y:S07]  /*43e0*/  LDSM.16.M88.4 R12, [R163+0x8000] ;  /* 0x00800000a30c783b */ /* 0x000fee0000000200 */
[C---:B----4-:R-:W-:Y:S08]  /*43f0*/  HMMA.16816.F32 R52, R4.reuse, R84, R52 ;  /* 0x000000540434723c */ /* 0x050ff00000001834 */
[C---:B------:R-:W-:Y:S01]  /*4400*/  HMMA.16816.F32 R72, R4.reuse, R86, R48 ;  /* 0x000000560448723c */ /* 0x040fe20000001830 */
[----:B------:R-:W-:Y:S07]  /*4410*/  LDSM.16.M88.4 R84, [R0+0x3000] ;  /* 0x003000000054783b */ /* 0x000fee0000000200 */
[----:B-----5:R-:W-:Y:S01]  /*4420*/  HMMA.16816.F32 R48, R4, R94, R40 ;  /* 0x0000005e0430723c */ /* 0x020fe20000001828 */
[----:B------:R-:W3:Y:S07]  /*4430*/  LDSM.16.M88.4 R40, [R0+0x2800] ;  /* 0x002800000028783b */ /* 0x000eee0000000200 */
[----:B------:R-:W-:Y:S01]  /*4440*/  HMMA.16816.F32 R32, R24, R102, R32 ;  /* 0x000000661820723c */ /* 0x000fe20000001820 */
[----:B------:R-:W4:Y:S07]  /*4450*/  LDSM.16.M88.4 R100, [R28+0x4000] ;  /* 0x004000001c64783b */ /* 0x000f2e0000000200 */
[C---:B------:R-:W-:Y:S01]  /*4460*/  HMMA.16816.F32 R56, R4.reuse, R92, R44 ;  /* 0x0000005c0438723c */ /* 0x040fe2000000182c */
[----:B------:R-:W-:Y:S07]  /*4470*/  LDSM.16.M88.4 R92, [R2+0x4000] ;  /* 0x00400000025c783b */ /* 0x000fee0000000200 */
[C---:B------:R-:W-:Y:S08]  /*4480*/  HMMA.16816.F32 R64, R4.reuse, R76, R64 ;  /* 0x0000004c0440723c */ /* 0x040ff00000001840 */
[----:B------:R-:W-:Y:S01]  /*4490*/  HMMA.16816.F32 R60, R4, R78, R36 ;  /* 0x0000004e043c723c */ /* 0x000fe20000001824 */
[----:B------:R-:W5:Y:S07]  /*44a0*/  LDSM.16.M88.4 R76, [R169+0x4800] ;  /* 0x00480000a94c783b */ /* 0x000f6e0000000200 */
[----:B-1----:R-:W-:Y:S01]  /*44b0*/  HMMA.16816.F32 R4, R20, R104, R8 ;  /* 0x000000681404723c */ /* 0x002fe20000001808 */
[----:B------:R-:W-:Y:S07]  /*44c0*/  LDSM.16.M88.4 R8, [R165+0x8000] ;  /* 0x00800000a508783b */ /* 0x000fee0000000200 */
[----:B------:R-:W-:Y:S08]  /*44d0*/  HMMA.16816.F32 R36, R24, R88, R52 ;  /* 0x000000581824723c */ /* 0x000ff00000001834 */
[----:B------:R-:W-:Y:S08]  /*44e0*/  HMMA.16816.F32 R32, R20, R106, R32 ;  /* 0x0000006a1420723c */ /* 0x000ff00000001820 */
[----:B--2---:R-:W-:Y:S08]  /*44f0*/  HMMA.16816.F32 R4, R16, R96, R4 ;  /* 0x000000601004723c */ /* 0x004ff00000001804 */
[----:B------:R-:W-:Y:S01]  /*4500*/  HMMA.16816.F32 R44, R24, R90, R72 ;  /* 0x0000005a182c723c */ /* 0x000fe20000001848 */
[----:B------:R-:W-:Y:S07]  /*4510*/  LDSM.16.M88.4 R88, [R0+0x4000] ;  /* 0x004000000058783b */ /* 0x000fee0000000200 */
[----:B---3--:R-:W-:Y:S08]  /*4520*/  HMMA.16816.F32 R36, R20, R40, R36 ;  /* 0x000000281424723c */ /* 0x008ff00000001824 */
[C---:B------:R-:W-:Y:S08]  /*4530*/  HMMA.16816.F32 R52, R24.reuse, R68, R56 ;  /* 0x000000441834723c */ /* 0x040ff00000001838 */
[----:B------:R-:W-:Y:S01]  /*4540*/  HMMA.16816.F32 R56, R24, R70, R48 ;  /* 0x000000461838723c */ /* 0x000fe20000001830 */
[----:B------:R-:W1:Y:S04]  /*4550*/  LDSM.16.M88.4 R68, [R0+0x3800] ;  /* 0x003800000044783b */ /* 0x000e680000000200 */
[----:B------:R-:W2:Y:S03]  /*4560*/  LDSM.16.M88.4 R48, [R28+0x4800] ;  /* 0x004800001c30783b */ /* 0x000ea60000000200 */
[----:B------:R-:W-:Y:S08]  /*4570*/  HMMA.16816.F32 R32, R16, R98, R32 ;  /* 0x000000621020723c */ /* 0x000ff00000001820 */
[C---:B------:R-:W-:Y:S08]  /*4580*/  HMMA.16816.F32 R72, R24.reuse, R80, R64 ;  /* 0x000000501848723c */ /* 0x040ff00000001840 */
[----:B------:R-:W-:Y:S01]  /*4590*/  HMMA.16816.F32 R64, R24, R82, R60 ;  /* 0x000000521840723c */ /* 0x000fe2000000183c */
[----:B------:R-:W3:Y:S07]  /*45a0*/  LDSM.16.M88.4 R60, [R169+0x5000] ;  /* 0x00500000a93c783b */ /* 0x000eee0000000200 */
[----:B----4-:R-:W-:Y:S01]  /*45b0*/  HMMA.16816.F32 R24, R12, R100, R4 ;  /* 0x000000640c18723c */ /* 0x010fe20000001804 */
[----:B------:R-:W4:Y:S07]  /*45c0*/  LDSM.16.M88.4 R4, [R164+0x8000] ;  /* 0x00800000a404783b */ /* 0x000f2e0000000200 */
[----:B------:R-:W-:Y:S08]  /*45d0*/  HMMA.16816.F32 R44, R20, R42, R44 ;  /* 0x0000002a142c723c */ /* 0x000ff0000000182c */
[----:B-----5:R-:W-:Y:S08]  /*45e0*/  HMMA.16816.F32 R40, R16, R76, R36 ;  /* 0x0000004c1028723c */ /* 0x020ff00000001824 */
[C---:B------:R-:W-:Y:S08]  /*45f0*/  HMMA.16816.F32 R52, R20.reuse, R84, R52 ;  /* 0x000000541434723c */ /* 0x040ff00000001834 */
[----:B------:R-:W-:Y:S01]  /*4600*/  HMMA.16816.F32 R56, R20, R86, R56 ;  /* 0x000000561438723c */ /* 0x000fe20000001838 */
[----:B------:R-:W2:Y:S07]  /*4610*/  LDSM.16.M88.4 R84, [R2+0x4800] ;  /* 0x004800000254783b */ /* 0x000eae0000000200 */
[----:B------:R-:W-:Y:S08]  /*4620*/  HMMA.16816.F32 R36, R12, R102, R32 ;  /* 0x000000660c24723c */ /* 0x000ff00000001820 */
[----:B-1----:R-:W-:Y:S08]  /*4630*/  HMMA.16816.F32 R80, R20, R68, R72 ;  /* 0x000000441450723c */ /* 0x002ff00000001848 */
[----:B------:R-:W-:Y:S01]  /*4640*/  HMMA.16816.F32 R24, R8, R92, R24 ;  /* 0x0000005c0818723c */ /* 0x000fe20000001818 */
[----:B------:R-:W5:Y:S07]  /*4650*/  LDL R92, [R1+0x10] ;  /* 0x00001000015c7983 */ /* 0x000f6e0000100800 */
[----:B------:R-:W-:Y:S01]  /*4660*/  HMMA.16816.F32 R72, R20, R70, R64 ;  /* 0x000000461448723c */ /* 0x000fe20000001840 */
[----:B------:R-:W-:Y:S04]  /*4670*/  LDSM.16.M88.4 R68, [R169+0x5800] ;  /* 0x00580000a944783b */ /* 0x000fe80000000200 */
[----:B------:R-:W-:Y:S03]  /*4680*/  LDSM.16.M88.4 R64, [R28+0x5800] ;  /* 0x005800001c40783b */ /* 0x000fe60000000200 */
[----:B------:R-:W-:Y:S01]  /*4690*/  HMMA.16816.F32 R20, R16, R78, R44 ;  /* 0x0000004e1014723c */ /* 0x000fe2000000182c */
[----:B------:R-:W1:Y:S04]  /*46a0*/  LDSM.16.M88.4 R76, [R0+0x4800] ;  /* 0x00480000004c783b */ /* 0x000e680000000200 */
[----:B------:R-:W-:Y:S03]  /*46b0*/  LDSM.16.M88.4 R44, [R2+0x5000] ;  /* 0x00500000022c783b */ /* 0x000fe60000000200 */
[----:B--2---:R-:W-:Y:S08]  /*46c0*/  HMMA.16816.F32 R32, R12, R48, R40 ;  /* 0x000000300c20723c */ /* 0x004ff00000001828 */
[C---:B---3--:R-:W-:Y:S08]  /*46d0*/  HMMA.16816.F32 R52, R16.reuse, R60, R52 ;  /* 0x0000003c1034723c */ /* 0x048ff00000001834 */
[----:B------:R-:W-:Y:S01]  /*46e0*/  HMMA.16816.F32 R60, R16, R62, R56 ;  /* 0x0000003e103c723c */ /* 0x000fe20000001838 */
[----:B------:R2:W3:Y:S07]  /*46f0*/  LDSM.16.M88.4 R56, [R28+0x5000] ;  /* 0x005000001c38783b */ /* 0x0004ee0000000200 */
[----:B------:R-:W-:Y:S08]  /*4700*/  HMMA.16816.F32 R36, R8, R94, R36 ;  /* 0x0000005e0824723c */ /* 0x000ff00000001824 */
[----:B----4-:R-:W-:Y:S08]  /*4710*/  HMMA.16816.F32 R40, R4, R88, R24 ;  /* 0x000000580428723c */ /* 0x010ff00000001818 */
[----:B------:R-:W-:Y:S01]  /*4720*/  HMMA.16816.F32 R24, R12, R50, R20 ;  /* 0x000000320c18723c */ /* 0x000fe20000001814 */
[----:B------:R-:W4:Y:S07]  /*4730*/  LDSM.16.M88.4 R48, [R0+0x5000] ;  /* 0x005000000030783b */ /* 0x000f2e0000000200 */
[----:B------:R-:W-:Y:S08]  /*4740*/  HMMA.16816.F32 R20, R8, R84, R32 ;  /* 0x000000540814723c */ /* 0x000ff00000001820 */
[----:B------:R-:W-:Y:S01]  /*4750*/  HMMA.16816.F32 R36, R4, R90, R36 ;  /* 0x0000005a0424723c */ /* 0x000fe20000001824 */
[----:B------:R-:W-:-:S04]  /*4760*/  FMUL.FTZ R3, R40, c[0x0][0x320] ;  /* 0x0000c80028037a20 */ /* 0x000fc80000410000 */
[----:B------:R3:W3:Y:S03]  /*4770*/  MUFU.TANH R84, R3 ;  /* 0x0000000300547308 */ /* 0x0006e60000002400 */
[----:B--2---:R-:W-:Y:S08]  /*4780*/  HMMA.16816.F32 R28, R8, R86, R24 ;  /* 0x00000056081c723c */ /* 0x004ff00000001818 */
[----:B-1----:R-:W-:Y:S01]  /*4790*/  HMMA.16816.F32 R24, R4, R76, R20 ;  /* 0x0000004c0418723c */ /* 0x002fe20000001814 */
[----:B---3--:R-:W-:-:S07]  /*47a0*/  FMUL.FTZ R3, R41, c[0x0][0x320] ;  /* 0x0000c80029037a20 */ /* 0x008fce0000410000 */
[----:B------:R-:W-:Y:S01]  /*47b0*/  HMMA.16816.F32 R32, R16, R68, R80 ;  /* 0x000000441020723c */ /* 0x000fe20000001850 */
[----:B------:R1:W2:Y:S07]  /*47c0*/  MUFU.TANH R80, R3 ;  /* 0x0000000300507308 */ /* 0x0002ae0000002400 */
[----:B------:R-:W-:Y:S01]  /*47d0*/  HMMA.16816.F32 R20, R12, R56, R52 ;  /* 0x000000380c14723c */ /* 0x000fe20000001834 */
[----:B------:R3:W2:Y:S07]  /*47e0*/  LDSM.16.M88.4 R52, [R2+0x5800] ;  /* 0x005800000234783b */ /* 0x0006ae0000000200 */
[----:B------:R-:W-:Y:S01]  /*47f0*/  HMMA.16816.F32 R68, R16, R70, R72 ;  /* 0x000000461044723c */ /* 0x000fe20000001848 */
[----:B-1----:R-:W-:-:S04]  /*4800*/  FMUL.FTZ R3, R42, c[0x0][0x320] ;  /* 0x0000c8002a037a20 */ /* 0x002fc80000410000 */
[----:B------:R1:W-:Y:S03]  /*4810*/  MUFU.TANH R74, R3 ;  /* 0x00000003004a7308 */ /* 0x0003e60000002400 */
[----:B------:R-:W-:Y:S01]  /*4820*/  HMMA.16816.F32 R16, R12, R58, R60 ;  /* 0x0000003a0c10723c */ /* 0x000fe2000000183c */
[----:B---3--:R-:W-:-:S04]  /*4830*/  FMUL.FTZ R2, R38, c[0x0][0x320] ;  /* 0x0000c80026027a20 */ /* 0x008fc80000410000 */
[----:B------:R3:W-:Y:S01]  /*4840*/  MUFU.TANH R58, R2 ;  /* 0x00000002003a7308 */ /* 0x0007e20000002400 */
[----:B-1----:R-:W-:Y:S02]  /*4850*/  FMUL.FTZ R3, R43, c[0x0][0x320] ;  /* 0x0000c8002b037a20 */ /* 0x002fe40000410000 */
[----:B------:R-:W-:Y:S05]  /*4860*/  HMMA.16816.F32 R40, R12, R64, R32 ;  /* 0x000000400c28723c */ /* 0x000fea0000001820 */
[----:B------:R1:W-:Y:S03]  /*4870*/  MUFU.TANH R73, R3 ;  /* 0x0000000300497308 */ /* 0x0003e60000002400 */
[----:B------:R-:W-:Y:S01]  /*4880*/  HMMA.16816.F32 R32, R4, R78, R28 ;  /* 0x0000004e0420723c */ /* 0x000fe2000000181c */
[----:B---3--:R-:W-:-:S07]  /*4890*/  FMUL.FTZ R2, R39, c[0x0][0x320] ;  /* 0x0000c80027027a20 */ /* 0x008fce0000410000 */
[----:B------:R-:W-:Y:S01]  /*48a0*/  HMMA.16816.F32 R28, R8, R44, R20 ;  /* 0x0000002c081c723c */ /* 0x000fe20000001814 */
[----:B------:R3:W-:Y:S01]  /*48b0*/  MUFU.TANH R57, R2 ;  /* 0x0000000200397308 */ /* 0x0007e20000002400 */
[----:B-1----:R-:W-:-:S06]  /*48c0*/  FMUL.FTZ R3, R36, c[0x0][0x320] ;  /* 0x0000c80024037a20 */ /* 0x002fcc0000410000 */
[----:B------:R-:W-:Y:S01]  /*48d0*/  HMMA.16816.F32 R12, R12, R66, R68 ;  /* 0x000000420c0c723c */ /* 0x000fe20000001844 */
[----:B------:R1:W1:Y:S07]  /*48e0*/  MUFU.TANH R72, R3 ;  /* 0x0000000300487308 */ /* 0x00026e0000002400 */
[----:B------:R-:W-:Y:S01]  /*48f0*/  HMMA.16816.F32 R16, R8, R46, R16 ;  /* 0x0000002e0810723c */ /* 0x000fe20000001810 */
[----:B---3--:R-:W-:-:S04]  /*4900*/  FMUL.FTZ R2, R24, c[0x0][0x320] ;  /* 0x0000c80018027a20 */ /* 0x008fc80000410000 */
[----:B------:R3:W3:Y:S03]  /*4910*/  MUFU.TANH R39, R2 ;  /* 0x0000000200277308 */ /* 0x0006e60000002400 */
[----:B----4-:R-:W-:Y:S01]  /*4920*/  HMMA.16816.F32 R28, R4, R48, R28 ;  /* 0x00000030041c723c */ /* 0x010fe2000000181c */
[----:B-1----:R-:W-:-:S04]  /*4930*/  FMUL.FTZ R3, R37, c[0x0][0x320] ;  /* 0x0000c80025037a20 */ /* 0x002fc80000410000 */
[----:B------:R-:W-:Y:S03]  /*4940*/  MUFU.TANH R56, R3 ;  /* 0x0000000300387308 */ /* 0x000fe60000002400 */
[----:B--2---:R-:W-:Y:S01]  /*4950*/  HMMA.16816.F32 R20, R8, R52, R40 ;  /* 0x000000340814723c */ /* 0x004fe20000001828 */
[----:B---3--:R-:W-:-:S04]  /*4960*/  FMUL.FTZ R2, R25, c[0x0][0x320] ;  /* 0x0000c80019027a20 */ /* 0x008fc80000410000 */
[----:B------:R1:W2:Y:S02]  /*4970*/  MUFU.TANH R38, R2 ;  /* 0x0000000200267308 */ /* 0x0002a40000002400 */
[----:B-1----:R-:W-:-:S06]  /*4980*/  FMUL.FTZ R2, R26, c[0x0][0x320] ;  /* 0x0000c8001a027a20 */ /* 0x002fcc0000410000 */
[----:B------:R1:W-:Y:S02]  /*4990*/  MUFU.TANH R45, R2 ;  /* 0x00000002002d7308 */ /* 0x0003e40000002400 */
[----:B-1----:R-:W-:Y:S02]  /*49a0*/  FMUL.FTZ R2, R27, c[0x0][0x320] ;  /* 0x0000c8001b027a20 */ /* 0x002fe40000410000 */
[----:B------:R1:W3:Y:S01]  /*49b0*/  LDSM.16.M88.4 R24, [R0+0x5800] ;  /* 0x005800000018783b */ /* 0x0002e20000000200 */
[----:B------:R-:W-:Y:S03]  /*49c0*/  HMMA.16816.F32 R12, R8, R54, R12 ;  /* 0x00000036080c723c */ /* 0x000fe6000000180c */
[----:B------:R4:W-:Y:S01]  /*49d0*/  MUFU.TANH R44, R2 ;  /* 0x00000002002c7308 */ /* 0x0009e20000002400 */
[----:B------:R-:W-:Y:S01]  /*49e0*/  FMUL.FTZ R3, R34, c[0x0][0x320] ;  /* 0x0000c80022037a20 */ /* 0x000fe20000410000 */
[----:B------:R-:W-:-:S04]  /*49f0*/  DEPBAR.LE SB0, 0x2 ;  /* 0x000080800000791a */ /* 0x000fc80000000000 */
[----:B------:R-:W-:Y:S01]  /*4a00*/  BAR.SYNC.DEFER_BLOCKING 0x0 ;  /* 0x0000000000007b1d */ /* 0x000fe20000010000 */
[----:B-1----:R-:W-:Y:S02]  /*4a10*/  FMUL.FTZ R0, R32, c[0x0][0x320] ;  /* 0x0000c80020007a20 */ /* 0x002fe40000410000 */
[----:B----4-:R-:W-:-:S03]  /*4a20*/  @P4 IMAD.HI.U32 R2, R206, c[0x0][0x2c8], RZ ;  /* 0x0000b200ce024a27 */ /* 0x010fc600078e00ff */
[----:B------:R1:W4:Y:S01]  /*4a30*/  MUFU.TANH R36, R0 ;  /* 0x0000000000247308 */ /* 0x0003220000002400 */
[----:B------:R-:W-:Y:S01]  /*4a40*/  HMMA.16816.F32 R16, R4, R50, R16 ;  /* 0x000000320410723c */ /* 0x000fe20000001810 */
[----:B------:R-:W-:Y:S06]  /*4a50*/  LDSM.16.MT88.4 R64, [R235+0x800] ;  /* 0x00080000eb40783b */ /* 0x000fec0000004200 */
[----:B------:R-:W-:Y:S01]  /*4a60*/  MUFU.TANH R37, R3 ;  /* 0x0000000300257308 */ /* 0x000fe20000002400 */
[----:B------:R-:W-:Y:S01]  /*4a70*/  LDSM.16.MT88.4 R60, [R232+0x2000] ;  /* 0x00200000e83c783b */ /* 0x000fe20000004200 */
[----:B-1----:R-:W-:-:S06]  /*4a80*/  FMUL.FTZ R0, R33, c[0x0][0x320] ;  /* 0x0000c80021007a20 */ /* 0x002fcc0000410000 */
[----:B------:R1:W-:Y:S01]  /*4a90*/  MUFU.TANH R33, R0 ;  /* 0x0000000000217308 */ /* 0x0003e20000002400 */
[----:B---3--:R-:W-:Y:S01]  /*4aa0*/  HMMA.16816.F32 R20, R4, R24, R20 ;  /* 0x000000180414723c */ /* 0x008fe20000001814 */
[----:B-1----:R-:W-:Y:S01]  /*4ab0*/  IMAD.MOV.U32 R0, RZ, RZ, R206 ;  /* 0x000000ffff007224 */ /* 0x002fe200078e00ce */
[----:B------:R-:W-:Y:S01]  /*4ac0*/  @P4 SHF.R.U32.HI R0, RZ, c[0x0][0x2cc], R2 ;  /* 0x0000b300ff004a19 */ /* 0x000fe20000011602 */
[----:B------:R-:W-:-:S04]  /*4ad0*/  FMUL.FTZ R2, R35, c[0x0][0x320] ;  /* 0x0000c80023027a20 */ /* 0x000fc80000410000 */
[----:B------:R-:W1:Y:S01]  /*4ae0*/  SHFL.IDX PT, R8, R0, RZ, 0x1c1f ;  /* 0x001c1fff00087589 */ /* 0x000e6200000e0000 */
[----:B------:R3:W-:Y:S01]  /*4af0*/  MUFU.TANH R34, R2 ;  /* 0x0000000200227308 */ /* 0x0007e20000002400 */
[----:B------:R-:W-:Y:S02]  /*4b00*/  IMAD.MOV.U32 R3, RZ, RZ, 0x1 ;  /* 0x00000001ff037424 */ /* 0x000fe400078e00ff */
[----:B---3--:R3:W1:Y:S01]  /*4b10*/  SHFL.IDX PT, R2, R0, 0x1, 0x1c1f ;  /* 0x003c1f0000027f89 */ /* 0x00866200000e0000 */
[----:B------:R-:W-:Y:S01]  /*4b20*/  HMMA.16816.F32 R4, R4, R26, R12 ;  /* 0x0000001a0404723c */ /* 0x000fe2000000180c */
[----:B---3--:R-:W-:-:S04]  /*4b30*/  FMUL.FTZ R0, R28, c[0x0][0x320] ;  /* 0x0000c8001c007a20 */ /* 0x008fc80000410000 */
[----:B------:R3:W1:Y:S02]  /*4b40*/  MUFU.TANH R32, R0 ;  /* 0x0000000000207308 */ /* 0x0006640000002400 */
[----:B---3--:R-:W-:-:S05]  /*4b50*/  IMAD R0, R187, -0x40, R3 ;  /* 0xffffffc0bb007824 */ /* 0x008fca00078e0203 */
[----:B------:R-:W-:Y:S01]  /*4b60*/  IADD3 R0, -R225, R0, R221 ;  /* 0x00000000e1007210 */ /* 0x000fe20007ffe1dd */
[----:B------:R-:W-:-:S04]  /*4b70*/  FMUL.FTZ R3, R29, c[0x0][0x320] ;  /* 0x0000c8001d037a20 */ /* 0x000fc80000410000 */
[----:B------:R-:W-:Y:S01]  /*4b80*/  IMAD.IADD R0, R0, 0x1, -R222 ;  /* 0x0000000100007824 */ /* 0x000fe200078e0ade */
[----:B------:R3:W2:Y:S03]  /*4b90*/  MUFU.TANH R29, R3 ;  /* 0x00000003001d7308 */ /* 0x0006a60000002400 */
[C---:B-1----:R-:W-:Y:S02]  /*4ba0*/  IMAD.IADD R8, R0.reuse, 0x1, R8 ;  /* 0x0000000100087824 */ /* 0x042fe400078e0208 */
[----:B------:R-:W-:Y:S02]  /*4bb0*/  IMAD.IADD R0, R0, 0x1, R2 ;  /* 0x0000000100007824 */ /* 0x000fe400078e0202 */
[----:B------:R-:W-:Y:S02]  /*4bc0*/  FMUL.FTZ R9, R16, c[0x0][0x320] ;  /* 0x0000c80010097a20 */ /* 0x000fe40000410000 */
[----:B---3--:R-:W-:-:S02]  /*4bd0*/  IMAD.IADD R3, R108, 0x1, -R225 ;  /* 0x000000016c037824 */ /* 0x008fc400078e0ae1 */
[----:B------:R1:W3:Y:S03]  /*4be0*/  MUFU.TANH R28, R9 ;  /* 0x00000009001c7308 */ /* 0x0002e60000002400 */
[C---:B------:R-:W-:Y:S02]  /*4bf0*/  IMNMX R2, R3.reuse, R8, PT ;  /* 0x0000000803027217 */ /* 0x040fe40003800200 */
[----:B------:R-:W-:Y:S01]  /*4c00*/  IMNMX R0, R3, R0, PT ;  /* 0x0000000003007217 */ /* 0x000fe20003800200 */
[----:B------:R-:W-:-:S04]  /*4c10*/  FMUL.FTZ R3, R20, c[0x0][0x320] ;  /* 0x0000c80014037a20 */ /* 0x000fc80000410000 */
[----:B------:R2:W2:Y:S01]  /*4c20*/  MUFU.TANH R14, R3 ;  /* 0x00000003000e7308 */ /* 0x0004a20000002400 */
[----:B-1----:R-:W-:Y:S01]  /*4c30*/  FMUL.FTZ R9, R17, c[0x0][0x320] ;  /* 0x0000c80011097a20 */ /* 0x002fe20000410000 */
[----:B------:R-:W-:-:S06]  /*4c40*/  ISETP.GT.AND P6, PT, R2, RZ, PT ;  /* 0x000000ff0200720c */ /* 0x000fcc0003fc4270 */
[----:B------:R-:W-:Y:S01]  /*4c50*/  MUFU.TANH R15, R9 ;  /* 0x00000009000f7308 */ /* 0x000fe20000002400 */
[----:B------:R-:W-:Y:S01]  /*4c60*/  ISETP.GT.AND P5, PT, R2, 0x1, PT ;  /* 0x000000010200780c */ /* 0x000fe20003fa4270 */
[----:B--2---:R-:W-:-:S06]  /*4c70*/  FMUL.FTZ R3, R21, c[0x0][0x320] ;  /* 0x0000c80015037a20 */ /* 0x004fcc0000410000 */
[----:B------:R1:W2:Y:S01]  /*4c80*/  MUFU.TANH R9, R3 ;  /* 0x0000000300097308 */ /* 0x0002a20000002400 */
[----:B------:R-:W-:Y:S02]  /*4c90*/  ISETP.GT.AND P1, PT, R2, 0x8, PT ;  /* 0x000000080200780c */ /* 0x000fe40003f24270 */
[----:B------:R-:W-:Y:S02]  /*4ca0*/  FSEL R10, R84, -INF , P6 ;  /* 0xff800000540a7808 */ /* 0x000fe40003000000 */
[----:B------:R-:W-:Y:S02]  /*4cb0*/  FSEL R11, R80, -INF , P5 ;  /* 0xff800000500b7808 */ /* 0x000fe40002800000 */
[C---:B------:R-:W-:Y:S02]  /*4cc0*/  ISETP.GT.AND P6, PT, R2.reuse, 0x10, PT ;  /* 0x000000100200780c */ /* 0x040fe40003fc4270 */
[----:B------:R-:W-:Y:S01]  /*4cd0*/  ISETP.GT.AND P5, PT, R2, 0x11, PT ;  /* 0x000000110200780c */ /* 0x000fe20003fa4270 */
[----:B-1----:R-:W-:-:S04]  /*4ce0*/  FMUL.FTZ R3, R4, c[0x0][0x320] ;  /* 0x0000c80004037a20 */ /* 0x002fc80000410000 */
[----:B------:R1:W1:Y:S01]  /*4cf0*/  MUFU.TANH R8, R3 ;  /* 0x0000000300087308 */ /* 0x0002620000002400 */
[----:B------:R-:W-:Y:S02]  /*4d00*/  ISETP.GT.AND P0, PT, R2, 0x9, PT ;  /* 0x000000090200780c */ /* 0x000fe40003f04270 */
[----:B------:R-:W-:Y:S02]  /*4d10*/  FSEL R12, R72, -INF , P1 ;  /* 0xff800000480c7808 */ /* 0x000fe40000800000 */
[----:B------:R-:W-:Y:S02]  /*4d20*/  ISETP.GT.AND P1, PT, R2, 0x18, PT ;  /* 0x000000180200780c */ /* 0x000fe40003f24270 */
[----:B------:R-:W-:Y:S02]  /*4d30*/  FSEL R16, R39, -INF , P6 ;  /* 0xff80000027107808 */ /* 0x000fe40003000000 */
[----:B------:R-:W-:Y:S01]  /*4d40*/  FSEL R24, R38, -INF , P5 ;  /* 0xff80000026187808 */ /* 0x000fe20002800000 */
[----:B-1----:R-:W-:Y:S01]  /*4d50*/  FMUL.FTZ R3, R5, c[0x0][0x320] ;  /* 0x0000c80005037a20 */ /* 0x002fe20000410000 */
[----:B------:R-:W-:-:S03]  /*4d60*/  ISETP.GT.AND P6, PT, R2, 0x20, PT ;  /* 0x000000200200780c */ /* 0x000fc60003fc4270 */
[----:B------:R1:W1:Y:S01]  /*4d70*/  MUFU.TANH R4, R3 ;  /* 0x0000000300047308 */ /* 0x0002620000002400 */
[----:B------:R-:W-:Y:S02]  /*4d80*/  ISETP.GT.AND P5, PT, R2, 0x21, PT ;  /* 0x000000210200780c */ /* 0x000fe40003fa4270 */
[----:B------:R-:W-:Y:S02]  /*4d90*/  FSEL R13, R56, -INF , P0 ;  /* 0xff800000380d7808 */ /* 0x000fe40000000000 */
[----:B------:R-:W-:Y:S02]  /*4da0*/  ISETP.GT.AND P0, PT, R2, 0x19, PT ;  /* 0x000000190200780c */ /* 0x000fe40003f04270 */
[----:B----4-:R-:W-:Y:S02]  /*4db0*/  FSEL R26, R36, -INF , P1 ;  /* 0xff800000241a7808 */ /* 0x010fe40000800000 */
[----:B------:R-:W-:Y:S02]  /*4dc0*/  ISETP.GT.AND P1, PT, R2, 0x28, PT ;  /* 0x000000280200780c */ /* 0x000fe40003f24270 */
[----:B------:R-:W-:Y:S01]  /*4dd0*/  FSEL R88, R32, -INF , P6 ;  /* 0xff80000020587808 */ /* 0x000fe20003000000 */
[----:B-1----:R-:W-:Y:S01]  /*4de0*/  FMUL.FTZ R3, R30, c[0x0][0x320] ;  /* 0x0000c8001e037a20 */ /* 0x002fe20000410000 */
[----:B------:R-:W-:-:S03]  /*4df0*/  FSEL R91, R29, -INF , P5 ;  /* 0xff8000001d5b7808 */ /* 0x000fc60002800000 */
[----:B------:R1:W4:Y:S01]  /*4e00*/  MUFU.TANH R27, R3 ;  /* 0x00000003001b7308 */ /* 0x0003220000002400 */
[C---:B------:R-:W-:Y:S02]  /*4e10*/  ISETP.GT.AND P6, PT, R2.reuse, 0x30, PT ;  /* 0x000000300200780c */ /* 0x040fe40003fc4270 */
[C---:B------:R-:W-:Y:S02]  /*4e20*/  ISETP.GT.AND P5, PT, R2.reuse, 0x31, PT ;  /* 0x000000310200780c */ /* 0x040fe40003fa4270 */
[----:B------:R-:W-:Y:S02]  /*4e30*/  FSEL R25, R33, -INF , P0 ;  /* 0xff80000021197808 */ /* 0x000fe40000000000 */
[----:B------:R-:W-:Y:S02]  /*4e40*/  ISETP.GT.AND P0, PT, R2, 0x29, PT ;  /* 0x000000290200780c */ /* 0x000fe40003f04270 */
[----:B---3--:R-:W-:Y:S02]  /*4e50*/  FSEL R90, R28, -INF , P1 ;  /* 0xff8000001c5a7808 */ /* 0x008fe40000800000 */
[----:B------:R-:W-:-:S02]  /*4e60*/  ISETP.GT.AND P1, PT, R2, 0x38, PT ;  /* 0x000000380200780c */ /* 0x000fc40003f24270 */
[----:B-1----:R-:W-:Y:S02]  /*4e70*/  FMNMX.FTZ R3, R10, R11, !PT ;  /* 0x0000000b0a037209 */ /* 0x002fe40007810000 */
[----:B------:R-:W-:Y:S02]  /*4e80*/  FSEL R104, R14, -INF , P6 ;  /* 0xff8000000e687808 */ /* 0x000fe40003000000 */
[----:B------:R-:W-:Y:S02]  /*4e90*/  FMNMX.FTZ R3, R12, R3, !PT ;  /* 0x000000030c037209 */ /* 0x000fe40007810000 */
[----:B--2---:R-:W-:Y:S02]  /*4ea0*/  FSEL R95, R9, -INF , P5 ;  /* 0xff800000095f7808 */ /* 0x004fe40002800000 */
[C---:B------:R-:W-:Y:S02]  /*4eb0*/  ISETP.GT.AND P6, PT, R0.reuse, RZ, PT ;  /* 0x000000ff0000720c */ /* 0x040fe40003fc4270 */
[----:B------:R-:W-:-:S02]  /*4ec0*/  ISETP.GT.AND P5, PT, R0, 0x1, PT ;  /* 0x000000010000780c */ /* 0x000fc40003fa4270 */
[----:B------:R-:W-:Y:S01]  /*4ed0*/  FSEL R89, R15, -INF , P0 ;  /* 0xff8000000f597808 */ /* 0x000fe20000000000 */
[----:B------:R-:W-:Y:S01]  /*4ee0*/  FMUL.FTZ R28, R6, c[0x0][0x320] ;  /* 0x0000c800061c7a20 */ /* 0x000fe20000410000 */
[----:B------:R-:W-:Y:S01]  /*4ef0*/  ISETP.GT.AND P0, PT, R2, 0x39, PT ;  /* 0x000000390200780c */ /* 0x000fe20003f04270 */
[----:B------:R-:W-:Y:S01]  /*4f00*/  FMUL.FTZ R2, R31, c[0x0][0x320] ;  /* 0x0000c8001f027a20 */ /* 0x000fe20000410000 */
[----:B------:R-:W-:Y:S02]  /*4f10*/  FMNMX.FTZ R3, R13, R3, !PT ;  /* 0x000000030d037209 */ /* 0x000fe40007810000 */
[----:B------:R-:W-:Y:S02]  /*4f20*/  FSEL R94, R8, -INF , P1 ;  /* 0xff800000085e7808 */ /* 0x000fe40000800000 */
[----:B------:R-:W-:Y:S02]  /*4f30*/  ISETP.GT.AND P1, PT, R0, 0x8, PT ;  /* 0x000000080000780c */ /* 0x000fe40003f24270 */
[----:B------:R-:W-:-:S02]  /*4f40*/  FSEL R6, R74, -INF , P6 ;  /* 0xff8000004a067808 */ /* 0x000fc40003000000 */
[----:B------:R-:W-:Y:S01]  /*4f50*/  FSEL R8, R73, -INF , P5 ;  /* 0xff80000049087808 */ /* 0x000fe20002800000 */
[----:B------:R-:W-:Y:S01]  /*4f60*/  FMUL.FTZ R15, R19, c[0x0][0x320] ;  /* 0x0000c800130f7a20 */ /* 0x000fe20000410000 */
[----:B------:R-:W-:Y:S01]  /*4f70*/  FMNMX.FTZ R3, R16, R3, !PT ;  /* 0x0000000310037209 */ /* 0x000fe20007810000 */
[----:B------:R-:W-:Y:S01]  /*4f80*/  FMUL.FTZ R29, R7, c[0x0][0x320] ;  /* 0x0000c800071d7a20 */ /* 0x000fe20000410000 */
[----:B------:R1:W2:Y:S01]  /*4f90*/  MUFU.TANH R19, R2 ;  /* 0x0000000200137308 */ /* 0x0002a20000002400 */
[----:B------:R-:W-:Y:S02]  /*4fa0*/  FSEL R93, R4, -INF , P0 ;  /* 0xff800000045d7808 */ /* 0x000fe40000000000 */
[----:B------:R-:W-:Y:S02]  /*4fb0*/  ISETP.GT.AND P0, PT, R0, 0x9, PT ;  /* 0x000000090000780c */ /* 0x000fe40003f04270 */
[----:B------:R-:W-:Y:S02]  /*4fc0*/  FSEL R7, R58, -INF , P1 ;  /* 0xff8000003a077808 */ /* 0x000fe40000800000 */
[----:B------:R-:W-:-:S02]  /*4fd0*/  FMNMX.FTZ R3, R24, R3, !PT ;  /* 0x0000000318037209 */ /* 0x000fc40007810000 */
[----:B------:R-:W-:Y:S02]  /*4fe0*/  ISETP.GT.AND P6, PT, R0, 0x10, PT ;  /* 0x000000100000780c */ /* 0x000fe40003fc4270 */
[----:B------:R-:W-:Y:S02]  /*4ff0*/  FSEL R9, R57, -INF , P0 ;  /* 0xff80000039097808 */ /* 0x000fe40000000000 */
[----:B-1----:R-:W-:Y:S01]  /*5000*/  FMNMX.FTZ R2, R6, R8, !PT ;  /* 0x0000000806027209 */ /* 0x002fe20007810000 */
[----:B------:R-:W-:Y:S01]  /*5010*/  FMUL.FTZ R5, R18, c[0x0][0x320] ;  /* 0x0000c80012057a20 */ /* 0x000fe20000410000 */
[----:B------:R-:W-:Y:S01]  /*5020*/  FMNMX.FTZ R3, R26, R3, !PT ;  /* 0x000000031a037209 */ /* 0x000fe20007810000 */
[----:B------:R-:W-:Y:S01]  /*5030*/  FMUL.FTZ R17, R22, c[0x0][0x320] ;  /* 0x0000c80016117a20 */ /* 0x000fe20000410000 */
[----:B------:R-:W-:Y:S01]  /*5040*/  FMNMX.FTZ R2, R7, R2, !PT ;  /* 0x0000000207027209 */ /* 0x000fe20007810000 */
[----:B------:R-:W-:Y:S01]  /*5050*/  FMUL.FTZ R23, R23, c[0x0][0x320] ;  /* 0x0000c80017177a20 */ /* 0x000fe20000410000 */
[----:B------:R-:W-:Y:S01]  /*5060*/  ISETP.GT.AND P5, PT, R0, 0x11, PT ;  /* 0x000000110000780c */ /* 0x000fe20003fa4270 */
[----:B------:R-:W-:Y:S01]  /*5070*/  MUFU.TANH R14, R28 ;  /* 0x0000001c000e7308 */ /* 0x000fe20000002400 */
[----:B------:R-:W-:Y:S01]  /*5080*/  FSEL R21, R45, -INF , P6 ;  /* 0xff8000002d157808 */ /* 0x000fe20003000000 */
[----:B-----5:R-:W-:Y:S01]  /*5090*/  LDSM.16.MT88.4 R56, [R92] ;  /* 0x000000005c38783b */ /* 0x020fe20000004200 */
[----:B------:R-:W-:-:S02]  /*50a0*/  FMNMX.FTZ R2, R9, R2, !PT ;  /* 0x0000000209027209 */ /* 0x000fc40007810000 */
[----:B------:R-:W-:Y:S02]  /*50b0*/  FMNMX.FTZ R3, R25, R3, !PT ;  /* 0x0000000319037209 */ /* 0x000fe40007810000 */
[----:B------:R-:W-:Y:S02]  /*50c0*/  ISETP.GT.AND P1, PT, R0, 0x18, PT ;  /* 0x000000180000780c */ /* 0x000fe40003f24270 */
[----:B------:R-:W-:Y:S02]  /*50d0*/  FSEL R20, R44, -INF , P5 ;  /* 0xff8000002c147808 */ /* 0x000fe40002800000 */
[----:B------:R-:W-:Y:S02]  /*50e0*/  FMNMX.FTZ R2, R21, R2, !PT ;  /* 0x0000000215027209 */ /* 0x000fe40007810000 */
[----:B------:R-:W-:Y:S01]  /*50f0*/  FMNMX.FTZ R3, R88, R3, !PT ;  /* 0x0000000358037209 */ /* 0x000fe20007810000 */
[----:B------:R-:W1:Y:S01]  /*5100*/  MUFU.TANH R4, R5 ;  /* 0x0000000500047308 */ /* 0x000e620000002400 */
[----:B------:R-:W-:-:S02]  /*5110*/  ISETP.GT.AND P0, PT, R0, 0x19, PT ;  /* 0x000000190000780c */ /* 0x000fc40003f04270 */
[----:B------:R-:W-:Y:S02]  /*5120*/  FSEL R22, R37, -INF , P1 ;  /* 0xff80000025167808 */ /* 0x000fe40000800000 */
[----:B------:R-:W-:Y:S01]  /*5130*/  FMNMX.FTZ R2, R20, R2, !PT ;  /* 0x0000000214027209 */ /* 0x000fe20007810000 */
[----:B------:R-:W-:Y:S01]  /*5140*/  LDSM.16.MT88.4 R36, [R170+0x800] ;  /* 0x00080000aa24783b */ /* 0x000fe20000004200 */
[----:B------:R-:W-:Y:S01]  /*5150*/  FMNMX.FTZ R3, R91, R3, !PT ;  /* 0x000000035b037209 */ /* 0x000fe20007810000 */
[----:B------:R-:W3:Y:S01]  /*5160*/  MUFU.TANH R18, R15 ;  /* 0x0000000f00127308 */ /* 0x000ee20000002400 */
[----:B------:R-:W-:Y:S02]  /*5170*/  ISETP.GT.AND P6, PT, R0, 0x20, PT ;  /* 0x000000200000780c */ /* 0x000fe40003fc4270 */
[----:B------:R-:W-:Y:S02]  /*5180*/  FSEL R48, R34, -INF , P0 ;  /* 0xff80000022307808 */ /* 0x000fe40000000000 */
[----:B------:R-:W-:Y:S01]  /*5190*/  FMNMX.FTZ R2, R22, R2, !PT ;  /* 0x0000000216027209 */ /* 0x000fe20007810000 */
[----:B------:R-:W-:Y:S01]  /*51a0*/  LDSM.16.MT88.4 R32, [R232+0x800] ;  /* 0x00080000e820783b */ /* 0x000fe20000004200 */
[----:B------:R-:W-:Y:S01]  /*51b0*/  FMNMX.FTZ R3, R90, R3, !PT ;  /* 0x000000035a037209 */ /* 0x000fe20007810000 */
[----:B------:R-:W5:Y:S01]  /*51c0*/  MUFU.TANH R5, R17 ;  /* 0x0000001100057308 */ /* 0x000f620000002400 */
[----:B------:R-:W-:-:S02]  /*51d0*/  ISETP.GT.AND P5, PT, R0, 0x21, PT ;  /* 0x000000210000780c */ /* 0x000fc40003fa4270 */
[----:B----4-:R-:W-:Y:S02]  /*51e0*/  FSEL R78, R27, -INF , P6 ;  /* 0xff8000001b4e7808 */ /* 0x010fe40003000000 */
[----:B------:R-:W-:Y:S02]  /*51f0*/  FMNMX.FTZ R2, R48, R2, !PT ;  /* 0x0000000230027209 */ /* 0x000fe40007810000 */
[----:B------:R-:W-:Y:S01]  /*5200*/  FMNMX.FTZ R3, R89, R3, !PT ;  /* 0x0000000359037209 */ /* 0x000fe20007810000 */
[----:B------:R-:W4:Y:S01]  /*5210*/  MUFU.TANH R15, R23 ;  /* 0x00000017000f7308 */ /* 0x000f220000002400 */
[----:B------:R-:W-:Y:S02]  /*5220*/  ISETP.GT.AND P1, PT, R0, 0x28, PT ;  /* 0x000000280000780c */ /* 0x000fe40003f24270 */
[----:B--2---:R-:W-:Y:S02]  /*5230*/  FSEL R77, R19, -INF , P5 ;  /* 0xff800000134d7808 */ /* 0x004fe40002800000 */
[----:B------:R-:W-:-:S02]  /*5240*/  FMNMX.FTZ R2, R78, R2, !PT ;  /* 0x000000024e027209 */ /* 0x000fc40007810000 */
[----:B------:R-:W-:Y:S02]  /*5250*/  FMNMX.FTZ R3, R104, R3, !PT ;  /* 0x0000000368037209 */ /* 0x000fe40007810000 */
[----:B------:R-:W-:Y:S02]  /*5260*/  ISETP.GT.AND P0, PT, R0, 0x29, PT ;  /* 0x000000290000780c */ /* 0x000fe40003f04270 */
[----:B-1----:R-:W-:Y:S02]  /*5270*/  FSEL R79, R4, -INF , P1 ;  /* 0xff800000044f7808 */ /* 0x002fe40000800000 */
[----:B------:R-:W-:Y:S02]  /*5280*/  FMNMX.FTZ R2, R77, R2, !PT ;  /* 0x000000024d027209 */ /* 0x000fe40007810000 */
[----:B------:R-:W-:Y:S01]  /*5290*/  FMNMX.FTZ R3, R95, R3, !PT ;  /* 0x000000035f037209 */ /* 0x000fe20007810000 */
[----:B------:R1:W2:Y:S01]  /*52a0*/  MUFU.TANH R4, R29 ;  /* 0x0000001d00047308 */ /* 0x0002a20000002400 */
[----:B------:R-:W-:-:S02]  /*52b0*/  ISETP.GT.AND P5, PT, R0, 0x30, PT ;  /* 0x000000300000780c */ /* 0x000fc40003fa4270 */
[----:B---3--:R-:W-:Y:S02]  /*52c0*/  FSEL R76, R18, -INF , P0 ;  /* 0xff800000124c7808 */ /* 0x008fe40000000000 */
[----:B------:R-:W-:Y:S02]  /*52d0*/  FMNMX.FTZ R2, R79, R2, !PT ;  /* 0x000000024f027209 */ /* 0x000fe40007810000 */
[----:B------:R-:W-:Y:S02]  /*52e0*/  FMNMX.FTZ R3, R94, R3, !PT ;  /* 0x000000035e037209 */ /* 0x000fe40007810000 */
[----:B------:R-:W-:Y:S02]  /*52f0*/  ISETP.GT.AND P0, PT, R0, 0x31, PT ;  /* 0x000000310000780c */ /* 0x000fe40003f04270 */
[----:B-----5:R-:W-:Y:S02]  /*5300*/  FSEL R185, R5, -INF , P5 ;  /* 0xff80000005b97808 */ /* 0x020fe40002800000 */
[----:B------:R-:W-:-:S02]  /*5310*/  FMNMX.FTZ R2, R76, R2, !PT ;  /* 0x000000024c027209 */ /* 0x000fc40007810000 */
[----:B------:R-:W-:Y:S01]  /*5320*/  FMNMX.FTZ R3, R93, R3, !PT ;  /* 0x000000035d037209 */ /* 0x000fe20007810000 */
[----:B-1----:R-:W-:Y:S01]  /*5330*/  LDSM.16.MT88.4 R28, [R171+0x800] ;  /* 0x00080000ab1c783b */ /* 0x002fe20000004200 */
[C---:B------:R-:W-:Y:S02]  /*5340*/  ISETP.GT.AND P1, PT, R0.reuse, 0x38, PT ;  /* 0x000000380000780c */ /* 0x040fe40003f24270 */
[----:B----4-:R-:W-:Y:S02]  /*5350*/  FSEL R184, R15, -INF , P0 ;  /* 0xff8000000fb87808 */ /* 0x010fe40000000000 */
[----:B------:R-:W-:Y:S01]  /*5360*/  FMNMX.FTZ R2, R185, R2, !PT ;  /* 0x00000002b9027209 */ /* 0x000fe20007810000 */
[----:B------:R-:W1:Y:S01]  /*5370*/  SHFL.BFLY PT, R5, R3, 0x2, 0x1f ;  /* 0x0c401f0003057f89 */ /* 0x000e6200000e0000 */
[----:B------:R-:W-:Y:S02]  /*5380*/  ISETP.GT.AND P0, PT, R0, 0x39, PT ;  /* 0x000000390000780c */ /* 0x000fe40003f04270 */
[----:B------:R-:W-:-:S02]  /*5390*/  FSEL R183, R14, -INF , P1 ;  /* 0xff8000000eb77808 */ /* 0x000fc40000800000 */
[----:B------:R-:W-:Y:S02]  /*53a0*/  FMNMX.FTZ R2, R184, R2, !PT ;  /* 0x00000002b8027209 */ /* 0x000fe40007810000 */
[----:B--2---:R-:W-:Y:S02]  /*53b0*/  FSEL R182, R4, -INF , P0 ;  /* 0xff80000004b67808 */ /* 0x004fe40000000000 */
        /* <DEDUP_REMOVED lines=11> */
[--C-:B------:R-:W-:Y:S01]  /*5470*/  FFMA.FTZ R3, R10, c[0x0][0x2d0], -R0.reuse ;  /* 0x0000b4000a037a23 */ /* 0x100fe20000010800 */
[----:B--2---:R-:W-:Y:S01]  /*5480*/  FMNMX.FTZ R100, R2, R4, !PT ;  /* 0x0000000402647209 */ /* 0x004fe20007810000 */
[----:B------:R-:W-:Y:S02]  /*5490*/  FFMA.FTZ R2, R11, c[0x0][0x2d0], -R0 ;  /* 0x0000b4000b027a23 */ /* 0x000fe40000010800 */
[----:B------:R1:W-:Y:S01]  /*54a0*/  MUFU.EX2 R74, R3 ;  /* 0x00000003004a7308 */ /* 0x0003e20000000800 */
[----:B------:R-:W-:-:S07]  /*54b0*/  FSETP.NEU.FTZ.AND P0, PT, R100, -INF , PT ;  /* 0xff8000006400780b */ /* 0x000fce0003f1d000 */
[----:B------:R2:W3:Y:S01]  /*54c0*/  MUFU.EX2 R71, R2 ;  /* 0x0000000200477308 */ /* 0x0004e20000000800 */
[----:B-1----:R-:W-:-:S07]  /*54d0*/  FFMA.FTZ R3, R12, c[0x0][0x2d0], -R0 ;  /* 0x0000b4000c037a23 */ /* 0x002fce0000010800 */
[----:B------:R1:W-:Y:S01]  /*54e0*/  MUFU.EX2 R72, R3 ;  /* 0x0000000300487308 */ /* 0x0003e20000000800 */
[----:B--2---:R-:W-:-:S05]  /*54f0*/  FMUL.FTZ R2, R100, c[0x0][0x2d0] ;  /* 0x0000b40064027a20 */ /* 0x004fca0000410000 */
[----:B------:R-:W-:Y:S01]  /*5500*/  FSEL R2, R2, RZ, P0 ;  /* 0x000000ff02027208 */ /* 0x000fe20000000000 */
[----:B-1----:R-:W-:Y:S02]  /*5510*/  FFMA.FTZ R3, R13, c[0x0][0x2d0], -R0 ;  /* 0x0000b4000d037a23 */ /* 0x002fe40000010800 */
[----:B------:R-:W1:Y:S02]  /*5520*/  LDSM.16.MT88.4 R12, [R170] ;  /* 0x00000000aa0c783b */ /* 0x000e640000004200 */
[----:B------:R2:W4:Y:S02]  /*5530*/  MUFU.EX2 R75, R3 ;  /* 0x00000003004b7308 */ /* 0x0005240000000800 */
[----:B--2---:R-:W-:-:S06]  /*5540*/  FFMA.FTZ R3, R6, c[0x0][0x2d0], -R2 ;  /* 0x0000b40006037a23 */ /* 0x004fcc0000010802 */
[----:B------:R2:W-:Y:S02]  /*5550*/  MUFU.EX2 R69, R3 ;  /* 0x0000000300457308 */ /* 0x0005e40000000800 */
[----:B--2---:R-:W-:-:S06]  /*5560*/  FFMA.FTZ R3, R8, c[0x0][0x2d0], -R2 ;  /* 0x0000b40008037a23 */ /* 0x004fcc0000010802 */
[----:B------:R2:W5:Y:S02]  /*5570*/  MUFU.EX2 R68, R3 ;  /* 0x0000000300447308 */ /* 0x0005640000000800 */
[--C-:B--2---:R-:W-:Y:S02]  /*5580*/  FFMA.FTZ R3, R7, c[0x0][0x2d0], -R2.reuse ;  /* 0x0000b40007037a23 */ /* 0x104fe40000010802 */
[----:B------:R-:W2:Y:S04]  /*5590*/  LDSM.16.MT88.4 R4, [R232] ;  /* 0x00000000e804783b */ /* 0x000ea80000004200 */
[----:B------:R1:W-:Y:S02]  /*55a0*/  MUFU.EX2 R70, R3 ;  /* 0x0000000300467308 */ /* 0x0003e40000000800 */
[----:B-1----:R-:W-:-:S06]  /*55b0*/  FFMA.FTZ R3, R9, c[0x0][0x2d0], -R2 ;  /* 0x0000b40009037a23 */ /* 0x002fcc0000010802 */
[----:B------:R1:W1:Y:S02]  /*55c0*/  MUFU.EX2 R73, R3 ;  /* 0x0000000300497308 */ /* 0x0002640000000800 */
[--C-:B-1----:R-:W-:Y:S02]  /*55d0*/  FFMA.FTZ R3, R16, c[0x0][0x2d0], -R0.reuse ;  /* 0x0000b40010037a23 */ /* 0x102fe40000010800 */
[----:B------:R-:W1:Y:S04]  /*55e0*/  LDSM.16.MT88.4 R16, [R171] ;  /* 0x00000000ab10783b */ /* 0x000e680000004200 */
[----:B------:R2:W-:Y:S02]  /*55f0*/  MUFU.EX2 R161, R3 ;  /* 0x0000000300a17308 */ /* 0x0005e40000000800 */
[----:B--2---:R-:W-:-:S06]  /*5600*/  FFMA.FTZ R3, R24, c[0x0][0x2d0], -R0 ;  /* 0x0000b40018037a23 */ /* 0x004fcc0000010800 */
[----:B------:R2:W1:Y:S02]  /*5610*/  MUFU.EX2 R174, R3 ;  /* 0x0000000300ae7308 */ /* 0x0004640000000800 */
[----:B--2---:R-:W-:-:S06]  /*5620*/  FFMA.FTZ R3, R26, c[0x0][0x2d0], -R0 ;  /* 0x0000b4001a037a23 */ /* 0x004fcc0000010800 */
[----:B------:R2:W-:Y:S02]  /*5630*/  MUFU.EX2 R180, R3 ;  /* 0x0000000300b47308 */ /* 0x0005e40000000800 */
[----:B--2---:R-:W-:-:S06]  /*5640*/  FFMA.FTZ R3, R25, c[0x0][0x2d0], -R0 ;  /* 0x0000b40019037a23 */ /* 0x004fcc0000010800 */
[----:B------:R2:W-:Y:S02]  /*5650*/  MUFU.EX2 R175, R3 ;  /* 0x0000000300af7308 */ /* 0x0005e40000000800 */
[----:B--2---:R-:W-:-:S06]  /*5660*/  FFMA.FTZ R3, R21, c[0x0][0x2d0], -R2 ;  /* 0x0000b40015037a23 */ /* 0x004fcc0000010802 */
[----:B------:R2:W-:Y:S02]  /*5670*/  MUFU.EX2 R139, R3 ;  /* 0x00000003008b7308 */ /* 0x0005e40000000800 */
[----:B--2---:R-:W-:-:S06]  /*5680*/  FFMA.FTZ R3, R20, c[0x0][0x2d0], -R2 ;  /* 0x0000b40014037a23 */ /* 0x004fcc0000010802 */
[----:B------:R2:W1:Y:S01]  /*5690*/  MUFU.EX2 R172, R3 ;  /* 0x0000000300ac7308 */ /* 0x0004620000000800 */
[----:B---3--:R-:W-:Y:S02]  /*56a0*/  F2FP.PACK_AB R8, R71, R74 ;  /* 0x0000004a4708723e */ /* 0x008fe400000000ff */
[----:B----4-:R-:W-:Y:S01]  /*56b0*/  F2FP.PACK_AB R10, R75, R72 ;  /* 0x000000484b0a723e */ /* 0x010fe200000000ff */
[----:B--2---:R-:W-:-:S04]  /*56c0*/  FFMA.FTZ R3, R22, c[0x0][0x2d0], -R2 ;  /* 0x0000b40016037a23 */ /* 0x004fc80000010802 */
[----:B------:R2:W-:Y:S01]  /*56d0*/  MUFU.EX2 R160, R3 ;  /* 0x0000000300a07308 */ /* 0x0005e20000000800 */
[----:B-----5:R-:W-:Y:S02]  /*56e0*/  F2FP.PACK_AB R9, R68, R69 ;  /* 0x000000454409723e */ /* 0x020fe400000000ff */
[----:B------:R-:W-:Y:S01]  /*56f0*/  F2FP.PACK_AB R11, R73, R70 ;  /* 0x00000046490b723e */ /* 0x000fe200000000ff */
[----:B--2---:R-:W-:Y:S02]  /*5700*/  FFMA.FTZ R3, R48, c[0x0][0x2d0], -R2 ;  /* 0x0000b40030037a23 */ /* 0x004fe40000010802 */
[----:B------:R-:W2:Y:S04]  /*5710*/  LDSM.16.MT88.4 R48, [R170+0x2000] ;  /* 0x00200000aa30783b */ /* 0x000ea80000004200 */
[C---:B------:R-:W-:Y:S01]  /*5720*/  HMMA.16816.F32 R52, R8.reuse, R12, RZ ;  /* 0x0000000c0834723c */ /* 0x040fe200000018ff */
[----:B------:R-:W3:Y:S07]  /*5730*/  MUFU.EX2 R186, R3 ;  /* 0x0000000300ba7308 */ /* 0x000eee0000000800 */
[C---:B------:R-:W-:Y:S08]  /*5740*/  HMMA.16816.F32 R44, R8.reuse, R14, RZ ;  /* 0x0000000e082c723c */ /* 0x040ff000000018ff */
[C---:B------:R-:W-:Y:S08]  /*5750*/  HMMA.16816.F32 R40, R8.reuse, R4, RZ ;  /* 0x000000040828723c */ /* 0x040ff000000018ff */
[C---:B------:R-:W-:Y:S08]  /*5760*/  HMMA.16816.F32 R24, R8.reuse, R6, RZ ;  /* 0x000000060818723c */ /* 0x040ff000000018ff */
[C---:B-1----:R-:W-:Y:S08]  /*5770*/  HMMA.16816.F32 R20, R8.reuse, R16, RZ ;  /* 0x000000100814723c */ /* 0x042ff000000018ff */
[----:B------:R-:W-:Y:S01]  /*5780*/  HMMA.16816.F32 R12, R8, R56, RZ ;  /* 0x00000038080c723c */ /* 0x000fe200000018ff */
[----:B------:R-:W-:-:S02]  /*5790*/  F2FP.PACK_AB R4, R174, R161 ;  /* 0x000000a1ae04723e */ /* 0x000fc400000000ff */
[----:B------:R-:W-:Y:S02]  /*57a0*/  F2FP.PACK_AB R5, R172, R139 ;  /* 0x0000008bac05723e */ /* 0x000fe400000000ff */
[----:B------:R-:W-:-:S03]  /*57b0*/  F2FP.PACK_AB R6, R175, R180 ;  /* 0x000000b4af06723e */ /* 0x000fc600000000ff */
[----:B------:R-:W-:Y:S01]  /*57c0*/  HMMA.16816.F32 R16, R8, R18, RZ ;  /* 0x000000120810723c */ /* 0x000fe200000018ff */
[----:B---3--:R-:W-:-:S07]  /*57d0*/  F2FP.PACK_AB R7, R186, R160 ;  /* 0x000000a0ba07723e */ /* 0x008fce00000000ff */
[C---:B------:R-:W-:Y:S01]  /*57e0*/  HMMA.16816.F32 R156, R4.reuse, R32, R40 ;  /* 0x00000020049c723c */ /* 0x040fe20000001828 */
[----:B------:R-:W-:Y:S07]  /*57f0*/  LDSM.16.MT88.4 R40, [R171+0x2000] ;  /* 0x00200000ab28783b */ /* 0x000fee0000004200 */
[C---:B------:R-:W-:Y:S08]  /*5800*/  HMMA.16816.F32 R120, R4.reuse, R34, R24 ;  /* 0x000000220478723c */ /* 0x040ff00000001818 */
[C---:B------:R-:W-:Y:S01]  /*5810*/  HMMA.16816.F32 R152, R4.reuse, R28, R20 ;  /* 0x0000001c0498723c */ /* 0x040fe20000001814 */
[----:B------:R-:W1:Y:S07]  /*5820*/  LDSM.16.MT88.4 R20, [R170+0x2800] ;  /* 0x00280000aa14783b */ /* 0x000e6e0000004200 */
[C---:B------:R-:W-:Y:S08]  /*5830*/  HMMA.16816.F32 R148, R4.reuse, R64, R12 ;  /* 0x000000400494723c */ /* 0x040ff0000000180c */
[C---:B------:R-:W-:Y:S01]  /*5840*/  HMMA.16816.F32 R176, R4.reuse, R36, R52 ;  /* 0x0000002404b0723c */ /* 0x040fe20000001834 */
[----:B------:R-:W-:Y:S07]  /*5850*/  LDSM.16.MT88.4 R52, [R171+0x2800] ;  /* 0x00280000ab34783b */ /* 0x000fee0000004200 */
[----:B------:R-:W-:Y:S01]  /*5860*/  HMMA.16816.F32 R112, R4, R38, R44 ;  /* 0x000000260470723c */ /* 0x000fe2000000182c */
[----:B------:R-:W3:Y:S04]  /*5870*/  LDSM.16.MT88.4 R36, [R232+0x2800] ;  /* 0x00280000e824783b */ /* 0x000ee80000004200 */
[----:B------:R-:W-:Y:S03]  /*5880*/  LDSM.16.MT88.4 R44, [R235+0x2800] ;  /* 0x00280000eb2c783b */ /* 0x000fe60000004200 */
[C---:B--2---:R-:W-:Y:S08]  /*5890*/  HMMA.16816.F32 R12, R8.reuse, R48, RZ ;  /* 0x00000030080c723c */ /* 0x044ff000000018ff */
[----:B------:R-:W-:Y:S01]  /*58a0*/  HMMA.16816.F32 R32, R8, R50, RZ ;  /* 0x000000320820723c */ /* 0x000fe200000018ff */
[----:B------:R-:W2:Y:S07]  /*58b0*/  LDSM.16.MT88.4 R48, [R235+0x2000] ;  /* 0x00200000eb30783b */ /* 0x000eae0000004200 */
[----:B------:R-:W-:Y:S08]  /*58c0*/  HMMA.16816.F32 R128, R4, R30, R16 ;  /* 0x0000001e0480723c */ /* 0x000ff00000001810 */
[C---:B------:R-:W-:Y:S01]  /*58d0*/  HMMA.16816.F32 R16, R8.reuse, R58, RZ ;  /* 0x0000003a0810723c */ /* 0x040fe200000018ff */
[----:B------:R-:W4:Y:S07]  /*58e0*/  LDSM.16.MT88.4 R56, [R170+0x4000] ;  /* 0x00400000aa38783b */ /* 0x000f2e0000004200 */
[C---:B------:R-:W-:Y:S08]  /*58f0*/  HMMA.16816.F32 R28, R8.reuse, R60, RZ ;  /* 0x0000003c081c723c */ /* 0x040ff000000018ff */
[----:B------:R-:W-:Y:S08]  /*5900*/  HMMA.16816.F32 R24, R8, R62, RZ ;  /* 0x0000003e0818723c */ /* 0x000ff000000018ff */
[C---:B------:R-:W-:Y:S08]  /*5910*/  HMMA.16816.F32 R60, R4.reuse, R66, R16 ;  /* 0x00000042043c723c */ /* 0x040ff00000001810 */
[C---:B-1----:R-:W-:Y:S08]  /*5920*/  HMMA.16816.F32 R144, R4.reuse, R20, R12 ;  /* 0x000000140490723c */ /* 0x042ff0000000180c */
[C---:B------:R-:W-:Y:S01]  /*5930*/  HMMA.16816.F32 R64, R4.reuse, R22, R32 ;  /* 0x000000160440723c */ /* 0x040fe20000001820 */
[----:B------:R-:W1:Y:S07]  /*5940*/  LDSM.16.MT88.4 R32, [R170+0x4800] ;  /* 0x00480000aa20783b */ /* 0x000e6e0000004200 */
[C---:B---3--:R-:W-:Y:S08]  /*5950*/  HMMA.16816.F32 R140, R4.reuse, R36, R28 ;  /* 0x00000024048c723c */ /* 0x048ff0000000181c */
[----:B------:R-:W-:Y:S01]  /*5960*/  HMMA.16816.F32 R124, R4, R38, R24 ;  /* 0x00000026047c723c */ /* 0x000fe20000001818 */
[----:B------:R-:W3:Y:S07]  /*5970*/  LDSM.16.MT88.4 R36, [R232+0x4000] ;  /* 0x00400000e824783b */ /* 0x000eee0000004200 */
[C---:B--2---:R-:W-:Y:S08]  /*5980*/  HMMA.16816.F32 R20, R8.reuse, R50, RZ ;  /* 0x000000320814723c */ /* 0x044ff000000018ff */
[C---:B------:R-:W-:Y:S08]  /*5990*/  HMMA.16816.F32 R12, R8.reuse, R40, RZ ;  /* 0x00000028080c723c */ /* 0x040ff000000018ff */
[C---:B----4-:R-:W-:Y:S08]  /*59a0*/  HMMA.16816.F32 R16, R8.reuse, R56, RZ ;  /* 0x000000380810723c */ /* 0x050ff000000018ff */
[----:B------:R-:W-:Y:S08]  /*59b0*/  HMMA.16816.F32 R24, R8, R48, RZ ;  /* 0x000000300818723c */ /* 0x000ff000000018ff */
[C---:B------:R-:W-:Y:S01]  /*59c0*/  HMMA.16816.F32 R96, R4.reuse, R46, R20 ;  /* 0x0000002e0460723c */ /* 0x040fe20000001814 */
[----:B------:R-:W2:Y:S07]  /*59d0*/  LDSM.16.MT88.4 R20, [R232+0x4800] ;  /* 0x00480000e814783b */ /* 0x000eae0000004200 */
[----:B------:R-:W-:Y:S08]  /*59e0*/  HMMA.16816.F32 R132, R4, R52, R12 ;  /* 0x000000340484723c */ /* 0x000ff0000000180c */
[C---:B------:R-:W-:Y:S08]  /*59f0*/  HMMA.16816.F32 R12, R8.reuse, R58, RZ ;  /* 0x0000003a080c723c */ /* 0x040ff000000018ff */
[----:B------:R-:W-:Y:S08]  /*5a00*/  HMMA.16816.F32 R28, R8, R42, RZ ;  /* 0x0000002a081c723c */ /* 0x000ff000000018ff */
[C---:B-1----:R-:W-:Y:S08]  /*5a10*/  HMMA.16816.F32 R84, R4.reuse, R32, R16 ;  /* 0x000000200454723c */ /* 0x042ff00000001810 */
[----:B------:R-:W-:Y:S01]  /*5a20*/  HMMA.16816.F32 R108, R4, R44, R24 ;  /* 0x0000002c046c723c */ /* 0x000fe20000001818 */
[----:B------:R-:W1:Y:S07]  /*5a30*/  LDSM.16.MT88.4 R24, [R171+0x4000] ;  /* 0x00400000ab18783b */ /* 0x000e6e0000004200 */
[----:B---3--:R-:W-:Y:S08]  /*5a40*/  HMMA.16816.F32 R16, R8, R36, RZ ;  /* 0x000000240810723c */ /* 0x008ff000000018ff */
[----:B------:R-:W-:Y:S08]  /*5a50*/  HMMA.16816.F32 R80, R4, R34, R12 ;  /* 0x000000220450723c */ /* 0x000ff0000000180c */
[----:B------:R-:W-:Y:S08]  /*5a60*/  HMMA.16816.F32 R12, R8, R38, RZ ;  /* 0x00000026080c723c */ /* 0x000ff000000018ff */
[C---:B------:R-:W-:Y:S08]  /*5a70*/  HMMA.16816.F32 R116, R4.reuse, R54, R28 ;  /* 0x000000360474723c */ /* 0x040ff0000000181c */
[C---:B--2---:R-:W-:Y:S01]  /*5a80*/  HMMA.16816.F32 R52, R4.reuse, R20, R16 ;  /* 0x000000140434723c */ /* 0x044fe20000001810 */
[----:B------:R-:W2:Y:S07]  /*5a90*/  LDSM.16.MT88.4 R16, [R171+0x4800] ;  /* 0x00480000ab10783b */ /* 0x000eae0000004200 */
[----:B------:R-:W-:Y:S08]  /*5aa0*/  HMMA.16816.F32 R48, R4, R22, R12 ;  /* 0x000000160430723c */ /* 0x000ff0000000180c */
[----:B-1----:R-:W-:Y:S11]  /*5ab0*/  HMMA.16816.F32 R12, R8, R24, RZ ;  /* 0x00000018080c723c */ /* 0x002ff600000018ff */
[----:B------:R-:W-:Y:S11]  /*5ac0*/  @!UPT UIADD3 URZ, URZ, URZ, URZ ;  /* 0x0000003f3f3ff290 */ /* 0x000ff6000fffe03f */
[----:B------:R-:W-:Y:S02]  /*5ad0*/  @!UPT UIADD3 URZ, URZ, URZ, URZ ;  /* 0x0000003f3f3ff290 */ /* 0x000fe4000fffe03f */
[----:B--2---:R-:W-:Y:S08]  /*5ae0*/  HMMA.16816.F32 R44, R4, R16, R12 ;  /* 0x00000010042c723c */ /* 0x004ff0000000180c */
[----:B------:R-:W-:Y:S11]  /*5af0*/  HMMA.16816.F32 R12, R8, R26, RZ ;  /* 0x0000001a080c723c */ /* 0x000ff600000018ff */
[----:B------:R-:W-:Y:S11]  /*5b00*/  @!UPT UIADD3 URZ, URZ, URZ, URZ ;  /* 0x0000003f3f3ff290 */ /* 0x000ff6000fffe03f */
[----:B------:R-:W-:Y:S02]  /*5b10*/  @!UPT UIADD3 URZ, URZ, URZ, URZ ;  /* 0x0000003f3f3ff290 */ /* 0x000fe4000fffe03f */
[----:B------:R-:W-:Y:S01]  /*5b20*/  HMMA.16816.F32 R36, R4, R18, R12 ;  /* 0x000000120424723c */ /* 0x000fe2000000180c */
[----:B------:R-:W1:Y:S01]  /*5b30*/  LDSM.16.MT88.4 R12, [R92+0x4000] ;  /* 0x004000005c0c783b */ /* 0x000e620000004200 */
[----:B------:R-:W-:-:S06]  /*5b40*/  FFMA.FTZ R3, R88, c[0x0][0x2d0], -R0 ;  /* 0x0000b40058037a23 */ /* 0x000fcc0000010800 */
[C---:B-1----:R-:W-:Y:S08]  /*5b50*/  HMMA.16816.F32 R16, R8.reuse, R12, RZ ;  /* 0x0000000c0810723c */ /* 0x042ff000000018ff */
[----:B------:R-:W-:Y:S01]  /*5b60*/  HMMA.16816.F32 R8, R8, R14, RZ ;  /* 0x0000000e0808723c */ /* 0x000fe200000018ff */
[----:B------:R-:W1:Y:S01]  /*5b70*/  LDSM.16.MT88.4 R12, [R235+0x4800] ;  /* 0x00480000eb0c783b */ /* 0x000e620000004200 */
[----:B------:R2:W-:Y:S02]  /*5b80*/  MUFU.EX2 R92, R3 ;  /* 0x00000003005c7308 */ /* 0x0005e40000000800 */
[----:B--2---:R-:W-:-:S06]  /*5b90*/  FFMA.FTZ R3, R91, c[0x0][0x2d0], -R0 ;  /* 0x0000b4005b037a23 */ /* 0x004fcc0000010800 */
[----:B------:R2:W-:Y:S02]  /*5ba0*/  MUFU.EX2 R136, R3 ;  /* 0x0000000300887308 */ /* 0x0005e40000000800 */
[----:B--2---:R-:W-:-:S06]  /*5bb0*/  FFMA.FTZ R3, R90, c[0x0][0x2d0], -R0 ;  /* 0x0000b4005a037a23 */ /* 0x004fcc0000010800 */
[----:B------:R2:W-:Y:S06]  /*5bc0*/  MUFU.EX2 R137, R3 ;  /* 0x0000000300897308 */ /* 0x0005ec0000000800 */
[----:B-1----:R-:W-:Y:S01]  /*5bd0*/  HMMA.16816.F32 R20, R4, R14, R8 ;  /* 0x0000000e0414723c */ /* 0x002fe20000001808 */
[----:B------:R-:W1:Y:S01]  /*5be0*/  LDSM.16.MT88.4 R8, [R170+0x1000] ;  /* 0x00100000aa08783b */ /* 0x000e620000004200 */
[----:B--2---:R-:W-:-:S04]  /*5bf0*/  FFMA.FTZ R3, R89, c[0x0][0x2d0], -R0 ;  /* 0x0000b40059037a23 */ /* 0x004fc80000010800 */
[----:B------:R2:W3:Y:S02]  /*5c00*/  MUFU.EX2 R138, R3 ;  /* 0x00000003008a7308 */ /* 0x0004e40000000800 */
[----:B------:R-:W-:Y:S01]  /*5c10*/  HMMA.16816.F32 R24, R4, R12, R16 ;  /* 0x0000000c0418723c */ /* 0x000fe20000001810 */
[----:B--2---:R-:W-:-:S05]  /*5c20*/  FFMA.FTZ R3, R78, c[0x0][0x2d0], -R2 ;  /* 0x0000b4004e037a23 */ /* 0x004fca0000010802 */
[----:B------:R2:W-:Y:S02]  /*5c30*/  MUFU.EX2 R19, R3 ;  /* 0x0000000300137308 */ /* 0x0005e40000000800 */
[----:B--2---:R-:W-:-:S06]  /*5c40*/  FFMA.FTZ R3, R77, c[0x0][0x2d0], -R2 ;  /* 0x0000b4004d037a23 */ /* 0x004fcc0000010802 */
[----:B------:R2:W4:Y:S02]  /*5c50*/  MUFU.EX2 R18, R3 ;  /* 0x0000000300127308 */ /* 0x0005240000000800 */
[----:B--2---:R-:W-:-:S06]  /*5c60*/  FFMA.FTZ R3, R79, c[0x0][0x2d0], -R2 ;  /* 0x0000b4004f037a23 */ /* 0x004fcc0000010802 */
[----:B------:R2:W-:Y:S01]  /*5c70*/  MUFU.EX2 R102, R3 ;  /* 0x0000000300667308 */ /* 0x0005e20000000800 */
[----:B------:R-:W-:Y:S02]  /*5c80*/  FADD.FTZ R4, R74, R71 ;  /* 0x000000474a047221 */ /* 0x000fe40000010000 */
[----:B--2---:R-:W-:-:S05]  /*5c90*/  FFMA.FTZ R3, R76, c[0x0][0x2d0], -R2 ;  /* 0x0000b4004c037a23 */ /* 0x004fca0000010802 */
[----:B------:R2:W5:Y:S01]  /*5ca0*/  MUFU.EX2 R103, R3 ;  /* 0x0000000300677308 */ /* 0x0005620000000800 */
[----:B------:R-:W-:Y:S02]  /*5cb0*/  FADD.FTZ R5, R69, R68 ;  /* 0x0000004445057221 */ /* 0x000fe40000010000 */
[----:B------:R-:W-:Y:S01]  /*5cc0*/  FADD.FTZ R4, R72, R4 ;  /* 0x0000000448047221 */ /* 0x000fe20000010000 */
[----:B---3--:R-:W-:-:S03]  /*5cd0*/  F2FP.PACK_AB R6, R138, R137 ;  /* 0x000000898a06723e */ /* 0x008fc600000000ff */
[----:B------:R-:W-:Y:S01]  /*5ce0*/  FADD.FTZ R12, R75, R4 ;  /* 0x000000044b0c7221 */ /* 0x000fe20000010000 */
[----:B------:R-:W-:Y:S01]  /*5cf0*/  F2FP.PACK_AB R4, R136, R92 ;  /* 0x0000005c8804723e */ /* 0x000fe200000000ff */
[----:B------:R-:W-:Y:S02]  /*5d00*/  FFMA.FTZ R15, R104, c[0x0][0x2d0], -R0 ;  /* 0x0000b400680f7a23 */ /* 0x000fe40000010800 */
[----:B--2---:R-:W-:Y:S01]  /*5d10*/  FADD.FTZ R3, R70, R5 ;  /* 0x0000000546037221 */ /* 0x004fe20000010000 */
[----:B----4-:R-:W-:Y:S02]  /*5d20*/  F2FP.PACK_AB R5, R18, R19 ;  /* 0x000000131205723e */ /* 0x010fe400000000ff */
        /* <DEDUP_REMOVED lines=15> */
[----:B------:R-:W1:Y:S01]  /*5e20*/  LDSM.16.MT88.4 R8, [R232+0x3000] ;  /* 0x00300000e808783b */ /* 0x000e620000004200 */
[----:B------:R-:W-:-:S06]  /*5e30*/  FADD.FTZ R16, R73, R3 ;  /* 0x0000000349107221 */ /* 0x000fcc0000010000 */
[C---:B-1----:R-:W-:Y:S08]  /*5e40*/  HMMA.16816.F32 R68, R4.reuse, R8, R140 ;  /* 0x000000080444723c */ /* 0x042ff0000000188c */
[----:B------:R-:W-:Y:S01]  /*5e50*/  HMMA.16816.F32 R72, R4, R10, R124 ;  /* 0x0000000a0448723c */ /* 0x000fe2000000187c */
[----:B------:R-:W1:Y:S01]  /*5e60*/  LDSM.16.MT88.4 R8, [R171+0x3000] ;  /* 0x00300000ab08783b */ /* 0x000e620000004200 */
[----:B------:R-:W-:-:S02]  /*5e70*/  FFMA.FTZ R14, R95, c[0x0][0x2d0], -R0 ;  /* 0x0000b4005f0e7a23 */ /* 0x000fc40000010800 */
[--C-:B------:R-:W-:Y:S01]  /*5e80*/  FFMA.FTZ R13, R94, c[0x0][0x2d0], -R0.reuse ;  /* 0x0000b4005e0d7a23 */ /* 0x100fe20000010800 */
[----:B------:R-:W-:Y:S03]  /*5e90*/  LDSM.16.MT88.4 R124, [R171+0x1800] ;  /* 0x00180000ab7c783b */ /* 0x000fe60000004200 */
[C---:B-1----:R-:W-:Y:S08]  /*5ea0*/  HMMA.16816.F32 R176, R4.reuse, R8, R132 ;  /* 0x0000000804b0723c */ /* 0x042ff00000001884 */
[----:B------:R-:W-:Y:S01]  /*5eb0*/  HMMA.16816.F32 R152, R4, R10, R116 ;  /* 0x0000000a0498723c */ /* 0x000fe20000001874 */
[----:B------:R-:W1:Y:S01]  /*5ec0*/  LDSM.16.MT88.4 R8, [R235+0x3000] ;  /* 0x00300000eb08783b */ /* 0x000e620000004200 */
[----:B------:R-:W-:Y:S01]  /*5ed0*/  FFMA.FTZ R0, R93, c[0x0][0x2d0], -R0 ;  /* 0x0000b4005d007a23 */ /* 0x000fe20000010800 */
[----:B------:R-:W-:Y:S02]  /*5ee0*/  MUFU.EX2 R15, R15 ;  /* 0x0000000f000f7308 */ /* 0x000fe40000000800 */
[----:B------:R-:W-:Y:S01]  /*5ef0*/  LDSM.16.MT88.4 R132, [R235+0x1800] ;  /* 0x00180000eb84783b */ /* 0x000fe20000004200 */
[----:B------:R-:W-:-:S03]  /*5f00*/  FADD.FTZ R3, R161, R12 ;  /* 0x0000000ca1037221 */ /* 0x000fc60000010000 */
[----:B------:R-:W-:Y:S01]  /*5f10*/  LDSM.16.MT88.4 R116, [R232+0x1800] ;  /* 0x00180000e874783b */ /* 0x000fe20000004200 */
[C---:B-1----:R-:W-:Y:S08]  /*5f20*/  HMMA.16816.F32 R88, R4.reuse, R8, R108 ;  /* 0x000000080458723c */ /* 0x042ff0000000186c */
[C---:B------:R-:W-:Y:S01]  /*5f30*/  HMMA.16816.F32 R76, R4.reuse, R10, R96 ;  /* 0x0000000a044c723c */ /* 0x040fe20000001860 */
[----:B------:R-:W1:Y:S01]  /*5f40*/  LDSM.16.MT88.4 R8, [R170+0x5000] ;  /* 0x00500000aa08783b */ /* 0x000e620000004200 */
[----:B------:R2:W-:Y:S08]  /*5f50*/  MUFU.EX2 R17, R0 ;  /* 0x0000000000117308 */ /* 0x0005f00000000800 */
[----:B------:R-:W3:Y:S01]  /*5f60*/  MUFU.EX2 R14, R14 ;  /* 0x0000000e000e7308 */ /* 0x000ee20000000800 */
[----:B------:R-:W-:Y:S01]  /*5f70*/  LDSM.16.MT88.4 R108, [R170+0x1800] ;  /* 0x00180000aa6c783b */ /* 0x000fe20000004200 */
[C---:B-1----:R-:W-:Y:S08]  /*5f80*/  HMMA.16816.F32 R84, R4.reuse, R8, R84 ;  /* 0x000000080454723c */ /* 0x042ff00000001854 */
[C---:B------:R-:W-:Y:S01]  /*5f90*/  HMMA.16816.F32 R80, R4.reuse, R10, R80 ;  /* 0x0000000a0450723c */ /* 0x040fe20000001850 */
[----:B------:R-:W1:Y:S07]  /*5fa0*/  LDSM.16.MT88.4 R8, [R232+0x5000] ;  /* 0x00500000e808783b */ /* 0x000e6e0000004200 */
[C---:B-1----:R-:W-:Y:S08]  /*5fb0*/  HMMA.16816.F32 R156, R4.reuse, R8, R52 ;  /* 0x00000008049c723c */ /* 0x042ff00000001834 */
[C---:B------:R-:W-:Y:S01]  /*5fc0*/  HMMA.16816.F32 R148, R4.reuse, R10, R48 ;  /* 0x0000000a0494723c */ /* 0x040fe20000001830 */
[----:B------:R-:W1:Y:S01]  /*5fd0*/  LDSM.16.MT88.4 R8, [R171+0x5000] ;  /* 0x00500000ab08783b */ /* 0x000e620000004200 */
[----:B--2---:R-:W-:Y:S01]  /*5fe0*/  FFMA.FTZ R0, R185, c[0x0][0x2d0], -R2 ;  /* 0x0000b400b9007a23 */ /* 0x004fe20000010802 */
[----:B------:R-:W2:Y:S01]  /*5ff0*/  MUFU.EX2 R13, R13 ;  /* 0x0000000d000d7308 */ /* 0x000ea20000000800 */
[----:B---3--:R-:W-:Y:S01]  /*6000*/  F2FP.PACK_AB R96, R14, R15 ;  /* 0x0000000f0e60723e */ /* 0x008fe200000000ff */
[----:B------:R-:W-:Y:S03]  /*6010*/  LDSM.16.MT88.4 R48, [R232+0x3800] ;  /* 0x00380000e830783b */ /* 0x000fe60000004200 */
[C---:B-1----:R-:W-:Y:S08]  /*6020*/  HMMA.16816.F32 R144, R4.reuse, R8, R44 ;  /* 0x000000080490723c */ /* 0x042ff0000000182c */
[----:B------:R-:W-:Y:S01]  /*6030*/  HMMA.16816.F32 R140, R4, R10, R36 ;  /* 0x0000000a048c723c */ /* 0x000fe20000001824 */
[----:B------:R-:W1:Y:S01]  /*6040*/  LDSM.16.MT88.4 R8, [R235+0x5000] ;  /* 0x00500000eb08783b */ /* 0x000e620000004200 */
[----:B--2---:R-:W-:-:S06]  /*6050*/  F2FP.PACK_AB R98, R17, R13 ;  /* 0x0000000d1162723e */ /* 0x004fcc00000000ff */
        /* <DEDUP_REMOVED lines=9> */
[----:B------:R-:W-:Y:S01]  /*60f0*/  FADD.FTZ R3, R174, R3 ;  /* 0x00000003ae037221 */ /* 0x000fe20000010000 */
[----:B-1----:R-:W-:Y:S01]  /*6100*/  LDSM.16.MT88.4 R4, [R235+0x5800] ;  /* 0x00580000eb04783b */ /* 0x002fe20000004200 */
[----:B--2---:R-:W-:-:S02]  /*6110*/  F2FP.PACK_AB R97, R11, R10 ;  /* 0x0000000a0b61723e */ /* 0x004fc400000000ff */
[----:B---3--:R-:W-:-:S07]  /*6120*/  F2FP.PACK_AB R99, R9, R8 ;  /* 0x000000080963723e */ /* 0x008fce00000000ff */
[C---:B------:R-:W-:Y:S08]  /*6130*/  HMMA.16816.F32 R120, R96.reuse, R124, R120 ;  /* 0x0000007c6078723c */ /* 0x040ff00000001878 */
[C---:B------:R-:W-:Y:S01]  /*6140*/  HMMA.16816.F32 R124, R96.reuse, R126, R40 ;  /* 0x0000007e607c723c */ /* 0x040fe20000001828 */
[----:B------:R-:W1:Y:S07]  /*6150*/  LDSM.16.MT88.4 R40, [R170+0x3800] ;  /* 0x00380000aa28783b */ /* 0x000e6e0000004200 */
[C---:B------:R-:W-:Y:S08]  /*6160*/  HMMA.16816.F32 R44, R96.reuse, R48, R68 ;  /* 0x00000030602c723c */ /* 0x040ff00000001844 */
[C---:B------:R-:W-:Y:S01]  /*6170*/  HMMA.16816.F32 R48, R96.reuse, R50, R72 ;  /* 0x000000326030723c */ /* 0x040fe20000001848 */
[----:B------:R-:W2:Y:S07]  /*6180*/  LDSM.16.MT88.4 R72, [R170+0x5800] ;  /* 0x00580000aa48783b */ /* 0x000eae0000004200 */
[C---:B-1----:R-:W-:Y:S08]  /*6190*/  HMMA.16816.F32 R36, R96.reuse, R40, R60 ;  /* 0x000000286024723c */ /* 0x042ff0000000183c */
[----:B------:R-:W-:Y:S01]  /*61a0*/  HMMA.16816.F32 R40, R96, R42, R64 ;  /* 0x0000002a6028723c */ /* 0x000fe20000001840 */
[----:B------:R-:W1:Y:S01]  /*61b0*/  LDSM.16.MT88.4 R64, [R235+0x3800] ;  /* 0x00380000eb40783b */ /* 0x000e620000004200 */
[----:B------:R-:W-:-:S06]  /*61c0*/  FADD.FTZ R0, R139, R16 ;  /* 0x000000108b007221 */ /* 0x000fcc0000010000 */
[----:B------:R-:W-:Y:S01]  /*61d0*/  HMMA.16816.F32 R128, R96, R132, R128 ;  /* 0x000000846080723c */ /* 0x000fe20000001880 */
[----:B------:R-:W-:-:S07]  /*61e0*/  FADD.FTZ R2, R172, R0 ;  /* 0x00000000ac027221 */ /* 0x000fce0000010000 */
[----:B--2---:R-:W-:Y:S01]  /*61f0*/  HMMA.16816.F32 R68, R96, R72, R84 ;  /* 0x000000486044723c */ /* 0x004fe20000001854 */
[----:B------:R-:W-:-:S07]  /*6200*/  FADD.FTZ R0, R180, R3 ;  /* 0x00000003b4007221 */ /* 0x000fce0000010000 */
[C---:B------:R-:W-:Y:S01]  /*6210*/  HMMA.16816.F32 R132, R96.reuse, R134, R56 ;  /* 0x000000866084723c */ /* 0x040fe20000001838 */
[----:B------:R-:W2:Y:S07]  /*6220*/  LDSM.16.MT88.4 R56, [R171+0x3800] ;  /* 0x00380000ab38783b */ /* 0x000eae0000004200 */
[C---:B------:R-:W-:Y:S01]  /*6230*/  HMMA.16816.F32 R72, R96.reuse, R74, R80 ;  /* 0x0000004a6048723c */ /* 0x040fe20000001850 */
[----:B------:R-:W3:Y:S07]  /*6240*/  LDSM.16.MT88.4 R80, [R232+0x5800] ;  /* 0x00580000e850783b */ /* 0x000eee0000004200 */
[----:B-1----:R-:W-:Y:S01]  /*6250*/  HMMA.16816.F32 R60, R96, R64, R88 ;  /* 0x00000040603c723c */ /* 0x002fe20000001858 */
[----:B------:R-:W1:Y:S01]  /*6260*/  LDSM.16.MT88.4 R88, [R171+0x5800] ;  /* 0x00580000ab58783b */ /* 0x000e620000004200 */
[----:B------:R-:W-:-:S02]  /*6270*/  FADD.FTZ R3, R160, R2 ;  /* 0x00000002a0037221 */ /* 0x000fc40000010000 */
[----:B------:R-:W-:Y:S02]  /*6280*/  FADD.FTZ R2, R175, R0 ;  /* 0x00000000af027221 */ /* 0x000fe40000010000 */
[----:B------:R-:W-:Y:S02]  /*6290*/  FADD.FTZ R0, R186, R3 ;  /* 0x00000003ba007221 */ /* 0x000fe40000010000 */
[----:B------:R-:W-:Y:S02]  /*62a0*/  FADD.FTZ R2, R92, R2 ;  /* 0x000000025c027221 */ /* 0x000fe40000010000 */
[----:B------:R-:W-:Y:S02]  /*62b0*/  FADD.FTZ R0, R19, R0 ;  /* 0x0000000013007221 */ /* 0x000fe40000010000 */
[----:B------:R-:W-:Y:S02]  /*62c0*/  FADD.FTZ R2, R136, R2 ;  /* 0x0000000288027221 */ /* 0x000fe40000010000 */
[----:B------:R-:W-:-:S02]  /*62d0*/  FADD.FTZ R0, R18, R0 ;  /* 0x0000000012007221 */ /* 0x000fc40000010000 */
        /* <DEDUP_REMOVED lines=18> */
[C---:B--2---:R-:W-:Y:S08]  /*6400*/  HMMA.16816.F32 R52, R96.reuse, R56, R176 ;  /* 0x000000386034723c */ /* 0x044ff000000018b0 */
[C---:B---3--:R-:W-:Y:S08]  /*6410*/  HMMA.16816.F32 R76, R96.reuse, R80, R156 ;  /* 0x00000050604c723c */ /* 0x048ff0000000189c */
[C---:B-1----:R-:W-:Y:S08]  /*6420*/  HMMA.16816.F32 R84, R96.reuse, R88, R144 ;  /* 0x000000586054723c */ /* 0x042ff00000001890 */
        /* <DEDUP_REMOVED lines=25> */
[----:B------:R-:W-:Y:S01]  /*65c0*/  SHF.L.U64.HI R15, R202, 0x1, R189 ;  /* 0x00000001ca0f7819 */ /* 0x000fe200000102bd */
[----:B------:R-:W-:Y:S01]  /*65d0*/  IMAD.SHL.U32 R17, R201, 0x2, RZ ;  /* 0x00000002c9117824 */ /* 0x000fe200078e00ff */
[----:B------:R-:W-:Y:S01]  /*65e0*/  SHF.R.S32.HI R189, RZ, 0x1f, R193 ;  /* 0x0000001fffbd7819 */ /* 0x000fe200000114c1 */
        /* <DEDUP_REMOVED lines=18> */
.L_x_2784:
        /* <DEDUP_REMOVED lines=21> */
.L_x_2785:
        /* <DEDUP_REMOVED lines=21> */
.L_x_2683:
[----:B------:R-:W-:Y:S05]  /*69b0*/  BSYNC B0 ;  /* 0x0000000000007941 */ /* 0x000fea0003800000 */
.L_x_2682:
[----:B-1----:R-:W-:Y:S01]  /*69c0*/  @P4 IMAD.HI.U32 R2, R229, c[0x0][0x2c8], RZ ;  /* 0x0000b200e5024a27 */ /* 0x002fe200078e00ff */
[----:B------:R-:W-:Y:S01]  /*69d0*/  IADD3 R172, R188, -0x2, RZ ;  /* 0xfffffffebcac7810 */ /* 0x000fe20007ffe0ff */
[----:B------:R-:W0:Y:S02]  /*69e0*/  LDGDEPBAR ;  /* 0x00000000000079af */ /* 0x000e240000000000 */
[----:B------:R-:W-:Y:S01]  /*69f0*/  IMAD.MOV.U32 R0, RZ, RZ, R229 ;  /* 0x000000ffff007224 */ /* 0x000fe200078e00e5 */
[----:B------:R-:W-:Y:S01]  /*6a00*/  @P4 SHF.R.U32.HI R0, RZ, c[0x0][0x2cc], R2 ;  /* 0x0000b300ff004a19 */ /* 0x000fe20000011602 */
[----:B------:R-:W-:-:S02]  /*6a10*/  IMAD.MOV.U32 R161, RZ, RZ, 0x1 ;  /* 0x00000001ffa17424 */ /* 0x000fc400078e00ff */
[----:B------:R-:W-:Y:S01]  /*6a20*/  IMAD.MOV.U32 R199, RZ, RZ, RZ ;  /* 0x000000ffffc77224 */ /* 0x000fe200078e00ff */
[----:B------:R-:W-:-:S04]  /*6a30*/  IADD3 R0, R0, R221, -R222 ;  /* 0x000000dd00007210 */ /* 0x000fc80007ffe8de */
        /* <DEDUP_REMOVED lines=10> */
.L_x_2695:
        /* <DEDUP_REMOVED lines=27> */
[C---:B------:R-:W-:Y:S01]  /*6c90*/  IMAD.WIDE.U32 R2, R181.reuse, c[0x0][0x208], RZ ;  /* 0x00008200b5027a25 */ /* 0x040fe200078e00ff */
        /* <DEDUP_REMOVED lines=15> */
.L_x_2786:
[----:B------:R-:W-:-:S05]  /*6d90*/  BRA.DIV ~URZ, `(.L_x_2690) ;  /* 0x0000c6727f007947 */ /* 0x000fca000b800000 */
[----:B------:R-:W5:Y:S01]  /*6da0*/  SHFL.IDX PT, R2, R14, RZ, 0x181f ;  /* 0x00181fff0e027589 */ /* 0x000f6200000e0000 */
[----:B------:R-:W-:Y:S01]  /*6db0*/  ISETP.GE.AND P5, PT, R193, c[0x0][0x1d4], PT ;  /* 0x00007500c1007a0c */ /* 0x000fe20003fa6270 */
[----:B------:R-:W-:Y:S01]  /*6dc0*/  IMAD R4, R199, 0x6000, R223 ;  /* 0x00006000c7047824 */ /* 0x000fe200078e02df */
[----:B------:R-:W-:Y:S04]  /*6dd0*/  ISETP.GE.AND P1, PT, R201, c[0x0][0x1d4], PT ;  /* 0x00007500c9007a0c */ /* 0x000fe80003f26270 */
[----:B------:R-:W-:Y:S02]  /*6de0*/  SEL R13, RZ, 0x10, P1 ;  /* 0x00000010ff0d7807 */ /* 0x000fe40000800000 */
[----:B-----5:R-:W-:Y:S05]  /*6df0*/  IADD3 R6, P0, R2, R22, RZ ;  /* 0x0000001602067210 */ /* 0x020fea0007f1e0ff */
[C---:B---3--:R-:W-:Y:S01]  /*6e00*/  IMAD.X R7, R5.reuse, 0x1, R15, P0 ;  /* 0x0000000105077824 */ /* 0x048fe200000e060f */
        /* <DEDUP_REMOVED lines=14> */
.L_x_2787:
[C---:B------:R-:W-:Y:S02]  /*6ef0*/  IADD3 R3, -R6.reuse, 0x10, RZ ;  /* 0x0000001006037810 */ /* 0x040fe40007ffe1ff */
[----:B------:R-:W-:Y:S02]  /*6f00*/  ISETP.NE.U32.AND P5, PT, R6, RZ, PT ;  /* 0x000000ff0600720c */ /* 0x000fe40003fa5070 */
[----:B------:R-:W-:Y:S02]  /*6f10*/  LOP3.LUT R3, R3, 0xf, RZ, 0xc0, !PT ;  /* 0x0000000f03037812 */ /* 0x000fe400078ec0ff */
[----:B------:R-:W-:Y:S02]  /*6f20*/  ISETP.NE.U32.AND P6, PT, R13, RZ, PT ;  /* 0x000000ff0d00720c */ /* 0x000fe40003fc5070 */
[-C--:B---3--:R-:W-:Y:S02]  /*6f30*/  IADD3 R6, P1, P0, R3, R2.reuse, R22 ;  /* 0x0000000203067210 */ /* 0x088fe4000783e016 */
[----:B------:R-:W-:Y:S02]  /*6f40*/  IADD3 R3, -R13, 0x10, RZ ;  /* 0x000000100d037810 */ /* 0x000fe40007ffe1ff */
[-C--:B------:R-:W-:Y:S02]  /*6f50*/  IADD3.X R7, RZ, R5.reuse, R15, P1, P0 ;  /* 0x00000005ff077210 */ /* 0x080fe40000fe040f */
[----:B------:R-:W-:Y:S03]  /*6f60*/  LOP3.LUT R3, R3, 0xf, RZ, 0xc0, !PT ;  /* 0x0000000f03037812 */ /* 0x000fe600078ec0ff */
[----:B------:R-:W-:Y:S01]  /*6f70*/  @!PT LDS RZ, [RZ] ;  /* 0x00000000fffff984 */ /* 0x000fe20000000800 */
[----:B------:R-:W-:Y:S01]  /*6f80*/  @!PT LDS RZ, [RZ] ;  /* 0x00000000fffff984 */ /* 0x000fe20000000800 */
[----:B------:R-:W-:Y:S01]  /*6f90*/  @!PT LDS RZ, [RZ] ;  /* 0x00000000fffff984 */ /* 0x000fe20000000800 */
[----:B------:R3:W-:Y:S01]  /*6fa0*/  LDGSTS.E.BYPASS.LTC128B.128.ZFILL [R4+0x1000], [R6.64], P5 ;  /* 0x0100000006047fae */ /* 0x0007e2000a941d48 */
[C---:B------:R-:W-:Y:S02]  /*6fb0*/  ISETP.NE.U32.AND P5, PT, R12.reuse, RZ, PT ;  /* 0x000000ff0c00720c */ /* 0x040fe40003fa5070 */
[-C--:B---3--:R-:W-:Y:S02]  /*6fc0*/  IADD3 R6, P1, P0, R3, R2.reuse, R23 ;  /* 0x0000000203067210 */ /* 0x088fe4000783e017 */
[----:B------:R-:W-:Y:S02]  /*6fd0*/  IADD3 R3, -R12, 0x10, RZ ;  /* 0x000000100c037810 */ /* 0x000fe40007ffe1ff */
[-C--:B------:R-:W-:Y:S02]  /*6fe0*/  IADD3.X R7, RZ, R5.reuse, R20, P1, P0 ;  /* 0x00000005ff077210 */ /* 0x080fe40000fe0414 */
[----:B------:R-:W-:Y:S03]  /*6ff0*/  LOP3.LUT R3, R3, 0xf, RZ, 0xc0, !PT ;  /* 0x0000000f03037812 */ /* 0x000fe600078ec0ff */
[----:B------:R3:W-:Y:S01]  /*7000*/  LDGSTS.E.BYPASS.LTC128B.128.ZFILL [R4+0x3000], [R6.64], P6 ;  /* 0x0300000006047fae */ /* 0x0007e2000b141d48 */
[----:B------:R-:W-:Y:S04]  /*7010*/  IADD3 R2, P1, P0, R3, R2, R28 ;  /* 0x0000000203027210 */ /* 0x000fe8000783e01c */
[----:B------:R-:W-:Y:S05]  /*7020*/  IADD3.X R3, RZ, R5, R21, P1, P0 ;  /* 0x00000005ff037210 */ /* 0x000fea0000fe0415 */
[----:B------:R3:W-:Y:S04]  /*7030*/  LDGSTS.E.BYPASS.LTC128B.128.ZFILL [R4+0x5000], [R2.64], P5 ;  /* 0x0500000002047fae */ /* 0x0007e8000a941d48 */
.L_x_2688:
[----:B------:R-:W-:Y:S05]  /*7040*/  BSYNC B0 ;  /* 0x0000000000007941 */ /* 0x000fea0003800000 */
.L_x_2687:
[----:B------:R-:W0:Y:S01]  /*7050*/  LDGDEPBAR ;  /* 0x00000000000079af */ /* 0x000e220000000000 */
[----:B------:R-:W-:Y:S01]  /*7060*/  WARPSYNC 0xffffffff ;  /* 0xffffffff00007948 */ /* 0x000fe20003800000 */
[C---:B--23--:R-:W-:Y:S01]  /*7070*/  HMMA.16816.F32 R4, R32.reuse, R8, RZ ;  /* 0x000000082004723c */ /* 0x04cfe200000018ff */
[----:B------:R-:W-:Y:S03]  /*7080*/  BSSY B0, `(.L_x_2691) ;  /* 0x0000313000007945 */ /* 0x000fe60003800000 */
[-C--:B------:R-:W-:Y:S02]  /*7090*/  IADD3 R100, R166, R0.reuse, RZ ;  /* 0x00000000a6647210 */ /* 0x080fe40007ffe0ff */
[CC--:B------:R-:W-:Y:S02]  /*70a0*/  IADD3 R3, R167.reuse, R0.reuse, RZ ;  /* 0x00000000a7037210 */ /* 0x0c0fe40007ffe0ff */
[C---:B------:R-:W-:Y:S01]  /*70b0*/  HMMA.16816.F32 R8, R32.reuse, R10, RZ ;  /* 0x0000000a2008723c */ /* 0x040fe200000018ff */
[----:B------:R-:W-:Y:S03]  /*70c0*/  IADD3 R2, R167, R0, R166 ;  /* 0x00000000a7027210 */ /* 0x000fe60007ffe0a6 */
        /* <DEDUP_REMOVED lines=17> */
[C---:B------:R-:W-:Y:S07]  /*71e0*/  HMMA.16816.F32 R28, R140.reuse, R156, R28 ;  /* 0x0000009c8c1c723c */ /* 0x040fee000000181c */
[----:B------:R-:W-:Y:S01]  /*71f0*/  IADD3 R156, R166, R101, RZ ;  /* 0x00000065a69c7210 */ /* 0x000fe20007ffe0ff */
        /* <DEDUP_REMOVED lines=121> */
[----:B------:R-:W-:Y:S04]  /*7990*/  FMUL.FTZ R0, R4, c[0x0][0x320] ;  /* 0x0000c80004007a20 */ /* 0x000fe80000410000 */
[----:B------:R1:W-:Y:S01]  /*79a0*/  MUFU.TANH R155, R0 ;  /* 0x00000000009b7308 */ /* 0x0003e20000002400 */
[----:B------:R-:W-:Y:S09]  /*79b0*/  FMUL.FTZ R3, R8, c[0x0][0x320] ;  /* 0x0000c80008037a20 */ /* 0x000ff20000410000 */
        /* <DEDUP_REMOVED lines=10> */
[C---:B-1----:R-:W-:Y:S08]  /*7a60*/  HMMA.16816.F32 R20, R148.reuse, R4, R20 ;  /* 0x000000049414723c */ /* 0x042ff00000001814 */
[C---:B------:R-:W-:Y:S04]  /*7a70*/  HMMA.16816.F32 R24, R148.reuse, R6, R24 ;  /* 0x000000069418723c */ /* 0x040fe80000001818 */
[----:B---3--:R-:W-:Y:S04]  /*7a80*/  FMUL.FTZ R0, R10, c[0x0][0x320] ;  /* 0x0000c8000a007a20 */ /* 0x008fe80000410000 */
[----:B------:R1:W-:Y:S08]  /*7a90*/  MUFU.TANH R145, R0 ;  /* 0x0000000000917308 */ /* 0x0003f00000002400 */
[----:B------:R-:W-:Y:S08]  /*7aa0*/  FMUL.FTZ R3, R21, c[0x0][0x320] ;  /* 0x0000c80015037a20 */ /* 0x000ff00000410000 */
[----:B------:R-:W-:Y:S02]  /*7ab0*/  FMUL.FTZ R4, R25, c[0x0][0x320] ;  /* 0x0000c80019047a20 */ /* 0x000fe40000410000 */
[----:B------:R-:W-:Y:S02]  /*7ac0*/  FMUL.FTZ R6, R27, c[0x0][0x320] ;  /* 0x0000c8001b067a20 */ /* 0x000fe40000410000 */
[----:B------:R3:W-:Y:S01]  /*7ad0*/  MUFU.TANH R21, R4 ;  /* 0x0000000400157308 */ /* 0x0007e20000002400 */
[----:B-1----:R-:W-:Y:S02]  /*7ae0*/  FMUL.FTZ R0, R11, c[0x0][0x320] ;  /* 0x0000c8000b007a20 */ /* 0x002fe40000410000 */
[----:B------:R1:W5:Y:S01]  /*7af0*/  LDSM.16.M88.4 R8, [R2+0x5800] ;  /* 0x005800000208783b */ /* 0x0003620000000200 */
[----:B------:R-:W-:Y:S06]  /*7b00*/  DEPBAR.LE SB0, 0x2 ;  /* 0x000080800000791a */ /* 0x000fec0000000000 */
[----:B------:R2:W2:Y:S01]  /*7b10*/  MUFU.TANH R144, R0 ;  /* 0x0000000000907308 */ /* 0x0004a20000002400 */
[----:B------:R-:W-:Y:S01]  /*7b20*/  BAR.SYNC.DEFER_BLOCKING 0x0 ;  /* 0x0000000000007b1d */ /* 0x000fe20000010000 */
[----:B---3--:R-:W-:Y:S02]  /*7b30*/  FMUL.FTZ R4, R26, c[0x0][0x320] ;  /* 0x0000c8001a047a20 */ /* 0x008fe40000410000 */
[----:B-1----:R-:W-:Y:S04]  /*7b40*/  @P4 IMAD.HI.U32 R2, R206, c[0x0][0x2c8], RZ ;  /* 0x0000b200ce024a27 */ /* 0x002fe800078e00ff */
[----:B--2---:R-:W-:Y:S04]  /*7b50*/  FMUL.FTZ R0, R12, c[0x0][0x320] ;  /* 0x0000c8000c007a20 */ /* 0x004fe80000410000 */
[----:B------:R1:W-:Y:S01]  /*7b60*/  MUFU.TANH R143, R0 ;  /* 0x00000000008f7308 */ /* 0x0003e20000002400 */
[C---:B-----5:R-:W-:Y:S08]  /*7b70*/  HMMA.16816.F32 R28, R148.reuse, R8, R28 ;  /* 0x00000008941c723c */ /* 0x060ff0000000181c */
[----:B------:R-:W-:Y:S04]  /*7b80*/  HMMA.16816.F32 R32, R148, R10, R32 ;  /* 0x0000000a9420723c */ /* 0x000fe80000001820 */
[----:B-1----:R-:W-:Y:S04]  /*7b90*/  FMUL.FTZ R0, R13, c[0x0][0x320] ;  /* 0x0000c8000d007a20 */ /* 0x002fe80000410000 */
[----:B------:R1:W-:Y:S08]  /*7ba0*/  MUFU.TANH R142, R0 ;  /* 0x00000000008e7308 */ /* 0x0003f00000002400 */
[----:B------:R-:W-:Y:S02]  /*7bb0*/  FMUL.FTZ R12, R29, c[0x0][0x320] ;  /* 0x0000c8001d0c7a20 */ /* 0x000fe40000410000 */
[----:B------:R-:W-:Y:S02]  /*7bc0*/  FMUL.FTZ R13, R30, c[0x0][0x320] ;  /* 0x0000c8001e0d7a20 */ /* 0x000fe40000410000 */
[----:B-1----:R-:W-:Y:S04]  /*7bd0*/  FMUL.FTZ R0, R14, c[0x0][0x320] ;  /* 0x0000c8000e007a20 */ /* 0x002fe80000410000 */
[----:B------:R1:W-:Y:S02]  /*7be0*/  MUFU.TANH R141, R0 ;  /* 0x00000000008d7308 */ /* 0x0003e40000002400 */
[----:B-1----:R-:W-:Y:S08]  /*7bf0*/  FMUL.FTZ R0, R15, c[0x0][0x320] ;  /* 0x0000c8000f007a20 */ /* 0x002ff00000410000 */
[----:B------:R1:W-:Y:S10]  /*7c00*/  MUFU.TANH R15, R3 ;  /* 0x00000003000f7308 */ /* 0x0003f40000002400 */
[----:B------:R2:W3:Y:S01]  /*7c10*/  MUFU.TANH R140, R0 ;  /* 0x00000000008c7308 */ /* 0x0004e20000002400 */
[----:B-1----:R-:W-:Y:S09]  /*7c20*/  FMUL.FTZ R3, R22, c[0x0][0x320] ;  /* 0x0000c80016037a20 */ /* 0x002ff20000410000 */
[----:B------:R-:W-:Y:S01]  /*7c30*/  MUFU.TANH R22, R4 ;  /* 0x0000000400167308 */ /* 0x000fe20000002400 */
[----:B--2---:R-:W-:Y:S09]  /*7c40*/  FMUL.FTZ R0, R16, c[0x0][0x320] ;  /* 0x0000c80010007a20 */ /* 0x004ff20000410000 */
[----:B------:R-:W-:Y:S10]  /*7c50*/  MUFU.TANH R100, R3 ;  /* 0x0000000300647308 */ /* 0x000ff40000002400 */
[----:B------:R1:W-:Y:S02]  /*7c60*/  MUFU.TANH R138, R0 ;  /* 0x00000000008a7308 */ /* 0x0003e40000002400 */
[----:B-1----:R-:W-:Y:S02]  /*7c70*/  FMUL.FTZ R0, R17, c[0x0][0x320] ;  /* 0x0000c80011007a20 */ /* 0x002fe40000410000 */
[----:B------:R-:W-:Y:S06]  /*7c80*/  FMUL.FTZ R17, R31, c[0x0][0x320] ;  /* 0x0000c8001f117a20 */ /* 0x000fec0000410000 */
[----:B------:R1:W-:Y:S10]  /*7c90*/  MUFU.TANH R136, R0 ;  /* 0x0000000000887308 */ /* 0x0003f40000002400 */
[----:B------:R-:W-:Y:S01]  /*7ca0*/  MUFU.TANH R17, R17 ;  /* 0x0000001100117308 */ /* 0x000fe20000002400 */
[----:B-1----:R-:W-:Y:S09]  /*7cb0*/  FMUL.FTZ R0, R18, c[0x0][0x320] ;  /* 0x0000c80012007a20 */ /* 0x002ff20000410000 */
[----:B------:R1:W-:Y:S10]  /*7cc0*/  MUFU.TANH R18, R12 ;  /* 0x0000000c00127308 */ /* 0x0003f40000002400 */
[----:B------:R2:W-:Y:S01]  /*7cd0*/  MUFU.TANH R101, R0 ;  /* 0x0000000000657308 */ /* 0x0005e20000002400 */
[----:B-1----:R-:W-:Y:S02]  /*7ce0*/  FMUL.FTZ R12, R32, c[0x0][0x320] ;  /* 0x0000c800200c7a20 */ /* 0x002fe40000410000 */
[----:B--2---:R-:W-:Y:S07]  /*7cf0*/  FMUL.FTZ R0, R19, c[0x0][0x320] ;  /* 0x0000c80013007a20 */ /* 0x004fee0000410000 */
[----:B------:R1:W-:Y:S10]  /*7d00*/  MUFU.TANH R19, R13 ;  /* 0x0000000d00137308 */ /* 0x0003f40000002400 */
[----:B------:R2:W5:Y:S01]  /*7d10*/  MUFU.TANH R16, R0 ;  /* 0x0000000000107308 */ /* 0x0005620000002400 */
[----:B-1----:R-:W-:Y:S02]  /*7d20*/  FMUL.FTZ R13, R33, c[0x0][0x320] ;  /* 0x0000c800210d7a20 */ /* 0x002fe40000410000 */
[----:B--2---:R-:W-:Y:S07]  /*7d30*/  FMUL.FTZ R0, R20, c[0x0][0x320] ;  /* 0x0000c80014007a20 */ /* 0x004fee0000410000 */
[----:B------:R-:W-:Y:S10]  /*7d40*/  MUFU.TANH R20, R6 ;  /* 0x0000000600147308 */ /* 0x000ff40000002400 */
[----:B------:R1:W2:Y:S02]  /*7d50*/  MUFU.TANH R137, R0 ;  /* 0x0000000000897308 */ /* 0x0002a40000002400 */
[----:B-1----:R-:W-:Y:S02]  /*7d60*/  MOV R0, R206 ;  /* 0x000000ce00007202 */ /* 0x002fe40000000f00 */
[----:B------:R-:W-:Y:S05]  /*7d70*/  @P4 SHF.R.U32.HI R0, RZ, c[0x0][0x2cc], R2 ;  /* 0x0000b300ff004a19 */ /* 0x000fea0000011602 */
[----:B------:R-:W-:Y:S08]  /*7d80*/  SHFL.IDX PT, R3, R0, 0x1, 0x1c1f ;  /* 0x003c1f0000037f89 */ /* 0x000ff000000e0000 */
[----:B------:R1:W2:Y:S02]  /*7d90*/  SHFL.IDX PT, R2, R0, RZ, 0x1c1f ;  /* 0x001c1fff00027589 */ /* 0x0002a400000e0000 */
[----:B-1----:R-:W-:Y:S04]  /*7da0*/  FMUL.FTZ R0, R23, c[0x0][0x320] ;  /* 0x0000c80017007a20 */ /* 0x002fe80000410000 */
[----:B------:R1:W-:Y:S02]  /*7db0*/  MUFU.TANH R139, R0 ;  /* 0x00000000008b7308 */ /* 0x0003e40000002400 */
[----:B-1----:R-:W-:Y:S08]  /*7dc0*/  FMUL.FTZ R0, R24, c[0x0][0x320] ;  /* 0x0000c80018007a20 */ /* 0x002ff00000410000 */
[----:B------:R1:W1:Y:S02]  /*7dd0*/  MUFU.TANH R23, R0 ;  /* 0x0000000000177308 */ /* 0x0002640000002400 */
[----:B-1----:R-:W-:Y:S04]  /*7de0*/  IADD3 R0, -R225, 0x1, -R200 ;  /* 0x00000001e1007810 */ /* 0x002fe80007ffe9c8 */
[----:B------:R-:W-:Y:S04]  /*7df0*/  IADD3 R0, -R222, R0, R221 ;  /* 0x00000000de007210 */ /* 0x000fe80007ffe1dd */
[C---:B--2---:R-:W-:Y:S02]  /*7e00*/  IADD3 R2, R0.reuse, R2, RZ ;  /* 0x0000000200027210 */ /* 0x044fe40007ffe0ff */
[----:B------:R-:W-:Y:S01]  /*7e10*/  IADD3 R0, R0, R3, RZ ;  /* 0x0000000300007210 */ /* 0x000fe20007ffe0ff */
[----:B------:R-:W-:Y:S01]  /*7e20*/  FMUL.FTZ R3, R28, c[0x0][0x320] ;  /* 0x0000c8001c037a20 */ /* 0x000fe20000410000 */
[----:B------:R-:W-:Y:S02]  /*7e30*/  ISETP.GT.AND P1, PT, R2, 0x1, PT ;  /* 0x000000010200780c */ /* 0x000fe40003f24270 */
[----:B------:R-:W-:Y:S01]  /*7e40*/  ISETP.GT.AND P6, PT, R0, 0x1, PT ;  /* 0x000000010000780c */ /* 0x000fe20003fc4270 */
[----:B------:R1:W2:Y:S01]  /*7e50*/  MUFU.TANH R14, R3 ;  /* 0x00000003000e7308 */ /* 0x0002a20000002400 */
[----:B------:R-:W-:Y:S02]  /*7e60*/  FSEL R4, R154, -INF , P1 ;  /* 0xff8000009a047808 */ /* 0x000fe40000800000 */
[----:B----4-:R-:W-:Y:S02]  /*7e70*/  FSEL R9, R152, -INF , P6 ;  /* 0xff80000098097808 */ /* 0x010fe40003000000 */
[----:B------:R-:W-:Y:S02]  /*7e80*/  ISETP.GT.AND P6, PT, R0, 0x9, PT ;  /* 0x000000090000780c */ /* 0x000fe40003fc4270 */
[----:B------:R-:W-:Y:S02]  /*7e90*/  ISETP.GT.AND P1, PT, R2, 0x9, PT ;  /* 0x000000090200780c */ /* 0x000fe40003f24270 */
[----:B------:R-:W-:Y:S02]  /*7ea0*/  FSEL R11, R144, -INF , P6 ;  /* 0xff800000900b7808 */ /* 0x000fe40003000000 */
[----:B------:R-:W-:Y:S02]  /*7eb0*/  ISETP.GT.AND P6, PT, R0, 0x11, PT ;  /* 0x000000110000780c */ /* 0x000fe40003fc4270 */
[----:B------:R-:W-:Y:S02]  /*7ec0*/  ISETP.GT.AND P5, PT, R2, RZ, PT ;  /* 0x000000ff0200720c */ /* 0x000fe40003fa4270 */
[----:B------:R-:W-:Y:S02]  /*7ed0*/  FSEL R6, R146, -INF , P1 ;  /* 0xff80000092067808 */ /* 0x000fe40000800000 */
[----:B---3--:R-:W-:Y:S02]  /*7ee0*/  FSEL R146, R140, -INF , P6 ;  /* 0xff8000008c927808 */ /* 0x008fe40003000000 */
[----:B------:R-:W-:Y:S02]  /*7ef0*/  ISETP.GT.AND P6, PT, R0, 0x19, PT ;  /* 0x000000190000780c */ /* 0x000fe40003fc4270 */
[----:B------:R-:W-:Y:S02]  /*7f00*/  FSEL R5, R155, -INF , P5 ;  /* 0xff8000009b057808 */ /* 0x000fe40002800000 */
[----:B-----5:R-:W-:Y:S02]  /*7f10*/  FSEL R150, R16, -INF , P6 ;  /* 0xff80000010967808 */ /* 0x020fe40003000000 */
[----:B-1----:R-:W-:Y:S01]  /*7f20*/  FMNMX.FTZ R3, R5, R102, !PT ;  /* 0x0000006605037209 */ /* 0x002fe20007810000 */
[----:B------:R1:W3:Y:S01]  /*7f30*/  MUFU.TANH R16, R12 ;  /* 0x0000000c00107308 */ /* 0x0002e20000002400 */
[----:B------:R-:W-:Y:S02]  /*7f40*/  ISETP.GT.AND P5, PT, R2, 0x8, PT ;  /* 0x000000080200780c */ /* 0x000fe40003fa4270 */
[----:B------:R-:W-:Y:S02]  /*7f50*/  FMNMX.FTZ R3, R4, R3, !PT ;  /* 0x0000000304037209 */ /* 0x000fe40007810000 */
[----:B------:R-:W-:Y:S02]  /*7f60*/  FSEL R7, R147, -INF , P5 ;  /* 0xff80000093077808 */ /* 0x000fe40002800000 */
[C---:B------:R-:W-:Y:S02]  /*7f70*/  ISETP.GT.AND P5, PT, R2.reuse, 0x10, PT ;  /* 0x000000100200780c */ /* 0x040fe40003fa4270 */
[----:B------:R-:W-:Y:S02]  /*7f80*/  FMNMX.FTZ R3, R7, R3, !PT ;  /* 0x0000000307037209 */ /* 0x000fe40007810000 */
[----:B------:R-:W-:Y:S02]  /*7f90*/  ISETP.GT.AND P1, PT, R2, 0x11, PT ;  /* 0x000000110200780c */ /* 0x000fe40003f24270 */
[----:B------:R-:W-:Y:S02]  /*7fa0*/  FMNMX.FTZ R3, R6, R3, !PT ;  /* 0x0000000306037209 */ /* 0x000fe40007810000 */
[----:B------:R-:W-:Y:S02]  /*7fb0*/  FSEL R143, R143, -INF , P5 ;  /* 0xff8000008f8f7808 */ /* 0x000fe40002800000 */
[----:B------:R-:W-:Y:S02]  /*7fc0*/  FSEL R144, R142, -INF , P1 ;  /* 0xff8000008e907808 */ /* 0x000fe40000800000 */
[----:B------:R-:W-:Y:S02]  /*7fd0*/  ISETP.GT.AND P5, PT, R2, 0x18, PT ;  /* 0x000000180200780c */ /* 0x000fe40003fa4270 */
[----:B------:R-:W-:Y:S02]  /*7fe0*/  FMNMX.FTZ R3, R143, R3, !PT ;  /* 0x000000038f037209 */ /* 0x000fe40007810000 */
[----:B------:R-:W-:Y:S02]  /*7ff0*/  ISETP.GT.AND P0, PT, R0, RZ, PT ;  /* 0x000000ff0000720c */ /* 0x000fe40003f04270 */
[----:B------:R-:W-:Y:S02]  /*8000*/  FSEL R147, R138, -INF , P5 ;  /* 0xff8000008a937808 */ /* 0x000fe40002800000 */
[----:B------:R-:W-:Y:S02]  /*8010*/  FMNMX.FTZ R3, R144, R3, !PT ;  /* 0x0000000390037209 */ /* 0x000fe40007810000 */
[----:B------:R-:W-:Y:S02]  /*8020*/  ISETP.GT.AND P1, PT, R2, 0x19, PT ;  /* 0x000000190200780c */ /* 0x000fe40003f24270 */
[----:B------:R-:W-:Y:S02]  /*8030*/  FSEL R10, R153, -INF , P0 ;  /* 0xff800000990a7808 */ /* 0x000fe40000000000 */
[----:B------:R-:W-:Y:S02]  /*8040*/  ISETP.GT.AND P0, PT, R0, 0x8, PT ;  /* 0x000000080000780c */ /* 0x000fe40003f04270 */
[----:B------:R-:W-:Y:S02]  /*8050*/  FSEL R148, R136, -INF , P1 ;  /* 0xff80000088947808 */ /* 0x000fe40000800000 */
[----:B------:R-:W-:Y:S02]  /*8060*/  FMNMX.FTZ R3, R147, R3, !PT ;  /* 0x0000000393037209 */ /* 0x000fe40007810000 */
[----:B------:R-:W-:Y:S02]  /*8070*/  ISETP.GT.AND P5, PT, R2, 0x20, PT ;  /* 0x000000200200780c */ /* 0x000fe40003fa4270 */
[----:B------:R-:W-:Y:S02]  /*8080*/  FSEL R8, R145, -INF , P0 ;  /* 0xff80000091087808 */ /* 0x000fe40000000000 */
[----:B-1----:R-:W-:Y:S02]  /*8090*/  FMNMX.FTZ R12, R10, R103, !PT ;  /* 0x000000670a0c7209 */ /* 0x002fe40007810000 */
[----:B------:R-:W-:Y:S02]  /*80a0*/  ISETP.GT.AND P0, PT, R0, 0x10, PT ;  /* 0x000000100000780c */ /* 0x000fe40003f04270 */
[----:B------:R-:W-:Y:S02]  /*80b0*/  ISETP.GT.AND P1, PT, R2, 0x21, PT ;  /* 0x000000210200780c */ /* 0x000fe40003f24270 */
[----:B------:R-:W-:Y:S02]  /*80c0*/  FSEL R151, R137, -INF , P5 ;  /* 0xff80000089977808 */ /* 0x000fe40002800000 */
[----:B------:R-:W-:Y:S02]  /*80d0*/  FMNMX.FTZ R3, R148, R3, !PT ;  /* 0x0000000394037209 */ /* 0x000fe40007810000 */
[----:B------:R-:W-:Y:S02]  /*80e0*/  FMNMX.FTZ R12, R9, R12, !PT ;  /* 0x0000000c090c7209 */ /* 0x000fe40007810000 */
[----:B------:R-:W-:Y:S02]  /*80f0*/  FSEL R145, R141, -INF , P0 ;  /* 0xff8000008d917808 */ /* 0x000fe40000000000 */
[----:B------:R-:W-:Y:S02]  /*8100*/  ISETP.GT.AND P0, PT, R0, 0x18, PT ;  /* 0x000000180000780c */ /* 0x000fe40003f04270 */
[----:B------:R-:W-:Y:S02]  /*8110*/  FSEL R153, R15, -INF , P1 ;  /* 0xff8000000f997808 */ /* 0x000fe40000800000 */
[----:B------:R1:W4:Y:S01]  /*8120*/  MUFU.TANH R15, R13 ;  /* 0x0000000d000f7308 */ /* 0x0003220000002400 */
[C---:B------:R-:W-:Y:S02]  /*8130*/  ISETP.GT.AND P6, PT, R2.reuse, 0x28, PT ;  /* 0x000000280200780c */ /* 0x040fe40003fc4270 */
[----:B------:R-:W-:Y:S02]  /*8140*/  FMNMX.FTZ R3, R151, R3, !PT ;  /* 0x0000000397037209 */ /* 0x000fe40007810000 */
[----:B------:R-:W-:Y:S02]  /*8150*/  FSEL R149, R101, -INF , P0 ;  /* 0xff80000065957808 */ /* 0x000fe40000000000 */
[----:B------:R-:W-:Y:S02]  /*8160*/  ISETP.GT.AND P5, PT, R2, 0x29, PT ;  /* 0x000000290200780c */ /* 0x000fe40003fa4270 */
[----:B------:R-:W-:Y:S02]  /*8170*/  FMNMX.FTZ R12, R8, R12, !PT ;  /* 0x0000000c080c7209 */ /* 0x000fe40007810000 */
[----:B------:R-:W-:Y:S02]  /*8180*/  ISETP.GT.AND P0, PT, R0, 0x20, PT ;  /* 0x000000200000780c */ /* 0x000fe40003f04270 */
[C---:B------:R-:W-:Y:S02]  /*8190*/  ISETP.GT.AND P1, PT, R2.reuse, 0x30, PT ;  /* 0x000000300200780c */ /* 0x040fe40003f24270 */
[----:B------:R-:W-:Y:S02]  /*81a0*/  FSEL R159, R23, -INF , P6 ;  /* 0xff800000179f7808 */ /* 0x000fe40003000000 */
[----:B------:R-:W-:Y:S02]  /*81b0*/  FMNMX.FTZ R3, R153, R3, !PT ;  /* 0x0000000399037209 */ /* 0x000fe40007810000 */
[----:B------:R-:W-:Y:S02]  /*81c0*/  FSEL R155, R21, -INF , P5 ;  /* 0xff800000159b7808 */ /* 0x000fe40002800000 */
[C---:B------:R-:W-:Y:S02]  /*81d0*/  ISETP.GT.AND P5, PT, R2.reuse, 0x39, PT ;  /* 0x000000390200780c */ /* 0x040fe40003fa4270 */
[----:B------:R-:W-:Y:S01]  /*81e0*/  ISETP.GT.AND P6, PT, R2, 0x38, PT ;  /* 0x000000380200780c */ /* 0x000fe20003fc4270 */
[----:B-1----:R-:W-:Y:S01]  /*81f0*/  FMUL.FTZ R13, R35, c[0x0][0x320] ;  /* 0x0000c800230d7a20 */ /* 0x002fe20000410000 */
[----:B------:R-:W-:Y:S02]  /*8200*/  FSEL R154, R100, -INF , P0 ;  /* 0xff800000649a7808 */ /* 0x000fe40000000000 */
[----:B------:R-:W-:Y:S02]  /*8210*/  ISETP.GT.AND P0, PT, R2, 0x31, PT ;  /* 0x000000310200780c */ /* 0x000fe40003f04270 */
[----:B------:R-:W-:Y:S01]  /*8220*/  FMNMX.FTZ R2, R11, R12, !PT ;  /* 0x0000000c0b027209 */ /* 0x000fe20007810000 */
[----:B------:R-:W-:Y:S01]  /*8230*/  FMUL.FTZ R12, R34, c[0x0][0x320] ;  /* 0x0000c800220c7a20 */ /* 0x000fe20000410000 */
[----:B--2---:R-:W-:Y:S01]  /*8240*/  FSEL R189, R14, -INF , P1 ;  /* 0xff8000000ebd7808 */ /* 0x004fe20000800000 */
[----:B------:R-:W1:Y:S01]  /*8250*/  MUFU.TANH R13, R13 ;  /* 0x0000000d000d7308 */ /* 0x000e620000002400 */
[----:B------:R-:W-:Y:S02]  /*8260*/  FMNMX.FTZ R3, R159, R3, !PT ;  /* 0x000000039f037209 */ /* 0x000fe40007810000 */
[----:B------:R-:W-:Y:S02]  /*8270*/  FSEL R186, R18, -INF , P0 ;  /* 0xff80000012ba7808 */ /* 0x000fe40000000000 */
[----:B------:R-:W-:Y:S02]  /*8280*/  FMNMX.FTZ R3, R155, R3, !PT ;  /* 0x000000039b037209 */ /* 0x000fe40007810000 */
[----:B---3--:R-:W-:Y:S02]  /*8290*/  FSEL R185, R16, -INF , P6 ;  /* 0xff80000010b97808 */ /* 0x008fe40003000000 */
[----:B------:R-:W-:Y:S01]  /*82a0*/  FMNMX.FTZ R3, R189, R3, !PT ;  /* 0x00000003bd037209 */ /* 0x000fe20007810000 */
[----:B------:R2:W3:Y:S01]  /*82b0*/  MUFU.TANH R14, R12 ;  /* 0x0000000c000e7308 */ /* 0x0004e20000002400 */
[----:B----4-:R-:W-:Y:S02]  /*82c0*/  FSEL R182, R15, -INF , P5 ;  /* 0xff8000000fb67808 */ /* 0x010fe40002800000 */
[----:B------:R-:W-:Y:S02]  /*82d0*/  FMNMX.FTZ R3, R186, R3, !PT ;  /* 0x00000003ba037209 */ /* 0x000fe40007810000 */
[C---:B------:R-:W-:Y:S02]  /*82e0*/  ISETP.GT.AND P1, PT, R0.reuse, 0x21, PT ;  /* 0x000000210000780c */ /* 0x040fe40003f24270 */
[----:B------:R-:W-:Y:S02]  /*82f0*/  FMNMX.FTZ R3, R185, R3, !PT ;  /* 0x00000003b9037209 */ /* 0x000fe40007810000 */
[----:B------:R-:W-:Y:S02]  /*8300*/  ISETP.GT.AND P0, PT, R0, 0x28, PT ;  /* 0x000000280000780c */ /* 0x000fe40003f04270 */
[----:B------:R-:W-:Y:S02]  /*8310*/  FMNMX.FTZ R3, R182, R3, !PT ;  /* 0x00000003b6037209 */ /* 0x000fe40007810000 */
[----:B------:R-:W-:Y:S02]  /*8320*/  FSEL R152, R139, -INF , P1 ;  /* 0xff8000008b987808 */ /* 0x000fe40000800000 */
[----:B------:R-:W-:Y:S02]  /*8330*/  ISETP.GT.AND P1, PT, R0, 0x29, PT ;  /* 0x000000290000780c */ /* 0x000fe40003f24270 */
[----:B------:R-:W-:Y:S02]  /*8340*/  FSEL R157, R22, -INF , P0 ;  /* 0xff800000169d7808 */ /* 0x000fe40000000000 */
[----:B------:R-:W-:Y:S02]  /*8350*/  FSEL R158, R20, -INF , P1 ;  /* 0xff800000149e7808 */ /* 0x000fe40000800000 */
[C---:B------:R-:W-:Y:S02]  /*8360*/  ISETP.GT.AND P0, PT, R0.reuse, 0x30, PT ;  /* 0x000000300000780c */ /* 0x040fe40003f04270 */
[C---:B------:R-:W-:Y:S01]  /*8370*/  ISETP.GT.AND P1, PT, R0.reuse, 0x31, PT ;  /* 0x000000310000780c */ /* 0x040fe20003f24270 */
[----:B--2---:R-:W2:Y:S01]  /*8380*/  SHFL.BFLY PT, R12, R3, 0x2, 0x1f ;  /* 0x0c401f00030c7f89 */ /* 0x004ea200000e0000 */
[----:B------:R-:W-:Y:S02]  /*8390*/  FSEL R184, R19, -INF , P0 ;  /* 0xff80000013b87808 */ /* 0x000fe40000000000 */
[C---:B------:R-:W-:Y:S02]  /*83a0*/  ISETP.GT.AND P0, PT, R0.reuse, 0x38, PT ;  /* 0x000000380000780c */ /* 0x040fe40003f04270 */
[----:B------:R-:W-:Y:S02]  /*83b0*/  FSEL R183, R17, -INF , P1 ;  /* 0xff80000011b77808 */ /* 0x000fe40000800000 */
[----:B------:R-:W-:Y:S02]  /*83c0*/  ISETP.GT.AND P1, PT, R0, 0x39, PT ;  /* 0x000000390000780c */ /* 0x000fe40003f24270 */
[----:B------:R-:W-:Y:S02]  /*83d0*/  FMNMX.FTZ R2, R145, R2, !PT ;  /* 0x0000000291027209 */ /* 0x000fe40007810000 */
[----:B-1----:R-:W-:Y:S02]  /*83e0*/  FSEL R192, R13, -INF , P1 ;  /* 0xff8000000dc07808 */ /* 0x002fe40000800000 */
[----:B------:R-:W-:Y:S02]  /*83f0*/  FMNMX.FTZ R2, R146, R2, !PT ;  /* 0x0000000292027209 */ /* 0x000fe40007810000 */
[----:B---3--:R-:W-:Y:S02]  /*8400*/  FSEL R187, R14, -INF , P0 ;  /* 0xff8000000ebb7808 */ /* 0x008fe40000000000 */
[----:B------:R-:W-:Y:S04]  /*8410*/  FMNMX.FTZ R2, R149, R2, !PT ;  /* 0x0000000295027209 */ /* 0x000fe80007810000 */
[----:B------:R-:W-:Y:S02]  /*8420*/  FMNMX.FTZ R2, R150, R2, !PT ;  /* 0x0000000296027209 */ /* 0x000fe40007810000 */
[----:B--2---:R-:W-:Y:S02]  /*8430*/  FMNMX.FTZ R0, R3, R12, !PT ;  /* 0x0000000c03007209 */ /* 0x004fe40007810000 */
[----:B------:R-:W-:Y:S03]  /*8440*/  FMNMX.FTZ R2, R154, R2, !PT ;  /* 0x000000029a027209 */ /* 0x000fe60007810000 */
[----:B------:R-:W1:Y:S01]  /*8450*/  SHFL.BFLY PT, R12, R0, 0x1, 0x1f ;  /* 0x0c201f00000c7f89 */ /* 0x000e6200000e0000 */
[----:B------:R-:W-:Y:S04]  /*8460*/  FMNMX.FTZ R2, R152, R2, !PT ;  /* 0x0000000298027209 */ /* 0x000fe80007810000 */
[----:B------:R-:W-:Y:S04]  /*8470*/  FMNMX.FTZ R2, R157, R2, !PT ;  /* 0x000000029d027209 */ /* 0x000fe80007810000 */
[----:B------:R-:W-:Y:S04]  /*8480*/  FMNMX.FTZ R2, R158, R2, !PT ;  /* 0x000000029e027209 */ /* 0x000fe80007810000 */
[----:B------:R-:W-:Y:S04]  /*8490*/  FMNMX.FTZ R2, R184, R2, !PT ;  /* 0x00000002b8027209 */ /* 0x000fe80007810000 */
[----:B------:R-:W-:Y:S04]  /*84a0*/  FMNMX.FTZ R2, R183, R2, !PT ;  /* 0x00000002b7027209 */ /* 0x000fe80007810000 */
[----:B------:R-:W-:Y:S02]  /*84b0*/  FMNMX.FTZ R2, R187, R2, !PT ;  /* 0x00000002bb027209 */ /* 0x000fe40007810000 */
[----:B-1----:R-:W-:Y:S02]  /*84c0*/  FMNMX.FTZ R101, R0, R12, !PT ;  /* 0x0000000c00657209 */ /* 0x002fe40007810000 */
[----:B------:R-:W-:Y:S02]  /*84d0*/  FMNMX.FTZ R2, R192, R2, !PT ;  /* 0x00000002c0027209 */ /* 0x000fe40007810000 */
[C---:B------:R-:W-:Y:S01]  /*84e0*/  FSETP.NEU.FTZ.AND P1, PT, R101.reuse, -INF , PT ;  /* 0xff8000006500780b */ /* 0x040fe20003f3d000 */
[----:B------:R-:W-:Y:S02]  /*84f0*/  FMUL.FTZ R0, R101, c[0x0][0x2d0] ;  /* 0x0000b40065007a20 */ /* 0x000fe40000410000 */
[----:B------:R-:W1:Y:S03]  /*8500*/  SHFL.BFLY PT, R3, R2, 0x2, 0x1f ;  /* 0x0c401f0002037f89 */ /* 0x000e6600000e0000 */
[----:B------:R-:W-:Y:S05]  /*8510*/  FSEL R141, R0, RZ, P1 ;  /* 0x000000ff008d7208 */ /* 0x000fea0000800000 */
[--C-:B------:R-:W-:Y:S04]  /*8520*/  FFMA.FTZ R0, R5, c[0x0][0x2d0], -R141.reuse ;  /* 0x0000b40005007a23 */ /* 0x100fe8000001088d */
[----:B------:R2:W-:Y:S01]  /*8530*/  MUFU.EX2 R191, R0 ;  /* 0x0000000000bf7308 */ /* 0x0005e20000000800 */
[----:B-1----:R-:W-:Y:S05]  /*8540*/  FMNMX.FTZ R2, R2, R3, !PT ;  /* 0x0000000302027209 */ /* 0x002fea0007810000 */
[----:B------:R-:W1:Y:S01]  /*8550*/  SHFL.BFLY PT, R3, R2, 0x1, 0x1f ;  /* 0x0c201f0002037f89 */ /* 0x000e6200000e0000 */
[--C-:B--2---:R-:W-:Y:S04]  /*8560*/  FFMA.FTZ R0, R4, c[0x0][0x2d0], -R141.reuse ;  /* 0x0000b40004007a23 */ /* 0x104fe8000001088d */
[----:B------:R2:W3:Y:S01]  /*8570*/  MUFU.EX2 R190, R0 ;  /* 0x0000000000be7308 */ /* 0x0004e20000000800 */
[----:B-1----:R-:W-:Y:S04]  /*8580*/  FMNMX.FTZ R100, R2, R3, !PT ;  /* 0x0000000302647209 */ /* 0x002fe80007810000 */
[C---:B------:R-:W-:Y:S01]  /*8590*/  FSETP.NEU.FTZ.AND P0, PT, R100.reuse, -INF , PT ;  /* 0xff8000006400780b */ /* 0x040fe20003f1d000 */
[----:B------:R-:W-:Y:S05]  /*85a0*/  FMUL.FTZ R2, R100, c[0x0][0x2d0] ;  /* 0x0000b40064027a20 */ /* 0x000fea0000410000 */
[----:B------:R-:W-:Y:S01]  /*85b0*/  FSEL R142, R2, RZ, P0 ;  /* 0x000000ff028e7208 */ /* 0x000fe20000000000 */
[--C-:B--2---:R-:W-:Y:S01]  /*85c0*/  FFMA.FTZ R0, R7, c[0x0][0x2d0], -R141.reuse ;  /* 0x0000b40007007a23 */ /* 0x104fe2000001088d */
[----:B------:R-:W-:Y:S02]  /*85d0*/  FSEL R2, R101, RZ, P1 ;  /* 0x000000ff65027208 */ /* 0x000fe40000800000 */
[----:B---3--:R-:W-:Y:S01]  /*85e0*/  F2FP.PACK_AB R136, R190, R191 ;  /* 0x000000bfbe88723e */ /* 0x008fe200000000ff */
[----:B------:R1:W-:Y:S01]  /*85f0*/  MUFU.EX2 R198, R0 ;  /* 0x0000000000c67308 */ /* 0x0003e20000000800 */
[----:B------:R-:W-:Y:S01]  /*8600*/  FFMA.FTZ R3, R11, c[0x0][0x2d0], -R142 ;  /* 0x0000b4000b037a23 */ /* 0x000fe2000001088e */
[----:B------:R-:W-:Y:S01]  /*8610*/  ISETP.GE.AND P1, PT, R199, 0x1, PT ;  /* 0x00000001c700780c */ /* 0x000fe20003f26270 */
[----:B------:R-:W-:Y:S01]  /*8620*/  FADD.FTZ R2, -R2, R102 ;  /* 0x0000006602027221 */ /* 0x000fe20000010100 */
[----:B------:R-:W-:Y:S03]  /*8630*/  IADD3 R102, R170, R160, RZ ;  /* 0x000000a0aa667210 */ /* 0x000fe60007ffe0ff */
[----:B------:R-:W-:Y:S01]  /*8640*/  FMUL.FTZ R2, R2, c[0x0][0x2d0] ;  /* 0x0000b40002027a20 */ /* 0x000fe20000410000 */
[----:B------:R-:W-:Y:S01]  /*8650*/  IADD3 R140, R168, R102, RZ ;  /* 0x00000066a88c7210 */ /* 0x000fe20007ffe0ff */
[----:B------:R-:W2:Y:S01]  /*8660*/  LDSM.16.MT88.4 R12, [R102] ;  /* 0x00000000660c783b */ /* 0x000ea20000004200 */
[----:B------:R3:W-:Y:S07]  /*8670*/  MUFU.EX2 R194, R3 ;  /* 0x0000000300c27308 */ /* 0x0007ee0000000800 */
[----:B------:R-:W4:Y:S03]  /*8680*/  LDSM.16.MT88.4 R20, [R140] ;  /* 0x000000008c14783b */ /* 0x000f260000004200 */
[----:B------:R-:W5:Y:S01]  /*8690*/  MUFU.EX2 R2, R2 ;  /* 0x0000000200027308 */ /* 0x000f620000000800 */
[--C-:B-1----:R-:W-:Y:S09]  /*86a0*/  FFMA.FTZ R0, R6, c[0x0][0x2d0], -R141.reuse ;  /* 0x0000b40006007a23 */ /* 0x102ff2000001088d */
[----:B------:R1:W1:Y:S01]  /*86b0*/  MUFU.EX2 R197, R0 ;  /* 0x0000000000c57308 */ /* 0x0002620000000800 */
[----:B---3--:R-:W-:Y:S05]  /*86c0*/  IADD3 R3, R171, R160, RZ ;  /* 0x000000a0ab037210 */ /* 0x008fea0007ffe0ff */
[----:B------:R-:W3:Y:S01]  /*86d0*/  LDSM.16.MT88.4 R28, [R3] ;  /* 0x00000000031c783b */ /* 0x000ee20000004200 */
[C---:B-----5:R-:W-:Y:S02]  /*86e0*/  FMUL.FTZ R4, R2.reuse, R104 ;  /* 0x0000006802047220 */ /* 0x060fe40000410000 */
[C---:B------:R-:W-:Y:S02]  /*86f0*/  FMUL.FTZ R5, R2.reuse, R105 ;  /* 0x0000006902057220 */ /* 0x040fe40000410000 */
[C---:B------:R-:W-:Y:S02]  /*8700*/  FMUL.FTZ R17, R2.reuse, R117 ;  /* 0x0000007502117220 */ /* 0x040fe40000410000 */
[C---:B------:R-:W-:Y:S02]  /*8710*/  FMUL.FTZ R16, R2.reuse, R116 ;  /* 0x0000007402107220 */ /* 0x040fe40000410000 */
[----:B------:R-:W-:Y:S02]  /*8720*/  FMUL.FTZ R24, R2, R124 ;  /* 0x0000007c02187220 */ /* 0x000fe40000410000 */
[--C-:B-1----:R-:W-:Y:S01]  /*8730*/  FFMA.FTZ R0, R10, c[0x0][0x2d0], -R142.reuse ;  /* 0x0000b4000a007a23 */ /* 0x102fe2000001088e */
[----:B------:R-:W-:Y:S01]  /*8740*/  F2FP.PACK_AB R138, R197, R198 ;  /* 0x000000c6c58a723e */ /* 0x000fe200000000ff */
[C---:B------:R-:W-:Y:S02]  /*8750*/  FMUL.FTZ R25, R2.reuse, R125 ;  /* 0x0000007d02197220 */ /* 0x040fe40000410000 */
        /* <DEDUP_REMOVED lines=29> */
[--C-:B------:R-:W-:Y:S02]  /*8930*/  FFMA.FTZ R0, R8, c[0x0][0x2d0], -R142.reuse ;  /* 0x0000b40008007a23 */ /* 0x100fe4000001088e */
[C---:B------:R-:W-:Y:S02]  /*8940*/  FMUL.FTZ R8, R2.reuse, R108 ;  /* 0x0000006c02087220 */ /* 0x040fe40000410000 */
[----:B------:R1:W5:Y:S01]  /*8950*/  MUFU.EX2 R195, R0 ;  /* 0x0000000000c37308 */ /* 0x0003620000000800 */
        /* <DEDUP_REMOVED lines=10> */
[----:B------:R-:W-:Y:S01]  /*8a00*/  FFMA.FTZ R116, R153, c[0x0][0x2d0], -R141 ;  /* 0x0000b40099747a23 */ /* 0x000fe2000001088d */
[----:B-1----:R-:W-:Y:S03]  /*8a10*/  FSEL R0, R100, RZ, P0 ;  /* 0x000000ff64007208 */ /* 0x002fe60000000000 */
[----:B------:R1:W-:Y:S01]  /*8a20*/  MUFU.EX2 R153, R116 ;  /* 0x0000007400997308 */ /* 0x0003e20000000800 */
[----:B-----5:R-:W-:Y:S01]  /*8a30*/  F2FP.PACK_AB R139, R194, R195 ;  /* 0x000000c3c28b723e */ /* 0x020fe200000000ff */
[----:B------:R-:W-:Y:S01]  /*8a40*/  FADD.FTZ R0, -R0, R103 ;  /* 0x0000006700007221 */ /* 0x000fe20000010100 */
[----:B------:R-:W-:Y:S03]  /*8a50*/  IADD3 R103, R168, R3, RZ ;  /* 0x00000003a8677210 */ /* 0x000fe60007ffe0ff */
[----:B------:R-:W-:Y:S06]  /*8a60*/  FMUL.FTZ R0, R0, c[0x0][0x2d0] ;  /* 0x0000b40000007a20 */ /* 0x000fec0000410000 */
[----:B------:R-:W5:Y:S01]  /*8a70*/  MUFU.EX2 R0, R0 ;  /* 0x0000000000007308 */ /* 0x000f620000000800 */
[----:B-1----:R-:W-:Y:S02]  /*8a80*/  FFMA.FTZ R116, R154, c[0x0][0x2d0], -R142 ;  /* 0x0000b4009a747a23 */ /* 0x002fe4000001088e */
[C---:B-----5:R-:W-:Y:S02]  /*8a90*/  FMUL.FTZ R6, R0.reuse, R106 ;  /* 0x0000006a00067220 */ /* 0x060fe40000410000 */
[C---:B------:R-:W-:Y:S02]  /*8aa0*/  FMUL.FTZ R7, R0.reuse, R107 ;  /* 0x0000006b00077220 */ /* 0x040fe40000410000 */
[----:B------:R-:W1:Y:S01]  /*8ab0*/  LDSM.16.MT88.4 R104, [R103] ;  /* 0x000000006768783b */ /* 0x000e620000004200 */
[C---:B------:R-:W-:Y:S02]  /*8ac0*/  FMUL.FTZ R10, R0.reuse, R110 ;  /* 0x0000006e000a7220 */ /* 0x040fe40000410000 */
[C---:B------:R-:W-:Y:S02]  /*8ad0*/  FMUL.FTZ R11, R0.reuse, R111 ;  /* 0x0000006f000b7220 */ /* 0x040fe40000410000 */
[C---:B--2---:R-:W-:Y:S03]  /*8ae0*/  HMMA.16816.F32 R4, R136.reuse, R12, R4 ;  /* 0x0000000c8804723c */ /* 0x044fe60000001804 */
[----:B------:R-:W2:Y:S02]  /*8af0*/  LDSM.16.MT88.4 R108, [R102+0x2000] ;  /* 0x00200000666c783b */ /* 0x000ea40000004200 */
        /* <DEDUP_REMOVED lines=10> */
[C---:B----4-:R-:W-:Y:S03]  /*8ba0*/  HMMA.16816.F32 R12, R136.reuse, R20, R12 ;  /* 0x00000014880c723c */ /* 0x050fe6000000180c */
        /* <DEDUP_REMOVED lines=31> */
[C---:B--2---:R-:W-:Y:S04]  /*8da0*/  HMMA.16816.F32 R36, R136.reuse, R108, R36 ;  /* 0x0000006c8824723c */ /* 0x044fe80000001824 */
        /* <DEDUP_REMOVED lines=21> */
[----:B------:R-:W-:Y:S02]  /*8f00*/  FFMA.FTZ R112, R143, c[0x0][0x2d0], -R141 ;  /* 0x0000b4008f707a23 */ /* 0x000fe4000001088d */
[C---:B--2---:R-:W-:Y:S02]  /*8f10*/  HMMA.16816.F32 R52, R136.reuse, R108, R52 ;  /* 0x0000006c8834723c */ /* 0x044fe40000001834 */
[----:B------:R2:W3:Y:S02]  /*8f20*/  MUFU.EX2 R180, R112 ;  /* 0x0000007000b47308 */ /* 0x0004e40000000800 */
[C---:B------:R-:W-:Y:S02]  /*8f30*/  FMUL.FTZ R94, R0.reuse, R94 ;  /* 0x0000005e005e7220 */ /* 0x040fe40000410000 */
[C---:B------:R-:W-:Y:S02]  /*8f40*/  FMUL.FTZ R95, R0.reuse, R95 ;  /* 0x0000005f005f7220 */ /* 0x040fe40000410000 */
[C---:B------:R-:W-:Y:S01]  /*8f50*/  HMMA.16816.F32 R56, R136.reuse, R110, R56 ;  /* 0x0000006e8838723c */ /* 0x040fe20000001838 */
[----:B------:R-:W4:Y:S03]  /*8f60*/  LDSM.16.MT88.4 R108, [R102+0x4000] ;  /* 0x00400000666c783b */ /* 0x000f260000004200 */
[C---:B------:R-:W-:Y:S02]  /*8f70*/  FMUL.FTZ R98, R0.reuse, R98 ;  /* 0x0000006200627220 */ /* 0x040fe40000410000 */
[----:B------:R-:W-:Y:S02]  /*8f80*/  FMUL.FTZ R99, R0, R99 ;  /* 0x0000006300637220 */ /* 0x000fe40000410000 */
[----:B------:R-:W-:Y:S04]  /*8f90*/  FFMA.FTZ R2, R2, R204, R191 ;  /* 0x000000cc02027223 */ /* 0x000fe800000100bf */
[----:B------:R-:W-:Y:S02]  /*8fa0*/  FFMA.FTZ R0, R0, R203, R188 ;  /* 0x000000cb00007223 */ /* 0x000fe400000100bc */
[----:B------:R-:W-:Y:S02]  /*8fb0*/  FADD.FTZ R2, R190, R2 ;  /* 0x00000002be027221 */ /* 0x000fe40000010000 */
[----:B------:R-:W-:Y:S02]  /*8fc0*/  FADD.FTZ R0, R196, R0 ;  /* 0x00000000c4007221 */ /* 0x000fe40000010000 */
[----:B--2---:R-:W-:Y:S02]  /*8fd0*/  FFMA.FTZ R112, R145, c[0x0][0x2d0], -R142 ;  /* 0x0000b40091707a23 */ /* 0x004fe4000001088e */
[----:B------:R-:W-:Y:S02]  /*8fe0*/  FADD.FTZ R2, R198, R2 ;  /* 0x00000002c6027221 */ /* 0x000fe40000010000 */
[----:B------:R2:W5:Y:S01]  /*8ff0*/  MUFU.EX2 R178, R112 ;  /* 0x0000007000b27308 */ /* 0x0005620000000800 */
[----:B------:R-:W-:Y:S01]  /*9000*/  FADD.FTZ R0, R195, R0 ;  /* 0x00000000c3007221 */ /* 0x000fe20000010000 */
[C---:B-1----:R-:W-:Y:S03]  /*9010*/  HMMA.16816.F32 R60, R136.reuse, R104, R60 ;  /* 0x00000068883c723c */ /* 0x042fe6000000183c */
[----:B------:R-:W-:Y:S02]  /*9020*/  FADD.FTZ R2, R197, R2 ;  /* 0x00000002c5027221 */ /* 0x000fe40000010000 */
[----:B------:R-:W-:Y:S02]  /*9030*/  FADD.FTZ R0, R194, R0 ;  /* 0x00000000c2007221 */ /* 0x000fe40000010000 */
[----:B---3--:R-:W-:Y:S01]  /*9040*/  FADD.FTZ R2, R180, R2 ;  /* 0x00000002b4027221 */ /* 0x008fe20000010000 */
[C---:B------:R-:W-:Y:S01]  /*9050*/  HMMA.16816.F32 R64, R136.reuse, R106, R64 ;  /* 0x0000006a8840723c */ /* 0x040fe20000001840 */
[----:B------:R-:W1:Y:S07]  /*9060*/  LDSM.16.MT88.4 R104, [R140+0x4000] ;  /* 0x004000008c68783b */ /* 0x000e6e0000004200 */
[C---:B----4-:R-:W-:Y:S04]  /*9070*/  HMMA.16816.F32 R68, R136.reuse, R108, R68 ;  /* 0x0000006c8844723c */ /* 0x050fe80000001844 */
[----:B--2---:R-:W-:Y:S02]  /*9080*/  FFMA.FTZ R112, R146, c[0x0][0x2d0], -R142 ;  /* 0x0000b40092707a23 */ /* 0x004fe4000001088e */
[----:B------:R-:W-:Y:S02]  /*9090*/  MUFU.EX2 R146, R121 ;  /* 0x0000007900927308 */ /* 0x000fe40000000800 */
[C---:B------:R-:W-:Y:S01]  /*90a0*/  HMMA.16816.F32 R72, R136.reuse, R110, R72 ;  /* 0x0000006e8848723c */ /* 0x040fe20000001848 */
[----:B------:R-:W2:Y:S03]  /*90b0*/  LDSM.16.MT88.4 R108, [R3+0x4000] ;  /* 0x00400000036c783b */ /* 0x000ea60000004200 */
[----:B-----5:R-:W-:Y:S04]  /*90c0*/  FADD.FTZ R0, R178, R0 ;  /* 0x00000000b2007221 */ /* 0x020fe80000010000 */
[----:B------:R3:W4:Y:S01]  /*90d0*/  MUFU.EX2 R177, R112 ;  /* 0x0000007000b17308 */ /* 0x0007220000000800 */
[C---:B-1----:R-:W-:Y:S07]  /*90e0*/  HMMA.16816.F32 R76, R136.reuse, R104, R76 ;  /* 0x00000068884c723c */ /* 0x042fee000000184c */
[--C-:B------:R-:W-:Y:S01]  /*90f0*/  FFMA.FTZ R104, R144, c[0x0][0x2d0], -R141.reuse ;  /* 0x0000b40090687a23 */ /* 0x100fe2000001088d */
[C---:B------:R-:W-:Y:S01]  /*9100*/  HMMA.16816.F32 R80, R136.reuse, R106, R80 ;  /* 0x0000006a8850723c */ /* 0x040fe20000001850 */
[----:B---3--:R-:W-:Y:S02]  /*9110*/  LDSM.16.MT88.4 R112, [R140+0x800] ;  /* 0x000800008c70783b */ /* 0x008fe40000004200 */
[----:B------:R1:W3:Y:S01]  /*9120*/  MUFU.EX2 R179, R104 ;  /* 0x0000006800b37308 */ /* 0x0002e20000000800 */
[----:B----4-:R-:W-:Y:S04]  /*9130*/  FADD.FTZ R0, R177, R0 ;  /* 0x00000000b1007221 */ /* 0x010fe80000010000 */
[C---:B--2---:R-:W-:Y:S07]  /*9140*/  HMMA.16816.F32 R84, R136.reuse, R108, R84 ;  /* 0x0000006c8854723c */ /* 0x044fee0000001854 */
[--C-:B------:R-:W-:Y:S01]  /*9150*/  FFMA.FTZ R108, R147, c[0x0][0x2d0], -R141.reuse ;  /* 0x0000b400936c7a23 */ /* 0x100fe2000001088d */
[C---:B------:R-:W-:Y:S01]  /*9160*/  HMMA.16816.F32 R88, R136.reuse, R110, R88 ;  /* 0x0000006e8858723c */ /* 0x040fe20000001858 */
[----:B------:R2:W-:Y:S01]  /*9170*/  MUFU.EX2 R147, R120 ;  /* 0x0000007800937308 */ /* 0x0005e20000000800 */
[----:B-1----:R-:W1:Y:S09]  /*9180*/  LDSM.16.MT88.4 R104, [R103+0x4000] ;  /* 0x004000006768783b */ /* 0x002e720000004200 */
[----:B------:R4:W5:Y:S01]  /*9190*/  MUFU.EX2 R176, R108 ;  /* 0x0000006c00b07308 */ /* 0x0009620000000800 */
[----:B---3--:R-:W-:Y:S01]  /*91a0*/  FADD.FTZ R2, R179, R2 ;  /* 0x00000002b3027221 */ /* 0x008fe20000010000 */
[----:B--2---:R-:W-:Y:S01]  /*91b0*/  LDSM.16.MT88.4 R120, [R140+0x1800] ;  /* 0x001800008c78783b */ /* 0x004fe20000004200 */
[--C-:B----4-:R-:W-:Y:S02]  /*91c0*/  FFMA.FTZ R108, R148, c[0x0][0x2d0], -R141.reuse ;  /* 0x0000b400946c7a23 */ /* 0x110fe4000001088d */
[----:B-----5:R-:W-:Y:S05]  /*91d0*/  FADD.FTZ R2, R176, R2 ;  /* 0x00000002b0027221 */ /* 0x020fea0000010000 */
[----:B------:R2:W3:Y:S01]  /*91e0*/  MUFU.EX2 R175, R108 ;  /* 0x0000006c00af7308 */ /* 0x0004e20000000800 */
[C---:B-1----:R-:W-:Y:S07]  /*91f0*/  HMMA.16816.F32 R92, R136.reuse, R104, R92 ;  /* 0x00000068885c723c */ /* 0x042fee000000185c */
[----:B------:R-:W-:Y:S01]  /*9200*/  FFMA.FTZ R104, R149, c[0x0][0x2d0], -R142 ;  /* 0x0000b40095687a23 */ /* 0x000fe2000001088e */
[----:B------:R-:W-:Y:S03]  /*9210*/  HMMA.16816.F32 R96, R136, R106, R96 ;  /* 0x0000006a8860723c */ /* 0x000fe60000001860 */
[----:B------:R1:W4:Y:S01]  /*9220*/  MUFU.EX2 R174, R104 ;  /* 0x0000006800ae7308 */ /* 0x0003220000000800 */
[----:B------:R-:W-:Y:S01]  /*9230*/  F2FP.PACK_AB R105, R177, R178 ;  /* 0x000000b2b169723e */ /* 0x000fe200000000ff */
[----:B--2---:R-:W2:Y:S01]  /*9240*/  LDSM.16.MT88.4 R108, [R102+0x800] ;  /* 0x00080000666c783b */ /* 0x004ea20000004200 */
[C---:B---3--:R-:W-:Y:S01]  /*9250*/  FADD.FTZ R2, R175.reuse, R2 ;  /* 0x00000002af027221 */ /* 0x048fe20000010000 */
[----:B------:R-:W-:Y:S01]  /*9260*/  F2FP.PACK_AB R106, R175, R176 ;  /* 0x000000b0af6a723e */ /* 0x000fe200000000ff */
[----:B-1----:R-:W-:Y:S04]  /*9270*/  FFMA.FTZ R104, R150, c[0x0][0x2d0], -R142 ;  /* 0x0000b40096687a23 */ /* 0x002fe8000001088e */
[----:B----4-:R-:W-:Y:S01]  /*9280*/  FADD.FTZ R0, R174, R0 ;  /* 0x00000000ae007221 */ /* 0x010fe20000010000 */
[----:B------:R1:W3:Y:S02]  /*9290*/  MUFU.EX2 R160, R104 ;  /* 0x0000006800a07308 */ /* 0x0002e40000000800 */
[----:B-1----:R-:W-:Y:S01]  /*92a0*/  F2FP.PACK_AB R104, R179, R180 ;  /* 0x000000b4b368723e */ /* 0x002fe200000000ff */
[C---:B---3--:R-:W-:Y:S01]  /*92b0*/  FADD.FTZ R0, R160.reuse, R0 ;  /* 0x00000000a0007221 */ /* 0x048fe20000010000 */
[----:B------:R-:W-:Y:S07]  /*92c0*/  F2FP.PACK_AB R107, R160, R174 ;  /* 0x000000aea06b723e */ /* 0x000fee00000000ff */
[C---:B--2---:R-:W-:Y:S08]  /*92d0*/  HMMA.16816.F32 R4, R104.reuse, R108, R4 ;  /* 0x0000006c6804723c */ /* 0x044ff00000001804 */
        /* <DEDUP_REMOVED lines=160> */
[----:B------:R-:W-:Y:S01]  /*9ce0*/  IMAD.SHL.U32 R18, R202, 0x2, RZ ;  /* 0x00000002ca127824 */ /* 0x000fe200078e00ff */
[----:B------:R-:W-:Y:S01]  /*9cf0*/  IADD3 R2, R2, -0x80, RZ ;  /* 0xffffff8002027810 */ /* 0x000fe20007ffe0ff */
[----:B------:R-:W-:Y:S01]  /*9d00*/  IMAD.SHL.U32 R17, R201, 0x2, RZ ;  /* 0x00000002c9117824 */ /* 0x000fe200078e00ff */
[----:B------:R-:W-:Y:S01]  /*9d10*/  SHF.L.U64.HI R15, R202, 0x1, R159 ;  /* 0x00000001ca0f7819 */ /* 0x000fe2000001029f */
[----:B------:R-:W-:Y:S01]  /*9d20*/  IMAD.SHL.U32 R16, R193, 0x2, RZ ;  /* 0x00000002c1107824 */ /* 0x000fe200078e00ff */
        /* <DEDUP_REMOVED lines=29> */
.L_x_2788:
[----:B------:R-:W-:-:S05]  /*9f00*/  BRA.DIV ~URZ, `(.L_x_2694) ;  /* 0x000097c27f007947 */ /* 0x000fca000b800000 */
[----:B------:R-:W3:Y:S01]  /*9f10*/  SHFL.IDX PT, R2, R12, RZ, 0x181f ;  /* 0x00181fff0c027589 */ /* 0x000ee200000e0000 */
[----:B------:R-:W-:Y:S01]  /*9f20*/  ISETP.GE.AND P5, PT, R193, c[0x0][0x1d4], PT ;  /* 0x00007500c1007a0c */ /* 0x000fe20003fa6270 */
[----:B------:R-:W-:Y:S01]  /*9f30*/  IMAD R0, R199, 0x6000, R224 ;  /* 0x00006000c7007824 */ /* 0x000fe200078e02e0 */
[----:B------:R-:W-:Y:S02]  /*9f40*/  ISETP.GE.AND P1, PT, R201, c[0x0][0x1d4], PT ;  /* 0x00007500c9007a0c */ /* 0x000fe40003f26270 */
[C---:B---3--:R-:W-:Y:S02]  /*9f50*/  IADD3 R8, P0, R2.reuse, R16, RZ ;  /* 0x0000001002087210 */ /* 0x048fe40007f1e0ff */
[----:B------:R-:W-:Y:S03]  /*9f60*/  IADD3 R6, P6, R2, R17, RZ ;  /* 0x0000001102067210 */ /* 0x000fe60007fde0ff */
[----:B--2---:R-:W-:Y:S01]  /*9f70*/  IMAD.X R9, R4, 0x1, R13, P0 ;  /* 0x0000000104097824 */ /* 0x004fe200000e060d */
        /* <DEDUP_REMOVED lines=14> */
.L_x_2789:
[----:B--2-4-:R-:W-:Y:S02]  /*a060*/  IADD3 R6, -R10, 0x10, RZ ;  /* 0x000000100a067810 */ /* 0x014fe40007ffe1ff */
[----:B------:R-:W-:Y:S02]  /*a070*/  IADD3 R3, -R11, 0x10, RZ ;  /* 0x000000100b037810 */ /* 0x000fe40007ffe1ff */
[----:B------:R-:W-:Y:S02]  /*a080*/  LOP3.LUT R6, R6, 0xf, RZ, 0xc0, !PT ;  /* 0x0000000f06067812 */ /* 0x000fe400078ec0ff */
[----:B------:R-:W-:Y:S02]  /*a090*/  LOP3.LUT R3, R3, 0xf, RZ, 0xc0, !PT ;  /* 0x0000000f03037812 */ /* 0x000fe400078ec0ff */
[----:B------:R-:W-:Y:S02]  /*a0a0*/  IADD3 R7, -R5, 0x10, RZ ;  /* 0x0000001005077810 */ /* 0x000fe40007ffe1ff */
[-C--:B------:R-:W-:Y:S02]  /*a0b0*/  IADD3 R6, P6, P5, R6, R2.reuse, R17 ;  /* 0x0000000206067210 */ /* 0x080fe40007dde011 */
[----:B------:R-:W-:Y:S02]  /*a0c0*/  IADD3 R8, P1, P0, R3, R2, R16 ;  /* 0x0000000203087210 */ /* 0x000fe4000783e010 */
[----:B------:R-:W-:Y:S02]  /*a0d0*/  LOP3.LUT R3, R7, 0xf, RZ, 0xc0, !PT ;  /* 0x0000000f07037812 */ /* 0x000fe400078ec0ff */
        /* <DEDUP_REMOVED lines=13> */
.L_x_2692:
[----:B------:R-:W-:Y:S05]  /*a1b0*/  BSYNC B0 ;  /* 0x0000000000007941 */ /* 0x000fea0003800000 */
.L_x_2691:
[C---:B------:R-:W-:Y:S01]  /*a1c0*/  ISETP.GT.AND P0, PT, R172.reuse, R209, PT ;  /* 0x000000d1ac00720c */ /* 0x040fe20003f04270 */
[----:B------:R-:W0:Y:S01]  /*a1d0*/  LDGDEPBAR ;  /* 0x00000000000079af */ /* 0x000e220000000000 */
[C---:B------:R-:W-:Y:S01]  /*a1e0*/  ISETP.GE.AND P1, PT, R161.reuse, 0x1, PT ;  /* 0x00000001a100780c */ /* 0x040fe20003f26270 */
[----:B------:R-:W-:Y:S01]  /*a1f0*/  IMAD.MOV.U32 R103, RZ, RZ, R100 ;  /* 0x000000ffff677224 */ /* 0x000fe200078e0064 */
[----:B-1----:R-:W-:Y:S01]  /*a200*/  IADD3 R0, R161, 0x1, RZ ;  /* 0x00000001a1007810 */ /* 0x002fe20007ffe0ff */
[----:B------:R-:W-:Y:S01]  /*a210*/  IMAD.MOV.U32 R102, RZ, RZ, R101 ;  /* 0x000000ffff667224 */ /* 0x000fe200078e0065 */
[----:B------:R-:W-:Y:S02]  /*a220*/  IADD3 R172, R172, -0x1, RZ ;  /* 0xffffffffacac7810 */ /* 0x000fe40007ffe0ff */
[----:B------:R-:W-:Y:S05]  /*a230*/  SEL R161, R0, RZ, !P1 ;  /* 0x000000ff00a17207 */ /* 0x000fea0004800000 */
[----:B------:R-:W-:-:S05]  /*a240*/  @P0 BRA `(.L_x_2695) ;  /* 0xffffc89000000947 */ /* 0x000fca000383ffff */
.L_x_2686:
[----:B------:R-:W-:Y:S01]  /*a250*/  ISETP.GE.AND P0, PT, R172, R205, PT ;  /* 0x000000cdac00720c */ /* 0x000fe20003f06270 */
[----:B------:R-:W-:Y:S01]  /*a260*/  IMAD.MOV.U32 R182, RZ, RZ, 0x1f ;  /* 0x0000001fffb67424 */ /* 0x000fe200078e00ff */
[----:B------:R-:W-:-:S11]  /*a270*/  MOV R180, 0xffffffff ;  /* 0xffffffff00b47802 */ /* 0x000fd60000000f00 */
[----:B------:R-:W-:Y:S05]  /*a280*/  @!P0 BRA `(.L_x_2696) ;  /* 0x000032a000008947 */ /* 0x000fea0003800000 */
[----:B------:R-:W-:Y:S02]  /*a290*/  MOV R102, R100 ;  /* 0x0000006400667202 */ /* 0x000fe40000000f00 */
[----:B------:R-:W-:Y:S02]  /*a2a0*/  MOV R0, R101 ;  /* 0x0000006500007202 */ /* 0x000fe40000000f00 */
.L_x_2706:
        /* <DEDUP_REMOVED lines=43> */
.L_x_2790:
        /* <DEDUP_REMOVED lines=22> */
.L_x_2791:
        /* <DEDUP_REMOVED lines=21> */
.L_x_2698:
[----:B------:R-:W-:Y:S05]  /*a810*/  BSYNC B0 ;  /* 0x0000000000007941 */ /* 0x000fea0003800000 */
.L_x_2697:
        /* <DEDUP_REMOVED lines=25> */
[----:B------:R-:W-:Y:S01]  /*a9b0*/  IMAD.IADD R156, R166, 0x1, R103 ;  /* 0x00000001a69c7824 */ /* 0x000fe200078e0267 */
        /* <DEDUP_REMOVED lines=227> */
.L_x_2792:
        /* <DEDUP_REMOVED lines=49> */
[----:B------:R4:W-:Y:S01]  /*bb00*/  MUFU.EX2 R22, R21 ;  /* 0x0000001500167308 */ /* 0x0009e20000000800 */
[C---:B------:R-:W-:Y:S02]  /*bb10*/  FMUL.FTZ R49, R2.reuse, R49 ;  /* 0x0000003102317220 */ /* 0x040fe40000410000 */
[C---:B------:R-:W-:Y:S02]  /*bb20*/  FMUL.FTZ R52, R2.reuse, R52 ;  /* 0x0000003402347220 */ /* 0x040fe40000410000 */
[C---:B--2---:R-:W-:Y:S02]  /*bb30*/  FMUL.FTZ R24, R2.reuse, R124 ;  /* 0x0000007c02187220 */ /* 0x044fe40000410000 */
        /* <DEDUP_REMOVED lines=9> */
[----:B------:R-:W-:Y:S01]  /*bbd0*/  MUFU.EX2 R116, R156 ;  /* 0x0000009c00747308 */ /* 0x000fe20000000800 */
[----:B-1----:R-:W-:Y:S01]  /*bbe0*/  FMNMX.FTZ R0, R5, R0, !PT ;  /* 0x0000000005007209 */ /* 0x002fe20007810000 */
[C---:B------:R-:W-:Y:S02]  /*bbf0*/  FMUL.FTZ R68, R2.reuse, R68 ;  /* 0x0000004402447220 */ /* 0x040fe40000410000 */
[C---:B----4-:R-:W-:Y:S02]  /*bc00*/  FMUL.FTZ R21, R2.reuse, R121 ;  /* 0x0000007902157220 */ /* 0x050fe40000410000 */
[----:B------:R-:W1:Y:S01]  /*bc10*/  SHFL.BFLY PT, R3, R0, 0x1, 0x1f ;  /* 0x0c201f0000037f89 */ /* 0x000e6200000e0000 */
        /* <DEDUP_REMOVED lines=38> */
[----:B------:R4:W-:Y:S01]  /*be80*/  MUFU.EX2 R124, R7 ;  /* 0x00000007007c7308 */ /* 0x0009e20000000800 */
[C---:B-1----:R-:W-:Y:S02]  /*be90*/  FMUL.FTZ R4, R2.reuse, R104 ;  /* 0x0000006802047220 */ /* 0x042fe40000410000 */
[C---:B------:R-:W-:Y:S01]  /*bea0*/  FMUL.FTZ R9, R2.reuse, R109 ;  /* 0x0000006d02097220 */ /* 0x040fe20000410000 */
[----:B--2---:R-:W-:Y:S01]  /*beb0*/  F2FP.PACK_AB R137, R11, R15 ;  /* 0x0000000f0b89723e */ /* 0x004fe200000000ff */
[C---:B------:R-:W-:Y:S02]  /*bec0*/  FMUL.FTZ R5, R2.reuse, R105 ;  /* 0x0000006902057220 */ /* 0x040fe40000410000 */
[C---:B------:R-:W-:Y:S02]  /*bed0*/  FMUL.FTZ R12, R2.reuse, R112 ;  /* 0x00000070020c7220 */ /* 0x040fe40000410000 */
[C---:B------:R-:W-:Y:S01]  /*bee0*/  FMUL.FTZ R13, R2.reuse, R113 ;  /* 0x00000071020d7220 */ /* 0x040fe20000410000 */
[----:B------:R-:W1:Y:S01]  /*bef0*/  MUFU.EX2 R125, R10 ;  /* 0x0000000a007d7308 */ /* 0x000e620000000800 */
[C---:B------:R-:W-:Y:S02]  /*bf00*/  FMUL.FTZ R20, R2.reuse, R120 ;  /* 0x0000007802147220 */ /* 0x040fe40000410000 */
[----:B------:R-:W-:Y:S02]  /*bf10*/  FMUL.FTZ R97, R2, R97 ;  /* 0x0000006102617220 */ /* 0x000fe40000410000 */
[----:B------:R-:W-:Y:S02]  /*bf20*/  FADD.FTZ R3, R8, R3 ;  /* 0x0000000308037221 */ /* 0x000fe40000010000 */
[----:B------:R-:W-:Y:S01]  /*bf30*/  FMUL.FTZ R8, R2, R108 ;  /* 0x0000006c02087220 */ /* 0x000fe20000410000 */
[----:B------:R-:W-:Y:S01]  /*bf40*/  IADD3 R2, R170, R160, RZ ;  /* 0x000000a0aa027210 */ /* 0x000fe20007ffe0ff */
[C---:B---3--:R-:W-:Y:S01]  /*bf50*/  FFMA.FTZ R6, R0.reuse, R203, R15 ;  /* 0x000000cb00067223 */ /* 0x048fe2000001000f */
[----:B------:R-:W-:Y:S01]  /*bf60*/  F2FP.PACK_AB R108, R19, R22 ;  /* 0x00000016136c723e */ /* 0x000fe200000000ff */
[----:B------:R-:W-:Y:S01]  /*bf70*/  FMUL.FTZ R14, R0, R114 ;  /* 0x00000072000e7220 */ /* 0x000fe20000410000 */
[----:B------:R-:W-:Y:S01]  /*bf80*/  IADD3 R102, R168, R2, RZ ;  /* 0x00000002a8667210 */ /* 0x000fe20007ffe0ff */
[----:B------:R-:W2:Y:S01]  /*bf90*/  LDSM.16.MT88.4 R140, [R2] ;  /* 0x00000000028c783b */ /* 0x000ea20000004200 */
[C---:B----4-:R-:W-:Y:S01]  /*bfa0*/  FMUL.FTZ R7, R0.reuse, R107 ;  /* 0x0000006b00077220 */ /* 0x050fe20000410000 */
[----:B------:R-:W-:Y:S01]  /*bfb0*/  MUFU.EX2 R109, R149 ;  /* 0x00000095006d7308 */ /* 0x000fe20000000800 */
[----:B------:R-:W-:Y:S02]  /*bfc0*/  FADD.FTZ R120, R11, R6 ;  /* 0x000000060b787221 */ /* 0x000fe40000010000 */
[C---:B------:R-:W-:Y:S02]  /*bfd0*/  FMUL.FTZ R6, R0.reuse, R106 ;  /* 0x0000006a00067220 */ /* 0x040fe40000410000 */
[C---:B------:R-:W-:Y:S01]  /*bfe0*/  FMUL.FTZ R11, R0.reuse, R111 ;  /* 0x0000006f000b7220 */ /* 0x040fe20000410000 */
[----:B------:R-:W3:Y:S01]  /*bff0*/  LDSM.16.MT88.4 R104, [R102] ;  /* 0x000000006668783b */ /* 0x000ee20000004200 */
[C---:B------:R-:W-:Y:S01]  /*c000*/  FMUL.FTZ R15, R0.reuse, R115 ;  /* 0x00000073000f7220 */ /* 0x040fe20000410000 */
[----:B-1----:R-:W-:Y:S01]  /*c010*/  F2FP.PACK_AB R139, R125, R124 ;  /* 0x0000007c7d8b723e */ /* 0x002fe200000000ff */
[C---:B------:R-:W-:Y:S01]  /*c020*/  FMUL.FTZ R26, R0.reuse, R126 ;  /* 0x0000007e001a7220 */ /* 0x040fe20000410000 */
[----:B------:R-:W-:Y:S01]  /*c030*/  MUFU.EX2 R113, R159 ;  /* 0x0000009f00717308 */ /* 0x000fe20000000800 */
[C---:B------:R-:W-:Y:S02]  /*c040*/  FMUL.FTZ R27, R0.reuse, R127 ;  /* 0x0000007f001b7220 */ /* 0x040fe40000410000 */
[C---:B------:R-:W-:Y:S02]  /*c050*/  FMUL.FTZ R34, R0.reuse, R134 ;  /* 0x0000008600227220 */ /* 0x040fe40000410000 */
[----:B------:R-:W-:Y:S02]  /*c060*/  FMUL.FTZ R35, R0, R135 ;  /* 0x0000008700237220 */ /* 0x000fe40000410000 */
[----:B------:R-:W-:Y:S02]  /*c070*/  FADD.FTZ R120, R124, R120 ;  /* 0x000000787c787221 */ /* 0x000fe40000010000 */
[----:B------:R-:W-:Y:S01]  /*c080*/  FMUL.FTZ R10, R0, R110 ;  /* 0x0000006e000a7220 */ /* 0x000fe20000410000 */
[----:B------:R-:W-:Y:S01]  /*c090*/  MUFU.EX2 R112, R158 ;  /* 0x0000009e00707308 */ /* 0x000fe20000000800 */
[----:B------:R-:W-:Y:S02]  /*c0a0*/  FADD.FTZ R3, R22, R3 ;  /* 0x0000000316037221 */ /* 0x000fe40000010000 */
[C---:B------:R-:W-:Y:S02]  /*c0b0*/  FMUL.FTZ R18, R0.reuse, R118 ;  /* 0x0000007600127220 */ /* 0x040fe40000410000 */
[----:B------:R-:W-:Y:S02]  /*c0c0*/  FADD.FTZ R103, R19, R3 ;  /* 0x0000000313677221 */ /* 0x000fe40000010000 */
[C---:B------:R-:W-:Y:S02]  /*c0d0*/  FMUL.FTZ R19, R0.reuse, R119 ;  /* 0x0000007700137220 */ /* 0x040fe40000410000 */
[C---:B------:R-:W-:Y:S01]  /*c0e0*/  FMUL.FTZ R22, R0.reuse, R122 ;  /* 0x0000007a00167220 */ /* 0x040fe20000410000 */
        /* <DEDUP_REMOVED lines=10> */
[----:B------:R-:W-:Y:S01]  /*c190*/  MUFU.EX2 R110, R148 ;  /* 0x00000094006e7308 */ /* 0x000fe20000000800 */
[C---:B------:R-:W-:Y:S01]  /*c1a0*/  FMUL.FTZ R43, R0.reuse, R43 ;  /* 0x0000002b002b7220 */ /* 0x040fe20000410000 */
[C---:B---3--:R-:W-:Y:S04]  /*c1b0*/  HMMA.16816.F32 R12, R136.reuse, R104, R12 ;  /* 0x00000068880c723c */ /* 0x048fe8000000180c */
        /* <DEDUP_REMOVED lines=35> */
[----:B------:R-:W-:Y:S01]  /*c3f0*/  FMUL.FTZ R99, R0, R99 ;  /* 0x0000006300637220 */ /* 0x000fe20000410000 */
[----:B------:R-:W-:Y:S01]  /*c400*/  IADD3 R0, R171, R160, RZ ;  /* 0x000000a0ab007210 */ /* 0x000fe20007ffe0ff */
[----:B------:R-:W-:Y:S01]  /*c410*/  FADD.FTZ R103, R109, R103 ;  /* 0x000000676d677221 */ /* 0x000fe20000010000 */
[----:B------:R-:W-:Y:S02]  /*c420*/  MUFU.EX2 R144, R152 ;  /* 0x0000009800907308 */ /* 0x000fe40000000800 */
[----:B------:R-:W-:Y:S01]  /*c430*/  IADD3 R3, R168, R0, RZ ;  /* 0x00000000a8037210 */ /* 0x000fe20007ffe0ff */
[----:B------:R-:W1:Y:S01]  /*c440*/  LDSM.16.MT88.4 R104, [R0] ;  /* 0x000000000068783b */ /* 0x000e620000004200 */
[C---:B------:R-:W-:Y:S01]  /*c450*/  FADD.FTZ R103, R110.reuse, R103 ;  /* 0x000000676e677221 */ /* 0x040fe20000010000 */
[----:B------:R-:W-:Y:S02]  /*c460*/  F2FP.PACK_AB R110, R110, R109 ;  /* 0x0000006d6e6e723e */ /* 0x000fe400000000ff */
[----:B------:R-:W-:Y:S01]  /*c470*/  F2FP.PACK_AB R109, R123, R121 ;  /* 0x000000797b6d723e */ /* 0x000fe200000000ff */
[----:B------:R-:W-:Y:S02]  /*c480*/  FADD.FTZ R103, R113, R103 ;  /* 0x0000006771677221 */ /* 0x000fe40000010000 */
[----:B------:R-:W-:Y:S01]  /*c490*/  MUFU.EX2 R145, R153 ;  /* 0x0000009900917308 */ /* 0x000fe20000000800 */
[----:B------:R-:W-:Y:S01]  /*c4a0*/  LDSM.16.MT88.4 R132, [R3+0x1800] ;  /* 0x001800000384783b */ /* 0x000fe20000004200 */
[----:B------:R-:W-:Y:S04]  /*c4b0*/  FADD.FTZ R103, R112, R103 ;  /* 0x0000006770677221 */ /* 0x000fe80000010000 */
[----:B------:R-:W-:Y:S04]  /*c4c0*/  FADD.FTZ R103, R117, R103 ;  /* 0x0000006775677221 */ /* 0x000fe80000010000 */
[----:B------:R-:W-:Y:S01]  /*c4d0*/  FADD.FTZ R103, R116, R103 ;  /* 0x0000006774677221 */ /* 0x000fe20000010000 */
[----:B------:R-:W-:Y:S03]  /*c4e0*/  MUFU.EX2 R143, R154 ;  /* 0x0000009a008f7308 */ /* 0x000fe60000000800 */
[----:B------:R-:W-:Y:S07]  /*c4f0*/  FADD.FTZ R103, R119, R103 ;  /* 0x0000006777677221 */ /* 0x000fee0000010000 */
[----:B------:R-:W2:Y:S10]  /*c500*/  MUFU.EX2 R142, R155 ;  /* 0x0000009b008e7308 */ /* 0x000eb40000000800 */
[----:B------:R-:W-:Y:S01]  /*c510*/  MUFU.EX2 R141, R175 ;  /* 0x000000af008d7308 */ /* 0x000fe20000000800 */
[C---:B-1----:R-:W-:Y:S08]  /*c520*/  HMMA.16816.F32 R20, R136.reuse, R104, R20 ;  /* 0x000000688814723c */ /* 0x042ff00000001814 */
[C---:B------:R-:W-:Y:S01]  /*c530*/  HMMA.16816.F32 R24, R136.reuse, R106, R24 ;  /* 0x0000006a8818723c */ /* 0x040fe20000001818 */
[----:B------:R-:W1:Y:S01]  /*c540*/  LDSM.16.MT88.4 R104, [R3] ;  /* 0x000000000368783b */ /* 0x000e620000004200 */
[----:B------:R-:W3:Y:S06]  /*c550*/  MUFU.EX2 R140, R179 ;  /* 0x000000b3008c7308 */ /* 0x000eec0000000800 */
        /* <DEDUP_REMOVED lines=80> */
[C---:B--2---:R-:W-:Y:S01]  /*ca60*/  HMMA.16816.F32 R12, R104.reuse, R112, R12 ;  /* 0x00000070680c723c */ /* 0x044fe2000000180c */
[----:B------:R-:W-:Y:S07]  /*ca70*/  LDSM.16.MT88.4 R116, [R102+0x1800] ;  /* 0x001800006674783b */ /* 0x000fee0000004200 */
        /* <DEDUP_REMOVED lines=29> */
[----:B------:R-:W-:Y:S03]  /*cc50*/  LDSM.16.MT88.4 R124, [R0+0x1800] ;  /* 0x00180000007c783b */ /* 0x000fe60000004200 */
[----:B------:R-:W-:Y:S04]  /*cc60*/  FADD.FTZ R108, R121, R108 ;  /* 0x0000006c796c7221 */ /* 0x000fe80000010000 */
[C---:B--2---:R-:W-:Y:S04]  /*cc70*/  HMMA.16816.F32 R92, R104.reuse, R112, R92 ;  /* 0x00000070685c723c */ /* 0x044fe8000000185c */
[----:B------:R-:W-:Y:S02]  /*cc80*/  FADD.FTZ R120, R123, R108 ;  /* 0x0000006c7b787221 */ /* 0x000fe40000010000 */
[----:B------:R-:W1:Y:S02]  /*cc90*/  LDSM.16.MT88.4 R108, [R2+0x1800] ;  /* 0x00180000026c783b */ /* 0x000e640000004200 */
[----:B------:R-:W-:Y:S04]  /*cca0*/  HMMA.16816.F32 R96, R104, R114, R96 ;  /* 0x000000726860723c */ /* 0x000fe80000001860 */
[----:B------:R-:W-:Y:S04]  /*ccb0*/  FADD.FTZ R103, R122, R120 ;  /* 0x000000787a677221 */ /* 0x000fe80000010000 */
[C---:B-1----:R-:W-:Y:S01]  /*ccc0*/  HMMA.16816.F32 R104, R136.reuse, R108, R4 ;  /* 0x0000006c8868723c */ /* 0x042fe20000001804 */
[----:B------:R-:W1:Y:S07]  /*ccd0*/  LDSM.16.MT88.4 R4, [R2+0x3800] ;  /* 0x003800000204783b */ /* 0x000e6e0000004200 */
[C---:B------:R-:W-:Y:S01]  /*cce0*/  HMMA.16816.F32 R108, R136.reuse, R110, R8 ;  /* 0x0000006e886c723c */ /* 0x040fe20000001808 */
[----:B------:R-:W2:Y:S07]  /*ccf0*/  LDSM.16.MT88.4 R8, [R102+0x3800] ;  /* 0x003800006608783b */ /* 0x000eae0000004200 */
[C---:B------:R-:W-:Y:S01]  /*cd00*/  HMMA.16816.F32 R112, R136.reuse, R116, R12 ;  /* 0x000000748870723c */ /* 0x040fe2000000180c */
[----:B------:R-:W3:Y:S07]  /*cd10*/  LDSM.16.MT88.4 R12, [R0+0x3800] ;  /* 0x00380000000c783b */ /* 0x000eee0000004200 */
[C---:B------:R-:W-:Y:S01]  /*cd20*/  HMMA.16816.F32 R116, R136.reuse, R118, R16 ;  /* 0x000000768874723c */ /* 0x040fe20000001810 */
[----:B------:R-:W-:Y:S07]  /*cd30*/  LDSM.16.MT88.4 R16, [R102+0x5800] ;  /* 0x005800006610783b */ /* 0x000fee0000004200 */
[C---:B------:R-:W-:Y:S01]  /*cd40*/  HMMA.16816.F32 R120, R136.reuse, R124, R20 ;  /* 0x0000007c8878723c */ /* 0x040fe20000001814 */
[----:B------:R4:W-:Y:S07]  /*cd50*/  LDSM.16.MT88.4 R20, [R0+0x5800] ;  /* 0x005800000014783b */ /* 0x0009ee0000004200 */
[C---:B------:R-:W-:Y:S08]  /*cd60*/  HMMA.16816.F32 R124, R136.reuse, R126, R24 ;  /* 0x0000007e887c723c */ /* 0x040ff00000001818 */
[C---:B------:R-:W-:Y:S08]  /*cd70*/  HMMA.16816.F32 R128, R136.reuse, R132, R28 ;  /* 0x000000848880723c */ /* 0x040ff0000000181c */
[C---:B------:R-:W-:Y:S04]  /*cd80*/  HMMA.16816.F32 R132, R136.reuse, R134, R32 ;  /* 0x000000868884723c */ /* 0x040fe80000001820 */
[----:B----4-:R-:W-:Y:S04]  /*cd90*/  FADD.FTZ R0, R148, R103 ;  /* 0x0000006794007221 */ /* 0x010fe80000010000 */
[C---:B-1----:R-:W-:Y:S04]  /*cda0*/  HMMA.16816.F32 R36, R136.reuse, R4, R36 ;  /* 0x000000048824723c */ /* 0x042fe80000001824 */
[----:B------:R-:W-:Y:S04]  /*cdb0*/  FADD.FTZ R0, R146, R0 ;  /* 0x0000000092007221 */ /* 0x000fe80000010000 */
[C---:B------:R-:W-:Y:S01]  /*cdc0*/  HMMA.16816.F32 R40, R136.reuse, R6, R40 ;  /* 0x000000068828723c */ /* 0x040fe20000001828 */
[----:B------:R-:W1:Y:S03]  /*cdd0*/  LDSM.16.MT88.4 R4, [R3+0x3800] ;  /* 0x003800000304783b */ /* 0x000e660000004200 */
[----:B------:R-:W-:Y:S04]  /*cde0*/  FADD.FTZ R0, R147, R0 ;  /* 0x0000000093007221 */ /* 0x000fe80000010000 */
[C---:B--2---:R-:W-:Y:S04]  /*cdf0*/  HMMA.16816.F32 R44, R136.reuse, R8, R44 ;  /* 0x00000008882c723c */ /* 0x044fe8000000182c */
[----:B------:R-:W-:Y:S04]  /*ce00*/  FADD.FTZ R0, R144, R0 ;  /* 0x0000000090007221 */ /* 0x000fe80000010000 */
[C---:B------:R-:W-:Y:S01]  /*ce10*/  HMMA.16816.F32 R48, R136.reuse, R10, R48 ;  /* 0x0000000a8830723c */ /* 0x040fe20000001830 */
[----:B------:R2:W4:Y:S03]  /*ce20*/  LDSM.16.MT88.4 R8, [R2+0x5800] ;  /* 0x005800000208783b */ /* 0x0005260000004200 */
[----:B------:R-:W-:Y:S04]  /*ce30*/  FADD.FTZ R0, R145, R0 ;  /* 0x0000000091007221 */ /* 0x000fe80000010000 */
[C---:B---3--:R-:W-:Y:S04]  /*ce40*/  HMMA.16816.F32 R52, R136.reuse, R12, R52 ;  /* 0x0000000c8834723c */ /* 0x048fe80000001834 */
[----:B------:R-:W-:Y:S04]  /*ce50*/  FADD.FTZ R0, R143, R0 ;  /* 0x000000008f007221 */ /* 0x000fe80000010000 */
[C---:B------:R-:W-:Y:S01]  /*ce60*/  HMMA.16816.F32 R56, R136.reuse, R14, R56 ;  /* 0x0000000e8838723c */ /* 0x040fe20000001838 */
[----:B------:R-:W3:Y:S03]  /*ce70*/  LDSM.16.MT88.4 R12, [R3+0x5800] ;  /* 0x00580000030c783b */ /* 0x000ee60000004200 */
[----:B------:R-:W-:Y:S01]  /*ce80*/  FADD.FTZ R0, R142, R0 ;  /* 0x000000008e007221 */ /* 0x000fe20000010000 */
[----:B--2---:R-:W-:Y:S03]  /*ce90*/  IADD3 R2, R172, -0x2, RZ ;  /* 0xfffffffeac027810 */ /* 0x004fe60007ffe0ff */
        /* <DEDUP_REMOVED lines=11> */
[C---:B---3--:R-:W-:Y:S08]  /*cf50*/  HMMA.16816.F32 R92, R136.reuse, R12, R92 ;  /* 0x0000000c885c723c */ /* 0x048ff0000000185c */
[----:B------:R-:W-:Y:S01]  /*cf60*/  HMMA.16816.F32 R96, R136, R14, R96 ;  /* 0x0000000e8860723c */ /* 0x000fe20000001860 */
[----:B------:R-:W-:Y:S07]  /*cf70*/  @!UPT UIADD3 URZ, URZ, URZ, URZ ;  /* 0x0000003f3f3ff290 */ /* 0x000fee000fffe03f */
[----:B------:R-:W-:-:S11]  /*cf80*/  @!P0 BRA `(.L_x_2703) ;  /* 0x000004f000008947 */ /* 0x000fd60003800000 */
[----:B------:R-:W-:Y:S01]  /*cf90*/  IMAD R2, R172, 0x40, R211 ;  /* 0x00000040ac027824 */ /* 0x000fe200078e02d3 */
[----:B------:R-:W-:Y:S01]  /*cfa0*/  SHF.R.S32.HI R183, RZ, 0x1f, R202 ;  /* 0x0000001fffb77819 */ /* 0x000fe200000114ca */
[----:B------:R-:W-:Y:S01]  /*cfb0*/  IMAD.MOV.U32 R173, RZ, RZ, RZ ;  /* 0x000000ffffad7224 */ /* 0x000fe200078e00ff */
[----:B------:R-:W-:Y:S01]  /*cfc0*/  SHF.R.S32.HI R184, RZ, 0x1f, R201 ;  /* 0x0000001fffb87819 */ /* 0x000fe200000114c9 */
[----:B------:R-:W-:Y:S01]  /*cfd0*/  IMAD.SHL.U32 R18, R202, 0x2, RZ ;  /* 0x00000002ca127824 */ /* 0x000fe200078e00ff */
        /* <DEDUP_REMOVED lines=32> */
.L_x_2793:
        /* <DEDUP_REMOVED lines=21> */
.L_x_2794:
[----:B--23--:R-:W-:Y:S02]  /*d330*/  IADD3 R3, -R5, 0x10, RZ ;  /* 0x0000001005037810 */ /* 0x00cfe40007ffe1ff */
[----:B------:R-:W-:Y:S02]  /*d340*/  IADD3 R6, -R10, 0x10, RZ ;  /* 0x000000100a067810 */ /* 0x000fe40007ffe1ff */
[----:B------:R-:W-:Y:S02]  /*d350*/  LOP3.LUT R3, R3, 0xf, RZ, 0xc0, !PT ;  /* 0x0000000f03037812 */ /* 0x000fe400078ec0ff */
[----:B------:R-:W-:Y:S02]  /*d360*/  IADD3 R9, -R7, 0x10, RZ ;  /* 0x0000001007097810 */ /* 0x000fe40007ffe1ff */
[----:B------:R-:W-:Y:S02]  /*d370*/  IADD3 R8, P5, P4, R3, R2, R16 ;  /* 0x0000000203087210 */ /* 0x000fe40007cbe010 */
[----:B------:R-:W-:Y:S02]  /*d380*/  ISETP.NE.U32.AND P6, PT, R5, RZ, PT ;  /* 0x000000ff0500720c */ /* 0x000fe40003fc5070 */
[----:B------:R-:W-:Y:S02]  /*d390*/  LOP3.LUT R6, R6, 0xf, RZ, 0xc0, !PT ;  /* 0x0000000f06067812 */ /* 0x000fe400078ec0ff */
[----:B------:R-:W-:Y:S02]  /*d3a0*/  LOP3.LUT R3, R9, 0xf, RZ, 0xc0, !PT ;  /* 0x0000000f09037812 */ /* 0x000fe400078ec0ff */
[----:B------:R-:W-:Y:S02]  /*d3b0*/  IADD3.X R9, RZ, R4, R13, P5, P4 ;  /* 0x00000004ff097210 */ /* 0x000fe40002fe840d */
[----:B------:R-:W-:Y:S02]  /*d3c0*/  ISETP.NE.U32.AND P5, PT, R10, RZ, PT ;  /* 0x000000ff0a00720c */ /* 0x000fe40003fa5070 */
[----:B------:R-:W-:Y:S02]  /*d3d0*/  IADD3 R6, P1, P0, R6, R2, R17 ;  /* 0x0000000206067210 */ /* 0x000fe4000783e011 */
[----:B------:R-:W-:Y:S01]  /*d3e0*/  ISETP.NE.U32.AND P4, PT, R7, RZ, PT ;  /* 0x000000ff0700720c */ /* 0x000fe20003f85070 */
[----:B------:R-:W-:Y:S01]  /*d3f0*/  @!PT LDS RZ, [RZ] ;  /* 0x00000000fffff984 */ /* 0x000fe20000000800 */
[----:B------:R-:W-:Y:S01]  /*d400*/  @!PT LDS RZ, [RZ] ;  /* 0x00000000fffff984 */ /* 0x000fe20000000800 */
[----:B------:R-:W-:Y:S01]  /*d410*/  @!PT LDS RZ, [RZ] ;  /* 0x00000000fffff984 */ /* 0x000fe20000000800 */
[----:B------:R1:W-:Y:S01]  /*d420*/  LDGSTS.E.BYPASS.LTC128B.128.ZFILL [R0+0x1000], [R8.64], P6 ;  /* 0x0100000008007fae */ /* 0x0003e2000b141d48 */
[----:B------:R-:W-:Y:S02]  /*d430*/  IADD3.X R7, RZ, R4, R14, P1, P0 ;  /* 0x00000004ff077210 */ /* 0x000fe40000fe040e */
[----:B------:R-:W-:Y:S04]  /*d440*/  IADD3 R2, P1, P0, R3, R2, R18 ;  /* 0x0000000203027210 */ /* 0x000fe8000783e012 */
[----:B------:R-:W-:Y:S01]  /*d450*/  IADD3.X R3, RZ, R4, R15, P1, P0 ;  /* 0x00000004ff037210 */ /* 0x000fe20000fe040f */
[----:B------:R1:W-:Y:S04]  /*d460*/  LDGSTS.E.BYPASS.LTC128B.128.ZFILL [R0+0x3000], [R6.64], P5 ;  /* 0x0300000006007fae */ /* 0x0003e8000a941d48 */
[----:B------:R1:W-:Y:S04]  /*d470*/  LDGSTS.E.BYPASS.LTC128B.128.ZFILL [R0+0x5000], [R2.64], P4 ;  /* 0x0500000002007fae */ /* 0x0003e8000a141d48 */
.L_x_2703:
[----:B------:R-:W-:Y:S05]  /*d480*/  BSYNC B0 ;  /* 0x0000000000007941 */ /* 0x000fea0003800000 */
.L_x_2702:
        /* <DEDUP_REMOVED lines=10> */
.L_x_2696:
[----:B------:R-:W-:Y:S05]  /*d530*/  BRA.DIV ~URZ, `(.L_x_2707) ;  /* 0x000069b27f007947 */ /* 0x000fea000b800000 */
[----:B------:R1:W2:Y:S02]  /*d540*/  SHFL.BFLY PT, R0, R204, 0x2, 0x1f ;  /* 0x0c401f00cc007f89 */ /* 0x0002a400000e0000 */
.L_x_2795:
[----:B--2---:R-:W-:Y:S01]  /*d550*/  FADD.FTZ R0, R0, R204 ;  /* 0x000000cc00007221 */ /* 0x004fe20000010000 */
[----:B------:R-:W-:Y:S05]  /*d560*/  BRA.DIV ~URZ, `(.L_x_2708) ;  /* 0x000069e27f007947 */ /* 0x000fea000b800000 */
[----:B------:R-:W2:Y:S04]  /*d570*/  SHFL.BFLY PT, R2, R203, 0x2, 0x1f ;  /* 0x0c401f00cb027f89 */ /* 0x000ea800000e0000 */
[----:B------:R-:W3:Y:S01]  /*d580*/  SHFL.BFLY PT, R5, R0, 0x1, 0x1f ;  /* 0x0c201f0000057f89 */ /* 0x000ee200000e0000 */
[----:B--2---:R-:W-:-:S02]  /*d590*/  FADD.FTZ R4, R2, R203 ;  /* 0x000000cb02047221 */ /* 0x004fc40000010000 */
[----:B---3--:R-:W-:-:S03]  /*d5a0*/  FADD.FTZ R0, R0, R5 ;  /* 0x0000000500007221 */ /* 0x008fc60000010000 */
[----:B------:R2:W3:Y:S04]  /*d5b0*/  SHFL.BFLY PT, R3, R4, 0x1, 0x1f ;  /* 0x0c201f0004037f89 */ /* 0x0004e800000e0000 */
.L_x_2796:
        /* <DEDUP_REMOVED lines=74> */
[C---:B------:R-:W-:Y:S02]  /*da60*/  FMUL.FTZ R123, R0.reuse, R127 ;  /* 0x0000007f007b7220 */ /* 0x040fe40000410000 */
[C---:B------:R-:W-:Y:S02]  /*da70*/  FMUL.FTZ R110, R0.reuse, R130 ;  /* 0x00000082006e7220 */ /* 0x040fe40000410000 */
[----:B------:R-:W-:Y:S02]  /*da80*/  FMUL.FTZ R111, R0, R131 ;  /* 0x00000083006f7220 */ /* 0x000fe40000410000 */
[----:B-----5:R-:W-:Y:S02]  /*da90*/  @P0 FMUL.FTZ R2, R2, 0.69314718246459960938 ;  /* 0x3f31721802020820 */ /* 0x020fe40000410000 */
        /* <DEDUP_REMOVED lines=39> */
.L_x_2661:
        /* <DEDUP_REMOVED lines=17> */
.L_x_2710:
[----:B------:R-:W-:Y:S05]  /*de20*/  BSYNC B0 ;  /* 0x0000000000007941 */ /* 0x000fea0003800000 */
.L_x_2709:
        /* <DEDUP_REMOVED lines=110> */
[----:B------:R2:W-:Y:S01]  /*e510*/  STS [R7+0x8400], R2 ;  /* 0x0084000207007388 */ /* 0x0005e20000000800 */
[----:B-1----:R-:W-:-:S05]  /*e520*/  F2FP.PACK_AB R0, R25, R24 ;  /* 0x000000181900723e */ /* 0x002fca00000000ff */
[----:B------:R-:W-:Y:S04]  /*e530*/  STS [R6+0x8000], R0 ;  /* 0x0080000006007388 */ /* 0x000fe80000000800 */
[----:B------:R1:W-:Y:S04]  /*e540*/  STS [R6+0x8400], R3 ;  /* 0x0084000306007388 */ /* 0x0003e80000000800 */
[----:B------:R-:W-:Y:S01]  /*e550*/  BAR.SYNC.DEFER_BLOCKING 0x1, 0x100 ;  /* 0x0044000000007b1d */ /* 0x000fe20000010000 */
[----:B--2---:R-:W-:Y:S01]  /*e560*/  IADD3 R2, P1, R233, c[0x0][0x500], RZ ;  /* 0x00014000e9027a10 */ /* 0x004fe20007f3e0ff */
[----:B-1----:R-:W-:-:S03]  /*e570*/  IMAD.MOV.U32 R6, RZ, RZ, RZ ;  /* 0x000000ffff067224 */ /* 0x002fc600078e00ff */
[----:B------:R-:W-:Y:S02]  /*e580*/  IADD3.X R3, R234, c[0x0][0x504], RZ, P1, !PT ;  /* 0x00014100ea037a10 */ /* 0x000fe40000ffe4ff */
        /* <DEDUP_REMOVED lines=9> */
.L_x_2713:
[----:B--2---:R-:W2:Y:S01]  /*e620*/  LDL R2, [R1+0x14] ;  /* 0x0000140001027983 */ /* 0x004ea20000100800 */
[----:B------:R-:W-:Y:S01]  /*e630*/  IMAD.MOV.U32 R9, RZ, RZ, 0x368 ;  /* 0x00000368ff097424 */ /* 0x000fe200078e00ff */
[----:B------:R-:W-:Y:S01]  /*e640*/  ISETP.GT.AND P3, PT, R4, 0x1, PT ;  /* 0x000000010400780c */ /* 0x000fe20003f64270 */
[----:B------:R-:W-:Y:S01]  /*e650*/  IMAD.MOV.U32 R0, RZ, RZ, c[0x0][0x4e8] ;  /* 0x00013a00ff007624 */ /* 0x000fe200078e00ff */
[----:B------:R-:W3:Y:S01]  /*e660*/  LDL R29, [R1+0x18] ;  /* 0x00001800011d7983 */ /* 0x000ee20000100800 */
[----:B------:R-:W-:-:S02]  /*e670*/  ISETP.NE.U32.AND P0, PT, RZ, c[0x0][0x500], PT ;  /* 0x00014000ff007a0c */ /* 0x000fc40003f05070 */
[----:B------:R-:W-:Y:S02]  /*e680*/  SEL R9, R9, 0x328, P3 ;  /* 0x0000032809097807 */ /* 0x000fe40001800000 */
[----:B------:R-:W-:Y:S02]  /*e690*/  ISETP.NE.AND P2, PT, R0, 0x1, PT ;  /* 0x000000010000780c */ /* 0x000fe40003f45270 */
[----:B------:R-:W1:Y:S01]  /*e6a0*/  LDC.64 R4, c[0x0][R9+0x170] ;  /* 0x00005c0009047b82 */ /* 0x000e620000000a00 */
[----:B------:R-:W-:-:S04]  /*e6b0*/  ISETP.NE.AND.EX P0, PT, RZ, c[0x0][0x504], PT, P0 ;  /* 0x00014100ff007a0c */ /* 0x000fc80003f05300 */
[----:B------:R-:W-:-:S03]  /*e6c0*/  SEL R7, R227, RZ, !P0 ;  /* 0x000000ffe3077207 */ /* 0x000fc60004000000 */
[----:B------:R-:W4:Y:S08]  /*e6d0*/  LDC.64 R14, c[0x0][R9+0x168] ;  /* 0x00005a00090e7b82 */ /* 0x000f300000000a00 */
[----:B------:R4:W2:Y:S08]  /*e6e0*/  LDC.64 R18, c[0x0][R9+0x178] ;  /* 0x00005e0009127b82 */ /* 0x0008b00000000a00 */
[----:B------:R4:W2:Y:S01]  /*e6f0*/  LDC.64 R20, c[0x0][R9+0x160] ;  /* 0x0000580009147b82 */ /* 0x0008a20000000a00 */
[----:B------:R-:W-:Y:S01]  /*e700*/  LOP3.LUT R11, R230, 0xffff, RZ, 0xc0, !PT ;  /* 0x0000ffffe60b7812 */ /* 0x000fe200078ec0ff */
[----:B------:R-:W4:Y:S01]  /*e710*/  S2R R30, SR_TID.X ;  /* 0x00000000001e7919 */ /* 0x000f220000002100 */
[----:B-1----:R-:W-:-:S03]  /*e720*/  IMAD R0, R5, R7, RZ ;  /* 0x0000000705007224 */ /* 0x002fc600078e02ff */
[----:B----4-:R-:W-:Y:S01]  /*e730*/  IMAD R9, R15, R11, RZ ;  /* 0x0000000b0f097224 */ /* 0x010fe200078e02ff */
[----:B------:R-:W-:-:S04]  /*e740*/  SHF.R.S32.HI R23, RZ, 0x1f, R30 ;  /* 0x0000001fff177819 */ /* 0x000fc8000001141e */
[----:B------:R-:W-:-:S04]  /*e750*/  LEA.HI R23, R23, R30, RZ, 0x5 ;  /* 0x0000001e17177211 */ /* 0x000fc800078f28ff */
[----:B------:R-:W-:-:S05]  /*e760*/  LOP3.LUT R23, R23, 0xffffffe0, RZ, 0xc0, !PT ;  /* 0xffffffe017177812 */ /* 0x000fca00078ec0ff */
[----:B------:R-:W-:Y:S02]  /*e770*/  IMAD.IADD R23, R30, 0x1, -R23 ;  /* 0x000000011e177824 */ /* 0x000fe400078e0a17 */
[----:B--2---:R-:W-:Y:S01]  /*e780*/  IMAD.IADD R13, R2, 0x1, R229 ;  /* 0x00000001020d7824 */ /* 0x004fe200078e02e5 */
[----:B------:R-:W-:-:S03]  /*e790*/  SEL R2, R238, RZ, !P0 ;  /* 0x000000ffee027207 */ /* 0x000fc60004000000 */
[----:B------:R-:W-:-:S04]  /*e7a0*/  @P2 IMAD.HI.U32 R8, R13, c[0x0][0x4ec], RZ ;  /* 0x00013b000d082a27 */ /* 0x000fc800078e00ff */
[C---:B------:R-:W-:Y:S02]  /*e7b0*/  IMAD R10, R4.reuse, R2, R0 ;  /* 0x00000002040a7224 */ /* 0x040fe400078e0200 */
[----:B------:R-:W-:-:S04]  /*e7c0*/  IMAD.WIDE.U32 R2, R4, R7, RZ ;  /* 0x0000000704027225 */ /* 0x000fc800078e00ff */
[----:B------:R-:W-:-:S04]  /*e7d0*/  IMAD.WIDE.U32 R4, R14, R11, RZ ;  /* 0x0000000b0e047225 */ /* 0x000fc800078e00ff */
[----:B------:R-:W-:Y:S01]  /*e7e0*/  IMAD.MOV.U32 R0, RZ, RZ, R13 ;  /* 0x000000ffff007224 */ /* 0x000fe200078e000d */
[----:B------:R-:W-:Y:S02]  /*e7f0*/  @P2 SHF.R.U32.HI R0, RZ, c[0x0][0x4f0], R8 ;  /* 0x00013c00ff002a19 */ /* 0x000fe40000011608 */
[----:B------:R-:W-:Y:S01]  /*e800*/  SEL R8, R237, RZ, P3 ;  /* 0x000000ffed087207 */ /* 0x000fe20001800000 */
[----:B------:R-:W-:Y:S01]  /*e810*/  IMAD.IADD R12, R3, 0x1, R10 ;  /* 0x00000001030c7824 */ /* 0x000fe200078e020a */
[--C-:B-----5:R-:W-:Y:S01]  /*e820*/  IADD3 R14, P1, P0, R2, R4, R6.reuse ;  /* 0x00000004020e7210 */ /* 0x120fe2000783e006 */
[----:B------:R-:W-:Y:S01]  /*e830*/  IMAD.IADD R2, R5, 0x1, R9 ;  /* 0x0000000105027824 */ /* 0x000fe200078e0209 */
[----:B------:R-:W-:Y:S01]  /*e840*/  SHF.R.S32.HI R9, RZ, 0x1f, R6 ;  /* 0x0000001fff097819 */ /* 0x000fe20000011406 */
[----:B------:R-:W-:Y:S02]  /*e850*/  IMAD R10, R19, R8, RZ ;  /* 0x00000008130a7224 */ /* 0x000fe400078e02ff */
[----:B------:R-:W-:-:S02]  /*e860*/  IMAD.MOV R3, RZ, RZ, -R0 ;  /* 0x000000ffff037224 */ /* 0x000fc400078e0a00 */
        /* <DEDUP_REMOVED lines=15> */
[----:B------:R-:W-:Y:S02]  /*e960*/  LEA R0, P0, R2, R4, 0x2 ;  /* 0x0000000402007211 */ /* 0x000fe400078010ff */
[----:B------:R-:W-:-:S04]  /*e970*/  SEL R5, R5, c[0x0][0x454], P3 ;  /* 0x0001150005057a07 */ /* 0x000fc80001800000 */
[----:B------:R-:W-:Y:S01]  /*e980*/  LEA.HI.X R3, R2, R5, R3, 0x2, P0 ;  /* 0x0000000502037211 */ /* 0x000fe200000f1403 */
[----:B------:R-:W-:Y:S04]  /*e990*/  SHFL.IDX PT, R4, R0, RZ, 0x1c1f ;  /* 0x001c1fff00047589 */ /* 0x000fe800000e0000 */
[----:B------:R-:W1:Y:S04]  /*e9a0*/  SHFL.IDX PT, R5, R3, RZ, 0x1c1f ;  /* 0x001c1fff03057589 */ /* 0x000e6800000e0000 */
[----:B------:R3:W-:Y:S04]  /*e9b0*/  SHFL.IDX PT, R2, R0, 0x1, 0x1c1f ;  /* 0x003c1f0000027f89 */ /* 0x0007e800000e0000 */
[----:B------:R-:W2:Y:S01]  /*e9c0*/  SHFL.IDX PT, R3, R3, 0x1, 0x1c1f ;  /* 0x003c1f0003037f89 */ /* 0x000ea200000e0000 */
[----:B------:R-:W-:Y:S01]  /*e9d0*/  IMAD R12, R16, c[0x0][0x4e8], RZ ;  /* 0x00013a00100c7a24 */ /* 0x000fe200078e02ff */
[----:B------:R-:W-:Y:S01]  /*e9e0*/  LOP3.LUT P0, RZ, R23, 0x3, RZ, 0xc0, !PT ;  /* 0x0000000317ff7812 */ /* 0x000fe2000780c0ff */
        /* <DEDUP_REMOVED lines=9> */
[----:B------:R-:W-:Y:S01]  /*ea80*/  IMAD R0, R9, c[0x0][0x3a0], RZ ;  /* 0x0000e80009007a24 */ /* 0x000fe200078e02ff */
[----:B-1----:R-:W-:Y:S01]  /*ea90*/  IADD3 R4, R208, R229, RZ ;  /* 0x000000e5d0047210 */ /* 0x002fe20007ffe0ff */
[C---:B------:R-:W-:Y:S01]  /*eaa0*/  IMAD.WIDE.U32 R2, R6.reuse, c[0x0][0x3a0], RZ ;  /* 0x0000e80006027a25 */ /* 0x040fe200078e00ff */
[----:B------:R-:W-:Y:S01]  /*eab0*/  SHF.R.S32.HI R5, RZ, 0x1f, R7 ;  /* 0x0000001fff057819 */ /* 0x000fe20000011407 */
[----:B------:R1:W2:Y:S02]  /*eac0*/  LDS.128 R24, [R210+0x80] ;  /* 0x00008000d2187984 */ /* 0x0002a40000000c00 */
[----:B------:R-:W-:Y:S01]  /*ead0*/  IMAD R6, R6, c[0x0][0x3a4], R0 ;  /* 0x0000e90006067a24 */ /* 0x000fe200078e0200 */
[----:B------:R-:W-:Y:S01]  /*eae0*/  MOV R0, R4 ;  /* 0x0000000400007202 */ /* 0x000fe20000000f00 */
[----:B------:R1:W3:Y:S01]  /*eaf0*/  LDS.128 R40, [R210+0x1080] ;  /* 0x00108000d2287984 */ /* 0x0002e20000000c00 */
[----:B------:R-:W-:-:S02]  /*eb00*/  IMAD R5, R5, c[0x0][0x3f0], RZ ;  /* 0x0000fc0005057a24 */ /* 0x000fc400078e02ff */
[----:B------:R-:W-:Y:S01]  /*eb10*/  IADD3 R3, R3, R6, RZ ;  /* 0x0000000603037210 */ /* 0x000fe20007ffe0ff */
[----:B------:R-:W-:Y:S01]  /*eb20*/  @P2 IMAD.HI.U32 R6, R4, c[0x0][0x4ec], RZ ;  /* 0x00013b0004062a27 */ /* 0x000fe200078e00ff */
[----:B------:R1:W4:Y:S03]  /*eb30*/  LDS.128 R52, [R210+0x2080] ;  /* 0x00208000d2347984 */ /* 0x0003260000000c00 */
        /* <DEDUP_REMOVED lines=31> */
.L_x_2797:
[----:B------:R-:W-:Y:S05]  /*ed30*/  BRA.DIV ~URZ, `(.L_x_2716) ;  /* 0x000053727f007947 */ /* 0x000fea000b800000 */
[----:B------:R4:W2:Y:S02]  /*ed40*/  SHFL.IDX PT, R0, R11, RZ, 0x181f ;  /* 0x00181fff0b007589 */ /* 0x0008a400000e0000 */
.L_x_2798:
        /* <DEDUP_REMOVED lines=19> */
.L_x_2718:
[----:B------:R-:W-:Y:S05]  /*ee80*/  BSYNC B0 ;  /* 0x0000000000007941 */ /* 0x000fea0003800000 */
.L_x_2717:
[----:B------:R-:W-:Y:S05]  /*ee90*/  BRA.DIV ~URZ, `(.L_x_2719) ;  /* 0x000052827f007947 */ /* 0x000fea000b800000 */
[----:B---3--:R3:W4:Y:S04]  /*eea0*/  SHFL.IDX PT, R8, R9, 0x1, 0x181f ;  /* 0x00381f0009087f89 */ /* 0x00872800000e0000 */
[----:B--2---:R3:W2:Y:S02]  /*eeb0*/  SHFL.IDX PT, R0, R11, 0x1, 0x181f ;  /* 0x00381f000b007f89 */ /* 0x0046a400000e0000 */
.L_x_2799:
        /* <DEDUP_REMOVED lines=19> */
.L_x_2721:
[----:B------:R-:W-:Y:S05]  /*eff0*/  BSYNC B0 ;  /* 0x0000000000007941 */ /* 0x000fea0003800000 */
.L_x_2720:
[----:B------:R-:W-:Y:S05]  /*f000*/  BRA.DIV ~URZ, `(.L_x_2722) ;  /* 0x000051e27f007947 */ /* 0x000fea000b800000 */
[----:B----4-:R4:W3:Y:S02]  /*f010*/  SHFL.IDX PT, R8, R9, 0x2, 0x181f ;  /* 0x00581f0009087f89 */ /* 0x0108e400000e0000 */
.L_x_2800:
[----:B------:R-:W-:Y:S05]  /*f020*/  BRA.DIV ~URZ, `(.L_x_2723) ;  /* 0x000052327f007947 */ /* 0x000fea000b800000 */
[----:B--2---:R2:W4:Y:S02]  /*f030*/  SHFL.IDX PT, R0, R11, 0x2, 0x181f ;  /* 0x00581f000b007f89 */ /* 0x00452400000e0000 */
.L_x_2801:
        /* <DEDUP_REMOVED lines=19> */
.L_x_2725:
[----:B------:R-:W-:Y:S05]  /*f170*/  BSYNC B0 ;  /* 0x0000000000007941 */ /* 0x000fea0003800000 */
.L_x_2724:
[----:B------:R-:W-:Y:S05]  /*f180*/  BRA.DIV ~URZ, `(.L_x_2726) ;  /* 0x000051427f007947 */ /* 0x000fea000b800000 */
[----:B---3--:R3:W2:Y:S04]  /*f190*/  SHFL.IDX PT, R6, R9, 0x3, 0x181f ;  /* 0x00781f0009067f89 */ /* 0x0086a800000e0000 */
[----:B----4-:R3:W4:Y:S02]  /*f1a0*/  SHFL.IDX PT, R0, R11, 0x3, 0x181f ;  /* 0x00781f000b007f89 */ /* 0x01072400000e0000 */
.L_x_2802:
        /* <DEDUP_REMOVED lines=20> */
.L_x_2714:
        /* <DEDUP_REMOVED lines=32> */
.L_x_2803:
[----:B------:R-:W-:Y:S05]  /*f4f0*/  BRA.DIV ~URZ, `(.L_x_2729) ;  /* 0x00004f127f007947 */ /* 0x000fea000b800000 */
[----:B------:R3:W4:Y:S02]  /*f500*/  SHFL.IDX PT, R0, R12, RZ, 0x1c1f ;  /* 0x001c1fff0c007589 */ /* 0x00072400000e0000 */
.L_x_2804:
        /* <DEDUP_REMOVED lines=8> */
[----:B------:R-:W-:Y:S02]  /*f590*/  IADD3 R11, R225, 0x8, RZ ;  /* 0x00000008e10b7810 */ /* 0x000fe40007ffe0ff */
[----:B------:R-:W-:Y:S01]  /*f5a0*/  ISETP.GE.AND P1, PT, R9, c[0x0][0x3c8], PT ;  /* 0x0000f20009007a0c */ /* 0x000fe20003f26270 */
[----:B----4-:R-:W-:Y:S01]  /*f5b0*/  @!P4 IMAD.MOV.U32 R6, RZ, RZ, R0 ;  /* 0x000000ffff06c224 */ /* 0x010fe200078e0000 */
[----:B------:R-:W-:Y:S01]  /*f5c0*/  SHF.R.S32.HI R11, RZ, 0x1f, R11 ;  /* 0x0000001fff0b7819 */ /* 0x000fe2000001140b */
[----:B--2---:R-:W-:Y:S01]  /*f5d0*/  @!P4 IMAD.MOV.U32 R7, RZ, RZ, R4 ;  /* 0x000000ffff07c224 */ /* 0x004fe200078e0004 */
[----:B------:R-:W-:Y:S02]  /*f5e0*/  @!P2 LEA R2, P3, R8, R0, 0x2 ;  /* 0x000000000802a211 */ /* 0x000fe400078610ff */
[C---:B------:R-:W-:Y:S01]  /*f5f0*/  IADD3 R10, R225.reuse, 0x20, RZ ;  /* 0x00000020e10a7810 */ /* 0x040fe20007ffe0ff */
[C---:B------:R-:W-:Y:S01]  /*f600*/  @!P4 IMAD.WIDE R6, R225.reuse, 0x4, R6 ;  /* 0x00000004e106c825 */ /* 0x040fe200078e0206 */
[----:B------:R-:W-:-:S02]  /*f610*/  IADD3 R14, R225, 0x10, RZ ;  /* 0x00000010e10e7810 */ /* 0x000fc40007ffe0ff */
[----:B------:R-:W-:Y:S02]  /*f620*/  @!P2 LEA.HI.X R3, R8, R4, R11, 0x2, P3 ;  /* 0x000000040803a211 */ /* 0x000fe400018f140b */
[----:B------:R2:W-:Y:S01]  /*f630*/  @!P4 ST.E.64 [R6.64], R136 ;  /* 0x000000880600c985 */ /* 0x0005e2000c101b08 */
[C---:B------:R-:W-:Y:S02]  /*f640*/  IADD3 R8, R225.reuse, 0x28, RZ ;  /* 0x00000028e1087810 */ /* 0x040fe40007ffe0ff */
[----:B------:R-:W-:Y:S01]  /*f650*/  ISETP.GE.AND P6, PT, R10, c[0x0][0x3c8], PT ;  /* 0x0000f2000a007a0c */ /* 0x000fe20003fc6270 */
[----:B------:R4:W-:Y:S01]  /*f660*/  @!P2 ST.E.64 [R2.64], R32 ;  /* 0x000000200200a985 */ /* 0x0009e2000c101b08 */
[----:B------:R-:W-:Y:S02]  /*f670*/  IADD3 R11, R225, 0x18, RZ ;  /* 0x00000018e10b7810 */ /* 0x000fe40007ffe0ff */
[----:B------:R-:W-:Y:S02]  /*f680*/  SHF.R.S32.HI R14, RZ, 0x1f, R14 ;  /* 0x0000001fff0e7819 */ /* 0x000fe4000001140e */
[----:B------:R-:W-:-:S02]  /*f690*/  ISETP.GE.AND P2, PT, R8, c[0x0][0x3c8], PT ;  /* 0x0000f20008007a0c */ /* 0x000fc40003f46270 */
[----:B------:R-:W-:Y:S02]  /*f6a0*/  SHF.R.S32.HI R11, RZ, 0x1f, R11 ;  /* 0x0000001fff0b7819 */ /* 0x000fe4000001140b */
[----:B------:R-:W-:Y:S02]  /*f6b0*/  SHF.R.S32.HI R15, RZ, 0x1f, R245 ;  /* 0x0000001fff0f7819 */ /* 0x000fe400000114f5 */
[-C--:B--2---:R-:W-:Y:S02]  /*f6c0*/  @!P5 LEA R6, P4, R13, R0.reuse, 0x2 ;  /* 0x000000000d06d211 */ /* 0x084fe400078810ff */
[----:B----4-:R-:W-:Y:S02]  /*f6d0*/  @!P1 LEA R2, P3, R9, R0, 0x2 ;  /* 0x0000000009029211 */ /* 0x010fe400078610ff */
        /* <DEDUP_REMOVED lines=12> */
[-C--:B--2---:R-:W-:Y:S02]  /*f7a0*/  @!P6 LEA R6, P4, R10, R0.reuse, 0x2 ;  /* 0x000000000a06e211 */ /* 0x084fe400078810ff */
[----:B----4-:R-:W-:Y:S02]  /*f7b0*/  @!P2 LEA R2, P3, R8, R0, 0x2 ;  /* 0x000000000802a211 */ /* 0x010fe400078610ff */
[----:B------:R-:W-:Y:S02]  /*f7c0*/  @!P6 LEA.HI.X R7, R10, R4, R14, 0x2, P4 ;  /* 0x000000040a07e211 */ /* 0x000fe400020f140e */
[----:B------:R-:W-:-:S02]  /*f7d0*/  IADD3 R10, R225, 0x40, RZ ;  /* 0x00000040e10a7810 */ /* 0x000fc40007ffe0ff */
[C---:B------:R-:W-:Y:S01]  /*f7e0*/  IADD3 R14, R225.reuse, 0x30, RZ ;  /* 0x00000030e10e7810 */ /* 0x040fe20007ffe0ff */
[----:B------:R2:W-:Y:S01]  /*f7f0*/  @!P6 ST.E.64 [R6.64], R104 ;  /* 0x000000680600e985 */ /* 0x0005e2000c101b08 */
[----:B------:R-:W-:Y:S02]  /*f800*/  @!P2 LEA.HI.X R3, R8, R4, R11, 0x2, P3 ;  /* 0x000000040803a211 */ /* 0x000fe400018f140b */
[C---:B------:R-:W-:Y:S02]  /*f810*/  IADD3 R8, R225.reuse, 0x48, RZ ;  /* 0x00000048e1087810 */ /* 0x040fe40007ffe0ff */
[----:B------:R-:W-:Y:S01]  /*f820*/  ISETP.GE.AND P6, PT, R10, c[0x0][0x3c8], PT ;  /* 0x0000f2000a007a0c */ /* 0x000fe20003fc6270 */
[----:B------:R4:W-:Y:S01]  /*f830*/  @!P2 ST.E.64 [R2.64], R108 ;  /* 0x0000006c0200a985 */ /* 0x0009e2000c101b08 */
[----:B------:R-:W-:Y:S02]  /*f840*/  IADD3 R11, R225, 0x38, RZ ;  /* 0x00000038e10b7810 */ /* 0x000fe40007ffe0ff */
[----:B------:R-:W-:-:S02]  /*f850*/  SHF.R.S32.HI R14, RZ, 0x1f, R14 ;  /* 0x0000001fff0e7819 */ /* 0x000fc4000001140e */
[----:B------:R-:W-:Y:S02]  /*f860*/  ISETP.GE.AND P2, PT, R8, c[0x0][0x3c8], PT ;  /* 0x0000f20008007a0c */ /* 0x000fe40003f46270 */
[----:B------:R-:W-:Y:S02]  /*f870*/  SHF.R.S32.HI R11, RZ, 0x1f, R11 ;  /* 0x0000001fff0b7819 */ /* 0x000fe4000001140b */
[----:B--2---:R-:W-:-:S04]  /*f880*/  @!P5 LEA R6, P4, R13, R0, 0x2 ;  /* 0x000000000d06d211 */ /* 0x004fc800078810ff */
[----:B------:R-:W-:Y:S02]  /*f890*/  @!P5 LEA.HI.X R7, R13, R4, R14, 0x2, P4 ;  /* 0x000000040d07d211 */ /* 0x000fe400020f140e */
[----:B----4-:R-:W-:Y:S02]  /*f8a0*/  @!P1 LEA R2, P3, R9, R0, 0x2 ;  /* 0x0000000009029211 */ /* 0x010fe400078610ff */
[----:B------:R-:W-:Y:S01]  /*f8b0*/  IADD3 R13, R225, 0x50, RZ ;  /* 0x00000050e10d7810 */ /* 0x000fe20007ffe0ff */
        /* <DEDUP_REMOVED lines=10> */
[----:B--2---:R-:W-:-:S04]  /*f960*/  @!P6 LEA R6, P4, R10, R0, 0x2 ;  /* 0x000000000a06e211 */ /* 0x004fc800078810ff */
[----:B------:R-:W-:Y:S02]  /*f970*/  @!P6 LEA.HI.X R7, R10, R4, R14, 0x2, P4 ;  /* 0x000000040a07e211 */ /* 0x000fe400020f140e */
[C---:B----4-:R-:W-:Y:S02]  /*f980*/  @!P2 LEA R2, P3, R8.reuse, R0, 0x2 ;  /* 0x000000000802a211 */ /* 0x050fe400078610ff */
[C---:B------:R-:W-:Y:S01]  /*f990*/  IADD3 R10, R225.reuse, 0x60, RZ ;  /* 0x00000060e10a7810 */ /* 0x040fe20007ffe0ff */
[----:B------:R2:W-:Y:S01]  /*f9a0*/  @!P6 ST.E.64 [R6.64], R36 ;  /* 0x000000240600e985 */ /* 0x0005e2000c101b08 */
[C---:B------:R-:W-:Y:S02]  /*f9b0*/  IADD3 R14, R225.reuse, 0x50, RZ ;  /* 0x00000050e10e7810 */ /* 0x040fe40007ffe0ff */
[----:B------:R-:W-:Y:S02]  /*f9c0*/  @!P2 LEA.HI.X R3, R8, R4, R11, 0x2, P3 ;  /* 0x000000040803a211 */ /* 0x000fe400018f140b */
[----:B------:R-:W-:-:S02]  /*f9d0*/  IADD3 R8, R225, 0x68, RZ ;  /* 0x00000068e1087810 */ /* 0x000fc40007ffe0ff */
[----:B------:R-:W-:Y:S01]  /*f9e0*/  ISETP.GE.AND P6, PT, R10, c[0x0][0x3c8], PT ;  /* 0x0000f2000a007a0c */ /* 0x000fe20003fc6270 */
[----:B------:R4:W-:Y:S01]  /*f9f0*/  @!P2 ST.E.64 [R2.64], R40 ;  /* 0x000000280200a985 */ /* 0x0009e2000c101b08 */
[----:B------:R-:W-:Y:S02]  /*fa00*/  IADD3 R11, R225, 0x58, RZ ;  /* 0x00000058e10b7810 */ /* 0x000fe40007ffe0ff */
[----:B------:R-:W-:Y:S02]  /*fa10*/  SHF.R.S32.HI R14, RZ, 0x1f, R14 ;  /* 0x0000001fff0e7819 */ /* 0x000fe4000001140e */
[----:B------:R-:W-:Y:S02]  /*fa20*/  SHF.R.S32.HI R11, RZ, 0x1f, R11 ;  /* 0x0000001fff0b7819 */ /* 0x000fe4000001140b */
[----:B------:R-:W-:Y:S02]  /*fa30*/  ISETP.GE.AND P2, PT, R8, c[0x0][0x3c8], PT ;  /* 0x0000f20008007a0c */ /* 0x000fe40003f46270 */
[----:B--2---:R-:W-:-:S04]  /*fa40*/  @!P5 LEA R6, P4, R13, R0, 0x2 ;  /* 0x000000000d06d211 */ /* 0x004fc800078810ff */
[----:B------:R-:W-:Y:S02]  /*fa50*/  @!P5 LEA.HI.X R7, R13, R4, R14, 0x2, P4 ;  /* 0x000000040d07d211 */ /* 0x000fe400020f140e */
[----:B------:R-:W-:Y:S02]  /*fa60*/  SHF.R.S32.HI R13, RZ, 0x1f, R246 ;  /* 0x0000001fff0d7819 */ /* 0x000fe400000114f6 */
[C---:B----4-:R-:W-:Y:S01]  /*fa70*/  @!P1 LEA R2, P3, R9.reuse, R0, 0x2 ;  /* 0x0000000009029211 */ /* 0x050fe200078610ff */
[----:B------:R2:W-:Y:S01]  /*fa80*/  @!P5 ST.E.64 [R6.64], R44 ;  /* 0x0000002c0600d985 */ /* 0x0005e2000c101b08 */
[----:B------:R-:W-:Y:S02]  /*fa90*/  ISETP.GE.AND P5, PT, R252, c[0x0][0x3c8], PT ;  /* 0x0000f200fc007a0c */ /* 0x000fe40003fa6270 */
[----:B------:R-:W-:Y:S02]  /*faa0*/  @!P1 LEA.HI.X R3, R9, R4, R11, 0x2, P3 ;  /* 0x0000000409039211 */ /* 0x000fe400018f140b */
[----:B------:R-:W-:-:S02]  /*fab0*/  IADD3 R11, R225, 0x60, RZ ;  /* 0x00000060e10b7810 */ /* 0x000fc40007ffe0ff */
[----:B------:R-:W-:Y:S01]  /*fac0*/  IADD3 R9, R225, 0x68, RZ ;  /* 0x00000068e1097810 */ /* 0x000fe20007ffe0ff */
[----:B------:R4:W-:Y:S01]  /*fad0*/  @!P1 ST.E.64 [R2.64], R48 ;  /* 0x0000003002009985 */ /* 0x0009e2000c101b08 */
[----:B------:R-:W-:Y:S02]  /*fae0*/  SHF.R.S32.HI R11, RZ, 0x1f, R11 ;  /* 0x0000001fff0b7819 */ /* 0x000fe4000001140b */
[----:B------:R-:W-:Y:S02]  /*faf0*/  ISETP.GE.AND P1, PT, R251, c[0x0][0x3c8], PT ;  /* 0x0000f200fb007a0c */ /* 0x000fe40003f26270 */
[----:B------:R-:W-:Y:S02]  /*fb00*/  SHF.R.S32.HI R9, RZ, 0x1f, R9 ;  /* 0x0000001fff097819 */ /* 0x000fe40000011409 */
[----:B------:R-:W-:Y:S02]  /*fb10*/  SHF.R.S32.HI R14, RZ, 0x1f, R244 ;  /* 0x0000001fff0e7819 */ /* 0x000fe400000114f4 */
[----:B--2---:R-:W-:-:S04]  /*fb20*/  @!P6 LEA R6, P4, R10, R0, 0x2 ;  /* 0x000000000a06e211 */ /* 0x004fc800078810ff */
[----:B------:R-:W-:Y:S02]  /*fb30*/  @!P6 LEA.HI.X R7, R10, R4, R11, 0x2, P4 ;  /* 0x000000040a07e211 */ /* 0x000fe400020f140b */
[----:B------:R-:W-:Y:S02]  /*fb40*/  ISETP.GE.AND P4, PT, R249, c[0x0][0x3c8], PT ;  /* 0x0000f200f9007a0c */ /* 0x000fe40003f86270 */
[----:B----4-:R-:W-:Y:S01]  /*fb50*/  @!P2 LEA R2, P3, R8, R0, 0x2 ;  /* 0x000000000802a211 */ /* 0x010fe200078610ff */
[----:B------:R2:W-:Y:S01]  /*fb60*/  @!P6 ST.E.64 [R6.64], R52 ;  /* 0x000000340600e985 */ /* 0x0005e2000c101b08 */
[----:B------:R-:W-:Y:S02]  /*fb70*/  ISETP.GE.AND P6, PT, R250, c[0x0][0x3c8], PT ;  /* 0x0000f200fa007a0c */ /* 0x000fe40003fc6270 */
[----:B------:R-:W-:Y:S02]  /*fb80*/  @!P2 LEA.HI.X R3, R8, R4, R9, 0x2, P3 ;  /* 0x000000040803a211 */ /* 0x000fe400018f1409 */
[----:B------:R-:W-:-:S02]  /*fb90*/  SHF.R.S32.HI R9, RZ, 0x1f, R252 ;  /* 0x0000001fff097819 */ /* 0x000fc400000114fc */
[----:B------:R-:W-:Y:S01]  /*fba0*/  SHF.R.S32.HI R8, RZ, 0x1f, R251 ;  /* 0x0000001fff087819 */ /* 0x000fe200000114fb */
[----:B------:R4:W-:Y:S01]  /*fbb0*/  @!P2 ST.E.64 [R2.64], R56 ;  /* 0x000000380200a985 */ /* 0x0009e2000c101b08 */
[----:B------:R-:W-:Y:S02]  /*fbc0*/  SHF.R.S32.HI R10, RZ, 0x1f, R250 ;  /* 0x0000001fff0a7819 */ /* 0x000fe400000114fa */
[----:B------:R-:W-:Y:S02]  /*fbd0*/  SHF.R.S32.HI R11, RZ, 0x1f, R249 ;  /* 0x0000001fff0b7819 */ /* 0x000fe400000114f9 */
[----:B--2---:R-:W-:-:S04]  /*fbe0*/  @!P5 LEA R6, P3, R252, R0, 0x2 ;  /* 0x00000000fc06d211 */ /* 0x004fc800078610ff */
[----:B------:R-:W-:Y:S02]  /*fbf0*/  @!P5 LEA.HI.X R7, R252, R4, R9, 0x2, P3 ;  /* 0x00000004fc07d211 */ /* 0x000fe400018f1409 */
[----:B------:R-:W-:Y:S02]  /*fc00*/  ISETP.GE.AND P3, PT, R248, c[0x0][0x3c8], PT ;  /* 0x0000f200f8007a0c */ /* 0x000fe40003f66270 */
[C---:B----4-:R-:W-:Y:S01]  /*fc10*/  @!P1 LEA R2, P2, R251.reuse, R0, 0x2 ;  /* 0x00000000fb029211 */ /* 0x050fe200078410ff */
[----:B------:R2:W-:Y:S03]  /*fc20*/  @!P5 ST.E.64 [R6.64], R60 ;  /* 0x0000003c0600d985 */ /* 0x0005e6000c101b08 */
[----:B------:R-:W-:Y:S02]  /*fc30*/  @!P1 LEA.HI.X R3, R251, R4, R8, 0x2, P2 ;  /* 0x00000004fb039211 */ /* 0x000fe400010f1408 */
[----:B------:R-:W-:-:S03]  /*fc40*/  @!P6 LEA R8, P2, R250, R0, 0x2 ;  /* 0x00000000fa08e211 */ /* 0x000fc600078410ff */
[----:B------:R4:W-:Y:S01]  /*fc50*/  @!P1 ST.E.64 [R2.64], R64 ;  /* 0x0000004002009985 */ /* 0x0009e2000c101b08 */
[----:B------:R-:W-:Y:S02]  /*fc60*/  ISETP.GE.AND P1, PT, R247, c[0x0][0x3c8], PT ;  /* 0x0000f200f7007a0c */ /* 0x000fe40003f26270 */
[----:B------:R-:W-:Y:S02]  /*fc70*/  @!P6 LEA.HI.X R9, R250, R4, R10, 0x2, P2 ;  /* 0x00000004fa09e211 */ /* 0x000fe400010f140a */
[----:B------:R-:W-:-:S03]  /*fc80*/  SHF.R.S32.HI R10, RZ, 0x1f, R248 ;  /* 0x0000001fff0a7819 */ /* 0x000fc600000114f8 */
[----:B------:R-:W-:Y:S01]  /*fc90*/  @!P6 ST.E.64 [R8.64], R120 ;  /* 0x000000780800e985 */ /* 0x000fe2000c101b08 */
[----:B------:R-:W-:Y:S02]  /*fca0*/  ISETP.GE.AND P6, PT, R246, c[0x0][0x3c8], PT ;  /* 0x0000f200f6007a0c */ /* 0x000fe40003fc6270 */
[----:B--2---:R-:W-:-:S04]  /*fcb0*/  @!P3 LEA R6, P2, R248, R0, 0x2 ;  /* 0x00000000f806b211 */ /* 0x004fc800078410ff */
[----:B------:R-:W-:Y:S02]  /*fcc0*/  @!P3 LEA.HI.X R7, R248, R4, R10, 0x2, P2 ;  /* 0x00000004f807b211 */ /* 0x000fe400010f140a */
[----:B------:R-:W-:Y:S02]  /*fcd0*/  SHF.R.S32.HI R10, RZ, 0x1f, R247 ;  /* 0x0000001fff0a7819 */ /* 0x000fe400000114f7 */
[----:B----4-:R-:W-:-:S04]  /*fce0*/  @!P4 LEA R2, P5, R249, R0, 0x2 ;  /* 0x00000000f902c211 */ /* 0x010fc800078a10ff */
[----:B------:R-:W-:Y:S02]  /*fcf0*/  @!P4 LEA.HI.X R3, R249, R4, R11, 0x2, P5 ;  /* 0x00000004f903c211 */ /* 0x000fe400028f140b */
[----:B------:R-:W-:-:S03]  /*fd00*/  ISETP.GE.AND P5, PT, R245, c[0x0][0x3c8], PT ;  /* 0x0000f200f5007a0c */ /* 0x000fc60003fa6270 */
        /* <DEDUP_REMOVED lines=20> */
.L_x_2731:
[----:B------:R-:W-:Y:S05]  /*fe50*/  BSYNC B0 ;  /* 0x0000000000007941 */ /* 0x000fea0003800000 */
.L_x_2730:
[----:B------:R-:W-:Y:S05]  /*fe60*/  BRA.DIV ~URZ, `(.L_x_2732) ;  /* 0x000046127f007947 */ /* 0x000fea000b800000 */
[----:B--2---:R2:W1:Y:S04]  /*fe70*/  SHFL.IDX PT, R4, R5, 0x1, 0x1c1f ;  /* 0x003c1f0005047f89 */ /* 0x00446800000e0000 */
[----:B----4-:R2:W4:Y:S02]  /*fe80*/  SHFL.IDX PT, R0, R12, 0x1, 0x1c1f ;  /* 0x003c1f000c007f89 */ /* 0x01052400000e0000 */
.L_x_2805:
[----:B------:R-:W-:Y:S05]  /*fe90*/  @P0 BRA `(.L_x_2727) ;  /* 0x000015c000000947 */ /* 0x000fea0003800000 */
[C---:B-12---:R-:W-:Y:S02]  /*fea0*/  IADD3 R5, R225.reuse, 0x8, RZ ;  /* 0x00000008e1057810 */ /* 0x046fe40007ffe0ff */
[----:B------:R-:W-:Y:S02]  /*feb0*/  IADD3 R13, R225, 0x10, RZ ;  /* 0x00000010e10d7810 */ /* 0x000fe40007ffe0ff */
[----:B------:R-:W-:Y:S02]  /*fec0*/  ISETP.GE.AND P3, PT, R5, c[0x0][0x3c8], PT ;  /* 0x0000f20005007a0c */ /* 0x000fe40003f66270 */
[----:B------:R-:W-:-:S02]  /*fed0*/  ISETP.GE.AND P4, PT, R225, c[0x0][0x3c8], PT ;  /* 0x0000f200e1007a0c */ /* 0x000fc40003f86270 */
[----:B------:R-:W-:Y:S02]  /*fee0*/  ISETP.GE.AND P2, PT, R13, c[0x0][0x3c8], PT ;  /* 0x0000f2000d007a0c */ /* 0x000fe40003f46270 */
[C---:B------:R-:W-:Y:S02]  /*fef0*/  IADD3 R8, R225.reuse, 0x8, RZ ;  /* 0x00000008e1087810 */ /* 0x040fe40007ffe0ff */
[----:B------:R-:W-:Y:S02]  /*ff00*/  IADD3 R14, R225, 0x18, RZ ;  /* 0x00000018e10e7810 */ /* 0x000fe40007ffe0ff */
[----:B------:R-:W-:Y:S02]  /*ff10*/  SHF.R.S32.HI R8, RZ, 0x1f, R8 ;  /* 0x0000001fff087819 */ /* 0x000fe40000011408 */
[----:B------:R-:W-:Y:S02]  /*ff20*/  ISETP.GE.AND P1, PT, R14, c[0x0][0x3c8], PT ;  /* 0x0000f2000e007a0c */ /* 0x000fe40003f26270 */
[----:B----4-:R-:W-:Y:S01]  /*ff30*/  @!P3 LEA R2, P5, R5, R0, 0x2 ;  /* 0x000000000502b211 */ /* 0x010fe200078a10ff */
[----:B------:R-:W-:Y:S01]  /*ff40*/  @!P4 IMAD.MOV.U32 R6, RZ, RZ, R0 ;  /* 0x000000ffff06c224 */ /* 0x000fe200078e0000 */
[C---:B------:R-:W-:Y:S01]  /*ff50*/  IADD3 R15, R225.reuse, 0x10, RZ ;  /* 0x00000010e10f7810 */ /* 0x040fe20007ffe0ff */
[----:B------:R-:W-:Y:S01]  /*ff60*/  @!P4 IMAD.MOV.U32 R7, RZ, RZ, R4 ;  /* 0x000000ffff07c224 */ /* 0x000fe200078e0004 */
[----:B---3--:R-:W-:-:S02]  /*ff70*/  IADD3 R12, R225, 0x20, RZ ;  /* 0x00000020e10c7810 */ /* 0x008fc40007ffe0ff */
[----:B------:R-:W-:Y:S01]  /*ff80*/  @!P3 LEA.HI.X R3, R5, R4, R8, 0x2, P5 ;  /* 0x000000040503b211 */ /* 0x000fe200028f1408 */
[----:B------:R-:W-:Y:S01]  /*ff90*/  @!P4 IMAD.WIDE R6, R225, 0x4, R6 ;  /* 0x00000004e106c825 */ /* 0x000fe200078e0206 */
[----:B------:R-:W-:Y:S02]  /*ffa0*/  @!P2 LEA R8, P6, R13, R0, 0x2 ;  /* 0x000000000d08a211 */ /* 0x000fe400078c10ff */
[----:B------:R-:W-:Y:S02]  /*ffb0*/  SHF.R.S32.HI R15, RZ, 0x1f, R15 ;  /* 0x0000001fff0f7819 */ /* 0x000fe4000001140f */
[----:B------:R-:W-:Y:S01]  /*ffc0*/  ISETP.GE.AND P0, PT, R12, c[0x0][0x3c8], PT ;  /* 0x0000f2000c007a0c */ /* 0x000fe20003f06270 */
[----:B------:R1:W-:Y:S01]  /*ffd0*/  @!P4 ST.E.64 [R6.64], R96 ;  /* 0x000000600600c985 */ /* 0x0003e2000c101b08 */
[----:B------:R-:W-:Y:S02]  /*ffe0*/  IADD3 R10, R225, 0x28, RZ ;  /* 0x00000028e10a7810 */ /* 0x000fe40007ffe0ff */
[----:B------:R-:W-:Y:S01]  /*fff0*/  @!P2 LEA.HI.X R9, R13, R4, R15, 0x2, P6 ;  /* 0x000000040d09a211 */ /* 0x000fe200030f140f */
[----:B------:R2:W-:Y:S01]  /*10000*/  @!P3 ST.E.64 [R2.64], R84 ;  /* 0x000000540200b985 */ /* 0x0005e2000c101b08 */
[----:B------:R-:W-:-:S02]  /*10010*/  IADD3 R15, R225, 0x18, RZ ;  /* 0x00000018e10f7810 */ /* 0x000fc40007ffe0ff */
[----:B------:R-:W-:Y:S01]  /*10020*/  ISETP.GE.AND P5, PT, R10, c[0x0][0x3c8], PT ;  /* 0x0000f2000a007a0c */ /* 0x000fe20003fa6270 */
[----:B------:R3:W-:Y:S01]  /*10030*/  @!P2 ST.E.64 [R8.64], R132 ;  /* 0x000000840800a985 */ /* 0x0007e2000c101b08 */
[----:B------:R-:W-:Y:S02]  /*10040*/  SHF.R.S32.HI R15, RZ, 0x1f, R15 ;  /* 0x0000001fff0f7819 */ /* 0x000fe4000001140f */
[C---:B------:R-:W-:Y:S02]  /*10050*/  IADD3 R11, R225.reuse, 0x30, RZ ;  /* 0x00000030e10b7810 */ /* 0x040fe40007ffe0ff */
[----:B------:R-:W-:Y:S02]  /*10060*/  IADD3 R13, R225, 0x20, RZ ;  /* 0x00000020e10d7810 */ /* 0x000fe40007ffe0ff */
[----:B------:R-:W-:Y:S02]  /*10070*/  ISETP.GE.AND P4, PT, R11, c[0x0][0x3c8], PT ;  /* 0x0000f2000b007a0c */ /* 0x000fe40003f86270 */
[----:B------:R-:W-:-:S02]  /*10080*/  IADD3 R5, R225, 0x38, RZ ;  /* 0x00000038e1057810 */ /* 0x000fc40007ffe0ff */
[----:B------:R-:W-:Y:S02]  /*10090*/  SHF.R.S32.HI R13, RZ, 0x1f, R13 ;  /* 0x0000001fff0d7819 */ /* 0x000fe4000001140d */
[----:B-1----:R-:W-:-:S04]  /*100a0*/  @!P1 LEA R6, P3, R14, R0, 0x2 ;  /* 0x000000000e069211 */ /* 0x002fc800078610ff */
[----:B------:R-:W-:Y:S02]  /*100b0*/  @!P1 LEA.HI.X R7, R14, R4, R15, 0x2, P3 ;  /* 0x000000040e079211 */ /* 0x000fe400018f140f */
[C---:B--2---:R-:W-:Y:S02]  /*100c0*/  @!P0 LEA R2, P6, R12.reuse, R0, 0x2 ;  /* 0x000000000c028211 */ /* 0x044fe400078c10ff */
[----:B------:R-:W-:Y:S01]  /*100d0*/  IADD3 R15, R225, 0x28, RZ ;  /* 0x00000028e10f7810 */ /* 0x000fe20007ffe0ff */
[----:B------:R1:W-:Y:S01]  /*100e0*/  @!P1 ST.E.64 [R6.64], R106 ;  /* 0x0000006a06009985 */ /* 0x0003e2000c101b08 */
[----:B------:R-:W-:Y:S02]  /*100f0*/  ISETP.GE.AND P3, PT, R5, c[0x0][0x3c8], PT ;  /* 0x0000f20005007a0c */ /* 0x000fe40003f66270 */
[----:B------:R-:W-:Y:S02]  /*10100*/  @!P0 LEA.HI.X R3, R12, R4, R13, 0x2, P6 ;  /* 0x000000040c038211 */ /* 0x000fe400030f140d */
[----:B---3--:R-:W-:-:S02]  /*10110*/  @!P5 LEA R8, P1, R10, R0, 0x2 ;  /* 0x000000000a08d211 */ /* 0x008fc400078210ff */
[----:B------:R-:W-:Y:S01]  /*10120*/  SHF.R.S32.HI R15, RZ, 0x1f, R15 ;  /* 0x0000001fff0f7819 */ /* 0x000fe2000001140f */
[----:B------:R2:W-:Y:S01]  /*10130*/  @!P0 ST.E.64 [R2.64], R88 ;  /* 0x0000005802008985 */ /* 0x0005e2000c101b08 */
[----:B------:R-:W-:Y:S02]  /*10140*/  IADD3 R13, R225, 0x40, RZ ;  /* 0x00000040e10d7810 */ /* 0x000fe40007ffe0ff */
[----:B------:R-:W-:Y:S02]  /*10150*/  @!P5 LEA.HI.X R9, R10, R4, R15, 0x2, P1 ;  /* 0x000000040a09d211 */ /* 0x000fe400008f140f */
[----:B------:R-:W-:Y:S02]  /*10160*/  ISETP.GE.AND P2, PT, R13, c[0x0][0x3c8], PT ;  /* 0x0000f2000d007a0c */ /* 0x000fe40003f46270 */
[C---:B------:R-:W-:Y:S01]  /*10170*/  IADD3 R15, R225.reuse, 0x30, RZ ;  /* 0x00000030e10f7810 */ /* 0x040fe20007ffe0ff */
[----:B------:R3:W-:Y:S01]  /*10180*/  @!P5 ST.E.64 [R8.64], R122 ;  /* 0x0000007a0800d985 */ /* 0x0007e2000c101b08 */
[----:B------:R-:W-:-:S02]  /*10190*/  IADD3 R10, R225, 0x38, RZ ;  /* 0x00000038e10a7810 */ /* 0x000fc40007ffe0ff */
[----:B------:R-:W-:Y:S02]  /*101a0*/  SHF.R.S32.HI R15, RZ, 0x1f, R15 ;  /* 0x0000001fff0f7819 */ /* 0x000fe4000001140f */
[C---:B------:R-:W-:Y:S02]  /*101b0*/  IADD3 R12, R225.reuse, 0x50, RZ ;  /* 0x00000050e10c7810 */ /* 0x040fe40007ffe0ff */
[----:B------:R-:W-:Y:S02]  /*101c0*/  SHF.R.S32.HI R10, RZ, 0x1f, R10 ;  /* 0x0000001fff0a7819 */ /* 0x000fe4000001140a */
[----:B------:R-:W-:Y:S02]  /*101d0*/  IADD3 R14, R225, 0x48, RZ ;  /* 0x00000048e10e7810 */ /* 0x000fe40007ffe0ff */
[----:B-1----:R-:W-:Y:S02]  /*101e0*/  @!P4 LEA R6, P0, R11, R0, 0x2 ;  /* 0x000000000b06c211 */ /* 0x002fe400078010ff */
[----:B------:R-:W-:-:S02]  /*101f0*/  ISETP.GE.AND P1, PT, R14, c[0x0][0x3c8], PT ;  /* 0x0000f2000e007a0c */ /* 0x000fc40003f26270 */
[----:B------:R-:W-:Y:S02]  /*10200*/  @!P4 LEA.HI.X R7, R11, R4, R15, 0x2, P0 ;  /* 0x000000040b07c211 */ /* 0x000fe400000f140f */
[----:B------:R-:W-:Y:S02]  /*10210*/  ISETP.GE.AND P0, PT, R12, c[0x0][0x3c8], PT ;  /* 0x0000f2000c007a0c */ /* 0x000fe40003f06270 */
[----:B--2---:R-:W-:Y:S01]  /*10220*/  @!P3 LEA R2, P6, R5, R0, 0x2 ;  /* 0x000000000502b211 */ /* 0x004fe200078c10ff */
[----:B------:R1:W-:Y:S01]  /*10230*/  @!P4 ST.E.64 [R6.64], R110 ;  /* 0x0000006e0600c985 */ /* 0x0003e2000c101b08 */
[----:B------:R-:W-:Y:S02]  /*10240*/  IADD3 R15, R225, 0x40, RZ ;  /* 0x00000040e10f7810 */ /* 0x000fe40007ffe0ff */
[----:B------:R-:W-:Y:S02]  /*10250*/  @!P3 LEA.HI.X R3, R5, R4, R10, 0x2, P6 ;  /* 0x000000040503b211 */ /* 0x000fe400030f140a */
[----:B------:R-:W-:-:S02]  /*10260*/  SHF.R.S32.HI R15, RZ, 0x1f, R15 ;  /* 0x0000001fff0f7819 */ /* 0x000fc4000001140f */
[----:B---3--:R-:W-:Y:S01]  /*10270*/  @!P2 LEA R8, P6, R13, R0, 0x2 ;  /* 0x000000000d08a211 */ /* 0x008fe200078c10ff */
        /* <DEDUP_REMOVED lines=8> */
[----:B------:R-:W-:Y:S02]  /*10300*/  IADD3 R15, R225, 0x48, RZ ;  /* 0x00000048e10f7810 */ /* 0x000fe40007ffe0ff */
[----:B------:R-:W-:Y:S02]  /*10310*/  ISETP.GE.AND P4, PT, R11, c[0x0][0x3c8], PT ;  /* 0x0000f2000b007a0c */ /* 0x000fe40003f86270 */
[----:B------:R-:W-:Y:S02]  /*10320*/  SHF.R.S32.HI R15, RZ, 0x1f, R15 ;  /* 0x0000001fff0f7819 */ /* 0x000fe4000001140f */
[----:B------:R-:W-:Y:S02]  /*10330*/  IADD3 R5, R225, 0x68, RZ ;  /* 0x00000068e1057810 */ /* 0x000fe40007ffe0ff */
[----:B-1----:R-:W-:-:S02]  /*10340*/  @!P1 LEA R6, P3, R14, R0, 0x2 ;  /* 0x000000000e069211 */ /* 0x002fc400078610ff */
[----:B------:R-:W-:Y:S02]  /*10350*/  ISETP.GE.AND P2, PT, R252, c[0x0][0x3c8], PT ;  /* 0x0000f200fc007a0c */ /* 0x000fe40003f46270 */
[----:B------:R-:W-:Y:S02]  /*10360*/  @!P1 LEA.HI.X R7, R14, R4, R15, 0x2, P3 ;  /* 0x000000040e079211 */ /* 0x000fe400018f140f */
[----:B------:R-:W-:Y:S02]  /*10370*/  ISETP.GE.AND P3, PT, R5, c[0x0][0x3c8], PT ;  /* 0x0000f20005007a0c */ /* 0x000fe40003f66270 */
[C---:B--2---:R-:W-:Y:S01]  /*10380*/  @!P0 LEA R2, P6, R12.reuse, R0, 0x2 ;  /* 0x000000000c028211 */ /* 0x044fe200078c10ff */
[----:B------:R1:W-:Y:S01]  /*10390*/  @!P1 ST.E.64 [R6.64], R114 ;  /* 0x0000007206009985 */ /* 0x0003e2000c101b08 */
[----:B------:R-:W-:Y:S02]  /*103a0*/  ISETP.GE.AND P1, PT, R251, c[0x0][0x3c8], PT ;  /* 0x0000f200fb007a0c */ /* 0x000fe40003f26270 */
[----:B------:R-:W-:-:S02]  /*103b0*/  @!P0 LEA.HI.X R3, R12, R4, R13, 0x2, P6 ;  /* 0x000000040c038211 */ /* 0x000fc400030f140d */
[C---:B------:R-:W-:Y:S02]  /*103c0*/  IADD3 R12, R225.reuse, 0x58, RZ ;  /* 0x00000058e10c7810 */ /* 0x040fe40007ffe0ff */
[C---:B---3--:R-:W-:Y:S01]  /*103d0*/  @!P5 LEA R8, P6, R10.reuse, R0, 0x2 ;  /* 0x000000000a08d211 */ /* 0x048fe200078c10ff */
[----:B------:R2:W-:Y:S01]  /*103e0*/  @!P0 ST.E.64 [R2.64], R46 ;  /* 0x0000002e02008985 */ /* 0x0005e2000c101b08 */
[----:B------:R-:W-:Y:S02]  /*103f0*/  SHF.R.S32.HI R12, RZ, 0x1f, R12 ;  /* 0x0000001fff0c7819 */ /* 0x000fe4000001140c */
[----:B------:R-:W-:Y:S02]  /*10400*/  SHF.R.S32.HI R13, RZ, 0x1f, R246 ;  /* 0x0000001fff0d7819 */ /* 0x000fe400000114f6 */
[----:B------:R-:W-:Y:S02]  /*10410*/  @!P5 LEA.HI.X R9, R10, R4, R12, 0x2, P6 ;  /* 0x000000040a09d211 */ /* 0x000fe400030f140c */
[----:B------:R-:W-:-:S02]  /*10420*/  IADD3 R12, R225, 0x60, RZ ;  /* 0x00000060e10c7810 */ /* 0x000fc40007ffe0ff */
[----:B------:R-:W-:Y:S01]  /*10430*/  IADD3 R10, R225, 0x68, RZ ;  /* 0x00000068e10a7810 */ /* 0x000fe20007ffe0ff */
[----:B------:R3:W-:Y:S01]  /*10440*/  @!P5 ST.E.64 [R8.64], R130 ;  /* 0x000000820800d985 */ /* 0x0007e2000c101b08 */
[----:B------:R-:W-:Y:S02]  /*10450*/  SHF.R.S32.HI R12, RZ, 0x1f, R12 ;  /* 0x0000001fff0c7819 */ /* 0x000fe4000001140c */
[----:B------:R-:W-:Y:S02]  /*10460*/  SHF.R.S32.HI R10, RZ, 0x1f, R10 ;  /* 0x0000001fff0a7819 */ /* 0x000fe4000001140a */
        /* <DEDUP_REMOVED lines=8> */
[----:B------:R-:W-:Y:S01]  /*104f0*/  SHF.R.S32.HI R10, RZ, 0x1f, R251 ;  /* 0x0000001fff0a7819 */ /* 0x000fe200000114fb */
[----:B------:R2:W-:Y:S01]  /*10500*/  @!P3 ST.E.64 [R2.64], R50 ;  /* 0x000000320200b985 */ /* 0x0005e2000c101b08 */
[C---:B---3--:R-:W-:Y:S02]  /*10510*/  @!P2 LEA R8, P5, R252.reuse, R0, 0x2 ;  /* 0x00000000fc08a211 */ /* 0x048fe400078a10ff */
[----:B------:R-:W-:Y:S02]  /*10520*/  SHF.R.S32.HI R5, RZ, 0x1f, R250 ;  /* 0x0000001fff057819 */ /* 0x000fe400000114fa */
[----:B------:R-:W-:Y:S02]  /*10530*/  @!P2 LEA.HI.X R9, R252, R4, R11, 0x2, P5 ;  /* 0x00000004fc09a211 */ /* 0x000fe400028f140b */
[----:B------:R-:W-:Y:S02]  /*10540*/  ISETP.GE.AND P5, PT, R248, c[0x0][0x3c8], PT ;  /* 0x0000f200f8007a0c */ /* 0x000fe40003fa6270 */
[----:B------:R-:W-:Y:S01]  /*10550*/  SHF.R.S32.HI R12, RZ, 0x1f, R245 ;  /* 0x0000001fff0c7819 */ /* 0x000fe200000114f5 */
[----:B------:R-:W-:Y:S01]  /*10560*/  @!P2 ST.E.64 [R8.64], R134 ;  /* 0x000000860800a985 */ /* 0x000fe2000c101b08 */
[----:B------:R-:W-:-:S02]  /*10570*/  ISETP.GE.AND P2, PT, R246, c[0x0][0x3c8], PT ;  /* 0x0000f200f6007a0c */ /* 0x000fc40003f46270 */
        /* <DEDUP_REMOVED lines=38> */
.L_x_2712:
        /* <DEDUP_REMOVED lines=19> */
.L_x_2733:
        /* <DEDUP_REMOVED lines=55> */
.L_x_2735:
[----:B------:R-:W-:Y:S05]  /*10c80*/  BSYNC B0 ;  /* 0x0000000000007941 */ /* 0x000fea0003800000 */
.L_x_2734:
        /* <DEDUP_REMOVED lines=34> */
.L_x_2806:
[----:B------:R-:W-:Y:S05]  /*10eb0*/  BRA.DIV ~URZ, `(.L_x_2737) ;  /* 0x000037027f007947 */ /* 0x000fea000b800000 */
[----:B------:R3:W4:Y:S02]  /*10ec0*/  SHFL.IDX PT, R0, R12, RZ, 0x181f ;  /* 0x00181fff0c007589 */ /* 0x00072400000e0000 */
.L_x_2807:
        /* <DEDUP_REMOVED lines=20> */
.L_x_2739:
[----:B------:R-:W-:Y:S05]  /*11010*/  BSYNC B0 ;  /* 0x0000000000007941 */ /* 0x000fea0003800000 */
.L_x_2738:
[----:B------:R-:W-:Y:S05]  /*11020*/  BRA.DIV ~URZ, `(.L_x_2740) ;  /* 0x000036027f007947 */ /* 0x000fea000b800000 */
[----:B--2---:R2:W1:Y:S04]  /*11030*/  SHFL.IDX PT, R8, R9, 0x1, 0x181f ;  /* 0x00381f0009087f89 */ /* 0x00446800000e0000 */
[----:B----4-:R2:W4:Y:S02]  /*11040*/  SHFL.IDX PT, R0, R12, 0x1, 0x181f ;  /* 0x00381f000c007f89 */ /* 0x01052400000e0000 */
.L_x_2808:
        /* <DEDUP_REMOVED lines=19> */
.L_x_2742:
[----:B------:R-:W-:Y:S05]  /*11180*/  BSYNC B0 ;  /* 0x0000000000007941 */ /* 0x000fea0003800000 */
.L_x_2741:
[----:B------:R-:W-:Y:S05]  /*11190*/  BRA.DIV ~URZ, `(.L_x_2743) ;  /* 0x000035627f007947 */ /* 0x000fea000b800000 */
[----:B-1----:R1:W2:Y:S02]  /*111a0*/  SHFL.IDX PT, R8, R9, 0x2, 0x181f ;  /* 0x00581f0009087f89 */ /* 0x0022a400000e0000 */
.L_x_2809:
[----:B------:R-:W-:Y:S05]  /*111b0*/  BRA.DIV ~URZ, `(.L_x_2744) ;  /* 0x000035b27f007947 */ /* 0x000fea000b800000 */
[----:B----4-:R4:W1:Y:S02]  /*111c0*/  SHFL.IDX PT, R0, R12, 0x2, 0x181f ;  /* 0x00581f000c007f89 */ /* 0x01086400000e0000 */
.L_x_2810:
        /* <DEDUP_REMOVED lines=19> */
.L_x_2746:
[----:B------:R-:W-:Y:S05]  /*11300*/  BSYNC B0 ;  /* 0x0000000000007941 */ /* 0x000fea0003800000 */
.L_x_2745:
[----:B------:R-:W-:Y:S05]  /*11310*/  BRA.DIV ~URZ, `(.L_x_2747) ;  /* 0x000034c27f007947 */ /* 0x000fea000b800000 */
[----:B--2---:R2:W3:Y:S04]  /*11320*/  SHFL.IDX PT, R8, R9, 0x3, 0x181f ;  /* 0x00781f0009087f89 */ /* 0x0044e800000e0000 */
[----:B-1----:R2:W1:Y:S02]  /*11330*/  SHFL.IDX PT, R0, R12, 0x3, 0x181f ;  /* 0x00781f000c007f89 */ /* 0x00246400000e0000 */
.L_x_2811:
        /* <DEDUP_REMOVED lines=18> */
.L_x_2727:
[----:B------:R-:W-:Y:S05]  /*11460*/  BSYNC B1 ;  /* 0x0000000000017941 */ /* 0x000fea0003800000 */
.L_x_2711:
[----:B------:R-:W-:-:S13]  /*11470*/  ISETP.NE.AND P0, PT, RZ, UR6, PT ;  /* 0x00000006ff007c0c */ /* 0x000fda000bf05270 */
[----:B------:R-:W-:Y:S01]  /*11480*/  @P0 WARPSYNC 0xffffffff ;  /* 0xffffffff00000948 */ /* 0x000fe20003800000 */
[----:B------:R-:W-:Y:S06]  /*11490*/  @P0 BAR.SYNC.DEFER_BLOCKING 0x5, 0x100 ;  /* 0x0144000000000b1d */ /* 0x000fec0000010000 */
[----:B------:R-:W4:Y:S04]  /*114a0*/  @P0 LDS.128 R228, [0x24100] ;  /* 0x02410000ffe40984 */ /* 0x000f280000000c00 */
[----:B------:R-:W-:Y:S06]  /*114b0*/  @P0 BAR.ARV 0x4, 0x100 ;  /* 0x0104000000000b1d */ /* 0x000fec0000002000 */
[----:B------:R-:W-:Y:S05]  /*114c0*/  @P0 BRA `(.L_x_2748) ;  /* 0x00000f7000000947 */ /* 0x000fea0003800000 */
[----:B-1--4-:R-:W1:Y:S01]  /*114d0*/  S2R R0, SR_TID.X ;  /* 0x0000000000007919 */ /* 0x012e620000002100 */
[----:B---3--:R-:W-:Y:S01]  /*114e0*/  IMAD.MOV.U32 R7, RZ, RZ, RZ ;  /* 0x000000ffff077224 */ /* 0x008fe200078e00ff */
[----:B-1----:R-:W-:-:S04]  /*114f0*/  LOP3.LUT R13, R0, 0x1f, RZ, 0xc0, !PT ;  /* 0x0000001f000d7812 */ /* 0x002fc800078ec0ff */
[----:B------:R-:W-:Y:S01]  /*11500*/  ISETP.NE.AND P5, PT, R13, 0x1f, PT ;  /* 0x0000001f0d00780c */ /* 0x000fe20003fa5270 */
[----:B------:R-:W-:Y:S10]  /*11510*/  BRA.DIV ~URZ, `(.L_x_2749) ;  /* 0x000033927f007947 */ /* 0x000ff4000b800000 */
[----:B--2---:R1:W2:Y:S02]  /*11520*/  SHFL.IDX PT, R9, R28, RZ, 0x1f ;  /* 0x00001fff1c097589 */ /* 0x0042a400000e0000 */
.L_x_2812:
[----:B------:R-:W-:Y:S05]  /*11530*/  BRA.DIV ~URZ, `(.L_x_2750) ;  /* 0x000033e27f007947 */ /* 0x000fea000b800000 */
[----:B------:R3:W4:Y:S02]  /*11540*/  SHFL.IDX PT, R8, R28, 0x1, 0x1f ;  /* 0x00201f001c087f89 */ /* 0x00072400000e0000 */
.L_x_2813:
        /* <DEDUP_REMOVED lines=18> */
.L_x_2814:
        /* <DEDUP_REMOVED lines=16> */
.L_x_2815:
[----:B---3--:R-:W-:Y:S01]  /*11770*/  IMAD R0, R0, c[0x0][0x538], RZ ;  /* 0x00014e0000007a24 */ /* 0x008fe200078e02ff */
[----:B------:R-:W-:Y:S04]  /*11780*/  BSSY B1, `(.L_x_2753) ;  /* 0x00000c6000017945 */ /* 0x000fe80003800000 */
[----:B----4-:R-:W-:-:S04]  /*11790*/  IADD3 R8, R0, R8, RZ ;  /* 0x0000000800087210 */ /* 0x010fc80007ffe0ff */
[----:B--2---:R-:W-:-:S13]  /*117a0*/  ISETP.GT.AND P6, PT, R8, R9, PT ;  /* 0x000000090800720c */ /* 0x004fda0003fc4270 */
[----:B------:R-:W-:Y:S05]  /*117b0*/  @P6 BRA `(.L_x_2754) ;  /* 0x0000024000006947 */ /* 0x000fea0003800000 */
.L_x_2758:
        /* <DEDUP_REMOVED lines=16> */
.L_x_2816:
        /* <DEDUP_REMOVED lines=16> */
.L_x_2817:
[----:B--2---:R-:W-:-:S05]  /*119c0*/  IMAD R0, R0, c[0x0][0x538], RZ ;  /* 0x00014e0000007a24 */ /* 0x004fca00078e02ff */
[----:B------:R-:W-:-:S04]  /*119d0*/  IADD3 R8, R0, R8, RZ ;  /* 0x0000000800087210 */ /* 0x000fc80007ffe0ff */
[----:B------:R-:W-:-:S13]  /*119e0*/  ISETP.GT.AND P6, PT, R8, R9, PT ;  /* 0x000000090800720c */ /* 0x000fda0003fc4270 */
[----:B-1----:R-:W-:Y:S05]  /*119f0*/  @!P6 BRA `(.L_x_2758) ;  /* 0xfffffdc00000e947 */ /* 0x002fea000383ffff */
.L_x_2754:
[----:B------:R-:W-:-:S05]  /*11a00*/  IADD3 R8, -R0, R8, RZ ;  /* 0x0000000800087210 */ /* 0x000fca0007ffe1ff */
[----:B------:R-:W-:-:S05]  /*11a10*/  IMAD R0, R4, c[0x0][0x538], R8 ;  /* 0x00014e0004007a24 */ /* 0x000fca00078e0208 */
[----:B------:R-:W-:Y:S01]  /*11a20*/  ISETP.GT.AND P0, PT, R0, R9, PT ;  /* 0x000000090000720c */ /* 0x000fe20003f04270 */
[----:B------:R-:W-:-:S12]  /*11a30*/  BRA.DIV ~URZ, `(.L_x_2759) ;  /* 0x000033427f007947 */ /* 0x000fd8000b800000 */
[----:B------:R-:W-:-:S04]  /*11a40*/  VOTE.ANY R5, PT, !P0 ;  /* 0x0000000000057806 */ /* 0x000fc800040e0100 */
.L_x_2818:
[----:B------:R-:W2:Y:S02]  /*11a50*/  POPC R0, R5 ;  /* 0x0000000500007309 */ /* 0x000ea40000000000 */
[----:B--2---:R-:W-:Y:S01]  /*11a60*/  IADD3 R231, R0, R231, RZ ;  /* 0x000000e700e77210 */ /* 0x004fe20007ffe0ff */
[----:B------:R-:W-:Y:S05]  /*11a70*/  BRA.DIV ~URZ, `(.L_x_2760) ;  /* 0x000033527f007947 */ /* 0x000fea000b800000 */
[----:B------:R2:W3:Y:S04]  /*11a80*/  SHFL.IDX PT, R11, R6, R0, 0x1f ;  /* 0x00001f00060b7589 */ /* 0x0004e800000e0000 */
[----:B------:R2:W4:Y:S02]  /*11a90*/  SHFL.IDX PT, R7, R7, R0, 0x1f ;  /* 0x00001f0007077589 */ /* 0x00052400000e0000 */
.L_x_2819:
[----:B------:R-:W-:Y:S01]  /*11aa0*/  ISETP.NE.AND P0, PT, R5, RZ, PT ;  /* 0x000000ff0500720c */ /* 0x000fe20003f05270 */
[----:B------:R-:W-:-:S12]  /*11ab0*/  BSSY B0, `(.L_x_2761) ;  /* 0x0000005000007945 */ /* 0x000fd80003800000 */
[----:B------:R-:W-:Y:S05]  /*11ac0*/  @!P0 BRA `(.L_x_2762) ;  /* 0x0000003000008947 */ /* 0x000fea0003800000 */
[----:B--2---:R-:W-:Y:S01]  /*11ad0*/  IADD3 R0, R0, -0x1, RZ ;  /* 0xffffffff00007810 */ /* 0x004fe20007ffe0ff */
[----:B------:R-:W-:Y:S05]  /*11ae0*/  BRA.DIV ~URZ, `(.L_x_2763) ;  /* 0x000033b27f007947 */ /* 0x000fea000b800000 */
[----:B------:R2:W1:Y:S02]  /*11af0*/  SHFL.IDX PT, R10, R4, R0, 0x1f ;  /* 0x00001f00040a7589 */ /* 0x00046400000e0000 */
.L_x_2762:
[----:B------:R-:W-:Y:S05]  /*11b00*/  BSYNC B0 ;  /* 0x0000000000007941 */ /* 0x000fea0003800000 */
.L_x_2761:
        /* <DEDUP_REMOVED lines=67> */
.L_x_2765:
        /* <DEDUP_REMOVED lines=66> */
.L_x_2766:
[----:B------:R-:W-:Y:S05]  /*12360*/  BSYNC B0 ;  /* 0x0000000000007941 */ /* 0x000fea0003800000 */
.L_x_2764:
[----:B------:R-:W-:-:S04]  /*12370*/  LOP3.LUT R0, RZ, R0, RZ, 0x33, !PT ;  /* 0x00000000ff007212 */ /* 0x000fc800078e33ff */
[----:B------:R-:W-:Y:S01]  /*12380*/  IADD3 R229, R0, R11, RZ ;  /* 0x0000000b00e57210 */ /* 0x000fe20007ffe0ff */
[----:B------:R-:W-:Y:S05]  /*12390*/  BRA `(.L_x_2767) ;  /* 0x0000004000007947 */ /* 0x000fea0003800000 */
.L_x_2755:
[----:B------:R-:W-:Y:S01]  /*123a0*/  IMAD.MOV.U32 R228, RZ, RZ, R9 ;  /* 0x000000ffffe47224 */ /* 0x000fe200078e0009 */
[----:B------:R-:W-:Y:S01]  /*123b0*/  MOV R230, RZ ;  /* 0x000000ff00e67202 */ /* 0x000fe20000000f00 */
[----:B------:R-:W-:Y:S01]  /*123c0*/  IMAD.MOV.U32 R229, RZ, RZ, RZ ;  /* 0x000000ffffe57224 */ /* 0x000fe200078e00ff */
[----:B------:R-:W-:Y:S02]  /*123d0*/  MOV R231, c[0x0][0x53c] ;  /* 0x00014f0000e77a02 */ /* 0x000fe40000000f00 */
.L_x_2767:
[----:B------:R-:W-:Y:S05]  /*123e0*/  BSYNC B1 ;  /* 0x0000000000017941 */ /* 0x000fea0003800000 */
.L_x_2753:
[----:B------:R-:W-:Y:S01]  /*123f0*/  WARPSYNC 0xffffffff ;  /* 0xffffffff00007948 */ /* 0x000fe20003800000 */
[----:B------:R-:W-:Y:S01]  /*12400*/  BAR.SYNC.DEFER_BLOCKING 0x4, 0x100 ;  /* 0x0104000000007b1d */ /* 0x000fe20000010000 */
[----:B------:R-:W-:-:S13]  /*12410*/  ISETP.NE.AND P0, PT, R13, RZ, PT ;  /* 0x000000ff0d00720c */ /* 0x000fda0003f05270 */
[----:B------:R2:W-:Y:S04]  /*12420*/  @!P0 STS.128 [0x24100], R228 ;  /* 0x024100e4ff008388 */ /* 0x0005e80000000c00 */
[----:B------:R-:W-:Y:S06]  /*12430*/  BAR.ARV 0x5, 0x100 ;  /* 0x0144000000007b1d */ /* 0x000fec0000002000 */
.L_x_2748:
[----:B----4-:R-:W-:-:S13]  /*12440*/  ISETP.GE.AND P0, PT, R231, c[0x0][0x53c], PT ;  /* 0x00014f00e7007a0c */ /* 0x010fda0003f06270 */
[----:B-123--:R-:W-:Y:S01]  /*12450*/  @P0 CALL.REL.NOINC `(.L_x_2768) ;  /* 0x0000001000000944 */ /* 0x00efe20003c00000 */
[----:B------:R-:W-:Y:S05]  /*12460*/  BRA `(.L_x_2769) ;  /* 0xfffef62000007947 */ /* 0x000fea000383ffff */
.L_x_2768:
[----:B------:R-:W-:Y:S05]  /*12470*/  EXIT ;  /* 0x000000000000794d */ /* 0x000fea0003800000 */
.L_x_2644:
[----:B------:R-:W-:Y:S01]  /*12480*/  IMAD.MOV.U32 R0, RZ, RZ, R5 ;  /* 0x000000ffff007224 */ /* 0x000fe200078e0005 */
[----:B------:R-:W-:Y:S02]  /*12490*/  MOV R2, 0x1 ;  /* 0x0000000100027802 */ /* 0x000fe40000000f00 */
[----:B------:R-:W-:Y:S02]  /*124a0*/  MOV R3, 0x124c0 ;  /* 0x000124c000037802 */ /* 0x000fe40000000f00 */
[----:B-1----:R-:W-:Y:S05]  /*124b0*/  CALL.REL.NOINC `($__internal_46_$__cuda_sm70_shflsync_up_p) ;  /* 0x00002af000007944 */ /* 0x002fea0003c00000 */
[----:B------:R-:W-:Y:S01]  /*124c0*/  MOV R0, R4 ;  /* 0x0000000400007202 */ /* 0x000fe20000000f00 */
[----:B------:R-:W-:Y:S05]  /*124d0*/  BRA `(.L_x_2770) ;  /* 0xfffedf6000007947 */ /* 0x000fea000383ffff */
.L_x_2645:
[----:B------:R-:W-:Y:S01]  /*124e0*/  IMAD.MOV.U32 R0, RZ, RZ, R5 ;  /* 0x000000ffff007224 */ /* 0x000fe200078e0005 */
[----:B------:R-:W-:Y:S02]  /*124f0*/  MOV R2, 0x2 ;  /* 0x0000000200027802 */ /* 0x000fe40000000f00 */
[----:B------:R-:W-:Y:S02]  /*12500*/  MOV R3, 0x12520 ;  /* 0x0001252000037802 */ /* 0x000fe40000000f00 */
[----:B-1----:R-:W-:Y:S05]  /*12510*/  CALL.REL.NOINC `($__internal_46_$__cuda_sm70_shflsync_up_p) ;  /* 0x00002a9000007944 */ /* 0x002fea0003c00000 */
[----:B------:R-:W-:Y:S01]  /*12520*/  SEL R0, R4, RZ, P4 ;  /* 0x000000ff04007207 */ /* 0x000fe20002000000 */
[----:B------:R-:W-:Y:S01]  /*12530*/  IMAD.MOV.U32 R2, RZ, RZ, 0x4 ;  /* 0x00000004ff027424 */ /* 0x000fe200078e00ff */
[----:B------:R-:W-:-:S03]  /*12540*/  MOV R3, 0x12570 ;  /* 0x0001257000037802 */ /* 0x000fc60000000f00 */
[----:B------:R-:W-:Y:S02]  /*12550*/  IMAD.IADD R0, R5, 0x1, R0 ;  /* 0x0000000105007824 */ /* 0x000fe400078e0200 */
[----:B------:R-:W-:Y:S05]  /*12560*/  CALL.REL.NOINC `($__internal_46_$__cuda_sm70_shflsync_up_p) ;  /* 0x00002a4000007944 */ /* 0x000fea0003c00000 */
        /* <DEDUP_REMOVED lines=12> */
[----:B------:R-:W-:Y:S02]  /*12630*/  MOV R29, 0x1f ;  /* 0x0000001f001d7802 */ /* 0x000fe40000000f00 */
[----:B------:R-:W-:Y:S01]  /*12640*/  MOV R3, 0x12680 ;  /* 0x0001268000037802 */ /* 0x000fe20000000f00 */
[----:B------:R-:W-:-:S04]  /*12650*/  IMAD.IADD R4, R0, 0x1, R4 ;  /* 0x0000000100047824 */ /* 0x000fc800078e0204 */
[----:B------:R-:W-:Y:S02]  /*12660*/  IMAD.MOV.U32 R30, RZ, RZ, R4 ;  /* 0x000000ffff1e7224 */ /* 0x000fe400078e0004 */
[----:B------:R-:W-:Y:S05]  /*12670*/  CALL.REL.NOINC `($__internal_45_$__cuda_sm70_shflsync_idx_p) ;  /* 0x000028d000007944 */ /* 0x000fea0003c00000 */
[----:B------:R-:W-:Y:S01]  /*12680*/  MOV R0, R29 ;  /* 0x0000001d00007202 */ /* 0x000fe20000000f00 */
[----:B------:R-:W-:Y:S05]  /*12690*/  BRA `(.L_x_2771) ;  /* 0xfffedea000007947 */ /* 0x000fea000383ffff */
.L_x_2647:
[----:B------:R-:W-:Y:S02]  /*126a0*/  SEL R0, RZ, 0x1, P0 ;  /* 0x00000001ff007807 */ /* 0x000fe40000000000 */
[----:B------:R-:W-:Y:S02]  /*126b0*/  MOV R2, 0x126d0 ;  /* 0x000126d000027802 */ /* 0x000fe40000000f00 */
[----:B-1----:R-:W-:Y:S05]  /*126c0*/  CALL.REL.NOINC `($__internal_47_$__cuda_sm70_votesync_ballot) ;  /* 0x0000295000007944 */ /* 0x002fea0003c00000 */
[----:B------:R-:W-:Y:S01]  /*126d0*/  MOV R6, R0 ;  /* 0x0000000000067202 */ /* 0x000fe20000000f00 */
[----:B------:R-:W-:Y:S05]  /*126e0*/  BRA `(.L_x_2772) ;  /* 0xfffedee000007947 */ /* 0x000fea000383ffff */
.L_x_2648:
[----:B------:R-:W-:Y:S01]  /*126f0*/  IMAD.MOV.U32 R30, RZ, RZ, R9 ;  /* 0x000000ffff1e7224 */ /* 0x000fe200078e0009 */
[----:B------:R-:W-:Y:S01]  /*12700*/  MOV R2, R0 ;  /* 0x0000000000027202 */ /* 0x000fe20000000f00 */
[----:B------:R-:W-:Y:S01]  /*12710*/  IMAD.MOV.U32 R29, RZ, RZ, 0x1f ;  /* 0x0000001fff1d7424 */ /* 0x000fe200078e00ff */
[----:B------:R-:W-:Y:S02]  /*12720*/  MOV R3, 0x12740 ;  /* 0x0001274000037802 */ /* 0x000fe40000000f00 */
[----:B------:R-:W-:Y:S05]  /*12730*/  CALL.REL.NOINC `($__internal_45_$__cuda_sm70_shflsync_idx_p) ;  /* 0x0000281000007944 */ /* 0x000fea0003c00000 */
[----:B------:R-:W-:Y:S01]  /*12740*/  IMAD.MOV.U32 R229, RZ, RZ, R29 ;  /* 0x000000ffffe57224 */ /* 0x000fe200078e001d */
[----:B------:R-:W-:Y:S01]  /*12750*/  MOV R30, R8 ;  /* 0x00000008001e7202 */ /* 0x000fe20000000f00 */
[----:B------:R-:W-:Y:S01]  /*12760*/  IMAD.MOV.U32 R5, RZ, RZ, RZ ;  /* 0x000000ffff057224 */ /* 0x000fe200078e00ff */
[----:B------:R-:W-:Y:S01]  /*12770*/  MOV R2, R0 ;  /* 0x0000000000027202 */ /* 0x000fe20000000f00 */
[----:B------:R-:W-:Y:S01]  /*12780*/  IMAD.MOV.U32 R29, RZ, RZ, 0x1f ;  /* 0x0000001fff1d7424 */ /* 0x000fe200078e00ff */
[----:B------:R-:W-:-:S02]  /*12790*/  MOV R3, 0x127b0 ;  /* 0x000127b000037802 */ /* 0x000fc40000000f00 */
[----:B------:R-:W-:Y:S05]  /*127a0*/  CALL.REL.NOINC `($__internal_45_$__cuda_sm70_shflsync_idx_p) ;  /* 0x000027a000007944 */ /* 0x000fea0003c00000 */
[----:B------:R-:W-:Y:S01]  /*127b0*/  MOV R9, R29 ;  /* 0x0000001d00097202 */ /* 0x000fe20000000f00 */
[----:B------:R-:W-:Y:S05]  /*127c0*/  BRA `(.L_x_2773) ;  /* 0xfffede6000007947 */ /* 0x000fea000383ffff */
.L_x_2651:
[----:B------:R-:W-:Y:S01]  /*127d0*/  IMAD.MOV.U32 R30, RZ, RZ, R4 ;  /* 0x000000ffff1e7224 */ /* 0x000fe200078e0004 */
[----:B------:R-:W-:-:S02]  /*127e0*/  MOV R29, 0x1f ;  /* 0x0000001f001d7802 */ /* 0x000fc40000000f00 */
[----:B------:R-:W-:Y:S02]  /*127f0*/  MOV R3, 0x12810 ;  /* 0x0001281000037802 */ /* 0x000fe40000000f00 */
[----:B-123--:R-:W-:Y:S05]  /*12800*/  CALL.REL.NOINC `($__internal_45_$__cuda_sm70_shflsync_idx_p) ;  /* 0x0000274000007944 */ /* 0x00efea0003c00000 */
[----:B------:R-:W-:Y:S01]  /*12810*/  MOV R5, R29 ;  /* 0x0000001d00057202 */ /* 0x000fe20000000f00 */
[----:B------:R-:W-:Y:S05]  /*12820*/  BRA `(.L_x_2650) ;  /* 0xfffede6000007947 */ /* 0x000fea000383ffff */
.L_x_2662:
[----:B------:R-:W-:Y:S01]  /*12830*/  IMAD.MOV.U32 R30, RZ, RZ, R9 ;  /* 0x000000ffff1e7224 */ /* 0x000fe200078e0009 */
[----:B------:R-:W-:Y:S01]  /*12840*/  MOV R2, RZ ;  /* 0x000000ff00027202 */ /* 0x000fe20000000f00 */
[----:B------:R-:W-:Y:S01]  /*12850*/  IMAD.MOV.U32 R29, RZ, RZ, 0x181f ;  /* 0x0000181fff1d7424 */ /* 0x000fe200078e00ff */
[----:B------:R-:W-:Y:S02]  /*12860*/  MOV R3, 0x12880 ;  /* 0x0001288000037802 */ /* 0x000fe40000000f00 */
[----:B-----5:R-:W-:Y:S05]  /*12870*/  CALL.REL.NOINC `($__internal_45_$__cuda_sm70_shflsync_idx_p) ;  /* 0x000026d000007944 */ /* 0x020fea0003c00000 */
[----:B------:R-:W-:Y:S01]  /*12880*/  MOV R8, R29 ;  /* 0x0000001d00087202 */ /* 0x000fe20000000f00 */
[----:B------:R-:W-:Y:S05]  /*12890*/  BRA `(.L_x_2774) ;  /* 0xfffefeb000007947 */ /* 0x000fea000383ffff */
.L_x_2663:
[----:B------:R-:W-:Y:S01]  /*128a0*/  IMAD.MOV.U32 R30, RZ, RZ, R12 ;  /* 0x000000ffff1e7224 */ /* 0x000fe200078e000c */
[----:B------:R-:W-:Y:S01]  /*128b0*/  MOV R2, RZ ;  /* 0x000000ff00027202 */ /* 0x000fe20000000f00 */
[----:B------:R-:W-:Y:S01]  /*128c0*/  IMAD.MOV.U32 R29, RZ, RZ, 0x181f ;  /* 0x0000181fff1d7424 */ /* 0x000fe200078e00ff */
[----:B------:R-:W-:Y:S02]  /*128d0*/  MOV R3, 0x128f0 ;  /* 0x000128f000037802 */ /* 0x000fe40000000f00 */
[----:B-12--5:R-:W-:Y:S05]  /*128e0*/  CALL.REL.NOINC `($__internal_45_$__cuda_sm70_shflsync_idx_p) ;  /* 0x0000266000007944 */ /* 0x026fea0003c00000 */
[----:B------:R-:W-:Y:S01]  /*128f0*/  MOV R0, R29 ;  /* 0x0000001d00007202 */ /* 0x000fe20000000f00 */
[----:B------:R-:W-:Y:S05]  /*12900*/  BRA `(.L_x_2775) ;  /* 0xfffefe6000007947 */ /* 0x000fea000383ffff */
.L_x_2666:
[----:B------:R-:W-:Y:S01]  /*12910*/  IMAD.MOV.U32 R30, RZ, RZ, R9 ;  /* 0x000000ffff1e7224 */ /* 0x000fe200078e0009 */
[----:B--2---:R-:W-:Y:S01]  /*12920*/  MOV R2, 0x1 ;  /* 0x0000000100027802 */ /* 0x004fe20000000f00 */
[----:B------:R-:W-:Y:S01]  /*12930*/  IMAD.MOV.U32 R29, RZ, RZ, 0x181f ;  /* 0x0000181fff1d7424 */ /* 0x000fe200078e00ff */
[----:B------:R-:W-:-:S02]  /*12940*/  MOV R3, 0x12960 ;  /* 0x0001296000037802 */ /* 0x000fc40000000f00 */
[----:B-1-345:R-:W-:Y:S05]  /*12950*/  CALL.REL.NOINC `($__internal_45_$__cuda_sm70_shflsync_idx_p) ;  /* 0x000025f000007944 */ /* 0x03afea0003c00000 */
[----:B------:R-:W-:Y:S01]  /*12960*/  IMAD.MOV.U32 R8, RZ, RZ, R29 ;  /* 0x000000ffff087224 */ /* 0x000fe200078e001d */
[----:B------:R-:W-:Y:S01]  /*12970*/  MOV R2, 0x1 ;  /* 0x0000000100027802 */ /* 0x000fe20000000f00 */
[----:B------:R-:W-:Y:S01]  /*12980*/  IMAD.MOV.U32 R30, RZ, RZ, R12 ;  /* 0x000000ffff1e7224 */ /* 0x000fe200078e000c */
[----:B------:R-:W-:-:S02]  /*12990*/  MOV R29, 0x181f ;  /* 0x0000181f001d7802 */ /* 0x000fc40000000f00 */
[----:B------:R-:W-:Y:S02]  /*129a0*/  MOV R3, 0x129c0 ;  /* 0x000129c000037802 */ /* 0x000fe40000000f00 */
[----:B------:R-:W-:Y:S05]  /*129b0*/  CALL.REL.NOINC `($__internal_45_$__cuda_sm70_shflsync_idx_p) ;  /* 0x0000259000007944 */ /* 0x000fea0003c00000 */
[----:B------:R-:W-:Y:S01]  /*129c0*/  MOV R0, R29 ;  /* 0x0000001d00007202 */ /* 0x000fe20000000f00 */
[----:B------:R-:W-:Y:S05]  /*129d0*/  BRA `(.L_x_2776) ;  /* 0xfffeff1000007947 */ /* 0x000fea000383ffff */
.L_x_2669:
[----:B------:R-:W-:Y:S01]  /*129e0*/  IMAD.MOV.U32 R30, RZ, RZ, R9 ;  /* 0x000000ffff1e7224 */ /* 0x000fe200078e0009 */
[----:B-1----:R-:W-:Y:S01]  /*129f0*/  MOV R2, 0x2 ;  /* 0x0000000200027802 */ /* 0x002fe20000000f00 */
[----:B------:R-:W-:Y:S01]  /*12a00*/  IMAD.MOV.U32 R29, RZ, RZ, 0x181f ;  /* 0x0000181fff1d7424 */ /* 0x000fe200078e00ff */
[----:B------:R-:W-:Y:S02]  /*12a10*/  MOV R3, 0x12a30 ;  /* 0x00012a3000037802 */ /* 0x000fe40000000f00 */
[----:B--2345:R-:W-:Y:S05]  /*12a20*/  CALL.REL.NOINC `($__internal_45_$__cuda_sm70_shflsync_idx_p) ;  /* 0x0000252000007944 */ /* 0x03cfea0003c00000 */
[----:B------:R-:W-:Y:S01]  /*12a30*/  MOV R8, R29 ;  /* 0x0000001d00087202 */ /* 0x000fe20000000f00 */
[----:B------:R-:W-:Y:S05]  /*12a40*/  BRA `(.L_x_2777) ;  /* 0xffff000000007947 */ /* 0x000fea000383ffff */
.L_x_2670:
[----:B------:R-:W-:Y:S01]  /*12a50*/  IMAD.MOV.U32 R30, RZ, RZ, R12 ;  /* 0x000000ffff1e7224 */ /* 0x000fe200078e000c */
[----:B------:R-:W-:Y:S01]  /*12a60*/  MOV R2, 0x2 ;  /* 0x0000000200027802 */ /* 0x000fe20000000f00 */
[----:B------:R-:W-:Y:S01]  /*12a70*/  IMAD.MOV.U32 R29, RZ, RZ, 0x181f ;  /* 0x0000181fff1d7424 */ /* 0x000fe200078e00ff */
[----:B------:R-:W-:Y:S02]  /*12a80*/  MOV R3, 0x12aa0 ;  /* 0x00012aa000037802 */ /* 0x000fe40000000f00 */
[----:B-12345:R-:W-:Y:S05]  /*12a90*/  CALL.REL.NOINC `($__internal_45_$__cuda_sm70_shflsync_idx_p) ;  /* 0x000024b000007944 */ /* 0x03efea0003c00000 */
[----:B------:R-:W-:Y:S01]  /*12aa0*/  MOV R0, R29 ;  /* 0x0000001d00007202 */ /* 0x000fe20000000f00 */
[----:B------:R-:W-:Y:S05]  /*12ab0*/  BRA `(.L_x_2778) ;  /* 0xfffeffb000007947 */ /* 0x000fea000383ffff */
.L_x_2673:
[----:B------:R-:W-:Y:S01]  /*12ac0*/  IMAD.MOV.U32 R30, RZ, RZ, R9 ;  /* 0x000000ffff1e7224 */ /* 0x000fe200078e0009 */
[----:B-1----:R-:W-:Y:S01]  /*12ad0*/  MOV R2, 0x3 ;  /* 0x0000000300027802 */ /* 0x002fe20000000f00 */
[----:B------:R-:W-:Y:S01]  /*12ae0*/  IMAD.MOV.U32 R29, RZ, RZ, 0x181f ;  /* 0x0000181fff1d7424 */ /* 0x000fe200078e00ff */
[----:B------:R-:W-:-:S02]  /*12af0*/  MOV R3, 0x12b10 ;  /* 0x00012b1000037802 */ /* 0x000fc40000000f00 */
[----:B--2345:R-:W-:Y:S05]  /*12b00*/  CALL.REL.NOINC `($__internal_45_$__cuda_sm70_shflsync_idx_p) ;  /* 0x0000244000007944 */ /* 0x03cfea0003c00000 */
        /* <DEDUP_REMOVED lines=8> */
.L_x_2676:
[----:B------:R-:W-:Y:S01]  /*12b90*/  IMAD.MOV.U32 R30, RZ, RZ, R9 ;  /* 0x000000ffff1e7224 */ /* 0x000fe200078e0009 */
[----:B------:R-:W-:Y:S01]  /*12ba0*/  MOV R2, RZ ;  /* 0x000000ff00027202 */ /* 0x000fe20000000f00 */
[----:B------:R-:W-:Y:S01]  /*12bb0*/  IMAD.MOV.U32 R29, RZ, RZ, 0x181f ;  /* 0x0000181fff1d7424 */ /* 0x000fe200078e00ff */
[----:B------:R-:W-:Y:S02]  /*12bc0*/  MOV R3, 0x12be0 ;  /* 0x00012be000037802 */ /* 0x000fe40000000f00 */
[----:B------:R-:W-:Y:S05]  /*12bd0*/  CALL.REL.NOINC `($__internal_45_$__cuda_sm70_shflsync_idx_p) ;  /* 0x0000237000007944 */ /* 0x000fea0003c00000 */
[----:B------:R-:W-:Y:S01]  /*12be0*/  MOV R8, R29 ;  /* 0x0000001d00087202 */ /* 0x000fe20000000f00 */
[----:B------:R-:W-:Y:S05]  /*12bf0*/  BRA `(.L_x_2780) ;  /* 0xffff0ab000007947 */ /* 0x000fea000383ffff */
.L_x_2677:
[----:B------:R-:W-:Y:S01]  /*12c00*/  IMAD.MOV.U32 R30, RZ, RZ, R12 ;  /* 0x000000ffff1e7224 */ /* 0x000fe200078e000c */
[----:B------:R-:W-:Y:S01]  /*12c10*/  MOV R2, RZ ;  /* 0x000000ff00027202 */ /* 0x000fe20000000f00 */
[----:B------:R-:W-:Y:S01]  /*12c20*/  IMAD.MOV.U32 R29, RZ, RZ, 0x181f ;  /* 0x0000181fff1d7424 */ /* 0x000fe200078e00ff */
[----:B------:R-:W-:Y:S02]  /*12c30*/  MOV R3, 0x12c50 ;  /* 0x00012c5000037802 */ /* 0x000fe40000000f00 */
[----:B-12---:R-:W-:Y:S05]  /*12c40*/  CALL.REL.NOINC `($__internal_45_$__cuda_sm70_shflsync_idx_p) ;  /* 0x0000230000007944 */ /* 0x006fea0003c00000 */
[C---:B------:R-:W-:Y:S01]  /*12c50*/  IADD3 R6, P6, R29.reuse, R17, RZ ;  /* 0x000000111d067210 */ /* 0x040fe20007fde0ff */
[----:B------:R-:W-:Y:S01]  /*12c60*/  IMAD.MOV.U32 R30, RZ, RZ, R9 ;  /* 0x000000ffff1e7224 */ /* 0x000fe200078e0009 */
[----:B------:R-:W-:-:S02]  /*12c70*/  IADD3 R4, P5, R29, R18, RZ ;  /* 0x000000121d047210 */ /* 0x000fc40007fbe0ff */
[----:B------:R-:W-:Y:S01]  /*12c80*/  IADD3 R2, P0, R29, R19, RZ ;  /* 0x000000131d027210 */ /* 0x000fe20007f1e0ff */
[C---:B------:R-:W-:Y:S01]  /*12c90*/  IMAD.X R7, R8.reuse, 0x1, R14, P6 ;  /* 0x0000000108077824 */ /* 0x040fe200030e060e */
[----:B------:R-:W-:Y:S01]  /*12ca0*/  ISETP.GE.AND P6, PT, R193, c[0x0][0x1d4], PT ;  /* 0x00007500c1007a0c */ /* 0x000fe20003fc6270 */
[C---:B------:R-:W-:Y:S01]  /*12cb0*/  IMAD.X R5, R8.reuse, 0x1, R16, P5 ;  /* 0x0000000108057824 */ /* 0x040fe200028e0610 */
        /* <DEDUP_REMOVED lines=15> */
[----:B-1----:R-:W-:Y:S05]  /*12db0*/  CALL.REL.NOINC `($__internal_45_$__cuda_sm70_shflsync_idx_p) ;  /* 0x0000219000007944 */ /* 0x002fea0003c00000 */
        /* <DEDUP_REMOVED lines=8> */
.L_x_2680:
[----:B------:R-:W-:Y:S01]  /*12e40*/  IMAD.MOV.U32 R30, RZ, RZ, R13 ;  /* 0x000000ffff1e7224 */ /* 0x000fe200078e000d */
[----:B------:R-:W-:Y:S01]  /*12e50*/  MOV R2, RZ ;  /* 0x000000ff00027202 */ /* 0x000fe20000000f00 */
[----:B------:R-:W-:Y:S01]  /*12e60*/  IMAD.MOV.U32 R29, RZ, RZ, 0x181f ;  /* 0x0000181fff1d7424 */ /* 0x000fe200078e00ff */
[----:B------:R-:W-:Y:S02]  /*12e70*/  MOV R3, 0x12e90 ;  /* 0x00012e9000037802 */ /* 0x000fe40000000f00 */
[----:B-1234-:R-:W-:Y:S05]  /*12e80*/  CALL.REL.NOINC `($__internal_45_$__cuda_sm70_shflsync_idx_p) ;  /* 0x000020c000007944 */ /* 0x01efea0003c00000 */
[----:B------:R-:W-:Y:S01]  /*12e90*/  MOV R12, R29 ;  /* 0x0000001d000c7202 */ /* 0x000fe20000000f00 */
[----:B------:R-:W-:Y:S05]  /*12ea0*/  BRA `(.L_x_2782) ;  /* 0xffff0d7000007947 */ /* 0x000fea000383ffff */
.L_x_2681:
[----:B------:R-:W-:Y:S01]  /*12eb0*/  IMAD.MOV.U32 R30, RZ, RZ, R20 ;  /* 0x000000ffff1e7224 */ /* 0x000fe200078e0014 */
[----:B------:R-:W-:Y:S01]  /*12ec0*/  MOV R2, RZ ;  /* 0x000000ff00027202 */ /* 0x000fe20000000f00 */
[----:B------:R-:W-:Y:S01]  /*12ed0*/  IMAD.MOV.U32 R29, RZ, RZ, 0x181f ;  /* 0x0000181fff1d7424 */ /* 0x000fe200078e00ff */
[----:B------:R-:W-:Y:S02]  /*12ee0*/  MOV R3, 0x12f00 ;  /* 0x00012f0000037802 */ /* 0x000fe40000000f00 */
[----:B-1234-:R-:W-:Y:S05]  /*12ef0*/  CALL.REL.NOINC `($__internal_45_$__cuda_sm70_shflsync_idx_p) ;  /* 0x0000205000007944 */ /* 0x01efea0003c00000 */
[C---:B------:R-:W-:Y:S01]  /*12f00*/  IADD3 R16, P0, R29.reuse, R24, RZ ;  /* 0x000000181d107210 */ /* 0x040fe20007f1e0ff */
[----:B------:R-:W-:Y:S01]  /*12f10*/  IMAD.MOV.U32 R30, RZ, RZ, R13 ;  /* 0x000000ffff1e7224 */ /* 0x000fe200078e000d */
[----:B------:R-:W-:-:S02]  /*12f20*/  IADD3 R14, P1, R29, R25, RZ ;  /* 0x000000191d0e7210 */ /* 0x000fc40007f3e0ff */
[----:B------:R-:W-:Y:S01]  /*12f30*/  ISETP.GE.AND P6, PT, R193, c[0x0][0x1d4], PT ;  /* 0x00007500c1007a0c */ /* 0x000fe20003fc6270 */
[C---:B------:R-:W-:Y:S01]  /*12f40*/  IMAD.X R17, R12.reuse, 0x1, R21, P0 ;  /* 0x000000010c117824 */ /* 0x040fe200000e0615 */
        /* <DEDUP_REMOVED lines=26> */
.L_x_2684:
[----:B------:R-:W-:Y:S01]  /*130f0*/  IMAD.MOV.U32 R30, RZ, RZ, R5 ;  /* 0x000000ffff1e7224 */ /* 0x000fe200078e0005 */
[----:B------:R-:W-:Y:S01]  /*13100*/  MOV R2, RZ ;  /* 0x000000ff00027202 */ /* 0x000fe20000000f00 */
[----:B------:R-:W-:Y:S01]  /*13110*/  IMAD.MOV.U32 R29, RZ, RZ, 0x181f ;  /* 0x0000181fff1d7424 */ /* 0x000fe200078e00ff */
[----:B------:R-:W-:Y:S02]  /*13120*/  MOV R3, 0x13140 ;  /* 0x0001314000037802 */ /* 0x000fe40000000f00 */
[----:B------:R-:W-:Y:S05]  /*13130*/  CALL.REL.NOINC `($__internal_45_$__cuda_sm70_shflsync_idx_p) ;  /* 0x00001e1000007944 */ /* 0x000fea0003c00000 */
[----:B------:R-:W-:Y:S01]  /*13140*/  MOV R4, R29 ;  /* 0x0000001d00047202 */ /* 0x000fe20000000f00 */
[----:B------:R-:W-:Y:S05]  /*13150*/  BRA `(.L_x_2784) ;  /* 0xffff35b000007947 */ /* 0x000fea000383ffff */
.L_x_2685:
[----:B------:R-:W-:Y:S01]  /*13160*/  IMAD.MOV.U32 R30, RZ, RZ, R12 ;  /* 0x000000ffff1e7224 */ /* 0x000fe200078e000c */
[----:B------:R-:W-:Y:S01]  /*13170*/  MOV R2, RZ ;  /* 0x000000ff00027202 */ /* 0x000fe20000000f00 */
[----:B------:R-:W-:Y:S01]  /*13180*/  IMAD.MOV.U32 R29, RZ, RZ, 0x181f ;  /* 0x0000181fff1d7424 */ /* 0x000fe200078e00ff */
[----:B------:R-:W-:Y:S02]  /*13190*/  MOV R3, 0x131b0 ;  /* 0x000131b000037802 */ /* 0x000fe40000000f00 */
[----:B-12---:R-:W-:Y:S05]  /*131a0*/  CALL.REL.NOINC `($__internal_45_$__cuda_sm70_shflsync_idx_p) ;  /* 0x00001da000007944 */ /* 0x006fea0003c00000 */
        /* <DEDUP_REMOVED lines=22> */
[----:B-1----:R-:W-:Y:S05]  /*13310*/  CALL.REL.NOINC `($__internal_45_$__cuda_sm70_shflsync_idx_p) ;  /* 0x00001c3000007944 */ /* 0x002fea0003c00000 */
[----:B------:R-:W-:Y:S01]  /*13320*/  IMAD.MOV.U32 R4, RZ, RZ, R29 ;  /* 0x000000ffff047224 */ /* 0x000fe200078e001d */
[----:B------:R-:W-:Y:S01]  /*13330*/  MOV R2, 0x1 ;  /* 0x0000000100027802 */ /* 0x000fe20000000f00 */
[----:B------:R-:W-:Y:S01]  /*13340*/  IMAD.MOV.U32 R30, RZ, RZ, R12 ;  /* 0x000000ffff1e7224 */ /* 0x000fe200078e000c */
[----:B------:R-:W-:Y:S02]  /*13350*/  MOV R29, 0x181f ;  /* 0x0000181f001d7802 */ /* 0x000fe40000000f00 */
[----:B------:R-:W-:Y:S02]  /*13360*/  MOV R3, 0x13380 ;  /* 0x0001338000037802 */ /* 0x000fe40000000f00 */
[----:B------:R-:W-:Y:S05]  /*13370*/  CALL.REL.NOINC `($__internal_45_$__cuda_sm70_shflsync_idx_p) ;  /* 0x00001bd000007944 */ /* 0x000fea0003c00000 */
[----:B------:R-:W-:Y:S01]  /*13380*/  MOV R0, R29 ;  /* 0x0000001d00007202 */ /* 0x000fe20000000f00 */
[----:B------:R-:W-:Y:S05]  /*13390*/  BRA `(.L_x_2785) ;  /* 0xffff34c000007947 */ /* 0x000fea000383ffff */
.L_x_2689:
[----:B------:R-:W-:Y:S01]  /*133a0*/  MOV R2, RZ ;  /* 0x000000ff00027202 */ /* 0x000fe20000000f00 */
[----:B------:R-:W-:Y:S01]  /*133b0*/  IMAD.MOV.U32 R30, RZ, RZ, R12 ;  /* 0x000000ffff1e7224 */ /* 0x000fe200078e000c */
[----:B------:R-:W-:Y:S01]  /*133c0*/  MOV R3, 0x133f0 ;  /* 0x000133f000037802 */ /* 0x000fe20000000f00 */
[----:B------:R-:W-:Y:S02]  /*133d0*/  IMAD.MOV.U32 R29, RZ, RZ, 0x181f ;  /* 0x0000181fff1d7424 */ /* 0x000fe400078e00ff */
[----:B-1234-:R-:W-:Y:S05]  /*133e0*/  CALL.REL.NOINC `($__internal_45_$__cuda_sm70_shflsync_idx_p) ;  /* 0x00001b6000007944 */ /* 0x01efea0003c00000 */
[----:B------:R-:W-:Y:S01]  /*133f0*/  MOV R5, R29 ;  /* 0x0000001d00057202 */ /* 0x000fe20000000f00 */
[----:B------:R-:W-:-:S05]  /*13400*/  BRA `(.L_x_2786) ;  /* 0xffff398000007947 */ /* 0x000fca000383ffff */
.L_x_2690:
[----:B------:R-:W-:Y:S01]  /*13410*/  MOV R2, RZ ;  /* 0x000000ff00027202 */ /* 0x000fe20000000f00 */
[----:B------:R-:W-:Y:S01]  /*13420*/  IMAD.MOV.U32 R30, RZ, RZ, R14 ;  /* 0x000000ffff1e7224 */ /* 0x000fe200078e000e */
[----:B------:R-:W-:Y:S01]  /*13430*/  MOV R3, 0x13460 ;  /* 0x0001346000037802 */ /* 0x000fe20000000f00 */
[----:B------:R-:W-:Y:S02]  /*13440*/  IMAD.MOV.U32 R29, RZ, RZ, 0x181f ;  /* 0x0000181fff1d7424 */ /* 0x000fe400078e00ff */
[----:B-1234-:R-:W-:Y:S05]  /*13450*/  CALL.REL.NOINC `($__internal_45_$__cuda_sm70_shflsync_idx_p) ;  /* 0x00001af000007944 */ /* 0x01efea0003c00000 */
[----:B------:R-:W-:Y:S01]  /*13460*/  ISETP.GE.AND P6, PT, R193, c[0x0][0x1d4], PT ;  /* 0x00007500c1007a0c */ /* 0x000fe20003fc6270 */
[----:B------:R-:W-:Y:S01]  /*13470*/  IMAD R4, R199, 0x6000, R223 ;  /* 0x00006000c7047824 */ /* 0x000fe200078e02df */
[----:B------:R-:W-:Y:S01]  /*13480*/  IADD3 R2, P0, R29, R22, RZ ;  /* 0x000000161d027210 */ /* 0x000fe20007f1e0ff */
[----:B------:R-:W-:Y:S01]  /*13490*/  IMAD.MOV.U32 R30, RZ, RZ, R12 ;  /* 0x000000ffff1e7224 */ /* 0x000fe200078e000c */
[----:B------:R-:W-:Y:S02]  /*134a0*/  ISETP.GE.AND P5, PT, R201, c[0x0][0x1d4], PT ;  /* 0x00007500c9007a0c */ /* 0x000fe40003fa6270 */
[----:B------:R-:W-:Y:S01]  /*134b0*/  IADD3 R6, P1, R29, R23, RZ ;  /* 0x000000171d067210 */ /* 0x000fe20007f3e0ff */
[C---:B------:R-:W-:Y:S01]  /*134c0*/  IMAD.X R3, R5.reuse, 0x1, R15, P0 ;  /* 0x0000000105037824 */ /* 0x040fe200000e060f */
        /* <DEDUP_REMOVED lines=16> */
[----:B------:R-:W-:Y:S05]  /*135d0*/  CALL.REL.NOINC `($__internal_45_$__cuda_sm70_shflsync_idx_p) ;  /* 0x0000197000007944 */ /* 0x000fea0003c00000 */
[----:B------:R-:W-:Y:S01]  /*135e0*/  MOV R2, 0x1 ;  /* 0x0000000100027802 */ /* 0x000fe20000000f00 */
[----:B------:R-:W-:Y:S01]  /*135f0*/  IMAD.MOV.U32 R5, RZ, RZ, R29 ;  /* 0x000000ffff057224 */ /* 0x000fe200078e001d */
[----:B------:R-:W-:Y:S01]  /*13600*/  MOV R29, 0x181f ;  /* 0x0000181f001d7802 */ /* 0x000fe20000000f00 */
[----:B------:R-:W-:Y:S01]  /*13610*/  IMAD.MOV.U32 R30, RZ, RZ, R14 ;  /* 0x000000ffff1e7224 */ /* 0x000fe200078e000e */
[----:B------:R-:W-:Y:S02]  /*13620*/  MOV R3, 0x13640 ;  /* 0x0001364000037802 */ /* 0x000fe40000000f00 */
[----:B------:R-:W-:Y:S05]  /*13630*/  CALL.REL.NOINC `($__internal_45_$__cuda_sm70_shflsync_idx_p) ;  /* 0x0000191000007944 */ /* 0x000fea0003c00000 */
[----:B------:R-:W-:Y:S01]  /*13640*/  MOV R2, R29 ;  /* 0x0000001d00027202 */ /* 0x000fe20000000f00 */
[----:B------:R-:W-:-:S05]  /*13650*/  BRA `(.L_x_2787) ;  /* 0xffff389000007947 */ /* 0x000fca000383ffff */
.L_x_2693:
[----:B------:R-:W-:Y:S01]  /*13660*/  MOV R2, RZ ;  /* 0x000000ff00027202 */ /* 0x000fe20000000f00 */
[----:B------:R-:W-:Y:S01]  /*13670*/  IMAD.MOV.U32 R30, RZ, RZ, R5 ;  /* 0x000000ffff1e7224 */ /* 0x000fe200078e0005 */
[----:B------:R-:W-:Y:S01]  /*13680*/  MOV R3, 0x136b0 ;  /* 0x000136b000037802 */ /* 0x000fe20000000f00 */
[----:B------:R-:W-:Y:S02]  /*13690*/  IMAD.MOV.U32 R29, RZ, RZ, 0x181f ;  /* 0x0000181fff1d7424 */ /* 0x000fe400078e00ff */
[----:B------:R-:W-:Y:S05]  /*136a0*/  CALL.REL.NOINC `($__internal_45_$__cuda_sm70_shflsync_idx_p) ;  /* 0x000018a000007944 */ /* 0x000fea0003c00000 */
[----:B------:R-:W-:Y:S01]  /*136b0*/  MOV R4, R29 ;  /* 0x0000001d00047202 */ /* 0x000fe20000000f00 */
[----:B------:R-:W-:-:S05]  /*136c0*/  BRA `(.L_x_2788) ;  /* 0xffff683000007947 */ /* 0x000fca000383ffff */
.L_x_2694:
[----:B------:R-:W-:Y:S01]  /*136d0*/  MOV R2, RZ ;  /* 0x000000ff00027202 */ /* 0x000fe20000000f00 */
[----:B------:R-:W-:Y:S01]  /*136e0*/  IMAD.MOV.U32 R30, RZ, RZ, R12 ;  /* 0x000000ffff1e7224 */ /* 0x000fe200078e000c */
[----:B------:R-:W-:Y:S01]  /*136f0*/  MOV R3, 0x13720 ;  /* 0x0001372000037802 */ /* 0x000fe20000000f00 */
[----:B------:R-:W-:Y:S02]  /*13700*/  IMAD.MOV.U32 R29, RZ, RZ, 0x181f ;  /* 0x0000181fff1d7424 */ /* 0x000fe400078e00ff */
[----:B-12---:R-:W-:Y:S05]  /*13710*/  CALL.REL.NOINC `($__internal_45_$__cuda_sm70_shflsync_idx_p) ;  /* 0x0000183000007944 */ /* 0x006fea0003c00000 */
[----:B------:R-:W-:Y:S01]  /*13720*/  ISETP.GE.AND P6, PT, R193, c[0x0][0x1d4], PT ;  /* 0x00007500c1007a0c */ /* 0x000fe20003fc6270 */
[----:B------:R-:W-:Y:S01]  /*13730*/  IMAD R0, R199, 0x6000, R224 ;  /* 0x00006000c7007824 */ /* 0x000fe200078e02e0 */
[----:B------:R-:W-:Y:S01]  /*13740*/  IADD3 R2, P0, R29, R16, RZ ;  /* 0x000000101d027210 */ /* 0x000fe20007f1e0ff */
[----:B------:R-:W-:Y:S01]  /*13750*/  IMAD.MOV.U32 R30, RZ, RZ, R5 ;  /* 0x000000ffff1e7224 */ /* 0x000fe200078e0005 */
[----:B------:R-:W-:Y:S02]  /*13760*/  ISETP.GE.AND P5, PT, R201, c[0x0][0x1d4], PT ;  /* 0x00007500c9007a0c */ /* 0x000fe40003fa6270 */
[C---:B------:R-:W-:Y:S01]  /*13770*/  IADD3 R6, P1, R29.reuse, R17, RZ ;  /* 0x000000111d067210 */ /* 0x040fe20007f3e0ff */
[----:B------:R-:W-:Y:S01]  /*13780*/  IMAD.X R3, R4, 0x1, R13, P0 ;  /* 0x0000000104037824 */ /* 0x000fe200000e060d */
        /* <DEDUP_REMOVED lines=16> */
[----:B--2---:R-:W-:Y:S05]  /*13890*/  CALL.REL.NOINC `($__internal_45_$__cuda_sm70_shflsync_idx_p) ;  /* 0x000016b000007944 */ /* 0x004fea0003c00000 */
        /* <DEDUP_REMOVED lines=8> */
.L_x_2699:
[----:B------:R-:W-:Y:S01]  /*13920*/  MOV R2, RZ ;  /* 0x000000ff00027202 */ /* 0x000fe20000000f00 */
[----:B------:R-:W-:Y:S01]  /*13930*/  IMAD.MOV.U32 R30, RZ, RZ, R12 ;  /* 0x000000ffff1e7224 */ /* 0x000fe200078e000c */
[----:B------:R-:W-:Y:S01]  /*13940*/  MOV R3, 0x13970 ;  /* 0x0001397000037802 */ /* 0x000fe20000000f00 */
[----:B------:R-:W-:Y:S02]  /*13950*/  IMAD.MOV.U32 R29, RZ, RZ, 0x181f ;  /* 0x0000181fff1d7424 */ /* 0x000fe400078e00ff */
[----:B-1234-:R-:W-:Y:S05]  /*13960*/  CALL.REL.NOINC `($__internal_45_$__cuda_sm70_shflsync_idx_p) ;  /* 0x000015e000007944 */ /* 0x01efea0003c00000 */
[----:B------:R-:W-:Y:S01]  /*13970*/  MOV R5, R29 ;  /* 0x0000001d00057202 */ /* 0x000fe20000000f00 */
[----:B------:R-:W-:-:S05]  /*13980*/  BRA `(.L_x_2790) ;  /* 0xffff6bd000007947 */ /* 0x000fca000383ffff */
.L_x_2700:
        /* <DEDUP_REMOVED lines=37> */
.L_x_2701:
[----:B------:R-:W-:Y:S02]  /*13be0*/  MOV R3, 0x2 ;  /* 0x0000000200037802 */ /* 0x000fe40000000f00 */
[----:B------:R-:W-:Y:S02]  /*13bf0*/  MOV R2, 0x13c10 ;  /* 0x00013c1000027802 */ /* 0x000fe40000000f00 */
[----:B------:R-:W-:Y:S05]  /*13c00*/  CALL.REL.NOINC `($__internal_44_$__cuda_sm70_shflsync_bfly_p) ;  /* 0x0000130000007944 */ /* 0x000fea0003c00000 */
[----:B------:R-:W-:Y:S01]  /*13c10*/  MOV R2, R16 ;  /* 0x0000001000027202 */ /* 0x000fe20000000f00 */
[----:B------:R-:W-:-:S05]  /*13c20*/  BRA `(.L_x_2792) ;  /* 0xffff7bc000007947 */ /* 0x000fca000383ffff */
.L_x_2704:
[----:B------:R-:W-:Y:S01]  /*13c30*/  MOV R2, RZ ;  /* 0x000000ff00027202 */ /* 0x000fe20000000f00 */
[----:B------:R-:W-:Y:S01]  /*13c40*/  IMAD.MOV.U32 R30, RZ, RZ, R5 ;  /* 0x000000ffff1e7224 */ /* 0x000fe200078e0005 */
[----:B------:R-:W-:Y:S01]  /*13c50*/  MOV R3, 0x13c80 ;  /* 0x00013c8000037802 */ /* 0x000fe20000000f00 */
[----:B------:R-:W-:Y:S02]  /*13c60*/  IMAD.MOV.U32 R29, RZ, RZ, 0x181f ;  /* 0x0000181fff1d7424 */ /* 0x000fe400078e00ff */
[----:B------:R-:W-:Y:S05]  /*13c70*/  CALL.REL.NOINC `($__internal_45_$__cuda_sm70_shflsync_idx_p) ;  /* 0x000012d000007944 */ /* 0x000fea0003c00000 */
[----:B------:R-:W-:Y:S01]  /*13c80*/  MOV R4, R29 ;  /* 0x0000001d00047202 */ /* 0x000fe20000000f00 */
[----:B------:R-:W-:-:S05]  /*13c90*/  BRA `(.L_x_2793) ;  /* 0xffff954000007947 */ /* 0x000fca000383ffff */
.L_x_2705:
        /* <DEDUP_REMOVED lines=37> */
.L_x_2707:
[----:B------:R-:W-:Y:S01]  /*13ef0*/  IMAD.MOV.U32 R4, RZ, RZ, R204 ;  /* 0x000000ffff047224 */ /* 0x000fe200078e00cc */
[----:B------:R-:W-:-:S02]  /*13f00*/  MOV R3, 0x2 ;  /* 0x0000000200037802 */ /* 0x000fc40000000f00 */
[----:B------:R-:W-:Y:S02]  /*13f10*/  MOV R2, 0x13f30 ;  /* 0x00013f3000027802 */ /* 0x000fe40000000f00 */
[----:B------:R-:W-:Y:S05]  /*13f20*/  CALL.REL.NOINC `($__internal_44_$__cuda_sm70_shflsync_bfly_p) ;  /* 0x00000fe000007944 */ /* 0x000fea0003c00000 */
[----:B------:R-:W-:Y:S01]  /*13f30*/  MOV R0, R16 ;  /* 0x0000001000007202 */ /* 0x000fe20000000f00 */
[----:B------:R-:W-:Y:S05]  /*13f40*/  BRA `(.L_x_2795) ;  /* 0xffff960000007947 */ /* 0x000fea000383ffff */
.L_x_2708:
[----:B------:R-:W-:Y:S01]  /*13f50*/  IMAD.MOV.U32 R4, RZ, RZ, R0 ;  /* 0x000000ffff047224 */ /* 0x000fe200078e0000 */
[----:B------:R-:W-:Y:S02]  /*13f60*/  MOV R3, 0x1 ;  /* 0x0000000100037802 */ /* 0x000fe40000000f00 */
[----:B------:R-:W-:Y:S02]  /*13f70*/  MOV R2, 0x13f90 ;  /* 0x00013f9000027802 */ /* 0x000fe40000000f00 */
[----:B-1----:R-:W-:Y:S05]  /*13f80*/  CALL.REL.NOINC `($__internal_44_$__cuda_sm70_shflsync_bfly_p) ;  /* 0x00000f8000007944 */ /* 0x002fea0003c00000 */
[----:B------:R-:W-:Y:S01]  /*13f90*/  FADD.FTZ R0, R0, R16 ;  /* 0x0000001000007221 */ /* 0x000fe20000010000 */
[----:B------:R-:W-:Y:S02]  /*13fa0*/  MOV R4, R203 ;  /* 0x000000cb00047202 */ /* 0x000fe40000000f00 */
[----:B------:R-:W-:Y:S02]  /*13fb0*/  MOV R3, 0x2 ;  /* 0x0000000200037802 */ /* 0x000fe40000000f00 */
[----:B------:R-:W-:Y:S02]  /*13fc0*/  MOV R2, 0x13fe0 ;  /* 0x00013fe000027802 */ /* 0x000fe40000000f00 */
[----:B------:R-:W-:Y:S05]  /*13fd0*/  CALL.REL.NOINC `($__internal_44_$__cuda_sm70_shflsync_bfly_p) ;  /* 0x00000f3000007944 */ /* 0x000fea0003c00000 */
[----:B------:R-:W-:Y:S01]  /*13fe0*/  FADD.FTZ R4, R203, R16 ;  /* 0x00000010cb047221 */ /* 0x000fe20000010000 */
[----:B------:R-:W-:-:S02]  /*13ff0*/  MOV R3, 0x1 ;  /* 0x0000000100037802 */ /* 0x000fc40000000f00 */
[----:B------:R-:W-:Y:S02]  /*14000*/  MOV R2, 0x14020 ;  /* 0x0001402000027802 */ /* 0x000fe40000000f00 */
[----:B------:R-:W-:Y:S05]  /*14010*/  CALL.REL.NOINC `($__internal_44_$__cuda_sm70_shflsync_bfly_p) ;  /* 0x00000ef000007944 */ /* 0x000fea0003c00000 */
[----:B------:R-:W-:Y:S01]  /*14020*/  MOV R3, R16 ;  /* 0x0000001000037202 */ /* 0x000fe20000000f00 */
[----:B------:R-:W-:Y:S05]  /*14030*/  BRA `(.L_x_2796) ;  /* 0xffff958000007947 */ /* 0x000fea000383ffff */
.L_x_2715:
[----:B--234-:R-:W-:Y:S01]  /*14040*/  IMAD.MOV.U32 R30, RZ, RZ, R9 ;  /* 0x000000ffff1e7224 */ /* 0x01cfe200078e0009 */
[----:B------:R-:W-:Y:S01]  /*14050*/  MOV R2, RZ ;  /* 0x000000ff00027202 */ /* 0x000fe20000000f00 */
[----:B------:R-:W-:Y:S01]  /*14060*/  IMAD.MOV.U32 R29, RZ, RZ, 0x181f ;  /* 0x0000181fff1d7424 */ /* 0x000fe200078e00ff */
[----:B------:R-:W-:Y:S02]  /*14070*/  MOV R3, 0x14090 ;  /* 0x0001409000037802 */ /* 0x000fe40000000f00 */
[----:B-1----:R-:W-:Y:S05]  /*14080*/  CALL.REL.NOINC `($__internal_45_$__cuda_sm70_shflsync_idx_p) ;  /* 0x00000ec000007944 */ /* 0x002fea0003c00000 */
[----:B------:R-:W-:Y:S01]  /*14090*/  MOV R8, R29 ;  /* 0x0000001d00087202 */ /* 0x000fe20000000f00 */
[----:B------:R-:W-:Y:S05]  /*140a0*/  BRA `(.L_x_2797) ;  /* 0xffffac8000007947 */ /* 0x000fea000383ffff */
.L_x_2716:
[----:B------:R-:W-:Y:S01]  /*140b0*/  IMAD.MOV.U32 R30, RZ, RZ, R11 ;  /* 0x000000ffff1e7224 */ /* 0x000fe200078e000b */
[----:B------:R-:W-:Y:S01]  /*140c0*/  MOV R2, RZ ;  /* 0x000000ff00027202 */ /* 0x000fe20000000f00 */
[----:B------:R-:W-:Y:S01]  /*140d0*/  IMAD.MOV.U32 R29, RZ, RZ, 0x181f ;  /* 0x0000181fff1d7424 */ /* 0x000fe200078e00ff */
[----:B------:R-:W-:Y:S02]  /*140e0*/  MOV R3, 0x14100 ;  /* 0x0001410000037802 */ /* 0x000fe40000000f00 */
[----:B-123--:R-:W-:Y:S05]  /*140f0*/  CALL.REL.NOINC `($__internal_45_$__cuda_sm70_shflsync_idx_p) ;  /* 0x00000e5000007944 */ /* 0x00efea0003c00000 */
[----:B------:R-:W-:Y:S01]  /*14100*/  MOV R0, R29 ;  /* 0x0000001d00007202 */ /* 0x000fe20000000f00 */
[----:B------:R-:W-:Y:S05]  /*14110*/  BRA `(.L_x_2798) ;  /* 0xffffac3000007947 */ /* 0x000fea000383ffff */
.L_x_2719:
[----:B------:R-:W-:Y:S01]  /*14120*/  IMAD.MOV.U32 R30, RZ, RZ, R9 ;  /* 0x000000ffff1e7224 */ /* 0x000fe200078e0009 */
[----:B--2---:R-:W-:Y:S01]  /*14130*/  MOV R2, 0x1 ;  /* 0x0000000100027802 */ /* 0x004fe20000000f00 */
[----:B------:R-:W-:Y:S01]  /*14140*/  IMAD.MOV.U32 R29, RZ, RZ, 0x181f ;  /* 0x0000181fff1d7424 */ /* 0x000fe200078e00ff */
[----:B------:R-:W-:-:S02]  /*14150*/  MOV R3, 0x14170 ;  /* 0x0001417000037802 */ /* 0x000fc40000000f00 */
[----:B-1-34-:R-:W-:Y:S05]  /*14160*/  CALL.REL.NOINC `($__internal_45_$__cuda_sm70_shflsync_idx_p) ;  /* 0x00000de000007944 */ /* 0x01afea0003c00000 */
        /* <DEDUP_REMOVED lines=8> */
.L_x_2722:
[----:B------:R-:W-:Y:S01]  /*141f0*/  IMAD.MOV.U32 R30, RZ, RZ, R9 ;  /* 0x000000ffff1e7224 */ /* 0x000fe200078e0009 */
[----:B--2---:R-:W-:Y:S01]  /*14200*/  MOV R2, 0x2 ;  /* 0x0000000200027802 */ /* 0x004fe20000000f00 */
[----:B------:R-:W-:Y:S01]  /*14210*/  IMAD.MOV.U32 R29, RZ, RZ, 0x181f ;  /* 0x0000181fff1d7424 */ /* 0x000fe200078e00ff */
[----:B------:R-:W-:Y:S02]  /*14220*/  MOV R3, 0x14240 ;  /* 0x0001424000037802 */ /* 0x000fe40000000f00 */
[----:B-1-34-:R-:W-:Y:S05]  /*14230*/  CALL.REL.NOINC `($__internal_45_$__cuda_sm70_shflsync_idx_p) ;  /* 0x00000d1000007944 */ /* 0x01afea0003c00000 */
[----:B------:R-:W-:Y:S01]  /*14240*/  MOV R8, R29 ;  /* 0x0000001d00087202 */ /* 0x000fe20000000f00 */
[----:B------:R-:W-:Y:S05]  /*14250*/  BRA `(.L_x_2800) ;  /* 0xffffadc000007947 */ /* 0x000fea000383ffff */
.L_x_2723:
[----:B------:R-:W-:Y:S01]  /*14260*/  IMAD.MOV.U32 R30, RZ, RZ, R11 ;  /* 0x000000ffff1e7224 */ /* 0x000fe200078e000b */
[----:B--2---:R-:W-:Y:S01]  /*14270*/  MOV R2, 0x2 ;  /* 0x0000000200027802 */ /* 0x004fe20000000f00 */
[----:B------:R-:W-:Y:S01]  /*14280*/  IMAD.MOV.U32 R29, RZ, RZ, 0x181f ;  /* 0x0000181fff1d7424 */ /* 0x000fe200078e00ff */
[----:B------:R-:W-:Y:S02]  /*14290*/  MOV R3, 0x142b0 ;  /* 0x000142b000037802 */ /* 0x000fe40000000f00 */
[----:B-1-34-:R-:W-:Y:S05]  /*142a0*/  CALL.REL.NOINC `($__internal_45_$__cuda_sm70_shflsync_idx_p) ;  /* 0x00000ca000007944 */ /* 0x01afea0003c00000 */
[----:B------:R-:W-:Y:S01]  /*142b0*/  MOV R0, R29 ;  /* 0x0000001d00007202 */ /* 0x000fe20000000f00 */
[----:B------:R-:W-:Y:S05]  /*142c0*/  BRA `(.L_x_2801) ;  /* 0xffffad7000007947 */ /* 0x000fea000383ffff */
.L_x_2726:
[----:B------:R-:W-:Y:S01]  /*142d0*/  IMAD.MOV.U32 R30, RZ, RZ, R9 ;  /* 0x000000ffff1e7224 */ /* 0x000fe200078e0009 */
[----:B---3--:R-:W-:Y:S01]  /*142e0*/  MOV R2, 0x3 ;  /* 0x0000000300027802 */ /* 0x008fe20000000f00 */
        /* <DEDUP_REMOVED lines=11> */
.L_x_2728:
[----:B------:R-:W-:Y:S01]  /*143a0*/  IMAD.MOV.U32 R30, RZ, RZ, R5 ;  /* 0x000000ffff1e7224 */ /* 0x000fe200078e0005 */
[----:B------:R-:W-:Y:S01]  /*143b0*/  MOV R2, RZ ;  /* 0x000000ff00027202 */ /* 0x000fe20000000f00 */
[----:B------:R-:W-:Y:S01]  /*143c0*/  IMAD.MOV.U32 R29, RZ, RZ, 0x1c1f ;  /* 0x00001c1fff1d7424 */ /* 0x000fe200078e00ff */
[----:B------:R-:W-:Y:S02]  /*143d0*/  MOV R3, 0x143f0 ;  /* 0x000143f000037802 */ /* 0x000fe40000000f00 */
[----:B------:R-:W-:Y:S05]  /*143e0*/  CALL.REL.NOINC `($__internal_45_$__cuda_sm70_shflsync_idx_p) ;  /* 0x00000b6000007944 */ /* 0x000fea0003c00000 */
[----:B------:R-:W-:Y:S01]  /*143f0*/  MOV R4, R29 ;  /* 0x0000001d00047202 */ /* 0x000fe20000000f00 */
[----:B------:R-:W-:Y:S05]  /*14400*/  BRA `(.L_x_2803) ;  /* 0xffffb0e000007947 */ /* 0x000fea000383ffff */
.L_x_2729:
[----:B------:R-:W-:Y:S01]  /*14410*/  IMAD.MOV.U32 R30, RZ, RZ, R12 ;  /* 0x000000ffff1e7224 */ /* 0x000fe200078e000c */
[----:B------:R-:W-:Y:S01]  /*14420*/  MOV R2, RZ ;  /* 0x000000ff00027202 */ /* 0x000fe20000000f00 */
[----:B------:R-:W-:Y:S01]  /*14430*/  IMAD.MOV.U32 R29, RZ, RZ, 0x1c1f ;  /* 0x00001c1fff1d7424 */ /* 0x000fe200078e00ff */
[----:B------:R-:W-:Y:S02]  /*14440*/  MOV R3, 0x14460 ;  /* 0x0001446000037802 */ /* 0x000fe40000000f00 */
[----:B-12---:R-:W-:Y:S05]  /*14450*/  CALL.REL.NOINC `($__internal_45_$__cuda_sm70_shflsync_idx_p) ;  /* 0x00000af000007944 */ /* 0x006fea0003c00000 */
[----:B------:R-:W-:Y:S01]  /*14460*/  MOV R0, R29 ;  /* 0x0000001d00007202 */ /* 0x000fe20000000f00 */
[----:B------:R-:W-:Y:S05]  /*14470*/  BRA `(.L_x_2804) ;  /* 0xffffb09000007947 */ /* 0x000fea000383ffff */
.L_x_2732:
[----:B------:R-:W-:Y:S01]  /*14480*/  IMAD.MOV.U32 R30, RZ, RZ, R5 ;  /* 0x000000ffff1e7224 */ /* 0x000fe200078e0005 */
[----:B----4-:R-:W-:Y:S01]  /*14490*/  MOV R2, 0x1 ;  /* 0x0000000100027802 */ /* 0x010fe20000000f00 */
[----:B------:R-:W-:Y:S01]  /*144a0*/  IMAD.MOV.U32 R29, RZ, RZ, 0x1c1f ;  /* 0x00001c1fff1d7424 */ /* 0x000fe200078e00ff */
[----:B------:R-:W-:-:S02]  /*144b0*/  MOV R3, 0x144d0 ;  /* 0x000144d000037802 */ /* 0x000fc40000000f00 */
[----:B-123--:R-:W-:Y:S05]  /*144c0*/  CALL.REL.NOINC `($__internal_45_$__cuda_sm70_shflsync_idx_p) ;  /* 0x00000a8000007944 */ /* 0x00efea0003c00000 */
        /* <DEDUP_REMOVED lines=8> */
.L_x_2736:
[----:B------:R-:W-:Y:S01]  /*14550*/  IMAD.MOV.U32 R30, RZ, RZ, R9 ;  /* 0x000000ffff1e7224 */ /* 0x000fe200078e0009 */
[----:B------:R-:W-:Y:S01]  /*14560*/  MOV R2, RZ ;  /* 0x000000ff00027202 */ /* 0x000fe20000000f00 */
[----:B------:R-:W-:Y:S01]  /*14570*/  IMAD.MOV.U32 R29, RZ, RZ, 0x181f ;  /* 0x0000181fff1d7424 */ /* 0x000fe200078e00ff */
[----:B------:R-:W-:Y:S02]  /*14580*/  MOV R3, 0x145a0 ;  /* 0x000145a000037802 */ /* 0x000fe40000000f00 */
[----:B------:R-:W-:Y:S05]  /*14590*/  CALL.REL.NOINC `($__internal_45_$__cuda_sm70_shflsync_idx_p) ;  /* 0x000009b000007944 */ /* 0x000fea0003c00000 */
[----:B------:R-:W-:Y:S01]  /*145a0*/  MOV R8, R29 ;  /* 0x0000001d00087202 */ /* 0x000fe20000000f00 */
[----:B------:R-:W-:Y:S05]  /*145b0*/  BRA `(.L_x_2806) ;  /* 0xffffc8f000007947 */ /* 0x000fea000383ffff */
.L_x_2737:
[----:B------:R-:W-:Y:S01]  /*145c0*/  IMAD.MOV.U32 R30, RZ, RZ, R12 ;  /* 0x000000ffff1e7224 */ /* 0x000fe200078e000c */
[----:B------:R-:W-:Y:S01]  /*145d0*/  MOV R2, RZ ;  /* 0x000000ff00027202 */ /* 0x000fe20000000f00 */
[----:B------:R-:W-:Y:S01]  /*145e0*/  IMAD.MOV.U32 R29, RZ, RZ, 0x181f ;  /* 0x0000181fff1d7424 */ /* 0x000fe200078e00ff */
[----:B------:R-:W-:Y:S02]  /*145f0*/  MOV R3, 0x14610 ;  /* 0x0001461000037802 */ /* 0x000fe40000000f00 */
[----:B-12---:R-:W-:Y:S05]  /*14600*/  CALL.REL.NOINC `($__internal_45_$__cuda_sm70_shflsync_idx_p) ;  /* 0x0000094000007944 */ /* 0x006fea0003c00000 */
[----:B------:R-:W-:Y:S01]  /*14610*/  MOV R0, R29 ;  /* 0x0000001d00007202 */ /* 0x000fe20000000f00 */
[----:B------:R-:W-:Y:S05]  /*14620*/  BRA `(.L_x_2807) ;  /* 0xffffc8a000007947 */ /* 0x000fea000383ffff */
.L_x_2740:
        /* <DEDUP_REMOVED lines=13> */
.L_x_2743:
[----:B------:R-:W-:Y:S01]  /*14700*/  IMAD.MOV.U32 R30, RZ, RZ, R9 ;  /* 0x000000ffff1e7224 */ /* 0x000fe200078e0009 */
[----:B-1----:R-:W-:Y:S01]  /*14710*/  MOV R2, 0x2 ;  /* 0x0000000200027802 */ /* 0x002fe20000000f00 */
[----:B------:R-:W-:Y:S01]  /*14720*/  IMAD.MOV.U32 R29, RZ, RZ, 0x181f ;  /* 0x0000181fff1d7424 */ /* 0x000fe200078e00ff */
[----:B------:R-:W-:Y:S02]  /*14730*/  MOV R3, 0x14750 ;  /* 0x0001475000037802 */ /* 0x000fe40000000f00 */
[----:B--234-:R-:W-:Y:S05]  /*14740*/  CALL.REL.NOINC `($__internal_45_$__cuda_sm70_shflsync_idx_p) ;  /* 0x0000080000007944 */ /* 0x01cfea0003c00000 */
[----:B------:R-:W-:Y:S01]  /*14750*/  MOV R8, R29 ;  /* 0x0000001d00087202 */ /* 0x000fe20000000f00 */
[----:B------:R-:W-:Y:S05]  /*14760*/  BRA `(.L_x_2809) ;  /* 0xffffca4000007947 */ /* 0x000fea000383ffff */
.L_x_2744:
[----:B------:R-:W-:Y:S01]  /*14770*/  IMAD.MOV.U32 R30, RZ, RZ, R12 ;  /* 0x000000ffff1e7224 */ /* 0x000fe200078e000c */
[----:B------:R-:W-:Y:S01]  /*14780*/  MOV R2, 0x2 ;  /* 0x0000000200027802 */ /* 0x000fe20000000f00 */
[----:B------:R-:W-:Y:S01]  /*14790*/  IMAD.MOV.U32 R29, RZ, RZ, 0x181f ;  /* 0x0000181fff1d7424 */ /* 0x000fe200078e00ff */
[----:B------:R-:W-:Y:S02]  /*147a0*/  MOV R3, 0x147c0 ;  /* 0x000147c000037802 */ /* 0x000fe40000000f00 */
[----:B-1234-:R-:W-:Y:S05]  /*147b0*/  CALL.REL.NOINC `($__internal_45_$__cuda_sm70_shflsync_idx_p) ;  /* 0x0000079000007944 */ /* 0x01efea0003c00000 */
[----:B------:R-:W-:Y:S01]  /*147c0*/  MOV R0, R29 ;  /* 0x0000001d00007202 */ /* 0x000fe20000000f00 */
[----:B------:R-:W-:Y:S05]  /*147d0*/  BRA `(.L_x_2810) ;  /* 0xffffc9f000007947 */ /* 0x000fea000383ffff */
.L_x_2747:
[----:B------:R-:W-:Y:S01]  /*147e0*/  IMAD.MOV.U32 R30, RZ, RZ, R9 ;  /* 0x000000ffff1e7224 */ /* 0x000fe200078e0009 */
[----:B-1----:R-:W-:Y:S01]  /*147f0*/  MOV R2, 0x3 ;  /* 0x0000000300027802 */ /* 0x002fe20000000f00 */
[----:B------:R-:W-:Y:S01]  /*14800*/  IMAD.MOV.U32 R29, RZ, RZ, 0x181f ;  /* 0x0000181fff1d7424 */ /* 0x000fe200078e00ff */
[----:B------:R-:W-:-:S02]  /*14810*/  MOV R3, 0x14830 ;  /* 0x0001483000037802 */ /* 0x000fc40000000f00 */
[----:B--234-:R-:W-:Y:S05]  /*14820*/  CALL.REL.NOINC `($__internal_45_$__cuda_sm70_shflsync_idx_p) ;  /* 0x0000072000007944 */ /* 0x01cfea0003c00000 */
        /* <DEDUP_REMOVED lines=8> */
.L_x_2749:
[----:B------:R-:W-:Y:S01]  /*148b0*/  IMAD.MOV.U32 R30, RZ, RZ, R28 ;  /* 0x000000ffff1e7224 */ /* 0x000fe200078e001c */
[----:B------:R-:W-:Y:S01]  /*148c0*/  MOV R2, RZ ;  /* 0x000000ff00027202 */ /* 0x000fe20000000f00 */
[----:B------:R-:W-:Y:S01]  /*148d0*/  IMAD.MOV.U32 R29, RZ, RZ, 0x1f ;  /* 0x0000001fff1d7424 */ /* 0x000fe200078e00ff */
[----:B------:R-:W-:Y:S02]  /*148e0*/  MOV R3, 0x14900 ;  /* 0x0001490000037802 */ /* 0x000fe40000000f00 */
[----:B--2---:R-:W-:Y:S05]  /*148f0*/  CALL.REL.NOINC `($__internal_45_$__cuda_sm70_shflsync_idx_p) ;  /* 0x0000065000007944 */ /* 0x004fea0003c00000 */
[----:B------:R-:W-:Y:S01]  /*14900*/  MOV R9, R29 ;  /* 0x0000001d00097202 */ /* 0x000fe20000000f00 */
[----:B------:R-:W-:Y:S05]  /*14910*/  BRA `(.L_x_2812) ;  /* 0xffffcc1000007947 */ /* 0x000fea000383ffff */
.L_x_2750:
[----:B------:R-:W-:Y:S01]  /*14920*/  IMAD.MOV.U32 R30, RZ, RZ, R28 ;  /* 0x000000ffff1e7224 */ /* 0x000fe200078e001c */
[----:B------:R-:W-:Y:S01]  /*14930*/  MOV R2, 0x1 ;  /* 0x0000000100027802 */ /* 0x000fe20000000f00 */
[----:B------:R-:W-:Y:S01]  /*14940*/  IMAD.MOV.U32 R29, RZ, RZ, 0x1f ;  /* 0x0000001fff1d7424 */ /* 0x000fe200078e00ff */
[----:B------:R-:W-:Y:S02]  /*14950*/  MOV R3, 0x14970 ;  /* 0x0001497000037802 */ /* 0x000fe40000000f00 */
[----:B-12---:R-:W-:Y:S05]  /*14960*/  CALL.REL.NOINC `($__internal_45_$__cuda_sm70_shflsync_idx_p) ;  /* 0x000005e000007944 */ /* 0x006fea0003c00000 */
[----:B------:R-:W-:Y:S01]  /*14970*/  MOV R8, R29 ;  /* 0x0000001d00087202 */ /* 0x000fe20000000f00 */
[----:B------:R-:W-:Y:S05]  /*14980*/  BRA `(.L_x_2813) ;  /* 0xffffcbc000007947 */ /* 0x000fea000383ffff */
.L_x_2751:
[----:B------:R-:W-:Y:S02]  /*14990*/  MOV R2, 0x1 ;  /* 0x0000000100027802 */ /* 0x000fe40000000f00 */
[----:B------:R-:W-:-:S02]  /*149a0*/  MOV R3, 0x149c0 ;  /* 0x000149c000037802 */ /* 0x000fc40000000f00 */
[----:B-1234-:R-:W-:Y:S05]  /*149b0*/  CALL.REL.NOINC `($__internal_46_$__cuda_sm70_shflsync_up_p) ;  /* 0x000005f000007944 */ /* 0x01efea0003c00000 */
[----:B------:R-:W-:Y:S05]  /*149c0*/  BRA `(.L_x_2814) ;  /* 0xffffcca000007947 */ /* 0x000fea000383ffff */
.L_x_2752:
[----:B------:R-:W-:Y:S02]  /*149d0*/  MOV R2, 0x2 ;  /* 0x0000000200027802 */ /* 0x000fe40000000f00 */
[----:B------:R-:W-:-:S02]  /*149e0*/  MOV R3, 0x14a00 ;  /* 0x00014a0000037802 */ /* 0x000fc40000000f00 */
[----:B--2-4-:R-:W-:Y:S05]  /*149f0*/  CALL.REL.NOINC `($__internal_46_$__cuda_sm70_shflsync_up_p) ;  /* 0x000005b000007944 */ /* 0x014fea0003c00000 */
        /* <DEDUP_REMOVED lines=24> */
.L_x_2756:
[----:B------:R-:W-:Y:S02]  /*14b80*/  MOV R2, 0x1 ;  /* 0x0000000100027802 */ /* 0x000fe40000000f00 */
[----:B------:R-:W-:Y:S02]  /*14b90*/  MOV R3, 0x14bb0 ;  /* 0x00014bb000037802 */ /* 0x000fe40000000f00 */
[----:B------:R-:W-:Y:S05]  /*14ba0*/  CALL.REL.NOINC `($__internal_46_$__cuda_sm70_shflsync_up_p) ;  /* 0x0000040000007944 */ /* 0x000fea0003c00000 */
[----:B------:R-:W-:Y:S01]  /*14bb0*/  MOV R2, R4 ;  /* 0x0000000400027202 */ /* 0x000fe20000000f00 */
[----:B------:R-:W-:Y:S05]  /*14bc0*/  BRA `(.L_x_2816) ;  /* 0xffffccf000007947 */ /* 0x000fea000383ffff */
.L_x_2757:
[----:B------:R-:W-:Y:S02]  /*14bd0*/  MOV R2, 0x2 ;  /* 0x0000000200027802 */ /* 0x000fe40000000f00 */
[----:B------:R-:W-:Y:S02]  /*14be0*/  MOV R3, 0x14c00 ;  /* 0x00014c0000037802 */ /* 0x000fe40000000f00 */
        /* <DEDUP_REMOVED lines=25> */
.L_x_2759:
[----:B------:R-:W-:Y:S02]  /*14d80*/  SEL R0, RZ, 0x1, P0 ;  /* 0x00000001ff007807 */ /* 0x000fe40000000000 */
[----:B------:R-:W-:Y:S02]  /*14d90*/  MOV R2, 0x14db0 ;  /* 0x00014db000027802 */ /* 0x000fe40000000f00 */
[----:B-1----:R-:W-:Y:S05]  /*14da0*/  CALL.REL.NOINC `($__internal_47_$__cuda_sm70_votesync_ballot) ;  /* 0x0000027000007944 */ /* 0x002fea0003c00000 */
[----:B------:R-:W-:Y:S01]  /*14db0*/  MOV R5, R0 ;  /* 0x0000000000057202 */ /* 0x000fe20000000f00 */
[----:B------:R-:W-:Y:S05]  /*14dc0*/  BRA `(.L_x_2818) ;  /* 0xffffcc8000007947 */ /* 0x000fea000383ffff */
.L_x_2760:
[----:B------:R-:W-:Y:S01]  /*14dd0*/  IMAD.MOV.U32 R30, RZ, RZ, R6 ;  /* 0x000000ffff1e7224 */ /* 0x000fe200078e0006 */
[----:B------:R-:W-:Y:S01]  /*14de0*/  MOV R2, R0 ;  /* 0x0000000000027202 */ /* 0x000fe20000000f00 */
[----:B------:R-:W-:Y:S01]  /*14df0*/  IMAD.MOV.U32 R29, RZ, RZ, 0x1f ;  /* 0x0000001fff1d7424 */ /* 0x000fe200078e00ff */
[----:B------:R-:W-:Y:S02]  /*14e00*/  MOV R3, 0x14e20 ;  /* 0x00014e2000037802 */ /* 0x000fe40000000f00 */
[----:B-1----:R-:W-:Y:S05]  /*14e10*/  CALL.REL.NOINC `($__internal_45_$__cuda_sm70_shflsync_idx_p) ;  /* 0x0000013000007944 */ /* 0x002fea0003c00000 */
[----:B------:R-:W-:Y:S01]  /*14e20*/  IMAD.MOV.U32 R11, RZ, RZ, R29 ;  /* 0x000000ffff0b7224 */ /* 0x000fe200078e001d */
[----:B------:R-:W-:Y:S01]  /*14e30*/  MOV R2, R0 ;  /* 0x0000000000027202 */ /* 0x000fe20000000f00 */
[----:B------:R-:W-:Y:S01]  /*14e40*/  IMAD.MOV.U32 R30, RZ, RZ, R7 ;  /* 0x000000ffff1e7224 */ /* 0x000fe200078e0007 */
[----:B------:R-:W-:-:S02]  /*14e50*/  MOV R29, 0x1f ;  /* 0x0000001f001d7802 */ /* 0x000fc40000000f00 */
[----:B------:R-:W-:Y:S02]  /*14e60*/  MOV R3, 0x14e80 ;  /* 0x00014e8000037802 */ /* 0x000fe40000000f00 */
[----:B------:R-:W-:Y:S05]  /*14e70*/  CALL.REL.NOINC `($__internal_45_$__cuda_sm70_shflsync_idx_p) ;  /* 0x000000d000007944 */ /* 0x000fea0003c00000 */
[----:B------:R-:W-:Y:S01]  /*14e80*/  MOV R7, R29 ;  /* 0x0000001d00077202 */ /* 0x000fe20000000f00 */
[----:B------:R-:W-:Y:S05]  /*14e90*/  BRA `(.L_x_2819) ;  /* 0xffffcc0000007947 */ /* 0x000fea000383ffff */
.L_x_2763:
[----:B------:R-:W-:Y:S01]  /*14ea0*/  IMAD.MOV.U32 R30, RZ, RZ, R4 ;  /* 0x000000ffff1e7224 */ /* 0x000fe200078e0004 */
[----:B------:R-:W-:Y:S01]  /*14eb0*/  MOV R2, R0 ;  /* 0x0000000000027202 */ /* 0x000fe20000000f00 */
[----:B------:R-:W-:Y:S01]  /*14ec0*/  IMAD.MOV.U32 R29, RZ, RZ, 0x1f ;  /* 0x0000001fff1d7424 */ /* 0x000fe200078e00ff */
[----:B------:R-:W-:Y:S02]  /*14ed0*/  MOV R3, 0x14ef0 ;  /* 0x00014ef000037802 */ /* 0x000fe40000000f00 */
[----:B-1-34-:R-:W-:Y:S05]  /*14ee0*/  CALL.REL.NOINC `($__internal_45_$__cuda_sm70_shflsync_idx_p) ;  /* 0x0000006000007944 */ /* 0x01afea0003c00000 */
[----:B------:R-:W-:Y:S01]  /*14ef0*/  MOV R10, R29 ;  /* 0x0000001d000a7202 */ /* 0x000fe20000000f00 */
[----:B------:R-:W-:Y:S05]  /*14f00*/  BRA `(.L_x_2762) ;  /* 0xffffcbf000007947 */ /* 0x000fea000383ffff */
        .weak           $__internal_44_$__cuda_sm70_shflsync_bfly_p
        .type           $__internal_44_$__cuda_sm70_shflsync_bfly_p,@function
        .size           $__internal_44_$__cuda_sm70_shflsync_bfly_p,($__internal_45_$__cuda_sm70_shflsync_idx_p - $__internal_44_$__cuda_sm70_shflsync_bfly_p)
$__internal_44_$__cuda_sm70_shflsync_bfly_p:
[----:B------:R-:W-:Y:S04]  /*14f10*/  WARPSYNC R180 ;  /* 0x000000b400007348 */ /* 0x000fe80003800000 */
[----:B------:R1:W2:Y:S02]  /*14f20*/  SHFL.BFLY PT, R16, R4, R3, R182 ;  /* 0x0c00000304107389 */ /* 0x0002a400000e00b6 */
[----:B-1----:R-:W-:-:S04]  /*14f30*/  MOV R3, 0x0 ;  /* 0x0000000000037802 */ /* 0x002fc80000000f00 */
[----:B--2---:R-:W-:Y:S05]  /*14f40*/  RET.REL.NODEC R2 `(_ZN7cutlass13device_kernelIN5flash19enable_sm80_to_sm89INS1_16FlashAttnFwdSm80INS1_25CollectiveMainloopFwdSm80ILi8ELi2ELb0EN4cute5tupleIJNS5_1CILi128EEENS7_ILi64EEENS7_ILi192EEEEEELi192ENS_6half_tEfNS_4arch4Sm80ELb1ELb0ELb1ELb1ELb1ELb0ELb1ELb1EEENS1_21CollectiveEpilogueFwdINS6_IJS8_SA_S9_EEENS6_IJNS7_ILi1EEESI_SI_EEESC_SE_Li256ELb1ELb1ELb1ELb0EEENS1_36VarlenDynamicPersistentTileSchedulerILi128ELi64ELi256ELi256ELb1ELb1ELb0ELb1ELb1ELb1EEEEEEEEEvNT_6ParamsE) ;  /* 0xfffeb0b002007950 */ /* 0x004fea0003c3ffff */
        .weak           $__internal_45_$__cuda_sm70_shflsync_idx_p
        .type           $__internal_45_$__cuda_sm70_shflsync_idx_p,@function
        .size           $__internal_45_$__cuda_sm70_shflsync_idx_p,($__internal_46_$__cuda_sm70_shflsync_up_p - $__internal_45_$__cuda_sm70_shflsync_idx_p)
$__internal_45_$__cuda_sm70_shflsync_idx_p:
[----:B------:R-:W-:-:S04]  /*14f50*/  MOV R31, 0xffffffff ;  /* 0xffffffff001f7802 */ /* 0x000fc80000000f00 */
[----:B------:R-:W-:Y:S04]  /*14f60*/  WARPSYNC R31 ;  /* 0x0000001f00007348 */ /* 0x000fe80003800000 */
[----:B------:R1:W2:Y:S02]  /*14f70*/  SHFL.IDX PT, R29, R30, R2, R29 ;  /* 0x000000021e1d7389 */ /* 0x0002a400000e001d */
[----:B-1----:R-:W-:Y:S02]  /*14f80*/  MOV R2, R3 ;  /* 0x0000000300027202 */ /* 0x002fe40000000f00 */
[----:B------:R-:W-:-:S04]  /*14f90*/  MOV R3, 0x0 ;  /* 0x0000000000037802 */ /* 0x000fc80000000f00 */
[----:B--2---:R-:W-:Y:S05]  /*14fa0*/  RET.REL.NODEC R2 `(_ZN7cutlass13device_kernelIN5flash19enable_sm80_to_sm89INS1_16FlashAttnFwdSm80INS1_25CollectiveMainloopFwdSm80ILi8ELi2ELb0EN4cute5tupleIJNS5_1CILi128EEENS7_ILi64EEENS7_ILi192EEEEEELi192ENS_6half_tEfNS_4arch4Sm80ELb1ELb0ELb1ELb1ELb1ELb0ELb1ELb1EEENS1_21CollectiveEpilogueFwdINS6_IJS8_SA_S9_EEENS6_IJNS7_ILi1EEESI_SI_EEESC_SE_Li256ELb1ELb1ELb1ELb0EEENS1_36VarlenDynamicPersistentTileSchedulerILi128ELi64ELi256ELi256ELb1ELb1ELb0ELb1ELb1ELb1EEEEEEEEEvNT_6ParamsE) ;  /* 0xfffeb05002007950 */ /* 0x004fea0003c3ffff */
        .weak           $__internal_46_$__cuda_sm70_shflsync_up_p
        .type           $__internal_46_$__cuda_sm70_shflsync_up_p,@function
        .size           $__internal_46_$__cuda_sm70_shflsync_up_p,($__internal_47_$__cuda_sm70_votesync_ballot - $__internal_46_$__cuda_sm70_shflsync_up_p)
$__internal_46_$__cuda_sm70_shflsync_up_p:
[----:B------:R-:W-:Y:S02]  /*14fb0*/  IMAD.MOV.U32 R4, RZ, RZ, RZ ;  /* 0x000000ffff047224 */ /* 0x000fe400078e00ff */
[----:B------:R-:W-:-:S04]  /*14fc0*/  IMAD.MOV.U32 R11, RZ, RZ, -0x1 ;  /* 0xffffffffff0b7424 */ /* 0x000fc800078e00ff */
[----:B------:R-:W-:Y:S04]  /*14fd0*/  WARPSYNC R11 ;  /* 0x0000000b00007348 */ /* 0x000fe80003800000 */
[----:B------:R1:W2:Y:S02]  /*14fe0*/  SHFL.UP PT, R4, R0, R2, R4 ;  /* 0x0400000200047389 */ /* 0x0002a400000e0004 */
[----:B-1----:R-:W-:Y:S02]  /*14ff0*/  MOV R2, R3 ;  /* 0x0000000300027202 */ /* 0x002fe40000000f00 */
[----:B------:R-:W-:-:S04]  /*15000*/  MOV R3, 0x0 ;  /* 0x0000000000037802 */ /* 0x000fc80000000f00 */
[----:B--2---:R-:W-:Y:S05]  /*15010*/  RET.REL.NODEC R2 `(_ZN7cutlass13device_kernelIN5flash19enable_sm80_to_sm89INS1_16FlashAttnFwdSm80INS1_25CollectiveMainloopFwdSm80ILi8ELi2ELb0EN4cute5tupleIJNS5_1CILi128EEENS7_ILi64EEENS7_ILi192EEEEEELi192ENS_6half_tEfNS_4arch4Sm80ELb1ELb0ELb1ELb1ELb1ELb0ELb1ELb1EEENS1_21CollectiveEpilogueFwdINS6_IJS8_SA_S9_EEENS6_IJNS7_ILi1EEESI_SI_EEESC_SE_Li256ELb1ELb1ELb1ELb0EEENS1_36VarlenDynamicPersistentTileSchedulerILi128ELi64ELi256ELi256ELb1ELb1ELb0ELb1ELb1ELb1EEEEEEEEEvNT_6ParamsE) ;  /* 0xfffeafe002007950 */ /* 0x004fea0003c3ffff */
        .weak           $__internal_47_$__cuda_sm70_votesync_ballot
        .type           $__internal_47_$__cuda_sm70_votesync_ballot,@function
        .size           $__internal_47_$__cuda_sm70_votesync_ballot,(.L_x_3145 - $__internal_47_$__cuda_sm70_votesync_ballot)
$__internal_47_$__cuda_sm70_votesync_ballot:
[----:B------:R-:W-:Y:S01]  /*15020*/  ISETP.NE.U32.AND P0, PT, R0, 0x1, PT ;  /* 0x000000010000780c */ /* 0x000fe20003f05070 */
[----:B------:R-:W-:-:S04]  /*15030*/  IMAD.MOV.U32 R3, RZ, RZ, -0x1 ;  /* 0xffffffffff037424 */ /* 0x000fc800078e00ff */
[----:B------:R-:W-:Y:S08]  /*15040*/  WARPSYNC R3 ;  /* 0x0000000300007348 */ /* 0x000ff00003800000 */
[----:B------:R-:W-:-:S04]  /*15050*/  VOTE.ANY R0, PT, !P0 ;  /* 0x0000000000007806 */ /* 0x000fc800040e0100 */
[----:B------:R-:W-:Y:S01]  /*15060*/  LOP3.LUT R0, R0, R3, RZ, 0xc0, !PT ;  /* 0x0000000300007212 */ /* 0x000fe200078ec0ff */
[----:B------:R-:W-:-:S04]  /*15070*/  IMAD.MOV.U32 R3, RZ, RZ, 0x0 ;  /* 0x00000000ff037424 */ /* 0x000fc800078e00ff */
[----:B------:R-:W-:Y:S05]  /*15080*/  RET.REL.NODEC R2 `(_ZN7cutlass13device_kernelIN5flash19enable_sm80_to_sm89INS1_16FlashAttnFwdSm80INS1_25CollectiveMainloopFwdSm80ILi8ELi2ELb0EN4cute5tupleIJNS5_1CILi128EEENS7_ILi64EEENS7_ILi192EEEEEELi192ENS_6half_tEfNS_4arch4Sm80ELb1ELb0ELb1ELb1ELb1ELb0ELb1ELb1EEENS1_21CollectiveEpilogueFwdINS6_IJS8_SA_S9_EEENS6_IJNS7_ILi1EEESI_SI_EEESC_SE_Li256ELb1ELb1ELb1ELb0EEENS1_36VarlenDynamicPersistentTileSchedulerILi128ELi64ELi256ELi256ELb1ELb1ELb0ELb1ELb1ELb1EEEEEEEEEvNT_6ParamsE) ;  /* 0xfffeaf7002007950 */ /* 0x000fea0003c3ffff */
.L_x_2820:
        /* <DEDUP_REMOVED lines=15> */
.L_x_3145:


//--------------------- .text._ZN7cutlass13device_kernelIN5flash19enable_sm80_to_sm89INS1_16FlashAttnFwdSm80INS1_25CollectiveMainloopFwdSm80ILi8ELi2ELb0EN4cute5tupleIJNS5_1CILi128EEENS7_ILi64EEENS7_ILi192EEEEEELi192ENS_6half_tEfNS_4arch4Sm80ELb1ELb0ELb1ELb1ELb1ELb1ELb1ELb1EEENS1_21CollectiveEpilogueFwdINS6_IJS8_SA_S9_EEENS6_IJNS7_ILi1EEESI_SI_EEESC_SE_Li256ELb1ELb1ELb1ELb0EEENS1_36VarlenDynamicPersistentTileSchedulerILi128ELi64ELi256ELi256ELb1ELb1ELb0ELb1ELb1ELb1EEEEEEEEEvNT_6ParamsE --------------------------
	.section	.text._ZN7cutlass13device_kernelIN5flash19enable_sm80_to_sm89INS1_16FlashAttnFwdSm80INS1_25CollectiveMainloopFwdSm80ILi8ELi2ELb0EN4cute5tupleIJNS5_1CILi128EEENS7_ILi64EEENS7_ILi192EEEEEELi192ENS_6half_tEfNS_4arch4Sm80ELb1ELb0ELb1ELb1ELb1ELb1ELb1ELb1EEENS1_21CollectiveEpilogueFwdINS6_IJS8_SA_S9_EEENS6_IJNS7_ILi1EEESI_SI_EEESC_SE_Li256ELb1ELb1ELb1ELb0EEENS1_36VarlenDynamicPersistentTileSchedulerILi128ELi64ELi256ELi256ELb1ELb1ELb0ELb1ELb1ELb1EEEEEEEEEvNT_6ParamsE,"ax",@progbits
	.sectioninfo	@"SHI_REGISTERS=255"
	.align	128
.text._ZN7cutlass13device_kernelIN5flash19enable_sm80_to_sm89INS1_16FlashAttnFwdSm80INS1_25CollectiveMainloopFwdSm80ILi8ELi2ELb0EN4cute5tupleIJNS5_1CILi128EEENS7_ILi64EEENS7_ILi192EEEEEELi192ENS_6half_tEfNS_4arch4Sm80ELb1ELb0ELb1ELb1ELb1ELb1ELb1ELb1EEENS1_21CollectiveEpilogueFwdINS6_IJS8_SA_S9_EEENS6_IJNS7_ILi1EEESI_SI_EEESC_SE_Li256ELb1ELb1ELb1ELb0EEENS1_36VarlenDynamicPersistentTileSchedulerILi128ELi64ELi256ELi256ELb1ELb1ELb0ELb1ELb1ELb1EEEEEEEEEvNT_6ParamsE:
        .type           _ZN7cutlass13device_kernelIN5flash19enable_sm80_to_sm89INS1_16FlashAttnFwdSm80INS1_25CollectiveMainloopFwdSm80ILi8ELi2ELb0EN4cute5tupleIJNS5_1CILi128EEENS7_ILi64EEENS7_ILi192EEEEEELi192ENS_6half_tEfNS_4arch4Sm80ELb1ELb0ELb1ELb1ELb1ELb1ELb1ELb1EEENS1_21CollectiveEpilogueFwdINS6_IJS8_SA_S9_EEENS6_IJNS7_ILi1EEESI_SI_EEESC_SE_Li256ELb1ELb1ELb1ELb0EEENS1_36VarlenDynamicPersistentTileSchedulerILi128ELi64ELi256ELi256ELb1ELb1ELb0ELb1ELb1ELb1EEEEEEEEEvNT_6ParamsE,@function
        .size           _ZN7cutlass13device_kernelIN5flash19enable_sm80_to_sm89INS1_16FlashAttnFwdSm80INS1_25CollectiveMainloopFwdSm80ILi8ELi2ELb0EN4cute5tupleIJNS5_1CILi128EEENS7_ILi64EEENS7_ILi192EEEEEELi192ENS_6half_tEfNS_4arch4Sm80ELb1ELb0ELb1ELb1ELb1ELb1ELb1ELb1EEENS1_21CollectiveEpilogueFwdINS6_IJS8_SA_S9_EEENS6_IJNS7_ILi1EEESI_SI_EEESC_SE_Li256ELb1ELb1ELb1ELb0EEENS1_36VarlenDynamicPersistentTileSchedulerILi128ELi64ELi256ELi256ELb1ELb1ELb0ELb1ELb1ELb1EEEEEEEEEvNT_6ParamsE,(.L_x_3150 - _ZN7cutlass13device_kernelIN5flash19enable_sm80_to_sm89INS1_16FlashAttnFwdSm80INS1_25CollectiveMainloopFwdSm80ILi8ELi2ELb0EN4cute5tupleIJNS5_1CILi128EEENS7_ILi64EEENS7_ILi192EEEEEELi192ENS_6half_tEfNS_4arch4Sm80ELb1ELb0ELb1ELb1ELb1ELb1ELb1ELb1EEENS1_21CollectiveEpilogueFwdINS6_IJS8_SA_S9_EEENS6_IJNS7_ILi1EEESI_SI_EEESC_SE_Li256ELb1ELb1ELb1ELb0EEENS1_36VarlenDynamicPersistentTileSchedulerILi128ELi64ELi256ELi256ELb1ELb1ELb0ELb1ELb1ELb1EEEEEEEEEvNT_6ParamsE)
        .other          _ZN7cutlass13device_kernelIN5flash19enable_sm80_to_sm89INS1_16FlashAttnFwdSm80INS1_25CollectiveMainloopFwdSm80ILi8ELi2ELb0EN4cute5tupleIJNS5_1CILi128EEENS7_ILi64EEENS7_ILi192EEEEEELi192ENS_6half_tEfNS_4arch4Sm80ELb1ELb0ELb1ELb1ELb1ELb1ELb1ELb1EEENS1_21CollectiveEpilogueFwdINS6_IJS8_SA_S9_EEENS6_IJNS7_ILi1EEESI_SI_EEESC_SE_Li256ELb1ELb1ELb1ELb0EEENS1_36VarlenDynamicPersistentTileSchedulerILi128ELi64ELi256ELi256ELb1ELb1ELb0ELb1ELb1ELb1EEEEEEEEEvNT_6ParamsE,@"STO_CUDA_ENTRY STV_DEFAULT"
_ZN7cutlass13device_kernelIN5flash19enable_sm80_to_sm89INS1_16FlashAttnFwdSm80INS1_25CollectiveMainloopFwdSm80ILi8ELi2ELb0EN4cute5tupleIJNS5_1CILi128EEENS7_ILi64EEENS7_ILi192EEEEEELi192ENS_6half_tEfNS_4arch4Sm80ELb1ELb0ELb1ELb1ELb1ELb1ELb1ELb1EEENS1_21CollectiveEpilogueFwdINS6_IJS8_SA_S9_EEENS6_IJNS7_ILi1EEESI_SI_EEESC_SE_Li256ELb1ELb1ELb1ELb0EEENS1_36VarlenDynamicPersistentTileSchedulerILi128ELi64ELi256ELi256ELb1ELb1ELb0ELb1ELb1ELb1EEEEEEEEEvNT_6ParamsE:
[----:B------:R-:W-:-:S03]  /*0000*/  MOV R1, c[0x0][0x28] ;  /* 0x00000a0000017a02 */ /* 0x000fc60000000f00 */
[----:B------:R-:W1:Y:S01]  /*0010*/  S2R R2, SR_TID.X ;  /* 0x0000000000027919 */ /* 0x000e620000002100 */
[----:B------:R-:W-:Y:S01]  /*0020*/  IADD3 R1, R1, -0x70, RZ ;  /* 0xffffff9001017810 */ /* 0x000fe20007ffe0ff */
[----:B------:R-:W-:Y:S01]  /*0030*/  ULDC.64 UR8, c[0x0][0x118] ;  /* 0x0000460000087ab9 */ /* 0x000fe20000000a00 */
[----:B-1----:R-:W-:-:S05]  /*0040*/  SHF.R.U32.HI R0, RZ, 0x5, R2 ;  /* 0x00000005ff007819 */ /* 0x002fca0000011602 */
[----:B------:R-:W1:Y:S02]  /*0050*/  SHFL.IDX PT, R3, R0, RZ, 0x1f ;  /* 0x00001fff00037589 */ /* 0x000e6400000e0000 */
[----:B-1----:R-:W-:Y:S02]  /*0060*/  ISETP.NE.AND P0, PT, R3, RZ, PT ;  /* 0x000000ff0300720c */ /* 0x002fe40003f05270 */
[----:B------:R-:W-:Y:S11]  /*0070*/  STL [R1+0x68], R3 ;  /* 0x0000680301007387 */ /* 0x000ff60000100800 */
[----:B------:R-:W-:Y:S06]  /*0080*/  @P0 BAR.SYNC.DEFER_BLOCKING 0x5, 0x100 ;  /* 0x0144000000000b1d */ /* 0x000fec0000010000 */
[----:B------:R-:W1:Y:S04]  /*0090*/  @P0 LDS.128 R4, [0x24100] ;  /* 0x02410000ff040984 */ /* 0x000e680000000c00 */
[----:B-1----:R1:W-:Y:S04]  /*00a0*/  @P0 STL.64 [R1], R4 ;  /* 0x0000000401000387 */ /* 0x0023e80000100a00 */
[----:B------:R1:W-:Y:S04]  /*00b0*/  @P0 STL.64 [R1+0x8], R6 ;  /* 0x0000080601000387 */ /* 0x0003e80000100a00 */
[----:B------:R-:W-:Y:S06]  /*00c0*/  @P0 BAR.ARV 0x4, 0x100 ;  /* 0x0104000000000b1d */ /* 0x000fec0000002000 */
[----:B------:R-:W-:Y:S05]  /*00d0*/  @P0 BRA `(.L_x_2821) ;  /* 0x00000fd000000947 */ /* 0x000fea0003800000 */
[----:B------:R-:W-:Y:S01]  /*00e0*/  LOP3.LUT R13, R2, 0x1f, RZ, 0xc0, !PT ;  /* 0x0000001f020d7812 */ /* 0x000fe200078ec0ff */
[----:B------:R-:W-:-:S03]  /*00f0*/  CS2R R8, SRZ ;  /* 0x0000000000087805 */ /* 0x000fc6000001ff00 */
[----:B------:R-:W-:-:S04]  /*0100*/  ISETP.NE.AND P6, PT, R13, 0x1f, PT ;  /* 0x0000001f0d00780c */ /* 0x000fc80003fc5270 */
[----:B------:R-:W-:-:S13]  /*0110*/  ISETP.GE.OR P0, PT, R13, c[0x0][0x53c], !P6 ;  /* 0x00014f000d007a0c */ /* 0x000fda0007706670 */
[----:B-1----:R-:W-:Y:S02]  /*0120*/  @!P0 IMAD.MOV.U32 R4, RZ, RZ, 0x4 ;  /* 0x00000004ff048424 */ /* 0x002fe400078e00ff */
[----:B------:R-:W-:Y:S02]  /*0130*/  @!P0 IMAD.MOV.U32 R2, RZ, RZ, 0x4 ;  /* 0x00000004ff028424 */ /* 0x000fe400078e00ff */
[----:B------:R-:W-:-:S04]  /*0140*/  @!P0 IMAD.WIDE.U32 R4, R13, R4, c[0x0][0x580] ;  /* 0x000160000d048625 */ /* 0x000fc800078e0004 */
[C---:B------:R-:W-:Y:S01]  /*0150*/  @!P0 IMAD.WIDE.U32 R2, R13.reuse, R2, c[0x0][0x578] ;  /* 0x00015e000d028625 */ /* 0x040fe200078e0002 */
[----:B------:R-:W2:Y:S04]  /*0160*/  @!P0 LDG.E R9, [R4.64] ;  /* 0x0000000804098981 */ /* 0x000ea8000c1e1900 */
[----:B------:R-:W2:Y:S01]  /*0170*/  @!P0 LDG.E R8, [R2.64] ;  /* 0x0000000802088981 */ /* 0x000ea2000c1e1900 */
[C---:B------:R-:W-:Y:S01]  /*0180*/  ISETP.NE.AND P5, PT, R13.reuse, RZ, PT ;  /* 0x000000ff0d00720c */ /* 0x040fe20003fa5270 */
[----:B------:R-:W1:Y:S01]  /*0190*/  S2UR UR4, SR_CTAID.X ;  /* 0x00000000000479c3 */ /* 0x000e620000002500 */
        /* <DEDUP_REMOVED lines=24> */
[----:B-1----:R-:W-:-:S13]  /*0320*/  ISETP.GT.AND P0, PT, R6, UR4, PT ;  /* 0x0000000406007c0c */ /* 0x002fda000bf04270 */
[----:B------:R-:W-:Y:S05]  /*0330*/  @P0 BRA `(.L_x_2822) ;  /* 0x0000026000000947 */ /* 0x000fea0003800000 */
[----:B------:R-:W-:Y:S02]  /*0340*/  MOV R6, R0 ;  /* 0x0000000000067202 */ /* 0x000fe40000000f00 */
[----:B------:R-:W-:-:S04]  /*0350*/  MOV R7, RZ ;  /* 0x000000ff00077202 */ /* 0x000fc80000000f00 */
.L_x_2826:
        /* <DEDUP_REMOVED lines=15> */
[----:B------:R1:W2:Y:S02]  /*0450*/  SHFL.UP PT, R0, R5, 0x1, RZ ;  /* 0x0420000005007989 */ /* 0x0002a400000e00ff */
.L_x_3028:
        /* <DEDUP_REMOVED lines=16> */
.L_x_3029:
[----:B--2---:R-:W-:-:S05]  /*0560*/  IMAD R0, R0, c[0x0][0x538], RZ ;  /* 0x00014e0000007a24 */ /* 0x004fca00078e02ff */
[----:B------:R-:W-:-:S04]  /*0570*/  IADD3 R6, R0, R6, RZ ;  /* 0x0000000600067210 */ /* 0x000fc80007ffe0ff */
[----:B------:R-:W-:-:S13]  /*0580*/  ISETP.GT.AND P0, PT, R6, UR4, PT ;  /* 0x0000000406007c0c */ /* 0x000fda000bf04270 */
[----:B-1----:R-:W-:Y:S05]  /*0590*/  @!P0 BRA `(.L_x_2826) ;  /* 0xfffffdc000008947 */ /* 0x002fea000383ffff */
.L_x_2822:
[----:B------:R-:W-:-:S05]  /*05a0*/  IADD3 R10, -R0, R6, RZ ;  /* 0x00000006000a7210 */ /* 0x000fca0007ffe1ff */
[----:B------:R-:W-:-:S05]  /*05b0*/  IMAD R0, R4, c[0x0][0x538], R10 ;  /* 0x00014e0004007a24 */ /* 0x000fca00078e020a */
[----:B------:R-:W-:Y:S01]  /*05c0*/  ISETP.GT.AND P0, PT, R0, UR4, PT ;  /* 0x0000000400007c0c */ /* 0x000fe2000bf04270 */
[----:B------:R-:W-:-:S12]  /*05d0*/  BRA.DIV ~URZ, `(.L_x_2827) ;  /* 0x0001f3727f007947 */ /* 0x000fd8000b800000 */
[----:B------:R-:W-:-:S04]  /*05e0*/  VOTE.ANY R6, PT, !P0 ;  /* 0x0000000000067806 */ /* 0x000fc800040e0100 */
.L_x_3030:
[----:B------:R-:W1:Y:S02]  /*05f0*/  POPC R0, R6 ;  /* 0x0000000600007309 */ /* 0x000e640000000000 */
[----:B-1----:R-:W-:-:S05]  /*0600*/  IADD3 R2, R0, R7, RZ ;  /* 0x0000000700027210 */ /* 0x002fca0007ffe0ff */
[----:B------:R1:W-:Y:S01]  /*0610*/  STL [R1+0xc], R2 ;  /* 0x00000c0201007387 */ /* 0x0003e20000100800 */
[----:B------:R-:W-:Y:S05]  /*0620*/  BRA.DIV ~URZ, `(.L_x_2828) ;  /* 0x0001f3727f007947 */ /* 0x000fea000b800000 */
[----:B------:R2:W3:Y:S01]  /*0630*/  SHFL.IDX PT, R12, R9, R0, 0x1f ;  /* 0x00001f00090c7589 */ /* 0x0004e200000e0000 */
[----:B------:R-:W-:-:S03]  /*0640*/  MOV R5, RZ ;  /* 0x000000ff00057202 */ /* 0x000fc60000000f00 */
[----:B------:R2:W4:Y:S04]  /*0650*/  SHFL.IDX PT, R9, R8, R0, 0x1f ;  /* 0x00001f0008097589 */ /* 0x00052800000e0000 */
.L_x_3031:
[----:B------:R-:W-:Y:S01]  /*0660*/  ISETP.NE.AND P0, PT, R6, RZ, PT ;  /* 0x000000ff0600720c */ /* 0x000fe20003f05270 */
[----:B------:R-:W-:-:S12]  /*0670*/  BSSY B0, `(.L_x_2829) ;  /* 0x0000005000007945 */ /* 0x000fd80003800000 */
[----:B------:R-:W-:Y:S05]  /*0680*/  @!P0 BRA `(.L_x_2830) ;  /* 0x0000003000008947 */ /* 0x000fea0003800000 */
[----:B-1----:R-:W-:Y:S01]  /*0690*/  IADD3 R2, R0, -0x1, RZ ;  /* 0xffffffff00027810 */ /* 0x002fe20007ffe0ff */
[----:B------:R-:W-:Y:S05]  /*06a0*/  BRA.DIV ~URZ, `(.L_x_2831) ;  /* 0x0001f3d27f007947 */ /* 0x000fea000b800000 */
[----:B------:R1:W2:Y:S02]  /*06b0*/  SHFL.IDX PT, R5, R4, R2, 0x1f ;  /* 0x00001f0204057589 */ /* 0x0002a400000e0000 */
.L_x_2830:
[----:B------:R-:W-:Y:S05]  /*06c0*/  BSYNC B0 ;  /* 0x0000000000007941 */ /* 0x000fea0003800000 */
.L_x_2829:
[----:B--2---:R-:W-:Y:S01]  /*06d0*/  IMAD R0, R5, c[0x0][0x538], R10 ;  /* 0x00014e0005007a24 */ /* 0x004fe200078e020a */
[----:B----4-:R-:W-:Y:S01]  /*06e0*/  ISETP.NE.AND P0, PT, R9, 0x1, PT ;  /* 0x000000010900780c */ /* 0x010fe20003f05270 */
[----:B------:R-:W-:Y:S03]  /*06f0*/  BSSY B0, `(.L_x_2832) ;  /* 0x0000089000007945 */ /* 0x000fe60003800000 */
[----:B------:R2:W-:Y:S01]  /*0700*/  STL [R1], R0 ;  /* 0x0000000001007387 */ /* 0x0005e20000100800 */
[----:B------:R-:W-:-:S08]  /*0710*/  IADD3 R11, -R0, UR4, RZ ;  /* 0x00000004000b7c10 */ /* 0x000fd0000fffe1ff */
[----:B------:R-:W-:Y:S05]  /*0720*/  @!P0 BRA `(.L_x_2833) ;  /* 0x000003f000008947 */ /* 0x000fea0003800000 */
[-C--:B--23--:R-:W-:Y:S02]  /*0730*/  IABS R0, R12.reuse ;  /* 0x0000000c00007213 */ /* 0x08cfe40000000000 */
[----:B------:R-:W-:-:S03]  /*0740*/  IABS R6, R12 ;  /* 0x0000000c00067213 */ /* 0x000fc60000000000 */
[----:B------:R-:W-:Y:S01]  /*0750*/  IMAD.MOV.U32 R5, RZ, RZ, R0 ;  /* 0x000000ffff057224 */ /* 0x000fe200078e0000 */
[----:B------:R-:W-:-:S03]  /*0760*/  IABS R0, R9 ;  /* 0x0000000900007213 */ /* 0x000fc60000000000 */
[----:B-1----:R-:W1:Y:S02]  /*0770*/  I2F.RP R2, R5 ;  /* 0x0000000500027306 */ /* 0x002e640000209400 */
        /* <DEDUP_REMOVED lines=55> */
[----:B------:R-:W-:-:S05]  /*0af0*/  IMAD R2, R3, 0x10000, R2 ;  /* 0x0001000003027824 */ /* 0x000fca00078e0202 */
[----:B------:R1:W-:Y:S01]  /*0b00*/  STL [R1+0x8], R2 ;  /* 0x0000080201007387 */ /* 0x0003e20000100800 */
[----:B------:R-:W-:Y:S05]  /*0b10*/  BRA `(.L_x_2834) ;  /* 0x0000046000007947 */ /* 0x000fea0003800000 */
.L_x_2833:
[----:B------:R-:W4:Y:S01]  /*0b20*/  LDL R3, [R1+0xc] ;  /* 0x00000c0001037983 */ /* 0x000f220000100800 */
[----:B-1----:R-:W-:-:S04]  /*0b30*/  IMAD.MOV.U32 R2, RZ, RZ, 0x4 ;  /* 0x00000004ff027424 */ /* 0x002fc800078e00ff */
[----:B----4-:R-:W-:-:S05]  /*0b40*/  IMAD.WIDE R2, R3, R2, c[0x0][0x590] ;  /* 0x0001640003027625 */ /* 0x010fca00078e0202 */
[----:B------:R-:W4:Y:S02]  /*0b50*/  LDG.E R7, [R2.64] ;  /* 0x0000000802077981 */ /* 0x000f24000c1e1900 */
[----:B---34-:R-:W-:-:S05]  /*0b60*/  IMAD R9, R7, R12, RZ ;  /* 0x0000000c07097224 */ /* 0x018fca00078e02ff */
[-C--:B--2---:R-:W-:Y:S02]  /*0b70*/  IABS R0, R9.reuse ;  /* 0x0000000900007213 */ /* 0x084fe40000000000 */
        /* <DEDUP_REMOVED lines=62> */
[----:B------:R-:W-:-:S05]  /*0f60*/  IMAD R2, R0, R2, R3 ;  /* 0x0000000200027224 */ /* 0x000fca00078e0203 */
[----:B------:R1:W-:Y:S02]  /*0f70*/  STL [R1+0x8], R2 ;  /* 0x0000080201007387 */ /* 0x0003e40000100800 */
.L_x_2834:
[----:B------:R-:W-:Y:S05]  /*0f80*/  BSYNC B0 ;  /* 0x0000000000007941 */ /* 0x000fea0003800000 */
.L_x_2832:
[----:B------:R-:W-:-:S04]  /*0f90*/  LOP3.LUT R0, RZ, R0, RZ, 0x33, !PT ;  /* 0x00000000ff007212 */ /* 0x000fc800078e33ff */
[----:B------:R-:W-:-:S05]  /*0fa0*/  IADD3 R0, R0, R12, RZ ;  /* 0x0000000c00007210 */ /* 0x000fca0007ffe0ff */
[----:B------:R2:W-:Y:S01]  /*0fb0*/  STL [R1+0x4], R0 ;  /* 0x0000040001007387 */ /* 0x0005e20000100800 */
[----:B------:R-:W-:Y:S05]  /*0fc0*/  BRA `(.L_x_2835) ;  /* 0x0000006000007947 */ /* 0x000fea0003800000 */
.L_x_2823:
[----:B------:R-:W-:Y:S01]  /*0fd0*/  MOV R0, UR4 ;  /* 0x0000000400007c02 */ /* 0x000fe20008000f00 */
[----:B------:R-:W-:Y:S04]  /*0fe0*/  STL [R1+0x4], RZ ;  /* 0x000004ff01007387 */ /* 0x000fe80000100800 */
[----:B------:R1:W-:Y:S04]  /*0ff0*/  STL [R1], R0 ;  /* 0x0000000001007387 */ /* 0x0003e80000100800 */
[----:B------:R2:W-:Y:S01]  /*1000*/  STL [R1+0x8], RZ ;  /* 0x000008ff01007387 */ /* 0x0005e20000100800 */
[----:B-1----:R-:W-:-:S05]  /*1010*/  MOV R0, c[0x0][0x53c] ;  /* 0x00014f0000007a02 */ /* 0x002fca0000000f00 */
[----:B------:R2:W-:Y:S02]  /*1020*/  STL [R1+0xc], R0 ;  /* 0x00000c0001007387 */ /* 0x0005e40000100800 */
.L_x_2835:
[----:B------:R-:W3:Y:S04]  /*1030*/  LDL R4, [R1] ;  /* 0x0000000001047983 */ /* 0x000ee80000100800 */
[----:B------:R-:W3:Y:S04]  /*1040*/  LDL R5, [R1+0x4] ;  /* 0x0000040001057983 */ /* 0x000ee80000100800 */
[----:B------:R-:W3:Y:S04]  /*1050*/  LDL R6, [R1+0x8] ;  /* 0x0000080001067983 */ /* 0x000ee80000100800 */
[----:B------:R-:W3:Y:S01]  /*1060*/  LDL R7, [R1+0xc] ;  /* 0x00000c0001077983 */ /* 0x000ee20000100800 */
[----:B------:R-:W-:Y:S01]  /*1070*/  ISETP.NE.AND P0, PT, R13, RZ, PT ;  /* 0x000000ff0d00720c */ /* 0x000fe20003f05270 */
[----:B------:R-:W-:-:S12]  /*1080*/  WARPSYNC 0xffffffff ;  /* 0xffffffff00007948 */ /* 0x000fd80003800000 */
[----:B---3--:R3:W-:Y:S04]  /*1090*/  @!P0 STS.128 [0x24100], R4 ;  /* 0x02410004ff008388 */ /* 0x0087e80000000c00 */
[----:B------:R-:W-:Y:S06]  /*10a0*/  BAR.ARV 0x5, 0x100 ;  /* 0x0144000000007b1d */ /* 0x000fec0000002000 */
.L_x_2821:
[----:B--2---:R-:W2:Y:S02]  /*10b0*/  LDL R0, [R1+0xc] ;  /* 0x00000c0001007983 */ /* 0x004ea40000100800 */
[----:B--2---:R-:W-:-:S13]  /*10c0*/  ISETP.GE.AND P0, PT, R0, c[0x0][0x53c], PT ;  /* 0x00014f0000007a0c */ /* 0x004fda0003f06270 */
[----:B------:R-:W-:Y:S05]  /*10d0*/  @P0 EXIT ;  /* 0x000000000000094d */ /* 0x000fea0003800000 */
[----:B------:R-:W2:Y:S01]  /*10e0*/  S2R R14, SR_TID.X ;  /* 0x00000000000e7919 */ /* 0x000ea20000002100 */
[----:B------:R-:W-:Y:S02]  /*10f0*/  ULDC UR4, c[0x0][0x2ac] ;  /* 0x0000ab0000047ab9 */ /* 0x000fe40000000800 */
[----:B------:R-:W-:Y:S02]  /*1100*/  ULDC UR6, c[0x0][0x1d0] ;  /* 0x0000740000067ab9 */ /* 0x000fe40000000800 */
[----:B------:R-:W-:Y:S01]  /*1110*/  UIMAD UR6, UR4, UR6, URZ ;  /* 0x00000006040672a4 */ /* 0x000fe2000f8e023f */
[----:B--2---:R-:W-:-:S04]  /*1120*/  SHF.R.S32.HI R12, RZ, 0x1f, R14 ;  /* 0x0000001fff0c7819 */ /* 0x004fc8000001140e */
[CC--:B-1----:R-:W-:Y:S02]  /*1130*/  LEA.HI R2, R12.reuse, R14.reuse, RZ, 0x4 ;  /* 0x0000000e0c027211 */ /* 0x0c2fe400078f20ff */
[-C--:B------:R-:W-:Y:S02]  /*1140*/  LEA.HI R11, R12, R14.reuse, RZ, 0x3 ;  /* 0x0000000e0c0b7211 */ /* 0x080fe400078f18ff */
[----:B------:R-:W-:Y:S02]  /*1150*/  LOP3.LUT R0, R2, 0xfffffff0, RZ, 0xc0, !PT ;  /* 0xfffffff002007812 */ /* 0x000fe400078ec0ff */
[----:B------:R-:W-:Y:S02]  /*1160*/  SHF.R.S32.HI R251, RZ, 0x3, R11 ;  /* 0x00000003fffb7819 */ /* 0x000fe4000001140b */
[----:B---3--:R-:W-:Y:S01]  /*1170*/  LOP3.LUT R4, R11, 0xfffffff8, RZ, 0xc0, !PT ;  /* 0xfffffff80b047812 */ /* 0x008fe200078ec0ff */
        /* <DEDUP_REMOVED lines=8> */
[----:B------:R-:W-:Y:S01]  /*1200*/  LEA.HI R13, R6, R0, RZ, 0x3 ;  /* 0x00000000060d7211 */ /* 0x000fe200078f18ff */
[----:B------:R-:W-:Y:S01]  /*1210*/  IMAD R231, R22, 0x20, R251 ;  /* 0x0000002016e77824 */ /* 0x000fe200078e02fb */
        /* <DEDUP_REMOVED lines=33> */
[--C-:B------:R-:W-:Y:S01]  /*1430*/  SHF.R.S32.HI R227, RZ, 0x2, R7.reuse ;  /* 0x00000002ffe37819 */ /* 0x100fe20000011407 */
[----:B------:R-:W-:Y:S01]  /*1440*/  IMAD.SHL.U32 R144, R144, 0x2, RZ ;  /* 0x0000000290907824 */ /* 0x000fe200078e00ff */
[----:B------:R-:W-:Y:S01]  /*1450*/  SHF.R.S32.HI R3, RZ, 0x1f, R7 ;  /* 0x0000001fff037819 */ /* 0x000fe20000011407 */
[----:B------:R-:W-:Y:S01]  /*1460*/  IMAD.IADD R21, R14, 0x1, -R2 ;  /* 0x000000010e157824 */ /* 0x000fe200078e0a02 */
[----:B------:R-:W-:Y:S01]  /*1470*/  LOP3.LUT R0, R0, 0x1c0, RZ, 0xc0, !PT ;  /* 0x000001c000007812 */ /* 0x000fe200078ec0ff */
[----:B------:R-:W-:Y:S01]  /*1480*/  STL [R1+0x6c], R18 ;  /* 0x00006c1201007387 */ /* 0x000fe20000100800 */
[----:B------:R-:W-:Y:S01]  /*1490*/  LEA.HI R3, R3, R227, RZ, 0x3 ;  /* 0x000000e303037211 */ /* 0x000fe200078f18ff */
[C---:B------:R-:W-:Y:S01]  /*14a0*/  IMAD.SHL.U32 R110, R21.reuse, 0x4, RZ ;  /* 0x00000004156e7824 */ /* 0x040fe200078e00ff */
[----:B------:R-:W-:Y:S01]  /*14b0*/  LOP3.LUT R5, R0, 0x8, R4, 0xf8, !PT ;  /* 0x0000000800057812 */ /* 0x000fe200078ef804 */
[----:B------:R-:W-:Y:S01]  /*14c0*/  IMAD.SHL.U32 R104, R21, 0x8, RZ ;  /* 0x0000000815687824 */ /* 0x000fe200078e00ff */
[----:B------:R-:W-:-:S02]  /*14d0*/  R2P PR, R6, 0x6 ;  /* 0x0000000606007804 */ /* 0x000fc40000000000 */
[----:B------:R-:W-:Y:S01]  /*14e0*/  SHF.R.U32.HI R4, RZ, 0x3, R0 ;  /* 0x00000003ff047819 */ /* 0x000fe20000011600 */
[----:B------:R-:W-:Y:S01]  /*14f0*/  IMAD R0, R9, 0x200, R8 ;  /* 0x0000020009007824 */ /* 0x000fe200078e0208 */
[----:B------:R-:W-:Y:S02]  /*1500*/  IADD3 R6, R227, 0x40, RZ ;  /* 0x00000040e3067810 */ /* 0x000fe40007ffe0ff */
[----:B------:R-:W-:Y:S02]  /*1510*/  LOP3.LUT R3, R3, 0xfffffff8, RZ, 0xc0, !PT ;  /* 0xfffffff803037812 */ /* 0x000fe400078ec0ff */
[----:B------:R-:W-:Y:S01]  /*1520*/  IADD3 R146, R110, 0x20, RZ ;  /* 0x000000206e927810 */ /* 0x000fe20007ffe0ff */
[----:B------:R-:W-:Y:S01]  /*1530*/  IMAD.SHL.U32 R2, R6, 0x40, RZ ;  /* 0x0000004006027824 */ /* 0x000fe200078e00ff */
[----:B------:R-:W-:Y:S01]  /*1540*/  LOP3.LUT R9, R5, R4, RZ, 0x3c, !PT ;  /* 0x0000000405097212 */ /* 0x000fe200078e3cff */
[----:B------:R-:W-:Y:S01]  /*1550*/  IMAD.IADD R5, R227, 0x1, -R3 ;  /* 0x00000001e3057824 */ /* 0x000fe200078e0a03 */
[----:B------:R-:W-:Y:S01]  /*1560*/  SHF.R.S32.HI R4, RZ, 0x1f, R6 ;  /* 0x0000001fff047819 */ /* 0x000fe20000011406 */
[----:B------:R-:W-:Y:S01]  /*1570*/  IMAD.IADD R109, R110, 0x1, R146 ;  /* 0x000000016e6d7824 */ /* 0x000fe200078e0292 */
[----:B------:R-:W-:-:S02]  /*1580*/  LOP3.LUT R20, R2, 0x1c0, RZ, 0xc0, !PT ;  /* 0x000001c002147812 */ /* 0x000fc400078ec0ff */
[----:B------:R-:W-:Y:S01]  /*1590*/  LEA.HI R3, R4, R6, RZ, 0x3 ;  /* 0x0000000604037211 */ /* 0x000fe200078f18ff */
[----:B------:R-:W-:Y:S01]  /*15a0*/  IMAD.SHL.U32 R4, R5, 0x40, RZ ;  /* 0x0000004005047824 */ /* 0x000fe200078e00ff */
[----:B------:R-:W-:Y:S01]  /*15b0*/  IADD3 R145, R110, 0x40, RZ ;  /* 0x000000406e917810 */ /* 0x000fe20007ffe0ff */
[----:B------:R1:W-:Y:S01]  /*15c0*/  STL [R1+0x10], R5 ;  /* 0x0000100501007387 */ /* 0x0003e20000100800 */
[----:B------:R-:W-:Y:S01]  /*15d0*/  SHF.R.S32.HI R2, RZ, 0x1f, R109 ;  /* 0x0000001fff027819 */ /* 0x000fe2000001146d */
[----:B------:R-:W-:Y:S01]  /*15e0*/  IMAD.SHL.U32 R3, R3, 0x40, RZ ;  /* 0x0000004003037824 */ /* 0x000fe200078e00ff */
[----:B------:R-:W-:Y:S01]  /*15f0*/  LOP3.LUT R233, R4, 0x1c0, RZ, 0xc0, !PT ;  /* 0x000001c004e97812 */ /* 0x000fe200078ec0ff */
[----:B------:R-:W-:Y:S01]  /*1600*/  IMAD.IADD R108, R110, 0x1, R145 ;  /* 0x000000016e6c7824 */ /* 0x000fe200078e0291 */
[CC--:B------:R-:W-:Y:S02]  /*1610*/  LEA.HI R4, R2.reuse, R109.reuse, RZ, 0x6 ;  /* 0x0000006d02047211 */ /* 0x0c0fe400078f30ff */
[----:B------:R-:W-:-:S02]  /*1620*/  LEA.HI R8, R2, R109, RZ, 0x3 ;  /* 0x0000006d02087211 */ /* 0x000fc400078f18ff */
[----:B------:R-:W-:Y:S01]  /*1630*/  LOP3.LUT R16, R3, 0xfffffe00, RZ, 0xc0, !PT ;  /* 0xfffffe0003107812 */ /* 0x000fe200078ec0ff */
[----:B------:R-:W-:Y:S01]  /*1640*/  IMAD.SHL.U32 R2, R4, 0x80, RZ ;  /* 0x0000008004027824 */ /* 0x000fe200078e00ff */
[----:B------:R-:W-:Y:S02]  /*1650*/  SHF.R.U32.HI R150, RZ, 0x3, R233 ;  /* 0x00000003ff967819 */ /* 0x000fe400000116e9 */
[----:B------:R-:W-:Y:S01]  /*1660*/  SHF.R.U32.HI R17, RZ, 0x3, R20 ;  /* 0x00000003ff117819 */ /* 0x000fe20000011614 */
[----:B------:R-:W-:Y:S01]  /*1670*/  STL [R1+0x34], R16 ;  /* 0x0000341001007387 */ /* 0x000fe20000100800 */
[----:B------:R-:W-:Y:S02]  /*1680*/  LOP3.LUT R4, R20, 0x38, R8, 0xf8, !PT ;  /* 0x0000003814047812 */ /* 0x000fe400078ef808 */
[----:B------:R-:W-:Y:S02]  /*1690*/  SHF.R.S32.HI R3, RZ, 0x1f, R108 ;  /* 0x0000001fff037819 */ /* 0x000fe4000001146c */
[----:B------:R-:W-:-:S02]  /*16a0*/  LOP3.LUT R2, R2, 0xffffe000, RZ, 0xc0, !PT ;  /* 0xffffe00002027812 */ /* 0x000fc400078ec0ff */
[----:B------:R-:W-:Y:S02]  /*16b0*/  LOP3.LUT R4, R4, R17, RZ, 0x3c, !PT ;  /* 0x0000001104047212 */ /* 0x000fe400078e3cff */
[----:B------:R-:W-:Y:S02]  /*16c0*/  LEA.HI R7, R3, R108, RZ, 0x3 ;  /* 0x0000006c03077211 */ /* 0x000fe400078f18ff */
[----:B-1----:R-:W-:Y:S02]  /*16d0*/  LOP3.LUT R5, R233, 0x38, R8, 0xf8, !PT ;  /* 0x00000038e9057812 */ /* 0x002fe400078ef808 */
[----:B------:R-:W-:Y:S02]  /*16e0*/  IADD3 R14, R4, R2, R16 ;  /* 0x00000002040e7210 */ /* 0x000fe40007ffe010 */
[----:B------:R-:W-:Y:S02]  /*16f0*/  LOP3.LUT R6, R5, R150, RZ, 0x3c, !PT ;  /* 0x0000009605067212 */ /* 0x000fe400078e3cff */
[----:B------:R-:W-:-:S02]  /*1700*/  LEA.HI R5, R3, R108, RZ, 0x6 ;  /* 0x0000006c03057211 */ /* 0x000fc400078f30ff */
[----:B------:R-:W-:Y:S01]  /*1710*/  IADD3 R15, R6, R2, R151 ;  /* 0x00000002060f7210 */ /* 0x000fe20007ffe097 */
[----:B------:R-:W-:Y:S01]  /*1720*/  IMAD.SHL.U32 R6, R13, 0x40, RZ ;  /* 0x000000400d067824 */ /* 0x000fe200078e00ff */
[--C-:B------:R-:W-:Y:S01]  /*1730*/  LOP3.LUT R4, R233, 0x38, R7.reuse, 0xf8, !PT ;  /* 0x00000038e9047812 */ /* 0x100fe200078ef807 */
[----:B------:R-:W-:Y:S01]  /*1740*/  IMAD.SHL.U32 R2, R5, 0x80, RZ ;  /* 0x0000008005027824 */ /* 0x000fe200078e00ff */
[----:B------:R-:W-:Y:S02]  /*1750*/  LOP3.LUT R3, R20, 0x38, R7, 0xf8, !PT ;  /* 0x0000003814037812 */ /* 0x000fe400078ef807 */
[----:B------:R-:W-:Y:S02]  /*1760*/  LOP3.LUT R5, R4, R150, RZ, 0x3c, !PT ;  /* 0x0000009604057212 */ /* 0x000fe400078e3cff */
[----:B------:R-:W-:Y:S02]  /*1770*/  LOP3.LUT R2, R2, 0xffffe000, RZ, 0xc0, !PT ;  /* 0xffffe00002027812 */ /* 0x000fe400078ec0ff */
[----:B------:R-:W-:-:S02]  /*1780*/  LOP3.LUT R4, R3, R17, RZ, 0x3c, !PT ;  /* 0x0000001103047212 */ /* 0x000fc400078e3cff */
[-C--:B------:R-:W-:Y:S02]  /*1790*/  IADD3 R13, R5, R2.reuse, R151 ;  /* 0x00000002050d7210 */ /* 0x080fe40007ffe097 */
[----:B------:R-:W-:Y:S02]  /*17a0*/  LEA.HI R5, R21, R21, RZ, 0x1 ;  /* 0x0000001515057211 */ /* 0x000fe400078f08ff */
[----:B------:R-:W-:Y:S02]  /*17b0*/  LOP3.LUT R3, R6, 0xfffffe00, RZ, 0xc0, !PT ;  /* 0xfffffe0006037812 */ /* 0x000fe400078ec0ff */
[----:B------:R-:W-:Y:S02]  /*17c0*/  LOP3.LUT R5, R5, 0x1ffffffe, RZ, 0xc0, !PT ;  /* 0x1ffffffe05057812 */ /* 0x000fe400078ec0ff */
[----:B------:R-:W-:Y:S01]  /*17d0*/  IADD3 R12, R4, R2, R16 ;  /* 0x00000002040c7210 */ /* 0x000fe20007ffe010 */
[----:B------:R-:W-:Y:S01]  /*17e0*/  IMAD.MOV.U32 R4, RZ, RZ, 0x20 ;  /* 0x00000020ff047424 */ /* 0x000fe200078e00ff */
[----:B------:R-:W-:Y:S01]  /*17f0*/  IADD3 R2, R9, R3, R10 ;  /* 0x0000000309027210 */ /* 0x000fe20007ffe00a */
[----:B------:R-:W-:Y:S01]  /*1800*/  IMAD.MOV.U32 R10, RZ, RZ, 0x40 ;  /* 0x00000040ff0a7424 */ /* 0x000fe200078e00ff */
[----:B------:R-:W-:-:S02]  /*1810*/  IADD3 R149, R110, 0x10, RZ ;  /* 0x000000106e957810 */ /* 0x000fc40007ffe0ff */
[----:B------:R-:W-:Y:S01]  /*1820*/  LOP3.LUT R3, R9, R3, RZ, 0xfc, !PT ;  /* 0x0000000309037212 */ /* 0x000fe200078efcff */
[----:B------:R-:W-:Y:S01]  /*1830*/  IMAD.IADD R9, R21, 0x1, -R5 ;  /* 0x0000000115097824 */ /* 0x000fe200078e0a05 */
[----:B------:R-:W-:Y:S02]  /*1840*/  LOP3.LUT R6, R11, 0x7ffffffc, RZ, 0xc0, !PT ;  /* 0x7ffffffc0b067812 */ /* 0x000fe400078ec0ff */
[----:B------:R-:W-:Y:S02]  /*1850*/  LOP3.LUT R5, R20, 0x38, R104, 0xf8, !PT ;  /* 0x0000003814057812 */ /* 0x000fe400078ef868 */
[----:B------:R-:W-:Y:S01]  /*1860*/  SHF.R.S32.HI R20, RZ, 0x1f, R149 ;  /* 0x0000001fff147819 */ /* 0x000fe20000011495 */
[----:B------:R-:W-:Y:S01]  /*1870*/  IMAD.IADD R6, R19, 0x1, -R6 ;  /* 0x0000000113067824 */ /* 0x000fe200078e0a06 */
[C---:B------:R-:W-:Y:S02]  /*1880*/  IADD3 R148, R110.reuse, 0x30, RZ ;  /* 0x000000306e947810 */ /* 0x040fe40007ffe0ff */
[----:B------:R-:W-:Y:S01]  /*1890*/  SHF.R.S32.HI R11, RZ, 0x1f, R146 ;  /* 0x0000001fff0b7819 */ /* 0x000fe20000011492 */
[----:B------:R1:W-:Y:S01]  /*18a0*/  STL [R1+0x48], R20 ;  /* 0x0000481401007387 */ /* 0x0003e20000100800 */
[----:B------:R-:W-:Y:S01]  /*18b0*/  IADD3 R147, R110, 0x50, RZ ;  /* 0x000000506e937810 */ /* 0x000fe20007ffe0ff */
[----:B------:R-:W-:Y:S01]  /*18c0*/  IMAD.SHL.U32 R252, R6, 0x2, RZ ;  /* 0x0000000206fc7824 */ /* 0x000fe200078e00ff */
[----:B------:R-:W-:Y:S01]  /*18d0*/  SHF.R.S32.HI R21, RZ, 0x1f, R148 ;  /* 0x0000001fff157819 */ /* 0x000fe20000011494 */
[----:B------:R2:W-:Y:S01]  /*18e0*/  STL [R1+0x44], R11 ;  /* 0x0000440b01007387 */ /* 0x0005e20000100800 */
[----:B------:R-:W-:Y:S01]  /*18f0*/  LOP3.LUT R5, R16, R5, R17, 0xf6, !PT ;  /* 0x0000000510057212 */ /* 0x000fe200078ef611 */
[----:B------:R-:W-:Y:S01]  /*1900*/  IMAD R6, R9, 0x8, R18 ;  /* 0x0000000809067824 */ /* 0x000fe200078e0212 */
[----:B------:R-:W-:Y:S01]  /*1910*/  IADD3 R34, R252, 0x8, RZ ;  /* 0x00000008fc227810 */ /* 0x000fe20007ffe0ff */
[----:B------:R-:W-:Y:S01]  /*1920*/  STL [R1+0x40], R21 ;  /* 0x0000401501007387 */ /* 0x000fe20000100800 */
[----:B------:R-:W-:-:S02]  /*1930*/  LEA R5, R5, 0x18100, 0x1 ;  /* 0x0001810005057811 */ /* 0x000fc400078e08ff */
[C---:B------:R-:W-:Y:S02]  /*1940*/  IADD3 R33, R252.reuse, 0x10, RZ ;  /* 0x00000010fc217810 */ /* 0x040fe40007ffe0ff */
[C---:B------:R-:W-:Y:S02]  /*1950*/  IADD3 R32, R252.reuse, 0x18, RZ ;  /* 0x00000018fc207810 */ /* 0x040fe40007ffe0ff */
[C---:B------:R-:W-:Y:S02]  /*1960*/  IADD3 R31, R252.reuse, 0x20, RZ ;  /* 0x00000020fc1f7810 */ /* 0x040fe40007ffe0ff */
[C---:B------:R-:W-:Y:S02]  /*1970*/  IADD3 R29, R252.reuse, 0x30, RZ ;  /* 0x00000030fc1d7810 */ /* 0x040fe40007ffe0ff */
[C---:B------:R-:W-:Y:S02]  /*1980*/  IADD3 R28, R252.reuse, 0x38, RZ ;  /* 0x00000038fc1c7810 */ /* 0x040fe40007ffe0ff */
[----:B------:R-:W-:-:S02]  /*1990*/  IADD3 R26, R252, 0x48, RZ ;  /* 0x00000048fc1a7810 */ /* 0x000fc40007ffe0ff */
[----:B------:R-:W-:Y:S02]  /*19a0*/  SEL R184, R4, 0xffffffe0, !P1 ;  /* 0xffffffe004b87807 */ /* 0x000fe40004800000 */
[----:B-1----:R-:W-:Y:S02]  /*19b0*/  SHF.R.S32.HI R20, RZ, 0x1f, R145 ;  /* 0x0000001fff147819 */ /* 0x002fe40000011491 */
[C---:B------:R-:W-:Y:S02]  /*19c0*/  IADD3 R25, R252.reuse, 0x50, RZ ;  /* 0x00000050fc197810 */ /* 0x040fe40007ffe0ff */
[----:B--2---:R-:W-:Y:S01]  /*19d0*/  SHF.R.S32.HI R11, RZ, 0x1f, R147 ;  /* 0x0000001fff0b7819 */ /* 0x004fe20000011493 */
[----:B------:R1:W-:Y:S01]  /*19e0*/  STL [R1+0x3c], R20 ;  /* 0x00003c1401007387 */ /* 0x0003e20000100800 */
[C---:B------:R-:W-:Y:S02]  /*19f0*/  IADD3 R23, R252.reuse, 0x60, RZ ;  /* 0x00000060fc177810 */ /* 0x040fe40007ffe0ff */
[----:B------:R-:W-:Y:S01]  /*1a00*/  IADD3 R22, R252, 0x68, RZ ;  /* 0x00000068fc167810 */ /* 0x000fe20007ffe0ff */
[----:B------:R-:W-:Y:S01]  /*1a10*/  STL [R1+0x38], R11 ;  /* 0x0000380b01007387 */ /* 0x000fe20000100800 */
[----:B------:R-:W-:-:S02]  /*1a20*/  SHF.R.S32.HI R4, RZ, 0x1f, R33 ;  /* 0x0000001fff047819 */ /* 0x000fc40000011421 */
[----:B------:R-:W-:Y:S01]  /*1a30*/  SHF.R.S32.HI R235, RZ, 0x3, R8 ;  /* 0x00000003ffeb7819 */ /* 0x000fe20000011408 */
[----:B------:R-:W-:Y:S01]  /*1a40*/  STL [R1+0x64], R6 ;  /* 0x0000640601007387 */ /* 0x000fe20000100800 */
[C---:B------:R-:W-:Y:S02]  /*1a50*/  IADD3 R19, R252.reuse, 0x80, RZ ;  /* 0x00000080fc137810 */ /* 0x040fe40007ffe0ff */
[C---:B------:R-:W-:Y:S01]  /*1a60*/  IADD3 R17, R252.reuse, 0x90, RZ ;  /* 0x00000090fc117810 */ /* 0x040fe20007ffe0ff */
[----:B------:R2:W-:Y:S01]  /*1a70*/  STL [R1+0x60], R5 ;  /* 0x0000600501007387 */ /* 0x0005e20000100800 */
[----:B------:R-:W-:Y:S02]  /*1a80*/  SHF.R.S32.HI R4, RZ, 0x1f, R31 ;  /* 0x0000001fff047819 */ /* 0x000fe4000001141f */
[----:B------:R-:W-:Y:S02]  /*1a90*/  SHF.R.S32.HI R234, RZ, 0x3, R7 ;  /* 0x00000003ffea7819 */ /* 0x000fe40000011407 */
[----:B------:R-:W-:-:S02]  /*1aa0*/  IADD3 R16, R252, 0x98, RZ ;  /* 0x00000098fc107810 */ /* 0x000fc40007ffe0ff */
[C---:B------:R-:W-:Y:S02]  /*1ab0*/  IADD3 R8, R252.reuse, 0xa8, RZ ;  /* 0x000000a8fc087810 */ /* 0x040fe40007ffe0ff */
[----:B------:R-:W-:Y:S02]  /*1ac0*/  SHF.R.S32.HI R4, RZ, 0x1f, R28 ;  /* 0x0000001fff047819 */ /* 0x000fe4000001141c */
[C---:B------:R-:W-:Y:S02]  /*1ad0*/  IADD3 R7, R252.reuse, 0xb0, RZ ;  /* 0x000000b0fc077810 */ /* 0x040fe40007ffe0ff */
[----:B-1----:R-:W-:Y:S02]  /*1ae0*/  IADD3 R20, R252, 0x78, RZ ;  /* 0x00000078fc147810 */ /* 0x002fe40007ffe0ff */
[----:B------:R-:W-:Y:S02]  /*1af0*/  SHF.R.S32.HI R4, RZ, 0x1f, R25 ;  /* 0x0000001fff047819 */ /* 0x000fe40000011419 */
[----:B------:R-:W-:-:S02]  /*1b00*/  SHF.R.S32.HI R4, RZ, 0x1f, R22 ;  /* 0x0000001fff047819 */ /* 0x000fc40000011416 */
[----:B------:R-:W-:Y:S02]  /*1b10*/  SHF.R.S32.HI R4, RZ, 0x1f, R19 ;  /* 0x0000001fff047819 */ /* 0x000fe40000011413 */
[----:B------:R-:W-:Y:S02]  /*1b20*/  SHF.R.S32.HI R4, RZ, 0x1f, R16 ;  /* 0x0000001fff047819 */ /* 0x000fe40000011410 */
[----:B------:R-:W-:Y:S02]  /*1b30*/  SHF.R.S32.HI R4, RZ, 0x1f, R7 ;  /* 0x0000001fff047819 */ /* 0x000fe40000011407 */
[----:B--2---:R-:W-:Y:S02]  /*1b40*/  SHF.R.S32.HI R5, RZ, 0x1f, R34 ;  /* 0x0000001fff057819 */ /* 0x004fe40000011422 */
        /* <DEDUP_REMOVED lines=8> */
[----:B------:R-:W-:Y:S02]  /*1bd0*/  LEA R4, R14, 0x18100, 0x1 ;  /* 0x000181000e047811 */ /* 0x000fe400078e08ff */
[----:B------:R-:W-:Y:S01]  /*1be0*/  LEA R180, R2, 0x18100, 0x1 ;  /* 0x0001810002b47811 */ /* 0x000fe200078e08ff */
[----:B------:R-:W-:Y:S01]  /*1bf0*/  STL [R1+0x5c], R5 ;  /* 0x00005c0501007387 */ /* 0x000fe20000100800 */
[----:B------:R-:W-:Y:S02]  /*1c00*/  LEA R2, R13, 0x18100, 0x1 ;  /* 0x000181000d027811 */ /* 0x000fe400078e08ff */
[----:B------:R-:W-:Y:S01]  /*1c10*/  LEA R186, R3, 0x100, 0x1 ;  /* 0x0000010003ba7811 */ /* 0x000fe200078e08ff */
[----:B------:R-:W-:Y:S01]  /*1c20*/  STL [R1+0x58], R4 ;  /* 0x0000580401007387 */ /* 0x000fe20000100800 */
[----:B------:R-:W-:Y:S01]  /*1c30*/  LEA R185, R0, 0xc100, 0x1 ;  /* 0x0000c10000b97811 */ /* 0x000fe200078e08ff */
[----:B------:R-:W-:Y:S01]  /*1c40*/  IMAD.IADD R181, R180, 0x1, R184 ;  /* 0x00000001b4b57824 */ /* 0x000fe200078e02b8 */
[----:B------:R-:W-:Y:S01]  /*1c50*/  SEL R0, R10, 0xffffffc0, !P2 ;  /* 0xffffffc00a007807 */ /* 0x000fe20005000000 */
[----:B------:R1:W-:Y:S01]  /*1c60*/  STL [R1+0x54], R2 ;  /* 0x0000540201007387 */ /* 0x0003e20000100800 */
[----:B------:R-:W-:-:S02]  /*1c70*/  LEA R3, R12, 0x18100, 0x1 ;  /* 0x000181000c037811 */ /* 0x000fc400078e08ff */
[----:B------:R-:W-:Y:S01]  /*1c80*/  IADD3 R218, R216, 0x40, RZ ;  /* 0x00000040d8da7810 */ /* 0x000fe20007ffe0ff */
[----:B------:R-:W-:Y:S01]  /*1c90*/  IMAD.IADD R187, R0, 0x1, R186 ;  /* 0x0000000100bb7824 */ /* 0x000fe200078e02ba */
[----:B------:R-:W-:Y:S01]  /*1ca0*/  IADD3 R219, R216, 0x80, RZ ;  /* 0x00000080d8db7810 */ /* 0x000fe20007ffe0ff */
[----:B------:R-:W-:Y:S01]  /*1cb0*/  STL [R1+0x50], R3 ;  /* 0x0000500301007387 */ /* 0x000fe20000100800 */
[--C-:B------:R-:W-:Y:S01]  /*1cc0*/  IMAD.IADD R183, R180, 0x1, R0.reuse ;  /* 0x00000001b4b77824 */ /* 0x100fe200078e0200 */
[C---:B------:R-:W-:Y:S01]  /*1cd0*/  IADD3 R224, R104.reuse, 0x60, RZ ;  /* 0x0000006068e07810 */ /* 0x040fe20007ffe0ff */
[----:B------:R-:W-:Y:S01]  /*1ce0*/  IMAD.IADD R182, R181, 0x1, R0 ;  /* 0x00000001b5b67824 */ /* 0x000fe200078e0200 */
[C---:B------:R-:W-:Y:S02]  /*1cf0*/  IADD3 R223, R104.reuse, 0x80, RZ ;  /* 0x0000008068df7810 */ /* 0x040fe40007ffe0ff */
[----:B------:R-:W-:Y:S02]  /*1d00*/  IADD3 R222, R104, 0xa0, RZ ;  /* 0x000000a068de7810 */ /* 0x000fe40007ffe0ff */
[----:B------:R-:W-:-:S02]  /*1d10*/  IADD3 R30, R252, 0x28, RZ ;  /* 0x00000028fc1e7810 */ /* 0x000fc40007ffe0ff */
[C---:B------:R-:W-:Y:S02]  /*1d20*/  IADD3 R27, R252.reuse, 0x40, RZ ;  /* 0x00000040fc1b7810 */ /* 0x040fe40007ffe0ff */
[C---:B------:R-:W-:Y:S02]  /*1d30*/  IADD3 R24, R252.reuse, 0x58, RZ ;  /* 0x00000058fc187810 */ /* 0x040fe40007ffe0ff */
[C---:B------:R-:W-:Y:S02]  /*1d40*/  IADD3 R21, R252.reuse, 0x70, RZ ;  /* 0x00000070fc157810 */ /* 0x040fe40007ffe0ff */
[C---:B------:R-:W-:Y:S02]  /*1d50*/  IADD3 R18, R252.reuse, 0x88, RZ ;  /* 0x00000088fc127810 */ /* 0x040fe40007ffe0ff */
[----:B------:R-:W-:Y:S01]  /*1d60*/  IADD3 R9, R252, 0xa0, RZ ;  /* 0x000000a0fc097810 */ /* 0x000fe20007ffe0ff */
[----:B-1----:R-:W-:Y:S01]  /*1d70*/  IMAD.IADD R2, R184, 0x1, R186 ;  /* 0x00000001b8027824 */ /* 0x002fe200078e02ba */
[----:B------:R-:W-:-:S02]  /*1d80*/  IADD3 R6, R252, 0xb8, RZ ;  /* 0x000000b8fc067810 */ /* 0x000fc40007ffe0ff */
[----:B------:R-:W-:Y:S02]  /*1d90*/  SHF.R.S32.HI R217, RZ, 0x1f, R216 ;  /* 0x0000001fffd97819 */ /* 0x000fe400000114d8 */
        /* <DEDUP_REMOVED lines=9> */
[----:B------:R-:W-:Y:S02]  /*1e30*/  SHF.R.S32.HI R30, RZ, 0x1f, R30 ;  /* 0x0000001fff1e7819 */ /* 0x000fe4000001141e */
[----:B------:R-:W-:Y:S02]  /*1e40*/  SHF.R.S32.HI R27, RZ, 0x1f, R27 ;  /* 0x0000001fff1b7819 */ /* 0x000fe4000001141b */
[----:B------:R-:W-:-:S02]  /*1e50*/  SHF.R.S32.HI R24, RZ, 0x1f, R24 ;  /* 0x0000001fff187819 */ /* 0x000fc40000011418 */
[----:B------:R-:W-:Y:S01]  /*1e60*/  SHF.R.S32.HI R21, RZ, 0x1f, R21 ;  /* 0x0000001fff157819 */ /* 0x000fe20000011415 */
[----:B-1----:R-:W-:Y:S01]  /*1e70*/  IMAD.IADD R2, R0, 0x1, R2 ;  /* 0x0000000100027824 */ /* 0x002fe200078e0202 */
[----:B------:R-:W-:Y:S01]  /*1e80*/  SHF.R.S32.HI R18, RZ, 0x1f, R18 ;  /* 0x0000001fff127819 */ /* 0x000fe20000011412 */
[----:B------:R-:W-:Y:S01]  /*1e90*/  IMAD.IADD R0, R184, 0x1, R187 ;  /* 0x00000001b8007824 */ /* 0x000fe200078e02bb */
[----:B------:R-:W-:Y:S02]  /*1ea0*/  SHF.R.S32.HI R9, RZ, 0x1f, R9 ;  /* 0x0000001fff097819 */ /* 0x000fe40000011409 */
[----:B------:R-:W-:Y:S02]  /*1eb0*/  SHF.R.S32.HI R6, RZ, 0x1f, R6 ;  /* 0x0000001fff067819 */ /* 0x000fe40000011406 */
[----:B------:R1:W-:Y:S04]  /*1ec0*/  STL [R1+0x24], R0 ;  /* 0x0000240001007387 */ /* 0x0003e80000100800 */
[----:B------:R1:W-:Y:S02]  /*1ed0*/  STL [R1+0x4c], R2 ;  /* 0x00004c0201007387 */ /* 0x0003e40000100800 */
.L_x_3027:
[----:B-1----:R-:W2:Y:S01]  /*1ee0*/  LDL R0, [R1+0xc] ;  /* 0x00000c0001007983 */ /* 0x002ea20000100800 */
[----:B------:R-:W-:Y:S01]  /*1ef0*/  IMAD.MOV.U32 R2, RZ, RZ, 0x4 ;  /* 0x00000004ff027424 */ /* 0x000fe200078e00ff */
[----:B------:R-:W-:-:S02]  /*1f00*/  ISETP.NE.U32.AND P0, PT, RZ, c[0x0][0x370], PT ;  /* 0x0000dc00ff007a0c */ /* 0x000fc40003f05070 */
[----:B------:R-:W-:Y:S02]  /*1f10*/  ISETP.NE.U32.AND P4, PT, RZ, c[0x0][0x360], PT ;  /* 0x0000d800ff007a0c */ /* 0x000fe40003f85070 */
[----:B------:R-:W-:Y:S01]  /*1f20*/  ISETP.NE.AND.EX P1, PT, RZ, c[0x0][0x374], PT, P0 ;  /* 0x0000dd00ff007a0c */ /* 0x000fe20003f25300 */
[----:B--2---:R-:W-:-:S05]  /*1f30*/  IMAD.WIDE R2, R0, R2, c[0x0][0x588] ;  /* 0x0001620000027625 */ /* 0x004fca00078e0202 */
[----:B------:R-:W2:Y:S01]  /*1f40*/  LDG.E R24, [R2.64] ;  /* 0x0000000802187981 */ /* 0x000ea2000c1e1900 */
[----:B------:R-:W-:Y:S01]  /*1f50*/  ISETP.NE.AND.EX P4, PT, RZ, c[0x0][0x364], PT, P4 ;  /* 0x0000d900ff007a0c */ /* 0x000fe20003f85340 */
[----:B------:R-:W-:Y:S01]  /*1f60*/  IMAD.MOV.U32 R248, RZ, RZ, RZ ;  /* 0x000000fffff87224 */ /* 0x000fe200078e00ff */
[----:B------:R-:W-:Y:S02]  /*1f70*/  ISETP.NE.U32.AND P3, PT, RZ, c[0x0][0x348], PT ;  /* 0x0000d200ff007a0c */ /* 0x000fe40003f65070 */
[----:B------:R-:W-:Y:S02]  /*1f80*/  ISETP.NE.U32.AND P5, PT, RZ, c[0x0][0x350], PT ;  /* 0x0000d400ff007a0c */ /* 0x000fe40003fa5070 */
[----:B------:R-:W-:Y:S02]  /*1f90*/  ISETP.NE.U32.AND P6, PT, RZ, c[0x0][0x358], PT ;  /* 0x0000d600ff007a0c */ /* 0x000fe40003fc5070 */
[----:B------:R-:W-:Y:S02]  /*1fa0*/  ISETP.NE.AND.EX P3, PT, RZ, c[0x0][0x34c], PT, P3 ;  /* 0x0000d300ff007a0c */ /* 0x000fe40003f65330 */
[----:B------:R-:W-:-:S02]  /*1fb0*/  ISETP.NE.AND.EX P5, PT, RZ, c[0x0][0x354], PT, P5 ;  /* 0x0000d500ff007a0c */ /* 0x000fc40003fa5350 */
[----:B------:R-:W-:Y:S01]  /*1fc0*/  ISETP.NE.AND.EX P6, PT, RZ, c[0x0][0x35c], PT, P6 ;  /* 0x0000d700ff007a0c */ /* 0x000fe20003fc5360 */
[----:B------:R-:W-:Y:S02]  /*1fd0*/  IMAD.MOV.U32 R139, RZ, RZ, RZ ;  /* 0x000000ffff8b7224 */ /* 0x000fe400078e00ff */
[----:B------:R-:W-:Y:S02]  /*1fe0*/  IMAD.MOV.U32 R20, RZ, RZ, RZ ;  /* 0x000000ffff147224 */ /* 0x000fe400078e00ff */
[----:B------:R-:W-:Y:S01]  /*1ff0*/  IMAD.MOV.U32 R13, RZ, RZ, RZ ;  /* 0x000000ffff0d7224 */ /* 0x000fe200078e00ff */
[----:B--2---:R-:W-:Y:S01]  /*2000*/  SHF.R.S32.HI R21, RZ, 0x1f, R24 ;  /* 0x0000001fff157819 */ /* 0x004fe20000011418 */
[C---:B------:R-:W-:Y:S01]  /*2010*/  IMAD.SHL.U32 R22, R24.reuse, 0x4, RZ ;  /* 0x0000000418167824 */ /* 0x040fe200078e00ff */
[C---:B------:R-:W-:Y:S01]  /*2020*/  @P1 LEA R4, P0, R24.reuse, c[0x0][0x370], 0x2 ;  /* 0x0000dc0018041a11 */ /* 0x040fe200078010ff */
[----:B------:R1:W-:Y:S01]  /*2030*/  STL [R1+0x1c], R24 ;  /* 0x00001c1801007387 */ /* 0x0003e20000100800 */
[----:B------:R-:W-:-:S02]  /*2040*/  SHF.L.U64.HI R16, R24, 0x2, R21 ;  /* 0x0000000218107819 */ /* 0x000fc40000010215 */
[----:B------:R-:W-:Y:S01]  /*2050*/  @P1 LEA.HI.X R5, R24, c[0x0][0x374], R21, 0x2, P0 ;  /* 0x0000dd0018051a11 */ /* 0x000fe200000f1415 */
[----:B------:R1:W-:Y:S01]  /*2060*/  STL [R1+0x28], R21 ;  /* 0x0000281501007387 */ /* 0x0003e20000100800 */
[C---:B------:R-:W-:Y:S02]  /*2070*/  @P4 IADD3 R2, P0, R22.reuse, c[0x0][0x360], RZ ;  /* 0x0000d80016024a10 */ /* 0x040fe40007f1e0ff */
[----:B------:R-:W-:Y:S01]  /*2080*/  IADD3 R6, P2, R22, c[0x0][0x348], RZ ;  /* 0x0000d20016067a10 */ /* 0x000fe20007f5e0ff */
[----:B------:R2:W5:Y:S01]  /*2090*/  @P1 LDG.E R248, [R4.64] ;  /* 0x0000000804f81981 */ /* 0x000562000c1e1900 */
[----:B------:R-:W-:-:S03]  /*20a0*/  @P4 IADD3.X R3, R16, c[0x0][0x364], RZ, P0, !PT ;  /* 0x0000d90010034a10 */ /* 0x000fc600007fe4ff */
[----:B------:R1:W-:Y:S04]  /*20b0*/  STL [R1+0x14], R22 ;  /* 0x0000141601007387 */ /* 0x0003e80000100800 */
[----:B------:R3:W5:Y:S01]  /*20c0*/  @P4 LDG.E R250, [R2.64] ;  /* 0x0000000802fa4981 */ /* 0x000762000c1e1900 */
[----:B------:R-:W-:-:S03]  /*20d0*/  IADD3.X R7, R16, c[0x0][0x34c], RZ, P2, !PT ;  /* 0x0000d30010077a10 */ /* 0x000fc600017fe4ff */
[----:B------:R1:W-:Y:S04]  /*20e0*/  STL [R1+0x18], R16 ;  /* 0x0000181001007387 */ /* 0x0003e80000100800 */
[----:B------:R1:W5:Y:S01]  /*20f0*/  @P3 LDG.E R139, [R6.64] ;  /* 0x00000008068b3981 */ /* 0x000362000c1e1900 */
[----:B--2---:R-:W-:-:S04]  /*2100*/  IADD3 R4, P1, R22, c[0x0][0x350], RZ ;  /* 0x0000d40016047a10 */ /* 0x004fc80007f3e0ff */
[----:B------:R-:W-:Y:S02]  /*2110*/  IADD3.X R5, R16, c[0x0][0x354], RZ, P1, !PT ;  /* 0x0000d50010057a10 */ /* 0x000fe40000ffe4ff */
[----:B---3--:R-:W-:-:S03]  /*2120*/  IADD3 R2, P0, R22, c[0x0][0x358], RZ ;  /* 0x0000d60016027a10 */ /* 0x008fc60007f1e0ff */
[----:B------:R1:W5:Y:S01]  /*2130*/  @P5 LDG.E R20, [R4.64] ;  /* 0x0000000804145981 */ /* 0x000362000c1e1900 */
[----:B------:R-:W-:-:S05]  /*2140*/  IADD3.X R3, R16, c[0x0][0x35c], RZ, P0, !PT ;  /* 0x0000d70010037a10 */ /* 0x000fca00007fe4ff */
[----:B------:R1:W5:Y:S01]  /*2150*/  @P6 LDG.E R13, [R2.64] ;  /* 0x00000008020d6981 */ /* 0x000362000c1e1900 */
[----:B------:R-:W-:Y:S01]  /*2160*/  YIELD ;  /* 0x0000000000007946 */ /* 0x000fe20003800000 */
[----:B------:R-:W-:Y:S05]  /*2170*/  @P4 BRA `(.L_x_2836) ;  /* 0x0000005000004947 */ /* 0x000fea0003800000 */
[----:B-----5:R-:W-:Y:S01]  /*2180*/  MOV R250, c[0x0][0x168] ;  /* 0x00005a0000fa7a02 */ /* 0x020fe20000000f00 */
[----:B------:R-:W-:Y:S05]  /*2190*/  @!P3 BRA `(.L_x_2836) ;  /* 0x000000300000b947 */ /* 0x000fea0003800000 */
[----:B------:R-:W2:Y:S04]  /*21a0*/  LDG.E R8, [R6.64] ;  /* 0x0000000806087981 */ /* 0x000ea8000c1e1900 */
[----:B------:R-:W2:Y:S02]  /*21b0*/  LDG.E R0, [R6.64+0x4] ;  /* 0x0000040806007981 */ /* 0x000ea4000c1e1900 */
[----:B--2---:R-:W-:Y:S02]  /*21c0*/  IADD3 R250, -R8, R0, RZ ;  /* 0x0000000008fa7210 */ /* 0x004fe40007ffe1ff */
.L_x_2836:
[----:B------:R-:W-:-:S04]  /*21d0*/  ISETP.NE.U32.AND P0, PT, RZ, c[0x0][0x368], PT ;  /* 0x0000da00ff007a0c */ /* 0x000fc80003f05070 */
[----:B------:R-:W-:-:S13]  /*21e0*/  ISETP.NE.AND.EX P0, PT, RZ, c[0x0][0x36c], PT, P0 ;  /* 0x0000db00ff007a0c */ /* 0x000fda0003f05300 */
[----:B------:R-:W-:Y:S05]  /*21f0*/  @!P0 BRA `(.L_x_2837) ;  /* 0x0000004000008947 */ /* 0x000fea0003800000 */
[----:B-1----:R-:W-:-:S04]  /*2200*/  IADD3 R4, P0, R22, c[0x0][0x368], RZ ;  /* 0x0000da0016047a10 */ /* 0x002fc80007f1e0ff */
[----:B------:R-:W-:-:S05]  /*2210*/  IADD3.X R5, R16, c[0x0][0x36c], RZ, P0, !PT ;  /* 0x0000db0010057a10 */ /* 0x000fca00007fe4ff */
[----:B------:R1:W5:Y:S01]  /*2220*/  LDG.E R15, [R4.64] ;  /* 0x00000008040f7981 */ /* 0x000362000c1e1900 */
[----:B------:R-:W-:Y:S05]  /*2230*/  BRA `(.L_x_2838) ;  /* 0x0000005000007947 */ /* 0x000fea0003800000 */
.L_x_2837:
[----:B------:R-:W-:Y:S01]  /*2240*/  MOV R15, UR6 ;  /* 0x00000006000f7c02 */ /* 0x000fe20008000f00 */
[----:B------:R-:W-:Y:S05]  /*2250*/  @!P5 BRA `(.L_x_2838) ;  /* 0x000000300000d947 */ /* 0x000fea0003800000 */
[----:B-1----:R-:W2:Y:S04]  /*2260*/  LDG.E R6, [R4.64] ;  /* 0x0000000804067981 */ /* 0x002ea8000c1e1900 */
[----:B------:R-:W2:Y:S02]  /*2270*/  LDG.E R0, [R4.64+0x4] ;  /* 0x0000040804007981 */ /* 0x000ea4000c1e1900 */
[----:B--2---:R-:W-:Y:S02]  /*2280*/  IADD3 R15, -R6, R0, RZ ;  /* 0x00000000060f7210 */ /* 0x004fe40007ffe1ff */
.L_x_2838:
[----:B------:R-:W2:Y:S04]  /*2290*/  LDL.LU R0, [R1+0x4] ;  /* 0x0000040001007983 */ /* 0x000ea80000300800 */
[----:B-1----:R1:W3:Y:S04]  /*22a0*/  @P6 LDG.E R5, [R2.64] ;  /* 0x0000000802056981 */ /* 0x0022e8000c1e1900 */
[----:B------:R1:W3:Y:S04]  /*22b0*/  @P6 LDG.E R4, [R2.64+0x4] ;  /* 0x0000040802046981 */ /* 0x0002e8000c1e1900 */
[----:B------:R-:W4:Y:S01]  /*22c0*/  LDL R14, [R1+0x8] ;  /* 0x00000800010e7983 */ /* 0x000f220000100800 */
[----:B------:R-:W-:-:S04]  /*22d0*/  ISETP.NE.U32.AND P0, PT, RZ, c[0x0][0x378], PT ;  /* 0x0000de00ff007a0c */ /* 0x000fc80003f05070 */
[----:B------:R-:W-:Y:S01]  /*22e0*/  ISETP.NE.AND.EX P1, PT, RZ, c[0x0][0x37c], PT, P0 ;  /* 0x0000df00ff007a0c */ /* 0x000fe20003f25300 */
[----:B------:R-:W-:-:S05]  /*22f0*/  IMAD.MOV.U32 R6, RZ, RZ, c[0x0][0x2c4] ;  /* 0x0000b100ff067624 */ /* 0x000fca00078e00ff */
[----:B------:R-:W-:Y:S01]  /*2300*/  ISETP.NE.AND P2, PT, R6, 0x1, PT ;  /* 0x000000010600780c */ /* 0x000fe20003f45270 */
[----:B-----5:R-:W-:Y:S02]  /*2310*/  IMAD.MOV.U32 R138, RZ, RZ, R15 ;  /* 0x000000ffff8a7224 */ /* 0x020fe400078e000f */
[----:B------:R-:W-:-:S04]  /*2320*/  IMAD.MOV.U32 R76, RZ, RZ, c[0x0][0x228] ;  /* 0x00008a00ff4c7624 */ /* 0x000fc800078e00ff */
[----:B-1----:R-:W-:Y:S01]  /*2330*/  @P1 IADD3 R2, P0, R22, c[0x0][0x378], RZ ;  /* 0x0000de0016021a10 */ /* 0x002fe20007f1e0ff */
[----:B------:R-:W-:-:S03]  /*2340*/  IMAD.IADD R7, R15, 0x1, -R248 ;  /* 0x000000010f077824 */ /* 0x000fc600078e0af8 */
[----:B------:R-:W-:-:S05]  /*2350*/  @P1 IADD3.X R3, R16, c[0x0][0x37c], RZ, P0, !PT ;  /* 0x0000df0010031a10 */ /* 0x000fca00007fe4ff */
[----:B------:R4:W5:Y:S01]  /*2360*/  @P1 LDG.E R138, [R2.64] ;  /* 0x00000008028a1981 */ /* 0x000962000c1e1900 */
[----:B------:R-:W-:Y:S01]  /*2370*/  LOP3.LUT R232, R232, 0xffffffbf, RZ, 0xc0, !PT ;  /* 0xffffffbfe8e87812 */ /* 0x000fe200078ec0ff */
[----:B------:R-:W-:Y:S03]  /*2380*/  BSSY B0, `(.L_x_2839) ;  /* 0x000003c000007945 */ /* 0x000fe60003800000 */
[----:B------:R-:W-:Y:S01]  /*2390*/  @P2 LOP3.LUT R232, R232, 0x40, RZ, 0xfc, !PT ;  /* 0x00000040e8e82812 */ /* 0x000fe200078efcff */
[----:B--2---:R-:W-:-:S05]  /*23a0*/  IMAD.SHL.U32 R0, R0, 0x80, RZ ;  /* 0x0000008000007824 */ /* 0x004fca00078e00ff */
[----:B------:R1:W-:Y:S01]  /*23b0*/  STL [R1+0x4], R0 ;  /* 0x0000040001007387 */ /* 0x0003e20000100800 */
[----:B---3--:R-:W-:-:S04]  /*23c0*/  @P6 IMAD.IADD R76, R4, 0x1, -R5 ;  /* 0x00000001044c6824 */ /* 0x008fc800078e0a05 */
[----:B------:R-:W-:Y:S01]  /*23d0*/  IMAD.IADD R249, R7, 0x1, R76 ;  /* 0x0000000107f97824 */ /* 0x000fe200078e024c */
[----:B----4-:R-:W-:-:S04]  /*23e0*/  LOP3.LUT R3, R14, 0xff000000, RZ, 0xc0, !PT ;  /* 0xff0000000e037812 */ /* 0x010fc800078ec0ff */
[----:B------:R-:W-:Y:S02]  /*23f0*/  IADD3 R128, R249, 0x40, -R250 ;  /* 0x00000040f9807810 */ /* 0x000fe40007ffe8fa */
[----:B-1----:R-:W-:-:S05]  /*2400*/  IADD3 R0, R0, 0x7f, RZ ;  /* 0x0000007f00007810 */ /* 0x002fca0007ffe0ff */
[----:B------:R-:W-:-:S05]  /*2410*/  @P2 IMAD.HI.U32 R2, R0, c[0x0][0x2c8], RZ ;  /* 0x0000b20000022a27 */ /* 0x000fca00078e00ff */
[----:B------:R-:W-:Y:S02]  /*2420*/  @P2 SHF.R.U32.HI R0, RZ, c[0x0][0x2cc], R2 ;  /* 0x0000b300ff002a19 */ /* 0x000fe40000011602 */
[----:B------:R-:W-:-:S03]  /*2430*/  IADD3 R2, R249, 0x3f, RZ ;  /* 0x0000003ff9027810 */ /* 0x000fc60007ffe0ff */
[----:B------:R-:W-:Y:S01]  /*2440*/  IMAD.IADD R0, R128, 0x1, R0 ;  /* 0x0000000180007824 */ /* 0x000fe200078e0200 */
[----:B------:R-:W-:Y:S02]  /*2450*/  SHF.R.S32.HI R4, RZ, 0x1f, R2 ;  /* 0x0000001fff047819 */ /* 0x000fe40000011402 */
[----:B------:R-:W-:Y:S02]  /*2460*/  LOP3.LUT R8, R14, 0xff0000, RZ, 0xc0, !PT ;  /* 0x00ff00000e087812 */ /* 0x000fe400078ec0ff */
[----:B------:R-:W-:Y:S02]  /*2470*/  SHF.R.U32.HI R6, RZ, 0x8, R3 ;  /* 0x00000008ff067819 */ /* 0x000fe40000011603 */
[----:B------:R-:W-:Y:S02]  /*2480*/  SHF.R.S32.HI R5, RZ, 0x1f, R0 ;  /* 0x0000001fff057819 */ /* 0x000fe40000011400 */
[----:B------:R-:W-:Y:S02]  /*2490*/  LEA.HI R3, R4, R2, RZ, 0x6 ;  /* 0x0000000204037211 */ /* 0x000fe400078f30ff */
[----:B------:R-:W-:-:S02]  /*24a0*/  LEA.HI R2, R8, R6, RZ, 0x10 ;  /* 0x0000000608027211 */ /* 0x000fc400078f80ff */
[----:B------:R-:W-:Y:S02]  /*24b0*/  LEA.HI R0, R5, R0, RZ, 0x6 ;  /* 0x0000000005007211 */ /* 0x000fe400078f30ff */
[----:B------:R-:W-:Y:S02]  /*24c0*/  SHF.R.U32.HI R9, RZ, 0x10, R2 ;  /* 0x00000010ff097819 */ /* 0x000fe40000011602 */
[----:B------:R-:W-:Y:S02]  /*24d0*/  LOP3.LUT R17, R2, 0xff, RZ, 0xc0, !PT ;  /* 0x000000ff02117812 */ /* 0x000fe400078ec0ff */
[----:B------:R-:W-:Y:S02]  /*24e0*/  SHF.R.S32.HI R127, RZ, 0x6, R3 ;  /* 0x00000006ff7f7819 */ /* 0x000fe40000011403 */
[----:B------:R-:W-:Y:S01]  /*24f0*/  SHF.R.S32.HI R0, RZ, 0x6, R0 ;  /* 0x00000006ff007819 */ /* 0x000fe20000011400 */
[----:B------:R1:W-:Y:S03]  /*2500*/  STL [R1+0x2c], R9 ;  /* 0x00002c0901007387 */ /* 0x0003e60000100800 */
[----:B------:R-:W-:Y:S01]  /*2510*/  IMNMX R6, R127, R0, PT ;  /* 0x000000007f067217 */ /* 0x000fe20003800200 */
[----:B------:R1:W-:Y:S03]  /*2520*/  STL [R1+0x30], R17 ;  /* 0x0000301101007387 */ /* 0x0003e60000100800 */
[----:B------:R-:W-:-:S02]  /*2530*/  ISETP.GE.AND P0, PT, R6, 0x1, PT ;  /* 0x000000010600780c */ /* 0x000fc40003f06270 */
[----:B------:R-:W-:Y:S01]  /*2540*/  ISETP.NE.AND P1, PT, R9, RZ, PT ;  /* 0x000000ff0900720c */ /* 0x000fe20003f25270 */
[----:B------:R-:W-:-:S03]  /*2550*/  IMAD.MOV.U32 R0, RZ, RZ, RZ ;  /* 0x000000ffff007224 */ /* 0x000fc600078e00ff */
[----:B------:R-:W-:-:S07]  /*2560*/  SEL R125, R9, c[0x0][0x338], P1 ;  /* 0x0000ce00097d7a07 */ /* 0x000fce0000800000 */
        /* <DEDUP_REMOVED lines=13> */
[----:B-1----:R-:W-:Y:S02]  /*2640*/  IMAD.MOV R9, RZ, RZ, -R0 ;  /* 0x000000ffff097224 */ /* 0x002fe400078e0a00 */
        /* <DEDUP_REMOVED lines=15> */
.L_x_2840:
[----:B------:R-:W-:Y:S05]  /*2740*/  BSYNC B0 ;  /* 0x0000000000007941 */ /* 0x000fea0003800000 */
.L_x_2839:
[----:B------:R-:W-:-:S04]  /*2750*/  IMAD R2, R17, R0, RZ ;  /* 0x0000000011027224 */ /* 0x000fc800078e02ff */
        /* <DEDUP_REMOVED lines=15> */
[----:B------:R-:W-:Y:S02]  /*2850*/  SHF.R.S32.HI R2, RZ, 0x1f, R13 ;  /* 0x0000001fff027819 */ /* 0x000fe4000001140d */
[C---:B------:R-:W-:Y:S01]  /*2860*/  IADD3 R0, P0, R251.reuse, R13, RZ ;  /* 0x0000000dfb007210 */ /* 0x040fe20007f1e0ff */
[----:B------:R-:W-:Y:S01]  /*2870*/  IMAD.MOV.U32 R13, RZ, RZ, c[0x0][0x238] ;  /* 0x00008e00ff0d7624 */ /* 0x000fe200078e00ff */
[----:B------:R-:W-:Y:S02]  /*2880*/  LOP3.LUT R23, R14, 0xffff, RZ, 0xc0, !PT ;  /* 0x0000ffff0e177812 */ /* 0x000fe400078ec0ff */
[----:B-1----:R-:W-:Y:S01]  /*2890*/  LEA.HI.X.SX32 R17, R251, R2, 0x1, P0 ;  /* 0x00000002fb117211 */ /* 0x002fe200000f0eff */
[----:B------:R-:W-:Y:S01]  /*28a0*/  IMAD.WIDE.U32 R2, R0, c[0x0][0x238], R216 ;  /* 0x00008e0000027a25 */ /* 0x000fe200078e00d8 */
[----:B------:R-:W-:Y:S02]  /*28b0*/  SEL R12, R21, RZ, !P6 ;  /* 0x000000ff150c7207 */ /* 0x000fe40007000000 */
[----:B------:R-:W-:Y:S01]  /*28c0*/  IADD3 R18, R8, -0x1, RZ ;  /* 0xffffffff08127810 */ /* 0x000fe20007ffe0ff */
[----:B------:R-:W-:Y:S01]  /*28d0*/  IMAD R4, R17, c[0x0][0x238], RZ ;  /* 0x00008e0011047a24 */ /* 0x000fe200078e02ff */
[----:B------:R-:W-:Y:S01]  /*28e0*/  SEL R9, R24, RZ, !P6 ;  /* 0x000000ff18097207 */ /* 0x000fe20007000000 */
[----:B------:R-:W-:Y:S01]  /*28f0*/  IMAD R5, R12, c[0x0][0x248], RZ ;  /* 0x000092000c057a24 */ /* 0x000fe200078e02ff */
[----:B------:R-:W-:Y:S01]  /*2900*/  MOV R130, 0x6 ;  /* 0x0000000600827802 */ /* 0x000fe20000000f00 */
[----:B------:R-:W-:Y:S01]  /*2910*/  IMAD R4, R0, c[0x0][0x23c], R4 ;  /* 0x00008f0000047a24 */ /* 0x000fe200078e0204 */
[----:B------:R-:W-:Y:S01]  /*2920*/  SHF.R.S32.HI R19, RZ, 0x1f, R18 ;  /* 0x0000001fff137819 */ /* 0x000fe20000011412 */
[----:B------:R-:W-:Y:S01]  /*2930*/  IMAD R5, R9, c[0x0][0x24c], R5 ;  /* 0x0000930009057a24 */ /* 0x000fe200078e0205 */
        /* <DEDUP_REMOVED lines=8> */
[----:B------:R-:W-:Y:S01]  /*29c0*/  IMAD R3, R23, c[0x0][0x244], R3 ;  /* 0x0000910017037a24 */ /* 0x000fe200078e0203 */
[----:B------:R-:W-:Y:S01]  /*29d0*/  P2R R14, PR, RZ, 0x10 ;  /* 0x00000010ff0e7803 */ /* 0x000fe20000000000 */
[----:B------:R-:W-:Y:S01]  /*29e0*/  IMAD R4, R18, -0x40, R4 ;  /* 0xffffffc012047824 */ /* 0x000fe200078e0204 */
[----:B------:R-:W-:Y:S01]  /*29f0*/  ISETP.GE.AND P6, PT, R216, c[0x0][0x1d4], PT ;  /* 0x00007500d8007a0c */ /* 0x000fe20003fc6270 */
[----:B------:R-:W-:Y:S01]  /*2a00*/  IMAD.WIDE.U32 R88, R9, c[0x0][0x248], R2 ;  /* 0x0000920009587a25 */ /* 0x000fe200078e0002 */
[----:B------:R-:W-:Y:S02]  /*2a10*/  ISETP.GE.AND P5, PT, R218, c[0x0][0x1d4], PT ;  /* 0x00007500da007a0c */ /* 0x000fe40003fa6270 */
[C---:B------:R-:W-:Y:S01]  /*2a20*/  ISETP.GE.AND P1, PT, R4.reuse, 0x21, PT ;  /* 0x000000210400780c */ /* 0x040fe20003f26270 */
[----:B------:R-:W-:Y:S01]  /*2a30*/  IMAD.SHL.U32 R135, R13, 0x40, RZ ;  /* 0x000000400d877824 */ /* 0x000fe200078e00ff */
[----:B------:R-:W-:Y:S01]  /*2a40*/  ISETP.GE.AND P2, PT, R4, 0x1, PT ;  /* 0x000000010400780c */ /* 0x000fe20003f46270 */
[----:B------:R-:W-:-:S02]  /*2a50*/  IMAD R3, R134, R18, RZ ;  /* 0x0000001286037224 */ /* 0x000fc400078e02ff */
[----:B------:R-:W-:Y:S02]  /*2a60*/  IMAD.IADD R85, R89, 0x1, R5 ;  /* 0x0000000159557824 */ /* 0x000fe400078e0205 */
[----:B------:R-:W-:Y:S02]  /*2a70*/  IMAD.MOV.U32 R84, RZ, RZ, R88 ;  /* 0x000000ffff547224 */ /* 0x000fe400078e0058 */
[-C--:B------:R-:W-:Y:S02]  /*2a80*/  IMAD R3, R19, R135.reuse, R3 ;  /* 0x0000008713037224 */ /* 0x080fe400078e0203 */
[----:B------:R-:W-:-:S04]  /*2a90*/  IMAD.WIDE.U32 R6, R18, R135, R84 ;  /* 0x0000008712067225 */ /* 0x000fc800078e0054 */
[----:B------:R-:W-:Y:S01]  /*2aa0*/  IMAD.SHL.U32 R136, R13, 0x20, RZ ;  /* 0x000000200d887824 */ /* 0x000fe200078e00ff */
[----:B------:R-:W-:Y:S02]  /*2ab0*/  IADD3 R3, R7, R3, RZ ;  /* 0x0000000307037210 */ /* 0x000fe40007ffe0ff */
[----:B------:R-:W-:Y:S02]  /*2ac0*/  @P2 LEA R4, P3, R6, c[0x0][0x220], 0x1 ;  /* 0x0000880006042a11 */ /* 0x000fe400078608ff */
[----:B------:R-:W-:Y:S02]  /*2ad0*/  @P1 IADD3 R7, P0, R136, R6, RZ ;  /* 0x0000000688071210 */ /* 0x000fe40007f1e0ff */
[----:B------:R-:W-:Y:S02]  /*2ae0*/  @P2 LEA.HI.X R5, R6, c[0x0][0x224], R3, 0x1, P3 ;  /* 0x0000890006052a11 */ /* 0x000fe400018f0c03 */
[----:B------:R-:W-:Y:S01]  /*2af0*/  @P4 IADD3 R6, P3, R22, c[0x0][0x340], RZ ;  /* 0x0000d00016064a10 */ /* 0x000fe20007f7e0ff */
[----:B------:R-:W-:Y:S01]  /*2b00*/  @P1 IMAD.X R13, R3, 0x1, R131, P0 ;  /* 0x00000001030d1824 */ /* 0x000fe200000e0683 */
[----:B------:R-:W-:Y:S01]  /*2b10*/  @P1 LEA R2, P0, R7, c[0x0][0x220], 0x1 ;  /* 0x0000880007021a11 */ /* 0x000fe200078008ff */
[----:B------:R-:W-:Y:S01]  /*2b20*/  @!PT LDS RZ, [RZ] ;  /* 0x00000000fffff984 */ /* 0x000fe20000000800 */
[----:B------:R-:W-:Y:S01]  /*2b30*/  @!PT LDS RZ, [RZ] ;  /* 0x00000000fffff984 */ /* 0x000fe20000000800 */
[----:B------:R-:W-:Y:S01]  /*2b40*/  @!PT LDS RZ, [RZ] ;  /* 0x00000000fffff984 */ /* 0x000fe20000000800 */
[----:B------:R1:W-:Y:S01]  /*2b50*/  @P2 LDGSTS.E.BYPASS.LTC128B.128 [R144+0xc100], [R4.64], !P6 ;  /* 0x0c10000004902fae */ /* 0x0003e2000f101d48 */
[----:B------:R-:W-:-:S02]  /*2b60*/  ISETP.GE.AND P4, PT, R219, c[0x0][0x1d4], PT ;  /* 0x00007500db007a0c */ /* 0x000fc40003f86270 */
[----:B------:R-:W-:Y:S01]  /*2b70*/  @P1 LEA.HI.X R3, R7, c[0x0][0x224], R13, 0x1, P0 ;  /* 0x0000890007031a11 */ /* 0x000fe200000f0c0d */
[----:B------:R1:W-:Y:S01]  /*2b80*/  @P2 LDGSTS.E.BYPASS.LTC128B.128 [R144+0xe100], [R4.64+0x80], !P5 ;  /* 0x0e10008004902fae */ /* 0x0003e2000e901d48 */
[----:B------:R-:W-:-:S09]  /*2b90*/  ISETP.NE.AND P0, PT, R14, RZ, PT ;  /* 0x000000ff0e00720c */ /* 0x000fd20003f05270 */
[----:B------:R1:W-:Y:S04]  /*2ba0*/  @P2 LDGSTS.E.BYPASS.LTC128B.128 [R144+0x10100], [R4.64+0x100], !P4 ;  /* 0x1010010004902fae */ /* 0x0003e8000e101d48 */
[----:B------:R-:W-:Y:S01]  /*2bb0*/  @P0 IADD3.X R7, R16, c[0x0][0x344], RZ, P3, !PT ;  /* 0x0000d10010070a10 */ /* 0x000fe20001ffe4ff */
[----:B------:R2:W-:Y:S04]  /*2bc0*/  @P1 LDGSTS.E.BYPASS.LTC128B.128 [R144+0xd100], [R2.64], !P6 ;  /* 0x0d10000002901fae */ /* 0x0005e8000f101d48 */
        /* <DEDUP_REMOVED lines=9> */
[C---:B------:R-:W-:Y:S01]  /*2c60*/  SHF.L.U64.HI R133, R142.reuse, R130, c[0x0][0x25c] ;  /* 0x000097008e857619 */ /* 0x040fe20000010282 */
[----:B-1----:R-:W-:Y:S01]  /*2c70*/  IMAD R4, R17, c[0x0][0x258], RZ ;  /* 0x0000960011047a24 */ /* 0x002fe200078e02ff */
[----:B------:R-:W-:Y:S01]  /*2c80*/  SHF.R.S32.HI R111, RZ, 0x1f, R110 ;  /* 0x0000001fff6f7819 */ /* 0x000fe2000001146e */
[C---:B------:R-:W-:Y:S01]  /*2c90*/  IMAD.SHL.U32 R141, R142.reuse, 0x40, RZ ;  /* 0x000000408e8d7824 */ /* 0x040fe200078e00ff */
[----:B------:R-:W-:Y:S01]  /*2ca0*/  SHF.L.U32 R142, R142, 0x5, RZ ;  /* 0x000000058e8e7819 */ /* 0x000fe200000006ff */
[----:B------:R-:W-:Y:S02]  /*2cb0*/  IMAD.SHL.U32 R126, R126, 0x2, RZ ;  /* 0x000000027e7e7824 */ /* 0x000fe400078e00ff */
[----:B------:R-:W-:Y:S02]  /*2cc0*/  IMAD.MOV.U32 R28, RZ, RZ, R18 ;  /* 0x000000ffff1c7224 */ /* 0x000fe400078e0012 */
[----:B------:R-:W-:Y:S02]  /*2cd0*/  IMAD R82, R23, c[0x0][0x1ec], R79 ;  /* 0x00007b0017527a24 */ /* 0x000fe400078e024f */
[----:B--2---:R-:W-:-:S04]  /*2ce0*/  IMAD.WIDE.U32 R2, R0, c[0x0][0x258], R216 ;  /* 0x0000960000027a25 */ /* 0x004fc800078e00d8 */
[----:B------:R-:W-:-:S04]  /*2cf0*/  IMAD R0, R0, c[0x0][0x25c], R4 ;  /* 0x0000970000007a24 */ /* 0x000fc800078e0204 */
[----:B------:R-:W-:Y:S02]  /*2d00*/  IMAD.IADD R3, R3, 0x1, R0 ;  /* 0x0000000103037824 */ /* 0x000fe400078e0200 */
[----:B------:R-:W-:Y:S01]  /*2d10*/  IMAD R0, R12, c[0x0][0x268], RZ ;  /* 0x00009a000c007a24 */ /* 0x000fe200078e02ff */
[----:B------:R-:W-:Y:S01]  /*2d20*/  SHF.R.S32.HI R12, RZ, 0x1f, R227 ;  /* 0x0000001fff0c7819 */ /* 0x000fe200000114e3 */
        /* <DEDUP_REMOVED lines=8> */
[----:B------:R-:W-:Y:S01]  /*2db0*/  IMAD R0, R133, R18, RZ ;  /* 0x0000001285007224 */ /* 0x000fe200078e02ff */
[----:B------:R-:W-:Y:S01]  /*2dc0*/  BAR.SYNC.DEFER_BLOCKING 0x0 ;  /* 0x0000000000007b1d */ /* 0x000fe20000010000 */
[----:B------:R-:W-:Y:S01]  /*2dd0*/  IMAD.MOV.U32 R2, RZ, RZ, R86 ;  /* 0x000000ffff027224 */ /* 0x000fe200078e0056 */
[----:B------:R-:W-:Y:S01]  /*2de0*/  ISETP.GE.AND P3, PT, R109, c[0x0][0x27c], PT ;  /* 0x00009f006d007a0c */ /* 0x000fe20003f66270 */
[----:B------:R-:W-:Y:S01]  /*2df0*/  IMAD.MOV.U32 R3, RZ, RZ, R83 ;  /* 0x000000ffff037224 */ /* 0x000fe200078e0053 */
[----:B------:R-:W-:Y:S01]  /*2e00*/  LOP3.LUT R232, R232, 0xfffffffd, RZ, 0xc0, !PT ;  /* 0xfffffffde8e87812 */ /* 0x000fe200078ec0ff */
[-C--:B------:R-:W-:Y:S01]  /*2e10*/  IMAD R0, R19, R141.reuse, R0 ;  /* 0x0000008d13007224 */ /* 0x080fe200078e0200 */
[----:B------:R-:W1:Y:S01]  /*2e20*/  S2R R25, SR_TID.X ;  /* 0x0000000000197919 */ /* 0x000e620000002100 */
[----:B------:R-:W-:Y:S01]  /*2e30*/  IMAD.WIDE.U32 R2, R18, R141, R2 ;  /* 0x0000008d12027225 */ /* 0x000fe200078e0002 */
[----:B------:R-:W-:-:S03]  /*2e40*/  ULDC.U8 UR5, c[0x0][0x298] ;  /* 0x0000a60000057ab9 */ /* 0x000fc60000000000 */
[----:B------:R-:W-:Y:S01]  /*2e50*/  IMAD.IADD R0, R3, 0x1, R0 ;  /* 0x0000000103007824 */ /* 0x000fe200078e0200 */
[----:B------:R-:W-:Y:S01]  /*2e60*/  @P2 LEA R6, P0, R2, c[0x0][0x250], 0x1 ;  /* 0x0000940002062a11 */ /* 0x000fe200078008ff */
[----:B------:R-:W-:Y:S02]  /*2e70*/  IMAD.IADD R123, R15, 0x1, R20 ;  /* 0x000000010f7b7824 */ /* 0x000fe400078e0214 */
[----:B------:R-:W-:Y:S01]  /*2e80*/  IMAD.WIDE.U32 R100, R16, c[0x0][0x2b0], RZ ;  /* 0x0000ac0010647a25 */ /* 0x000fe200078e00ff */
[----:B------:R-:W-:Y:S02]  /*2e90*/  @P2 LEA.HI.X R7, R2, c[0x0][0x254], R0, 0x1, P0 ;  /* 0x0000950002072a11 */ /* 0x000fe400000f0c00 */
[----:B------:R-:W-:Y:S01]  /*2ea0*/  @P1 IADD3 R2, P0, R142, R2, RZ ;  /* 0x000000028e021210 */ /* 0x000fe20007f1e0ff */
[----:B------:R-:W-:Y:S02]  /*2eb0*/  IMAD.MOV.U32 R140, RZ, RZ, c[0x0][0x290] ;  /* 0x0000a400ff8c7624 */ /* 0x000fe400078e00ff */
[----:B------:R-:W-:-:S02]  /*2ec0*/  IMAD.MOV.U32 R137, RZ, RZ, c[0x0][0x280] ;  /* 0x0000a000ff897624 */ /* 0x000fc400078e00ff */
[----:B------:R-:W-:Y:S01]  /*2ed0*/  @P1 IMAD.X R0, R0, 0x1, R132, P0 ;  /* 0x0000000100001824 */ /* 0x000fe200000e0684 */
[C---:B------:R-:W-:Y:S01]  /*2ee0*/  @P1 LEA R4, P0, R2.reuse, c[0x0][0x250], 0x1 ;  /* 0x0000940002041a11 */ /* 0x040fe200078008ff */
[----:B------:R-:W-:Y:S01]  /*2ef0*/  @!PT LDS RZ, [RZ] ;  /* 0x00000000fffff984 */ /* 0x000fe20000000800 */
[----:B------:R-:W-:Y:S01]  /*2f00*/  @!PT LDS RZ, [RZ] ;  /* 0x00000000fffff984 */ /* 0x000fe20000000800 */
[----:B------:R-:W-:Y:S01]  /*2f10*/  @!PT LDS RZ, [RZ] ;  /* 0x00000000fffff984 */ /* 0x000fe20000000800 */
[----:B------:R2:W-:Y:S03]  /*2f20*/  @P2 LDGSTS.E.BYPASS.LTC128B.128 [R144+0x100], [R6.64], !P6 ;  /* 0x0010000006902fae */ /* 0x0005e6000f101d48 */
[----:B------:R-:W-:Y:S01]  /*2f30*/  @P1 LEA.HI.X R5, R2, c[0x0][0x254], R0, 0x1, P0 ;  /* 0x0000950002051a11 */ /* 0x000fe200000f0c00 */
[----:B------:R2:W-:Y:S01]  /*2f40*/  @P2 LDGSTS.E.BYPASS.LTC128B.128 [R144+0x2100], [R6.64+0x80], !P5 ;  /* 0x0210008006902fae */ /* 0x0005e2000e901d48 */
[----:B------:R-:W-:Y:S01]  /*2f50*/  ISETP.GT.AND P0, PT, R28, R33, PT ;  /* 0x000000211c00720c */ /* 0x000fe20003f04270 */
[----:B------:R-:W-:Y:S01]  /*2f60*/  IMAD.MOV.U32 R152, RZ, RZ, 0x1 ;  /* 0x00000001ff987424 */ /* 0x000fe200078e00ff */
[----:B-1----:R-:W-:Y:S01]  /*2f70*/  SHF.R.S32.HI R24, RZ, 0x1f, R25 ;  /* 0x0000001fff187819 */ /* 0x002fe20000011419 */
[----:B------:R2:W-:Y:S03]  /*2f80*/  @P2 LDGSTS.E.BYPASS.LTC128B.128 [R144+0x4100], [R6.64+0x100], !P4 ;  /* 0x0410010006902fae */ /* 0x0005e6000e101d48 */
[----:B------:R-:W-:Y:S01]  /*2f90*/  LEA.HI R24, R24, R25, RZ, 0x2 ;  /* 0x0000001918187211 */ /* 0x000fe200078f10ff */
[----:B------:R1:W-:Y:S03]  /*2fa0*/  @P1 LDGSTS.E.BYPASS.LTC128B.128 [R144+0x1100], [R4.64], !P6 ;  /* 0x0110000004901fae */ /* 0x0003e6000f101d48 */
[----:B------:R-:W-:Y:S01]  /*2fb0*/  LOP3.LUT R24, R24, 0xfffffffc, RZ, 0xc0, !PT ;  /* 0xfffffffc18187812 */ /* 0x000fe200078ec0ff */
[----:B------:R1:W-:Y:S02]  /*2fc0*/  @P1 LDGSTS.E.BYPASS.LTC128B.128 [R144+0x3100], [R4.64+0x80], !P5 ;  /* 0x0310008004901fae */ /* 0x0003e4000e901d48 */
[----:B------:R-:W-:-:S02]  /*2fd0*/  @P0 IADD3 R0, R8, -0x2, RZ ;  /* 0xfffffffe08000810 */ /* 0x000fc40007ffe0ff */
[----:B------:R1:W-:Y:S01]  /*2fe0*/  @P1 LDGSTS.E.BYPASS.LTC128B.128 [R144+0x5100], [R4.64+0x100], !P4 ;  /* 0x0510010004901fae */ /* 0x0003e2000e101d48 */
[----:B------:R-:W-:Y:S01]  /*2ff0*/  IMAD.IADD R24, R25, 0x1, -R24 ;  /* 0x0000000119187824 */ /* 0x000fe200078e0a18 */
[----:B------:R-:W-:Y:S01]  /*3000*/  @P0 SHF.R.S32.HI R3, RZ, 0x1f, R0 ;  /* 0x0000001fff030819 */ /* 0x000fe20000011400 */
[----:B------:R-:W-:Y:S01]  /*3010*/  @P0 IMAD R2, R134, R0, RZ ;  /* 0x0000000086020224 */ /* 0x000fe200078e02ff */
[----:B------:R-:W0:Y:S01]  /*3020*/  LDGDEPBAR ;  /* 0x00000000000079af */ /* 0x000e220000000000 */
[----:B------:R-:W-:-:S04]  /*3030*/  @P0 IMAD.WIDE.U32 R8, R0, R135, R84 ;  /* 0x0000008700080225 */ /* 0x000fc800078e0054 */
[----:B------:R-:W-:Y:S01]  /*3040*/  @P0 IMAD R3, R3, R135, R2 ;  /* 0x0000008703030224 */ /* 0x000fe200078e0202 */
[----:B------:R-:W-:Y:S01]  /*3050*/  @P0 LEA R2, P2, R8, c[0x0][0x220], 0x1 ;  /* 0x0000880008020a11 */ /* 0x000fe200078408ff */
[----:B------:R-:W-:Y:S02]  /*3060*/  IMAD R0, R12, c[0x0][0x290], RZ ;  /* 0x0000a4000c007a24 */ /* 0x000fe400078e02ff */
[----:B------:R-:W-:Y:S02]  /*3070*/  @P0 IMAD.IADD R3, R9, 0x1, R3 ;  /* 0x0000000109030824 */ /* 0x000fe400078e0203 */
[----:B--2---:R-:W-:-:S03]  /*3080*/  IMAD.WIDE.U32 R6, R227, c[0x0][0x290], R104 ;  /* 0x0000a400e3067a25 */ /* 0x004fc600078e0068 */
[----:B------:R-:W-:Y:S01]  /*3090*/  @P0 LEA.HI.X R3, R8, c[0x0][0x224], R3, 0x1, P2 ;  /* 0x0000890008030a11 */ /* 0x000fe200010f0c03 */
[----:B------:R-:W-:Y:S01]  /*30a0*/  IMAD.MOV.U32 R8, RZ, RZ, R6 ;  /* 0x000000ffff087224 */ /* 0x000fe200078e0006 */
[----:B------:R-:W-:Y:S01]  /*30b0*/  ISETP.GE.AND P2, PT, R104, c[0x0][0x27c], PT ;  /* 0x00009f0068007a0c */ /* 0x000fe20003f46270 */
[----:B------:R-:W-:Y:S01]  /*30c0*/  IMAD R6, R12, c[0x0][0x280], RZ ;  /* 0x0000a0000c067a24 */ /* 0x000fe200078e02ff */
[----:B------:R-:W-:Y:S01]  /*30d0*/  SEL R12, RZ, c[0x0][0x27c], !P3 ;  /* 0x00009f00ff0c7a07 */ /* 0x000fe20005800000 */
[----:B------:R2:W-:Y:S01]  /*30e0*/  @P0 LDGSTS.E.BYPASS.LTC128B.128 [R144+0x12100], [R2.64], !P6 ;  /* 0x1210000002900fae */ /* 0x0005e2000f101d48 */
[C---:B------:R-:W-:Y:S02]  /*30f0*/  IMAD R0, R227.reuse, c[0x0][0x294], R0 ;  /* 0x0000a500e3007a24 */ /* 0x040fe400078e0200 */
[----:B------:R-:W-:Y:S01]  /*3100*/  IMAD R15, R227, c[0x0][0x284], R6 ;  /* 0x0000a100e30f7a24 */ /* 0x000fe200078e0206 */
[C---:B-1----:R-:W-:Y:S01]  /*3110*/  @P0 LEA R4, P1, R136.reuse, R2, 0x1 ;  /* 0x0000000288040211 */ /* 0x042fe200078208ff */
[----:B------:R2:W-:Y:S01]  /*3120*/  @P0 LDGSTS.E.BYPASS.LTC128B.128 [R144+0x14100], [R2.64+0x80], !P5 ;  /* 0x1410008002900fae */ /* 0x0005e2000e901d48 */
[----:B------:R-:W-:Y:S01]  /*3130*/  SEL R6, RZ, c[0x0][0x27c], !P2 ;  /* 0x00009f00ff067a07 */ /* 0x000fe20005000000 */
[----:B------:R-:W-:Y:S01]  /*3140*/  IMAD.IADD R9, R7, 0x1, R0 ;  /* 0x0000000107097824 */ /* 0x000fe200078e0200 */
[----:B------:R-:W-:Y:S01]  /*3150*/  @P0 LEA.HI.X R5, R136, R3, R131, 0x1, P1 ;  /* 0x0000000388050211 */ /* 0x000fe200008f0c83 */
[----:B------:R2:W-:Y:S01]  /*3160*/  @P0 LDGSTS.E.BYPASS.LTC128B.128 [R144+0x16100], [R2.64+0x100], !P4 ;  /* 0x1610010002900fae */ /* 0x0005e2000e101d48 */
[----:B------:R-:W-:Y:S01]  /*3170*/  IMAD.IADD R12, R109, 0x1, R12 ;  /* 0x000000016d0c7824 */ /* 0x000fe200078e020c */
[----:B------:R-:W-:Y:S01]  /*3180*/  @P2 LOP3.LUT R232, R232, 0x2, RZ, 0xfc, !PT ;  /* 0x00000002e8e82812 */ /* 0x000fe200078efcff */
[----:B------:R-:W-:Y:S01]  /*3190*/  IMAD.WIDE.U32 R98, R23, c[0x0][0x210], RZ ;  /* 0x0000840017627a25 */ /* 0x000fe200078e00ff */
[----:B------:R1:W-:Y:S02]  /*31a0*/  @P0 LDGSTS.E.BYPASS.LTC128B.128 [R144+0x13100], [R4.64], !P6 ;  /* 0x1310000004900fae */ /* 0x0003e4000f101d48 */
[----:B------:R-:W-:Y:S01]  /*31b0*/  SHF.R.S32.HI R18, RZ, 0x1f, R12 ;  /* 0x0000001fff127819 */ /* 0x000fe2000001140c */
[----:B------:R-:W-:Y:S01]  /*31c0*/  IMAD R143, R24, 0x40, R227 ;  /* 0x00000040188f7824 */ /* 0x000fe200078e02e3 */
[----:B------:R1:W-:Y:S01]  /*31d0*/  @P0 LDGSTS.E.BYPASS.LTC128B.128 [R144+0x15100], [R4.64+0x80], !P5 ;  /* 0x1510008004900fae */ /* 0x0003e2000e901d48 */
[----:B------:R-:W-:-:S02]  /*31e0*/  LOP3.LUT R232, R232, 0xfffffffe, RZ, 0xc0, !PT ;  /* 0xfffffffee8e87812 */ /* 0x000fc400078ec0ff */
[-C--:B------:R-:W-:Y:S01]  /*31f0*/  LEA.HI R13, R18, R12.reuse, RZ, 0x3 ;  /* 0x0000000c120d7211 */ /* 0x080fe200078f18ff */
[----:B------:R1:W-:Y:S01]  /*3200*/  @P0 LDGSTS.E.BYPASS.LTC128B.128 [R144+0x17100], [R4.64+0x100], !P4 ;  /* 0x1710010004900fae */ /* 0x0003e2000e101d48 */
[----:B------:R-:W-:Y:S02]  /*3210*/  ISETP.GE.AND P0, PT, R108, c[0x0][0x27c], PT ;  /* 0x00009f006c007a0c */ /* 0x000fe40003f06270 */
[----:B------:R-:W-:Y:S01]  /*3220*/  LEA.HI R18, R18, R12, RZ, 0x6 ;  /* 0x0000000c12127211 */ /* 0x000fe200078f30ff */
[----:B------:R-:W0:Y:S01]  /*3230*/  LDGDEPBAR ;  /* 0x00000000000079af */ /* 0x000e220000000000 */
[----:B------:R-:W-:-:S03]  /*3240*/  @P3 LOP3.LUT R232, R232, 0x1, RZ, 0xfc, !PT ;  /* 0x00000001e8e83812 */ /* 0x000fc600078efcff */
[----:B------:R-:W-:Y:S01]  /*3250*/  IMAD.SHL.U32 R18, R18, 0x40, RZ ;  /* 0x0000004012127824 */ /* 0x000fe200078e00ff */
[----:B------:R-:W-:-:S04]  /*3260*/  LOP3.LUT R232, R232, 0xfffffffb, RZ, 0xc0, !PT ;  /* 0xfffffffbe8e87812 */ /* 0x000fc800078ec0ff */
[----:B------:R-:W-:Y:S01]  /*3270*/  LOP3.LUT R18, R18, 0xfffff000, RZ, 0xc0, !PT ;  /* 0xfffff00012127812 */ /* 0x000fe200078ec0ff */
[----:B--2---:R-:W-:Y:S01]  /*3280*/  IMAD.WIDE.U32 R2, R227, c[0x0][0x280], R104 ;  /* 0x0000a000e3027a25 */ /* 0x004fe200078e0068 */
[----:B------:R-:W-:-:S03]  /*3290*/  @P0 LOP3.LUT R232, R232, 0x4, RZ, 0xfc, !PT ;  /* 0x00000004e8e80812 */ /* 0x000fc600078efcff */
[----:B------:R-:W-:Y:S02]  /*32a0*/  IMAD.IADD R7, R3, 0x1, R15 ;  /* 0x0000000103077824 */ /* 0x000fe400078e020f */
[----:B------:R-:W-:Y:S02]  /*32b0*/  IMAD.IADD R3, R104, 0x1, R6 ;  /* 0x0000000168037824 */ /* 0x000fe400078e0206 */
[----:B------:R-:W-:-:S03]  /*32c0*/  IMAD.MOV.U32 R6, RZ, RZ, R2 ;  /* 0x000000ffff067224 */ /* 0x000fc600078e0002 */
[----:B------:R-:W-:Y:S01]  /*32d0*/  SHF.R.S32.HI R2, RZ, 0x1f, R3 ;  /* 0x0000001fff027819 */ /* 0x000fe20000011403 */
[----:B-1----:R-:W-:-:S03]  /*32e0*/  IMAD.WIDE.U32 R4, R227, c[0x0][0x290], R110 ;  /* 0x0000a400e3047a25 */ /* 0x002fc600078e006e */
[-C--:B------:R-:W-:Y:S01]  /*32f0*/  LEA.HI R19, R2, R3.reuse, RZ, 0x6 ;  /* 0x0000000302137211 */ /* 0x080fe200078f30ff */
[----:B------:R-:W-:Y:S01]  /*3300*/  IMAD.IADD R5, R0, 0x1, R5 ;  /* 0x0000000100057824 */ /* 0x000fe200078e0205 */
[----:B------:R-:W-:Y:S02]  /*3310*/  SEL R0, RZ, c[0x0][0x27c], !P0 ;  /* 0x00009f00ff007a07 */ /* 0x000fe40004000000 */
[----:B------:R-:W-:Y:S01]  /*3320*/  LEA.HI R14, R2, R3, RZ, 0x3 ;  /* 0x00000003020e7211 */ /* 0x000fe200078f18ff */
[----:B------:R-:W-:-:S04]  /*3330*/  IMAD.WIDE.U32 R2, R227, c[0x0][0x280], R110 ;  /* 0x0000a000e3027a25 */ /* 0x000fc800078e006e */
[----:B------:R-:W-:Y:S02]  /*3340*/  IMAD.IADD R0, R108, 0x1, R0 ;  /* 0x000000016c007824 */ /* 0x000fe400078e0200 */
[----:B------:R-:W-:Y:S02]  /*3350*/  IMAD.SHL.U32 R19, R19, 0x40, RZ ;  /* 0x0000004013137824 */ /* 0x000fe400078e00ff */
[----:B------:R-:W-:Y:S01]  /*3360*/  IMAD.IADD R3, R15, 0x1, R3 ;  /* 0x000000010f037824 */ /* 0x000fe200078e0203 */
[----:B------:R-:W-:Y:S02]  /*3370*/  SHF.R.S32.HI R17, RZ, 0x1f, R0 ;  /* 0x0000001fff117819 */ /* 0x000fe40000011400 */
[----:B------:R-:W-:Y:S02]  /*3380*/  LOP3.LUT R15, R233, 0x38, R13, 0xf8, !PT ;  /* 0x00000038e90f7812 */ /* 0x000fe400078ef80d */
[CC--:B------:R-:W-:Y:S02]  /*3390*/  LEA.HI R12, R17.reuse, R0.reuse, RZ, 0x3 ;  /* 0x00000000110c7211 */ /* 0x0c0fe400078f18ff */
[----:B------:R-:W-:-:S02]  /*33a0*/  LEA.HI R0, R17, R0, RZ, 0x6 ;  /* 0x0000000011007211 */ /* 0x000fc400078f30ff */
[----:B------:R-:W-:Y:S02]  /*33b0*/  LOP3.LUT R17, R233, 0x38, R14, 0xf8, !PT ;  /* 0x00000038e9117812 */ /* 0x000fe400078ef80e */
[----:B------:R-:W-:Y:S01]  /*33c0*/  LOP3.LUT R21, R19, 0xfffff000, RZ, 0xc0, !PT ;  /* 0xfffff00013157812 */ /* 0x000fe200078ec0ff */
[----:B------:R-:W-:Y:S01]  /*33d0*/  IMAD.SHL.U32 R0, R0, 0x40, RZ ;  /* 0x0000004000007824 */ /* 0x000fe200078e00ff */
[-C--:B------:R-:W-:Y:S02]  /*33e0*/  LOP3.LUT R19, R17, R150.reuse, RZ, 0x3c, !PT ;  /* 0x0000009611137212 */ /* 0x080fe400078e3cff */
[----:B------:R-:W-:Y:S02]  /*33f0*/  LOP3.LUT R17, R15, R150, RZ, 0x3c, !PT ;  /* 0x000000960f117212 */ /* 0x000fe400078e3cff */
[----:B------:R-:W-:Y:S02]  /*3400*/  LOP3.LUT R20, R233, 0x38, R12, 0xf8, !PT ;  /* 0x00000038e9147812 */ /* 0x000fe400078ef80c */
[----:B------:R-:W-:-:S02]  /*3410*/  IADD3 R121, R17, R18, R151 ;  /* 0x0000001211797210 */ /* 0x000fc40007ffe097 */
[----:B------:R-:W2:Y:S01]  /*3420*/  LDL R18, [R1+0x10] ;  /* 0x0000100001127983 */ /* 0x000ea20000100800 */
[----:B------:R-:W-:Y:S02]  /*3430*/  LOP3.LUT R15, R0, 0xfffff000, RZ, 0xc0, !PT ;  /* 0xfffff000000f7812 */ /* 0x000fe400078ec0ff */
[----:B------:R-:W-:Y:S02]  /*3440*/  LOP3.LUT R232, R232, 0xfffffff7, RZ, 0xc0, !PT ;  /* 0xfffffff7e8e87812 */ /* 0x000fe400078ec0ff */
[----:B------:R-:W-:Y:S02]  /*3450*/  LOP3.LUT R0, R20, R150, RZ, 0x3c, !PT ;  /* 0x0000009614007212 */ /* 0x000fe400078e3cff */
[----:B------:R-:W-:Y:S02]  /*3460*/  ISETP.NE.AND P1, PT, R152, c[0x0][0x2b8], PT ;  /* 0x0000ae0098007a0c */ /* 0x000fe40003f25270 */
[----:B------:R-:W-:Y:S01]  /*3470*/  IADD3 R120, R0, R15, R151 ;  /* 0x0000000f00787210 */ /* 0x000fe20007ffe097 */
[----:B------:R-:W-:Y:S01]  /*3480*/  IMAD R0, R22, c[0x0][0x2b0], RZ ;  /* 0x0000ac0016007a24 */ /* 0x000fe200078e02ff */
[----:B-----5:R-:W-:Y:S01]  /*3490*/  SHF.R.S32.HI R15, RZ, 0x1f, R138 ;  /* 0x0000001fff0f7819 */ /* 0x020fe2000001148a */
[----:B------:R-:W-:Y:S01]  /*34a0*/  IMAD.WIDE.U32 R96, R138, c[0x0][0x290], R8 ;  /* 0x0000a4008a607a25 */ /* 0x000fe200078e0008 */
[----:B------:R-:W-:-:S02]  /*34b0*/  LOP3.LUT R81, R14, 0xfffffff8, RZ, 0xc0, !PT ;  /* 0xfffffff80e517812 */ /* 0x000fc400078ec0ff */
[----:B------:R-:W-:Y:S01]  /*34c0*/  LOP3.LUT R80, R13, 0xfffffff8, RZ, 0xc0, !PT ;  /* 0xfffffff80d507812 */ /* 0x000fe200078ec0ff */
[----:B------:R-:W-:Y:S01]  /*34d0*/  IMAD R17, R16, c[0x0][0x2b4], R0 ;  /* 0x0000ad0010117a24 */ /* 0x000fe200078e0200 */
[----:B------:R-:W-:Y:S01]  /*34e0*/  LOP3.LUT R0, R233, 0x18, R104, 0xf8, !PT ;  /* 0x00000018e9007812 */ /* 0x000fe200078ef868 */
[C---:B------:R-:W-:Y:S01]  /*34f0*/  IMAD R16, R15.reuse, c[0x0][0x290], RZ ;  /* 0x0000a4000f107a24 */ /* 0x040fe200078e02ff */
[----:B------:R-:W-:Y:S01]  /*3500*/  LOP3.LUT R77, R12, 0xfffffff8, RZ, 0xc0, !PT ;  /* 0xfffffff80c4d7812 */ /* 0x000fe200078ec0ff */
[----:B------:R-:W-:Y:S01]  /*3510*/  IMAD R15, R15, c[0x0][0x280], RZ ;  /* 0x0000a0000f0f7a24 */ /* 0x000fe200078e02ff */
[-C--:B------:R-:W-:Y:S01]  /*3520*/  SHF.L.U64.HI R129, R140, R130.reuse, c[0x0][0x294] ;  /* 0x0000a5008c817619 */ /* 0x080fe20000010282 */
[C---:B------:R-:W-:Y:S01]  /*3530*/  IMAD R16, R138.reuse, c[0x0][0x294], R16 ;  /* 0x0000a5008a107a24 */ /* 0x040fe200078e0210 */
[----:B------:R-:W-:Y:S01]  /*3540*/  IADD3 R122, R19, R21, R151 ;  /* 0x00000015137a7210 */ /* 0x000fe20007ffe097 */
[C---:B------:R-:W-:Y:S02]  /*3550*/  IMAD R15, R138.reuse, c[0x0][0x284], R15 ;  /* 0x0000a1008a0f7a24 */ /* 0x040fe400078e020f */
[----:B------:R-:W-:Y:S01]  /*3560*/  IMAD.WIDE.U32 R94, R138, c[0x0][0x280], R6 ;  /* 0x0000a0008a5e7a25 */ /* 0x000fe200078e0006 */
[----:B------:R-:W-:-:S03]  /*3570*/  SHF.L.U64.HI R130, R137, R130, c[0x0][0x284] ;  /* 0x0000a10089827619 */ /* 0x000fc60000010282 */
[----:B------:R-:W-:-:S04]  /*3580*/  IMAD.WIDE.U32 R92, R138, c[0x0][0x290], R4 ;  /* 0x0000a4008a5c7a25 */ /* 0x000fc800078e0004 */
[----:B------:R-:W-:Y:S01]  /*3590*/  IMAD.WIDE.U32 R90, R138, c[0x0][0x280], R2 ;  /* 0x0000a0008a5a7a25 */ /* 0x000fe200078e0002 */
[----:B------:R-:W-:Y:S02]  /*35a0*/  LOP3.LUT R0, R151, R0, R150, 0xf6, !PT ;  /* 0x0000000097007212 */ /* 0x000fe400078ef696 */
[----:B------:R-:W-:Y:S01]  /*35b0*/  SHF.R.S32.HI R117, RZ, 0x3, R14 ;  /* 0x00000003ff757819 */ /* 0x000fe2000001140e */
[----:B------:R-:W-:Y:S01]  /*35c0*/  IMAD.MOV.U32 R34, RZ, RZ, RZ ;  /* 0x000000ffff227224 */ /* 0x000fe200078e00ff */
[----:B------:R-:W-:Y:S01]  /*35d0*/  SHF.R.S32.HI R116, RZ, 0x3, R13 ;  /* 0x00000003ff747819 */ /* 0x000fe2000001140d */
[----:B------:R-:W-:Y:S01]  /*35e0*/  IMAD.MOV.U32 R38, RZ, RZ, 0x1 ;  /* 0x00000001ff267424 */ /* 0x000fe200078e00ff */
[----:B------:R-:W-:Y:S01]  /*35f0*/  SHF.R.S32.HI R115, RZ, 0x3, R12 ;  /* 0x00000003ff737819 */ /* 0x000fe2000001140c */
[----:B------:R-:W-:Y:S01]  /*3600*/  IMAD.SHL.U32 R140, R140, 0x40, RZ ;  /* 0x000000408c8c7824 */ /* 0x000fe200078e00ff */
[----:B------:R-:W-:Y:S01]  /*3610*/  SHF.R.S32.HI R107, RZ, 0x1f, R81 ;  /* 0x0000001fff6b7819 */ /* 0x000fe20000011451 */
[----:B------:R-:W-:Y:S01]  /*3620*/  IMAD.SHL.U32 R137, R137, 0x40, RZ ;  /* 0x0000004089897824 */ /* 0x000fe200078e00ff */
[----:B------:R-:W-:Y:S01]  /*3630*/  SHF.R.S32.HI R106, RZ, 0x1f, R80 ;  /* 0x0000001fff6a7819 */ /* 0x000fe20000011450 */
[----:B------:R-:W-:Y:S01]  /*3640*/  IMAD R119, R23, c[0x0][0x214], R99 ;  /* 0x0000850017777a24 */ /* 0x000fe200078e0263 */
[----:B------:R-:W-:Y:S01]  /*3650*/  SHF.R.S32.HI R103, RZ, 0x1f, R77 ;  /* 0x0000001fff677819 */ /* 0x000fe2000001144d */
[----:B------:R-:W-:-:S02]  /*3660*/  IMAD.IADD R118, R101, 0x1, R17 ;  /* 0x0000000165767824 */ /* 0x000fc400078e0211 */
[----:B------:R-:W-:Y:S02]  /*3670*/  IMAD.IADD R114, R97, 0x1, R16 ;  /* 0x0000000161727824 */ /* 0x000fe400078e0210 */
[----:B------:R-:W-:Y:S02]  /*3680*/  IMAD.IADD R112, R16, 0x1, R93 ;  /* 0x0000000110707824 */ /* 0x000fe400078e025d */
[----:B------:R-:W-:Y:S02]  /*3690*/  IMAD.IADD R113, R95, 0x1, R15 ;  /* 0x000000015f717824 */ /* 0x000fe400078e020f */
[----:B------:R-:W-:Y:S01]  /*36a0*/  IMAD.IADD R102, R15, 0x1, R91 ;  /* 0x000000010f667824 */ /* 0x000fe200078e025b */
[----:B--2---:R-:W-:-:S13]  /*36b0*/  LOP3.LUT P0, RZ, R18, 0x4, RZ, 0xc0, !PT ;  /* 0x0000000412ff7812 */ /* 0x004fda000780c0ff */
[----:B------:R-:W-:Y:S02]  /*36c0*/  @P0 LOP3.LUT R232, R232, 0x8, RZ, 0xfc, !PT ;  /* 0x00000008e8e80812 */ /* 0x000fe400078efcff */
[----:B------:R-:W-:Y:S02]  /*36d0*/  ISETP.LE.AND P0, PT, R152, c[0x0][0x27c], PT ;  /* 0x00009f0098007a0c */ /* 0x000fe40003f03270 */
[----:B------:R-:W-:-:S04]  /*36e0*/  LOP3.LUT R232, R232, 0xffffffdf, RZ, 0xc0, !PT ;  /* 0xffffffdfe8e87812 */ /* 0x000fc800078ec0ff */
[----:B------:R-:W-:-:S04]  /*36f0*/  LOP3.LUT R232, R232, 0xffffffef, RZ, 0xc0, !PT ;  /* 0xffffffefe8e87812 */ /* 0x000fc800078ec0ff */
[----:B------:R-:W-:-:S04]  /*3700*/  @P1 LOP3.LUT R232, R232, 0x10, RZ, 0xfc, !PT ;  /* 0x00000010e8e81812 */ /* 0x000fc800078efcff */
[----:B------:R-:W-:Y:S02]  /*3710*/  @P0 LOP3.LUT R232, R232, 0x20, RZ, 0xfc, !PT ;  /* 0x00000020e8e80812 */ /* 0x000fe400078efcff */
.L_x_2866:
[----:B------:R-:W-:Y:S01]  /*3720*/  ISETP.NE.AND P1, PT, R152, c[0x0][0x2b8], PT ;  /* 0x0000ae0098007a0c */ /* 0x000fe20003f25270 */
[----:B------:R-:W-:Y:S01]  /*3730*/  IMAD.SHL.U32 R8, R28, 0x40, RZ ;  /* 0x000000401c087824 */ /* 0x000fe200078e00ff */
[----:B------:R-:W2:Y:S01]  /*3740*/  LDL R9, [R1+0x10] ;  /* 0x0000100001097983 */ /* 0x000ea20000100800 */
        /* <DEDUP_REMOVED lines=20> */
[C---:B------:R-:W-:Y:S01]  /*3890*/  LEA R70, R2.reuse, 0x100, 0x1 ;  /* 0x0000010002467811 */ /* 0x040fe200078e08ff */
[----:B------:R-:W-:Y:S01]  /*38a0*/  BAR.SYNC.DEFER_BLOCKING 0x0 ;  /* 0x0000000000007b1d */ /* 0x000fe20000010000 */
[----:B--2---:R-:W-:Y:S11]  /*38b0*/  LOP3.LUT P2, RZ, R9, 0x4, RZ, 0xc0, !PT ;  /* 0x0000000409ff7812 */ /* 0x004ff6000784c0ff */
[----:B------:R-:W-:Y:S02]  /*38c0*/  @!UPT UIADD3 URZ, URZ, URZ, URZ ;  /* 0x0000003f3f3ff290 */ /* 0x000fe4000fffe03f */
[----:B------:R-:W-:Y:S02]  /*38d0*/  @P2 IADD3 R5, R2, -0x20, RZ ;  /* 0xffffffe002052810 */ /* 0x000fe40007ffe0ff */
[----:B------:R-:W-:Y:S02]  /*38e0*/  ISETP.LE.AND P2, PT, R152, c[0x0][0x27c], PT ;  /* 0x00009f0098007a0c */ /* 0x000fe40003f43270 */
[----:B------:R-:W-:Y:S11]  /*38f0*/  LEA R71, R5, 0x100, 0x1 ;  /* 0x0000010005477811 */ /* 0x000ff600078e08ff */
[----:B----4-:R-:W-:-:S05]  /*3900*/  @!P2 BRA `(.L_x_2843) ;  /* 0x00003b100000a947 */ /* 0x010fca0003800000 */
[----:B-1----:R-:W-:Y:S01]  /*3910*/  IMAD.WIDE.U32 R2, R72, c[0x0][0x1e0], RZ ;  /* 0x0000780048027a25 */ /* 0x002fe200078e00ff */
        /* <DEDUP_REMOVED lines=84> */
.L_x_2846:
[----:B------:R-:W-:Y:S05]  /*3e60*/  BSYNC B0 ;  /* 0x0000000000007941 */ /* 0x000fea0003800000 */
.L_x_2845:
        /* <DEDUP_REMOVED lines=42> */
[----:B------:R-:W-:Y:S01]  /*4110*/  @!P0 SHF.R.U64 R8, R4, 0x10, R5 ;  /* 0x0000001004088819 */ /* 0x000fe20000001205 */
[----:B-1----:R-:W-:Y:S01]  /*4120*/  @!P0 IMAD.MOV.U32 R4, RZ, RZ, R13 ;  /* 0x000000ffff048224 */ /* 0x002fe200078e000d */
[----:B------:R-:W-:Y:S05]  /*4130*/  @!P0 MOV R3, R12 ;  /* 0x0000000c00038202 */ /* 0x000fea0000000f00 */
[--C-:B------:R-:W-:Y:S02]  /*4140*/  @!P0 HADD2.F32 R9, -RZ, R3.reuse.H1_H1 ;  /* 0x30000003ff098230 */ /* 0x100fe40000004100 */
[----:B------:R-:W-:Y:S03]  /*4150*/  @!P0 HADD2.F32 R3, -RZ, R3.H0_H0 ;  /* 0x20000003ff038230 */ /* 0x000fe60000004100 */
[-C--:B------:R-:W-:Y:S02]  /*4160*/  @!P0 FMUL.FTZ R32, R9, R2.reuse ;  /* 0x0000000209208220 */ /* 0x080fe40000410000 */
[C---:B------:R-:W-:Y:S02]  /*4170*/  @!P0 FMUL.FTZ R2, R3.reuse, R2 ;  /* 0x0000000203028220 */ /* 0x040fe40000410000 */
[-C--:B------:R-:W-:Y:S01]  /*4180*/  @!P0 FFMA.FTZ R56, R3, R30.reuse, -R32 ;  /* 0x0000001e03388223 */ /* 0x080fe20000010820 */
[----:B------:R-:W-:Y:S01]  /*4190*/  @!P0 HADD2.F32 R3, -RZ, R8.H0_H0 ;  /* 0x20000008ff038230 */ /* 0x000fe20000004100 */
[----:B------:R-:W-:Y:S01]  /*41a0*/  @!P0 FFMA.FTZ R2, R9, R30, R2 ;  /* 0x0000001e09028223 */ /* 0x000fe20000010002 */
[----:B------:R-:W-:Y:S01]  /*41b0*/  @!P0 SHF.R.U64 R9, R36, 0x10, R37 ;  /* 0x0000001024098819 */ /* 0x000fe20000001225 */
[--C-:B------:R-:W-:Y:S02]  /*41c0*/  @!P0 HADD2.F32 R8, -RZ, R4.reuse.H1_H1 ;  /* 0x30000004ff088230 */ /* 0x100fe40000004100 */
[----:B------:R-:W-:Y:S02]  /*41d0*/  @!P0 HADD2.F32 R4, -RZ, R4.H0_H0 ;  /* 0x20000004ff048230 */ /* 0x000fe40000004100 */
[----:B------:R-:W-:Y:S01]  /*41e0*/  @!P0 HADD2.F32 R9, -RZ, R9.H0_H0 ;  /* 0x20000009ff098230 */ /* 0x000fe20000004100 */
[-C--:B------:R-:W-:Y:S02]  /*41f0*/  @!P0 FMUL.FTZ R30, R8, R3.reuse ;  /* 0x00000003081e8220 */ /* 0x080fe40000410000 */
[C---:B------:R-:W-:Y:S02]  /*4200*/  @!P0 FMUL.FTZ R3, R4.reuse, R3 ;  /* 0x0000000304038220 */ /* 0x040fe40000410000 */
[-C--:B------:R-:W-:Y:S01]  /*4210*/  @!P0 FFMA.FTZ R53, R4, R9.reuse, -R30 ;  /* 0x0000000904358223 */ /* 0x080fe2000001081e */
[----:B------:R-:W-:Y:S01]  /*4220*/  @!P0 MOV R4, R14 ;  /* 0x0000000e00048202 */ /* 0x000fe20000000f00 */
[----:B------:R-:W-:Y:S01]  /*4230*/  @!P0 FFMA.FTZ R3, R8, R9, R3 ;  /* 0x0000000908038223 */ /* 0x000fe20000010003 */
[----:B------:R-:W-:Y:S01]  /*4240*/  MOV R8, R5 ;  /* 0x0000000500087202 */ /* 0x000fe20000000f00 */
[----:B------:R-:W-:Y:S01]  /*4250*/  IMAD.MOV.U32 R30, RZ, RZ, R37 ;  /* 0x000000ffff1e7224 */ /* 0x000fe200078e0025 */
[----:B------:R-:W-:Y:S03]  /*4260*/  @!P0 SHF.R.U32.HI R9, RZ, 0x10, R5 ;  /* 0x00000010ff098819 */ /* 0x000fe60000011605 */
[----:B------:R-:W-:Y:S02]  /*4270*/  @!P0 HADD2.F32 R5, -RZ, R8.H0_H0 ;  /* 0x20000008ff058230 */ /* 0x000fe40000004100 */
[----:B------:R-:W-:Y:S02]  /*4280*/  @!P0 HADD2.F32 R8, -RZ, R4.H1_H1 ;  /* 0x30000004ff088230 */ /* 0x000fe40000004100 */
[----:B------:R-:W-:Y:S02]  /*4290*/  @!P0 HADD2.F32 R30, -RZ, R30.H0_H0 ;  /* 0x2000001eff1e8230 */ /* 0x000fe40000004100 */
[----:B------:R-:W-:Y:S01]  /*42a0*/  @!P0 HADD2.F32 R4, -RZ, R4.H0_H0 ;  /* 0x20000004ff048230 */ /* 0x000fe20000004100 */
[-C--:B------:R-:W-:Y:S01]  /*42b0*/  @!P0 FMUL.FTZ R32, R8, R5.reuse ;  /* 0x0000000508208220 */ /* 0x080fe20000410000 */
[----:B------:R-:W-:Y:S03]  /*42c0*/  @!P0 HADD2.F32 R9, -RZ, R9.H0_H0 ;  /* 0x20000009ff098230 */ /* 0x000fe60000004100 */
[CC--:B------:R-:W-:Y:S02]  /*42d0*/  @!P0 FFMA.FTZ R36, R4.reuse, R30.reuse, -R32 ;  /* 0x0000001e04248223 */ /* 0x0c0fe40000010820 */
[----:B------:R-:W-:Y:S01]  /*42e0*/  @!P0 FMUL.FTZ R4, R4, R5 ;  /* 0x0000000504048220 */ /* 0x000fe20000410000 */
[----:B------:R-:W-:Y:S03]  /*42f0*/  @!P0 MOV R5, R15 ;  /* 0x0000000f00058202 */ /* 0x000fe60000000f00 */
[----:B------:R-:W-:Y:S01]  /*4300*/  @!P0 FFMA.FTZ R4, R8, R30, R4 ;  /* 0x0000001e08048223 */ /* 0x000fe20000010004 */
[----:B------:R-:W-:Y:S01]  /*4310*/  @!P0 SHF.R.U32.HI R30, RZ, 0x10, R37 ;  /* 0x00000010ff1e8819 */ /* 0x000fe20000011625 */
[--C-:B------:R-:W-:Y:S02]  /*4320*/  @!P0 HADD2.F32 R8, -RZ, R5.reuse.H1_H1 ;  /* 0x30000005ff088230 */ /* 0x100fe40000004100 */
[----:B------:R-:W-:Y:S02]  /*4330*/  @!P0 HADD2.F32 R5, -RZ, R5.H0_H0 ;  /* 0x20000005ff058230 */ /* 0x000fe40000004100 */
[----:B------:R-:W-:Y:S01]  /*4340*/  @!P0 HADD2.F32 R30, -RZ, R30.H0_H0 ;  /* 0x2000001eff1e8230 */ /* 0x000fe20000004100 */
[-C--:B------:R-:W-:Y:S04]  /*4350*/  @!P0 FMUL.FTZ R32, R8, R9.reuse ;  /* 0x0000000908208220 */ /* 0x080fe80000410000 */
[C---:B------:R-:W-:Y:S01]  /*4360*/  @!P0 FFMA.FTZ R35, R5.reuse, R30, -R32 ;  /* 0x0000001e05238223 */ /* 0x040fe20000010820 */
[----:B------:R-:W-:Y:S01]  /*4370*/  @!P0 F2FP.PACK_AB R32, R2, R56 ;  /* 0x000000380220823e */ /* 0x000fe200000000ff */
[----:B------:R-:W-:Y:S03]  /*4380*/  @!P0 FMUL.FTZ R5, R5, R9 ;  /* 0x0000000905058220 */ /* 0x000fe60000410000 */
[----:B------:R-:W-:Y:S01]  /*4390*/  @!P0 MOV R12, R32 ;  /* 0x00000020000c8202 */ /* 0x000fe20000000f00 */
[----:B------:R-:W-:Y:S01]  /*43a0*/  @!P0 FFMA.FTZ R5, R8, R30, R5 ;  /* 0x0000001e08058223 */ /* 0x000fe20000010005 */
[----:B------:R-:W-:Y:S02]  /*43b0*/  @!P0 F2FP.PACK_AB R30, R3, R53 ;  /* 0x00000035031e823e */ /* 0x000fe400000000ff */
[----:B----4-:R-:W-:Y:S02]  /*43c0*/  LEA R8, P1, R104, R54, 0x1 ;  /* 0x0000003668087211 */ /* 0x010fe400078208ff */
[----:B------:R-:W-:Y:S01]  /*43d0*/  @!P0 F2FP.PACK_AB R3, R4, R36 ;  /* 0x000000240403823e */ /* 0x000fe200000000ff */
[----:B------:R-:W-:Y:S01]  /*43e0*/  @!P0 IMAD.MOV.U32 R13, RZ, RZ, R30 ;  /* 0x000000ffff0d8224 */ /* 0x000fe200078e001e */
[----:B------:R-:W-:Y:S02]  /*43f0*/  @!P0 F2FP.PACK_AB R2, R5, R35 ;  /* 0x000000230502823e */ /* 0x000fe400000000ff */
[----:B---3--:R-:W-:Y:S02]  /*4400*/  LEA.HI.X R9, R104, R55, R105, 0x1, P1 ;  /* 0x0000003768097211 */ /* 0x008fe400008f0c69 */
[----:B------:R-:W-:Y:S02]  /*4410*/  @!P0 MOV R14, R3 ;  /* 0x00000003000e8202 */ /* 0x000fe40000000f00 */
[----:B------:R-:W-:Y:S05]  /*4420*/  @!P0 MOV R15, R2 ;  /* 0x00000002000f8202 */ /* 0x000fea0000000f00 */
[----:B------:R1:W-:Y:S02]  /*4430*/  ST.E.128 [R8.64], R12 ;  /* 0x0000000c08007985 */ /* 0x0003e4000c101d08 */
.L_x_2849:
[----:B------:R-:W-:Y:S05]  /*4440*/  BSYNC B0 ;  /* 0x0000000000007941 */ /* 0x000fea0003800000 */
.L_x_2848:
[----:B------:R-:W-:Y:S01]  /*4450*/  ISETP.GE.AND P0, PT, R109, c[0x0][0x1d4], PT ;  /* 0x000075006d007a0c */ /* 0x000fe20003f06270 */
[----:B------:R-:W-:Y:S01]  /*4460*/  @!UPT UIADD3 URZ, URZ, URZ, URZ ;  /* 0x0000003f3f3ff290 */ /* 0x000fe2000fffe03f */
[----:B------:R-:W-:Y:S11]  /*4470*/  BSSY B0, `(.L_x_2850) ;  /* 0x0000039000007945 */ /* 0x000ff60003800000 */
[----:B------:R-:W-:-:S05]  /*4480*/  @P0 BRA `(.L_x_2851) ;  /* 0x0000037000000947 */ /* 0x000fca0003800000 */
[----:B-1----:R-:W1:Y:S01]  /*4490*/  LDS.128 R12, [R71+0xc000] ;  /* 0x00c00000470c7984 */ /* 0x002e620000000c00 */
        /* <DEDUP_REMOVED lines=27> */
[----:B------:R-:W-:Y:S01]  /*4650*/  @!P0 HADD2.F32 R7, -RZ, R6.H0_H0 ;  /* 0x20000006ff078230 */ /* 0x000fe20000004100 */
[-C--:B------:R-:W-:Y:S01]  /*4660*/  @!P0 FFMA.FTZ R40, R4, R30.reuse, -R32 ;  /* 0x0000001e04288223 */ /* 0x080fe20000010820 */
[----:B------:R-:W-:Y:S01]  /*4670*/  @!P0 HADD2.F32 R4, -RZ, R24.H1_H1 ;  /* 0x30000018ff048230 */ /* 0x000fe20000004100 */
[----:B------:R-:W-:Y:S01]  /*4680*/  @!P0 FFMA.FTZ R3, R9, R30, R3 ;  /* 0x0000001e09038223 */ /* 0x000fe20000010003 */
[----:B------:R-:W-:Y:S01]  /*4690*/  @!P0 F2FP.PACK_AB R9, R2, R41 ;  /* 0x000000290209823e */ /* 0x000fe200000000ff */
[----:B------:R-:W-:Y:S02]  /*46a0*/  @!P0 HADD2.F32 R24, -RZ, R6.H1_H1 ;  /* 0x30000006ff188230 */ /* 0x000fe40000004100 */
[--C-:B------:R-:W-:Y:S01]  /*46b0*/  @!P0 HADD2.F32 R6, -RZ, R5.reuse.H0_H0 ;  /* 0x20000005ff068230 */ /* 0x100fe20000004100 */
[----:B------:R-:W-:Y:S01]  /*46c0*/  @!P0 MOV R12, R9 ;  /* 0x00000009000c8202 */ /* 0x000fe20000000f00 */
[----:B------:R-:W-:Y:S01]  /*46d0*/  @!P0 HADD2.F32 R32, -RZ, R5.H1_H1 ;  /* 0x30000005ff208230 */ /* 0x000fe20000004100 */
[-C--:B------:R-:W-:Y:S02]  /*46e0*/  @!P0 FMUL.FTZ R37, R24, R4.reuse ;  /* 0x0000000418258220 */ /* 0x080fe40000410000 */
[----:B------:R-:W-:Y:S02]  /*46f0*/  @!P0 FMUL.FTZ R4, R7, R4 ;  /* 0x0000000407048220 */ /* 0x000fe40000410000 */
[-C--:B------:R-:W-:Y:S02]  /*4700*/  @!P0 FMUL.FTZ R5, R6, R8.reuse ;  /* 0x0000000806058220 */ /* 0x080fe40000410000 */
[----:B------:R-:W-:Y:S01]  /*4710*/  @!P0 FMUL.FTZ R36, R32, R8 ;  /* 0x0000000820248220 */ /* 0x000fe20000410000 */
[----:B------:R-:W-:Y:S01]  /*4720*/  @!P0 F2FP.PACK_AB R8, R3, R40 ;  /* 0x000000280308823e */ /* 0x000fe200000000ff */
[----:B------:R-:W-:Y:S02]  /*4730*/  @!P0 FFMA.FTZ R4, R24, R31, R4 ;  /* 0x0000001f18048223 */ /* 0x000fe40000010004 */
[----:B------:R-:W-:Y:S02]  /*4740*/  @!P0 FFMA.FTZ R36, R6, R35, -R36 ;  /* 0x0000002306248223 */ /* 0x000fe40000010824 */
[----:B------:R-:W-:Y:S01]  /*4750*/  @!P0 FFMA.FTZ R37, R7, R31, -R37 ;  /* 0x0000001f07258223 */ /* 0x000fe20000010825 */
[----:B------:R-:W-:Y:S01]  /*4760*/  SHF.L.U32 R7, R235, 0x3, RZ ;  /* 0x00000003eb077819 */ /* 0x000fe200000006ff */
[----:B------:R-:W-:Y:S02]  /*4770*/  @!P0 FFMA.FTZ R5, R32, R35, R5 ;  /* 0x0000002320058223 */ /* 0x000fe40000010005 */
[----:B------:R-:W-:Y:S01]  /*4780*/  @!P0 IMAD.MOV.U32 R13, RZ, RZ, R8 ;  /* 0x000000ffff0d8224 */ /* 0x000fe200078e0008 */
[----:B----4-:R-:W-:Y:S02]  /*4790*/  LEA R6, P1, R7, R54, 0x1 ;  /* 0x0000003607067211 */ /* 0x010fe400078208ff */
[----:B------:R-:W-:Y:S02]  /*47a0*/  @!P0 F2FP.PACK_AB R3, R4, R37 ;  /* 0x000000250403823e */ /* 0x000fe400000000ff */
[----:B------:R-:W-:Y:S02]  /*47b0*/  @!P0 F2FP.PACK_AB R2, R5, R36 ;  /* 0x000000240502823e */ /* 0x000fe400000000ff */
[----:B---3--:R-:W-:Y:S02]  /*47c0*/  LEA.HI.X.SX32 R7, R7, R55, 0x1, P1 ;  /* 0x0000003707077211 */ /* 0x008fe400008f0eff */
[----:B------:R-:W-:Y:S02]  /*47d0*/  @!P0 MOV R14, R3 ;  /* 0x00000003000e8202 */ /* 0x000fe40000000f00 */
[----:B------:R-:W-:Y:S05]  /*47e0*/  @!P0 MOV R15, R2 ;  /* 0x00000002000f8202 */ /* 0x000fea0000000f00 */
[----:B------:R1:W-:Y:S02]  /*47f0*/  ST.E.128 [R6.64], R12 ;  /* 0x0000000c06007985 */ /* 0x0003e4000c101d08 */
.L_x_2851:
[----:B------:R-:W-:Y:S05]  /*4800*/  BSYNC B0 ;  /* 0x0000000000007941 */ /* 0x000fea0003800000 */
.L_x_2850:
        /* <DEDUP_REMOVED lines=61> */
.L_x_2853:
[----:B------:R-:W-:Y:S05]  /*4be0*/  BSYNC B0 ;  /* 0x0000000000007941 */ /* 0x000fea0003800000 */
.L_x_2852:
        /* <DEDUP_REMOVED lines=58> */
.L_x_2855:
[----:B------:R-:W-:Y:S05]  /*4f90*/  BSYNC B0 ;  /* 0x0000000000007941 */ /* 0x000fea0003800000 */
.L_x_2854:
        /* <DEDUP_REMOVED lines=58> */
.L_x_2857:
[----:B------:R-:W-:Y:S05]  /*5340*/  BSYNC B0 ;  /* 0x0000000000007941 */ /* 0x000fea0003800000 */
.L_x_2856:
        /* <DEDUP_REMOVED lines=58> */
.L_x_2844:
        /* <DEDUP_REMOVED lines=47> */
.L_x_2859:
[----:B------:R-:W-:Y:S05]  /*59e0*/  BSYNC B0 ;  /* 0x0000000000007941 */ /* 0x000fea0003800000 */
.L_x_2858:
        /* <DEDUP_REMOVED lines=162> */
.L_x_2861:
[----:B------:R-:W-:Y:S05]  /*6410*/  BSYNC B0 ;  /* 0x0000000000007941 */ /* 0x000fea0003800000 */
.L_x_2860:
        /* <DEDUP_REMOVED lines=54> */
[-C--:B------:R-:W-:Y:S01]  /*6780*/  @!P0 FMUL.FTZ R5, R18, R8.reuse ;  /* 0x0000000812058220 */ /* 0x080fe20000410000 */
[----:B------:R-:W-:Y:S03]  /*6790*/  @!P0 SHF.R.U32.HI R35, RZ, 0x10, R47 ;  /* 0x00000010ff238819 */ /* 0x000fe6000001162f */
[C---:B------:R-:W-:Y:S02]  /*67a0*/  @!P0 FFMA.FTZ R20, R3.reuse, R19, -R5 ;  /* 0x0000001303148223 */ /* 0x040fe40000010805 */
[----:B------:R-:W-:Y:S01]  /*67b0*/  @!P0 FMUL.FTZ R5, R3, R8 ;  /* 0x0000000803058220 */ /* 0x000fe20000410000 */
[----:B------:R-:W-:Y:S01]  /*67c0*/  @!P0 HADD2.F32 R8, -RZ, R36.H0_H0 ;  /* 0x20000024ff088230 */ /* 0x000fe20000004100 */
[----:B------:R-:W-:Y:S01]  /*67d0*/  @!P0 SHF.R.U64 R36, R46, 0x10, R47 ;  /* 0x000000102e248819 */ /* 0x000fe2000000122f */
[----:B------:R-:W-:Y:S01]  /*67e0*/  @!P0 HADD2.F32 R3, -RZ, R6.H1_H1 ;  /* 0x30000006ff038230 */ /* 0x000fe20000004100 */
[----:B------:R-:W-:Y:S01]  /*67f0*/  @!P0 FMUL.FTZ R6, R9, R7 ;  /* 0x0000000709068220 */ /* 0x000fe20000410000 */
[----:B------:R-:W-:Y:S01]  /*6800*/  @!P0 F2FP.PACK_AB R44, R20, R21 ;  /* 0x00000015142c823e */ /* 0x000fe200000000ff */
[----:B------:R-:W-:Y:S02]  /*6810*/  @!P0 HADD2.F32 R21, -RZ, R57.H1_H1 ;  /* 0x30000039ff158230 */ /* 0x000fe40000004100 */
[CC--:B------:R-:W-:Y:S01]  /*6820*/  @!P0 FFMA.FTZ R20, R3.reuse, R8.reuse, -R6 ;  /* 0x0000000803148223 */ /* 0x0c0fe20000010806 */
[----:B------:R-:W-:Y:S01]  /*6830*/  @!P0 HADD2.F32 R6, -RZ, R30.H0_H0 ;  /* 0x2000001eff068230 */ /* 0x000fe20000004100 */
[----:B------:R-:W-:Y:S02]  /*6840*/  @!P0 FMUL.FTZ R3, R3, R7 ;  /* 0x0000000703038220 */ /* 0x000fe40000410000 */
        /* <DEDUP_REMOVED lines=9> */
[--C-:B------:R-:W-:Y:S01]  /*68e0*/  @!P0 SHF.R.U64 R18, R22, 0x10, R23.reuse ;  /* 0x0000001016128819 */ /* 0x100fe20000001217 */
[CC--:B------:R-:W-:Y:S01]  /*68f0*/  @!P0 FMUL.FTZ R19, R8.reuse, R6.reuse ;  /* 0x0000000608138220 */ /* 0x0c0fe20000410000 */
[----:B------:R-:W-:Y:S01]  /*6900*/  @!P0 HADD2.F32 R7, -RZ, R16.H0_H0 ;  /* 0x20000010ff078230 */ /* 0x000fe20000004100 */
[----:B------:R-:W-:Y:S02]  /*6910*/  @!P0 MOV R22, R43 ;  /* 0x0000002b00168202 */ /* 0x000fe40000000f00 */
[----:B------:R-:W-:Y:S02]  /*6920*/  @!P0 SHF.R.U32.HI R17, RZ, 0x10, R23 ;  /* 0x00000010ff118819 */ /* 0x000fe40000011617 */
[C---:B------:R-:W-:Y:S01]  /*6930*/  @!P0 FMUL.FTZ R6, R7.reuse, R6 ;  /* 0x0000000607068220 */ /* 0x040fe20000410000 */
[----:B------:R-:W-:Y:S01]  /*6940*/  @!P0 HADD2.F32 R20, -RZ, R22.H0_H0 ;  /* 0x20000016ff148230 */ /* 0x000fe20000004100 */
[-C--:B------:R-:W-:Y:S01]  /*6950*/  @!P0 FFMA.FTZ R45, R7, R9.reuse, -R19 ;  /* 0x00000009072d8223 */ /* 0x080fe20000010813 */
[----:B------:R-:W-:Y:S01]  /*6960*/  @!P0 HADD2.F32 R7, -RZ, R30.H1_H1 ;  /* 0x3000001eff078230 */ /* 0x000fe20000004100 */
[----:B------:R-:W-:Y:S01]  /*6970*/  @!P0 FFMA.FTZ R6, R8, R9, R6 ;  /* 0x0000000908068223 */ /* 0x000fe20000010006 */
[----:B------:R-:W-:Y:S01]  /*6980*/  @!P0 HADD2.F32 R19, -RZ, R17.H0_H0 ;  /* 0x20000011ff138230 */ /* 0x000fe20000004100 */
[----:B------:R-:W-:Y:S01]  /*6990*/  @!P0 IMAD.MOV.U32 R9, RZ, RZ, R15 ;  /* 0x000000ffff098224 */ /* 0x000fe200078e000f */
[----:B------:R-:W-:Y:S01]  /*69a0*/  @!P0 HADD2.F32 R22, -RZ, R22.H1_H1 ;  /* 0x30000016ff168230 */ /* 0x000fe20000004100 */
[----:B------:R-:W-:Y:S01]  /*69b0*/  @!P0 FMUL.FTZ R23, R20, R7 ;  /* 0x0000000714178220 */ /* 0x000fe20000410000 */
[----:B------:R-:W-:Y:S01]  /*69c0*/  @!P0 HADD2.F32 R17, -RZ, R18.H0_H0 ;  /* 0x20000012ff118230 */ /* 0x000fe20000004100 */
[----:B------:R-:W-:Y:S01]  /*69d0*/  @!P0 F2FP.PACK_AB R4, R5, R4 ;  /* 0x000000040504823e */ /* 0x000fe200000000ff */
[----:B------:R-:W-:Y:S02]  /*69e0*/  @!P0 HADD2.F32 R8, -RZ, R9.H0_H0 ;  /* 0x20000009ff088230 */ /* 0x000fe40000004100 */
[----:B------:R-:W-:Y:S02]  /*69f0*/  @!P0 HADD2.F32 R18, -RZ, R29.H1_H1 ;  /* 0x3000001dff128230 */ /* 0x000fe40000004100 */
[----:B------:R-:W-:Y:S02]  /*6a00*/  @!P0 IMAD.MOV.U32 R41, RZ, RZ, R4 ;  /* 0x000000ffff298224 */ /* 0x000fe400078e0004 */
[C---:B------:R-:W-:Y:S01]  /*6a10*/  @!P0 FFMA.FTZ R39, R8.reuse, R21, -R23 ;  /* 0x0000001508278223 */ /* 0x040fe20000010817 */
[----:B------:R-:W-:Y:S01]  /*6a20*/  @!P0 HADD2.F32 R23, -RZ, R35.H0_H0 ;  /* 0x20000023ff178230 */ /* 0x000fe20000004100 */
        /* <DEDUP_REMOVED lines=29> */
.L_x_2863:
[----:B------:R-:W-:Y:S05]  /*6c00*/  BSYNC B0 ;  /* 0x0000000000007941 */ /* 0x000fea0003800000 */
.L_x_2862:
        /* <DEDUP_REMOVED lines=129> */
.L_x_2843:
[----:B-1----:R-:W-:Y:S01]  /*7420*/  IMAD.WIDE.U32 R2, R72, c[0x0][0x1e0], RZ ;  /* 0x0000780048027a25 */ /* 0x002fe200078e00ff */
        /* <DEDUP_REMOVED lines=12> */
[----:B------:R-:W1:Y:S08]  /*74f0*/  SHFL.IDX PT, R2, R3, RZ, 0x1c1f ;  /* 0x001c1fff03027589 */ /* 0x000e7000000e0000 */
[----:B------:R2:W3:Y:S02]  /*7500*/  SHFL.IDX PT, R3, R4, RZ, 0x1c1f ;  /* 0x001c1fff04037589 */ /* 0x0004e400000e0000 */
[----:B--2---:R-:W-:Y:S05]  /*7510*/  IMAD.IADD R4, R76, 0x1, -R8 ;  /* 0x000000014c047824 */ /* 0x004fea00078e0a08 */
[----:B------:R-:W-:Y:S04]  /*7520*/  IMNMX R73, R4, 0x40, PT ;  /* 0x0000004004497817 */ /* 0x000fe80003800200 */
[----:B------:R-:W-:Y:S11]  /*7530*/  ISETP.GT.AND P0, PT, R73, R227, PT ;  /* 0x000000e34900720c */ /* 0x000ff60003f04270 */
[----:B------:R-:W-:Y:S02]  /*7540*/  @!UPT UIADD3 URZ, URZ, URZ, URZ ;  /* 0x0000003f3f3ff290 */ /* 0x000fe4000fffe03f */
[----:B------:R-:W-:-:S05]  /*7550*/  @!P0 BRA `(.L_x_2847) ;  /* 0x0000020000008947 */ /* 0x000fca0003800000 */
[----:B-1-3--:R-:W-:Y:S02]  /*7560*/  ISETP.GE.AND P1, PT, R104, c[0x0][0x1d4], PT ;  /* 0x0000750068007a0c */ /* 0x00afe40003f26270 */
[----:B------:R-:W-:Y:S02]  /*7570*/  ISETP.GE.AND P3, PT, R224, c[0x0][0x1d4], PT ;  /* 0x00007500e0007a0c */ /* 0x000fe40003f66270 */
[C---:B------:R-:W-:Y:S09]  /*7580*/  ISETP.GE.AND P2, PT, R223.reuse, c[0x0][0x1d4], PT ;  /* 0x00007500df007a0c */ /* 0x040ff20003f46270 */
[----:B------:R-:W1:Y:S01]  /*7590*/  @!P1 LDS.128 R12, [R70+0xc000] ;  /* 0x00c00000460c9984 */ /* 0x000e620000000c00 */
        /* <DEDUP_REMOVED lines=28> */
.L_x_2847:
[----:B-1-3--:R-:W-:Y:S05]  /*7760*/  BSYNC B1 ;  /* 0x0000000000017941 */ /* 0x00afea0003800000 */
.L_x_2842:
[----:B------:R-:W-:Y:S01]  /*7770*/  ISETP.GT.AND P0, PT, R28, R33, PT ;  /* 0x000000211c00720c */ /* 0x000fe20003f04270 */
[----:B------:R-:W-:Y:S01]  /*7780*/  IMAD R8, R75, c[0x0][0x218], RZ ;  /* 0x000086004b087a24 */ /* 0x000fe200078e02ff */
[C---:B------:R-:W-:Y:S01]  /*7790*/  ISETP.GE.AND P1, PT, R38.reuse, 0x1, PT ;  /* 0x000000012600780c */ /* 0x040fe20003f26270 */
[----:B------:R-:W-:Y:S01]  /*77a0*/  BSSY B0, `(.L_x_2864) ;  /* 0x000004a000007945 */ /* 0x000fe20003800000 */
[C---:B--2---:R-:W-:Y:S01]  /*77b0*/  IADD3 R3, R38.reuse, 0x1, RZ ;  /* 0x0000000126037810 */ /* 0x044fe20007ffe0ff */
        /* <DEDUP_REMOVED lines=36> */
[----:B------:R2:W3:Y:S01]  /*7a00*/  SHFL.IDX PT, R5, R3, RZ, 0x1c1f ;  /* 0x001c1fff03057589 */ /* 0x0004e200000e0000 */
[----:B------:R-:W-:Y:S04]  /*7a10*/  DEPBAR.LE SB0, 0x2 ;  /* 0x000080800000791a */ /* 0x000fe80000000000 */
[----:B------:R-:W-:Y:S06]  /*7a20*/  BAR.SYNC.DEFER_BLOCKING 0x0 ;  /* 0x0000000000007b1d */ /* 0x000fec0000010000 */
[----:B------:R-:W-:-:S05]  /*7a30*/  @!P0 BRA `(.L_x_2865) ;  /* 0x0000020000008947 */ /* 0x000fca0003800000 */
[----:B-123--:R-:W-:Y:S02]  /*7a40*/  ISETP.GE.AND P1, PT, R104, c[0x0][0x1d4], PT ;  /* 0x0000750068007a0c */ /* 0x00efe40003f26270 */
        /* <DEDUP_REMOVED lines=31> */
.L_x_2865:
[----:B-123--:R-:W-:Y:S05]  /*7c40*/  BSYNC B0 ;  /* 0x0000000000007941 */ /* 0x00efea0003800000 */
.L_x_2864:
        /* <DEDUP_REMOVED lines=33> */
.L_x_2841:
[----:B------:R-:W2:Y:S01]  /*7e60*/  LDL R16, [R1+0x4] ;  /* 0x0000040001107983 */ /* 0x000ea20000100800 */
[----:B------:R-:W-:-:S05]  /*7e70*/  IMAD.MOV.U32 R0, RZ, RZ, c[0x0][0x2c4] ;  /* 0x0000b100ff007624 */ /* 0x000fca00078e00ff */
[----:B------:R-:W-:Y:S01]  /*7e80*/  ISETP.NE.AND P3, PT, R0, 0x1, PT ;  /* 0x000000010000780c */ /* 0x000fe20003f65270 */
[----:B------:R-:W-:Y:S01]  /*7e90*/  BSSY B0, `(.L_x_2867) ;  /* 0x0000028000007945 */ /* 0x000fe20003800000 */
[----:B--2---:R-:W-:-:S11]  /*7ea0*/  IADD3 R0, R16, 0x7f, RZ ;  /* 0x0000007f10007810 */ /* 0x004fd60007ffe0ff */
[----:B-1----:R-:W-:-:S05]  /*7eb0*/  @P3 IMAD.HI.U32 R2, R0, c[0x0][0x2c8], RZ ;  /* 0x0000b20000023a27 */ /* 0x002fca00078e00ff */
[----:B------:R-:W-:-:S05]  /*7ec0*/  @P3 SHF.R.U32.HI R0, RZ, c[0x0][0x2cc], R2 ;  /* 0x0000b300ff003a19 */ /* 0x000fca0000011602 */
[----:B------:R-:W-:-:S05]  /*7ed0*/  IMAD.IADD R0, R128, 0x1, R0 ;  /* 0x0000000180007824 */ /* 0x000fca00078e0200 */
[----:B------:R-:W-:-:S04]  /*7ee0*/  SHF.R.S32.HI R2, RZ, 0x1f, R0 ;  /* 0x0000001fff027819 */ /* 0x000fc80000011400 */
[----:B------:R-:W-:-:S04]  /*7ef0*/  LEA.HI R0, R2, R0, RZ, 0x6 ;  /* 0x0000000002007211 */ /* 0x000fc800078f30ff */
[----:B------:R-:W-:-:S04]  /*7f00*/  SHF.R.S32.HI R0, RZ, 0x6, R0 ;  /* 0x00000006ff007819 */ /* 0x000fc80000011400 */
[----:B------:R-:W-:-:S04]  /*7f10*/  IMNMX R6, R127, R0, PT ;  /* 0x000000007f067217 */ /* 0x000fc80003800200 */
[----:B------:R-:W-:Y:S01]  /*7f20*/  ISETP.GE.AND P0, PT, R6, 0x1, PT ;  /* 0x000000010600780c */ /* 0x000fe20003f06270 */
[----:B------:R-:W-:-:S12]  /*7f30*/  IMAD.MOV.U32 R0, RZ, RZ, RZ ;  /* 0x000000ffff007224 */ /* 0x000fd800078e00ff */
        /* <DEDUP_REMOVED lines=29> */
.L_x_2868:
[----:B------:R-:W-:Y:S05]  /*8110*/  BSYNC B0 ;  /* 0x0000000000007941 */ /* 0x000fea0003800000 */
.L_x_2867:
[----:B------:R-:W2:Y:S01]  /*8120*/  LDL R2, [R1+0x30] ;  /* 0x0000300001027983 */ /* 0x000ea20000100800 */
[----:B------:R-:W-:Y:S01]  /*8130*/  MOV R17, RZ ;  /* 0x000000ff00117202 */ /* 0x000fe20000000f00 */
[----:B------:R-:W-:Y:S01]  /*8140*/  IMAD.MOV.U32 R22, RZ, RZ, RZ ;  /* 0x000000ffff167224 */ /* 0x000fe200078e00ff */
        /* <DEDUP_REMOVED lines=54> */
[----:B------:R-:W2:Y:S04]  /*84b0*/  LDL R3, [R1+0x14] ;  /* 0x0000140001037983 */ /* 0x000ea80000100800 */
[----:B------:R-:W3:Y:S04]  /*84c0*/  LDL R7, [R1+0x18] ;  /* 0x0000180001077983 */ /* 0x000ee80000100800 */
[----:B------:R-:W4:Y:S04]  /*84d0*/  LDL R4, [R1+0x8] ;  /* 0x0000080001047983 */ /* 0x000f280000100800 */
[----:B------:R-:W4:Y:S04]  /*84e0*/  LDL R5, [R1+0x28] ;  /* 0x0000280001057983 */ /* 0x000f280000100800 */
[----:B------:R-:W4:Y:S01]  /*84f0*/  LDL R8, [R1+0x1c] ;  /* 0x00001c0001087983 */ /* 0x000f220000100800 */
[----:B------:R-:W-:-:S04]  /*8500*/  ISETP.NE.U32.AND P0, PT, RZ, c[0x0][0x340], PT ;  /* 0x0000d000ff007a0c */ /* 0x000fc80003f05070 */
[----:B------:R-:W-:Y:S02]  /*8510*/  ISETP.NE.AND.EX P1, PT, RZ, c[0x0][0x344], PT, P0 ;  /* 0x0000d100ff007a0c */ /* 0x000fe40003f25300 */
[----:B------:R-:W-:-:S05]  /*8520*/  SHF.R.S32.HI R0, RZ, 0x1f, R139 ;  /* 0x0000001fff007819 */ /* 0x000fca000001148b */
[----:B------:R-:W-:-:S04]  /*8530*/  IMAD R0, R0, c[0x0][0x178], RZ ;  /* 0x00005e0000007a24 */ /* 0x000fc800078e02ff */
[----:B------:R-:W-:Y:S02]  /*8540*/  IMAD R0, R139, c[0x0][0x17c], R0 ;  /* 0x00005f008b007a24 */ /* 0x000fe400078e0200 */
[----:B--2---:R-:W-:-:S04]  /*8550*/  @P1 IADD3 R2, P0, R3, c[0x0][0x340], RZ ;  /* 0x0000d00003021a10 */ /* 0x004fc80007f1e0ff */
[----:B---3--:R-:W-:-:S05]  /*8560*/  @P1 IADD3.X R3, R7, c[0x0][0x344], RZ, P0, !PT ;  /* 0x0000d10007031a10 */ /* 0x008fca00007fe4ff */
[----:B------:R1:W5:Y:S01]  /*8570*/  @P1 LDG.E R14, [R2.64] ;  /* 0x00000008020e1981 */ /* 0x000362000c1e1900 */
[----:B------:R-:W-:Y:S02]  /*8580*/  ISETP.NE.U32.AND P0, PT, RZ, c[0x0][0x348], PT ;  /* 0x0000d200ff007a0c */ /* 0x000fe40003f05070 */
[----:B----4-:R-:W-:Y:S01]  /*8590*/  LOP3.LUT R15, R4, 0xffff, RZ, 0xc0, !PT ;  /* 0x0000ffff040f7812 */ /* 0x010fe200078ec0ff */
[----:B------:R-:W-:Y:S01]  /*85a0*/  IMAD.IADD R4, R231, 0x1, R16 ;  /* 0x00000001e7047824 */ /* 0x000fe200078e0210 */
[----:B------:R-:W-:Y:S02]  /*85b0*/  ISETP.NE.AND.EX P0, PT, RZ, c[0x0][0x34c], PT, P0 ;  /* 0x0000d300ff007a0c */ /* 0x000fe40003f05300 */
[----:B------:R-:W-:Y:S01]  /*85c0*/  ISETP.GE.AND P5, PT, R216, c[0x0][0x198], PT ;  /* 0x00006600d8007a0c */ /* 0x000fe20003fa6270 */
[----:B------:R-:W-:Y:S01]  /*85d0*/  @P3 IMAD.HI.U32 R7, R4, c[0x0][0x2c8], RZ ;  /* 0x0000b20004073a27 */ /* 0x000fe200078e00ff */
[----:B------:R-:W-:Y:S02]  /*85e0*/  SEL R6, R5, RZ, !P0 ;  /* 0x000000ff05067207 */ /* 0x000fe40004000000 */
[----:B------:R-:W-:-:S02]  /*85f0*/  SEL R5, R8, RZ, !P0 ;  /* 0x000000ff08057207 */ /* 0x000fc40004000000 */
        /* <DEDUP_REMOVED lines=8> */
[----:B------:R-:W-:Y:S01]  /*8680*/  IMAD.WIDE.U32 R2, R15, c[0x0][0x1b8], R2 ;  /* 0x00006e000f027a25 */ /* 0x000fe200078e0002 */
[----:B------:R-:W-:Y:S02]  /*8690*/  ISETP.GE.AND P3, PT, R219, c[0x0][0x198], PT ;  /* 0x00006600db007a0c */ /* 0x000fe40003f66270 */
        /* <DEDUP_REMOVED lines=21> */
.L_x_3032:
[----:B------:R-:W-:Y:S05]  /*87f0*/  BRA.DIV ~URZ, `(.L_x_2871) ;  /* 0x000173527f007947 */ /* 0x000fea000b800000 */
[----:B------:R3:W4:Y:S02]  /*8800*/  SHFL.IDX PT, R0, R13, RZ, 0x181f ;  /* 0x00181fff0d007589 */ /* 0x00072400000e0000 */
.L_x_3033:
        /* <DEDUP_REMOVED lines=16> */
.L_x_2873:
[----:B------:R-:W-:Y:S05]  /*8910*/  BSYNC B0 ;  /* 0x0000000000007941 */ /* 0x000fea0003800000 */
.L_x_2872:
[----:B------:R-:W-:Y:S05]  /*8920*/  BRA.DIV ~URZ, `(.L_x_2874) ;  /* 0x000172927f007947 */ /* 0x000fea000b800000 */
[----:B--2---:R2:W1:Y:S04]  /*8930*/  SHFL.IDX PT, R4, R12, 0x1, 0x181f ;  /* 0x00381f000c047f89 */ /* 0x00446800000e0000 */
[----:B----4-:R2:W4:Y:S02]  /*8940*/  SHFL.IDX PT, R0, R13, 0x1, 0x181f ;  /* 0x00381f000d007f89 */ /* 0x01052400000e0000 */
.L_x_3034:
        /* <DEDUP_REMOVED lines=16> */
.L_x_2876:
[----:B------:R-:W-:Y:S05]  /*8a50*/  BSYNC B0 ;  /* 0x0000000000007941 */ /* 0x000fea0003800000 */
.L_x_2875:
[----:B------:R-:W-:Y:S05]  /*8a60*/  BRA.DIV ~URZ, `(.L_x_2877) ;  /* 0x000172227f007947 */ /* 0x000fea000b800000 */
[----:B-1----:R1:W2:Y:S02]  /*8a70*/  SHFL.IDX PT, R4, R12, 0x2, 0x181f ;  /* 0x00581f000c047f89 */ /* 0x0022a400000e0000 */
.L_x_3035:
[----:B------:R-:W-:Y:S05]  /*8a80*/  BRA.DIV ~URZ, `(.L_x_2878) ;  /* 0x000172727f007947 */ /* 0x000fea000b800000 */
[----:B----4-:R4:W1:Y:S02]  /*8a90*/  SHFL.IDX PT, R0, R13, 0x2, 0x181f ;  /* 0x00581f000d007f89 */ /* 0x01086400000e0000 */
.L_x_3036:
        /* <DEDUP_REMOVED lines=16> */
.L_x_2880:
[----:B------:R-:W-:Y:S05]  /*8ba0*/  BSYNC B0 ;  /* 0x0000000000007941 */ /* 0x000fea0003800000 */
.L_x_2879:
[----:B------:R-:W-:Y:S05]  /*8bb0*/  BRA.DIV ~URZ, `(.L_x_2881) ;  /* 0x000171b27f007947 */ /* 0x000fea000b800000 */
[----:B--2---:R2:W3:Y:S04]  /*8bc0*/  SHFL.IDX PT, R4, R12, 0x3, 0x181f ;  /* 0x00781f000c047f89 */ /* 0x0044e800000e0000 */
[----:B-1----:R2:W1:Y:S02]  /*8bd0*/  SHFL.IDX PT, R0, R13, 0x3, 0x181f ;  /* 0x00781f000d007f89 */ /* 0x00246400000e0000 */
.L_x_3037:
[----:B------:R-:W-:Y:S01]  /*8be0*/  IADD3 R2, R5, 0x60, RZ ;  /* 0x0000006005027810 */ /* 0x000fe20007ffe0ff */
[----:B-----5:R-:W-:-:S03]  /*8bf0*/  IMAD.WIDE.U32 R238, R14, c[0x0][0x2b0], RZ ;  /* 0x0000ac000eee7a25 */ /* 0x020fc600078e00ff */
[----:B------:R-:W-:-:S13]  /*8c00*/  ISETP.GE.AND P0, PT, R2, R48, PT ;  /* 0x000000300200720c */ /* 0x000fda0003f06270 */
        /* <DEDUP_REMOVED lines=41> */
[----:B------:R-:W-:Y:S01]  /*8ea0*/  SHF.L.U64.HI R18, R219, 0x1, R229 ;  /* 0x00000001db127819 */ /* 0x000fe200000102e5 */
[----:B------:R-:W-:Y:S02]  /*8eb0*/  IMAD R208, R0, c[0x0][0x2b8], R2 ;  /* 0x0000ae0000d07a24 */ /* 0x000fe400078e0202 */
[----:B------:R-:W-:Y:S02]  /*8ec0*/  IMAD R242, R15, c[0x0][0x1ec], R237 ;  /* 0x00007b000ff27a24 */ /* 0x000fe400078e02ed */
[----:B------:R-:W-:-:S04]  /*8ed0*/  IMAD.WIDE.U32 R2, R208, c[0x0][0x1e0], RZ ;  /* 0x00007800d0027a25 */ /* 0x000fc800078e00ff */
[----:B------:R-:W-:Y:S02]  /*8ee0*/  IMAD R107, R106, -0x40, R249 ;  /* 0xffffffc06a6b7824 */ /* 0x000fe400078e02f9 */
        /* <DEDUP_REMOVED lines=8> */
[----:B------:R-:W-:-:S04]  /*8f70*/  IMAD R0, R208, c[0x0][0x1e4], R0 ;  /* 0x00007900d0007a24 */ /* 0x000fc800078e0200 */
[----:B------:R-:W-:Y:S02]  /*8f80*/  IMAD.IADD R3, R3, 0x1, R0 ;  /* 0x0000000103037824 */ /* 0x000fe400078e0200 */
        /* <DEDUP_REMOVED lines=8> */
[----:B--2-4-:R-:W-:-:S03]  /*9010*/  IMAD R13, R195, c[0x0][0x21c], R7 ;  /* 0x00008700c30d7a24 */ /* 0x014fc600078e0207 */
[----:B------:R-:W-:Y:S01]  /*9020*/  IADD3.X R2, R242, R3, R5, P0, !PT ;  /* 0x00000003f2027210 */ /* 0x000fe200007fe405 */
[----:B------:R-:W-:Y:S01]  /*9030*/  IMAD R5, R208, c[0x0][0x20c], R4 ;  /* 0x00008300d0057a24 */ /* 0x000fe200078e0204 */
[----:B------:R-:W-:-:S04]  /*9040*/  LEA R6, P0, R0, c[0x0][0x1c8], 0x1 ;  /* 0x0000720000067a11 */ /* 0x000fc800078008ff */
[----:B------:R-:W-:Y:S01]  /*9050*/  LEA.HI.X R12, R0, c[0x0][0x1cc], R2, 0x1, P0 ;  /* 0x00007300000c7a11 */ /* 0x000fe200000f0c02 */
[----:B------:R-:W-:Y:S01]  /*9060*/  IMAD.WIDE.U32 R2, R208, c[0x0][0x208], RZ ;  /* 0x00008200d0027a25 */ /* 0x000fe200078e00ff */
[----:B------:R-:W1:Y:S01]  /*9070*/  SHFL.IDX PT, R0, R6, RZ, 0x181f ;  /* 0x00181fff06007589 */ /* 0x000e6200000e0000 */
[C---:B------:R-:W-:Y:S02]  /*9080*/  @P1 ISETP.GE.AND P0, PT, R216.reuse, c[0x0][0x1d4], PT ;  /* 0x00007500d8001a0c */ /* 0x040fe40003f06270 */
[----:B------:R-:W-:Y:S01]  /*9090*/  IMAD.IADD R3, R3, 0x1, R5 ;  /* 0x0000000103037824 */ /* 0x000fe200078e0205 */
[----:B------:R-:W2:Y:S03]  /*90a0*/  SHFL.IDX PT, R8, R12, RZ, 0x181f ;  /* 0x00181fff0c087589 */ /* 0x000ea600000e0000 */
[----:B------:R-:W-:Y:S01]  /*90b0*/  IMAD.WIDE.U32 R2, R195, c[0x0][0x218], R2 ;  /* 0x00008600c3027a25 */ /* 0x000fe200078e0002 */
[----:B------:R3:W4:Y:S04]  /*90c0*/  SHFL.IDX PT, R9, R6, 0x1, 0x181f ;  /* 0x00381f0006097f89 */ /* 0x00072800000e0000 */
[----:B------:R-:W5:Y:S01]  /*90d0*/  SHFL.IDX PT, R12, R12, 0x1, 0x181f ;  /* 0x00381f000c0c7f89 */ /* 0x000f6200000e0000 */
[----:B-1----:R-:W-:-:S04]  /*90e0*/  @P1 LEA R4, P2, R216, R0, 0x1 ;  /* 0x00000000d8041211 */ /* 0x002fc800078408ff */
[----:B--2---:R-:W-:-:S05]  /*90f0*/  @P1 LEA.HI.X R5, R216, R8, R217, 0x1, P2 ;  /* 0x00000008d8051211 */ /* 0x004fca00010f0cd9 */
[----:B------:R1:W-:Y:S01]  /*9100*/  @P1 LDGSTS.E.BYPASS.LTC128B.128 [R144+0xc100], [R4.64], !P0 ;  /* 0x0c10000004901fae */ /* 0x0003e2000c101d48 */
[----:B---3--:R-:W-:-:S04]  /*9110*/  @P1 LEA R6, P0, R218, R0, 0x1 ;  /* 0x00000000da061211 */ /* 0x008fc800078008ff */
[----:B------:R-:W-:Y:S02]  /*9120*/  @P1 LEA.HI.X R7, R218, R8, R230, 0x1, P0 ;  /* 0x00000008da071211 */ /* 0x000fe400000f0ce6 */
[----:B------:R-:W-:-:S03]  /*9130*/  ISETP.GE.AND P0, PT, R14, 0x21, PT ;  /* 0x000000210e00780c */ /* 0x000fc60003f06270 */
[----:B------:R4:W-:Y:S01]  /*9140*/  @P1 LDGSTS.E.BYPASS.LTC128B.128 [R144+0xe100], [R6.64], !P5 ;  /* 0x0e10000006901fae */ /* 0x0009e2000e901d48 */
[C---:B-1----:R-:W-:Y:S02]  /*9150*/  @P1 LEA R4, P3, R219.reuse, R0, 0x1 ;  /* 0x00000000db041211 */ /* 0x042fe400078608ff */
[----:B------:R-:W-:Y:S02]  /*9160*/  IADD3 R0, P2, R2, R240, RZ ;  /* 0x000000f002007210 */ /* 0x000fe40007f5e0ff */
[----:B------:R-:W-:Y:S02]  /*9170*/  @P1 LEA.HI.X R5, R219, R8, R229, 0x1, P3 ;  /* 0x00000008db051211 */ /* 0x000fe400018f0ce5 */
[----:B------:R-:W-:Y:S02]  /*9180*/  IADD3.X R2, R247, R3, R13, P2, !PT ;  /* 0x00000003f7027210 */ /* 0x000fe400017fe40d */
[----:B------:R-:W-:Y:S01]  /*9190*/  LEA R15, P2, R0, c[0x0][0x1f8], 0x1 ;  /* 0x00007e00000f7a11 */ /* 0x000fe200078408ff */
[----:B------:R1:W-:Y:S01]  /*91a0*/  @P1 LDGSTS.E.BYPASS.LTC128B.128 [R144+0x10100], [R4.64], !P4 ;  /* 0x1010000004901fae */ /* 0x0003e2000e101d48 */
[----:B----4-:R-:W-:-:S02]  /*91b0*/  @P0 LEA R6, P1, R216, R9, 0x1 ;  /* 0x00000009d8060211 */ /* 0x010fc400078208ff */
[----:B------:R-:W-:Y:S01]  /*91c0*/  LEA.HI.X R17, R0, c[0x0][0x1fc], R2, 0x1, P2 ;  /* 0x00007f0000117a11 */ /* 0x000fe200010f0c02 */
[----:B------:R-:W2:Y:S01]  /*91d0*/  SHFL.IDX PT, R8, R15, RZ, 0x181f ;  /* 0x00181fff0f087589 */ /* 0x000ea200000e0000 */
[----:B------:R-:W-:Y:S02]  /*91e0*/  @P0 ISETP.GE.AND P4, PT, R216, c[0x0][0x1d4], PT ;  /* 0x00007500d8000a0c */ /* 0x000fe40003f86270 */
[----:B------:R-:W-:Y:S01]  /*91f0*/  @P0 ISETP.GE.AND P3, PT, R218, c[0x0][0x1d4], PT ;  /* 0x00007500da000a0c */ /* 0x000fe20003f66270 */
[----:B------:R-:W3:Y:S01]  /*9200*/  SHFL.IDX PT, R13, R17, RZ, 0x181f ;  /* 0x00181fff110d7589 */ /* 0x000ee200000e0000 */
[----:B-----5:R-:W-:Y:S02]  /*9210*/  @P0 LEA.HI.X R7, R216, R12, R217, 0x1, P1 ;  /* 0x0000000cd8070211 */ /* 0x020fe400008f0cd9 */
[----:B------:R-:W-:Y:S01]  /*9220*/  @P0 ISETP.GE.AND P2, PT, R219, c[0x0][0x1d4], PT ;  /* 0x00007500db000a0c */ /* 0x000fe20003f46270 */
[----:B------:R4:W5:Y:S06]  /*9230*/  SHFL.IDX PT, R0, R15, 0x1, 0x181f ;  /* 0x00381f000f007f89 */ /* 0x00096c00000e0000 */
[----:B------:R5:W-:Y:S01]  /*9240*/  @P0 LDGSTS.E.BYPASS.LTC128B.128 [R144+0xd100], [R6.64], !P4 ;  /* 0x0d10000006900fae */ /* 0x000be2000e101d48 */
[----:B------:R-:W-:-:S02]  /*9250*/  ISETP.GE.AND P4, PT, R218, c[0x0][0x1d4], PT ;  /* 0x00007500da007a0c */ /* 0x000fc40003f86270 */
[----:B-1----:R-:W-:-:S04]  /*9260*/  @P0 LEA R4, P1, R218, R9, 0x1 ;  /* 0x00000009da040211 */ /* 0x002fc800078208ff */
[-C--:B------:R-:W-:Y:S02]  /*9270*/  @P0 LEA.HI.X R5, R218, R12.reuse, R230, 0x1, P1 ;  /* 0x0000000cda050211 */ /* 0x080fe400008f0ce6 */
[C---:B------:R-:W-:Y:S01]  /*9280*/  @P0 LEA R2, P1, R219.reuse, R9, 0x1 ;  /* 0x00000009db020211 */ /* 0x040fe200078208ff */
[C---:B----4-:R-:W-:Y:S02]  /*9290*/  IMAD.SHL.U32 R15, R216.reuse, 0x2, RZ ;  /* 0x00000002d80f7824 */ /* 0x050fe400078e00ff */
        /* <DEDUP_REMOVED lines=10> */
[----:B------:R-:W-:Y:S02]  /*9340*/  ISETP.GT.AND P4, PT, R106, R226, PT ;  /* 0x000000e26a00720c */ /* 0x000fe40003f84270 */
[----:B--2---:R-:W-:Y:S01]  /*9350*/  IADD3 R4, P0, R8, R15, RZ ;  /* 0x0000000f08047210 */ /* 0x004fe20007f1e0ff */
[----:B-1----:R-:W-:-:S04]  /*9360*/  IMAD.SHL.U32 R17, R218, 0x2, RZ ;  /* 0x00000002da117824 */ /* 0x002fc800078e00ff */
[----:B---3--:R-:W-:Y:S01]  /*9370*/  IMAD.X R5, R13, 0x1, R16, P0 ;  /* 0x000000010d057824 */ /* 0x008fe200000e0610 */
[----:B----4-:R-:W-:-:S04]  /*9380*/  IADD3 R2, P0, R8, R17, RZ ;  /* 0x0000001108027210 */ /* 0x010fc80007f1e0ff */
[----:B------:R1:W-:Y:S01]  /*9390*/  LDGSTS.E.BYPASS.LTC128B.128 [R144+0x100], [R4.64], !P2 ;  /* 0x0010000004907fae */ /* 0x0003e2000d101d48 */
[----:B------:R-:W-:Y:S01]  /*93a0*/  ISETP.GE.AND P2, PT, R219, c[0x0][0x1d4], PT ;  /* 0x00007500db007a0c */ /* 0x000fe20003f46270 */
[----:B------:R-:W-:Y:S01]  /*93b0*/  IMAD.X R3, R13, 0x1, R20, P0 ;  /* 0x000000010d037824 */ /* 0x000fe200000e0614 */
[----:B-----5:R-:W-:Y:S02]  /*93c0*/  IADD3 R6, P0, R0, R15, RZ ;  /* 0x0000000f00067210 */ /* 0x020fe40007f1e0ff */
[----:B------:R-:W-:Y:S02]  /*93d0*/  ISETP.LT.OR P5, PT, R14, 0x1, P2 ;  /* 0x000000010e00780c */ /* 0x000fe400017a1670 */
[----:B------:R2:W-:Y:S01]  /*93e0*/  LDGSTS.E.BYPASS.LTC128B.128 [R144+0x2100], [R2.64], !P1 ;  /* 0x0210000002907fae */ /* 0x0005e2000c901d48 */
[----:B------:R-:W-:Y:S01]  /*93f0*/  IADD3 R8, P1, R8, R19, RZ ;  /* 0x0000001308087210 */ /* 0x000fe20007f3e0ff */
[----:B------:R-:W-:-:S04]  /*9400*/  IMAD.X R7, R12, 0x1, R16, P0 ;  /* 0x000000010c077824 */ /* 0x000fc800000e0610 */
[----:B------:R-:W-:Y:S01]  /*9410*/  IMAD.X R9, R13, 0x1, R18, P1 ;  /* 0x000000010d097824 */ /* 0x000fe200008e0612 */
[----:B------:R-:W-:-:S04]  /*9420*/  ISETP.LT.OR P1, PT, R14, 0x21, P2 ;  /* 0x000000210e00780c */ /* 0x000fc80001721670 */
[----:B------:R3:W-:Y:S04]  /*9430*/  LDGSTS.E.BYPASS.LTC128B.128 [R144+0x4100], [R8.64], !P5 ;  /* 0x0410000008907fae */ /* 0x0007e8000e901d48 */
[----:B------:R3:W-:Y:S01]  /*9440*/  LDGSTS.E.BYPASS.LTC128B.128 [R144+0x1100], [R6.64], !P6 ;  /* 0x0110000006907fae */ /* 0x0007e2000f101d48 */
[----:B------:R-:W-:Y:S02]  /*9450*/  ISETP.GT.AND P6, PT, R231, 0x3f, PT ;  /* 0x0000003fe700780c */ /* 0x000fe40003fc4270 */
[----:B-1----:R-:W-:-:S05]  /*9460*/  IADD3 R4, P0, R0, R17, RZ ;  /* 0x0000001100047210 */ /* 0x002fca0007f1e0ff */
[----:B------:R-:W-:Y:S01]  /*9470*/  IMAD.X R5, R12, 0x1, R20, P0 ;  /* 0x000000010c057824 */ /* 0x000fe200000e0614 */
[----:B--2---:R-:W-:-:S04]  /*9480*/  IADD3 R2, P0, R0, R19, RZ ;  /* 0x0000001300027210 */ /* 0x004fc80007f1e0ff */
[----:B------:R3:W-:Y:S01]  /*9490*/  LDGSTS.E.BYPASS.LTC128B.128 [R144+0x3100], [R4.64], !P3 ;  /* 0x0310000004907fae */ /* 0x0007e2000d901d48 */
[----:B------:R-:W-:-:S05]  /*94a0*/  IMAD.X R3, R12, 0x1, R18, P0 ;  /* 0x000000010c037824 */ /* 0x000fca00000e0612 */
[----:B------:R3:W-:Y:S04]  /*94b0*/  LDGSTS.E.BYPASS.LTC128B.128 [R144+0x5100], [R2.64], !P1 ;  /* 0x0510000002907fae */ /* 0x0007e8000c901d48 */
[----:B------:R-:W0:Y:S01]  /*94c0*/  LDGDEPBAR ;  /* 0x00000000000079af */ /* 0x000e220000000000 */
[----:B------:R-:W-:Y:S05]  /*94d0*/  @!P4 BRA `(.L_x_2883) ;  /* 0x000004600000c947 */ /* 0x000fea0003800000 */
[----:B------:R-:W-:Y:S01]  /*94e0*/  ISETP.NE.AND P2, PT, R21, 0x1, PT ;  /* 0x000000011500780c */ /* 0x000fe20003f45270 */
[----:B---3--:R-:W-:Y:S02]  /*94f0*/  IMAD R2, R106, 0x40, R248 ;  /* 0x000000406a027824 */ /* 0x008fe400078e02f8 */
        /* <DEDUP_REMOVED lines=27> */
.L_x_3038:
        /* <DEDUP_REMOVED lines=20> */
.L_x_3039:
        /* <DEDUP_REMOVED lines=21> */
.L_x_2883:
[----:B------:R-:W-:Y:S05]  /*9940*/  BSYNC B0 ;  /* 0x0000000000007941 */ /* 0x000fea0003800000 */
.L_x_2882:
[----:B------:R-:W-:Y:S01]  /*9950*/  ISETP.LT.AND P0, PT, RZ, c[0x0][0x27c], PT ;  /* 0x00009f00ff007a0c */ /* 0x000fe20003f01270 */
[----:B------:R-:W0:Y:S01]  /*9960*/  LDGDEPBAR ;  /* 0x00000000000079af */ /* 0x000e220000000000 */
[----:B------:R-:W-:Y:S11]  /*9970*/  BSSY B2, `(.L_x_2886) ;  /* 0x00006c2000027945 */ /* 0x000ff60003800000 */
[----:B------:R-:W-:Y:S05]  /*9980*/  @P0 BRA `(.L_x_2887) ;  /* 0x0000002000000947 */ /* 0x000fea0003800000 */
[----:B------:R-:W-:-:S04]  /*9990*/  DEPBAR.LE SB0, 0x3 ;  /* 0x000080c00000791a */ /* 0x000fc80000000000 */
[----:B------:R-:W-:Y:S05]  /*99a0*/  BRA `(.L_x_2888) ;  /* 0x00006be000007947 */ /* 0x000fea0003800000 */
.L_x_2887:
[----:B-1-3--:R-:W2:Y:S01]  /*99b0*/  LDL R2, [R1+0x4] ;  /* 0x0000040001027983 */ /* 0x00aea20000100800 */
[----:B------:R-:W-:Y:S01]  /*99c0*/  ULDC.U8 UR4, c[0x0][0x298] ;  /* 0x0000a60000047ab9 */ /* 0x000fe20000000000 */
[----:B------:R-:W-:Y:S01]  /*99d0*/  SHF.R.S32.HI R0, RZ, 0x1f, R138 ;  /* 0x0000001fff007819 */ /* 0x000fe2000001148a */
[----:B------:R-:W-:Y:S01]  /*99e0*/  IMAD.WIDE.U32 R4, R138, c[0x0][0x280], RZ ;  /* 0x0000a0008a047a25 */ /* 0x000fe200078e00ff */
[----:B------:R-:W1:Y:S01]  /*99f0*/  S2R R3, SR_TID.X ;  /* 0x0000000000037919 */ /* 0x000e620000002100 */
[----:B------:R-:W-:Y:S02]  /*9a00*/  ISETP.NE.AND P0, PT, RZ, UR4, PT ;  /* 0x00000004ff007c0c */ /* 0x000fe4000bf05270 */
[----:B-1----:R-:W-:-:S04]  /*9a10*/  SHF.R.S32.HI R8, RZ, 0x1f, R3 ;  /* 0x0000001fff087819 */ /* 0x002fc80000011403 */
[----:B------:R-:W-:-:S04]  /*9a20*/  LEA.HI R8, R8, R3, RZ, 0x2 ;  /* 0x0000000308087211 */ /* 0x000fc800078f10ff */
[----:B------:R-:W-:-:S04]  /*9a30*/  LOP3.LUT R8, R8, 0xfffffffc, RZ, 0xc0, !PT ;  /* 0xfffffffc08087812 */ /* 0x000fc800078ec0ff */
[----:B------:R-:W-:Y:S02]  /*9a40*/  IADD3 R8, -R8, R3, RZ ;  /* 0x0000000308087210 */ /* 0x000fe40007ffe1ff */
[----:B--2---:R-:W-:Y:S01]  /*9a50*/  IADD3 R35, R227, R2, RZ ;  /* 0x00000002e3237210 */ /* 0x004fe20007ffe0ff */
[C---:B------:R-:W-:Y:S02]  /*9a60*/  IMAD R2, R0.reuse, c[0x0][0x280], RZ ;  /* 0x0000a00000027a24 */ /* 0x040fe400078e02ff */
[----:B------:R-:W-:Y:S02]  /*9a70*/  IMAD R0, R0, c[0x0][0x290], RZ ;  /* 0x0000a40000007a24 */ /* 0x000fe400078e02ff */
[C---:B------:R-:W-:Y:S02]  /*9a80*/  IMAD R7, R138.reuse, c[0x0][0x284], R2 ;  /* 0x0000a1008a077a24 */ /* 0x040fe400078e0202 */
[C---:B------:R-:W-:Y:S02]  /*9a90*/  IMAD R6, R138.reuse, c[0x0][0x294], R0 ;  /* 0x0000a5008a067a24 */ /* 0x040fe400078e0200 */
[----:B------:R-:W-:Y:S01]  /*9aa0*/  IMAD.WIDE.U32 R2, R138, c[0x0][0x290], RZ ;  /* 0x0000a4008a027a25 */ /* 0x000fe200078e00ff */
[----:B------:R-:W-:-:S03]  /*9ab0*/  IADD3 R7, R7, R5, RZ ;  /* 0x0000000507077210 */ /* 0x000fc60007ffe0ff */
[----:B------:R-:W-:Y:S02]  /*9ac0*/  IMAD R0, R8, 0x40, R35 ;  /* 0x0000004008007824 */ /* 0x000fe400078e0223 */
[----:B------:R-:W-:Y:S01]  /*9ad0*/  IMAD.IADD R6, R6, 0x1, R3 ;  /* 0x0000000106067824 */ /* 0x000fe200078e0203 */
        /* <DEDUP_REMOVED lines=23> */
.L_x_3040:
[----:B------:R-:W-:Y:S05]  /*9c50*/  BRA.DIV ~URZ, `(.L_x_2891) ;  /* 0x000165027f007947 */ /* 0x000fea000b800000 */
[----:B------:R3:W4:Y:S04]  /*9c60*/  SHFL.IDX PT, R4, R43, RZ, 0x1c1f ;  /* 0x001c1fff2b047589 */ /* 0x00072800000e0000 */
[----:B------:R3:W1:Y:S04]  /*9c70*/  SHFL.IDX PT, R12, R13, RZ, 0x1c1f ;  /* 0x001c1fff0d0c7589 */ /* 0x00066800000e0000 */
[----:B------:R3:W2:Y:S02]  /*9c80*/  SHFL.IDX PT, R0, R44, RZ, 0x1c1f ;  /* 0x001c1fff2c007589 */ /* 0x0006a400000e0000 */
.L_x_3041:
        /* <DEDUP_REMOVED lines=19> */
[----:B------:R-:W-:-:S02]  /*9dc0*/  ISETP.GE.AND P0, PT, R149, c[0x0][0x27c], PT ;  /* 0x00009f0095007a0c */ /* 0x000fc40003f06270 */
[----:B------:R-:W-:Y:S01]  /*9dd0*/  ISETP.GE.AND P1, PT, R146, c[0x0][0x27c], PT ;  /* 0x00009f0092007a0c */ /* 0x000fe20003f26270 */
[----:B------:R-:W2:Y:S04]  /*9de0*/  LDL R9, [R1+0x3c] ;  /* 0x00003c0001097983 */ /* 0x000ea80000100800 */
[----:B------:R-:W2:Y:S06]  /*9df0*/  LDL R32, [R1+0x38] ;  /* 0x0000380001207983 */ /* 0x000eac0000100800 */
[----:B------:R-:W-:-:S05]  /*9e00*/  @!P0 IMAD.SHL.U32 R2, R149, 0x2, RZ ;  /* 0x0000000295028824 */ /* 0x000fca00078e00ff */
[----:B------:R-:W-:Y:S01]  /*9e10*/  @!P0 IADD3 R6, P2, R4, R2, RZ ;  /* 0x0000000204068210 */ /* 0x000fe20007f5e0ff */
[----:B------:R-:W-:Y:S01]  /*9e20*/  CS2R R24, SRZ ;  /* 0x0000000000187805 */ /* 0x000fe2000001ff00 */
[----:B------:R-:W-:Y:S01]  /*9e30*/  CS2R R22, SRZ ;  /* 0x0000000000167805 */ /* 0x000fe2000001ff00 */
[----:B------:R-:W-:Y:S01]  /*9e40*/  @!P1 IMAD.SHL.U32 R8, R146, 0x2, RZ ;  /* 0x0000000292089824 */ /* 0x000fe200078e00ff */
        /* <DEDUP_REMOVED lines=12> */
[----:B-1----:R-:W-:-:S05]  /*9f10*/  @!P0 IMAD.X R3, R12, 0x1, R3, P2 ;  /* 0x000000010c038824 */ /* 0x002fca00010e0603 */
[----:B------:R4:W5:Y:S01]  /*9f20*/  @!P0 LD.E.64 R22, [R2.64] ;  /* 0x0000000802168980 */ /* 0x000962000c101b00 */
[----:B------:R-:W-:Y:S02]  /*9f30*/  ISETP.GE.AND P0, PT, R148, c[0x0][0x27c], PT ;  /* 0x00009f0094007a0c */ /* 0x000fe40003f06270 */
[----:B---3--:R-:W-:Y:S02]  /*9f40*/  @!P1 IADD3 R6, P2, R4, R8, RZ ;  /* 0x0000000804069210 */ /* 0x008fe40007f5e0ff */
[----:B----4-:R-:W-:-:S05]  /*9f50*/  @!P1 SHF.L.U64.HI R3, R146, 0x1, R15 ;  /* 0x0000000192039819 */ /* 0x010fca000001020f */
[----:B------:R-:W-:Y:S01]  /*9f60*/  @!P1 IMAD.X R7, R5, 0x1, R3, P2 ;  /* 0x0000000105079824 */ /* 0x000fe200010e0603 */
[----:B------:R-:W-:-:S03]  /*9f70*/  @!P1 IADD3 R2, P2, R0, R8, RZ ;  /* 0x0000000800029210 */ /* 0x000fc60007f5e0ff */
[----:B------:R-:W-:Y:S01]  /*9f80*/  @!P0 IMAD.SHL.U32 R8, R148, 0x2, RZ ;  /* 0x0000000294088824 */ /* 0x000fe200078e00ff */
[----:B------:R1:W5:Y:S01]  /*9f90*/  @!P1 LD.E.64 R26, [R6.64] ;  /* 0x00000008061a9980 */ /* 0x000362000c101b00 */
[----:B------:R-:W-:Y:S01]  /*9fa0*/  @!P1 IMAD.X R3, R12, 0x1, R3, P2 ;  /* 0x000000010c039824 */ /* 0x000fe200010e0603 */
[----:B------:R-:W-:-:S04]  /*9fb0*/  ISETP.GE.AND P2, PT, R145, c[0x0][0x27c], PT ;  /* 0x00009f0091007a0c */ /* 0x000fc80003f46270 */
[----:B------:R2:W5:Y:S01]  /*9fc0*/  @!P1 LD.E.64 R28, [R2.64] ;  /* 0x00000008021c9980 */ /* 0x000562000c101b00 */
[----:B-1----:R-:W-:Y:S02]  /*9fd0*/  @!P0 IADD3 R6, P1, R4, R8, RZ ;  /* 0x0000000804068210 */ /* 0x002fe40007f3e0ff */
[----:B--2---:R-:W-:-:S05]  /*9fe0*/  @!P0 SHF.L.U64.HI R3, R148, 0x1, R14 ;  /* 0x0000000194038819 */ /* 0x004fca000001020e */
[----:B------:R-:W-:Y:S01]  /*9ff0*/  @!P0 IMAD.X R7, R5, 0x1, R3, P1 ;  /* 0x0000000105078824 */ /* 0x000fe200008e0603 */
[----:B------:R-:W-:Y:S01]  /*a000*/  @!P0 IADD3 R2, P1, R0, R8, RZ ;  /* 0x0000000800028210 */ /* 0x000fe20007f3e0ff */
[----:B------:R-:W-:-:S03]  /*a010*/  @!P2 IMAD.SHL.U32 R8, R145, 0x2, RZ ;  /* 0x000000029108a824 */ /* 0x000fc600078e00ff */
[----:B------:R1:W5:Y:S01]  /*a020*/  @!P0 LD.E.64 R30, [R6.64] ;  /* 0x00000008061e8980 */ /* 0x000362000c101b00 */
[----:B------:R-:W-:Y:S01]  /*a030*/  @!P0 IMAD.X R3, R12, 0x1, R3, P1 ;  /* 0x000000010c038824 */ /* 0x000fe200008e0603 */
[----:B------:R-:W-:-:S04]  /*a040*/  ISETP.GE.AND P1, PT, R110, c[0x0][0x27c], PT ;  /* 0x00009f006e007a0c */ /* 0x000fc80003f26270 */
[----:B------:R2:W5:Y:S01]  /*a050*/  @!P0 LD.E.64 R36, [R2.64] ;  /* 0x0000000802248980 */ /* 0x000562000c101b00 */
[-C--:B------:R-:W-:Y:S02]  /*a060*/  @!P2 IADD3 R14, P0, R0, R8.reuse, RZ ;  /* 0x00000008000ea210 */ /* 0x080fe40007f1e0ff */
[----:B------:R-:W-:Y:S02]  /*a070*/  @!P2 IADD3 R16, P3, R4, R8, RZ ;  /* 0x000000080410a210 */ /* 0x000fe40007f7e0ff */
[----:B-1----:R-:W-:-:S05]  /*a080*/  @!P2 SHF.L.U64.HI R6, R145, 0x1, R9 ;  /* 0x000000019106a819 */ /* 0x002fca0000010209 */
[----:B------:R-:W-:Y:S01]  /*a090*/  @!P2 IMAD.X R15, R12, 0x1, R6, P0 ;  /* 0x000000010c0fa824 */ /* 0x000fe200000e0606 */
[----:B------:R-:W-:Y:S01]  /*a0a0*/  ISETP.GE.AND P0, PT, R147, c[0x0][0x27c], PT ;  /* 0x00009f0093007a0c */ /* 0x000fe20003f06270 */
[----:B--2---:R-:W-:Y:S02]  /*a0b0*/  @!P1 IMAD.MOV.U32 R2, RZ, RZ, R4 ;  /* 0x000000ffff029224 */ /* 0x004fe400078e0004 */
[----:B------:R-:W-:Y:S02]  /*a0c0*/  @!P1 IMAD.MOV.U32 R3, RZ, RZ, R5 ;  /* 0x000000ffff039224 */ /* 0x000fe400078e0005 */
[----:B------:R-:W-:Y:S02]  /*a0d0*/  @!P1 IMAD.MOV.U32 R18, RZ, RZ, R0 ;  /* 0x000000ffff129224 */ /* 0x000fe400078e0000 */
[----:B------:R-:W-:Y:S01]  /*a0e0*/  @!P1 IMAD.MOV.U32 R19, RZ, RZ, R12 ;  /* 0x000000ffff139224 */ /* 0x000fe200078e000c */
[----:B------:R-:W-:Y:S01]  /*a0f0*/  CS2R R8, SRZ ;  /* 0x0000000000087805 */ /* 0x000fe2000001ff00 */
[----:B------:R-:W-:Y:S01]  /*a100*/  @!P2 IMAD.X R17, R5, 0x1, R6, P3 ;  /* 0x000000010511a824 */ /* 0x000fe200018e0606 */
[----:B------:R1:W5:Y:S01]  /*a110*/  @!P2 LD.E.64 R40, [R14.64] ;  /* 0x000000080e28a980 */ /* 0x000362000c101b00 */
[----:B------:R-:W-:Y:S01]  /*a120*/  CS2R R6, SRZ ;  /* 0x0000000000067805 */ /* 0x000fe2000001ff00 */
[----:B------:R-:W-:-:S02]  /*a130*/  @!P1 IMAD.WIDE R20, R110, 0x2, R2 ;  /* 0x000000026e149825 */ /* 0x000fc400078e0202 */
[----:B------:R1:W5:Y:S02]  /*a140*/  @!P2 LD.E.64 R38, [R16.64] ;  /* 0x000000081026a980 */ /* 0x000364000c101b00 */
[----:B------:R-:W-:Y:S01]  /*a150*/  @!P1 IMAD.WIDE R18, R110, 0x2, R18 ;  /* 0x000000026e129825 */ /* 0x000fe200078e0212 */
[C---:B------:R-:W-:Y:S01]  /*a160*/  @!P0 SHF.L.U64.HI R3, R147.reuse, 0x1, R32 ;  /* 0x0000000193038819 */ /* 0x040fe20000010220 */
[----:B------:R1:W5:Y:S02]  /*a170*/  @!P1 LD.E.64 R8, [R20.64] ;  /* 0x0000000814089980 */ /* 0x000364000c101b00 */
[----:B------:R-:W-:Y:S02]  /*a180*/  @!P0 IMAD.SHL.U32 R2, R147, 0x2, RZ ;  /* 0x0000000293028824 */ /* 0x000fe400078e00ff */
[----:B------:R1:W5:Y:S03]  /*a190*/  @!P1 LD.E.64 R6, [R18.64] ;  /* 0x0000000812069980 */ /* 0x000366000c101b00 */
[----:B------:R-:W-:-:S05]  /*a1a0*/  @!P0 IADD3 R4, P1, R4, R2, RZ ;  /* 0x0000000204048210 */ /* 0x000fca0007f3e0ff */
[----:B------:R-:W-:Y:S01]  /*a1b0*/  @!P0 IMAD.X R5, R5, 0x1, R3, P1 ;  /* 0x0000000105058824 */ /* 0x000fe200008e0603 */
[----:B------:R-:W-:-:S04]  /*a1c0*/  @!P0 IADD3 R2, P1, R0, R2, RZ ;  /* 0x0000000200028210 */ /* 0x000fc80007f3e0ff */
[----:B------:R1:W5:Y:S01]  /*a1d0*/  @!P0 LD.E.64 R46, [R4.64] ;  /* 0x00000008042e8980 */ /* 0x000362000c101b00 */
[----:B------:R-:W-:-:S05]  /*a1e0*/  @!P0 IMAD.X R3, R12, 0x1, R3, P1 ;  /* 0x000000010c038824 */ /* 0x000fca00008e0603 */
[----:B------:R1:W5:Y:S03]  /*a1f0*/  @!P0 LD.E.64 R50, [R2.64] ;  /* 0x0000000802328980 */ /* 0x000366000c101b00 */
.L_x_2893:
[----:B------:R-:W-:Y:S05]  /*a200*/  BSYNC B0 ;  /* 0x0000000000007941 */ /* 0x000fea0003800000 */
.L_x_2892:
        /* <DEDUP_REMOVED lines=30> */
[----:B------:R-:W-:-:S02]  /*a3f0*/  PRMT R80, R80, 0x5410, R3 ;  /* 0x0000541050507816 */ /* 0x000fc40000000003 */
        /* <DEDUP_REMOVED lines=14> */
.L_x_3042:
[----:B------:R-:W-:Y:S01]  /*a4e0*/  IADD3 R2, R35, 0x40, RZ ;  /* 0x0000004023027810 */ /* 0x000fe20007ffe0ff */
[----:B------:R-:W-:Y:S01]  /*a4f0*/  BSSY B0, `(.L_x_2895) ;  /* 0x0000055000007945 */ /* 0x000fe20003800000 */
[----:B------:R-:W-:Y:S01]  /*a500*/  CS2R R62, SRZ ;  /* 0x00000000003e7805 */ /* 0x000fe2000001ff00 */
[----:B------:R-:W-:Y:S01]  /*a510*/  CS2R R56, SRZ ;  /* 0x0000000000387805 */ /* 0x000fe2000001ff00 */
[----:B------:R-:W-:Y:S01]  /*a520*/  ISETP.GE.AND P0, PT, R2, R48, PT ;  /* 0x000000300200720c */ /* 0x000fe20003f06270 */
[----:B------:R-:W-:Y:S01]  /*a530*/  CS2R R52, SRZ ;  /* 0x0000000000347805 */ /* 0x000fe2000001ff00 */
[----:B-1-3--:R-:W-:Y:S01]  /*a540*/  CS2R R42, SRZ ;  /* 0x00000000002a7805 */ /* 0x00afe2000001ff00 */
        /* <DEDUP_REMOVED lines=8> */
[----:B------:R-:W3:Y:S04]  /*a5d0*/  LDL R3, [R1+0x48] ;  /* 0x0000480001037983 */ /* 0x000ee80000100800 */
[----:B----4-:R-:W4:Y:S04]  /*a5e0*/  LDL R18, [R1+0x44] ;  /* 0x0000440001127983 */ /* 0x010f280000100800 */
[----:B--2---:R-:W2:Y:S01]  /*a5f0*/  LDL R17, [R1+0x40] ;  /* 0x0000400001117983 */ /* 0x004ea20000100800 */
[C---:B------:R-:W-:Y:S02]  /*a600*/  ISETP.GE.AND P0, PT, R149.reuse, c[0x0][0x27c], PT ;  /* 0x00009f0095007a0c */ /* 0x040fe40003f06270 */
        /* <DEDUP_REMOVED lines=21> */
[----:B------:R-:W-:-:S05]  /*a760*/  @!P0 IMAD.X R3, R12, 0x1, R3, P2 ;  /* 0x000000010c038824 */ /* 0x000fca00010e0603 */
[----:B------:R4:W5:Y:S01]  /*a770*/  @!P0 LD.E.64 R44, [R2.64] ;  /* 0x00000008022c8980 */ /* 0x000962000c101b00 */
[----:B------:R-:W-:Y:S02]  /*a780*/  ISETP.GE.AND P0, PT, R148, c[0x0][0x27c], PT ;  /* 0x00009f0094007a0c */ /* 0x000fe40003f06270 */
[----:B-1----:R-:W-:Y:S02]  /*a790*/  @!P1 IADD3 R14, P2, R4, R13, RZ ;  /* 0x0000000d040e9210 */ /* 0x002fe40007f5e0ff */
        /* <DEDUP_REMOVED lines=15> */
[----:B------:R-:W-:Y:S02]  /*a890*/  @!P2 SHF.L.U64.HI R13, R145, 0x1, R16 ;  /* 0x00000001910da819 */ /* 0x000fe40000010210 */
[----:B------:R-:W-:Y:S02]  /*a8a0*/  ISETP.GE.AND P1, PT, R110, c[0x0][0x27c], PT ;  /* 0x00009f006e007a0c */ /* 0x000fe40003f26270 */
[----:B------:R2:W5:Y:S01]  /*a8b0*/  @!P0 LD.E.64 R58, [R2.64] ;  /* 0x00000008023a8980 */ /* 0x000562000c101b00 */
[-C--:B------:R-:W-:Y:S02]  /*a8c0*/  @!P2 IADD3 R16, P3, R4, R18.reuse, RZ ;  /* 0x000000120410a210 */ /* 0x080fe40007f7e0ff */
[----:B-1----:R-:W-:-:S05]  /*a8d0*/  @!P2 IADD3 R14, P0, R0, R18, RZ ;  /* 0x00000012000ea210 */ /* 0x002fca0007f1e0ff */
[----:B------:R-:W-:Y:S01]  /*a8e0*/  @!P2 IMAD.X R15, R12, 0x1, R13, P0 ;  /* 0x000000010c0fa824 */ /* 0x000fe200000e060d */
[----:B------:R-:W-:Y:S02]  /*a8f0*/  ISETP.GE.AND P0, PT, R147, c[0x0][0x27c], PT ;  /* 0x00009f0093007a0c */ /* 0x000fe40003f06270 */
[----:B--2---:R-:W-:Y:S02]  /*a900*/  @!P1 IMAD.MOV.U32 R2, RZ, RZ, R4 ;  /* 0x000000ffff029224 */ /* 0x004fe400078e0004 */
[----:B------:R-:W-:Y:S02]  /*a910*/  @!P1 IMAD.MOV.U32 R3, RZ, RZ, R5 ;  /* 0x000000ffff039224 */ /* 0x000fe400078e0005 */
[----:B------:R-:W-:Y:S02]  /*a920*/  @!P1 IMAD.MOV.U32 R18, RZ, RZ, R0 ;  /* 0x000000ffff129224 */ /* 0x000fe400078e0000 */
[----:B------:R-:W-:Y:S02]  /*a930*/  @!P1 IMAD.MOV.U32 R19, RZ, RZ, R12 ;  /* 0x000000ffff139224 */ /* 0x000fe400078e000c */
[----:B------:R-:W-:-:S04]  /*a940*/  @!P1 IMAD.WIDE R20, R110, 0x2, R2 ;  /* 0x000000026e149825 */ /* 0x000fc800078e0202 */
[----:B------:R-:W-:Y:S01]  /*a950*/  @!P1 IMAD.WIDE R18, R110, 0x2, R18 ;  /* 0x000000026e129825 */ /* 0x000fe200078e0212 */
[----:B------:R1:W5:Y:S03]  /*a960*/  @!P1 LD.E.64 R32, [R20.64] ;  /* 0x0000000814209980 */ /* 0x000366000c101b00 */
[C---:B------:R-:W-:Y:S01]  /*a970*/  @!P0 IMAD.SHL.U32 R2, R147.reuse, 0x2, RZ ;  /* 0x0000000293028824 */ /* 0x040fe200078e00ff */
[----:B------:R1:W5:Y:S01]  /*a980*/  @!P1 LD.E.64 R34, [R18.64] ;  /* 0x0000000812229980 */ /* 0x000362000c101b00 */
[----:B------:R-:W-:-:S03]  /*a990*/  @!P0 SHF.L.U64.HI R3, R147, 0x1, R60 ;  /* 0x0000000193038819 */ /* 0x000fc6000001023c */
[----:B------:R-:W-:Y:S01]  /*a9a0*/  @!P0 IADD3 R4, P1, R4, R2, RZ ;  /* 0x0000000204048210 */ /* 0x000fe20007f3e0ff */
[----:B------:R-:W-:-:S04]  /*a9b0*/  @!P2 IMAD.X R17, R5, 0x1, R13, P3 ;  /* 0x000000010511a824 */ /* 0x000fc800018e060d */
[--C-:B------:R-:W-:Y:S01]  /*a9c0*/  @!P0 IMAD.X R5, R5, 0x1, R3.reuse, P1 ;  /* 0x0000000105058824 */ /* 0x100fe200008e0603 */
[----:B------:R-:W-:Y:S01]  /*a9d0*/  @!P0 IADD3 R2, P1, R0, R2, RZ ;  /* 0x0000000200028210 */ /* 0x000fe20007f3e0ff */
[----:B------:R-:W-:Y:S01]  /*a9e0*/  CS2R R60, SRZ ;  /* 0x00000000003c7805 */ /* 0x000fe2000001ff00 */
[----:B------:R1:W5:Y:S03]  /*a9f0*/  @!P2 LD.E.64 R62, [R16.64] ;  /* 0x00000008103ea980 */ /* 0x000366000c101b00 */
[----:B------:R-:W-:Y:S01]  /*aa00*/  @!P0 IMAD.X R3, R12, 0x1, R3, P1 ;  /* 0x000000010c038824 */ /* 0x000fe200008e0603 */
[----:B------:R1:W5:Y:S04]  /*aa10*/  @!P0 LD.E.64 R66, [R4.64] ;  /* 0x0000000804428980 */ /* 0x000368000c101b00 */
[----:B------:R1:W5:Y:S04]  /*aa20*/  @!P2 LD.E.64 R60, [R14.64] ;  /* 0x000000080e3ca980 */ /* 0x000368000c101b00 */
[----:B------:R1:W5:Y:S02]  /*aa30*/  @!P0 LD.E.64 R64, [R2.64] ;  /* 0x0000000802408980 */ /* 0x000364000c101b00 */
.L_x_2896:
[----:B------:R-:W-:Y:S05]  /*aa40*/  BSYNC B0 ;  /* 0x0000000000007941 */ /* 0x000fea0003800000 */
.L_x_2895:
[----:B------:R-:W3:Y:S04]  /*aa50*/  LDL R12, [R1+0x4] ;  /* 0x00000400010c7983 */ /* 0x000ee80000100800 */
[----:B-12---:R-:W2:Y:S01]  /*aa60*/  LDL R5, [R1+0x10] ;  /* 0x0000100001057983 */ /* 0x006ea20000100800 */
[----:B----45:R-:W-:Y:S01]  /*aa70*/  IMAD.MOV.U32 R4, RZ, RZ, R66 ;  /* 0x000000ffff047224 */ /* 0x030fe200078e0042 */
[----:B------:R-:W-:-:S04]  /*aa80*/  DEPBAR.LE SB0, 0x3 ;  /* 0x000080c00000791a */ /* 0x000fc80000000000 */
        /* <DEDUP_REMOVED lines=9> */
[----:B------:R-:W-:-:S02]  /*ab20*/  IMAD.MOV.U32 R2, RZ, RZ, R52 ;  /* 0x000000ffff027224 */ /* 0x000fc400078e0034 */
        /* <DEDUP_REMOVED lines=19> */
[----:B------:R-:W-:Y:S02]  /*ac60*/  IMAD.MOV.U32 R2, RZ, RZ, R54 ;  /* 0x000000ffff027224 */ /* 0x000fe400078e0036 */
[----:B------:R-:W-:Y:S01]  /*ac70*/  IMAD.MOV.U32 R0, RZ, RZ, R55 ;  /* 0x000000ffff007224 */ /* 0x000fe200078e0037 */
[----:B------:R-:W-:Y:S01]  /*ac80*/  PRMT R85, R4, 0x5410, R3 ;  /* 0x0000541004557816 */ /* 0x000fe20000000003 */
[----:B------:R-:W-:-:S03]  /*ac90*/  IMAD.MOV.U32 R4, RZ, RZ, R45 ;  /* 0x000000ffff047224 */ /* 0x000fc600078e002d */
[----:B------:R-:W-:Y:S02]  /*aca0*/  PRMT R83, R2, 0x5410, R0 ;  /* 0x0000541002537816 */ /* 0x000fe40000000000 */
[----:B------:R-:W-:Y:S02]  /*acb0*/  LOP3.LUT R0, R233, 0x18, R104, 0xf8, !PT ;  /* 0x00000018e9007812 */ /* 0x000fe400078ef868 */
[----:B------:R-:W-:Y:S02]  /*acc0*/  MOV R2, R44 ;  /* 0x0000002c00027202 */ /* 0x000fe40000000f00 */
[----:B------:R-:W-:Y:S02]  /*acd0*/  LOP3.LUT R0, R151, R0, R150, 0xf6, !PT ;  /* 0x0000000097007212 */ /* 0x000fe400078ef696 */
[----:B------:R-:W-:Y:S01]  /*ace0*/  PRMT R79, R2, 0x7610, R79 ;  /* 0x00007610024f7816 */ /* 0x000fe2000000004f */
[----:B------:R-:W-:Y:S01]  /*acf0*/  IMAD.MOV.U32 R2, RZ, RZ, R34 ;  /* 0x000000ffff027224 */ /* 0x000fe200078e0022 */
[----:B------:R-:W-:Y:S01]  /*ad00*/  PRMT R80, R4, 0x7610, R80 ;  /* 0x0000761004507816 */ /* 0x000fe20000000050 */
[----:B------:R-:W-:-:S02]  /*ad10*/  IMAD.SHL.U32 R18, R0, 0x2, RZ ;  /* 0x0000000200127824 */ /* 0x000fc400078e00ff */
[----:B------:R-:W-:Y:S01]  /*ad20*/  IMAD.MOV.U32 R0, RZ, RZ, R35 ;  /* 0x000000ffff007224 */ /* 0x000fe200078e0023 */
[----:B------:R-:W-:Y:S02]  /*ad30*/  PRMT R75, R2, 0x7610, R75 ;  /* 0x00007610024b7816 */ /* 0x000fe4000000004b */
[----:B------:R-:W-:Y:S02]  /*ad40*/  IADD3 R20, R18, 0x18140, RZ ;  /* 0x0001814012147810 */ /* 0x000fe40007ffe0ff */
[----:B------:R-:W-:Y:S01]  /*ad50*/  PRMT R76, R0, 0x7610, R76 ;  /* 0x00007610004c7816 */ /* 0x000fe2000000004c */
[----:B------:R-:W-:Y:S01]  /*ad60*/  BAR.SYNC.DEFER_BLOCKING 0x0 ;  /* 0x0000000000007b1d */ /* 0x000fe20000010000 */
[----:B---3--:R-:W-:Y:S01]  /*ad70*/  IMAD.IADD R3, R48, 0x1, -R12 ;  /* 0x0000000130037824 */ /* 0x008fe200078e0a0c */
[----:B--2---:R-:W-:-:S04]  /*ad80*/  LOP3.LUT P0, RZ, R5, 0x4, RZ, 0xc0, !PT ;  /* 0x0000000405ff7812 */ /* 0x004fc8000780c0ff */
[----:B------:R-:W-:Y:S02]  /*ad90*/  IMNMX R48, R3, 0x80, PT ;  /* 0x0000008003307817 */ /* 0x000fe40003800200 */
[----:B------:R-:W-:Y:S02]  /*ada0*/  IADD3 R3, R18, 0x18100, RZ ;  /* 0x0001810012037810 */ /* 0x000fe40007ffe0ff */
[----:B------:R-:W-:-:S05]  /*adb0*/  ISETP.GE.AND P1, PT, R227, R48, PT ;  /* 0x00000030e300720c */ /* 0x000fca0003f26270 */
[----:B------:R-:W-:-:S08]  /*adc0*/  @P0 IADD3 R20, R3, -0x40, RZ ;  /* 0xffffffc003140810 */ /* 0x000fd00007ffe0ff */
        /* <DEDUP_REMOVED lines=8> */
[----:B------:R-:W-:Y:S01]  /*ae50*/  SHF.R.U32.HI R3, RZ, 0x10, R9 ;  /* 0x00000010ff037819 */ /* 0x000fe20000011609 */
[----:B------:R-:W-:-:S04]  /*ae60*/  HADD2.F32 R19, -RZ, R19.H0_H0 ;  /* 0x20000013ff137230 */ /* 0x000fc80000004100 */
        /* <DEDUP_REMOVED lines=10> */
[----:B------:R-:W-:Y:S01]  /*af10*/  HADD2.F32 R5, -RZ, R13.H1_H1 ;  /* 0x3000000dff057230 */ /* 0x000fe20000004100 */
        /* <DEDUP_REMOVED lines=11> */
[----:B------:R-:W-:-:S02]  /*afd0*/  FFMA.FTZ R15, R8, R3, -R15 ;  /* 0x00000003080f7223 */ /* 0x000fc4000001080f */
[-C--:B------:R-:W-:Y:S02]  /*afe0*/  FMUL.FTZ R3, R4, R0.reuse ;  /* 0x0000000004037220 */ /* 0x080fe40000410000 */
        /* <DEDUP_REMOVED lines=12> */
.L_x_2900:
[----:B------:R-:W-:Y:S05]  /*b0b0*/  BSYNC B0 ;  /* 0x0000000000007941 */ /* 0x000fea0003800000 */
.L_x_2899:
[----:B------:R-:W-:Y:S01]  /*b0c0*/  ISETP.GE.AND P0, PT, R149, c[0x0][0x27c], PT ;  /* 0x00009f0095007a0c */ /* 0x000fe20003f06270 */
[----:B------:R-:W-:-:S12]  /*b0d0*/  BSSY B0, `(.L_x_2901) ;  /* 0x000002c000007945 */ /* 0x000fd80003800000 */
[----:B------:R-:W-:Y:S05]  /*b0e0*/  @P0 BRA `(.L_x_2902) ;  /* 0x000002a000000947 */ /* 0x000fea0003800000 */
[----:B-1----:R-:W1:Y:S01]  /*b0f0*/  LDS.128 R4, [R20] ;  /* 0x0000000014047984 */ /* 0x002e620000000c00 */
        /* <DEDUP_REMOVED lines=19> */
[-C--:B------:R-:W-:Y:S02]  /*b230*/  FMUL.FTZ R15, R8, R0.reuse ;  /* 0x00000000080f7220 */ /* 0x080fe40000410000 */
        /* <DEDUP_REMOVED lines=21> */
.L_x_2902:
[----:B------:R-:W-:Y:S05]  /*b390*/  BSYNC B0 ;  /* 0x0000000000007941 */ /* 0x000fea0003800000 */
.L_x_2901:
        /* <DEDUP_REMOVED lines=45> */
.L_x_2904:
[----:B------:R-:W-:Y:S05]  /*b670*/  BSYNC B0 ;  /* 0x0000000000007941 */ /* 0x000fea0003800000 */
.L_x_2903:
        /* <DEDUP_REMOVED lines=45> */
.L_x_2906:
[----:B------:R-:W-:Y:S05]  /*b950*/  BSYNC B0 ;  /* 0x0000000000007941 */ /* 0x000fea0003800000 */
.L_x_2905:
        /* <DEDUP_REMOVED lines=45> */
.L_x_2908:
[----:B------:R-:W-:Y:S05]  /*bc30*/  BSYNC B0 ;  /* 0x0000000000007941 */ /* 0x000fea0003800000 */
.L_x_2907:
        /* <DEDUP_REMOVED lines=44> */
.L_x_2898:
[----:B------:R-:W-:Y:S05]  /*bf00*/  BSYNC B1 ;  /* 0x0000000000017941 */ /* 0x000fea0003800000 */
.L_x_2897:
        /* <DEDUP_REMOVED lines=48> */
.L_x_2910:
[----:B------:R-:W-:Y:S05]  /*c210*/  BSYNC B0 ;  /* 0x0000000000007941 */ /* 0x000fea0003800000 */
.L_x_2909:
        /* <DEDUP_REMOVED lines=45> */
.L_x_2912:
[----:B------:R-:W-:Y:S05]  /*c4f0*/  BSYNC B0 ;  /* 0x0000000000007941 */ /* 0x000fea0003800000 */
.L_x_2911:
        /* <DEDUP_REMOVED lines=45> */
.L_x_2914:
[----:B------:R-:W-:Y:S05]  /*c7d0*/  BSYNC B0 ;  /* 0x0000000000007941 */ /* 0x000fea0003800000 */
.L_x_2913:
        /* <DEDUP_REMOVED lines=45> */
.L_x_2916:
[----:B------:R-:W-:Y:S05]  /*cab0*/  BSYNC B0 ;  /* 0x0000000000007941 */ /* 0x000fea0003800000 */
.L_x_2915:
        /* <DEDUP_REMOVED lines=45> */
.L_x_2918:
[----:B------:R-:W-:Y:S05]  /*cd90*/  BSYNC B0 ;  /* 0x0000000000007941 */ /* 0x000fea0003800000 */
.L_x_2917:
        /* <DEDUP_REMOVED lines=45> */
.L_x_2889:
        /* <DEDUP_REMOVED lines=22> */
.L_x_3043:
[----:B------:R-:W-:Y:S05]  /*d1d0*/  BRA.DIV ~URZ, `(.L_x_2920) ;  /* 0x000132b27f007947 */ /* 0x000fea000b800000 */
[----:B------:R3:W4:Y:S01]  /*d1e0*/  SHFL.IDX PT, R8, R23, RZ, 0x1c1f ;  /* 0x001c1fff17087589 */ /* 0x00072200000e0000 */
[----:B--2---:R-:W-:-:S03]  /*d1f0*/  MOV R9, R0 ;  /* 0x0000000000097202 */ /* 0x004fc60000000f00 */
[----:B------:R3:W2:Y:S04]  /*d200*/  SHFL.IDX PT, R20, R21, RZ, 0x1c1f ;  /* 0x001c1fff15147589 */ /* 0x0006a800000e0000 */
[----:B------:R3:W1:Y:S02]  /*d210*/  SHFL.IDX PT, R3, R24, RZ, 0x1c1f ;  /* 0x001c1fff18037589 */ /* 0x00066400000e0000 */
.L_x_3044:
        /* <DEDUP_REMOVED lines=29> */
[----:B------:R-:W-:Y:S01]  /*d3f0*/  @!P2 IMAD.WIDE R12, R4, 0x2, R8 ;  /* 0x00000002040ca825 */ /* 0x000fe200078e0208 */
[----:B------:R-:W-:Y:S02]  /*d400*/  @!P0 IADD3.X R19, R9, R0, RZ, P1, !PT ;  /* 0x0000000009138210 */ /* 0x000fe40000ffe4ff */
[----:B------:R-:W-:Y:S01]  /*d410*/  ISETP.GE.AND P1, PT, R108, c[0x0][0x27c], PT ;  /* 0x00009f006c007a0c */ /* 0x000fe20003f26270 */
[----:B--2---:R-:W-:Y:S01]  /*d420*/  @!P0 IMAD.X R17, R20, 0x1, R0, P3 ;  /* 0x0000000114118824 */ /* 0x004fe200018e0600 */
[----:B------:R-:W-:Y:S01]  /*d430*/  MOV R2, R3 ;  /* 0x0000000300027202 */ /* 0x000fe20000000f00 */
[----:B------:R-:W-:Y:S01]  /*d440*/  IMAD.MOV.U32 R3, RZ, RZ, R20 ;  /* 0x000000ffff037224 */ /* 0x000fe200078e0014 */
[----:B------:R1:W5:Y:S03]  /*d450*/  @!P2 LD.E.128 R36, [R12.64] ;  /* 0x000000080c24a980 */ /* 0x000366000c101d00 */
[----:B------:R-:W-:Y:S01]  /*d460*/  @!P2 IMAD.WIDE R6, R4, 0x2, R2 ;  /* 0x000000020406a825 */ /* 0x000fe200078e0202 */
[----:B------:R-:W-:Y:S01]  /*d470*/  CS2R R42, SRZ ;  /* 0x00000000002a7805 */ /* 0x000fe2000001ff00 */
[----:B------:R-:W-:Y:S01]  /*d480*/  CS2R R40, SRZ ;  /* 0x0000000000287805 */ /* 0x000fe2000001ff00 */
[----:B------:R-:W-:-:S02]  /*d490*/  CS2R R14, SRZ ;  /* 0x00000000000e7805 */ /* 0x000fc4000001ff00 */
[----:B------:R2:W5:Y:S01]  /*d4a0*/  @!P2 LD.E.128 R28, [R6.64] ;  /* 0x00000008061ca980 */ /* 0x000562000c101d00 */
[----:B------:R-:W-:-:S04]  /*d4b0*/  @!P1 IMAD.SHL.U32 R0, R234, 0x8, RZ ;  /* 0x00000008ea009824 */ /* 0x000fc800078e00ff */
[----:B------:R-:W-:-:S04]  /*d4c0*/  @!P1 IMAD.WIDE R4, R0, 0x2, R8 ;  /* 0x0000000200049825 */ /* 0x000fc800078e0208 */
[----:B------:R-:W-:Y:S01]  /*d4d0*/  @!P1 IMAD.WIDE R2, R0, 0x2, R2 ;  /* 0x0000000200029825 */ /* 0x000fe200078e0202 */
[----:B------:R4:W5:Y:S04]  /*d4e0*/  @!P1 LD.E.128 R44, [R4.64] ;  /* 0x00000008042c9980 */ /* 0x000968000c101d00 */
[----:B------:R3:W5:Y:S01]  /*d4f0*/  @!P1 LD.E.128 R40, [R2.64] ;  /* 0x0000000802289980 */ /* 0x000762000c101d00 */
[----:B-1----:R-:W-:-:S06]  /*d500*/  CS2R R12, SRZ ;  /* 0x00000000000c7805 */ /* 0x002fcc000001ff00 */
[----:B------:R3:W5:Y:S01]  /*d510*/  @!P0 LD.E.128 R12, [R18.64] ;  /* 0x00000008120c8980 */ /* 0x000762000c101d00 */
[----:B--2---:R-:W-:Y:S01]  /*d520*/  CS2R R6, SRZ ;  /* 0x0000000000067805 */ /* 0x004fe2000001ff00 */
[----:B----4-:R-:W-:-:S06]  /*d530*/  CS2R R4, SRZ ;  /* 0x0000000000047805 */ /* 0x010fcc000001ff00 */
[----:B------:R3:W5:Y:S02]  /*d540*/  @!P0 LD.E.128 R4, [R16.64] ;  /* 0x0000000810048980 */ /* 0x000764000c101d00 */
.L_x_2922:
[----:B------:R-:W-:Y:S05]  /*d550*/  BSYNC B0 ;  /* 0x0000000000007941 */ /* 0x000fea0003800000 */
.L_x_2921:
[----:B----45:R-:W-:Y:S02]  /*d560*/  IMAD.MOV.U32 R8, RZ, RZ, R46 ;  /* 0x000000ffff087224 */ /* 0x030fe400078e002e */
[----:B-1-3--:R-:W-:Y:S02]  /*d570*/  IMAD.MOV.U32 R3, RZ, RZ, R47 ;  /* 0x000000ffff037224 */ /* 0x00afe400078e002f */
        /* <DEDUP_REMOVED lines=38> */
[----:B------:R-:W-:Y:S02]  /*d7e0*/  PRMT R76, R76, 0x5410, R3 ;  /* 0x000054104c4c7816 */ /* 0x000fe40000000003 */
[----:B------:R-:W-:Y:S01]  /*d7f0*/  PRMT R49, R0, 0x7610, R49 ;  /* 0x0000761000317816 */ /* 0x000fe20000000031 */
[----:B------:R-:W-:Y:S05]  /*d800*/  BRA.DIV ~URZ, `(.L_x_2923) ;  /* 0x00012dc27f007947 */ /* 0x000fea000b800000 */
[----:B------:R1:W3:Y:S04]  /*d810*/  SHFL.IDX PT, R9, R22, 0x1, 0x1c1f ;  /* 0x003c1f0016097f89 */ /* 0x0002e800000e0000 */
[----:B------:R1:W4:Y:S04]  /*d820*/  SHFL.IDX PT, R8, R23, 0x1, 0x1c1f ;  /* 0x003c1f0017087f89 */ /* 0x00032800000e0000 */
[----:B--2---:R1:W2:Y:S04]  /*d830*/  SHFL.IDX PT, R20, R21, 0x1, 0x1c1f ;  /* 0x003c1f0015147f89 */ /* 0x0042a800000e0000 */
[----:B------:R1:W1:Y:S02]  /*d840*/  SHFL.IDX PT, R2, R24, 0x1, 0x1c1f ;  /* 0x003c1f0018027f89 */ /* 0x00026400000e0000 */
.L_x_3045:
        /* <DEDUP_REMOVED lines=25> */
[-C--:B----4-:R-:W-:Y:S02]  /*d9e0*/  @!P0 IADD3 R18, P1, R8, R0.reuse, RZ ;  /* 0x0000000008128210 */ /* 0x090fe40007f3e0ff */
[----:B-1----:R-:W-:-:S03]  /*d9f0*/  @!P0 IADD3 R16, P3, R2, R0, RZ ;  /* 0x0000000002108210 */ /* 0x002fc60007f7e0ff */
[----:B---3--:R-:W-:Y:S01]  /*da00*/  @!P0 IMAD.X R19, R9, 0x1, R3, P1 ;  /* 0x0000000109138824 */ /* 0x008fe200008e0603 */
[----:B------:R-:W-:Y:S02]  /*da10*/  ISETP.GE.AND P1, PT, R108, c[0x0][0x27c], PT ;  /* 0x00009f006c007a0c */ /* 0x000fe40003f26270 */
[----:B--2---:R-:W-:Y:S01]  /*da20*/  @!P0 IADD3.X R17, R20, R3, RZ, P3, !PT ;  /* 0x0000000314118210 */ /* 0x004fe20001ffe4ff */
[----:B------:R-:W-:Y:S01]  /*da30*/  IMAD.MOV.U32 R3, RZ, RZ, R20 ;  /* 0x000000ffff037224 */ /* 0x000fe200078e0014 */
[----:B------:R-:W-:Y:S01]  /*da40*/  @!P2 SHF.L.U32 R20, R235, 0x3, RZ ;  /* 0x00000003eb14a819 */ /* 0x000fe200000006ff */
[----:B------:R-:W-:Y:S01]  /*da50*/  CS2R R70, SRZ ;  /* 0x0000000000467805 */ /* 0x000fe2000001ff00 */
[----:B------:R-:W-:Y:S01]  /*da60*/  CS2R R68, SRZ ;  /* 0x0000000000447805 */ /* 0x000fe2000001ff00 */
[----:B------:R-:W-:Y:S01]  /*da70*/  CS2R R54, SRZ ;  /* 0x0000000000367805 */ /* 0x000fe2000001ff00 */
[----:B------:R-:W-:Y:S01]  /*da80*/  CS2R R52, SRZ ;  /* 0x0000000000347805 */ /* 0x000fe2000001ff00 */
[----:B------:R-:W-:Y:S01]  /*da90*/  @!P2 IMAD.WIDE R22, R20, 0x2, R8 ;  /* 0x000000021416a825 */ /* 0x000fe200078e0208 */
[----:B------:R-:W-:-:S03]  /*daa0*/  CS2R R58, SRZ ;  /* 0x00000000003a7805 */ /* 0x000fc6000001ff00 */
[----:B------:R-:W-:Y:S01]  /*dab0*/  @!P1 IMAD.SHL.U32 R0, R234, 0x8, RZ ;  /* 0x00000008ea009824 */ /* 0x000fe200078e00ff */
[----:B------:R-:W-:Y:S01]  /*dac0*/  CS2R R56, SRZ ;  /* 0x0000000000387805 */ /* 0x000fe2000001ff00 */
[----:B------:R-:W-:Y:S01]  /*dad0*/  @!P2 IMAD.WIDE R20, R20, 0x2, R2 ;  /* 0x000000021414a825 */ /* 0x000fe200078e0202 */
[----:B------:R1:W5:Y:S03]  /*dae0*/  @!P2 LD.E.128 R60, [R22.64] ;  /* 0x00000008163ca980 */ /* 0x000366000c101d00 */
[C---:B------:R-:W-:Y:S01]  /*daf0*/  @!P1 IMAD.WIDE R8, R0.reuse, 0x2, R8 ;  /* 0x0000000200089825 */ /* 0x040fe200078e0208 */
[----:B------:R1:W5:Y:S03]  /*db00*/  @!P2 LD.E.128 R64, [R20.64] ;  /* 0x000000081440a980 */ /* 0x000366000c101d00 */
[----:B------:R-:W-:Y:S01]  /*db10*/  @!P1 IMAD.WIDE R2, R0, 0x2, R2 ;  /* 0x0000000200029825 */ /* 0x000fe200078e0202 */
[----:B------:R1:W5:Y:S04]  /*db20*/  @!P1 LD.E.128 R72, [R8.64] ;  /* 0x0000000808489980 */ /* 0x000368000c101d00 */
[----:B------:R1:W5:Y:S04]  /*db30*/  @!P1 LD.E.128 R68, [R2.64] ;  /* 0x0000000802449980 */ /* 0x000368000c101d00 */
[----:B------:R1:W5:Y:S04]  /*db40*/  @!P0 LD.E.128 R52, [R18.64] ;  /* 0x0000000812348980 */ /* 0x000368000c101d00 */
[----:B------:R1:W5:Y:S02]  /*db50*/  @!P0 LD.E.128 R56, [R16.64] ;  /* 0x0000000810388980 */ /* 0x000364000c101d00 */
.L_x_2925:
[----:B------:R-:W-:Y:S05]  /*db60*/  BSYNC B0 ;  /* 0x0000000000007941 */ /* 0x000fea0003800000 */
.L_x_2924:
[----:B-1-3--:R-:W3:Y:S01]  /*db70*/  LDL R9, [R1+0x4] ;  /* 0x0000040001097983 */ /* 0x00aee20000100800 */
[----:B-----5:R-:W-:Y:S01]  /*db80*/  IMAD.MOV.U32 R0, RZ, RZ, R74 ;  /* 0x000000ffff007224 */ /* 0x020fe200078e004a */
[----:B------:R-:W-:-:S04]  /*db90*/  DEPBAR.LE SB0, 0x3 ;  /* 0x000080c00000791a */ /* 0x000fc80000000000 */
[----:B----4-:R-:W-:Y:S01]  /*dba0*/  IMAD.MOV.U32 R8, RZ, RZ, R75 ;  /* 0x000000ffff087224 */ /* 0x010fe200078e004b */
        /* <DEDUP_REMOVED lines=33> */
[----:B------:R-:W-:Y:S02]  /*ddc0*/  IMAD.MOV.U32 R2, RZ, RZ, R64 ;  /* 0x000000ffff027224 */ /* 0x000fe400078e0040 */
        /* <DEDUP_REMOVED lines=9> */
[----:B------:R-:W-:Y:S01]  /*de60*/  BAR.SYNC.DEFER_BLOCKING 0x0 ;  /* 0x0000000000007b1d */ /* 0x000fe20000010000 */
[----:B---3--:R-:W-:-:S04]  /*de70*/  IADD3 R8, -R9, R48, RZ ;  /* 0x0000003009087210 */ /* 0x008fc80007ffe1ff */
[----:B------:R-:W-:Y:S01]  /*de80*/  IMNMX R78, R8, 0x80, PT ;  /* 0x00000080084e7817 */ /* 0x000fe20003800200 */
[----:B------:R-:W-:-:S03]  /*de90*/  IMAD.MOV.U32 R8, RZ, RZ, R58 ;  /* 0x000000ffff087224 */ /* 0x000fc600078e003a */
[----:B------:R-:W-:Y:S02]  /*dea0*/  ISETP.GE.AND P0, PT, R227, R78, PT ;  /* 0x0000004ee300720c */ /* 0x000fe40003f06270 */
[----:B------:R-:W-:-:S11]  /*deb0*/  PRMT R88, R88, 0x5410, R8 ;  /* 0x0000541058587816 */ /* 0x000fd60000000008 */
[----:B------:R-:W-:Y:S05]  /*dec0*/  @P0 BRA `(.L_x_2927) ;  /* 0x0000131000000947 */ /* 0x000fea0003800000 */
[----:B------:R-:W-:Y:S01]  /*ded0*/  ISETP.GE.AND P0, PT, R104, c[0x0][0x27c], PT ;  /* 0x00009f0068007a0c */ /* 0x000fe20003f06270 */
[----:B------:R-:W-:-:S12]  /*dee0*/  BSSY B0, `(.L_x_2928) ;  /* 0x0000069000007945 */ /* 0x000fd80003800000 */
[----:B------:R-:W-:Y:S05]  /*def0*/  @P0 BRA `(.L_x_2929) ;  /* 0x0000067000000947 */ /* 0x000fea0003800000 */
[----:B------:R-:W1:Y:S01]  /*df00*/  S2R R16, SR_TID.X ;  /* 0x0000000000107919 */ /* 0x000e620000002100 */
[----:B------:R-:W-:Y:S02]  /*df10*/  MOV R0, c[0x0][0x27c] ;  /* 0x00009f0000007a02 */ /* 0x000fe40000000f00 */
[----:B-1----:R-:W-:-:S04]  /*df20*/  SHF.R.S32.HI R9, RZ, 0x1f, R16 ;  /* 0x0000001fff097819 */ /* 0x002fc80000011410 */
[----:B------:R-:W-:-:S04]  /*df30*/  LEA.HI R9, R9, R16, RZ, 0x2 ;  /* 0x0000001009097211 */ /* 0x000fc800078f10ff */
[----:B------:R-:W-:-:S04]  /*df40*/  LOP3.LUT R9, R9, 0xfffffffc, RZ, 0xc0, !PT ;  /* 0xfffffffc09097812 */ /* 0x000fc800078ec0ff */
[----:B------:R-:W-:-:S04]  /*df50*/  IADD3 R9, -R9, R16, RZ ;  /* 0x0000001009097210 */ /* 0x000fc80007ffe1ff */
[----:B------:R-:W-:Y:S01]  /*df60*/  LEA.HI R0, R0, R9, RZ, 0x1d ;  /* 0x0000000900007211 */ /* 0x000fe200078fe8ff */
[----:B------:R-:W-:-:S03]  /*df70*/  HADD2.F32 R9, -RZ, R49.H1_H1 ;  /* 0x30000031ff097230 */ /* 0x000fc60000004100 */
[----:B------:R-:W-:Y:S02]  /*df80*/  SHF.R.S32.HI R3, RZ, 0x1f, R0 ;  /* 0x0000001fff037819 */ /* 0x000fe40000011400 */
[----:B------:R-:W-:Y:S02]  /*df90*/  SHF.L.U32 R2, R0, 0x3, RZ ;  /* 0x0000000300027819 */ /* 0x000fe400000006ff */
[----:B------:R-:W-:Y:S02]  /*dfa0*/  LEA.HI R0, R3, R0, RZ, 0x3 ;  /* 0x0000000003007211 */ /* 0x000fe400078f18ff */
[C---:B------:R-:W-:Y:S02]  /*dfb0*/  LOP3.LUT R2, R233.reuse, 0x38, R2, 0xf8, !PT ;  /* 0x00000038e9027812 */ /* 0x040fe400078ef802 */
[----:B------:R-:W-:Y:S02]  /*dfc0*/  SHF.L.U32 R0, R0, 0xa, RZ ;  /* 0x0000000a00007819 */ /* 0x000fe400000006ff */
[----:B------:R-:W-:-:S02]  /*dfd0*/  LOP3.LUT R3, R233, 0x38, R104, 0xf8, !PT ;  /* 0x00000038e9037812 */ /* 0x000fc400078ef868 */
[----:B------:R-:W-:Y:S02]  /*dfe0*/  LOP3.LUT R2, R2, R150, RZ, 0x3c, !PT ;  /* 0x0000009602027212 */ /* 0x000fe400078e3cff */
[----:B------:R-:W-:Y:S02]  /*dff0*/  LOP3.LUT R0, R0, 0x7fffe000, RZ, 0xc0, !PT ;  /* 0x7fffe00000007812 */ /* 0x000fe400078ec0ff */
[----:B------:R-:W-:Y:S02]  /*e000*/  LOP3.LUT R3, R151, R3, R150, 0xf6, !PT ;  /* 0x0000000397037212 */ /* 0x000fe400078ef696 */
[----:B------:R-:W-:Y:S02]  /*e010*/  IADD3 R0, R2, R0, R151 ;  /* 0x0000000002007210 */ /* 0x000fe40007ffe097 */
[----:B------:R-:W-:Y:S02]  /*e020*/  SHF.L.U32 R19, R3, 0x1, RZ ;  /* 0x0000000103137819 */ /* 0x000fe400000006ff */
[----:B------:R-:W-:Y:S01]  /*e030*/  SHF.L.U32 R18, R0, 0x1, RZ ;  /* 0x0000000100127819 */ /* 0x000fe200000006ff */
[----:B------:R-:W-:Y:S01]  /*e040*/  HADD2.F32 R0, -RZ, R49.H0_H0 ;  /* 0x20000031ff007230 */ /* 0x000fe20000004100 */
[----:B------:R-:W-:Y:S01]  /*e050*/  SHF.R.U32.HI R3, RZ, 0x10, R5 ;  /* 0x00000010ff037819 */ /* 0x000fe20000011605 */
[----:B--2---:R-:W1:Y:S04]  /*e060*/  LDS.128 R20, [R19+0x18100] ;  /* 0x0181000013147984 */ /* 0x004e680000000c00 */
[----:B------:R-:W2:Y:S01]  /*e070*/  LDS.128 R24, [R18+0x18100] ;  /* 0x0181000012187984 */ /* 0x000ea20000000c00 */
[----:B-1----:R-:W-:-:S02]  /*e080*/  HADD2.F32 R16, -RZ, R21.H0_H0 ;  /* 0x20000015ff107230 */ /* 0x002fc40000004100 */
[----:B--2---:R-:W-:-:S03]  /*e090*/  HADD2.F32 R2, -RZ, R25.H0_H0 ;  /* 0x20000019ff027230 */ /* 0x004fc60000004100 */
[-C--:B------:R-:W-:Y:S02]  /*e0a0*/  FMUL.FTZ R8, R16, R0.reuse ;  /* 0x0000000010087220 */ /* 0x080fe40000410000 */
[C---:B------:R-:W-:Y:S01]  /*e0b0*/  FMUL.FTZ R17, R2.reuse, R0 ;  /* 0x0000000002117220 */ /* 0x040fe20000410000 */
[----:B------:R-:W-:Y:S01]  /*e0c0*/  HADD2.F32 R0, -RZ, R3.H0_H0 ;  /* 0x20000003ff007230 */ /* 0x000fe20000004100 */
[-C--:B------:R-:W-:Y:S01]  /*e0d0*/  FFMA.FTZ R50, R2, R9.reuse, R8 ;  /* 0x0000000902327223 */ /* 0x080fe20000010008 */
[----:B------:R-:W-:Y:S01]  /*e0e0*/  SHF.R.U32.HI R2, RZ, 0x10, R13 ;  /* 0x00000010ff027819 */ /* 0x000fe2000001160d */
[----:B------:R-:W-:Y:S01]  /*e0f0*/  HADD2.F32 R8, -RZ, R21.H1_H1 ;  /* 0x30000015ff087230 */ /* 0x000fe20000004100 */
[----:B------:R-:W-:Y:S01]  /*e100*/  FFMA.FTZ R49, R16, R9, -R17 ;  /* 0x0000000910317223 */ /* 0x000fe20000010811 */
[----:B------:R-:W-:Y:S01]  /*e110*/  HADD2.F32 R3, -RZ, R25.H1_H1 ;  /* 0x30000019ff037230 */ /* 0x000fe20000004100 */
[----:B------:R-:W-:Y:S01]  /*e120*/  SHF.R.U64 R21, R12, 0x10, R13 ;  /* 0x000000100c157819 */ /* 0x000fe2000000120d */
[----:B------:R-:W-:Y:S01]  /*e130*/  HADD2.F32 R2, -RZ, R2.H0_H0 ;  /* 0x20000002ff027230 */ /* 0x000fe20000004100 */
[-C--:B------:R-:W-:Y:S01]  /*e140*/  FMUL.FTZ R9, R8, R0.reuse ;  /* 0x0000000008097220 */ /* 0x080fe20000410000 */
[----:B------:R-:W-:Y:S01]  /*e150*/  SHF.R.U64 R12, R4, 0x10, R5 ;  /* 0x00000010040c7819 */ /* 0x000fe20000001205 */
[C---:B------:R-:W-:Y:S01]  /*e160*/  FMUL.FTZ R0, R3.reuse, R0 ;  /* 0x0000000003007220 */ /* 0x040fe20000410000 */
[----:B------:R-:W-:Y:S01]  /*e170*/  SHF.R.U32.HI R5, RZ, 0x10, R7 ;  /* 0x00000010ff057819 */ /* 0x000fe20000011607 */
[-C--:B------:R-:W-:Y:S01]  /*e180*/  FFMA.FTZ R35, R3, R2.reuse, R9 ;  /* 0x0000000203237223 */ /* 0x080fe20000010009 */
[----:B------:R-:W-:Y:S01]  /*e190*/  HADD2.F32 R3, -RZ, R24.H0_H0 ;  /* 0x20000018ff037230 */ /* 0x000fe20000004100 */
[----:B------:R-:W-:Y:S01]  /*e1a0*/  FFMA.FTZ R48, R8, R2, -R0 ;  /* 0x0000000208307223 */ /* 0x000fe20000010800 */
[----:B------:R-:W-:Y:S01]  /*e1b0*/  HADD2.F32 R0, -RZ, R51.H0_H0 ;  /* 0x20000033ff007230 */ /* 0x000fe20000004100 */
[----:B------:R-:W-:Y:S01]  /*e1c0*/  SHF.R.U64 R7, R6, 0x10, R7 ;  /* 0x0000001006077819 */ /* 0x000fe20000001207 */
[----:B------:R-:W-:Y:S01]  /*e1d0*/  HADD2.F32 R8, -RZ, R20.H0_H0 ;  /* 0x20000014ff087230 */ /* 0x000fe20000004100 */
[----:B------:R-:W-:Y:S01]  /*e1e0*/  SHF.R.U64 R16, R14, 0x10, R15 ;  /* 0x000000100e107819 */ /* 0x000fe2000000120f */
[----:B------:R-:W-:-:S02]  /*e1f0*/  HADD2.F32 R2, -RZ, R76.H0_H0 ;  /* 0x2000004cff027230 */ /* 0x000fc40000004100 */
[----:B------:R-:W-:Y:S01]  /*e200*/  HADD2.F32 R6, -RZ, R5.H0_H0 ;  /* 0x20000005ff067230 */ /* 0x000fe20000004100 */
[CC--:B------:R-:W-:Y:S01]  /*e210*/  FMUL.FTZ R9, R8.reuse, R0.reuse ;  /* 0x0000000008097220 */ /* 0x0c0fe20000410000 */
[----:B------:R-:W-:Y:S01]  /*e220*/  HADD2.F32 R5, -RZ, R23.H1_H1 ;  /* 0x30000017ff057230 */ /* 0x000fe20000004100 */
[C---:B------:R-:W-:Y:S01]  /*e230*/  FMUL.FTZ R0, R3.reuse, R0 ;  /* 0x0000000003007220 */ /* 0x040fe20000410000 */
[----:B------:R-:W-:Y:S01]  /*e240*/  HADD2.F32 R21, -RZ, R21.H0_H0 ;  /* 0x20000015ff157230 */ /* 0x000fe20000004100 */
[-C--:B------:R-:W-:Y:S01]  /*e250*/  FFMA.FTZ R33, R3, R2.reuse, R9 ;  /* 0x0000000203217223 */ /* 0x080fe20000010009 */
[----:B------:R-:W-:Y:S01]  /*e260*/  HADD2.F32 R3, -RZ, R26.H0_H0 ;  /* 0x2000001aff037230 */ /* 0x000fe20000004100 */
[----:B------:R-:W-:Y:S01]  /*e270*/  FFMA.FTZ R34, R8, R2, -R0 ;  /* 0x0000000208227223 */ /* 0x000fe20000010800 */
[----:B------:R-:W-:Y:S01]  /*e280*/  HADD2.F32 R2, -RZ, R51.H1_H1 ;  /* 0x30000033ff027230 */ /* 0x000fe20000004100 */
[----:B------:R-:W-:Y:S01]  /*e290*/  SHF.R.U32.HI R9, RZ, 0x10, R15 ;  /* 0x00000010ff097819 */ /* 0x000fe2000001160f */
[----:B------:R-:W-:-:S02]  /*e2a0*/  HADD2.F32 R8, -RZ, R22.H0_H0 ;  /* 0x20000016ff087230 */ /* 0x000fc40000004100 */
[----:B------:R-:W-:Y:S02]  /*e2b0*/  HADD2.F32 R0, -RZ, R77.H0_H0 ;  /* 0x2000004dff007230 */ /* 0x000fe40000004100 */
[----:B------:R-:W-:Y:S01]  /*e2c0*/  HADD2.F32 R7, -RZ, R7.H0_H0 ;  /* 0x20000007ff077230 */ /* 0x000fe20000004100 */
[CC--:B------:R-:W-:Y:S02]  /*e2d0*/  FMUL.FTZ R4, R8.reuse, R2.reuse ;  /* 0x0000000208047220 */ /* 0x0c0fe40000410000 */
[C---:B------:R-:W-:Y:S02]  /*e2e0*/  FMUL.FTZ R2, R3.reuse, R2 ;  /* 0x0000000203027220 */ /* 0x040fe40000410000 */
[-C--:B------:R-:W-:Y:S01]  /*e2f0*/  FFMA.FTZ R32, R3, R0.reuse, R4 ;  /* 0x0000000003207223 */ /* 0x080fe20000010004 */
[----:B------:R-:W-:Y:S01]  /*e300*/  HADD2.F32 R4, -RZ, R77.H1_H1 ;  /* 0x3000004dff047230 */ /* 0x000fe20000004100 */
[----:B------:R-:W-:Y:S01]  /*e310*/  FFMA.FTZ R25, R8, R0, -R2 ;  /* 0x0000000008197223 */ /* 0x000fe20000010802 */
[----:B------:R-:W-:-:S02]  /*e320*/  HADD2.F32 R2, -RZ, R76.H1_H1 ;  /* 0x3000004cff027230 */ /* 0x000fc40000004100 */
[----:B------:R-:W-:Y:S02]  /*e330*/  HADD2.F32 R8, -RZ, R23.H0_H0 ;  /* 0x20000017ff087230 */ /* 0x000fe40000004100 */
[----:B------:R-:W-:Y:S02]  /*e340*/  HADD2.F32 R0, -RZ, R27.H0_H0 ;  /* 0x2000001bff007230 */ /* 0x000fe40000004100 */
[----:B------:R-:W-:Y:S01]  /*e350*/  HADD2.F32 R23, -RZ, R9.H0_H0 ;  /* 0x20000009ff177230 */ /* 0x000fe20000004100 */
[-C--:B------:R-:W-:Y:S01]  /*e360*/  FMUL.FTZ R3, R8, R2.reuse ;  /* 0x0000000208037220 */ /* 0x080fe20000410000 */
[----:B------:R-:W-:Y:S01]  /*e370*/  HADD2.F32 R9, -RZ, R12.H0_H0 ;  /* 0x2000000cff097230 */ /* 0x000fe20000004100 */
[C---:B------:R-:W-:Y:S02]  /*e380*/  FMUL.FTZ R15, R0.reuse, R2 ;  /* 0x00000002000f7220 */ /* 0x040fe40000410000 */
[----:B------:R-:W-:Y:S01]  /*e390*/  FFMA.FTZ R17, R0, R4, R3 ;  /* 0x0000000400117223 */ /* 0x000fe20000010003 */
[----:B------:R-:W-:Y:S01]  /*e3a0*/  HADD2.F32 R0, -RZ, R27.H1_H1 ;  /* 0x3000001bff007230 */ /* 0x000fe20000004100 */
[----:B------:R-:W-:Y:S01]  /*e3b0*/  FMUL.FTZ R2, R5, R6 ;  /* 0x0000000605027220 */ /* 0x000fe20000410000 */
[----:B------:R-:W-:-:S02]  /*e3c0*/  HADD2.F32 R3, -RZ, R20.H1_H1 ;  /* 0x30000014ff037230 */ /* 0x000fc40000004100 */
[----:B------:R-:W-:Y:S01]  /*e3d0*/  HADD2.F32 R20, -RZ, R16.H0_H0 ;  /* 0x20000010ff147230 */ /* 0x000fe20000004100 */
[C---:B------:R-:W-:Y:S02]  /*e3e0*/  FMUL.FTZ R13, R0.reuse, R6 ;  /* 0x00000006000d7220 */ /* 0x040fe40000410000 */
[----:B------:R-:W-:Y:S01]  /*e3f0*/  FFMA.FTZ R14, R0, R23, R2 ;  /* 0x00000017000e7223 */ /* 0x000fe20000010002 */
[----:B------:R-:W-:Y:S01]  /*e400*/  HADD2.F32 R0, -RZ, R24.H1_H1 ;  /* 0x30000018ff007230 */ /* 0x000fe20000004100 */
[----:B------:R-:W-:Y:S01]  /*e410*/  FMUL.FTZ R6, R3, R9 ;  /* 0x0000000903067220 */ /* 0x000fe20000410000 */
[----:B------:R-:W-:-:S03]  /*e420*/  HADD2.F32 R2, -RZ, R22.H1_H1 ;  /* 0x30000016ff027230 */ /* 0x000fc60000004100 */
[C---:B------:R-:W-:Y:S02]  /*e430*/  FMUL.FTZ R9, R0.reuse, R9 ;  /* 0x0000000900097220 */ /* 0x040fe40000410000 */
[----:B------:R-:W-:Y:S01]  /*e440*/  FFMA.FTZ R12, R0, R21, R6 ;  /* 0x00000015000c7223 */ /* 0x000fe20000010006 */
[----:B------:R-:W-:Y:S01]  /*e450*/  HADD2.F32 R0, -RZ, R26.H1_H1 ;  /* 0x3000001aff007230 */ /* 0x000fe20000004100 */
[----:B------:R-:W-:Y:S02]  /*e460*/  FMUL.FTZ R6, R2, R7 ;  /* 0x0000000702067220 */ /* 0x000fe40000410000 */
[----:B------:R-:W-:Y:S02]  /*e470*/  FFMA.FTZ R3, R3, R21, -R9 ;  /* 0x0000001503037223 */ /* 0x000fe40000010809 */
[C---:B------:R-:W-:Y:S02]  /*e480*/  FMUL.FTZ R7, R0.reuse, R7 ;  /* 0x0000000700077220 */ /* 0x040fe40000410000 */
[----:B------:R-:W-:-:S02]  /*e490*/  FFMA.FTZ R16, R0, R20, R6 ;  /* 0x0000001400107223 */ /* 0x000fc40000010006 */
[----:B------:R-:W-:Y:S01]  /*e4a0*/  FFMA.FTZ R6, R8, R4, -R15 ;  /* 0x0000000408067223 */ /* 0x000fe2000001080f */
[----:B------:R-:W-:Y:S01]  /*e4b0*/  F2FP.PACK_AB R4, R12, R33 ;  /* 0x000000210c04723e */ /* 0x000fe200000000ff */
[----:B------:R-:W-:Y:S01]  /*e4c0*/  FFMA.FTZ R0, R5, R23, -R13 ;  /* 0x0000001705007223 */ /* 0x000fe2000001080d */
[----:B------:R-:W-:Y:S01]  /*e4d0*/  F2FP.PACK_AB R13, R48, R49 ;  /* 0x00000031300d723e */ /* 0x000fe200000000ff */
[----:B------:R-:W-:Y:S01]  /*e4e0*/  FFMA.FTZ R2, R2, R20, -R7 ;  /* 0x0000001402027223 */ /* 0x000fe20000010807 */
[----:B------:R-:W-:Y:S02]  /*e4f0*/  F2FP.PACK_AB R7, R14, R17 ;  /* 0x000000110e07723e */ /* 0x000fe400000000ff */
[----:B------:R-:W-:Y:S02]  /*e500*/  F2FP.PACK_AB R15, R0, R6 ;  /* 0x00000006000f723e */ /* 0x000fe400000000ff */
[----:B------:R-:W-:Y:S02]  /*e510*/  F2FP.PACK_AB R12, R3, R34 ;  /* 0x00000022030c723e */ /* 0x000fe400000000ff */
[----:B------:R-:W-:-:S02]  /*e520*/  F2FP.PACK_AB R14, R2, R25 ;  /* 0x00000019020e723e */ /* 0x000fc400000000ff */
[----:B------:R-:W-:Y:S02]  /*e530*/  F2FP.PACK_AB R5, R35, R50 ;  /* 0x000000322305723e */ /* 0x000fe400000000ff */
[----:B------:R-:W-:Y:S01]  /*e540*/  F2FP.PACK_AB R6, R16, R32 ;  /* 0x000000201006723e */ /* 0x000fe200000000ff */
[----:B------:R1:W-:Y:S04]  /*e550*/  STS.128 [R19+0x18100], R12 ;  /* 0x0181000c13007388 */ /* 0x0003e80000000c00 */
[----:B------:R1:W-:Y:S02]  /*e560*/  STS.128 [R18+0x18100], R4 ;  /* 0x0181000412007388 */ /* 0x0003e40000000c00 */
.L_x_2929:
[----:B------:R-:W-:Y:S05]  /*e570*/  BSYNC B0 ;  /* 0x0000000000007941 */ /* 0x000fea0003800000 */
.L_x_2928:
[----:B------:R-:W-:Y:S01]  /*e580*/  ISETP.GE.AND P0, PT, R109, c[0x0][0x27c], PT ;  /* 0x00009f006d007a0c */ /* 0x000fe20003f06270 */
[----:B------:R-:W-:-:S12]  /*e590*/  BSSY B0, `(.L_x_2930) ;  /* 0x0000062000007945 */ /* 0x000fd80003800000 */
[----:B------:R-:W-:Y:S05]  /*e5a0*/  @P0 BRA `(.L_x_2931) ;  /* 0x0000060000000947 */ /* 0x000fea0003800000 */
[----:B------:R-:W3:Y:S01]  /*e5b0*/  LDL R77, [R1+0x5c] ;  /* 0x00005c00014d7983 */ /* 0x000ee20000100800 */
        /* <DEDUP_REMOVED lines=12> */
[----:B------:R-:W-:Y:S02]  /*e680*/  SHF.R.U64 R49, R38, 0x10, R39 ;  /* 0x0000001026317819 */ /* 0x000fe40000001227 */
[----:B------:R-:W-:-:S02]  /*e690*/  IADD3 R0, R2, R0, R151 ;  /* 0x0000000002007210 */ /* 0x000fc40007ffe097 */
[----:B------:R-:W-:Y:S02]  /*e6a0*/  SHF.R.U64 R50, R36, 0x10, R37 ;  /* 0x0000001024327819 */ /* 0x000fe40000001225 */
[----:B------:R-:W-:Y:S01]  /*e6b0*/  SHF.L.U32 R32, R0, 0x1, RZ ;  /* 0x0000000100207819 */ /* 0x000fe200000006ff */
[----:B------:R-:W-:Y:S01]  /*e6c0*/  HADD2.F32 R0, -RZ, R79.H0_H0 ;  /* 0x2000004fff007230 */ /* 0x000fe20000004100 */
[--C-:B------:R-:W-:Y:S01]  /*e6d0*/  SHF.R.U32.HI R26, RZ, 0x10, R31.reuse ;  /* 0x00000010ff1a7819 */ /* 0x100fe2000001161f */
[----:B------:R-:W-:Y:S01]  /*e6e0*/  HADD2.F32 R50, -RZ, R50.H0_H0 ;  /* 0x20000032ff327230 */ /* 0x000fe20000004100 */
[----:B------:R-:W-:Y:S01]  /*e6f0*/  SHF.R.U64 R30, R30, 0x10, R31 ;  /* 0x000000101e1e7819 */ /* 0x000fe2000000121f */
[----:B-1----:R-:W1:Y:S01]  /*e700*/  LDS.128 R12, [R32+0x18100] ;  /* 0x01810000200c7984 */ /* 0x002e620000000c00 */
[----:B------:R-:W-:Y:S02]  /*e710*/  SHF.R.U64 R48, R28, 0x10, R29 ;  /* 0x000000101c307819 */ /* 0x000fe4000000121d */
[----:B------:R-:W-:Y:S01]  /*e720*/  SHF.R.U32.HI R27, RZ, 0x10, R39 ;  /* 0x00000010ff1b7819 */ /* 0x000fe20000011627 */
[----:B------:R-:W-:-:S04]  /*e730*/  HADD2.F32 R39, -RZ, R49.H0_H0 ;  /* 0x20000031ff277230 */ /* 0x000fc80000004100 */
[----:B------:R-:W-:Y:S02]  /*e740*/  HADD2.F32 R51, -RZ, R27.H0_H0 ;  /* 0x2000001bff337230 */ /* 0x000fe40000004100 */
[----:B-1----:R-:W-:Y:S02]  /*e750*/  HADD2.F32 R3, -RZ, R13.H0_H0 ;  /* 0x2000000dff037230 */ /* 0x002fe40000004100 */
[----:B------:R-:W-:Y:S02]  /*e760*/  HADD2.F32 R9, -RZ, R15.H0_H0 ;  /* 0x2000000fff097230 */ /* 0x000fe40000004100 */
        /* <DEDUP_REMOVED lines=39> */
[-C--:B------:R-:W-:Y:S02]  /*e9e0*/  FMUL.FTZ R15, R18, R2.reuse ;  /* 0x00000002120f7220 */ /* 0x080fe40000410000 */
        /* <DEDUP_REMOVED lines=28> */
.L_x_2931:
[----:B------:R-:W-:Y:S05]  /*ebb0*/  BSYNC B0 ;  /* 0x0000000000007941 */ /* 0x000fea0003800000 */
.L_x_2930:
        /* <DEDUP_REMOVED lines=28> */
[----:B------:R-:W-:Y:S02]  /*ed80*/  HADD2.F32 R9, -RZ, R15.H0_H0 ;  /* 0x2000000fff097230 */ /* 0x000fe40000004100 */
        /* <DEDUP_REMOVED lines=69> */
.L_x_2927:
[----:B------:R-:W-:Y:S05]  /*f1e0*/  BSYNC B1 ;  /* 0x0000000000017941 */ /* 0x000fea0003800000 */
.L_x_2926:
        /* <DEDUP_REMOVED lines=14> */
[----:B------:R-:W4:Y:S04]  /*f2d0*/  LDL R44, [R1+0x60] ;  /* 0x00006000012c7983 */ /* 0x000f280000100800 */
[----:B------:R-:W1:Y:S02]  /*f2e0*/  S2R R0, SR_TID.X ;  /* 0x0000000000007919 */ /* 0x000e640000002100 */
[----:B-1----:R-:W-:-:S04]  /*f2f0*/  SHF.R.S32.HI R2, RZ, 0x1f, R0 ;  /* 0x0000001fff027819 */ /* 0x002fc80000011400 */
[----:B------:R-:W-:-:S04]  /*f300*/  LEA.HI R2, R2, R0, RZ, 0x2 ;  /* 0x0000000002027211 */ /* 0x000fc800078f10ff */
[----:B------:R-:W-:-:S04]  /*f310*/  LOP3.LUT R2, R2, 0xfffffffc, RZ, 0xc0, !PT ;  /* 0xfffffffc02027812 */ /* 0x000fc800078ec0ff */
[----:B------:R-:W-:Y:S02]  /*f320*/  IADD3 R2, -R2, R0, RZ ;  /* 0x0000000002027210 */ /* 0x000fe40007ffe1ff */
        /* <DEDUP_REMOVED lines=9> */
[----:B-----5:R-:W-:-:S04]  /*f3c0*/  IADD3 R0, R2, R0, R45 ;  /* 0x0000000002007210 */ /* 0x020fc80007ffe02d */
[----:B------:R-:W-:-:S05]  /*f3d0*/  SHF.L.U32 R29, R0, 0x1, RZ ;  /* 0x00000001001d7819 */ /* 0x000fca00000006ff */
[----:B------:R-:W1:Y:S01]  /*f3e0*/  LDS.128 R12, [R29+0x18100] ;  /* 0x018100001d0c7984 */ /* 0x000e620000000c00 */
[----:B------:R-:W-:Y:S01]  /*f3f0*/  SHF.R.U32.HI R24, RZ, 0x10, R57 ;  /* 0x00000010ff187819 */ /* 0x000fe20000011639 */
[----:B------:R-:W-:Y:S01]  /*f400*/  HADD2.F32 R0, -RZ, R85.H1_H1 ;  /* 0x30000055ff007230 */ /* 0x000fe20000004100 */
[----:B------:R-:W-:-:S05]  /*f410*/  SHF.R.U32.HI R25, RZ, 0x10, R53 ;  /* 0x00000010ff197819 */ /* 0x000fca0000011635 */
[----:B------:R-:W-:Y:S01]  /*f420*/  HADD2.F32 R43, -RZ, R25.H0_H0 ;  /* 0x20000019ff2b7230 */ /* 0x000fe20000004100 */
[----:B------:R-:W-:Y:S02]  /*f430*/  SHF.R.U32.HI R26, RZ, 0x10, R59 ;  /* 0x00000010ff1a7819 */ /* 0x000fe4000001163b */
[----:B------:R-:W-:Y:S02]  /*f440*/  SHF.R.U64 R31, R56, 0x10, R57 ;  /* 0x00000010381f7819 */ /* 0x000fe40000001239 */
[----:B------:R-:W-:Y:S02]  /*f450*/  SHF.R.U32.HI R27, RZ, 0x10, R55 ;  /* 0x00000010ff1b7819 */ /* 0x000fe40000011637 */
[----:B------:R-:W-:Y:S02]  /*f460*/  SHF.R.U64 R35, R58, 0x10, R59 ;  /* 0x000000103a237819 */ /* 0x000fe4000000123b */
[----:B------:R-:W-:Y:S01]  /*f470*/  SHF.R.U64 R38, R52, 0x10, R53 ;  /* 0x0000001034267819 */ /* 0x000fe20000001235 */
[----:B------:R-:W-:Y:S01]  /*f480*/  HADD2.F32 R42, -RZ, R27.H0_H0 ;  /* 0x2000001bff2a7230 */ /* 0x000fe20000004100 */
[----:B------:R-:W-:Y:S01]  /*f490*/  SHF.R.U64 R40, R54, 0x10, R55 ;  /* 0x0000001036287819 */ /* 0x000fe20000001237 */
[----:B-1----:R-:W-:-:S02]  /*f4a0*/  HADD2.F32 R3, -RZ, R13.H0_H0 ;  /* 0x2000000dff037230 */ /* 0x002fc40000004100 */
[----:B------:R-:W-:Y:S02]  /*f4b0*/  HADD2.F32 R9, -RZ, R15.H0_H0 ;  /* 0x2000000fff097230 */ /* 0x000fe40000004100 */
[----:B------:R-:W-:Y:S01]  /*f4c0*/  HADD2.F32 R2, -RZ, R13.H1_H1 ;  /* 0x3000000dff027230 */ /* 0x000fe20000004100 */
[----:B------:R-:W-:Y:S01]  /*f4d0*/  FMUL.FTZ R34, R3, R0 ;  /* 0x0000000003227220 */ /* 0x000fe20000410000 */
[--C-:B------:R-:W-:Y:S02]  /*f4e0*/  HADD2.F32 R8, -RZ, R12.reuse.H0_H0 ;  /* 0x2000000cff087230 */ /* 0x100fe40000004100 */
[----:B------:R-:W-:Y:S02]  /*f4f0*/  HADD2.F32 R13, -RZ, R12.H1_H1 ;  /* 0x3000000cff0d7230 */ /* 0x000fe40000004100 */
[--C-:B------:R-:W-:Y:S02]  /*f500*/  HADD2.F32 R12, -RZ, R14.reuse.H0_H0 ;  /* 0x2000000eff0c7230 */ /* 0x100fe40000004100 */
[----:B------:R-:W-:-:S02]  /*f510*/  HADD2.F32 R14, -RZ, R14.H1_H1 ;  /* 0x3000000eff0e7230 */ /* 0x000fc40000004100 */
[----:B------:R-:W-:Y:S01]  /*f520*/  HADD2.F32 R38, -RZ, R38.H0_H0 ;  /* 0x20000026ff267230 */ /* 0x000fe20000004100 */
[----:B----4-:R-:W1:Y:S02]  /*f530*/  LDS.128 R4, [R44] ;  /* 0x000000002c047984 */ /* 0x010e640000000c00 */
[----:B-1----:R-:W-:Y:S02]  /*f540*/  HADD2.F32 R22, -RZ, R5.H0_H0 ;  /* 0x20000005ff167230 */ /* 0x002fe40000004100 */
[--C-:B------:R-:W-:Y:S02]  /*f550*/  HADD2.F32 R17, -RZ, R7.reuse.H0_H0 ;  /* 0x20000007ff117230 */ /* 0x100fe40000004100 */
[----:B------:R-:W-:Y:S02]  /*f560*/  HADD2.F32 R16, -RZ, R7.H1_H1 ;  /* 0x30000007ff107230 */ /* 0x000fe40000004100 */
[----:B------:R-:W-:Y:S02]  /*f570*/  HADD2.F32 R7, -RZ, R15.H1_H1 ;  /* 0x3000000fff077230 */ /* 0x000fe40000004100 */
[----:B------:R-:W-:-:S02]  /*f580*/  HADD2.F32 R19, -RZ, R5.H1_H1 ;  /* 0x30000005ff137230 */ /* 0x000fc40000004100 */
[----:B------:R-:W-:Y:S02]  /*f590*/  HADD2.F32 R15, -RZ, R24.H0_H0 ;  /* 0x20000018ff0f7230 */ /* 0x000fe40000004100 */
[--C-:B------:R-:W-:Y:S02]  /*f5a0*/  HADD2.F32 R18, -RZ, R6.reuse.H0_H0 ;  /* 0x20000006ff127230 */ /* 0x100fe40000004100 */
[----:B------:R-:W-:Y:S01]  /*f5b0*/  HADD2.F32 R21, -RZ, R6.H1_H1 ;  /* 0x30000006ff157230 */ /* 0x000fe20000004100 */
[----:B------:R-:W-:Y:S01]  /*f5c0*/  FMUL.FTZ R5, R22, R0 ;  /* 0x0000000016057220 */ /* 0x000fe20000410000 */
[----:B------:R-:W-:Y:S02]  /*f5d0*/  HADD2.F32 R6, -RZ, R88.H0_H0 ;  /* 0x20000058ff067230 */ /* 0x000fe40000004100 */
[--C-:B--2---:R-:W-:Y:S02]  /*f5e0*/  HADD2.F32 R20, -RZ, R4.reuse.H0_H0 ;  /* 0x20000004ff147230 */ /* 0x104fe40000004100 */
[----:B------:R-:W-:Y:S01]  /*f5f0*/  HADD2.F32 R23, -RZ, R4.H1_H1 ;  /* 0x30000004ff177230 */ /* 0x000fe20000004100 */
[----:B------:R-:W-:Y:S01]  /*f600*/  FMUL.FTZ R0, R19, R15 ;  /* 0x0000000f13007220 */ /* 0x000fe20000410000 */
[----:B------:R-:W-:Y:S01]  /*f610*/  HADD2.F32 R4, -RZ, R86.H1_H1 ;  /* 0x30000056ff047230 */ /* 0x000fe20000004100 */
[----:B------:R-:W-:Y:S01]  /*f620*/  FFMA.FTZ R41, R3, R6, R5 ;  /* 0x0000000603297223 */ /* 0x000fe20000010005 */
[--C-:B------:R-:W-:Y:S01]  /*f630*/  HADD2.F32 R5, -RZ, R89.reuse.H1_H1 ;  /* 0x30000059ff057230 */ /* 0x100fe20000004100 */
[----:B------:R-:W-:Y:S01]  /*f640*/  FFMA.FTZ R39, R2, R43, R0 ;  /* 0x0000002b02277223 */ /* 0x000fe20000010000 */
[----:B------:R-:W-:Y:S01]  /*f650*/  HADD2.F32 R0, -RZ, R89.H0_H0 ;  /* 0x20000059ff007230 */ /* 0x000fe20000004100 */
[----:B------:R-:W-:-:S02]  /*f660*/  FMUL.FTZ R3, R20, R4 ;  /* 0x0000000414037220 */ /* 0x000fc40000410000 */
[C---:B------:R-:W-:Y:S02]  /*f670*/  FMUL.FTZ R32, R8.reuse, R4 ;  /* 0x0000000408207220 */ /* 0x040fe40000410000 */
[----:B------:R-:W-:Y:S01]  /*f680*/  FFMA.FTZ R36, R8, R5, R3 ;  /* 0x0000000508247223 */ /* 0x000fe20000010003 */
[----:B------:R-:W-:Y:S01]  /*f690*/  HADD2.F32 R3, -RZ, R90.H0_H0 ;  /* 0x2000005aff037230 */ /* 0x000fe20000004100 */
[-C--:B------:R-:W-:Y:S01]  /*f6a0*/  FMUL.FTZ R8, R17, R0.reuse ;  /* 0x0000000011087220 */ /* 0x080fe20000410000 */
[----:B------:R-:W-:Y:S01]  /*f6b0*/  HADD2.F32 R24, -RZ, R26.H0_H0 ;  /* 0x2000001aff187230 */ /* 0x000fe20000004100 */
[----:B------:R-:W-:Y:S01]  /*f6c0*/  FMUL.FTZ R33, R2, R15 ;  /* 0x0000000f02217220 */ /* 0x000fe20000410000 */
[----:B------:R-:W-:Y:S01]  /*f6d0*/  HADD2.F32 R2, -RZ, R88.H1_H1 ;  /* 0x30000058ff027230 */ /* 0x000fe20000004100 */
[C---:B------:R-:W-:Y:S01]  /*f6e0*/  FFMA.FTZ R28, R9.reuse, R3, R8 ;  /* 0x00000003091c7223 */ /* 0x040fe20000010008 */
[----:B------:R-:W-:Y:S01]  /*f6f0*/  HADD2.F32 R8, -RZ, R31.H0_H0 ;  /* 0x2000001fff087230 */ /* 0x000fe20000004100 */
[----:B------:R-:W-:Y:S01]  /*f700*/  FMUL.FTZ R26, R9, R0 ;  /* 0x00000000091a7220 */ /* 0x000fe20000410000 */
[----:B------:R-:W-:Y:S01]  /*f710*/  HADD2.F32 R4, -RZ, R90.H1_H1 ;  /* 0x3000005aff047230 */ /* 0x000fe20000004100 */
[----:B------:R-:W-:Y:S01]  /*f720*/  FMUL.FTZ R0, R16, R24 ;  /* 0x0000001810007220 */ /* 0x000fe20000410000 */
[----:B------:R-:W-:Y:S01]  /*f730*/  HADD2.F32 R9, -RZ, R35.H0_H0 ;  /* 0x20000023ff097230 */ /* 0x000fe20000004100 */
[-C--:B------:R-:W-:Y:S01]  /*f740*/  FMUL.FTZ R15, R18, R2.reuse ;  /* 0x00000002120f7220 */ /* 0x080fe20000410000 */
[----:B------:R-:W-:Y:S01]  /*f750*/  HADD2.F32 R35, -RZ, R40.H0_H0 ;  /* 0x20000028ff237230 */ /* 0x000fe20000004100 */
[----:B------:R-:W-:-:S02]  /*f760*/  FMUL.FTZ R30, R12, R2 ;  /* 0x000000020c1e7220 */ /* 0x000fc40000410000 */
[----:B------:R-:W-:Y:S02]  /*f770*/  FFMA.FTZ R25, R7, R42, R0 ;  /* 0x0000002a07197223 */ /* 0x000fe40000010000 */
[----:B------:R-:W-:Y:S02]  /*f780*/  FMUL.FTZ R2, R23, R8 ;  /* 0x0000000817027220 */ /* 0x000fe40000410000 */
[----:B------:R-:W-:Y:S02]  /*f790*/  FFMA.FTZ R37, R12, R4, R15 ;  /* 0x000000040c257223 */ /* 0x000fe4000001000f */
        /* <DEDUP_REMOVED lines=9> */
[----:B------:R-:W-:Y:S02]  /*f830*/  FFMA.FTZ R8, R18, R4, -R30 ;  /* 0x0000000412087223 */ /* 0x000fe4000001081e */
[----:B------:R-:W-:Y:S02]  /*f840*/  FFMA.FTZ R3, R17, R3, -R26 ;  /* 0x0000000311037223 */ /* 0x000fe4000001081a */
[----:B------:R-:W-:Y:S02]  /*f850*/  FFMA.FTZ R0, R16, R42, -R24 ;  /* 0x0000002a10007223 */ /* 0x000fe40000010818 */
[----:B------:R-:W-:Y:S02]  /*f860*/  FFMA.FTZ R2, R23, R38, -R15 ;  /* 0x0000002617027223 */ /* 0x000fe4000001080f */
[----:B------:R-:W-:Y:S01]  /*f870*/  FFMA.FTZ R6, R21, R35, -R7 ;  /* 0x0000002315067223 */ /* 0x000fe20000010807 */
[----:B------:R-:W-:Y:S02]  /*f880*/  F2FP.PACK_AB R13, R13, R12 ;  /* 0x0000000c0d0d723e */ /* 0x000fe400000000ff */
[----:B------:R-:W-:-:S02]  /*f890*/  F2FP.PACK_AB R15, R0, R3 ;  /* 0x00000003000f723e */ /* 0x000fc400000000ff */
[----:B------:R-:W-:Y:S02]  /*f8a0*/  F2FP.PACK_AB R12, R2, R9 ;  /* 0x00000009020c723e */ /* 0x000fe400000000ff */
[----:B------:R-:W-:Y:S02]  /*f8b0*/  F2FP.PACK_AB R14, R6, R8 ;  /* 0x00000008060e723e */ /* 0x000fe400000000ff */
[----:B------:R-:W-:Y:S02]  /*f8c0*/  F2FP.PACK_AB R7, R25, R28 ;  /* 0x0000001c1907723e */ /* 0x000fe400000000ff */
[----:B------:R-:W-:Y:S02]  /*f8d0*/  F2FP.PACK_AB R5, R39, R41 ;  /* 0x000000292705723e */ /* 0x000fe400000000ff */
[----:B------:R-:W-:Y:S02]  /*f8e0*/  F2FP.PACK_AB R4, R27, R36 ;  /* 0x000000241b04723e */ /* 0x000fe400000000ff */
[----:B------:R-:W-:Y:S01]  /*f8f0*/  F2FP.PACK_AB R6, R31, R37 ;  /* 0x000000251f06723e */ /* 0x000fe200000000ff */
[----:B------:R1:W-:Y:S04]  /*f900*/  STS.128 [R44], R12 ;  /* 0x0000000c2c007388 */ /* 0x0003e80000000c00 */
[----:B------:R1:W-:Y:S02]  /*f910*/  STS.128 [R29+0x18100], R4 ;  /* 0x018100041d007388 */ /* 0x0003e40000000c00 */
.L_x_2933:
[----:B------:R-:W-:Y:S05]  /*f920*/  BSYNC B0 ;  /* 0x0000000000007941 */ /* 0x000fea0003800000 */
.L_x_2932:
[----:B------:R-:W-:Y:S01]  /*f930*/  ISETP.GE.AND P0, PT, R109, c[0x0][0x27c], PT ;  /* 0x00009f006d007a0c */ /* 0x000fe20003f06270 */
[----:B------:R-:W-:-:S12]  /*f940*/  BSSY B0, `(.L_x_2934) ;  /* 0x0000062000007945 */ /* 0x000fd80003800000 */
[----:B------:R-:W-:Y:S05]  /*f950*/  @P0 BRA `(.L_x_2935) ;  /* 0x0000060000000947 */ /* 0x000fea0003800000 */
[----:B-1----:R-:W4:Y:S01]  /*f960*/  LDL R44, [R1+0x58] ;  /* 0x00005800012c7983 */ /* 0x002f220000100800 */
        /* <DEDUP_REMOVED lines=32> */
[----:B----4-:R-:W1:Y:S02]  /*fb70*/  LDS.128 R4, [R44] ;  /* 0x000000002c047984 */ /* 0x010e640000000c00 */
        /* <DEDUP_REMOVED lines=62> */
.L_x_2935:
[----:B------:R-:W-:Y:S05]  /*ff60*/  BSYNC B0 ;  /* 0x0000000000007941 */ /* 0x000fea0003800000 */
.L_x_2934:
[----:B------:R-:W-:-:S13]  /*ff70*/  ISETP.GE.AND P0, PT, R108, c[0x0][0x27c], PT ;  /* 0x00009f006c007a0c */ /* 0x000fda0003f06270 */
        /* <DEDUP_REMOVED lines=97> */
.L_x_2888:
[----:B------:R-:W-:Y:S05]  /*10590*/  BSYNC B2 ;  /* 0x0000000000027941 */ /* 0x000fea0003800000 */
.L_x_2886:
[----:B-1-3--:R-:W1:Y:S01]  /*105a0*/  S2R R2, SR_TID.X ;  /* 0x0000000000027919 */ /* 0x00ae620000002100 */
[----:B------:R-:W-:-:S04]  /*105b0*/  DEPBAR.LE SB0, 0x2 ;  /* 0x000080800000791a */ /* 0x000fc80000000000 */
[----:B------:R-:W-:Y:S01]  /*105c0*/  WARPSYNC 0xffffffff ;  /* 0xffffffff00007948 */ /* 0x000fe20003800000 */
[----:B------:R-:W-:Y:S06]  /*105d0*/  BAR.SYNC.DEFER_BLOCKING 0x0 ;  /* 0x0000000000007b1d */ /* 0x000fec0000010000 */
[----:B------:R-:W-:Y:S01]  /*105e0*/  BSSY B0, `(.L_x_2936) ;  /* 0x0000053000007945 */ /* 0x000fe20003800000 */
[----:B-1----:R-:W-:-:S04]  /*105f0*/  SHF.R.S32.HI R0, RZ, 0x1f, R2 ;  /* 0x0000001fff007819 */ /* 0x002fc80000011402 */
[----:B------:R-:W-:Y:S01]  /*10600*/  LEA.HI R0, R0, R2, RZ, 0x3 ;  /* 0x0000000200007211 */ /* 0x000fe200078f18ff */
[----:B--2---:R1:W2:Y:S03]  /*10610*/  LDSM.16.M88.4 R20, [R180] ;  /* 0x00000000b414783b */ /* 0x0042a60000000200 */
[----:B------:R-:W-:Y:S01]  /*10620*/  LOP3.LUT R0, R0, 0xfffffff8, RZ, 0xc0, !PT ;  /* 0xfffffff800007812 */ /* 0x000fe200078ec0ff */
[----:B------:R1:W3:Y:S04]  /*10630*/  LDSM.16.M88.4 R36, [R185] ;  /* 0x00000000b924783b */ /* 0x0002e80000000200 */
[----:B------:R-:W-:Y:S01]  /*10640*/  IMAD.IADD R0, R2, 0x1, -R0 ;  /* 0x0000000102007824 */ /* 0x000fe200078e0a00 */
[----:B------:R1:W4:Y:S04]  /*10650*/  LDSM.16.M88.4 R48, [R185+0x800] ;  /* 0x00080000b930783b */ /* 0x0003280000000200 */
[----:B------:R-:W-:Y:S01]  /*10660*/  LOP3.LUT P0, RZ, R0, 0x2, RZ, 0xc0, !PT ;  /* 0x0000000200ff7812 */ /* 0x000fe2000780c0ff */
[----:B------:R-:W-:Y:S01]  /*10670*/  IMAD.MOV.U32 R0, RZ, RZ, 0x20 ;  /* 0x00000020ff007424 */ /* 0x000fe200078e00ff */
[----:B------:R1:W1:Y:S04]  /*10680*/  LDSM.16.M88.4 R72, [R185+0x1000] ;  /* 0x00100000b948783b */ /* 0x0002680000000200 */
[----:B------:R-:W-:Y:S01]  /*10690*/  SEL R179, R0, 0xffffffe0, !P0 ;  /* 0xffffffe000b37807 */ /* 0x000fe20004000000 */
[----:B------:R1:W1:Y:S04]  /*106a0*/  LDSM.16.M88.4 R60, [R185+0x1800] ;  /* 0x00180000b93c783b */ /* 0x0002680000000200 */
[----:B------:R-:W-:Y:S01]  /*106b0*/  IMAD.IADD R4, R185, 0x1, R179 ;  /* 0x00000001b9047824 */ /* 0x000fe200078e02b3 */
[----:B------:R1:W1:Y:S04]  /*106c0*/  LDSM.16.M88.4 R16, [R181] ;  /* 0x00000000b510783b */ /* 0x0002680000000200 */
[----:B------:R1:W1:Y:S04]  /*106d0*/  LDSM.16.M88.4 R40, [R4] ;  /* 0x000000000428783b */ /* 0x0002680000000200 */
[----:B------:R1:W1:Y:S04]  /*106e0*/  LDSM.16.M88.4 R80, [R4+0x800] ;  /* 0x000800000450783b */ /* 0x0002680000000200 */
[----:B------:R1:W1:Y:S04]  /*106f0*/  LDSM.16.M88.4 R96, [R4+0x1000] ;  /* 0x001000000460783b */ /* 0x0002680000000200 */
[----:B------:R1:W1:Y:S01]  /*10700*/  LDSM.16.M88.4 R120, [R4+0x1800] ;  /* 0x001800000478783b */ /* 0x0002620000000200 */
[----:B------:R-:W-:Y:S05]  /*10710*/  @!P4 BRA `(.L_x_2937) ;  /* 0x000003f00000c947 */ /* 0x000fea0003800000 */
[----:B--2---:R-:W-:Y:S01]  /*10720*/  SHF.R.S32.HI R0, RZ, 0x1f, R208 ;  /* 0x0000001fff007819 */ /* 0x004fe200000114d0 */
        /* <DEDUP_REMOVED lines=19> */
[----:B------:R2:W4:Y:S02]  /*10860*/  SHFL.IDX PT, R5, R12, RZ, 0x181f ;  /* 0x00181fff0c057589 */ /* 0x00052400000e0000 */
.L_x_3046:
[----:B------:R-:W-:Y:S05]  /*10870*/  BRA.DIV ~URZ, `(.L_x_2939) ;  /* 0x0000ff627f007947 */ /* 0x000fea000b800000 */
[----:B------:R-:W2:Y:S01]  /*10880*/  SHFL.IDX PT, R0, R15, RZ, 0x181f ;  /* 0x00181fff0f007589 */ /* 0x000ea200000e0000 */
[----:B------:R-:W-:Y:S02]  /*10890*/  ISETP.GE.AND P2, PT, R216, c[0x0][0x1d4], PT ;  /* 0x00007500d8007a0c */ /* 0x000fe40003f46270 */
[----:B------:R-:W-:Y:S02]  /*108a0*/  ISETP.GE.AND P1, PT, R218, c[0x0][0x1d4], PT ;  /* 0x00007500da007a0c */ /* 0x000fe40003f26270 */
[----:B------:R-:W-:Y:S02]  /*108b0*/  SEL R14, RZ, 0x10, P2 ;  /* 0x00000010ff0e7807 */ /* 0x000fe40001000000 */
[----:B------:R-:W-:Y:S02]  /*108c0*/  SEL R13, RZ, 0x10, P1 ;  /* 0x00000010ff0d7807 */ /* 0x000fe40000800000 */
[----:B--2---:R-:W-:-:S02]  /*108d0*/  IADD3 R6, P0, R0, R24, RZ ;  /* 0x0000001800067210 */ /* 0x004fc40007f1e0ff */
[----:B------:R-:W-:-:S03]  /*108e0*/  IADD3 R2, P3, R0, R25, RZ ;  /* 0x0000001900027210 */ /* 0x000fc60007f7e0ff */
[----:B----4-:R-:W-:Y:S01]  /*108f0*/  IMAD.X R7, R5, 0x1, R26, P0 ;  /* 0x0000000105077824 */ /* 0x010fe200000e061a */
[----:B------:R-:W-:Y:S01]  /*10900*/  ISETP.GE.AND P0, PT, R219, c[0x0][0x1d4], PT ;  /* 0x00007500db007a0c */ /* 0x000fe20003f06270 */
[C---:B------:R-:W-:Y:S01]  /*10910*/  IMAD.X R3, R5.reuse, 0x1, R27, P3 ;  /* 0x0000000105037824 */ /* 0x040fe200018e061b */
[----:B------:R-:W-:Y:S02]  /*10920*/  IADD3 R8, P3, R0, R28, RZ ;  /* 0x0000001c00087210 */ /* 0x000fe40007f7e0ff */
[----:B------:R-:W-:Y:S01]  /*10930*/  @!PT LDS RZ, [RZ] ;  /* 0x00000000fffff984 */ /* 0x000fe20000000800 */
[----:B------:R-:W-:Y:S01]  /*10940*/  @!PT LDS RZ, [RZ] ;  /* 0x00000000fffff984 */ /* 0x000fe20000000800 */
[----:B------:R2:W-:Y:S03]  /*10950*/  LDGSTS.E.BYPASS.LTC128B.128 [R144+0x6100], [R6.64], !P2 ;  /* 0x0610000006907fae */ /* 0x0005e6000d101d48 */
[----:B------:R-:W-:Y:S01]  /*10960*/  IMAD.X R9, R5, 0x1, R29, P3 ;  /* 0x0000000105097824 */ /* 0x000fe200018e061d */
[----:B------:R2:W-:Y:S04]  /*10970*/  LDGSTS.E.BYPASS.LTC128B.128 [R144+0x8100], [R2.64], !P1 ;  /* 0x0810000002907fae */ /* 0x0005e8000c901d48 */
[----:B------:R-:W4:Y:S04]  /*10980*/  SHFL.IDX PT, R0, R15, 0x1, 0x181f ;  /* 0x00381f000f007f89 */ /* 0x000f2800000e0000 */
[----:B------:R2:W-:Y:S04]  /*10990*/  LDGSTS.E.BYPASS.LTC128B.128 [R144+0xa100], [R8.64], !P0 ;  /* 0x0a10000008907fae */ /* 0x0005e8000c101d48 */
[----:B------:R3:W1:Y:S02]  /*109a0*/  SHFL.IDX PT, R5, R12, 0x1, 0x181f ;  /* 0x00381f000c057f89 */ /* 0x00066400000e0000 */
[----:B---3--:R-:W-:-:S02]  /*109b0*/  SEL R12, RZ, 0x10, P0 ;  /* 0x00000010ff0c7807 */ /* 0x008fc40000000000 */
.L_x_3047:
[----:B--2-4-:R-:W-:Y:S02]  /*109c0*/  IADD3 R2, -R14, 0x10, RZ ;  /* 0x000000100e027810 */ /* 0x014fe40007ffe1ff */
[----:B------:R-:W-:-:S02]  /*109d0*/  IADD3 R3, -R13, 0x10, RZ ;  /* 0x000000100d037810 */ /* 0x000fc40007ffe1ff */
[----:B------:R-:W-:Y:S02]  /*109e0*/  LOP3.LUT R2, R2, 0xf, RZ, 0xc0, !PT ;  /* 0x0000000f02027812 */ /* 0x000fe400078ec0ff */
[----:B------:R-:W-:Y:S02]  /*109f0*/  IADD3 R6, -R12, 0x10, RZ ;  /* 0x000000100c067810 */ /* 0x000fe40007ffe1ff */
[----:B------:R-:W-:Y:S02]  /*10a00*/  LOP3.LUT R3, R3, 0xf, RZ, 0xc0, !PT ;  /* 0x0000000f03037812 */ /* 0x000fe400078ec0ff */
[-C--:B------:R-:W-:Y:S02]  /*10a10*/  IADD3 R8, P1, P0, R2, R0.reuse, R24 ;  /* 0x0000000002087210 */ /* 0x080fe4000783e018 */
[----:B------:R-:W-:Y:S02]  /*10a20*/  LOP3.LUT R2, R6, 0xf, RZ, 0xc0, !PT ;  /* 0x0000000f06027812 */ /* 0x000fe400078ec0ff */
[----:B------:R-:W-:-:S02]  /*10a30*/  IADD3 R6, P3, P2, R3, R0, R25 ;  /* 0x0000000003067210 */ /* 0x000fc40007a7e019 */
[-C--:B-1----:R-:W-:Y:S02]  /*10a40*/  IADD3.X R9, RZ, R5.reuse, R26, P1, P0 ;  /* 0x00000005ff097210 */ /* 0x082fe40000fe041a */
        /* <DEDUP_REMOVED lines=12> */
.L_x_2937:
[----:B--2---:R-:W-:Y:S05]  /*10b10*/  BSYNC B0 ;  /* 0x0000000000007941 */ /* 0x004fea0003800000 */
.L_x_2936:
[----:B-1----:R-:W1:Y:S04]  /*10b20*/  S2R R2, SR_TID.X ;  /* 0x0000000000027919 */ /* 0x002e680000002100 */
[----:B------:R-:W0:Y:S04]  /*10b30*/  LDGDEPBAR ;  /* 0x00000000000079af */ /* 0x000e280000000000 */
[----:B------:R-:W2:Y:S04]  /*10b40*/  LDL R9, [R1+0x4] ;  /* 0x0000040001097983 */ /* 0x000ea80000100800 */
[----:B------:R-:W2:Y:S04]  /*10b50*/  LDL R8, [R1+0x64] ;  /* 0x0000640001087983 */ /* 0x000ea80000100800 */
[----:B----4-:R-:W4:Y:S04]  /*10b60*/  LDL R177, [R1+0x20] ;  /* 0x0000200001b17983 */ /* 0x010f280000100800 */
[----:B---3--:R-:W3:Y:S01]  /*10b70*/  LDL R189, [R1+0x4c] ;  /* 0x00004c0001bd7983 */ /* 0x008ee20000100800 */
[----:B-1----:R-:W-:Y:S01]  /*10b80*/  SHF.R.S32.HI R0, RZ, 0x1f, R2 ;  /* 0x0000001fff007819 */ /* 0x002fe20000011402 */
[----:B------:R-:W-:-:S02]  /*10b90*/  IMAD.MOV.U32 R136, RZ, RZ, c[0x0][0x2c4] ;  /* 0x0000b100ff887624 */ /* 0x000fc400078e00ff */
[----:B------:R-:W2:Y:S01]  /*10ba0*/  LDL R176, [R1+0x24] ;  /* 0x0000240001b07983 */ /* 0x000ea20000100800 */
[----:B------:R-:W-:-:S04]  /*10bb0*/  LEA.HI R0, R0, R2, RZ, 0x3 ;  /* 0x0000000200007211 */ /* 0x000fc800078f18ff */
[----:B------:R-:W-:-:S05]  /*10bc0*/  LOP3.LUT R0, R0, 0xfffffff8, RZ, 0xc0, !PT ;  /* 0xfffffff800007812 */ /* 0x000fca00078ec0ff */
[----:B------:R-:W-:-:S05]  /*10bd0*/  IMAD.IADD R0, R2, 0x1, -R0 ;  /* 0x0000000102007824 */ /* 0x000fca00078e0a00 */
[----:B------:R-:W-:Y:S01]  /*10be0*/  LOP3.LUT P0, RZ, R0, 0x4, RZ, 0xc0, !PT ;  /* 0x0000000400ff7812 */ /* 0x000fe2000780c0ff */
[----:B------:R-:W-:Y:S01]  /*10bf0*/  IMAD.MOV.U32 R0, RZ, RZ, 0x40 ;  /* 0x00000040ff007424 */ /* 0x000fe200078e00ff */
[----:B------:R-:W-:Y:S01]  /*10c00*/  WARPSYNC 0xffffffff ;  /* 0xffffffff00007948 */ /* 0x000fe20003800000 */
[C---:B------:R-:W-:Y:S01]  /*10c10*/  HMMA.16816.F32 R24, R20.reuse, R36, RZ ;  /* 0x000000241418723c */ /* 0x040fe200000018ff */
[----:B------:R-:W-:Y:S02]  /*10c20*/  LDSM.16.M88.4 R12, [R183] ;  /* 0x00000000b70c783b */ /* 0x000fe40000000200 */
[----:B------:R-:W-:Y:S02]  /*10c30*/  SEL R178, R0, 0xffffffc0, !P0 ;  /* 0xffffffc000b27807 */ /* 0x000fe40004000000 */
[----:B------:R-:W-:Y:S03]  /*10c40*/  LDSM.16.M88.4 R84, [R185+0x2000] ;  /* 0x00200000b954783b */ /* 0x000fe60000000200 */
[----:B------:R-:W-:Y:S01]  /*10c50*/  IMAD.IADD R2, R185, 0x1, R178 ;  /* 0x00000001b9027824 */ /* 0x000fe200078e02b2 */
[----:B------:R-:W-:Y:S01]  /*10c60*/  HMMA.16816.F32 R68, R20, R60, RZ ;  /* 0x0000003c1444723c */ /* 0x000fe200000018ff */
[----:B------:R-:W-:Y:S04]  /*10c70*/  LDSM.16.M88.4 R112, [R4+0x2000] ;  /* 0x002000000470783b */ /* 0x000fe80000000200 */
[----:B-----5:R-:W1:Y:S01]  /*10c80*/  LDSM.16.M88.4 R44, [R2] ;  /* 0x00000000022c783b */ /* 0x020e620000000200 */
[----:B------:R-:W-:-:S02]  /*10c90*/  IADD3 R0, R178, R185, R179 ;  /* 0x000000b9b2007210 */ /* 0x000fc40007ffe0b3 */
[----:B------:R-:W-:Y:S01]  /*10ca0*/  HMMA.16816.F32 R32, R20, R38, RZ ;  /* 0x000000261420723c */ /* 0x000fe200000018ff */
[----:B------:R-:W-:Y:S04]  /*10cb0*/  LDSM.16.M88.4 R76, [R2+0x800] ;  /* 0x00080000024c783b */ /* 0x000fe80000000200 */
[----:B------:R-:W-:Y:S03]  /*10cc0*/  LDSM.16.M88.4 R64, [R0] ;  /* 0x000000000040783b */ /* 0x000fe60000000200 */
[----:B------:R-:W-:Y:S01]  /*10cd0*/  HMMA.16816.F32 R28, R16, R40, R24 ;  /* 0x00000028101c723c */ /* 0x000fe20000001818 */
[----:B------:R-:W1:Y:S04]  /*10ce0*/  LDSM.16.M88.4 R24, [R182] ;  /* 0x00000000b618783b */ /* 0x000e680000000200 */
[----:B------:R-:W-:Y:S03]  /*10cf0*/  LDSM.16.M88.4 R88, [R2+0x1000] ;  /* 0x001000000258783b */ /* 0x000fe60000000200 */
[C---:B------:R-:W-:Y:S01]  /*10d00*/  HMMA.16816.F32 R36, R20.reuse, R48, RZ ;  /* 0x000000301424723c */ /* 0x040fe200000018ff */
[----:B------:R-:W-:Y:S04]  /*10d10*/  LDSM.16.M88.4 R92, [R0+0x800] ;  /* 0x00080000005c783b */ /* 0x000fe80000000200 */
[----:B------:R-:W-:Y:S03]  /*10d20*/  LDSM.16.M88.4 R100, [R0+0x1000] ;  /* 0x001000000064783b */ /* 0x000fe60000000200 */
[----:B------:R-:W-:Y:S01]  /*10d30*/  HMMA.16816.F32 R60, R20, R62, RZ ;  /* 0x0000003e143c723c */ /* 0x000fe200000018ff */
[----:B------:R-:W-:Y:S04]  /*10d40*/  LDSM.16.M88.4 R116, [R185+0x2800] ;  /* 0x00280000b974783b */ /* 0x000fe80000000200 */
[----:B------:R-:W-:Y:S04]  /*10d50*/  LDSM.16.M88.4 R124, [R2+0x2000] ;  /* 0x00200000027c783b */ /* 0x000fe80000000200 */
[----:B------:R-:W-:Y:S01]  /*10d60*/  LDSM.16.M88.4 R132, [R0+0x2000] ;  /* 0x002000000084783b */ /* 0x000fe20000000200 */
[----:B-1----:R-:W-:Y:S03]  /*10d70*/  HMMA.16816.F32 R28, R12, R44, R28 ;  /* 0x0000002c0c1c723c */ /* 0x002fe6000000181c */
[----:B------:R-:W-:Y:S05]  /*10d80*/  LDSM.16.M88.4 R128, [R185+0x4000] ;  /* 0x00400000b980783b */ /* 0x000fea0000000200 */
[C---:B------:R-:W-:Y:S01]  /*10d90*/  HMMA.16816.F32 R40, R16.reuse, R42, R32 ;  /* 0x0000002a1028723c */ /* 0x040fe20000001820 */
[----:B------:R-:W1:Y:S07]  /*10da0*/  LDSM.16.M88.4 R32, [R180+0x4000] ;  /* 0x00400000b420783b */ /* 0x000e6e0000000200 */
[----:B------:R-:W-:Y:S08]  /*10db0*/  HMMA.16816.F32 R56, R16, R80, R36 ;  /* 0x000000501038723c */ /* 0x000ff00000001824 */
[----:B------:R-:W-:Y:S08]  /*10dc0*/  HMMA.16816.F32 R36, R20, R50, RZ ;  /* 0x000000321424723c */ /* 0x000ff000000018ff */
[----:B------:R-:W-:Y:S08]  /*10dd0*/  HMMA.16816.F32 R52, R24, R64, R28 ;  /* 0x000000401834723c */ /* 0x000ff0000000181c */
[----:B------:R-:W-:Y:S08]  /*10de0*/  HMMA.16816.F32 R28, R20, R72, RZ ;  /* 0x00000048141c723c */ /* 0x000ff000000018ff */
[----:B------:R-:W-:Y:S01]  /*10df0*/  HMMA.16816.F32 R44, R12, R46, R40 ;  /* 0x0000002e0c2c723c */ /* 0x000fe20000001828 */
[----:B------:R-:W1:Y:S07]  /*10e00*/  LDSM.16.M88.4 R40, [R181+0x4000] ;  /* 0x00400000b528783b */ /* 0x000e6e0000000200 */
[----:B------:R-:W-:Y:S08]  /*10e10*/  HMMA.16816.F32 R72, R20, R74, RZ ;  /* 0x0000004a1448723c */ /* 0x000ff000000018ff */
[C---:B------:R-:W-:Y:S01]  /*10e20*/  HMMA.16816.F32 R48, R16.reuse, R82, R36 ;  /* 0x000000521030723c */ /* 0x040fe20000001824 */
[----:B------:R-:W1:Y:S04]  /*10e30*/  LDSM.16.M88.4 R80, [R2+0x1800] ;  /* 0x001800000250783b */ /* 0x000e680000000200 */
[----:B------:R-:W4:Y:S03]  /*10e40*/  LDSM.16.M88.4 R36, [R183+0x4000] ;  /* 0x00400000b724783b */ /* 0x000f260000000200 */
[----:B------:R-:W-:Y:S08]  /*10e50*/  HMMA.16816.F32 R28, R16, R96, R28 ;  /* 0x00000060101c723c */ /* 0x000ff0000000181c */
[----:B------:R-:W-:Y:S08]  /*10e60*/  HMMA.16816.F32 R56, R12, R76, R56 ;  /* 0x0000004c0c38723c */ /* 0x000ff00000001838 */
[----:B------:R-:W-:Y:S08]  /*10e70*/  HMMA.16816.F32 R44, R24, R66, R44 ;  /* 0x00000042182c723c */ /* 0x000ff0000000182c */
[----:B-1----:R-:W-:Y:S08]  /*10e80*/  HMMA.16816.F32 R20, R32, R84, R52 ;  /* 0x000000542014723c */ /* 0x002ff00000001834 */
[C---:B------:R-:W-:Y:S01]  /*10e90*/  HMMA.16816.F32 R72, R16.reuse, R98, R72 ;  /* 0x000000621048723c */ /* 0x040fe20000001848 */
[----:B------:R-:W-:Y:S07]  /*10ea0*/  LDSM.16.M88.4 R96, [R185+0x3000] ;  /* 0x00300000b960783b */ /* 0x000fee0000000200 */
[C---:B------:R-:W-:Y:S01]  /*10eb0*/  HMMA.16816.F32 R64, R16.reuse, R120, R68 ;  /* 0x000000781040723c */ /* 0x040fe20000001844 */
[----:B------:R-:W-:Y:S07]  /*10ec0*/  LDSM.16.M88.4 R68, [R185+0x3800] ;  /* 0x00380000b944783b */ /* 0x000fee0000000200 */
[----:B------:R-:W-:Y:S01]  /*10ed0*/  HMMA.16816.F32 R60, R16, R122, R60 ;  /* 0x0000007a103c723c */ /* 0x000fe2000000183c */
[----:B------:R-:W-:Y:S07]  /*10ee0*/  LDSM.16.M88.4 R120, [R4+0x2800] ;  /* 0x002800000478783b */ /* 0x000fee0000000200 */
[C---:B------:R-:W-:Y:S01]  /*10ef0*/  HMMA.16816.F32 R52, R12.reuse, R78, R48 ;  /* 0x0000004e0c34723c */ /* 0x040fe20000001830 */
[----:B------:R-:W1:Y:S07]  /*10f00*/  LDSM.16.M88.4 R76, [R0+0x1800] ;  /* 0x00180000004c783b */ /* 0x000e6e0000000200 */
[----:B------:R-:W-:Y:S01]  /*10f10*/  HMMA.16816.F32 R48, R12, R88, R28 ;  /* 0x000000580c30723c */ /* 0x000fe2000000181c */
[----:B------:R-:W1:Y:S07]  /*10f20*/  LDSM.16.M88.4 R28, [R182+0x4000] ;  /* 0x00400000b61c783b */ /* 0x000e6e0000000200 */
[----:B------:R-:W-:Y:S08]  /*10f30*/  HMMA.16816.F32 R56, R24, R92, R56 ;  /* 0x0000005c1838723c */ /* 0x000ff00000001838 */
[----:B------:R-:W-:Y:S08]  /*10f40*/  HMMA.16816.F32 R16, R40, R112, R20 ;  /* 0x000000702810723c */ /* 0x000ff00000001814 */
[C---:B------:R-:W-:Y:S01]  /*10f50*/  HMMA.16816.F32 R72, R12.reuse, R90, R72 ;  /* 0x0000005a0c48723c */ /* 0x040fe20000001848 */
[----:B------:R-:W-:Y:S07]  /*10f60*/  LDSM.16.M88.4 R88, [R2+0x2800] ;  /* 0x002800000258783b */ /* 0x000fee0000000200 */
[----:B------:R-:W-:Y:S08]  /*10f70*/  HMMA.16816.F32 R64, R12, R80, R64 ;  /* 0x000000500c40723c */ /* 0x000ff00000001840 */
[----:B------:R-:W-:Y:S01]  /*10f80*/  HMMA.16816.F32 R20, R32, R86, R44 ;  /* 0x000000562014723c */ /* 0x000fe2000000182c */
[----:B------:R-:W1:Y:S07]  /*10f90*/  LDSM.16.M88.4 R84, [R4+0x3000] ;  /* 0x003000000454783b */ /* 0x000e6e0000000200 */
[----:B------:R-:W-:Y:S01]  /*10fa0*/  HMMA.16816.F32 R60, R12, R82, R60 ;  /* 0x000000520c3c723c */ /* 0x000fe2000000183c */
[----:B------:R-:W-:Y:S07]  /*10fb0*/  LDSM.16.M88.4 R80, [R2+0x3800] ;  /* 0x003800000250783b */ /* 0x000fee0000000200 */
[C---:B------:R-:W-:Y:S01]  /*10fc0*/  HMMA.16816.F32 R52, R24.reuse, R94, R52 ;  /* 0x0000005e1834723c */ /* 0x040fe20000001834 */
[----:B------:R-:W-:Y:S07]  /*10fd0*/  LDSM.16.M88.4 R92, [R0+0x3000] ;  /* 0x00300000005c783b */ /* 0x000fee0000000200 */
[----:B------:R-:W-:Y:S08]  /*10fe0*/  HMMA.16816.F32 R44, R24, R100, R48 ;  /* 0x00000064182c723c */ /* 0x000ff00000001830 */
[----:B------:R-:W-:Y:S08]  /*10ff0*/  HMMA.16816.F32 R56, R32, R116, R56 ;  /* 0x000000742038723c */ /* 0x000ff00000001838 */
[----:B----4-:R-:W-:Y:S08]  /*11000*/  HMMA.16816.F32 R12, R36, R124, R16 ;  /* 0x0000007c240c723c */ /* 0x010ff00000001810 */
[C---:B------:R-:W-:Y:S01]  /*11010*/  HMMA.16816.F32 R72, R24.reuse, R102, R72 ;  /* 0x000000661848723c */ /* 0x040fe20000001848 */
[----:B------:R-:W-:Y:S07]  /*11020*/  LDSM.16.M88.4 R100, [R2+0x3000] ;  /* 0x003000000264783b */ /* 0x000fee0000000200 */
[----:B-1----:R-:W-:Y:S08]  /*11030*/  HMMA.16816.F32 R64, R24, R76, R64 ;  /* 0x0000004c1840723c */ /* 0x002ff00000001840 */
[----:B------:R-:W-:Y:S01]  /*11040*/  HMMA.16816.F32 R16, R40, R114, R20 ;  /* 0x000000722810723c */ /* 0x000fe20000001814 */
[----:B------:R-:W-:Y:S04]  /*11050*/  LDSM.16.M88.4 R20, [R180+0x8000] ;  /* 0x00800000b414783b */ /* 0x000fe80000000200 */
[----:B------:R-:W-:Y:S03]  /*11060*/  LDSM.16.M88.4 R112, [R185+0x4800] ;  /* 0x00480000b970783b */ /* 0x000fe60000000200 */
[----:B------:R-:W-:Y:S01]  /*11070*/  HMMA.16816.F32 R60, R24, R78, R60 ;  /* 0x0000004e183c723c */ /* 0x000fe2000000183c */
[----:B------:R-:W1:Y:S07]  /*11080*/  LDSM.16.M88.4 R76, [R4+0x3800] ;  /* 0x00380000044c783b */ /* 0x000e6e0000000200 */
[C---:B------:R-:W-:Y:S01]  /*11090*/  HMMA.16816.F32 R48, R32.reuse, R118, R52 ;  /* 0x000000762030723c */ /* 0x040fe20000001834 */
[----:B------:R-:W4:Y:S07]  /*110a0*/  LDSM.16.M88.4 R116, [R0+0x2800] ;  /* 0x002800000074783b */ /* 0x000f2e0000000200 */
[----:B------:R-:W-:Y:S08]  /*110b0*/  HMMA.16816.F32 R44, R32, R96, R44 ;  /* 0x00000060202c723c */ /* 0x000ff0000000182c */
[----:B------:R-:W-:Y:S08]  /*110c0*/  HMMA.16816.F32 R56, R40, R120, R56 ;  /* 0x000000782838723c */ /* 0x000ff00000001838 */
[----:B------:R-:W-:Y:S08]  /*110d0*/  HMMA.16816.F32 R24, R28, R132, R12 ;  /* 0x000000841c18723c */ /* 0x000ff0000000180c */
[C---:B------:R-:W-:Y:S01]  /*110e0*/  HMMA.16816.F32 R72, R32.reuse, R98, R72 ;  /* 0x000000622048723c */ /* 0x040fe20000001848 */
[----:B------:R-:W-:Y:S07]  /*110f0*/  LDSM.16.M88.4 R96, [R0+0x4000] ;  /* 0x004000000060783b */ /* 0x000fee0000000200 */
[----:B------:R-:W-:Y:S08]  /*11100*/  HMMA.16816.F32 R64, R32, R68, R64 ;  /* 0x000000442040723c */ /* 0x000ff00000001840 */
[----:B------:R-:W-:Y:S01]  /*11110*/  HMMA.16816.F32 R12, R36, R126, R16 ;  /* 0x0000007e240c723c */ /* 0x000fe20000001810 */
[----:B------:R-:W-:Y:S04]  /*11120*/  LDSM.16.M88.4 R16, [R181+0x8000] ;  /* 0x00800000b510783b */ /* 0x000fe80000000200 */
[----:B------:R-:W1:Y:S03]  /*11130*/  LDSM.16.M88.4 R124, [R4+0x4000] ;  /* 0x00400000047c783b */ /* 0x000e660000000200 */
[----:B------:R-:W-:Y:S08]  /*11140*/  HMMA.16816.F32 R60, R32, R70, R60 ;  /* 0x00000046203c723c */ /* 0x000ff0000000183c */
[C---:B------:R-:W-:Y:S01]  /*11150*/  HMMA.16816.F32 R52, R40.reuse, R122, R48 ;  /* 0x0000007a2834723c */ /* 0x040fe20000001830 */
[----:B------:R-:W-:Y:S07]  /*11160*/  LDSM.16.M88.4 R120, [R2+0x4000] ;  /* 0x004000000278783b */ /* 0x000fee0000000200 */
[----:B------:R-:W-:Y:S08]  /*11170*/  HMMA.16816.F32 R48, R40, R84, R44 ;  /* 0x000000542830723c */ /* 0x000ff0000000182c */
[----:B------:R-:W-:Y:S08]  /*11180*/  HMMA.16816.F32 R44, R36, R88, R56 ;  /* 0x00000058242c723c */ /* 0x000ff00000001838 */
[C---:B------:R-:W-:Y:S01]  /*11190*/  HMMA.16816.F32 R72, R40.reuse, R86, R72 ;  /* 0x000000562848723c */ /* 0x040fe20000001848 */
[----:B------:R-:W-:Y:S07]  /*111a0*/  LDSM.16.M88.4 R84, [R185+0x5000] ;  /* 0x00500000b954783b */ /* 0x000fee0000000200 */
[----:B-1----:R-:W-:Y:S08]  /*111b0*/  HMMA.16816.F32 R68, R40, R76, R64 ;  /* 0x0000004c2844723c */ /* 0x002ff00000001840 */
[----:B------:R-:W-:Y:S08]  /*111c0*/  HMMA.16816.F32 R24, R20, R128, R24 ;  /* 0x000000801418723c */ /* 0x000ff00000001818 */
[----:B------:R-:W-:Y:S01]  /*111d0*/  HMMA.16816.F32 R32, R28, R134, R12 ;  /* 0x000000861c20723c */ /* 0x000fe2000000180c */
[----:B------:R-:W1:Y:S07]  /*111e0*/  LDSM.16.M88.4 R12, [R183+0x8000] ;  /* 0x00800000b70c783b */ /* 0x000e6e0000000200 */
[----:B------:R-:W-:Y:S01]  /*111f0*/  HMMA.16816.F32 R60, R40, R78, R60 ;  /* 0x0000004e283c723c */ /* 0x000fe2000000183c */
[----:B------:R-:W1:Y:S07]  /*11200*/  LDSM.16.M88.4 R76, [R0+0x3800] ;  /* 0x00380000004c783b */ /* 0x000e6e0000000200 */
[C---:B------:R-:W-:Y:S01]  /*11210*/  HMMA.16816.F32 R56, R36.reuse, R90, R52 ;  /* 0x0000005a2438723c */ /* 0x040fe20000001834 */
[----:B------:R-:W1:Y:S07]  /*11220*/  LDSM.16.M88.4 R88, [R4+0x4800] ;  /* 0x004800000458783b */ /* 0x000e6e0000000200 */
[----:B------:R-:W-:Y:S08]  /*11230*/  HMMA.16816.F32 R52, R36, R100, R48 ;  /* 0x000000642434723c */ /* 0x000ff00000001830 */
[----:B----4-:R-:W-:Y:S08]  /*11240*/  HMMA.16816.F32 R48, R28, R116, R44 ;  /* 0x000000741c30723c */ /* 0x010ff0000000182c */
[C---:B------:R-:W-:Y:S01]  /*11250*/  HMMA.16816.F32 R64, R36.reuse, R102, R72 ;  /* 0x000000662440723c */ /* 0x040fe20000001848 */
[----:B------:R-:W-:Y:S07]  /*11260*/  LDSM.16.M88.4 R72, [R2+0x4800] ;  /* 0x004800000248783b */ /* 0x000fee0000000200 */
[----:B------:R-:W-:Y:S08]  /*11270*/  HMMA.16816.F32 R68, R36, R80, R68 ;  /* 0x000000502444723c */ /* 0x000ff00000001844 */
[----:B------:R-:W-:Y:S01]  /*11280*/  HMMA.16816.F32 R44, R16, R124, R24 ;  /* 0x0000007c102c723c */ /* 0x000fe20000001818 */
[----:B------:R-:W4:Y:S07]  /*11290*/  LDSM.16.M88.4 R24, [R182+0x8000] ;  /* 0x00800000b618783b */ /* 0x000f2e0000000200 */
[----:B------:R-:W-:Y:S08]  /*112a0*/  HMMA.16816.F32 R40, R20, R130, R32 ;  /* 0x000000821428723c */ /* 0x000ff00000001820 */
[----:B------:R-:W-:Y:S01]  /*112b0*/  HMMA.16816.F32 R36, R36, R82, R60 ;  /* 0x000000522424723c */ /* 0x000fe2000000183c */
[----:B------:R-:W2:Y:S07]  /*112c0*/  LDSM.16.M88.4 R80, [R185+0x5800] ;  /* 0x00580000b950783b */ /* 0x000eae0000000200 */
[C---:B------:R-:W-:Y:S08]  /*112d0*/  HMMA.16816.F32 R32, R28.reuse, R118, R56 ;  /* 0x000000761c20723c */ /* 0x040ff00000001838 */
[----:B------:R-:W-:Y:S08]  /*112e0*/  HMMA.16816.F32 R52, R28, R92, R52 ;  /* 0x0000005c1c34723c */ /* 0x000ff00000001834 */
[----:B------:R-:W-:Y:S08]  /*112f0*/  HMMA.16816.F32 R48, R20, R112, R48 ;  /* 0x000000701430723c */ /* 0x000ff00000001830 */
[----:B------:R-:W-:Y:S08]  /*11300*/  HMMA.16816.F32 R56, R28, R94, R64 ;  /* 0x0000005e1c38723c */ /* 0x000ff00000001840 */
[----:B-1----:R-:W-:Y:S08]  /*11310*/  HMMA.16816.F32 R44, R12, R120, R44 ;  /* 0x000000780c2c723c */ /* 0x002ff0000000182c */
[----:B------:R-:W-:Y:S08]  /*11320*/  HMMA.16816.F32 R92, R28, R78, R36 ;  /* 0x0000004e1c5c723c */ /* 0x000ff00000001824 */
[----:B------:R-:W-:Y:S08]  /*11330*/  HMMA.16816.F32 R36, R20, R114, R32 ;  /* 0x000000721424723c */ /* 0x000ff00000001820 */
[----:B------:R-:W-:Y:S08]  /*11340*/  HMMA.16816.F32 R40, R16, R126, R40 ;  /* 0x0000007e1028723c */ /* 0x000ff00000001828 */
[----:B------:R-:W-:Y:S01]  /*11350*/  HMMA.16816.F32 R60, R20, R84, R52 ;  /* 0x00000054143c723c */ /* 0x000fe20000001834 */
[----:B------:R-:W1:Y:S07]  /*11360*/  LDSM.16.M88.4 R52, [R4+0x5000] ;  /* 0x005000000434783b */ /* 0x000e6e0000000200 */
[----:B------:R-:W-:Y:S08]  /*11370*/  HMMA.16816.F32 R32, R16, R88, R48 ;  /* 0x000000581020723c */ /* 0x000ff00000001830 */
[----:B------:R-:W-:Y:S01]  /*11380*/  HMMA.16816.F32 R64, R28, R76, R68 ;  /* 0x0000004c1c40723c */ /* 0x000fe20000001844 */
[----:B------:R-:W1:Y:S07]  /*11390*/  LDSM.16.M88.4 R68, [R0+0x4800] ;  /* 0x004800000044783b */ /* 0x000e6e0000000200 */
[----:B----4-:R-:W-:Y:S08]  /*113a0*/  HMMA.16816.F32 R48, R24, R96, R44 ;  /* 0x000000601830723c */ /* 0x010ff0000000182c */
[----:B------:R-:W-:Y:S08]  /*113b0*/  HMMA.16816.F32 R44, R16, R90, R36 ;  /* 0x0000005a102c723c */ /* 0x000ff00000001824 */
[C---:B------:R-:W-:Y:S08]  /*113c0*/  HMMA.16816.F32 R28, R12.reuse, R122, R40 ;  /* 0x0000007a0c1c723c */ /* 0x040ff00000001828 */
[----:B------:R-:W-:Y:S08]  /*113d0*/  HMMA.16816.F32 R40, R12, R72, R32 ;  /* 0x000000480c28723c */ /* 0x000ff00000001820 */
[C---:B------:R-:W-:Y:S08]  /*113e0*/  HMMA.16816.F32 R56, R20.reuse, R86, R56 ;  /* 0x000000561438723c */ /* 0x040ff00000001838 */
[----:B--2---:R-:W-:Y:S01]  /*113f0*/  HMMA.16816.F32 R76, R20, R80, R64 ;  /* 0x00000050144c723c */ /* 0x004fe20000001840 */
[----:B------:R-:W2:Y:S07]  /*11400*/  LDSM.16.M88.4 R64, [R2+0x5000] ;  /* 0x005000000240783b */ /* 0x000eae0000000200 */
[----:B-1----:R-:W-:Y:S01]  /*11410*/  HMMA.16816.F32 R36, R16, R52, R60 ;  /* 0x000000341024723c */ /* 0x002fe2000000183c */
[----:B------:R-:W1:Y:S01]  /*11420*/  LDSM.16.M88.4 R60, [R4+0x5800] ;  /* 0x00580000043c783b */ /* 0x000e620000000200 */
[----:B------:R-:W-:-:S06]  /*11430*/  FMUL.FTZ R3, R48, c[0x0][0x320] ;  /* 0x0000c80030037a20 */ /* 0x000fcc0000410000 */
[----:B------:R-:W-:Y:S01]  /*11440*/  HMMA.16816.F32 R32, R12, R74, R44 ;  /* 0x0000004a0c20723c */ /* 0x000fe2000000182c */
[----:B------:R4:W1:Y:S07]  /*11450*/  MUFU.TANH R73, R3 ;  /* 0x0000000300497308 */ /* 0x00086e0000002400 */
[C---:B------:R-:W-:Y:S08]  /*11460*/  HMMA.16816.F32 R40, R24.reuse, R68, R40 ;  /* 0x000000441828723c */ /* 0x040ff00000001828 */
[----:B------:R-:W-:Y:S01]  /*11470*/  HMMA.16816.F32 R28, R24, R98, R28 ;  /* 0x00000062181c723c */ /* 0x000fe2000000181c */
[----:B----4-:R-:W-:-:S07]  /*11480*/  FMUL.FTZ R3, R49, c[0x0][0x320] ;  /* 0x0000c80031037a20 */ /* 0x010fce0000410000 */
[----:B------:R-:W-:Y:S01]  /*11490*/  HMMA.16816.F32 R44, R16, R54, R56 ;  /* 0x00000036102c723c */ /* 0x000fe20000001838 */
[----:B------:R-:W4:Y:S01]  /*114a0*/  LDSM.16.M88.4 R52, [R0+0x5000] ;  /* 0x005000000034783b */ /* 0x000f220000000200 */
[----:B------:R1:W1:Y:S06]  /*114b0*/  MUFU.TANH R72, R3 ;  /* 0x0000000300487308 */ /* 0x00026c0000002400 */
[----:B------:R-:W-:Y:S01]  /*114c0*/  HMMA.16816.F32 R20, R20, R82, R92 ;  /* 0x000000521414723c */ /* 0x000fe2000000185c */
[----:B-1----:R-:W-:-:S04]  /*114d0*/  FMUL.FTZ R3, R50, c[0x0][0x320] ;  /* 0x0000c80032037a20 */ /* 0x002fc80000410000 */
[----:B------:R1:W-:Y:S03]  /*114e0*/  MUFU.TANH R80, R3 ;  /* 0x0000000300507308 */ /* 0x0003e60000002400 */
[----:B------:R-:W-:Y:S08]  /*114f0*/  HMMA.16816.F32 R32, R24, R70, R32 ;  /* 0x000000461820723c */ /* 0x000ff00000001820 */
[----:B--2---:R-:W-:Y:S01]  /*11500*/  HMMA.16816.F32 R36, R12, R64, R36 ;  /* 0x000000400c24723c */ /* 0x004fe20000001824 */
[----:B-1----:R-:W-:-:S02]  /*11510*/  FMUL.FTZ R3, R51, c[0x0][0x320] ;  /* 0x0000c80033037a20 */ /* 0x002fc40000410000 */
[----:B------:R1:W2:Y:S02]  /*11520*/  LDSM.16.M88.4 R48, [R2+0x5800] ;  /* 0x005800000230783b */ /* 0x0002a40000000200 */
[----:B------:R3:W-:Y:S03]  /*11530*/  MUFU.TANH R74, R3 ;  /* 0x00000003004a7308 */ /* 0x0007e60000002400 */
[----:B------:R-:W-:Y:S01]  /*11540*/  HMMA.16816.F32 R4, R16, R60, R76 ;  /* 0x0000003c1004723c */ /* 0x000fe2000000184c */
[----:B---3--:R-:W-:Y:S02]  /*11550*/  FMUL.FTZ R3, R28, c[0x0][0x320] ;  /* 0x0000c8001c037a20 */ /* 0x008fe40000410000 */
[----:B-1----:R-:W-:Y:S02]  /*11560*/  FMUL.FTZ R2, R40, c[0x0][0x320] ;  /* 0x0000c80028027a20 */ /* 0x002fe40000410000 */
[----:B------:R1:W3:Y:S08]  /*11570*/  MUFU.TANH R68, R3 ;  /* 0x0000000300447308 */ /* 0x0002f00000002400 */
[----:B------:R2:W-:Y:S01]  /*11580*/  MUFU.TANH R57, R2 ;  /* 0x0000000200397308 */ /* 0x0005e20000002400 */
[----:B-1----:R-:W-:-:S02]  /*11590*/  FMUL.FTZ R3, R29, c[0x0][0x320] ;  /* 0x0000c8001d037a20 */ /* 0x002fc40000410000 */
[----:B--2---:R-:W-:-:S05]  /*115a0*/  FMUL.FTZ R2, R41, c[0x0][0x320] ;  /* 0x0000c80029027a20 */ /* 0x004fca0000410000 */
[----:B------:R1:W2:Y:S01]  /*115b0*/  MUFU.TANH R58, R3 ;  /* 0x00000003003a7308 */ /* 0x0002a20000002400 */
[----:B------:R-:W-:Y:S01]  /*115c0*/  HMMA.16816.F32 R16, R16, R62, R20 ;  /* 0x0000003e1010723c */ /* 0x000fe20000001814 */
[----:B------:R2:W3:Y:S01]  /*115d0*/  LDSM.16.M88.4 R20, [R0+0x5800] ;  /* 0x005800000014783b */ /* 0x0004e20000000200 */
[----:B------:R-:W-:Y:S01]  /*115e0*/  ISETP.NE.AND P1, PT, R136, 0x1, PT ;  /* 0x000000018800780c */ /* 0x000fe20003f25270 */
[----:B------:R-:W-:Y:S01]  /*115f0*/  IMAD.IADD R225, R8, 0x1, R9 ;  /* 0x0000000108e17824 */ /* 0x000fe200078e0209 */
[----:B------:R-:W-:-:S04]  /*11600*/  DEPBAR.LE SB0, 0x2 ;  /* 0x000080800000791a */ /* 0x000fc80000000000 */
[----:B------:R2:W2:Y:S01]  /*11610*/  MUFU.TANH R56, R2 ;  /* 0x0000000200387308 */ /* 0x0004a20000002400 */
[----:B-1----:R-:W-:Y:S01]  /*11620*/  FMUL.FTZ R3, R30, c[0x0][0x320] ;  /* 0x0000c8001e037a20 */ /* 0x002fe20000410000 */
[----:B----4-:R-:W-:Y:S01]  /*11630*/  HMMA.16816.F32 R36, R24, R52, R36 ;  /* 0x000000341824723c */ /* 0x010fe20000001824 */
[----:B--2---:R-:W-:-:S07]  /*11640*/  FMUL.FTZ R0, R34, c[0x0][0x320] ;  /* 0x0000c80022007a20 */ /* 0x004fce0000410000 */
[----:B------:R-:W-:Y:S01]  /*11650*/  HMMA.16816.F32 R4, R12, R48, R4 ;  /* 0x000000300c04723c */ /* 0x000fe20000001804 */
[----:B------:R-:W-:Y:S01]  /*11660*/  FMUL.FTZ R2, R42, c[0x0][0x320] ;  /* 0x0000c8002a027a20 */ /* 0x000fe20000410000 */
[----:B------:R1:W-:Y:S01]  /*11670*/  MUFU.TANH R69, R3 ;  /* 0x0000000300457308 */ /* 0x0003e20000002400 */
[----:B------:R-:W-:Y:S01]  /*11680*/  IMAD.MOV.U32 R9, RZ, RZ, 0x1 ;  /* 0x00000001ff097424 */ /* 0x000fe200078e00ff */
[----:B------:R-:W-:Y:S06]  /*11690*/  BAR.SYNC.DEFER_BLOCKING 0x0 ;  /* 0x0000000000007b1d */ /* 0x000fec0000010000 */
[----:B------:R2:W-:Y:S01]  /*116a0*/  MUFU.TANH R59, R2 ;  /* 0x00000002003b7308 */ /* 0x0005e20000002400 */
[----:B-1----:R-:W-:-:S02]  /*116b0*/  FMUL.FTZ R3, R31, c[0x0][0x320] ;  /* 0x0000c8001f037a20 */ /* 0x002fc40000410000 */
[----:B------:R-:W-:Y:S01]  /*116c0*/  HMMA.16816.F32 R28, R12, R66, R44 ;  /* 0x000000420c1c723c */ /* 0x000fe2000000182c */
[----:B--2---:R-:W-:-:S07]  /*116d0*/  FMUL.FTZ R2, R43, c[0x0][0x320] ;  /* 0x0000c8002b027a20 */ /* 0x004fce0000410000 */
[----:B------:R-:W-:Y:S01]  /*116e0*/  HMMA.16816.F32 R16, R12, R50, R16 ;  /* 0x000000320c10723c */ /* 0x000fe20000001810 */
[----:B------:R-:W-:Y:S01]  /*116f0*/  LDSM.16.MT88.4 R60, [R176+0x800] ;  /* 0x00080000b03c783b */ /* 0x000fe20000004200 */
[----:B------:R1:W-:Y:S03]  /*11700*/  MUFU.TANH R44, R2 ;  /* 0x00000002002c7308 */ /* 0x0003e60000002400 */
[----:B------:R-:W-:Y:S01]  /*11710*/  LDSM.16.MT88.4 R76, [R186+0x2800] ;  /* 0x00280000ba4c783b */ /* 0x000fe20000004200 */
[----:B-1----:R-:W-:-:S04]  /*11720*/  FMUL.FTZ R2, R32, c[0x0][0x320] ;  /* 0x0000c80020027a20 */ /* 0x002fc80000410000 */
[----:B------:R1:W2:Y:S08]  /*11730*/  MUFU.TANH R41, R2 ;  /* 0x0000000200297308 */ /* 0x0002b00000002400 */
[----:B------:R4:W-:Y:S01]  /*11740*/  MUFU.TANH R43, R0 ;  /* 0x00000000002b7308 */ /* 0x0009e20000002400 */
[----:B-1----:R-:W-:-:S07]  /*11750*/  FMUL.FTZ R2, R33, c[0x0][0x320] ;  /* 0x0000c80021027a20 */ /* 0x002fce0000410000 */
[----:B------:R1:W-:Y:S01]  /*11760*/  MUFU.TANH R40, R2 ;  /* 0x0000000200287308 */ /* 0x0003e20000002400 */
[----:B----4-:R-:W-:Y:S02]  /*11770*/  IMAD.MOV.U32 R0, RZ, RZ, R225 ;  /* 0x000000ffff007224 */ /* 0x010fe400078e00e1 */
[----:B-1----:R-:W-:-:S05]  /*11780*/  @P1 IMAD.HI.U32 R2, R225, c[0x0][0x2c8], RZ ;  /* 0x0000b200e1021a27 */ /* 0x002fca00078e00ff */
[----:B------:R-:W-:-:S05]  /*11790*/  @P1 SHF.R.U32.HI R0, RZ, c[0x0][0x2cc], R2 ;  /* 0x0000b300ff001a19 */ /* 0x000fca0000011602 */
[----:B------:R-:W1:Y:S04]  /*117a0*/  SHFL.IDX PT, R2, R0, RZ, 0x1c1f ;  /* 0x001c1fff00027589 */ /* 0x000e6800000e0000 */
[----:B------:R4:W1:Y:S01]  /*117b0*/  SHFL.IDX PT, R8, R0, 0x1, 0x1c1f ;  /* 0x003c1f0000087f89 */ /* 0x00086200000e0000 */
[C---:B------:R-:W-:Y:S01]  /*117c0*/  HMMA.16816.F32 R28, R24.reuse, R54, R28 ;  /* 0x00000036181c723c */ /* 0x040fe2000000181c */
[----:B------:R2:W-:Y:S02]  /*117d0*/  MUFU.TANH R64, R3 ;  /* 0x0000000300407308 */ /* 0x0005e40000002400 */
[----:B------:R-:W-:Y:S05]  /*117e0*/  LDSM.16.MT88.4 R52, [R187] ;  /* 0x00000000bb34783b */ /* 0x000fea0000004200 */
[----:B---3--:R-:W-:Y:S01]  /*117f0*/  HMMA.16816.F32 R4, R24, R20, R4 ;  /* 0x000000141804723c */ /* 0x008fe20000001804 */
[----:B--2---:R-:W-:-:S02]  /*11800*/  FMUL.FTZ R3, R35, c[0x0][0x320] ;  /* 0x0000c80023037a20 */ /* 0x004fc40000410000 */
[----:B----4-:R-:W-:-:S04]  /*11810*/  FMUL.FTZ R0, R36, c[0x0][0x320] ;  /* 0x0000c80024007a20 */ /* 0x010fc80000410000 */
[----:B------:R2:W3:Y:S08]  /*11820*/  MUFU.TANH R33, R0 ;  /* 0x0000000000217308 */ /* 0x0004f00000002400 */
[----:B------:R4:W-:Y:S01]  /*11830*/  MUFU.TANH R42, R3 ;  /* 0x00000003002a7308 */ /* 0x0009e20000002400 */
[----:B--2---:R-:W-:-:S05]  /*11840*/  IMAD R0, R106, -0x40, R9 ;  /* 0xffffffc06a007824 */ /* 0x004fca00078e0209 */
[----:B------:R-:W-:Y:S01]  /*11850*/  IADD3 R0, -R252, R0, R249 ;  /* 0x00000000fc007210 */ /* 0x000fe20007ffe1f9 */
[----:B----4-:R-:W-:-:S04]  /*11860*/  FMUL.FTZ R3, R37, c[0x0][0x320] ;  /* 0x0000c80025037a20 */ /* 0x010fc80000410000 */
[----:B------:R-:W-:Y:S01]  /*11870*/  IMAD.IADD R0, R0, 0x1, -R250 ;  /* 0x0000000100007824 */ /* 0x000fe200078e0afa */
[----:B------:R2:W4:Y:S03]  /*11880*/  MUFU.TANH R32, R3 ;  /* 0x0000000300207308 */ /* 0x0005260000002400 */
[C---:B-1----:R-:W-:Y:S02]  /*11890*/  IMAD.IADD R2, R0.reuse, 0x1, R2 ;  /* 0x0000000100027824 */ /* 0x042fe400078e0202 */
[----:B------:R-:W-:Y:S01]  /*118a0*/  IMAD.IADD R0, R0, 0x1, R8 ;  /* 0x0000000100007824 */ /* 0x000fe200078e0208 */
[----:B------:R-:W-:Y:S01]  /*118b0*/  HMMA.16816.F32 R24, R24, R22, R16 ;  /* 0x000000161818723c */ /* 0x000fe20000001810 */
[----:B--2---:R-:W-:-:S04]  /*118c0*/  FMUL.FTZ R3, R38, c[0x0][0x320] ;  /* 0x0000c80026037a20 */ /* 0x004fc80000410000 */
[----:B------:R1:W-:Y:S02]  /*118d0*/  MUFU.TANH R35, R3 ;  /* 0x0000000300237308 */ /* 0x0003e40000002400 */
[----:B-1----:R-:W-:-:S05]  /*118e0*/  IMAD.IADD R3, R107, 0x1, -R252 ;  /* 0x000000016b037824 */ /* 0x002fca00078e0afc */
[C---:B------:R-:W-:Y:S02]  /*118f0*/  IMNMX R2, R3.reuse, R2, PT ;  /* 0x0000000203027217 */ /* 0x040fe40003800200 */
[----:B------:R-:W-:Y:S01]  /*11900*/  IMNMX R0, R3, R0, PT ;  /* 0x0000000003007217 */ /* 0x000fe20003800200 */
[----:B------:R-:W-:-:S04]  /*11910*/  FMUL.FTZ R3, R28, c[0x0][0x320] ;  /* 0x0000c8001c037a20 */ /* 0x000fc80000410000 */
[----:B------:R1:W2:Y:S01]  /*11920*/  MUFU.TANH R19, R3 ;  /* 0x0000000300137308 */ /* 0x0002a20000002400 */
[----:B------:R-:W-:Y:S01]  /*11930*/  FMUL.FTZ R9, R39, c[0x0][0x320] ;  /* 0x0000c80027097a20 */ /* 0x000fe20000410000 */
[C---:B------:R-:W-:Y:S02]  /*11940*/  ISETP.GT.AND P0, PT, R2.reuse, RZ, PT ;  /* 0x000000ff0200720c */ /* 0x040fe40003f04270 */
[----:B------:R-:W-:Y:S01]  /*11950*/  ISETP.GT.AND P1, PT, R2, 0x1, PT ;  /* 0x000000010200780c */ /* 0x000fe20003f24270 */
[----:B-1----:R-:W-:-:S04]  /*11960*/  FMUL.FTZ R3, R29, c[0x0][0x320] ;  /* 0x0000c8001d037a20 */ /* 0x002fc80000410000 */
[----:B------:R1:W-:Y:S01]  /*11970*/  MUFU.TANH R16, R3 ;  /* 0x0000000300107308 */ /* 0x0003e20000002400 */
[----:B------:R-:W-:Y:S02]  /*11980*/  ISETP.GT.AND P2, PT, R2, 0x8, PT ;  /* 0x000000080200780c */ /* 0x000fe40003f44270 */
[----:B------:R-:W-:Y:S02]  /*11990*/  FSEL R8, R73, -INF , P0 ;  /* 0xff80000049087808 */ /* 0x000fe40000000000 */
[----:B------:R-:W-:-:S03]  /*119a0*/  FSEL R12, R72, -INF , P1 ;  /* 0xff800000480c7808 */ /* 0x000fc60000800000 */
[----:B------:R-:W-:Y:S01]  /*119b0*/  MUFU.TANH R34, R9 ;  /* 0x0000000900227308 */ /* 0x000fe20000002400 */
[----:B-1----:R-:W-:-:S07]  /*119c0*/  FMUL.FTZ R3, R4, c[0x0][0x320] ;  /* 0x0000c80004037a20 */ /* 0x002fce0000410000 */
[----:B------:R1:W1:Y:S01]  /*119d0*/  MUFU.TANH R20, R3 ;  /* 0x0000000300147308 */ /* 0x0002620000002400 */
[----:B------:R-:W-:Y:S02]  /*119e0*/  ISETP.GT.AND P3, PT, R2, 0x9, PT ;  /* 0x000000090200780c */ /* 0x000fe40003f64270 */
[----:B------:R-:W-:Y:S01]  /*119f0*/  FSEL R13, R68, -INF , P2 ;  /* 0xff800000440d7808 */ /* 0x000fe20001000000 */
[----:B-1----:R-:W-:-:S04]  /*11a00*/  FMUL.FTZ R3, R5, c[0x0][0x320] ;  /* 0x0000c80005037a20 */ /* 0x002fc80000410000 */
[----:B------:R1:W1:Y:S01]  /*11a10*/  MUFU.TANH R9, R3 ;  /* 0x0000000300097308 */ /* 0x0002620000002400 */
[C---:B------:R-:W-:Y:S02]  /*11a20*/  ISETP.GT.AND P0, PT, R2.reuse, 0x10, PT ;  /* 0x000000100200780c */ /* 0x040fe40003f04270 */
[----:B------:R-:W-:Y:S02]  /*11a30*/  ISETP.GT.AND P1, PT, R2, 0x11, PT ;  /* 0x000000110200780c */ /* 0x000fe40003f24270 */
[----:B------:R-:W-:Y:S01]  /*11a40*/  FSEL R14, R58, -INF , P3 ;  /* 0xff8000003a0e7808 */ /* 0x000fe20001800000 */
[----:B-1----:R-:W-:-:S04]  /*11a50*/  FMUL.FTZ R3, R24, c[0x0][0x320] ;  /* 0x0000c80018037a20 */ /* 0x002fc80000410000 */
[----:B------:R1:W1:Y:S01]  /*11a60*/  MUFU.TANH R5, R3 ;  /* 0x0000000300057308 */ /* 0x0002620000002400 */
[----:B------:R-:W-:Y:S02]  /*11a70*/  ISETP.GT.AND P2, PT, R2, 0x18, PT ;  /* 0x000000180200780c */ /* 0x000fe40003f44270 */
[----:B------:R-:W-:Y:S02]  /*11a80*/  FSEL R15, R57, -INF , P0 ;  /* 0xff800000390f7808 */ /* 0x000fe40000000000 */
[----:B------:R-:W-:Y:S02]  /*11a90*/  FSEL R18, R56, -INF , P1 ;  /* 0xff80000038127808 */ /* 0x000fe40000800000 */
[C---:B------:R-:W-:Y:S02]  /*11aa0*/  ISETP.GT.AND P0, PT, R2.reuse, 0x20, PT ;  /* 0x000000200200780c */ /* 0x040fe40003f04270 */
[----:B------:R-:W-:Y:S02]  /*11ab0*/  ISETP.GT.AND P1, PT, R2, 0x21, PT ;  /* 0x000000210200780c */ /* 0x000fe40003f24270 */
[----:B-1----:R-:W-:-:S04]  /*11ac0*/  FMNMX.FTZ R3, R8, R12, !PT ;  /* 0x0000000c08037209 */ /* 0x002fc80007810000 */
[----:B------:R-:W-:Y:S02]  /*11ad0*/  FMNMX.FTZ R3, R13, R3, !PT ;  /* 0x000000030d037209 */ /* 0x000fe40007810000 */
[----:B------:R-:W-:Y:S02]  /*11ae0*/  ISETP.GT.AND P3, PT, R2, 0x19, PT ;  /* 0x000000190200780c */ /* 0x000fe40003f64270 */
[----:B------:R-:W-:Y:S02]  /*11af0*/  FMNMX.FTZ R3, R14, R3, !PT ;  /* 0x000000030e037209 */ /* 0x000fe40007810000 */
[----:B------:R-:W-:Y:S02]  /*11b00*/  FSEL R17, R41, -INF , P2 ;  /* 0xff80000029117808 */ /* 0x000fe40001000000 */
[----:B------:R-:W-:Y:S02]  /*11b10*/  ISETP.GT.AND P2, PT, R2, 0x28, PT ;  /* 0x000000280200780c */ /* 0x000fe40003f44270 */
[----:B---3--:R-:W-:-:S02]  /*11b20*/  FSEL R103, R33, -INF , P0 ;  /* 0xff80000021677808 */ /* 0x008fc40000000000 */
[----:B----4-:R-:W-:Y:S02]  /*11b30*/  FSEL R102, R32, -INF , P1 ;  /* 0xff80000020667808 */ /* 0x010fe40000800000 */
[C---:B------:R-:W-:Y:S02]  /*11b40*/  ISETP.GT.AND P0, PT, R2.reuse, 0x30, PT ;  /* 0x000000300200780c */ /* 0x040fe40003f04270 */
[----:B------:R-:W-:Y:S02]  /*11b50*/  ISETP.GT.AND P1, PT, R2, 0x31, PT ;  /* 0x000000310200780c */ /* 0x000fe40003f24270 */
[----:B------:R-:W-:Y:S02]  /*11b60*/  FMNMX.FTZ R3, R15, R3, !PT ;  /* 0x000000030f037209 */ /* 0x000fe40007810000 */
[----:B------:R-:W-:Y:S02]  /*11b70*/  FSEL R23, R40, -INF , P3 ;  /* 0xff80000028177808 */ /* 0x000fe40001800000 */
[----:B------:R-:W-:-:S02]  /*11b80*/  ISETP.GT.AND P3, PT, R2, 0x29, PT ;  /* 0x000000290200780c */ /* 0x000fc40003f64270 */
[----:B--2---:R-:W-:Y:S02]  /*11b90*/  FSEL R101, R19, -INF , P2 ;  /* 0xff80000013657808 */ /* 0x004fe40001000000 */
[----:B------:R-:W-:Y:S02]  /*11ba0*/  ISETP.GT.AND P2, PT, R2, 0x38, PT ;  /* 0x000000380200780c */ /* 0x000fe40003f44270 */
[----:B------:R-:W-:Y:S02]  /*11bb0*/  FSEL R94, R20, -INF , P0 ;  /* 0xff800000145e7808 */ /* 0x000fe40000000000 */
[----:B------:R-:W-:Y:S02]  /*11bc0*/  FSEL R92, R9, -INF , P1 ;  /* 0xff800000095c7808 */ /* 0x000fe40000800000 */
[----:B------:R-:W-:Y:S02]  /*11bd0*/  FMNMX.FTZ R3, R18, R3, !PT ;  /* 0x0000000312037209 */ /* 0x000fe40007810000 */
[----:B------:R-:W-:-:S02]  /*11be0*/  ISETP.GT.AND P0, PT, R0, RZ, PT ;  /* 0x000000ff0000720c */ /* 0x000fc40003f04270 */
[----:B------:R-:W-:Y:S02]  /*11bf0*/  ISETP.GT.AND P1, PT, R0, 0x1, PT ;  /* 0x000000010000780c */ /* 0x000fe40003f24270 */
[----:B------:R-:W-:Y:S01]  /*11c00*/  FSEL R100, R16, -INF , P3 ;  /* 0xff80000010647808 */ /* 0x000fe20001800000 */
[----:B------:R-:W-:Y:S01]  /*11c10*/  FMUL.FTZ R6, R6, c[0x0][0x320] ;  /* 0x0000c80006067a20 */ /* 0x000fe20000410000 */
[----:B------:R-:W-:Y:S01]  /*11c20*/  ISETP.GT.AND P3, PT, R2, 0x39, PT ;  /* 0x000000390200780c */ /* 0x000fe20003f64270 */
[----:B------:R-:W-:Y:S01]  /*11c30*/  FMUL.FTZ R2, R30, c[0x0][0x320] ;  /* 0x0000c8001e027a20 */ /* 0x000fe20000410000 */
[----:B------:R-:W-:Y:S01]  /*11c40*/  FSEL R89, R5, -INF , P2 ;  /* 0xff80000005597808 */ /* 0x000fe20001000000 */
[----:B------:R-:W-:Y:S01]  /*11c50*/  FMUL.FTZ R22, R7, c[0x0][0x320] ;  /* 0x0000c80007167a20 */ /* 0x000fe20000410000 */
[----:B------:R-:W-:Y:S02]  /*11c60*/  FMNMX.FTZ R3, R17, R3, !PT ;  /* 0x0000000311037209 */ /* 0x000fe40007810000 */
[----:B------:R-:W-:-:S02]  /*11c70*/  ISETP.GT.AND P2, PT, R0, 0x8, PT ;  /* 0x000000080000780c */ /* 0x000fc40003f44270 */
[----:B------:R-:W-:Y:S02]  /*11c80*/  FSEL R5, R80, -INF , P0 ;  /* 0xff80000050057808 */ /* 0x000fe40000000000 */
[----:B------:R-:W-:Y:S01]  /*11c90*/  FSEL R7, R74, -INF , P1 ;  /* 0xff8000004a077808 */ /* 0x000fe20000800000 */
[----:B------:R-:W-:Y:S01]  /*11ca0*/  FMUL.FTZ R19, R25, c[0x0][0x320] ;  /* 0x0000c80019137a20 */ /* 0x000fe20000410000 */
[----:B------:R1:W-:Y:S01]  /*11cb0*/  MUFU.TANH R28, R2 ;  /* 0x00000002001c7308 */ /* 0x0003e20000002400 */
[----:B------:R-:W-:Y:S02]  /*11cc0*/  FMNMX.FTZ R3, R23, R3, !PT ;  /* 0x0000000317037209 */ /* 0x000fe40007810000 */
[----:B------:R-:W-:-:S05]  /*11cd0*/  ISETP.GT.AND P0, PT, R0, 0x9, PT ;  /* 0x000000090000780c */ /* 0x000fca0003f04270 */
[----:B------:R2:W-:Y:S01]  /*11ce0*/  MUFU.TANH R25, R6 ;  /* 0x0000000600197308 */ /* 0x0005e20000002400 */
[----:B------:R-:W-:Y:S01]  /*11cf0*/  FMNMX.FTZ R3, R103, R3, !PT ;  /* 0x0000000367037209 */ /* 0x000fe20007810000 */
[----:B------:R-:W-:Y:S01]  /*11d00*/  FMUL.FTZ R4, R31, c[0x0][0x320] ;  /* 0x0000c8001f047a20 */ /* 0x000fe20000410000 */
[----:B------:R-:W-:Y:S02]  /*11d10*/  ISETP.GT.AND P1, PT, R0, 0x10, PT ;  /* 0x000000100000780c */ /* 0x000fe40003f24270 */
[----:B-1----:R-:W-:Y:S02]  /*11d20*/  FMNMX.FTZ R2, R5, R7, !PT ;  /* 0x0000000705027209 */ /* 0x002fe40007810000 */
[----:B------:R-:W-:Y:S02]  /*11d30*/  FSEL R16, R64, -INF , P0 ;  /* 0xff80000040107808 */ /* 0x000fe40000000000 */
[----:B--2---:R-:W-:Y:S01]  /*11d40*/  FSEL R6, R69, -INF , P2 ;  /* 0xff80000045067808 */ /* 0x004fe20001000000 */
[----:B------:R-:W-:Y:S01]  /*11d50*/  FMUL.FTZ R29, R26, c[0x0][0x320] ;  /* 0x0000c8001a1d7a20 */ /* 0x000fe20000410000 */
[----:B------:R-:W-:Y:S01]  /*11d60*/  FMNMX.FTZ R3, R102, R3, !PT ;  /* 0x0000000366037209 */ /* 0x000fe20007810000 */
[----:B------:R1:W-:Y:S01]  /*11d70*/  MUFU.TANH R24, R22 ;  /* 0x0000001600187308 */ /* 0x0003e20000002400 */
[----:B------:R-:W-:Y:S01]  /*11d80*/  FMNMX.FTZ R2, R6, R2, !PT ;  /* 0x0000000206027209 */ /* 0x000fe20007810000 */
[----:B------:R-:W-:Y:S01]  /*11d90*/  FMUL.FTZ R27, R27, c[0x0][0x320] ;  /* 0x0000c8001b1b7a20 */ /* 0x000fe20000410000 */
[----:B------:R-:W-:Y:S01]  /*11da0*/  ISETP.GT.AND P2, PT, R0, 0x11, PT ;  /* 0x000000110000780c */ /* 0x000fe20003f44270 */
[----:B------:R-:W-:Y:S01]  /*11db0*/  LDSM.16.MT88.4 R64, [R186+0x2000] ;  /* 0x00200000ba40783b */ /* 0x000fe20000004200 */
[----:B------:R-:W-:-:S02]  /*11dc0*/  FSEL R21, R59, -INF , P1 ;  /* 0xff8000003b157808 */ /* 0x000fc40000800000 */
[----:B------:R-:W-:Y:S01]  /*11dd0*/  FMNMX.FTZ R2, R16, R2, !PT ;  /* 0x0000000210027209 */ /* 0x000fe20007810000 */
[----:B------:R-:W-:Y:S01]  /*11de0*/  MUFU.TANH R26, R4 ;  /* 0x00000004001a7308 */ /* 0x000fe20000002400 */
[----:B------:R-:W-:Y:S01]  /*11df0*/  FMNMX.FTZ R3, R101, R3, !PT ;  /* 0x0000000365037209 */ /* 0x000fe20007810000 */
[----:B------:R-:W-:Y:S01]  /*11e00*/  LDSM.16.MT88.4 R56, [R187+0x800] ;  /* 0x00080000bb38783b */ /* 0x000fe20000004200 */
[----:B------:R-:W-:Y:S02]  /*11e10*/  ISETP.GT.AND P0, PT, R0, 0x18, PT ;  /* 0x000000180000780c */ /* 0x000fe40003f04270 */
[----:B------:R-:W-:Y:S02]  /*11e20*/  FSEL R20, R44, -INF , P2 ;  /* 0xff8000002c147808 */ /* 0x000fe40001000000 */
[----:B------:R-:W-:Y:S01]  /*11e30*/  FMNMX.FTZ R2, R21, R2, !PT ;  /* 0x0000000215027209 */ /* 0x000fe20007810000 */
[----:B------:R-:W2:Y:S01]  /*11e40*/  MUFU.TANH R4, R19 ;  /* 0x0000001300047308 */ /* 0x000ea20000002400 */
[----:B------:R-:W-:-:S02]  /*11e50*/  FMNMX.FTZ R3, R100, R3, !PT ;  /* 0x0000000364037209 */ /* 0x000fc40007810000 */
[----:B------:R-:W-:Y:S02]  /*11e60*/  ISETP.GT.AND P1, PT, R0, 0x19, PT ;  /* 0x000000190000780c */ /* 0x000fe40003f24270 */
[----:B-1----:R-:W-:Y:S02]  /*11e70*/  FSEL R22, R43, -INF , P0 ;  /* 0xff8000002b167808 */ /* 0x002fe40000000000 */
[----:B------:R-:W-:Y:S02]  /*11e80*/  FMNMX.FTZ R2, R20, R2, !PT ;  /* 0x0000000214027209 */ /* 0x000fe40007810000 */
[----:B------:R-:W-:Y:S02]  /*11e90*/  FMNMX.FTZ R3, R94, R3, !PT ;  /* 0x000000035e037209 */ /* 0x000fe40007810000 */
[----:B------:R-:W-:Y:S02]  /*11ea0*/  ISETP.GT.AND P2, PT, R0, 0x20, PT ;  /* 0x000000200000780c */ /* 0x000fe40003f44270 */
[----:B------:R-:W-:-:S02]  /*11eb0*/  FSEL R44, R42, -INF , P1 ;  /* 0xff8000002a2c7808 */ /* 0x000fc40000800000 */
[----:B------:R-:W-:Y:S01]  /*11ec0*/  FMNMX.FTZ R2, R22, R2, !PT ;  /* 0x0000000216027209 */ /* 0x000fe20007810000 */
[----:B------:R1:W3:Y:S01]  /*11ed0*/  MUFU.TANH R19, R29 ;  /* 0x0000001d00137308 */ /* 0x0002e20000002400 */
[----:B------:R-:W-:Y:S01]  /*11ee0*/  FMNMX.FTZ R3, R92, R3, !PT ;  /* 0x000000035c037209 */ /* 0x000fe20007810000 */
[----:B------:R-:W-:Y:S01]  /*11ef0*/  LDSM.16.MT88.4 R40, [R189] ;  /* 0x00000000bd28783b */ /* 0x000fe20000004200 */
[----:B------:R-:W-:Y:S02]  /*11f00*/  ISETP.GT.AND P0, PT, R0, 0x21, PT ;  /* 0x000000210000780c */ /* 0x000fe40003f04270 */
[----:B------:R-:W-:Y:S02]  /*11f10*/  FSEL R97, R35, -INF , P2 ;  /* 0xff80000023617808 */ /* 0x000fe40001000000 */
[----:B------:R-:W-:Y:S02]  /*11f20*/  FMNMX.FTZ R2, R44, R2, !PT ;  /* 0x000000022c027209 */ /* 0x000fe40007810000 */
[----:B--2---:R-:W-:-:S02]  /*11f30*/  FSEL R88, R4, -INF , P3 ;  /* 0xff80000004587808 */ /* 0x004fc40001800000 */
[----:B------:R-:W-:Y:S02]  /*11f40*/  FMNMX.FTZ R3, R89, R3, !PT ;  /* 0x0000000359037209 */ /* 0x000fe40007810000 */
[----:B------:R-:W-:Y:S02]  /*11f50*/  ISETP.GT.AND P1, PT, R0, 0x28, PT ;  /* 0x000000280000780c */ /* 0x000fe40003f24270 */
[----:B------:R-:W-:Y:S02]  /*11f60*/  FSEL R99, R34, -INF , P0 ;  /* 0xff80000022637808 */ /* 0x000fe40000000000 */
[----:B------:R-:W-:Y:S01]  /*11f70*/  FMNMX.FTZ R2, R97, R2, !PT ;  /* 0x0000000261027209 */ /* 0x000fe20007810000 */
[----:B------:R-:W2:Y:S01]  /*11f80*/  MUFU.TANH R9, R27 ;  /* 0x0000001b00097308 */ /* 0x000ea20000002400 */
[----:B------:R-:W-:Y:S01]  /*11f90*/  FMNMX.FTZ R3, R88, R3, !PT ;  /* 0x0000000358037209 */ /* 0x000fe20007810000 */
[----:B------:R-:W-:Y:S01]  /*11fa0*/  LDSM.16.MT88.4 R32, [R186+0x800] ;  /* 0x00080000ba20783b */ /* 0x000fe20000004200 */
[----:B------:R-:W-:-:S02]  /*11fb0*/  ISETP.GT.AND P0, PT, R0, 0x29, PT ;  /* 0x000000290000780c */ /* 0x000fc40003f04270 */
[----:B------:R-:W-:Y:S02]  /*11fc0*/  FSEL R93, R28, -INF , P1 ;  /* 0xff8000001c5d7808 */ /* 0x000fe40000800000 */
[----:B------:R-:W-:Y:S01]  /*11fd0*/  FMNMX.FTZ R2, R99, R2, !PT ;  /* 0x0000000263027209 */ /* 0x000fe20007810000 */
[----:B------:R-:W4:Y:S01]  /*11fe0*/  SHFL.BFLY PT, R4, R3, 0x2, 0x1f ;  /* 0x0c401f0003047f89 */ /* 0x000f2200000e0000 */
[----:B------:R-:W-:Y:S02]  /*11ff0*/  ISETP.GT.AND P1, PT, R0, 0x30, PT ;  /* 0x000000300000780c */ /* 0x000fe40003f24270 */
[----:B------:R-:W-:Y:S01]  /*12000*/  FSEL R98, R26, -INF , P0 ;  /* 0xff8000001a627808 */ /* 0x000fe20000000000 */
[----:B-1----:R-:W-:Y:S01]  /*12010*/  LDSM.16.MT88.4 R28, [R177+0x800] ;  /* 0x00080000b11c783b */ /* 0x002fe20000004200 */
        /* <DEDUP_REMOVED lines=8> */
[----:B---3--:R-:W-:Y:S02]  /*120a0*/  FSEL R91, R19, -INF , P1 ;  /* 0xff800000135b7808 */ /* 0x008fe40000800000 */
[----:B------:R-:W-:Y:S02]  /*120b0*/  FMNMX.FTZ R2, R95, R2, !PT ;  /* 0x000000025f027209 */ /* 0x000fe40007810000 */
[----:B--2---:R-:W-:Y:S02]  /*120c0*/  FSEL R90, R9, -INF , P0 ;  /* 0xff800000095a7808 */ /* 0x004fe40000000000 */
[----:B------:R-:W-:-:S04]  /*120d0*/  FMNMX.FTZ R2, R91, R2, !PT ;  /* 0x000000025b027209 */ /* 0x000fc80007810000 */
[----:B------:R-:W-:Y:S02]  /*120e0*/  FMNMX.FTZ R2, R90, R2, !PT ;  /* 0x000000025a027209 */ /* 0x000fe40007810000 */
[----:B----4-:R-:W-:-:S03]  /*120f0*/  FMNMX.FTZ R0, R3, R4, !PT ;  /* 0x0000000403007209 */ /* 0x010fc60007810000 */
        /* <DEDUP_REMOVED lines=11> */
[----:B--2---:R-:W-:-:S06]  /*121b0*/  FFMA.FTZ R0, R12, c[0x0][0x2d0], -R2 ;  /* 0x0000b4000c007a23 */ /* 0x004fcc0000010802 */
[----:B------:R1:W2:Y:S01]  /*121c0*/  MUFU.EX2 R70, R0 ;  /* 0x0000000000467308 */ /* 0x0002a20000000800 */
[--C-:B------:R-:W-:Y:S01]  /*121d0*/  FFMA.FTZ R3, R14, c[0x0][0x2d0], -R2.reuse ;  /* 0x0000b4000e037a23 */ /* 0x100fe20000010802 */
[----:B------:R-:W-:Y:S01]  /*121e0*/  FSETP.NEU.FTZ.AND P0, PT, R8, -INF , PT ;  /* 0xff8000000800780b */ /* 0x000fe20003f1d000 */
[----:B-1----:R-:W-:-:S05]  /*121f0*/  FFMA.FTZ R0, R13, c[0x0][0x2d0], -R2 ;  /* 0x0000b4000d007a23 */ /* 0x002fca0000010802 */
[----:B------:R1:W-:Y:S08]  /*12200*/  MUFU.EX2 R74, R0 ;  /* 0x00000000004a7308 */ /* 0x0003f00000000800 */
[----:B------:R3:W4:Y:S01]  /*12210*/  MUFU.EX2 R81, R3 ;  /* 0x0000000300517308 */ /* 0x0007220000000800 */
[----:B-1----:R-:W-:-:S05]  /*12220*/  FMUL.FTZ R0, R8, c[0x0][0x2d0] ;  /* 0x0000b40008007a20 */ /* 0x002fca0000410000 */
[----:B------:R-:W-:Y:S01]  /*12230*/  FSEL R0, R0, RZ, P0 ;  /* 0x000000ff00007208 */ /* 0x000fe20000000000 */
[----:B---3--:R-:W-:Y:S02]  /*12240*/  FFMA.FTZ R3, R15, c[0x0][0x2d0], -R2 ;  /* 0x0000b4000f037a23 */ /* 0x008fe40000010802 */
[----:B------:R-:W-:Y:S02]  /*12250*/  LDSM.16.MT88.4 R12, [R186] ;  /* 0x00000000ba0c783b */ /* 0x000fe40000004200 */
[----:B------:R1:W-:Y:S02]  /*12260*/  MUFU.EX2 R82, R3 ;  /* 0x0000000300527308 */ /* 0x0003e40000000800 */
[----:B-1----:R-:W-:-:S06]  /*12270*/  FFMA.FTZ R3, R5, c[0x0][0x2d0], -R0 ;  /* 0x0000b40005037a23 */ /* 0x002fcc0000010800 */
[----:B------:R1:W-:Y:S02]  /*12280*/  MUFU.EX2 R69, R3 ;  /* 0x0000000300457308 */ /* 0x0003e40000000800 */
[----:B-1----:R-:W-:-:S06]  /*12290*/  FFMA.FTZ R3, R7, c[0x0][0x2d0], -R0 ;  /* 0x0000b40007037a23 */ /* 0x002fcc0000010800 */
[----:B------:R1:W3:Y:S02]  /*122a0*/  MUFU.EX2 R68, R3 ;  /* 0x0000000300447308 */ /* 0x0002e40000000800 */
[--C-:B-1----:R-:W-:Y:S02]  /*122b0*/  FFMA.FTZ R3, R6, c[0x0][0x2d0], -R0.reuse ;  /* 0x0000b40006037a23 */ /* 0x102fe40000010800 */
[----:B------:R-:W1:Y:S04]  /*122c0*/  LDSM.16.MT88.4 R4, [R177] ;  /* 0x00000000b104783b */ /* 0x000e680000004200 */
[----:B------:R2:W-:Y:S02]  /*122d0*/  MUFU.EX2 R73, R3 ;  /* 0x0000000300497308 */ /* 0x0005e40000000800 */
[----:B--2---:R-:W-:-:S06]  /*122e0*/  FFMA.FTZ R3, R16, c[0x0][0x2d0], -R0 ;  /* 0x0000b40010037a23 */ /* 0x004fcc0000010800 */
[----:B------:R2:W1:Y:S02]  /*122f0*/  MUFU.EX2 R75, R3 ;  /* 0x00000003004b7308 */ /* 0x0004640000000800 */
[----:B--2---:R-:W-:-:S06]  /*12300*/  FFMA.FTZ R3, R18, c[0x0][0x2d0], -R2 ;  /* 0x0000b40012037a23 */ /* 0x004fcc0000010802 */
[----:B------:R2:W1:Y:S02]  /*12310*/  MUFU.EX2 R83, R3 ;  /* 0x0000000300537308 */ /* 0x0004640000000800 */
[----:B--2---:R-:W-:-:S06]  /*12320*/  FFMA.FTZ R3, R17, c[0x0][0x2d0], -R2 ;  /* 0x0000b40011037a23 */ /* 0x004fcc0000010802 */
[----:B------:R2:W-:Y:S02]  /*12330*/  MUFU.EX2 R86, R3 ;  /* 0x0000000300567308 */ /* 0x0005e40000000800 */
[----:B--2---:R-:W-:-:S06]  /*12340*/  FFMA.FTZ R3, R23, c[0x0][0x2d0], -R2 ;  /* 0x0000b40017037a23 */ /* 0x004fcc0000010802 */
[----:B------:R2:W-:Y:S01]  /*12350*/  MUFU.EX2 R87, R3 ;  /* 0x0000000300577308 */ /* 0x0005e20000000800 */
[----:B------:R-:W-:Y:S02]  /*12360*/  F2FP.PACK_AB R16, R70, R71 ;  /* 0x000000474610723e */ /* 0x000fe400000000ff */
[----:B----4-:R-:W-:Y:S02]  /*12370*/  F2FP.PACK_AB R18, R81, R74 ;  /* 0x0000004a5112723e */ /* 0x010fe400000000ff */
[----:B---3--:R-:W-:Y:S01]  /*12380*/  F2FP.PACK_AB R17, R68, R69 ;  /* 0x000000454411723e */ /* 0x008fe200000000ff */
[----:B--2---:R-:W-:-:S04]  /*12390*/  FFMA.FTZ R3, R21, c[0x0][0x2d0], -R0 ;  /* 0x0000b40015037a23 */ /* 0x004fc80000010800 */
[----:B------:R2:W-:Y:S01]  /*123a0*/  MUFU.EX2 R72, R3 ;  /* 0x0000000300487308 */ /* 0x0005e20000000800 */
[----:B-1----:R-:W-:Y:S01]  /*123b0*/  F2FP.PACK_AB R19, R75, R73 ;  /* 0x000000494b13723e */ /* 0x002fe200000000ff */
[----:B--2---:R-:W-:-:S06]  /*123c0*/  FFMA.FTZ R3, R20, c[0x0][0x2d0], -R0 ;  /* 0x0000b40014037a23 */ /* 0x004fcc0000010800 */
[----:B------:R1:W2:Y:S01]  /*123d0*/  MUFU.EX2 R80, R3 ;  /* 0x0000000300507308 */ /* 0x0002a20000000800 */
[----:B------:R-:W-:Y:S01]  /*123e0*/  HMMA.16816.F32 R24, R16, R4, RZ ;  /* 0x000000041018723c */ /* 0x000fe200000018ff */
[----:B-1----:R-:W-:-:S06]  /*123f0*/  FFMA.FTZ R3, R22, c[0x0][0x2d0], -R0 ;  /* 0x0000b40016037a23 */ /* 0x002fcc0000010800 */
[----:B------:R1:W-:Y:S01]  /*12400*/  MUFU.EX2 R85, R3 ;  /* 0x0000000300557308 */ /* 0x0003e20000000800 */
[----:B------:R-:W-:Y:S01]  /*12410*/  HMMA.16816.F32 R20, R16, R6, RZ ;  /* 0x000000061014723c */ /* 0x000fe200000018ff */
[----:B-1----:R-:W-:-:S07]  /*12420*/  FFMA.FTZ R3, R44, c[0x0][0x2d0], -R0 ;  /* 0x0000b4002c037a23 */ /* 0x002fce0000010800 */
[C---:B------:R-:W-:Y:S01]  /*12430*/  HMMA.16816.F32 R48, R16.reuse, R12, RZ ;  /* 0x0000000c1030723c */ /* 0x040fe200000018ff */
[----:B------:R-:W-:Y:S01]  /*12440*/  LDSM.16.MT88.4 R44, [R187+0x2000] ;  /* 0x00200000bb2c783b */ /* 0x000fe20000004200 */
[----:B------:R-:W1:Y:S05]  /*12450*/  MUFU.EX2 R84, R3 ;  /* 0x0000000300547308 */ /* 0x000e6a0000000800 */
[----:B------:R-:W-:Y:S01]  /*12460*/  F2FP.PACK_AB R12, R83, R82 ;  /* 0x00000052530c723e */ /* 0x000fe200000000ff */
[----:B------:R-:W-:Y:S01]  /*12470*/  HMMA.16816.F32 R36, R16, R14, RZ ;  /* 0x0000000e1024723c */ /* 0x000fe200000018ff */
[----:B--2---:R-:W-:-:S06]  /*12480*/  F2FP.PACK_AB R13, R80, R72 ;  /* 0x00000048500d723e */ /* 0x004fcc00000000ff */
[----:B------:R-:W-:Y:S02]  /*12490*/  F2FP.PACK_AB R14, R87, R86 ;  /* 0x00000056570e723e */ /* 0x000fe400000000ff */
[----:B-1----:R-:W-:-:S07]  /*124a0*/  F2FP.PACK_AB R15, R84, R85 ;  /* 0x00000055540f723e */ /* 0x002fce00000000ff */
[C---:B------:R-:W-:Y:S08]  /*124b0*/  HMMA.16816.F32 R172, R12.reuse, R28, R24 ;  /* 0x0000001c0cac723c */ /* 0x040ff00000001818 */
[----:B------:R-:W-:Y:S08]  /*124c0*/  HMMA.16816.F32 R128, R12, R30, R20 ;  /* 0x0000001e0c80723c */ /* 0x000ff00000001814 */
[C---:B------:R-:W-:Y:S08]  /*124d0*/  HMMA.16816.F32 R24, R16.reuse, R40, RZ ;  /* 0x000000281018723c */ /* 0x040ff000000018ff */
[C---:B------:R-:W-:Y:S01]  /*124e0*/  HMMA.16816.F32 R20, R16.reuse, R42, RZ ;  /* 0x0000002a1014723c */ /* 0x040fe200000018ff */
[----:B------:R-:W1:Y:S07]  /*124f0*/  LDSM.16.MT88.4 R40, [R177+0x2000] ;  /* 0x00200000b128783b */ /* 0x000e6e0000004200 */
[----:B------:R-:W-:Y:S08]  /*12500*/  HMMA.16816.F32 R4, R16, R52, RZ ;  /* 0x000000341004723c */ /* 0x000ff000000018ff */
[C---:B------:R-:W-:Y:S08]  /*12510*/  HMMA.16816.F32 R112, R12.reuse, R32, R48 ;  /* 0x000000200c70723c */ /* 0x040ff00000001830 */
[C---:B------:R-:W-:Y:S01]  /*12520*/  HMMA.16816.F32 R120, R12.reuse, R34, R36 ;  /* 0x000000220c78723c */ /* 0x040fe20000001824 */
[----:B------:R-:W2:Y:S04]  /*12530*/  LDSM.16.MT88.4 R32, [R177+0x2800] ;  /* 0x00280000b120783b */ /* 0x000ea80000004200 */
[----:B------:R-:W3:Y:S03]  /*12540*/  LDSM.16.MT88.4 R36, [R187+0x2800] ;  /* 0x00280000bb24783b */ /* 0x000ee60000004200 */
[----:B------:R-:W-:Y:S08]  /*12550*/  HMMA.16816.F32 R168, R12, R56, R4 ;  /* 0x000000380ca8723c */ /* 0x000ff00000001804 */
[C---:B------:R-:W-:Y:S08]  /*12560*/  HMMA.16816.F32 R4, R16.reuse, R64, RZ ;  /* 0x000000401004723c */ /* 0x040ff000000018ff */
[----:B------:R-:W-:Y:S08]  /*12570*/  HMMA.16816.F32 R28, R16, R54, RZ ;  /* 0x00000036101c723c */ /* 0x000ff000000018ff */
[C---:B------:R-:W-:Y:S08]  /*12580*/  HMMA.16816.F32 R164, R12.reuse, R60, R24 ;  /* 0x0000003c0ca4723c */ /* 0x040ff00000001818 */
[----:B------:R-:W-:Y:S08]  /*12590*/  HMMA.16816.F32 R156, R12, R62, R20 ;  /* 0x0000003e0c9c723c */ /* 0x000ff00000001814 */
[C---:B-1----:R-:W-:Y:S08]  /*125a0*/  HMMA.16816.F32 R24, R16.reuse, R40, RZ ;  /* 0x000000281018723c */ /* 0x042ff000000018ff */
[----:B------:R-:W-:Y:S01]  /*125b0*/  HMMA.16816.F32 R20, R16, R42, RZ ;  /* 0x0000002a1014723c */ /* 0x000fe200000018ff */
[----:B------:R-:W1:Y:S07]  /*125c0*/  LDSM.16.MT88.4 R40, [R176+0x2000] ;  /* 0x00200000b028783b */ /* 0x000e6e0000004200 */
[----:B------:R-:W-:Y:S08]  /*125d0*/  HMMA.16816.F32 R160, R12, R76, R4 ;  /* 0x0000004c0ca0723c */ /* 0x000ff00000001804 */
[----:B------:R-:W-:Y:S08]  /*125e0*/  HMMA.16816.F32 R4, R16, R44, RZ ;  /* 0x0000002c1004723c */ /* 0x000ff000000018ff */
[C---:B------:R-:W-:Y:S08]  /*125f0*/  HMMA.16816.F32 R136, R12.reuse, R58, R28 ;  /* 0x0000003a0c88723c */ /* 0x040ff0000000181c */
[----:B--2---:R-:W-:Y:S01]  /*12600*/  HMMA.16816.F32 R56, R12, R32, R24 ;  /* 0x000000200c38723c */ /* 0x004fe20000001818 */
[----:B------:R-:W2:Y:S07]  /*12610*/  LDSM.16.MT88.4 R24, [R176+0x2800] ;  /* 0x00280000b018783b */ /* 0x000eae0000004200 */
[----:B------:R-:W-:Y:S08]  /*12620*/  HMMA.16816.F32 R28, R16, R66, RZ ;  /* 0x00000042101c723c */ /* 0x000ff000000018ff */
[----:B---3--:R-:W-:Y:S08]  /*12630*/  HMMA.16816.F32 R64, R12, R36, R4 ;  /* 0x000000240c40723c */ /* 0x008ff00000001804 */
[----:B-1----:R-:W-:Y:S08]  /*12640*/  HMMA.16816.F32 R4, R16, R40, RZ ;  /* 0x000000281004723c */ /* 0x002ff000000018ff */
[C---:B------:R-:W-:Y:S01]  /*12650*/  HMMA.16816.F32 R48, R12.reuse, R78, R28 ;  /* 0x0000004e0c30723c */ /* 0x040fe2000000181c */
[----:B------:R-:W1:Y:S11]  /*12660*/  LDSM.16.MT88.4 R28, [R186+0x4000] ;  /* 0x00400000ba1c783b */ /* 0x000e760000004200 */
[----:B------:R-:W-:Y:S04]  /*12670*/  @!UPT UIADD3 URZ, URZ, URZ, URZ ;  /* 0x0000003f3f3ff290 */ /* 0x000fe8000fffe03f */
[----:B--2---:R-:W-:Y:S08]  /*12680*/  HMMA.16816.F32 R140, R12, R24, R4 ;  /* 0x000000180c8c723c */ /* 0x004ff00000001804 */
[----:B------:R-:W-:Y:S11]  /*12690*/  HMMA.16816.F32 R4, R16, R42, RZ ;  /* 0x0000002a1004723c */ /* 0x000ff600000018ff */
[----:B------:R-:W-:Y:S11]  /*126a0*/  @!UPT UIADD3 URZ, URZ, URZ, URZ ;  /* 0x0000003f3f3ff290 */ /* 0x000ff6000fffe03f */
[----:B------:R-:W-:Y:S02]  /*126b0*/  @!UPT UIADD3 URZ, URZ, URZ, URZ ;  /* 0x0000003f3f3ff290 */ /* 0x000fe4000fffe03f */
[----:B------:R-:W-:Y:S01]  /*126c0*/  HMMA.16816.F32 R132, R12, R26, R4 ;  /* 0x0000001a0c84723c */ /* 0x000fe20000001804 */
[----:B------:R-:W2:Y:S07]  /*126d0*/  LDSM.16.MT88.4 R24, [R186+0x4800] ;  /* 0x00480000ba18783b */ /* 0x000eae0000004200 */
[----:B-1----:R-:W-:Y:S08]  /*126e0*/  HMMA.16816.F32 R4, R16, R28, RZ ;  /* 0x0000001c1004723c */ /* 0x002ff000000018ff */
[----:B------:R-:W-:Y:S08]  /*126f0*/  HMMA.16816.F32 R60, R12, R34, R20 ;  /* 0x000000220c3c723c */ /* 0x000ff00000001814 */
[----:B------:R-:W-:Y:S01]  /*12700*/  HMMA.16816.F32 R20, R16, R46, RZ ;  /* 0x0000002e1014723c */ /* 0x000fe200000018ff */
[----:B------:R-:W-:-:S07]  /*12710*/  FADD.FTZ R3, R71, R70 ;  /* 0x0000004647037221 */ /* 0x000fce0000010000 */
[----:B--2---:R-:W-:Y:S08]  /*12720*/  HMMA.16816.F32 R124, R12, R24, R4 ;  /* 0x000000180c7c723c */ /* 0x004ff00000001804 */
[----:B------:R-:W-:Y:S01]  /*12730*/  HMMA.16816.F32 R4, R16, R30, RZ ;  /* 0x0000001e1004723c */ /* 0x000fe200000018ff */
[----:B------:R-:W-:-:S07]  /*12740*/  FADD.FTZ R3, R74, R3 ;  /* 0x000000034a037221 */ /* 0x000fce0000010000 */
[----:B------:R-:W-:Y:S07]  /*12750*/  HMMA.16816.F32 R76, R12, R38, R20 ;  /* 0x000000260c4c723c */ /* 0x000fee0000001814 */
[----:B------:R-:W-:Y:S02]  /*12760*/  FADD.FTZ R21, R69, R68 ;  /* 0x0000004445157221 */ /* 0x000fe40000010000 */
[----:B------:R-:W-:Y:S02]  /*12770*/  FADD.FTZ R20, R81, R3 ;  /* 0x0000000351147221 */ /* 0x000fe40000010000 */
[----:B------:R-:W-:-:S04]  /*12780*/  FADD.FTZ R21, R73, R21 ;  /* 0x0000001549157221 */ /* 0x000fc80000010000 */
[----:B------:R-:W-:Y:S01]  /*12790*/  FADD.FTZ R3, R75, R21 ;  /* 0x000000154b037221 */ /* 0x000fe20000010000 */
[----:B------:R-:W-:Y:S01]  /*127a0*/  HMMA.16816.F32 R116, R12, R26, R4 ;  /* 0x0000001a0c74723c */ /* 0x000fe20000001804 */
[----:B------:R-:W-:Y:S06]  /*127b0*/  LDSM.16.MT88.4 R24, [R177+0x4800] ;  /* 0x00480000b118783b */ /* 0x000fec0000004200 */
[----:B------:R-:W-:Y:S02]  /*127c0*/  FADD.FTZ R4, R82, R20 ;  /* 0x0000001452047221 */ /* 0x000fe40000010000 */
[----:B------:R-:W1:Y:S02]  /*127d0*/  LDSM.16.MT88.4 R20, [R177+0x4000] ;  /* 0x00400000b114783b */ /* 0x000e640000004200 */
[----:B------:R-:W-:-:S02]  /*127e0*/  FADD.FTZ R29, R83, R4 ;  /* 0x00000004531d7221 */ /* 0x000fc40000010000 */
[----:B-1----:R-:W-:Y:S01]  /*127f0*/  HMMA.16816.F32 R4, R16, R20, RZ ;  /* 0x000000141004723c */ /* 0x002fe200000018ff */
[----:B------:R-:W-:Y:S02]  /*12800*/  FADD.FTZ R3, R72, R3 ;  /* 0x0000000348037221 */ /* 0x000fe40000010000 */
[--C-:B------:R-:W-:Y:S11]  /*12810*/  FFMA.FTZ R28, R103, c[0x0][0x2d0], -R2.reuse ;  /* 0x0000b400671c7a23 */ /* 0x100ff60000010802 */
[----:B------:R-:W-:Y:S10]  /*12820*/  @!UPT UIADD3 URZ, URZ, URZ, URZ ;  /* 0x0000003f3f3ff290 */ /* 0x000ff4000fffe03f */
[----:B------:R-:W-:Y:S08]  /*12830*/  HMMA.16816.F32 R68, R12, R24, R4 ;  /* 0x000000180c44723c */ /* 0x000ff00000001804 */
[----:B------:R-:W-:Y:S01]  /*12840*/  HMMA.16816.F32 R4, R16, R22, RZ ;  /* 0x000000161004723c */ /* 0x000fe200000018ff */
[----:B------:R-:W-:Y:S02]  /*12850*/  FFMA.FTZ R30, R102, c[0x0][0x2d0], -R2 ;  /* 0x0000b400661e7a23 */ /* 0x000fe40000010802 */
[----:B------:R-:W-:-:S02]  /*12860*/  FADD.FTZ R31, R80, R3 ;  /* 0x00000003501f7221 */ /* 0x000fc40000010000 */
[--C-:B------:R-:W-:Y:S01]  /*12870*/  FFMA.FTZ R32, R101, c[0x0][0x2d0], -R2.reuse ;  /* 0x0000b40065207a23 */ /* 0x100fe20000010802 */
[----:B------:R-:W1:Y:S01]  /*12880*/  MUFU.EX2 R3, R28 ;  /* 0x0000001c00037308 */ /* 0x000e620000000800 */
[--C-:B------:R-:W-:Y:S02]  /*12890*/  FFMA.FTZ R33, R100, c[0x0][0x2d0], -R2.reuse ;  /* 0x0000b40064217a23 */ /* 0x100fe40000010802 */
[--C-:B------:R-:W-:Y:S02]  /*128a0*/  FFMA.FTZ R40, R94, c[0x0][0x2d0], -R2.reuse ;  /* 0x0000b4005e287a23 */ /* 0x100fe40000010802 */
[--C-:B------:R-:W-:Y:S02]  /*128b0*/  FFMA.FTZ R41, R92, c[0x0][0x2d0], -R2.reuse ;  /* 0x0000b4005c297a23 */ /* 0x100fe40000010802 */
[--C-:B------:R-:W-:Y:S02]  /*128c0*/  FFMA.FTZ R42, R89, c[0x0][0x2d0], -R2.reuse ;  /* 0x0000b400592a7a23 */ /* 0x100fe40000010802 */
[----:B------:R-:W-:-:S02]  /*128d0*/  FFMA.FTZ R43, R88, c[0x0][0x2d0], -R2 ;  /* 0x0000b400582b7a23 */ /* 0x000fc40000010802 */
[----:B------:R2:W-:Y:S07]  /*128e0*/  MUFU.EX2 R2, R30 ;  /* 0x0000001e00027308 */ /* 0x0005ee0000000800 */
[----:B------:R-:W-:Y:S01]  /*128f0*/  HMMA.16816.F32 R152, R12, R26, R4 ;  /* 0x0000001a0c98723c */ /* 0x000fe20000001804 */
[----:B------:R-:W-:Y:S01]  /*12900*/  MUFU.EX2 R20, R32 ;  /* 0x0000002000147308 */ /* 0x000fe20000000800 */
[----:B------:R-:W-:Y:S05]  /*12910*/  LDSM.16.MT88.4 R24, [R187+0x4800] ;  /* 0x00480000bb18783b */ /* 0x000fea0000004200 */
[----:B------:R-:W-:-:S02]  /*12920*/  FADD.FTZ R4, R86, R29 ;  /* 0x0000001d56047221 */ /* 0x000fc40000010000 */
[----:B------:R-:W-:Y:S02]  /*12930*/  FADD.FTZ R5, R85, R31 ;  /* 0x0000001f55057221 */ /* 0x000fe40000010000 */
[----:B--2---:R-:W2:Y:S01]  /*12940*/  LDSM.16.MT88.4 R28, [R187+0x4000] ;  /* 0x00400000bb1c783b */ /* 0x004ea20000004200 */
[--C-:B------:R-:W-:Y:S02]  /*12950*/  FFMA.FTZ R6, R97, c[0x0][0x2d0], -R0.reuse ;  /* 0x0000b40061067a23 */ /* 0x100fe40000010800 */
[----:B------:R-:W-:Y:S02]  /*12960*/  FADD.FTZ R22, R84, R5 ;  /* 0x0000000554167221 */ /* 0x000fe40000010000 */
[----:B------:R-:W-:Y:S02]  /*12970*/  FFMA.FTZ R5, R99, c[0x0][0x2d0], -R0 ;  /* 0x0000b40063057a23 */ /* 0x000fe40000010800 */
[----:B------:R-:W3:Y:S01]  /*12980*/  MUFU.EX2 R6, R6 ;  /* 0x0000000600067308 */ /* 0x000ee20000000800 */
[----:B------:R-:W-:-:S02]  /*12990*/  FADD.FTZ R4, R87, R4 ;  /* 0x0000000457047221 */ /* 0x000fc40000010000 */
[----:B------:R-:W-:Y:S01]  /*129a0*/  FFMA.FTZ R35, R93, c[0x0][0x2d0], -R0 ;  /* 0x0000b4005d237a23 */ /* 0x000fe20000010800 */
[----:B------:R-:W-:Y:S04]  /*129b0*/  LDSM.16.MT88.4 R84, [R177+0x5800] ;  /* 0x00580000b154783b */ /* 0x000fe80000004200 */
[----:B------:R-:W4:Y:S08]  /*129c0*/  MUFU.EX2 R5, R5 ;  /* 0x0000000500057308 */ /* 0x000f300000000800 */
[----:B------:R4:W2:Y:S01]  /*129d0*/  MUFU.EX2 R7, R33 ;  /* 0x0000002100077308 */ /* 0x0008a20000000800 */
[----:B-1----:R-:W-:-:S02]  /*129e0*/  FADD.FTZ R4, R3, R4 ;  /* 0x0000000403047221 */ /* 0x002fc40000010000 */
[--C-:B------:R-:W-:Y:S02]  /*129f0*/  FFMA.FTZ R34, R98, c[0x0][0x2d0], -R0.reuse ;  /* 0x0000b40062227a23 */ /* 0x100fe40000010800 */
[--C-:B------:R-:W-:Y:S02]  /*12a00*/  FFMA.FTZ R37, R96, c[0x0][0x2d0], -R0.reuse ;  /* 0x0000b40060257a23 */ /* 0x100fe40000010800 */
[--C-:B------:R-:W-:Y:S02]  /*12a10*/  FFMA.FTZ R36, R95, c[0x0][0x2d0], -R0.reuse ;  /* 0x0000b4005f247a23 */ /* 0x100fe40000010800 */
[--C-:B------:R-:W-:Y:S02]  /*12a20*/  FFMA.FTZ R39, R91, c[0x0][0x2d0], -R0.reuse ;  /* 0x0000b4005b277a23 */ /* 0x100fe40000010800 */
[----:B------:R-:W-:Y:S02]  /*12a30*/  FFMA.FTZ R38, R90, c[0x0][0x2d0], -R0 ;  /* 0x0000b4005a267a23 */ /* 0x000fe40000010800 */
[----:B---3--:R-:W-:-:S02]  /*12a40*/  FADD.FTZ R0, R6, R22 ;  /* 0x0000001606007221 */ /* 0x008fc40000010000 */
[C---:B------:R-:W-:Y:S01]  /*12a50*/  FADD.FTZ R21, R2.reuse, R4 ;  /* 0x0000000402157221 */ /* 0x040fe20000010000 */
[----:B------:R-:W-:Y:S01]  /*12a60*/  F2FP.PACK_AB R4, R2, R3 ;  /* 0x000000030204723e */ /* 0x000fe200000000ff */
[C---:B----4-:R-:W-:Y:S01]  /*12a70*/  FADD.FTZ R33, R5.reuse, R0 ;  /* 0x0000000005217221 */ /* 0x050fe20000010000 */
[----:B------:R-:W-:Y:S01]  /*12a80*/  F2FP.PACK_AB R5, R5, R6 ;  /* 0x000000060505723e */ /* 0x000fe200000000ff */
[----:B------:R-:W-:Y:S01]  /*12a90*/  FADD.FTZ R2, R20, R21 ;  /* 0x0000001514027221 */ /* 0x000fe20000010000 */
[C---:B--2---:R-:W-:Y:S02]  /*12aa0*/  F2FP.PACK_AB R6, R7.reuse, R20 ;  /* 0x000000140706723e */ /* 0x044fe400000000ff */
[C---:B------:R-:W-:Y:S01]  /*12ab0*/  HMMA.16816.F32 R20, R16.reuse, R28, RZ ;  /* 0x0000001c1014723c */ /* 0x040fe200000018ff */
[----:B------:R-:W-:Y:S02]  /*12ac0*/  FADD.FTZ R32, R7, R2 ;  /* 0x0000000207207221 */ /* 0x000fe40000010000 */
[----:B------:R-:W1:Y:S05]  /*12ad0*/  MUFU.EX2 R2, R35 ;  /* 0x0000002300027308 */ /* 0x000e6a0000000800 */
[----:B------:R-:W-:Y:S03]  /*12ae0*/  HMMA.16816.F32 R28, R16, R30, RZ ;  /* 0x0000001e101c723c */ /* 0x000fe600000018ff */
[----:B------:R-:W-:Y:S08]  /*12af0*/  MUFU.EX2 R0, R34 ;  /* 0x0000002200007308 */ /* 0x000ff00000000800 */
[----:B------:R-:W-:Y:S05]  /*12b00*/  MUFU.EX2 R3, R41 ;  /* 0x0000002900037308 */ /* 0x000fea0000000800 */
[----:B------:R-:W-:Y:S03]  /*12b10*/  HMMA.16816.F32 R52, R12, R24, R20 ;  /* 0x000000180c34723c */ /* 0x000fe60000001814 */
[----:B------:R-:W2:Y:S01]  /*12b20*/  MUFU.EX2 R20, R40 ;  /* 0x0000002800147308 */ /* 0x000ea20000000800 */
[----:B-1----:R-:W-:-:S07]  /*12b30*/  FADD.FTZ R7, R2, R33 ;  /* 0x0000002102077221 */ /* 0x002fce0000010000 */
[----:B------:R-:W-:Y:S08]  /*12b40*/  MUFU.EX2 R24, R42 ;  /* 0x0000002a00187308 */ /* 0x000ff00000000800 */
[----:B------:R-:W1:Y:S01]  /*12b50*/  MUFU.EX2 R22, R37 ;  /* 0x0000002500167308 */ /* 0x000e620000000800 */
[----:B--2---:R-:W-:Y:S01]  /*12b60*/  FADD.FTZ R25, R20, R32 ;  /* 0x0000002014197221 */ /* 0x004fe20000010000 */
[----:B------:R-:W-:Y:S06]  /*12b70*/  HMMA.16816.F32 R44, R12, R26, R28 ;  /* 0x0000001a0c2c723c */ /* 0x000fec000000181c */
[----:B------:R-:W2:Y:S01]  /*12b80*/  MUFU.EX2 R21, R36 ;  /* 0x0000002400157308 */ /* 0x000ea20000000800 */
[----:B------:R-:W-:-:S07]  /*12b90*/  FADD.FTZ R26, R0, R7 ;  /* 0x00000007001a7221 */ /* 0x000fce0000010000 */
[----:B------:R-:W3:Y:S01]  /*12ba0*/  MUFU.EX2 R23, R43 ;  /* 0x0000002b00177308 */ /* 0x000ee20000000800 */
[----:B------:R-:W-:Y:S01]  /*12bb0*/  F2FP.PACK_AB R7, R0, R2 ;  /* 0x000000020007723e */ /* 0x000fe200000000ff */
[C---:B------:R-:W-:Y:S02]  /*12bc0*/  FADD.FTZ R2, R3.reuse, R25 ;  /* 0x0000001903027221 */ /* 0x040fe40000010000 */
[----:B-1----:R-:W-:Y:S02]  /*12bd0*/  FADD.FTZ R0, R22, R26 ;  /* 0x0000001a16007221 */ /* 0x002fe40000010000 */
[----:B------:R-:W-:Y:S01]  /*12be0*/  FADD.FTZ R2, R24, R2 ;  /* 0x0000000218027221 */ /* 0x000fe20000010000 */
[----:B------:R-:W-:Y:S01]  /*12bf0*/  F2FP.PACK_AB R100, R3, R20 ;  /* 0x000000140364723e */ /* 0x000fe200000000ff */
[C---:B--2---:R-:W-:Y:S01]  /*12c00*/  FADD.FTZ R3, R21.reuse, R0 ;  /* 0x0000000015037221 */ /* 0x044fe20000010000 */
[----:B------:R-:W-:Y:S01]  /*12c10*/  F2FP.PACK_AB R101, R21, R22 ;  /* 0x000000161565723e */ /* 0x000fe200000000ff */
[C---:B---3--:R-:W-:Y:S01]  /*12c20*/  FADD.FTZ R221, R23.reuse, R2 ;  /* 0x0000000217dd7221 */ /* 0x048fe20000010000 */
[----:B------:R-:W-:-:S02]  /*12c30*/  F2FP.PACK_AB R102, R23, R24 ;  /* 0x000000181766723e */ /* 0x000fc400000000ff */
[----:B------:R-:W1:Y:S02]  /*12c40*/  LDSM.16.MT88.4 R20, [R189+0x4000] ;  /* 0x00400000bd14783b */ /* 0x000e640000004200 */
[C---:B-1----:R-:W-:Y:S08]  /*12c50*/  HMMA.16816.F32 R24, R16.reuse, R20, RZ ;  /* 0x000000141018723c */ /* 0x042ff000000018ff */
        /* <DEDUP_REMOVED lines=14> */
[----:B------:R-:W1:Y:S01]  /*12d40*/  LDSM.16.MT88.4 R12, [R176+0x1000] ;  /* 0x00100000b00c783b */ /* 0x000e620000004200 */
[----:B------:R-:W-:Y:S08]  /*12d50*/  MUFU.EX2 R2, R39 ;  /* 0x0000002700027308 */ /* 0x000ff00000000800 */
[----:B------:R2:W3:Y:S01]  /*12d60*/  MUFU.EX2 R0, R38 ;  /* 0x0000002600007308 */ /* 0x0004e20000000800 */
[C---:B-1----:R-:W-:Y:S08]  /*12d70*/  HMMA.16816.F32 R136, R4.reuse, R12, R164 ;  /* 0x0000000c0488723c */ /* 0x042ff000000018a4 */
[C---:B--2---:R-:W-:Y:S01]  /*12d80*/  HMMA.16816.F32 R36, R4.reuse, R14, R156 ;  /* 0x0000000e0424723c */ /* 0x044fe2000000189c */
        /* <DEDUP_REMOVED lines=11> */
[----:B---3--:R-:W-:Y:S01]  /*12e40*/  F2FP.PACK_AB R103, R0, R2 ;  /* 0x000000020067723e */ /* 0x008fe200000000ff */
[----:B------:R-:W-:Y:S06]  /*12e50*/  LDSM.16.MT88.4 R140, [R176+0x1800] ;  /* 0x00180000b08c783b */ /* 0x000fec0000004200 */
        /* <DEDUP_REMOVED lines=13> */
[----:B------:R-:W1:Y:S07]  /*12f30*/  LDSM.16.MT88.4 R44, [R186+0x3800] ;  /* 0x00380000ba2c783b */ /* 0x000e6e0000004200 */
[----:B------:R-:W-:Y:S01]  /*12f40*/  HMMA.16816.F32 R160, R4, R12, R52 ;  /* 0x0000000c04a0723c */ /* 0x000fe20000001834 */
[----:B------:R-:W2:Y:S04]  /*12f50*/  LDSM.16.MT88.4 R52, [R177+0x3800] ;  /* 0x00380000b134783b */ /* 0x000ea80000004200 */
[----:B------:R-:W-:Y:S03]  /*12f60*/  LDSM.16.MT88.4 R12, [R176+0x5000] ;  /* 0x00500000b00c783b */ /* 0x000fe60000004200 */
[C---:B-1----:R-:W-:Y:S08]  /*12f70*/  HMMA.16816.F32 R40, R100.reuse, R44, R40 ;  /* 0x0000002c6428723c */ /* 0x042ff00000001828 */
[C---:B------:R-:W-:Y:S08]  /*12f80*/  HMMA.16816.F32 R44, R100.reuse, R46, R48 ;  /* 0x0000002e642c723c */ /* 0x040ff00000001830 */
[C---:B--2---:R-:W-:Y:S08]  /*12f90*/  HMMA.16816.F32 R48, R100.reuse, R52, R56 ;  /* 0x000000346430723c */ /* 0x044ff00000001838 */
[C---:B------:R-:W-:Y:S01]  /*12fa0*/  HMMA.16816.F32 R52, R100.reuse, R54, R60 ;  /* 0x000000366434723c */ /* 0x040fe2000000183c */
[----:B------:R-:W1:Y:S07]  /*12fb0*/  LDSM.16.MT88.4 R60, [R187+0x3800] ;  /* 0x00380000bb3c783b */ /* 0x000e6e0000004200 */
[C---:B-1----:R-:W-:Y:S08]  /*12fc0*/  HMMA.16816.F32 R56, R100.reuse, R60, R64 ;  /* 0x0000003c6438723c */ /* 0x042ff00000001840 */
[C---:B------:R-:W-:Y:S01]  /*12fd0*/  HMMA.16816.F32 R64, R100.reuse, R68, R76 ;  /* 0x000000446440723c */ /* 0x040fe2000000184c */
[----:B------:R-:W1:Y:S07]  /*12fe0*/  LDSM.16.MT88.4 R76, [R186+0x5800] ;  /* 0x00580000ba4c783b */ /* 0x000e6e0000004200 */
[----:B------:R-:W-:Y:S08]  /*12ff0*/  HMMA.16816.F32 R60, R100, R62, R72 ;  /* 0x0000003e643c723c */ /* 0x000ff00000001848 */
[C---:B------:R-:W-:Y:S08]  /*13000*/  HMMA.16816.F32 R24, R4.reuse, R12, R24 ;  /* 0x0000000c0418723c */ /* 0x040ff00000001818 */
[----:B------:R-:W-:Y:S01]  /*13010*/  HMMA.16816.F32 R16, R4, R14, R16 ;  /* 0x0000000e0410723c */ /* 0x000fe20000001810 */
[----:B------:R-:W-:Y:S07]  /*13020*/  LDSM.16.MT88.4 R4, [R176+0x5800] ;  /* 0x00580000b004783b */ /* 0x000fee0000004200 */
[C---:B-1----:R-:W-:Y:S08]  /*13030*/  HMMA.16816.F32 R72, R100.reuse, R76, R88 ;  /* 0x0000004c6448723c */ /* 0x042ff00000001858 */
[----:B------:R-:W-:Y:S01]  /*13040*/  HMMA.16816.F32 R76, R100, R78, R92 ;  /* 0x0000004e644c723c */ /* 0x000fe2000000185c */
[----:B------:R-:W1:Y:S01]  /*13050*/  LDSM.16.MT88.4 R92, [R187+0x5800] ;  /* 0x00580000bb5c783b */ /* 0x000e620000004200 */
[----:B------:R-:W-:-:S04]  /*13060*/  FADD.FTZ R3, R2, R3 ;  /* 0x0000000302037221 */ /* 0x000fc80000010000 */
[----:B------:R-:W-:Y:S01]  /*13070*/  FADD.FTZ R220, R0, R3 ;  /* 0x0000000300dc7221 */ /* 0x000fe20000010000 */
[----:B------:R-:W-:-:S04]  /*13080*/  IADD3 R0, R188, -0x3, RZ ;  /* 0xfffffffdbc007810 */ /* 0x000fc80007ffe0ff */
[----:B------:R-:W-:Y:S01]  /*13090*/  ISETP.GE.AND P0, PT, R0, R226, PT ;  /* 0x000000e20000720c */ /* 0x000fe20003f06270 */
[C---:B------:R-:W-:Y:S01]  /*130a0*/  HMMA.16816.F32 R68, R100.reuse, R70, R80 ;  /* 0x000000466444723c */ /* 0x040fe20000001850 */
[----:B------:R-:W-:Y:S07]  /*130b0*/  BSSY B0, `(.L_x_2940) ;  /* 0x000005f000007945 */ /* 0x000fee0003800000 */
[C---:B------:R-:W-:Y:S08]  /*130c0*/  HMMA.16816.F32 R112, R100.reuse, R116, R112 ;  /* 0x000000746470723c */ /* 0x040ff00000001870 */
[C---:B------:R-:W-:Y:S08]  /*130d0*/  HMMA.16816.F32 R120, R100.reuse, R124, R120 ;  /* 0x0000007c6478723c */ /* 0x040ff00000001878 */
[C---:B------:R-:W-:Y:S08]  /*130e0*/  HMMA.16816.F32 R128, R100.reuse, R132, R128 ;  /* 0x000000846480723c */ /* 0x040ff00000001880 */
[C---:B------:R-:W-:Y:S08]  /*130f0*/  HMMA.16816.F32 R136, R100.reuse, R140, R136 ;  /* 0x0000008c6488723c */ /* 0x040ff00000001888 */
[C---:B------:R-:W-:Y:S08]  /*13100*/  HMMA.16816.F32 R80, R100.reuse, R84, R96 ;  /* 0x000000546450723c */ /* 0x040ff00000001860 */
[C---:B-1----:R-:W-:Y:S08]  /*13110*/  HMMA.16816.F32 R88, R100.reuse, R92, R160 ;  /* 0x0000005c6458723c */ /* 0x042ff000000018a0 */
        /* <DEDUP_REMOVED lines=14> */
[----:B------:R-:W-:-:S05]  /*13200*/  IADD3 R2, R2, -0x80, R231 ;  /* 0xffffff8002027810 */ /* 0x000fca0007ffe0e7 */
        /* <DEDUP_REMOVED lines=8> */
[----:B------:R-:W-:Y:S01]  /*13290*/  IADD3 R0, -R0, RZ, RZ ;  /* 0x000000ff00007210 */ /* 0x000fe20007ffe1ff */
[C---:B------:R-:W-:Y:S01]  /*132a0*/  IMAD.SHL.U32 R17, R219.reuse, 0x2, RZ ;  /* 0x00000002db117824 */ /* 0x040fe200078e00ff */
[----:B------:R-:W-:Y:S01]  /*132b0*/  SHF.L.U64.HI R18, R219, 0x1, R229 ;  /* 0x00000001db127819 */ /* 0x000fe200000102e5 */
[----:B------:R-:W-:Y:S01]  /*132c0*/  IMAD.SHL.U32 R13, R216, 0x2, RZ ;  /* 0x00000002d80d7824 */ /* 0x000fe200078e00ff */
[----:B------:R-:W-:Y:S01]  /*132d0*/  SHF.L.U64.HI R16, R218, 0x1, R230 ;  /* 0x00000001da107819 */ /* 0x000fe200000102e6 */
[----:B------:R-:W-:Y:S01]  /*132e0*/  IMAD R208, R0, c[0x0][0x2b8], R2 ;  /* 0x0000ae0000d07a24 */ /* 0x000fe200078e0202 */
[----:B------:R-:W-:Y:S02]  /*132f0*/  SHF.L.U32 R15, R218, 0x1, RZ ;  /* 0x00000001da0f7819 */ /* 0x000fe400000006ff */
[----:B------:R-:W-:Y:S01]  /*13300*/  SHF.L.U64.HI R14, R216, 0x1, R217 ;  /* 0x00000001d80e7819 */ /* 0x000fe200000102d9 */
        /* <DEDUP_REMOVED lines=15> */
.L_x_3048:
[----:B------:R-:W-:Y:S05]  /*13400*/  BRA.DIV ~URZ, `(.L_x_2943) ;  /* 0x0000d6827f007947 */ /* 0x000fea000b800000 */
[----:B------:R-:W3:Y:S01]  /*13410*/  SHFL.IDX PT, R0, R12, RZ, 0x181f ;  /* 0x00181fff0c007589 */ /* 0x000ee200000e0000 */
[----:B------:R-:W-:Y:S02]  /*13420*/  ISETP.GE.AND P2, PT, R216, c[0x0][0x1d4], PT ;  /* 0x00007500d8007a0c */ /* 0x000fe40003f46270 */
[----:B------:R-:W-:-:S04]  /*13430*/  ISETP.GE.AND P1, PT, R218, c[0x0][0x1d4], PT ;  /* 0x00007500da007a0c */ /* 0x000fc80003f26270 */
[----:B------:R-:W-:Y:S02]  /*13440*/  SEL R7, RZ, 0x10, P1 ;  /* 0x00000010ff077807 */ /* 0x000fe40000800000 */
[----:B---3--:R-:W-:-:S05]  /*13450*/  IADD3 R2, P0, R0, R13, RZ ;  /* 0x0000000d00027210 */ /* 0x008fca0007f1e0ff */
[----:B--2---:R-:W-:-:S05]  /*13460*/  IMAD.X R3, R4, 0x1, R14, P0 ;  /* 0x0000000104037824 */ /* 0x004fca00000e060e */
[----:B------:R-:W-:Y:S01]  /*13470*/  @!PT LDS RZ, [RZ] ;  /* 0x00000000fffff984 */ /* 0x000fe20000000800 */
[----:B------:R-:W-:Y:S01]  /*13480*/  @!PT LDS RZ, [RZ] ;  /* 0x00000000fffff984 */ /* 0x000fe20000000800 */
[----:B------:R2:W-:Y:S02]  /*13490*/  LDGSTS.E.BYPASS.LTC128B.128 [R144+0xc100], [R2.64], !P2 ;  /* 0x0c10000002907fae */ /* 0x0005e4000d101d48 */
[----:B--2---:R-:W-:-:S05]  /*134a0*/  IADD3 R2, P0, R0, R15, RZ ;  /* 0x0000000f00027210 */ /* 0x004fca0007f1e0ff */
[----:B------:R-:W-:Y:S01]  /*134b0*/  IMAD.X R3, R4, 0x1, R16, P0 ;  /* 0x0000000104037824 */ /* 0x000fe200000e0610 */
[----:B------:R-:W-:-:S04]  /*134c0*/  ISETP.GE.AND P0, PT, R219, c[0x0][0x1d4], PT ;  /* 0x00007500db007a0c */ /* 0x000fc80003f06270 */
[----:B------:R2:W-:Y:S01]  /*134d0*/  LDGSTS.E.BYPASS.LTC128B.128 [R144+0xe100], [R2.64], !P1 ;  /* 0x0e10000002907fae */ /* 0x0005e2000c901d48 */
[----:B------:R-:W-:Y:S02]  /*134e0*/  SEL R6, RZ, 0x10, P0 ;  /* 0x00000010ff067807 */ /* 0x000fe40000000000 */
[----:B--2---:R-:W-:Y:S02]  /*134f0*/  IADD3 R2, P3, R0, R17, RZ ;  /* 0x0000001100027210 */ /* 0x004fe40007f7e0ff */
[----:B------:R-:W2:Y:S03]  /*13500*/  SHFL.IDX PT, R0, R12, 0x1, 0x181f ;  /* 0x00381f000c007f89 */ /* 0x000ea600000e0000 */
[----:B------:R-:W-:Y:S02]  /*13510*/  IMAD.X R3, R4, 0x1, R18, P3 ;  /* 0x0000000104037824 */ /* 0x000fe400018e0612 */
[----:B------:R3:W4:Y:S04]  /*13520*/  SHFL.IDX PT, R4, R5, 0x1, 0x181f ;  /* 0x00381f0005047f89 */ /* 0x00072800000e0000 */
[----:B------:R1:W-:Y:S02]  /*13530*/  LDGSTS.E.BYPASS.LTC128B.128 [R144+0x10100], [R2.64], !P0 ;  /* 0x1010000002907fae */ /* 0x0003e4000c101d48 */
[----:B-1-3--:R-:W-:-:S04]  /*13540*/  SEL R5, RZ, 0x10, P2 ;  /* 0x00000010ff057807 */ /* 0x00afc80001000000 */
.L_x_3049:
[C---:B--2---:R-:W-:Y:S02]  /*13550*/  IADD3 R2, -R5.reuse, 0x10, RZ ;  /* 0x0000001005027810 */ /* 0x044fe40007ffe1ff */
[----:B------:R-:W-:-:S02]  /*13560*/  ISETP.NE.U32.AND P2, PT, R5, RZ, PT ;  /* 0x000000ff0500720c */ /* 0x000fc40003f45070 */
[----:B------:R-:W-:Y:S02]  /*13570*/  LOP3.LUT R2, R2, 0xf, RZ, 0xc0, !PT ;  /* 0x0000000f02027812 */ /* 0x000fe400078ec0ff */
[----:B------:R-:W-:Y:S02]  /*13580*/  ISETP.NE.U32.AND P3, PT, R7, RZ, PT ;  /* 0x000000ff0700720c */ /* 0x000fe40003f65070 */
[----:B------:R-:W-:-:S04]  /*13590*/  IADD3 R2, P1, P0, R2, R0, R13 ;  /* 0x0000000002027210 */ /* 0x000fc8000783e00d */
[----:B----4-:R-:W-:-:S05]  /*135a0*/  IADD3.X R3, RZ, R4, R14, P1, P0 ;  /* 0x00000004ff037210 */ /* 0x010fca0000fe040e */
[----:B------:R-:W-:Y:S01]  /*135b0*/  @!PT LDS RZ, [RZ] ;  /* 0x00000000fffff984 */ /* 0x000fe20000000800 */
[----:B------:R-:W-:Y:S01]  /*135c0*/  @!PT LDS RZ, [RZ] ;  /* 0x00000000fffff984 */ /* 0x000fe20000000800 */
[----:B------:R-:W-:Y:S01]  /*135d0*/  @!PT LDS RZ, [RZ] ;  /* 0x00000000fffff984 */ /* 0x000fe20000000800 */
[----:B------:R1:W-:Y:S01]  /*135e0*/  LDGSTS.E.BYPASS.LTC128B.128.ZFILL [R144+0xd100], [R2.64], P2 ;  /* 0x0d10000002907fae */ /* 0x0003e20009141d48 */
[----:B------:R-:W-:Y:S02]  /*135f0*/  ISETP.NE.U32.AND P2, PT, R6, RZ, PT ;  /* 0x000000ff0600720c */ /* 0x000fe40003f45070 */
[----:B-1----:R-:W-:-:S04]  /*13600*/  IADD3 R2, -R7, 0x10, RZ ;  /* 0x0000001007027810 */ /* 0x002fc80007ffe1ff */
[----:B------:R-:W-:Y:S02]  /*13610*/  LOP3.LUT R3, R2, 0xf, RZ, 0xc0, !PT ;  /* 0x0000000f02037812 */ /* 0x000fe400078ec0ff */
[----:B------:R-:W-:Y:S02]  /*13620*/  IADD3 R2, -R6, 0x10, RZ ;  /* 0x0000001006027810 */ /* 0x000fe40007ffe1ff */
[----:B------:R-:W-:Y:S02]  /*13630*/  IADD3 R6, P1, P0, R3, R0, R15 ;  /* 0x0000000003067210 */ /* 0x000fe4000783e00f */
[----:B------:R-:W-:Y:S02]  /*13640*/  LOP3.LUT R2, R2, 0xf, RZ, 0xc0, !PT ;  /* 0x0000000f02027812 */ /* 0x000fe400078ec0ff */
[----:B------:R-:W-:Y:S02]  /*13650*/  IADD3.X R7, RZ, R4, R16, P1, P0 ;  /* 0x00000004ff077210 */ /* 0x000fe40000fe0410 */
[----:B------:R-:W-:-:S03]  /*13660*/  IADD3 R2, P1, P0, R2, R0, R17 ;  /* 0x0000000002027210 */ /* 0x000fc6000783e011 */
[----:B------:R1:W-:Y:S01]  /*13670*/  LDGSTS.E.BYPASS.LTC128B.128.ZFILL [R144+0xf100], [R6.64], P3 ;  /* 0x0f10000006907fae */ /* 0x0003e20009941d48 */
[----:B------:R-:W-:-:S05]  /*13680*/  IADD3.X R3, RZ, R4, R18, P1, P0 ;  /* 0x00000004ff037210 */ /* 0x000fca0000fe0412 */
[----:B------:R1:W-:Y:S04]  /*13690*/  LDGSTS.E.BYPASS.LTC128B.128.ZFILL [R144+0x11100], [R2.64], P2 ;  /* 0x1110000002907fae */ /* 0x0003e80009141d48 */
.L_x_2941:
[----:B------:R-:W-:Y:S05]  /*136a0*/  BSYNC B0 ;  /* 0x0000000000007941 */ /* 0x000fea0003800000 */
.L_x_2940:
[----:B------:R-:W2:Y:S01]  /*136b0*/  LDL R0, [R1+0x4] ;  /* 0x0000040001007983 */ /* 0x000ea20000100800 */
[----:B-1----:R-:W-:-:S03]  /*136c0*/  IMAD.MOV.U32 R2, RZ, RZ, c[0x0][0x2c4] ;  /* 0x0000b100ff027624 */ /* 0x002fc600078e00ff */
[----:B------:R-:W0:Y:S02]  /*136d0*/  LDGDEPBAR ;  /* 0x00000000000079af */ /* 0x000e240000000000 */
[----:B------:R-:W-:Y:S02]  /*136e0*/  ISETP.NE.AND P0, PT, R2, 0x1, PT ;  /* 0x000000010200780c */ /* 0x000fe40003f05270 */
[----:B------:R-:W-:Y:S01]  /*136f0*/  IADD3 R188, R188, -0x2, RZ ;  /* 0xfffffffebcbc7810 */ /* 0x000fe20007ffe0ff */
[----:B------:R-:W-:Y:S02]  /*13700*/  IMAD.MOV.U32 R177, RZ, RZ, 0x1 ;  /* 0x00000001ffb17424 */ /* 0x000fe400078e00ff */
[----:B------:R-:W-:-:S08]  /*13710*/  IMAD.MOV.U32 R214, RZ, RZ, RZ ;  /* 0x000000ffffd67224 */ /* 0x000fd000078e00ff */
[----:B--2---:R-:W-:-:S05]  /*13720*/  @P0 IMAD.HI.U32 R2, R0, c[0x0][0x2c8], RZ ;  /* 0x0000b20000020a27 */ /* 0x004fca00078e00ff */
[----:B------:R-:W-:-:S04]  /*13730*/  @P0 SHF.R.U32.HI R0, RZ, c[0x0][0x2cc], R2 ;  /* 0x0000b300ff000a19 */ /* 0x000fc80000011602 */
        /* <DEDUP_REMOVED lines=11> */
.L_x_2953:
        /* <DEDUP_REMOVED lines=40> */
.L_x_3050:
        /* <DEDUP_REMOVED lines=22> */
.L_x_3051:
[C---:B------:R-:W-:Y:S02]  /*13bd0*/  IADD3 R3, -R6.reuse, 0x10, RZ ;  /* 0x0000001006037810 */ /* 0x040fe40007ffe1ff */
[----:B------:R-:W-:Y:S02]  /*13be0*/  ISETP.NE.U32.AND P2, PT, R6, RZ, PT ;  /* 0x000000ff0600720c */ /* 0x000fe40003f45070 */
[----:B------:R-:W-:Y:S02]  /*13bf0*/  LOP3.LUT R3, R3, 0xf, RZ, 0xc0, !PT ;  /* 0x0000000f03037812 */ /* 0x000fe400078ec0ff */
[C---:B------:R-:W-:Y:S02]  /*13c00*/  ISETP.NE.U32.AND P3, PT, R16.reuse, RZ, PT ;  /* 0x000000ff1000720c */ /* 0x040fe40003f65070 */
        /* <DEDUP_REMOVED lines=17> */
.L_x_2946:
[----:B------:R-:W-:Y:S05]  /*13d20*/  BSYNC B0 ;  /* 0x0000000000007941 */ /* 0x000fea0003800000 */
.L_x_2945:
[----:B------:R-:W0:Y:S01]  /*13d30*/  LDGDEPBAR ;  /* 0x00000000000079af */ /* 0x000e220000000000 */
[----:B------:R-:W-:Y:S01]  /*13d40*/  WARPSYNC 0xffffffff ;  /* 0xffffffff00007948 */ /* 0x000fe20003800000 */
[C---:B--23--:R-:W-:Y:S01]  /*13d50*/  HMMA.16816.F32 R4, R36.reuse, R12, RZ ;  /* 0x0000000c2404723c */ /* 0x04cfe200000018ff */
[----:B------:R-:W-:Y:S01]  /*13d60*/  MOV R189, c[0x0][0x2c4] ;  /* 0x0000b10000bd7a02 */ /* 0x000fe20000000f00 */
[----:B------:R-:W-:Y:S02]  /*13d70*/  BSSY B0, `(.L_x_2949) ;  /* 0x0000314000007945 */ /* 0x000fe40003800000 */
[-C--:B------:R-:W-:Y:S02]  /*13d80*/  IADD3 R2, R178, R0.reuse, RZ ;  /* 0x00000000b2027210 */ /* 0x080fe40007ffe0ff */
[CC--:B------:R-:W-:Y:S02]  /*13d90*/  IADD3 R8, R179.reuse, R0.reuse, RZ ;  /* 0x00000000b3087210 */ /* 0x0c0fe40007ffe0ff */
[C---:B------:R-:W-:Y:S01]  /*13da0*/  HMMA.16816.F32 R12, R36.reuse, R14, RZ ;  /* 0x0000000e240c723c */ /* 0x040fe200000018ff */
[----:B------:R-:W-:Y:S02]  /*13db0*/  IADD3 R3, R179, R0, R178 ;  /* 0x00000000b3037210 */ /* 0x000fe40007ffe0b2 */
[----:B------:R-:W-:Y:S02]  /*13dc0*/  ISETP.NE.AND P0, PT, R189, 0x1, PT ;  /* 0x00000001bd00780c */ /* 0x000fe40003f05270 */
[----:B------:R-:W-:Y:S03]  /*13dd0*/  SHF.L.U32 R215, R188, 0x6, RZ ;  /* 0x00000006bcd77819 */ /* 0x000fe600000006ff */
        /* <DEDUP_REMOVED lines=142> */
[----:B------:R2:W-:Y:S01]  /*146c0*/  MUFU.TANH R162, R2 ;  /* 0x0000000200a27308 */ /* 0x0005e20000002400 */
[----:B-1----:R-:W-:Y:S09]  /*146d0*/  FMUL.FTZ R0, R5, c[0x0][0x320] ;  /* 0x0000c80005007a20 */ /* 0x002ff20000410000 */
[----:B------:R1:W3:Y:S01]  /*146e0*/  MUFU.TANH R169, R0 ;  /* 0x0000000000a97308 */ /* 0x0002e20000002400 */
[----:B--2---:R-:W-:Y:S04]  /*146f0*/  @P0 IMAD.HI.U32 R2, R225, c[0x0][0x2c8], RZ ;  /* 0x0000b200e1020a27 */ /* 0x004fe800078e00ff */
[----:B-1----:R-:W-:Y:S05]  /*14700*/  FMUL.FTZ R0, R6, c[0x0][0x320] ;  /* 0x0000c80006007a20 */ /* 0x002fea0000410000 */
[----:B------:R1:W-:Y:S02]  /*14710*/  MUFU.TANH R168, R0 ;  /* 0x0000000000a87308 */ /* 0x0003e40000002400 */
[----:B-1----:R-:W-:Y:S02]  /*14720*/  FMUL.FTZ R0, R7, c[0x0][0x320] ;  /* 0x0000c80007007a20 */ /* 0x002fe40000410000 */
[----:B------:R-:W1:Y:S06]  /*14730*/  LDSM.16.M88.4 R4, [R3+0x5000] ;  /* 0x005000000304783b */ /* 0x000e6c0000000200 */
[----:B------:R2:W-:Y:S02]  /*14740*/  MUFU.TANH R163, R0 ;  /* 0x0000000000a37308 */ /* 0x0005e40000002400 */
[----:B--2---:R-:W-:Y:S08]  /*14750*/  FMUL.FTZ R0, R13, c[0x0][0x320] ;  /* 0x0000c8000d007a20 */ /* 0x004ff00000410000 */
[----:B------:R2:W-:Y:S01]  /*14760*/  MUFU.TANH R161, R0 ;  /* 0x0000000000a17308 */ /* 0x0005e20000002400 */
[C---:B-1----:R-:W-:Y:S08]  /*14770*/  HMMA.16816.F32 R24, R164.reuse, R4, R24 ;  /* 0x00000004a418723c */ /* 0x042ff00000001818 */
[C---:B------:R-:W-:Y:S04]  /*14780*/  HMMA.16816.F32 R28, R164.reuse, R6, R28 ;  /* 0x00000006a41c723c */ /* 0x040fe8000000181c */
[----:B--2---:R-:W-:Y:S04]  /*14790*/  FMUL.FTZ R0, R14, c[0x0][0x320] ;  /* 0x0000c8000e007a20 */ /* 0x004fe80000410000 */
[----:B------:R1:W-:Y:S11]  /*147a0*/  MUFU.TANH R160, R0 ;  /* 0x0000000000a07308 */ /* 0x0003f60000002400 */
[----:B------:R-:W-:Y:S05]  /*147b0*/  @!UPT UIADD3 URZ, URZ, URZ, URZ ;  /* 0x0000003f3f3ff290 */ /* 0x000fea000fffe03f */
[----:B------:R-:W-:Y:S02]  /*147c0*/  FMUL.FTZ R4, R29, c[0x0][0x320] ;  /* 0x0000c8001d047a20 */ /* 0x000fe40000410000 */
[----:B------:R-:W-:Y:S02]  /*147d0*/  FMUL.FTZ R6, R31, c[0x0][0x320] ;  /* 0x0000c8001f067a20 */ /* 0x000fe40000410000 */
[----:B-1----:R-:W-:Y:S02]  /*147e0*/  FMUL.FTZ R0, R15, c[0x0][0x320] ;  /* 0x0000c8000f007a20 */ /* 0x002fe40000410000 */
[----:B------:R1:W2:Y:S01]  /*147f0*/  LDSM.16.M88.4 R12, [R3+0x5800] ;  /* 0x00580000030c783b */ /* 0x0002a20000000200 */
[----:B------:R-:W-:Y:S04]  /*14800*/  DEPBAR.LE SB0, 0x2 ;  /* 0x000080800000791a */ /* 0x000fe80000000000 */
[----:B------:R4:W5:Y:S03]  /*14810*/  MUFU.TANH R158, R0 ;  /* 0x00000000009e7308 */ /* 0x0009660000002400 */
[----:B------:R-:W-:Y:S01]  /*14820*/  BAR.SYNC.DEFER_BLOCKING 0x0 ;  /* 0x0000000000007b1d */ /* 0x000fe20000010000 */
[----:B-1----:R-:W-:Y:S02]  /*14830*/  FMUL.FTZ R3, R25, c[0x0][0x320] ;  /* 0x0000c80019037a20 */ /* 0x002fe40000410000 */
[----:B----4-:R-:W-:Y:S04]  /*14840*/  FMUL.FTZ R0, R16, c[0x0][0x320] ;  /* 0x0000c80010007a20 */ /* 0x010fe80000410000 */
[----:B------:R1:W-:Y:S01]  /*14850*/  MUFU.TANH R159, R0 ;  /* 0x00000000009f7308 */ /* 0x0003e20000002400 */
[C---:B--2---:R-:W-:Y:S08]  /*14860*/  HMMA.16816.F32 R32, R164.reuse, R12, R32 ;  /* 0x0000000ca420723c */ /* 0x044ff00000001820 */
[----:B------:R-:W-:Y:S04]  /*14870*/  HMMA.16816.F32 R36, R164, R14, R36 ;  /* 0x0000000ea424723c */ /* 0x000fe80000001824 */
[----:B-1----:R-:W-:Y:S02]  /*14880*/  FMUL.FTZ R0, R17, c[0x0][0x320] ;  /* 0x0000c80011007a20 */ /* 0x002fe40000410000 */
[----:B------:R1:W-:Y:S10]  /*14890*/  MUFU.TANH R17, R3 ;  /* 0x0000000300117308 */ /* 0x0003f40000002400 */
[----:B------:R-:W-:Y:S02]  /*148a0*/  FMUL.FTZ R8, R33, c[0x0][0x320] ;  /* 0x0000c80021087a20 */ /* 0x000fe40000410000 */
[----:B------:R-:W-:Y:S01]  /*148b0*/  FMUL.FTZ R9, R34, c[0x0][0x320] ;  /* 0x0000c80022097a20 */ /* 0x000fe20000410000 */
[----:B------:R2:W-:Y:S01]  /*148c0*/  MUFU.TANH R157, R0 ;  /* 0x00000000009d7308 */ /* 0x0005e20000002400 */
[----:B-1----:R-:W-:Y:S09]  /*148d0*/  FMUL.FTZ R3, R26, c[0x0][0x320] ;  /* 0x0000c8001a037a20 */ /* 0x002ff20000410000 */
[----:B------:R-:W-:Y:S01]  /*148e0*/  MUFU.TANH R26, R3 ;  /* 0x00000003001a7308 */ /* 0x000fe20000002400 */
[----:B--2---:R-:W-:Y:S09]  /*148f0*/  FMUL.FTZ R0, R18, c[0x0][0x320] ;  /* 0x0000c80012007a20 */ /* 0x004ff20000410000 */
[----:B------:R1:W-:Y:S02]  /*14900*/  MUFU.TANH R156, R0 ;  /* 0x00000000009c7308 */ /* 0x0003e40000002400 */
[----:B-1----:R-:W-:Y:S02]  /*14910*/  FMUL.FTZ R0, R19, c[0x0][0x320] ;  /* 0x0000c80013007a20 */ /* 0x002fe40000410000 */
[----:B------:R-:W-:Y:S06]  /*14920*/  FMUL.FTZ R19, R35, c[0x0][0x320] ;  /* 0x0000c80023137a20 */ /* 0x000fec0000410000 */
[----:B------:R1:W2:Y:S10]  /*14930*/  MUFU.TANH R155, R0 ;  /* 0x00000000009b7308 */ /* 0x0002b40000002400 */
[----:B------:R-:W-:Y:S01]  /*14940*/  MUFU.TANH R19, R19 ;  /* 0x0000001300137308 */ /* 0x000fe20000002400 */
[----:B-1----:R-:W-:Y:S09]  /*14950*/  FMUL.FTZ R0, R20, c[0x0][0x320] ;  /* 0x0000c80014007a20 */ /* 0x002ff20000410000 */
[----:B------:R1:W-:Y:S10]  /*14960*/  MUFU.TANH R20, R8 ;  /* 0x0000000800147308 */ /* 0x0003f40000002400 */
[----:B------:R4:W-:Y:S01]  /*14970*/  MUFU.TANH R154, R0 ;  /* 0x00000000009a7308 */ /* 0x0009e20000002400 */
[----:B-1----:R-:W-:Y:S02]  /*14980*/  FMUL.FTZ R8, R36, c[0x0][0x320] ;  /* 0x0000c80024087a20 */ /* 0x002fe40000410000 */
[----:B----4-:R-:W-:Y:S07]  /*14990*/  FMUL.FTZ R0, R21, c[0x0][0x320] ;  /* 0x0000c80015007a20 */ /* 0x010fee0000410000 */
[----:B------:R1:W-:Y:S02]  /*149a0*/  MUFU.TANH R21, R0 ;  /* 0x0000000000157308 */ /* 0x0003e40000002400 */
[----:B-1----:R-:W-:Y:S08]  /*149b0*/  FMUL.FTZ R0, R22, c[0x0][0x320] ;  /* 0x0000c80016007a20 */ /* 0x002ff00000410000 */
[----:B------:R-:W-:Y:S10]  /*149c0*/  MUFU.TANH R22, R6 ;  /* 0x0000000600167308 */ /* 0x000ff40000002400 */
[----:B------:R1:W-:Y:S02]  /*149d0*/  MUFU.TANH R152, R0 ;  /* 0x0000000000987308 */ /* 0x0003e40000002400 */
[----:B-1----:R-:W-:Y:S08]  /*149e0*/  FMUL.FTZ R0, R23, c[0x0][0x320] ;  /* 0x0000c80017007a20 */ /* 0x002ff00000410000 */
[----:B------:R1:W-:Y:S10]  /*149f0*/  MUFU.TANH R23, R4 ;  /* 0x0000000400177308 */ /* 0x0003f40000002400 */
[----:B------:R4:W2:Y:S01]  /*14a00*/  MUFU.TANH R18, R0 ;  /* 0x0000000000127308 */ /* 0x0008a20000002400 */
[----:B-1----:R-:W-:Y:S02]  /*14a10*/  FMUL.FTZ R4, R30, c[0x0][0x320] ;  /* 0x0000c8001e047a20 */ /* 0x002fe40000410000 */
[----:B----4-:R-:W-:Y:S07]  /*14a20*/  FMUL.FTZ R0, R24, c[0x0][0x320] ;  /* 0x0000c80018007a20 */ /* 0x010fee0000410000 */
[----:B------:R-:W-:Y:S10]  /*14a30*/  MUFU.TANH R24, R4 ;  /* 0x0000000400187308 */ /* 0x000ff40000002400 */
[----:B------:R1:W4:Y:S02]  /*14a40*/  MUFU.TANH R153, R0 ;  /* 0x0000000000997308 */ /* 0x0003240000002400 */
        /* <DEDUP_REMOVED lines=13> */
[C---:B------:R-:W-:Y:S02]  /*14b20*/  ISETP.GT.AND P1, PT, R2.reuse, 0x1, PT ;  /* 0x000000010200780c */ /* 0x040fe40003f24270 */
[----:B------:R-:W-:Y:S01]  /*14b30*/  ISETP.GT.AND P2, PT, R2, RZ, PT ;  /* 0x000000ff0200720c */ /* 0x000fe20003f44270 */
[----:B------:R1:W2:Y:S01]  /*14b40*/  MUFU.TANH R16, R3 ;  /* 0x0000000300107308 */ /* 0x0002a20000002400 */
[----:B---3--:R-:W-:Y:S02]  /*14b50*/  FSEL R4, R169, -INF , P1 ;  /* 0xff800000a9047808 */ /* 0x008fe40000800000 */
[----:B------:R-:W-:Y:S02]  /*14b60*/  ISETP.GT.AND P1, PT, R0, 0x9, PT ;  /* 0x000000090000780c */ /* 0x000fe40003f24270 */
[----:B------:R-:W-:Y:S02]  /*14b70*/  FSEL R5, R170, -INF , P2 ;  /* 0xff800000aa057808 */ /* 0x000fe40001000000 */
[----:B------:R-:W-:Y:S02]  /*14b80*/  ISETP.GT.AND P0, PT, R0, RZ, PT ;  /* 0x000000ff0000720c */ /* 0x000fe40003f04270 */
[----:B------:R-:W-:Y:S02]  /*14b90*/  ISETP.GT.AND P2, PT, R2, 0x9, PT ;  /* 0x000000090200780c */ /* 0x000fe40003f44270 */
[----:B-----5:R-:W-:Y:S02]  /*14ba0*/  FSEL R15, R158, -INF , P1 ;  /* 0xff8000009e0f7808 */ /* 0x020fe40000800000 */
[----:B------:R-:W-:Y:S02]  /*14bb0*/  ISETP.GT.AND P4, PT, R2, 0x8, PT ;  /* 0x000000080200780c */ /* 0x000fe40003f84270 */
[----:B------:R-:W-:Y:S02]  /*14bc0*/  ISETP.GT.AND P1, PT, R0, 0x11, PT ;  /* 0x000000110000780c */ /* 0x000fe40003f24270 */
[----:B------:R-:W-:Y:S02]  /*14bd0*/  FSEL R14, R168, -INF , P0 ;  /* 0xff800000a80e7808 */ /* 0x000fe40000000000 */
[----:B------:R-:W-:Y:S02]  /*14be0*/  FSEL R6, R161, -INF , P2 ;  /* 0xff800000a1067808 */ /* 0x000fe40001000000 */
[----:B------:R-:W-:Y:S02]  /*14bf0*/  ISETP.GT.AND P0, PT, R0, 0x8, PT ;  /* 0x000000080000780c */ /* 0x000fe40003f04270 */
[----:B------:R-:W-:Y:S02]  /*14c00*/  ISETP.GT.AND P2, PT, R2, 0x11, PT ;  /* 0x000000110200780c */ /* 0x000fe40003f44270 */
[----:B------:R-:W-:Y:S02]  /*14c10*/  FSEL R7, R162, -INF , P4 ;  /* 0xff800000a2077808 */ /* 0x000fe40002000000 */
[----:B------:R-:W-:Y:S02]  /*14c20*/  FSEL R162, R155, -INF , P1 ;  /* 0xff8000009ba27808 */ /* 0x000fe40000800000 */
[----:B------:R-:W-:Y:S02]  /*14c30*/  ISETP.GT.AND P1, PT, R0, 0x19, PT ;  /* 0x000000190000780c */ /* 0x000fe40003f24270 */
[----:B------:R-:W-:Y:S02]  /*14c40*/  FSEL R12, R160, -INF , P0 ;  /* 0xff800000a00c7808 */ /* 0x000fe40000000000 */
[----:B------:R-:W-:Y:S02]  /*14c50*/  FSEL R160, R157, -INF , P2 ;  /* 0xff8000009da07808 */ /* 0x000fe40001000000 */
[----:B------:R-:W-:Y:S02]  /*14c60*/  ISETP.GT.AND P2, PT, R2, 0x19, PT ;  /* 0x000000190200780c */ /* 0x000fe40003f44270 */
[----:B------:R-:W-:Y:S02]  /*14c70*/  FSEL R166, R18, -INF , P1 ;  /* 0xff80000012a67808 */ /* 0x000fe40000800000 */
[----:B-1----:R-:W-:Y:S01]  /*14c80*/  FMNMX.FTZ R3, R5, R106, !PT ;  /* 0x0000006a05037209 */ /* 0x002fe20007810000 */
[----:B------:R1:W3:Y:S01]  /*14c90*/  MUFU.TANH R18, R8 ;  /* 0x0000000800127308 */ /* 0x0002e20000002400 */
[----:B------:R-:W-:Y:S02]  /*14ca0*/  FSEL R164, R21, -INF , P2 ;  /* 0xff80000015a47808 */ /* 0x000fe40001000000 */
[----:B------:R-:W-:Y:S02]  /*14cb0*/  FMNMX.FTZ R3, R4, R3, !PT ;  /* 0x0000000304037209 */ /* 0x000fe40007810000 */
[----:B------:R-:W-:Y:S02]  /*14cc0*/  ISETP.GT.AND P3, PT, R0, 0x1, PT ;  /* 0x000000010000780c */ /* 0x000fe40003f64270 */
[----:B------:R-:W-:Y:S02]  /*14cd0*/  FMNMX.FTZ R3, R7, R3, !PT ;  /* 0x0000000307037209 */ /* 0x000fe40007810000 */
[----:B------:R-:W-:Y:S01]  /*14ce0*/  FSEL R13, R163, -INF , P3 ;  /* 0xff800000a30d7808 */ /* 0x000fe20001800000 */
[----:B------:R5:W-:Y:S01]  /*14cf0*/  MUFU.TANH R21, R9 ;  /* 0x0000000900157308 */ /* 0x000be20000002400 */
[----:B------:R-:W-:Y:S02]  /*14d00*/  ISETP.GT.AND P3, PT, R2, 0x10, PT ;  /* 0x000000100200780c */ /* 0x000fe40003f64270 */
[----:B------:R-:W-:Y:S02]  /*14d10*/  FMNMX.FTZ R3, R6, R3, !PT ;  /* 0x0000000306037209 */ /* 0x000fe40007810000 */
[----:B------:R-:W-:Y:S02]  /*14d20*/  FSEL R159, R159, -INF , P3 ;  /* 0xff8000009f9f7808 */ /* 0x000fe40001800000 */
[----:B------:R-:W-:Y:S02]  /*14d30*/  ISETP.GT.AND P3, PT, R2, 0x18, PT ;  /* 0x000000180200780c */ /* 0x000fe40003f64270 */
[----:B------:R-:W-:Y:S02]  /*14d40*/  FMNMX.FTZ R3, R159, R3, !PT ;  /* 0x000000039f037209 */ /* 0x000fe40007810000 */
[----:B------:R-:W-:Y:S02]  /*14d50*/  FSEL R163, R154, -INF , P3 ;  /* 0xff8000009aa37808 */ /* 0x000fe40001800000 */
[----:B------:R-:W-:Y:S02]  /*14d60*/  FMNMX.FTZ R3, R160, R3, !PT ;  /* 0x00000003a0037209 */ /* 0x000fe40007810000 */
[----:B------:R-:W-:Y:S02]  /*14d70*/  ISETP.GT.AND P3, PT, R2, 0x20, PT ;  /* 0x000000200200780c */ /* 0x000fe40003f64270 */
[----:B------:R-:W-:Y:S02]  /*14d80*/  FMNMX.FTZ R3, R163, R3, !PT ;  /* 0x00000003a3037209 */ /* 0x000fe40007810000 */
[----:B-1----:R-:W-:Y:S02]  /*14d90*/  FMNMX.FTZ R8, R14, R107, !PT ;  /* 0x0000006b0e087209 */ /* 0x002fe40007810000 */
[----:B------:R-:W-:Y:S02]  /*14da0*/  ISETP.GT.AND P2, PT, R2, 0x21, PT ;  /* 0x000000210200780c */ /* 0x000fe40003f44270 */
[----:B----4-:R-:W-:Y:S01]  /*14db0*/  FSEL R167, R153, -INF , P3 ;  /* 0xff80000099a77808 */ /* 0x010fe20001800000 */
[----:B-----5:R-:W-:Y:S01]  /*14dc0*/  FMUL.FTZ R9, R37, c[0x0][0x320] ;  /* 0x0000c80025097a20 */ /* 0x020fe20000410000 */
[----:B------:R-:W-:Y:S02]  /*14dd0*/  FMNMX.FTZ R3, R164, R3, !PT ;  /* 0x00000003a4037209 */ /* 0x000fe40007810000 */
[----:B------:R-:W-:Y:S02]  /*14de0*/  FMNMX.FTZ R8, R13, R8, !PT ;  /* 0x000000080d087209 */ /* 0x000fe40007810000 */
[----:B------:R-:W-:Y:S02]  /*14df0*/  FSEL R169, R17, -INF , P2 ;  /* 0xff80000011a97808 */ /* 0x000fe40001000000 */
[----:B------:R1:W4:Y:S01]  /*14e00*/  MUFU.TANH R17, R9 ;  /* 0x0000000900117308 */ /* 0x0003220000002400 */
[----:B------:R-:W-:Y:S02]  /*14e10*/  ISETP.GT.AND P1, PT, R2, 0x28, PT ;  /* 0x000000280200780c */ /* 0x000fe40003f24270 */
[----:B------:R-:W-:Y:S02]  /*14e20*/  FMNMX.FTZ R3, R167, R3, !PT ;  /* 0x00000003a7037209 */ /* 0x000fe40007810000 */
[----:B------:R-:W-:Y:S02]  /*14e30*/  FMNMX.FTZ R8, R12, R8, !PT ;  /* 0x000000080c087209 */ /* 0x000fe40007810000 */
[C---:B------:R-:W-:Y:S02]  /*14e40*/  ISETP.GT.AND P4, PT, R2.reuse, 0x30, PT ;  /* 0x000000300200780c */ /* 0x040fe40003f84270 */
[----:B------:R-:W-:Y:S02]  /*14e50*/  FSEL R175, R25, -INF , P1 ;  /* 0xff80000019af7808 */ /* 0x000fe40000800000 */
[C---:B------:R-:W-:Y:S02]  /*14e60*/  ISETP.GT.AND P5, PT, R2.reuse, 0x29, PT ;  /* 0x000000290200780c */ /* 0x040fe40003fa4270 */
[----:B------:R-:W-:Y:S02]  /*14e70*/  FMNMX.FTZ R3, R169, R3, !PT ;  /* 0x00000003a9037209 */ /* 0x000fe40007810000 */
[C---:B------:R-:W-:Y:S02]  /*14e80*/  ISETP.GT.AND P2, PT, R2.reuse, 0x38, PT ;  /* 0x000000380200780c */ /* 0x040fe40003f44270 */
[C---:B------:R-:W-:Y:S02]  /*14e90*/  ISETP.GT.AND P1, PT, R2.reuse, 0x39, PT ;  /* 0x000000390200780c */ /* 0x040fe40003f24270 */
[----:B------:R-:W-:Y:S02]  /*14ea0*/  ISETP.GT.AND P3, PT, R2, 0x31, PT ;  /* 0x000000310200780c */ /* 0x000fe40003f64270 */
[----:B------:R-:W-:Y:S01]  /*14eb0*/  FMNMX.FTZ R2, R15, R8, !PT ;  /* 0x000000080f027209 */ /* 0x000fe20007810000 */
[----:B------:R-:W-:Y:S01]  /*14ec0*/  FMUL.FTZ R8, R38, c[0x0][0x320] ;  /* 0x0000c80026087a20 */ /* 0x000fe20000410000 */
[----:B--2---:R-:W-:Y:S01]  /*14ed0*/  FSEL R204, R16, -INF , P4 ;  /* 0xff80000010cc7808 */ /* 0x004fe20002000000 */
[----:B-1----:R-:W-:Y:S01]  /*14ee0*/  FMUL.FTZ R9, R39, c[0x0][0x320] ;  /* 0x0000c80027097a20 */ /* 0x002fe20000410000 */
[----:B------:R-:W-:Y:S01]  /*14ef0*/  FSEL R171, R23, -INF , P5 ;  /* 0xff80000017ab7808 */ /* 0x000fe20002800000 */
[----:B------:R1:W2:Y:S01]  /*14f00*/  MUFU.TANH R16, R8 ;  /* 0x0000000800107308 */ /* 0x0002a20000002400 */
[----:B------:R-:W-:Y:S02]  /*14f10*/  FMNMX.FTZ R3, R175, R3, !PT ;  /* 0x00000003af037209 */ /* 0x000fe40007810000 */
[----:B------:R-:W-:Y:S02]  /*14f20*/  FSEL R201, R20, -INF , P3 ;  /* 0xff80000014c97808 */ /* 0x000fe40001800000 */
[----:B------:R-:W-:Y:S02]  /*14f30*/  FMNMX.FTZ R3, R171, R3, !PT ;  /* 0x00000003ab037209 */ /* 0x000fe40007810000 */
[----:B---3--:R-:W-:Y:S02]  /*14f40*/  FSEL R200, R18, -INF , P2 ;  /* 0xff80000012c87808 */ /* 0x008fe40001000000 */
[----:B------:R-:W-:Y:S01]  /*14f50*/  FMNMX.FTZ R3, R204, R3, !PT ;  /* 0x00000003cc037209 */ /* 0x000fe20007810000 */
[----:B------:R-:W3:Y:S01]  /*14f60*/  MUFU.TANH R9, R9 ;  /* 0x0000000900097308 */ /* 0x000ee20000002400 */
[----:B----4-:R-:W-:Y:S02]  /*14f70*/  FSEL R197, R17, -INF , P1 ;  /* 0xff80000011c57808 */ /* 0x010fe40000800000 */
[----:B------:R-:W-:Y:S02]  /*14f80*/  FMNMX.FTZ R3, R201, R3, !PT ;  /* 0x00000003c9037209 */ /* 0x000fe40007810000 */
[----:B------:R-:W-:Y:S02]  /*14f90*/  ISETP.GT.AND P0, PT, R0, 0x10, PT ;  /* 0x000000100000780c */ /* 0x000fe40003f04270 */
[----:B------:R-:W-:Y:S02]  /*14fa0*/  FMNMX.FTZ R3, R200, R3, !PT ;  /* 0x00000003c8037209 */ /* 0x000fe40007810000 */
[----:B------:R-:W-:Y:S02]  /*14fb0*/  FSEL R161, R156, -INF , P0 ;  /* 0xff8000009ca17808 */ /* 0x000fe40000000000 */
[----:B------:R-:W-:Y:S02]  /*14fc0*/  FMNMX.FTZ R3, R197, R3, !PT ;  /* 0x00000003c5037209 */ /* 0x000fe40007810000 */
[C---:B------:R-:W-:Y:S02]  /*14fd0*/  ISETP.GT.AND P0, PT, R0.reuse, 0x18, PT ;  /* 0x000000180000780c */ /* 0x040fe40003f04270 */
[----:B------:R-:W-:Y:S01]  /*14fe0*/  ISETP.GT.AND P1, PT, R0, 0x30, PT ;  /* 0x000000300000780c */ /* 0x000fe20003f24270 */
[----:B-1----:R-:W1:Y:S01]  /*14ff0*/  SHFL.BFLY PT, R8, R3, 0x2, 0x1f ;  /* 0x0c401f0003087f89 */ /* 0x002e6200000e0000 */
[----:B------:R-:W-:Y:S02]  /*15000*/  FSEL R165, R152, -INF , P0 ;  /* 0xff80000098a57808 */ /* 0x000fe40000000000 */
[C---:B------:R-:W-:Y:S02]  /*15010*/  ISETP.GT.AND P0, PT, R0.reuse, 0x20, PT ;  /* 0x000000200000780c */ /* 0x040fe40003f04270 */
[----:B------:R-:W-:Y:S02]  /*15020*/  ISETP.GT.AND P3, PT, R0, 0x28, PT ;  /* 0x000000280000780c */ /* 0x000fe40003f64270 */
[----:B------:R-:W-:Y:S02]  /*15030*/  FSEL R170, R26, -INF , P0 ;  /* 0xff8000001aaa7808 */ /* 0x000fe40000000000 */
[C---:B------:R-:W-:Y:S02]  /*15040*/  ISETP.GT.AND P0, PT, R0.reuse, 0x21, PT ;  /* 0x000000210000780c */ /* 0x040fe40003f04270 */
[----:B------:R-:W-:Y:S02]  /*15050*/  FSEL R199, R21, -INF , P1 ;  /* 0xff80000015c77808 */ /* 0x000fe40000800000 */
[----:B------:R-:W-:Y:S02]  /*15060*/  FSEL R168, R27, -INF , P0 ;  /* 0xff8000001ba87808 */ /* 0x000fe40000000000 */
[C---:B------:R-:W-:Y:S02]  /*15070*/  ISETP.GT.AND P0, PT, R0.reuse, 0x29, PT ;  /* 0x000000290000780c */ /* 0x040fe40003f04270 */
[----:B------:R-:W-:Y:S02]  /*15080*/  ISETP.GT.AND P1, PT, R0, 0x38, PT ;  /* 0x000000380000780c */ /* 0x000fe40003f24270 */
[----:B------:R-:W-:Y:S02]  /*15090*/  FSEL R174, R22, -INF , P0 ;  /* 0xff80000016ae7808 */ /* 0x000fe40000000000 */
[----:B------:R-:W-:Y:S02]  /*150a0*/  ISETP.GT.AND P0, PT, R0, 0x31, PT ;  /* 0x000000310000780c */ /* 0x000fe40003f04270 */
[----:B--2---:R-:W-:Y:S02]  /*150b0*/  FSEL R202, R16, -INF , P1 ;  /* 0xff80000010ca7808 */ /* 0x004fe40000800000 */
[----:B------:R-:W-:Y:S02]  /*150c0*/  FSEL R198, R19, -INF , P0 ;  /* 0xff80000013c67808 */ /* 0x000fe40000000000 */
[----:B------:R-:W-:Y:S02]  /*150d0*/  ISETP.GT.AND P0, PT, R0, 0x39, PT ;  /* 0x000000390000780c */ /* 0x000fe40003f04270 */
[----:B-1----:R-:W-:Y:S02]  /*150e0*/  FMNMX.FTZ R0, R3, R8, !PT ;  /* 0x0000000803007209 */ /* 0x002fe40007810000 */
[----:B---3--:R-:W-:Y:S02]  /*150f0*/  FSEL R207, R9, -INF , P0 ;  /* 0xff80000009cf7808 */ /* 0x008fe40000000000 */
[----:B------:R-:W-:Y:S01]  /*15100*/  FMNMX.FTZ R2, R161, R2, !PT ;  /* 0x00000002a1027209 */ /* 0x000fe20007810000 */
[----:B------:R-:W1:Y:S01]  /*15110*/  SHFL.BFLY PT, R9, R0, 0x1, 0x1f ;  /* 0x0c201f0000097f89 */ /* 0x000e6200000e0000 */
[----:B------:R-:W-:Y:S02]  /*15120*/  FSEL R173, R24, -INF , P3 ;  /* 0xff80000018ad7808 */ /* 0x000fe40001800000 */
[----:B------:R-:W-:Y:S02]  /*15130*/  FMNMX.FTZ R2, R162, R2, !PT ;  /* 0x00000002a2027209 */ /* 0x000fe40007810000 */
[----:B------:R-:W-:Y:S02]  /*15140*/  IADD3 R156, R187, R176, RZ ;  /* 0x000000b0bb9c7210 */ /* 0x000fe40007ffe0ff */
[----:B------:R-:W-:Y:S03]  /*15150*/  FMNMX.FTZ R2, R165, R2, !PT ;  /* 0x00000002a5027209 */ /* 0x000fe60007810000 */
[----:B------:R-:W-:Y:S01]  /*15160*/  LDSM.16.MT88.4 R32, [R156] ;  /* 0x000000009c20783b */ /* 0x000fe20000004200 */
[----:B------:R-:W-:Y:S04]  /*15170*/  FMNMX.FTZ R2, R166, R2, !PT ;  /* 0x00000002a6027209 */ /* 0x000fe80007810000 */
[----:B------:R-:W-:Y:S04]  /*15180*/  FMNMX.FTZ R2, R170, R2, !PT ;  /* 0x00000002aa027209 */ /* 0x000fe80007810000 */
[----:B------:R-:W-:Y:S04]  /*15190*/  FMNMX.FTZ R2, R168, R2, !PT ;  /* 0x00000002a8027209 */ /* 0x000fe80007810000 */
[----:B------:R-:W-:Y:S02]  /*151a0*/  FMNMX.FTZ R2, R173, R2, !PT ;  /* 0x00000002ad027209 */ /* 0x000fe40007810000 */
[----:B-1----:R-:W-:Y:S02]  /*151b0*/  FMNMX.FTZ R9, R0, R9, !PT ;  /* 0x0000000900097209 */ /* 0x002fe40007810000 */
[----:B------:R-:W-:Y:S02]  /*151c0*/  FMNMX.FTZ R2, R174, R2, !PT ;  /* 0x00000002ae027209 */ /* 0x000fe40007810000 */
[C---:B------:R-:W-:Y:S01]  /*151d0*/  FSETP.NEU.FTZ.AND P1, PT, R9.reuse, -INF , PT ;  /* 0xff8000000900780b */ /* 0x040fe20003f3d000 */
[----:B------:R-:W-:Y:S01]  /*151e0*/  FMUL.FTZ R0, R9, c[0x0][0x2d0] ;  /* 0x0000b40009007a20 */ /* 0x000fe20000410000 */
[----:B------:R-:W-:Y:S04]  /*151f0*/  FMNMX.FTZ R2, R199, R2, !PT ;  /* 0x00000002c7027209 */ /* 0x000fe80007810000 */
[----:B------:R-:W-:Y:S02]  /*15200*/  FSEL R157, R0, RZ, P1 ;  /* 0x000000ff009d7208 */ /* 0x000fe40000800000 */
[----:B------:R-:W-:Y:S03]  /*15210*/  FMNMX.FTZ R2, R198, R2, !PT ;  /* 0x00000002c6027209 */ /* 0x000fe60007810000 */
[--C-:B------:R-:W-:Y:S01]  /*15220*/  FFMA.FTZ R0, R5, c[0x0][0x2d0], -R157.reuse ;  /* 0x0000b40005007a23 */ /* 0x100fe2000001089d */
[----:B------:R-:W-:Y:S03]  /*15230*/  FMNMX.FTZ R2, R202, R2, !PT ;  /* 0x00000002ca027209 */ /* 0x000fe60007810000 */
[----:B------:R1:W-:Y:S01]  /*15240*/  MUFU.EX2 R206, R0 ;  /* 0x0000000000ce7308 */ /* 0x0003e20000000800 */
[----:B------:R-:W-:Y:S05]  /*15250*/  FMNMX.FTZ R2, R207, R2, !PT ;  /* 0x00000002cf027209 */ /* 0x000fea0007810000 */
[----:B------:R-:W2:Y:S01]  /*15260*/  SHFL.BFLY PT, R3, R2, 0x2, 0x1f ;  /* 0x0c401f0002037f89 */ /* 0x000ea200000e0000 */
[--C-:B-1----:R-:W-:Y:S04]  /*15270*/  FFMA.FTZ R0, R4, c[0x0][0x2d0], -R157.reuse ;  /* 0x0000b40004007a23 */ /* 0x102fe8000001089d */
[----:B------:R1:W3:Y:S01]  /*15280*/  MUFU.EX2 R205, R0 ;  /* 0x0000000000cd7308 */ /* 0x0002e20000000800 */
[----:B--2---:R-:W-:Y:S05]  /*15290*/  FMNMX.FTZ R2, R2, R3, !PT ;  /* 0x0000000302027209 */ /* 0x004fea0007810000 */
[----:B------:R-:W2:Y:S01]  /*152a0*/  SHFL.BFLY PT, R3, R2, 0x1, 0x1f ;  /* 0x0c201f0002037f89 */ /* 0x000ea200000e0000 */
[--C-:B-1----:R-:W-:Y:S01]  /*152b0*/  FFMA.FTZ R0, R7, c[0x0][0x2d0], -R157.reuse ;  /* 0x0000b40007007a23 */ /* 0x102fe2000001089d */
[----:B---3--:R-:W-:Y:S03]  /*152c0*/  F2FP.PACK_AB R152, R205, R206 ;  /* 0x000000cecd98723e */ /* 0x008fe600000000ff */
[----:B------:R1:W-:Y:S01]  /*152d0*/  MUFU.EX2 R213, R0 ;  /* 0x0000000000d57308 */ /* 0x0003e20000000800 */
[----:B--2---:R-:W-:Y:S04]  /*152e0*/  FMNMX.FTZ R8, R2, R3, !PT ;  /* 0x0000000302087209 */ /* 0x004fe80007810000 */
[C---:B------:R-:W-:Y:S01]  /*152f0*/  FSETP.NEU.FTZ.AND P0, PT, R8.reuse, -INF , PT ;  /* 0xff8000000800780b */ /* 0x040fe20003f1d000 */
[----:B------:R-:W-:Y:S05]  /*15300*/  FMUL.FTZ R2, R8, c[0x0][0x2d0] ;  /* 0x0000b40008027a20 */ /* 0x000fea0000410000 */
[----:B------:R-:W-:Y:S02]  /*15310*/  FSEL R158, R2, RZ, P0 ;  /* 0x000000ff029e7208 */ /* 0x000fe40000000000 */
[----:B------:R-:W-:Y:S02]  /*15320*/  FSEL R2, R9, RZ, P1 ;  /* 0x000000ff09027208 */ /* 0x000fe40000800000 */
[----:B------:R-:W-:Y:S01]  /*15330*/  ISETP.GE.AND P1, PT, R214, 0x1, PT ;  /* 0x00000001d600780c */ /* 0x000fe20003f26270 */
[----:B------:R-:W-:Y:S02]  /*15340*/  FFMA.FTZ R3, R15, c[0x0][0x2d0], -R158 ;  /* 0x0000b4000f037a23 */ /* 0x000fe4000001089e */
[----:B------:R-:W-:Y:S02]  /*15350*/  FADD.FTZ R2, -R2, R106 ;  /* 0x0000006a02027221 */ /* 0x000fe40000010100 */
[----:B------:R2:W-:Y:S01]  /*15360*/  MUFU.EX2 R209, R3 ;  /* 0x0000000300d17308 */ /* 0x0005e20000000800 */
[----:B-1----:R-:W-:Y:S02]  /*15370*/  FFMA.FTZ R0, R6, c[0x0][0x2d0], -R157 ;  /* 0x0000b40006007a23 */ /* 0x002fe4000001089d */
[----:B------:R-:W-:Y:S07]  /*15380*/  FMUL.FTZ R2, R2, c[0x0][0x2d0] ;  /* 0x0000b40002027a20 */ /* 0x000fee0000410000 */
[----:B------:R1:W3:Y:S10]  /*15390*/  MUFU.EX2 R212, R0 ;  /* 0x0000000000d47308 */ /* 0x0002f40000000800 */
[----:B------:R-:W4:Y:S01]  /*153a0*/  MUFU.EX2 R2, R2 ;  /* 0x0000000200027308 */ /* 0x000f220000000800 */
[----:B--2---:R-:W-:Y:S04]  /*153b0*/  IADD3 R3, R186, R176, RZ ;  /* 0x000000b0ba037210 */ /* 0x004fe80007ffe0ff */
[----:B------:R-:W-:Y:S01]  /*153c0*/  IADD3 R106, R184, R3, RZ ;  /* 0x00000003b86a7210 */ /* 0x000fe20007ffe0ff */
[----:B------:R-:W2:Y:S01]  /*153d0*/  LDSM.16.MT88.4 R16, [R3] ;  /* 0x000000000310783b */ /* 0x000ea20000004200 */
[--C-:B-1----:R-:W-:Y:S01]  /*153e0*/  FFMA.FTZ R0, R14, c[0x0][0x2d0], -R158.reuse ;  /* 0x0000b4000e007a23 */ /* 0x102fe2000001089e */
[----:B---3--:R-:W-:Y:S06]  /*153f0*/  F2FP.PACK_AB R154, R212, R213 ;  /* 0x000000d5d49a723e */ /* 0x008fec00000000ff */
[----:B------:R-:W1:Y:S01]  /*15400*/  LDSM.16.MT88.4 R24, [R106] ;  /* 0x000000006a18783b */ /* 0x000e620000004200 */
[----:B------:R3:W-:Y:S01]  /*15410*/  MUFU.EX2 R203, R0 ;  /* 0x0000000000cb7308 */ /* 0x0007e20000000800 */
[C---:B----4-:R-:W-:Y:S02]  /*15420*/  FMUL.FTZ R4, R2.reuse, R112 ;  /* 0x0000007002047220 */ /* 0x050fe40000410000 */
        /* <DEDUP_REMOVED lines=8> */
[--C-:B---3--:R-:W-:Y:S02]  /*154b0*/  FFMA.FTZ R0, R13, c[0x0][0x2d0], -R158.reuse ;  /* 0x0000b4000d007a23 */ /* 0x108fe4000001089e */
[C---:B------:R-:W-:Y:S02]  /*154c0*/  FMUL.FTZ R13, R2.reuse, R117 ;  /* 0x00000075020d7220 */ /* 0x040fe40000410000 */
[----:B------:R-:W3:Y:S01]  /*154d0*/  MUFU.EX2 R211, R0 ;  /* 0x0000000000d37308 */ /* 0x000ee20000000800 */
        /* <DEDUP_REMOVED lines=12> */
[----:B---3--:R-:W-:Y:S01]  /*155a0*/  F2FP.PACK_AB R153, R211, R203 ;  /* 0x000000cbd399723e */ /* 0x008fe200000000ff */
[--C-:B------:R-:W-:Y:S02]  /*155b0*/  FFMA.FTZ R0, R12, c[0x0][0x2d0], -R158.reuse ;  /* 0x0000b4000c007a23 */ /* 0x100fe4000001089e */
[C---:B------:R-:W-:Y:S02]  /*155c0*/  FMUL.FTZ R12, R2.reuse, R116 ;  /* 0x00000074020c7220 */ /* 0x040fe40000410000 */
[----:B------:R3:W4:Y:S01]  /*155d0*/  MUFU.EX2 R210, R0 ;  /* 0x0000000000d27308 */ /* 0x0007220000000800 */
        /* <DEDUP_REMOVED lines=12> */
[----:B---3--:R-:W-:Y:S01]  /*156a0*/  FSEL R0, R8, RZ, P0 ;  /* 0x000000ff08007208 */ /* 0x008fe20000000000 */
[C---:B------:R-:W-:Y:S01]  /*156b0*/  FMUL.FTZ R89, R2.reuse, R89 ;  /* 0x0000005902597220 */ /* 0x040fe20000410000 */
[----:B----4-:R-:W-:Y:S01]  /*156c0*/  F2FP.PACK_AB R155, R209, R210 ;  /* 0x000000d2d19b723e */ /* 0x010fe200000000ff */
[----:B------:R-:W-:Y:S02]  /*156d0*/  FMUL.FTZ R92, R2, R92 ;  /* 0x0000005c025c7220 */ /* 0x000fe40000410000 */
[----:B------:R-:W-:Y:S01]  /*156e0*/  FADD.FTZ R0, -R0, R107 ;  /* 0x0000006b00007221 */ /* 0x000fe20000010100 */
[----:B------:R-:W-:Y:S01]  /*156f0*/  IADD3 R107, R184, R156, RZ ;  /* 0x0000009cb86b7210 */ /* 0x000fe20007ffe0ff */
[----:B------:R-:W-:Y:S02]  /*15700*/  FMUL.FTZ R93, R2, R93 ;  /* 0x0000005d025d7220 */ /* 0x000fe40000410000 */
[----:B------:R-:W-:Y:S02]  /*15710*/  FMUL.FTZ R0, R0, c[0x0][0x2d0] ;  /* 0x0000b40000007a20 */ /* 0x000fe40000410000 */
[C---:B------:R-:W-:Y:S02]  /*15720*/  FMUL.FTZ R96, R2.reuse, R96 ;  /* 0x0000006002607220 */ /* 0x040fe40000410000 */
[C---:B------:R-:W-:Y:S02]  /*15730*/  FMUL.FTZ R97, R2.reuse, R97 ;  /* 0x0000006102617220 */ /* 0x040fe40000410000 */
[----:B------:R-:W3:Y:S01]  /*15740*/  MUFU.EX2 R0, R0 ;  /* 0x0000000000007308 */ /* 0x000ee20000000800 */
[C---:B------:R-:W-:Y:S02]  /*15750*/  FMUL.FTZ R100, R2.reuse, R100 ;  /* 0x0000006402647220 */ /* 0x040fe40000410000 */
[----:B------:R-:W-:Y:S02]  /*15760*/  FMUL.FTZ R101, R2, R101 ;  /* 0x0000006502657220 */ /* 0x000fe40000410000 */
[--C-:B------:R-:W-:Y:S05]  /*15770*/  FFMA.FTZ R124, R169, c[0x0][0x2d0], -R157.reuse ;  /* 0x0000b400a97c7a23 */ /* 0x100fea000001089d */
[----:B------:R4:W-:Y:S01]  /*15780*/  MUFU.EX2 R169, R124 ;  /* 0x0000007c00a97308 */ /* 0x0009e20000000800 */
[C---:B---3--:R-:W-:Y:S02]  /*15790*/  FMUL.FTZ R6, R0.reuse, R114 ;  /* 0x0000007200067220 */ /* 0x048fe40000410000 */
[C---:B------:R-:W-:Y:S02]  /*157a0*/  FMUL.FTZ R7, R0.reuse, R115 ;  /* 0x0000007300077220 */ /* 0x040fe40000410000 */
[----:B------:R-:W3:Y:S01]  /*157b0*/  LDSM.16.MT88.4 R112, [R107] ;  /* 0x000000006b70783b */ /* 0x000ee20000004200 */
        /* <DEDUP_REMOVED lines=14> */
[C---:B-1----:R-:W-:Y:S03]  /*158a0*/  HMMA.16816.F32 R16, R152.reuse, R24, R16 ;  /* 0x000000189810723c */ /* 0x042fe60000001810 */
        /* <DEDUP_REMOVED lines=11> */
[C---:B------:R-:W-:Y:S03]  /*15960*/  HMMA.16816.F32 R24, R152.reuse, R32, R24 ;  /* 0x000000209818723c */ /* 0x040fe60000001818 */
        /* <DEDUP_REMOVED lines=11> */
[C---:B---3--:R-:W-:Y:S03]  /*15a20*/  HMMA.16816.F32 R32, R152.reuse, R112, R32 ;  /* 0x000000709820723c */ /* 0x048fe60000001820 */
        /* <DEDUP_REMOVED lines=35> */
[----:B------:R-:W5:Y:S03]  /*15c60*/  LDSM.16.MT88.4 R116, [R3+0x4000] ;  /* 0x004000000374783b */ /* 0x000f660000004200 */
[C---:B------:R-:W-:Y:S02]  /*15c70*/  FMUL.FTZ R102, R0.reuse, R102 ;  /* 0x0000006600667220 */ /* 0x040fe40000410000 */
[----:B------:R-:W-:Y:S02]  /*15c80*/  FMUL.FTZ R103, R0, R103 ;  /* 0x0000006700677220 */ /* 0x000fe40000410000 */
[----:B----4-:R-:W-:Y:S04]  /*15c90*/  FFMA.FTZ R124, R170, c[0x0][0x2d0], -R158 ;  /* 0x0000b400aa7c7a23 */ /* 0x010fe8000001089e */
[----:B------:R-:W-:Y:S02]  /*15ca0*/  FFMA.FTZ R2, R2, R221, R206 ;  /* 0x000000dd02027223 */ /* 0x000fe400000100ce */
[----:B------:R-:W-:Y:S02]  /*15cb0*/  FFMA.FTZ R0, R0, R220, R203 ;  /* 0x000000dc00007223 */ /* 0x000fe400000100cb */
[----:B------:R-:W-:Y:S02]  /*15cc0*/  FADD.FTZ R2, R205, R2 ;  /* 0x00000002cd027221 */ /* 0x000fe40000010000 */
[----:B--2---:R-:W-:Y:S02]  /*15cd0*/  FFMA.FTZ R120, R161, c[0x0][0x2d0], -R158 ;  /* 0x0000b400a1787a23 */ /* 0x004fe4000001089e */
[----:B------:R-:W-:Y:S02]  /*15ce0*/  FADD.FTZ R0, R211, R0 ;  /* 0x00000000d3007221 */ /* 0x000fe40000010000 */
[----:B------:R2:W4:Y:S01]  /*15cf0*/  MUFU.EX2 R193, R120 ;  /* 0x0000007800c17308 */ /* 0x0005220000000800 */
[----:B------:R-:W-:Y:S01]  /*15d00*/  FADD.FTZ R2, R213, R2 ;  /* 0x00000002d5027221 */ /* 0x000fe20000010000 */
[C---:B-1----:R-:W-:Y:S03]  /*15d10*/  HMMA.16816.F32 R64, R152.reuse, R112, R64 ;  /* 0x000000709840723c */ /* 0x042fe60000001840 */
[----:B------:R-:W-:Y:S02]  /*15d20*/  FADD.FTZ R0, R210, R0 ;  /* 0x00000000d2007221 */ /* 0x000fe40000010000 */
[----:B------:R-:W-:Y:S02]  /*15d30*/  FADD.FTZ R2, R212, R2 ;  /* 0x00000002d4027221 */ /* 0x000fe40000010000 */
[----:B------:R-:W-:Y:S01]  /*15d40*/  FADD.FTZ R0, R209, R0 ;  /* 0x00000000d1007221 */ /* 0x000fe20000010000 */
[C---:B------:R-:W-:Y:S01]  /*15d50*/  HMMA.16816.F32 R68, R152.reuse, R114, R68 ;  /* 0x000000729844723c */ /* 0x040fe20000001844 */
[----:B------:R-:W1:Y:S03]  /*15d60*/  LDSM.16.MT88.4 R112, [R106+0x4000] ;  /* 0x004000006a70783b */ /* 0x000e660000004200 */
[----:B---3--:R-:W-:Y:S04]  /*15d70*/  FADD.FTZ R2, R196, R2 ;  /* 0x00000002c4027221 */ /* 0x008fe80000010000 */
[C---:B-----5:R-:W-:Y:S04]  /*15d80*/  HMMA.16816.F32 R72, R152.reuse, R116, R72 ;  /* 0x000000749848723c */ /* 0x060fe80000001848 */
[----:B--2---:R-:W-:Y:S02]  /*15d90*/  FFMA.FTZ R120, R162, c[0x0][0x2d0], -R158 ;  /* 0x0000b400a2787a23 */ /* 0x004fe4000001089e */
[----:B------:R-:W-:Y:S02]  /*15da0*/  MUFU.EX2 R162, R129 ;  /* 0x0000008100a27308 */ /* 0x000fe40000000800 */
[C---:B------:R-:W-:Y:S01]  /*15db0*/  HMMA.16816.F32 R76, R152.reuse, R118, R76 ;  /* 0x00000076984c723c */ /* 0x040fe2000000184c */
[----:B------:R-:W2:Y:S03]  /*15dc0*/  LDSM.16.MT88.4 R116, [R156+0x4000] ;  /* 0x004000009c74783b */ /* 0x000ea60000004200 */
[----:B----4-:R-:W-:Y:S04]  /*15dd0*/  FADD.FTZ R0, R193, R0 ;  /* 0x00000000c1007221 */ /* 0x010fe80000010000 */
        /* <DEDUP_REMOVED lines=158> */
[----:B------:R1:W5:Y:S07]  /*167c0*/  LDSM.16.MT88.4 R4, [R3+0x5800] ;  /* 0x005800000304783b */ /* 0x00036e0000004200 */
[C---:B--2---:R-:W-:Y:S08]  /*167d0*/  HMMA.16816.F32 R48, R152.reuse, R12, R48 ;  /* 0x0000000c9830723c */ /* 0x044ff00000001830 */
[C---:B------:R-:W-:Y:S01]  /*167e0*/  HMMA.16816.F32 R52, R152.reuse, R14, R52 ;  /* 0x0000000e9834723c */ /* 0x040fe20000001834 */
[----:B------:R-:W2:Y:S07]  /*167f0*/  LDSM.16.MT88.4 R12, [R156+0x5800] ;  /* 0x005800009c0c783b */ /* 0x000eae0000004200 */
[C---:B---3--:R-:W-:Y:S04]  /*16800*/  HMMA.16816.F32 R56, R152.reuse, R16, R56 ;  /* 0x000000109838723c */ /* 0x048fe80000001838 */
[----:B-1----:R-:W-:Y:S02]  /*16810*/  FADD.FTZ R3, R165, R0 ;  /* 0x00000000a5037221 */ /* 0x002fe40000010000 */
[----:B------:R-:W-:Y:S02]  /*16820*/  FADD.FTZ R0, R160, R2 ;  /* 0x00000002a0007221 */ /* 0x000fe40000010000 */
[C---:B------:R-:W-:Y:S04]  /*16830*/  HMMA.16816.F32 R60, R152.reuse, R18, R60 ;  /* 0x00000012983c723c */ /* 0x040fe8000000183c */
[----:B------:R-:W-:Y:S02]  /*16840*/  FADD.FTZ R3, R159, R3 ;  /* 0x000000039f037221 */ /* 0x000fe40000010000 */
[----:B------:R-:W-:Y:S02]  /*16850*/  FADD.FTZ R2, R163, R0 ;  /* 0x00000000a3027221 */ /* 0x000fe40000010000 */
[C---:B----4-:R-:W-:Y:S04]  /*16860*/  HMMA.16816.F32 R64, R152.reuse, R20, R64 ;  /* 0x000000149840723c */ /* 0x050fe80000001840 */
[----:B------:R-:W-:Y:S02]  /*16870*/  FADD.FTZ R0, R161, R3 ;  /* 0x00000003a1007221 */ /* 0x000fe40000010000 */
[----:B------:R-:W-:Y:S01]  /*16880*/  FADD.FTZ R3, R162, R2 ;  /* 0x00000002a2037221 */ /* 0x000fe20000010000 */
[----:B------:R-:W-:Y:S01]  /*16890*/  IADD3 R2, R214, 0x1, RZ ;  /* 0x00000001d6027810 */ /* 0x000fe20007ffe0ff */
[C---:B------:R-:W-:Y:S04]  /*168a0*/  HMMA.16816.F32 R68, R152.reuse, R22, R68 ;  /* 0x000000169844723c */ /* 0x040fe80000001844 */
[----:B------:R-:W-:Y:S01]  /*168b0*/  FADD.FTZ R0, R157, R0 ;  /* 0x000000009d007221 */ /* 0x000fe20000010000 */
[----:B------:R-:W-:Y:S01]  /*168c0*/  SEL R214, R2, RZ, !P1 ;  /* 0x000000ff02d67207 */ /* 0x000fe20004800000 */
[----:B------:R-:W-:Y:S02]  /*168d0*/  FADD.FTZ R221, R164, R3 ;  /* 0x00000003a4dd7221 */ /* 0x000fe40000010000 */
[C---:B-----5:R-:W-:Y:S04]  /*168e0*/  HMMA.16816.F32 R72, R152.reuse, R4, R72 ;  /* 0x000000049848723c */ /* 0x060fe80000001848 */
[----:B------:R-:W-:Y:S04]  /*168f0*/  FADD.FTZ R220, R158, R0 ;  /* 0x000000009edc7221 */ /* 0x000fe80000010000 */
[C---:B------:R-:W-:Y:S01]  /*16900*/  HMMA.16816.F32 R76, R152.reuse, R6, R76 ;  /* 0x00000006984c723c */ /* 0x040fe2000000184c */
[----:B------:R-:W1:Y:S07]  /*16910*/  LDSM.16.MT88.4 R4, [R107+0x5800] ;  /* 0x005800006b04783b */ /* 0x000e6e0000004200 */
[C---:B------:R-:W-:Y:S08]  /*16920*/  HMMA.16816.F32 R80, R152.reuse, R24, R80 ;  /* 0x000000189850723c */ /* 0x040ff00000001850 */
[C---:B------:R-:W-:Y:S08]  /*16930*/  HMMA.16816.F32 R84, R152.reuse, R26, R84 ;  /* 0x0000001a9854723c */ /* 0x040ff00000001854 */
[C---:B--2---:R-:W-:Y:S08]  /*16940*/  HMMA.16816.F32 R88, R152.reuse, R12, R88 ;  /* 0x0000000c9858723c */ /* 0x044ff00000001858 */
[C---:B------:R-:W-:Y:S08]  /*16950*/  HMMA.16816.F32 R92, R152.reuse, R14, R92 ;  /* 0x0000000e985c723c */ /* 0x040ff0000000185c */
[C---:B-1----:R-:W-:Y:S07]  /*16960*/  HMMA.16816.F32 R96, R152.reuse, R4, R96 ;  /* 0x000000049860723c */ /* 0x042fee0000001860 */
[----:B------:R-:W-:Y:S01]  /*16970*/  IADD3 R4, R188, -0x2, RZ ;  /* 0xfffffffebc047810 */ /* 0x000fe20007ffe0ff */
[----:B------:R-:W-:Y:S03]  /*16980*/  HMMA.16816.F32 R100, R152, R6, R100 ;  /* 0x000000069864723c */ /* 0x000fe60000001864 */
[----:B------:R-:W-:Y:S11]  /*16990*/  ISETP.GE.AND P0, PT, R4, R226, PT ;  /* 0x000000e20400720c */ /* 0x000ff60003f06270 */
[----:B------:R-:W-:Y:S02]  /*169a0*/  @!UPT UIADD3 URZ, URZ, URZ, URZ ;  /* 0x0000003f3f3ff290 */ /* 0x000fe4000fffe03f */
[----:B------:R-:W-:-:S05]  /*169b0*/  @!P0 BRA `(.L_x_2950) ;  /* 0x000004f000008947 */ /* 0x000fca0003800000 */
[----:B------:R-:W-:Y:S01]  /*169c0*/  IMAD.MOV.U32 R175, RZ, RZ, c[0x0][0x2b8] ;  /* 0x0000ae00ffaf7624 */ /* 0x000fe200078e00ff */
[----:B------:R-:W-:Y:S01]  /*169d0*/  IADD3 R2, R231, R215, R248 ;  /* 0x000000d7e7027210 */ /* 0x000fe20007ffe0f8 */
[----:B------:R-:W-:Y:S01]  /*169e0*/  IMAD.MOV.U32 R195, RZ, RZ, RZ ;  /* 0x000000ffffc37224 */ /* 0x000fe200078e00ff */
[C---:B------:R-:W-:Y:S01]  /*169f0*/  SHF.L.U64.HI R20, R219.reuse, 0x1, R229 ;  /* 0x00000001db147819 */ /* 0x040fe200000102e5 */
[----:B------:R-:W-:Y:S01]  /*16a00*/  IMAD.SHL.U32 R19, R219, 0x2, RZ ;  /* 0x00000002db137824 */ /* 0x000fe200078e00ff */
[----:B------:R-:W-:Y:S01]  /*16a10*/  ISETP.NE.AND P5, PT, R175, 0x1, PT ;  /* 0x00000001af00780c */ /* 0x000fe20003fa5270 */
[----:B------:R-:W-:Y:S01]  /*16a20*/  IMAD.SHL.U32 R17, R218, 0x2, RZ ;  /* 0x00000002da117824 */ /* 0x000fe200078e00ff */
[----:B------:R-:W-:Y:S01]  /*16a30*/  IADD3 R2, R2, -0x80, RZ ;  /* 0xffffff8002027810 */ /* 0x000fe20007ffe0ff */
[----:B------:R-:W-:Y:S01]  /*16a40*/  IMAD.SHL.U32 R15, R216, 0x2, RZ ;  /* 0x00000002d80f7824 */ /* 0x000fe200078e00ff */
[----:B------:R-:W-:Y:S02]  /*16a50*/  SHF.L.U64.HI R18, R218, 0x1, R230 ;  /* 0x00000001da127819 */ /* 0x000fe400000102e6 */
        /* <DEDUP_REMOVED lines=26> */
.L_x_3052:
[----:B------:R-:W-:-:S05]  /*16c00*/  BRA.DIV ~URZ, `(.L_x_2952) ;  /* 0x0000a3f27f007947 */ /* 0x000fca000b800000 */
[----:B------:R-:W3:Y:S01]  /*16c10*/  SHFL.IDX PT, R2, R14, RZ, 0x181f ;  /* 0x00181fff0e027589 */ /* 0x000ee200000e0000 */
[----:B------:R-:W-:Y:S01]  /*16c20*/  ISETP.GE.AND P3, PT, R216, c[0x0][0x1d4], PT ;  /* 0x00007500d8007a0c */ /* 0x000fe20003f66270 */
[----:B------:R-:W-:Y:S01]  /*16c30*/  IMAD R0, R214, 0x6000, R11 ;  /* 0x00006000d6007824 */ /* 0x000fe200078e020b */
[----:B------:R-:W-:Y:S04]  /*16c40*/  ISETP.GE.AND P1, PT, R218, c[0x0][0x1d4], PT ;  /* 0x00007500da007a0c */ /* 0x000fe80003f26270 */
[----:B------:R-:W-:Y:S02]  /*16c50*/  SEL R13, RZ, 0x10, P1 ;  /* 0x00000010ff0d7807 */ /* 0x000fe40000800000 */
[----:B---3--:R-:W-:Y:S05]  /*16c60*/  IADD3 R6, P0, R2, R15, RZ ;  /* 0x0000000f02067210 */ /* 0x008fea0007f1e0ff */
[----:B--2---:R-:W-:Y:S01]  /*16c70*/  IMAD.X R7, R4, 0x1, R16, P0 ;  /* 0x0000000104077824 */ /* 0x004fe200000e0610 */
[----:B------:R-:W-:Y:S04]  /*16c80*/  ISETP.GE.AND P0, PT, R219, c[0x0][0x1d4], PT ;  /* 0x00007500db007a0c */ /* 0x000fe80003f06270 */
[----:B------:R-:W-:Y:S01]  /*16c90*/  @!PT LDS RZ, [RZ] ;  /* 0x00000000fffff984 */ /* 0x000fe20000000800 */
[----:B------:R-:W-:Y:S01]  /*16ca0*/  @!PT LDS RZ, [RZ] ;  /* 0x00000000fffff984 */ /* 0x000fe20000000800 */
[----:B------:R2:W-:Y:S01]  /*16cb0*/  LDGSTS.E.BYPASS.LTC128B.128 [R0], [R6.64], !P3 ;  /* 0x0000000006007fae */ /* 0x0005e2000d901d48 */
[----:B------:R-:W-:Y:S02]  /*16cc0*/  SEL R12, RZ, 0x10, P0 ;  /* 0x00000010ff0c7807 */ /* 0x000fe40000000000 */
        /* <DEDUP_REMOVED lines=9> */
.L_x_3053:
[C---:B----4-:R-:W-:Y:S02]  /*16d60*/  IADD3 R3, -R5.reuse, 0x10, RZ ;  /* 0x0000001005037810 */ /* 0x050fe40007ffe1ff */
[----:B------:R-:W-:Y:S02]  /*16d70*/  ISETP.NE.U32.AND P2, PT, R5, RZ, PT ;  /* 0x000000ff0500720c */ /* 0x000fe40003f45070 */
[----:B------:R-:W-:Y:S02]  /*16d80*/  LOP3.LUT R3, R3, 0xf, RZ, 0xc0, !PT ;  /* 0x0000000f03037812 */ /* 0x000fe400078ec0ff */
[----:B------:R-:W-:Y:S02]  /*16d90*/  ISETP.NE.U32.AND P3, PT, R13, RZ, PT ;  /* 0x000000ff0d00720c */ /* 0x000fe40003f65070 */
        /* <DEDUP_REMOVED lines=8> */
[C---:B------:R-:W-:Y:S02]  /*16e20*/  ISETP.NE.U32.AND P2, PT, R12.reuse, RZ, PT ;  /* 0x000000ff0c00720c */ /* 0x040fe40003f45070 */
[----:B-1----:R-:W-:Y:S02]  /*16e30*/  IADD3 R6, P1, P0, R3, R2, R17 ;  /* 0x0000000203067210 */ /* 0x002fe4000783e011 */
[----:B------:R-:W-:Y:S02]  /*16e40*/  IADD3 R3, -R12, 0x10, RZ ;  /* 0x000000100c037810 */ /* 0x000fe40007ffe1ff */
[----:B------:R-:W-:Y:S02]  /*16e50*/  IADD3.X R7, RZ, R4, R18, P1, P0 ;  /* 0x00000004ff077210 */ /* 0x000fe40000fe0412 */
[----:B------:R-:W-:Y:S03]  /*16e60*/  LOP3.LUT R3, R3, 0xf, RZ, 0xc0, !PT ;  /* 0x0000000f03037812 */ /* 0x000fe600078ec0ff */
[----:B------:R1:W-:Y:S01]  /*16e70*/  LDGSTS.E.BYPASS.LTC128B.128.ZFILL [R0+0x3000], [R6.64], P3 ;  /* 0x0300000006007fae */ /* 0x0003e20009941d48 */
[----:B------:R-:W-:Y:S04]  /*16e80*/  IADD3 R2, P1, P0, R3, R2, R19 ;  /* 0x0000000203027210 */ /* 0x000fe8000783e013 */
[----:B------:R-:W-:Y:S05]  /*16e90*/  IADD3.X R3, RZ, R4, R20, P1, P0 ;  /* 0x00000004ff037210 */ /* 0x000fea0000fe0414 */
[----:B------:R1:W-:Y:S04]  /*16ea0*/  LDGSTS.E.BYPASS.LTC128B.128.ZFILL [R0+0x5000], [R2.64], P2 ;  /* 0x0500000002007fae */ /* 0x0003e80009141d48 */
.L_x_2950:
[----:B------:R-:W-:Y:S05]  /*16eb0*/  BSYNC B0 ;  /* 0x0000000000007941 */ /* 0x000fea0003800000 */
.L_x_2949:
        /* <DEDUP_REMOVED lines=9> */
.L_x_2944:
[----:B------:R-:W-:Y:S01]  /*16f50*/  ISETP.GE.AND P0, PT, R188, R226, PT ;  /* 0x000000e2bc00720c */ /* 0x000fe20003f06270 */
[----:B------:R-:W-:Y:S01]  /*16f60*/  IMAD.MOV.U32 R197, RZ, RZ, 0x1f ;  /* 0x0000001fffc57424 */ /* 0x000fe200078e00ff */
[----:B------:R-:W-:-:S11]  /*16f70*/  MOV R196, 0xffffffff ;  /* 0xffffffff00c47802 */ /* 0x000fd60000000f00 */
[----:B------:R-:W-:Y:S05]  /*16f80*/  @!P0 BRA `(.L_x_2954) ;  /* 0x0000326000008947 */ /* 0x000fea0003800000 */
[----:B------:R-:W-:Y:S02]  /*16f90*/  MOV R106, R8 ;  /* 0x00000008006a7202 */ /* 0x000fe40000000f00 */
[----:B------:R-:W-:Y:S02]  /*16fa0*/  MOV R0, R9 ;  /* 0x0000000900007202 */ /* 0x000fe40000000f00 */
.L_x_2964:
        /* <DEDUP_REMOVED lines=40> */
.L_x_3054:
        /* <DEDUP_REMOVED lines=22> */
.L_x_3055:
        /* <DEDUP_REMOVED lines=12> */
[----:B------:R-:W-:Y:S02]  /*17450*/  ISETP.NE.U32.AND P2, PT, R9, RZ, PT ;  /* 0x000000ff0900720c */ /* 0x000fe40003f45070 */
        /* <DEDUP_REMOVED lines=8> */
.L_x_2956:
[----:B------:R-:W-:Y:S05]  /*174e0*/  BSYNC B0 ;  /* 0x0000000000007941 */ /* 0x000fea0003800000 */
.L_x_2955:
        /* <DEDUP_REMOVED lines=253> */
.L_x_3056:
        /* <DEDUP_REMOVED lines=42> */
[----:B------:R3:W-:Y:S01]  /*18760*/  MUFU.EX2 R19, R29 ;  /* 0x0000001d00137308 */ /* 0x0007e20000000800 */
[C---:B------:R-:W-:Y:S02]  /*18770*/  FMUL.FTZ R49, R2.reuse, R49 ;  /* 0x0000003102317220 */ /* 0x040fe40000410000 */
[C---:B------:R-:W-:Y:S01]  /*18780*/  FMUL.FTZ R52, R2.reuse, R52 ;  /* 0x0000003402347220 */ /* 0x040fe20000410000 */
[C---:B-1----:R-:W-:Y:S01]  /*18790*/  F2FP.PACK_AB R152, R3.reuse, R7 ;  /* 0x000000070398723e */ /* 0x042fe200000000ff */
[----:B------:R-:W-:Y:S02]  /*187a0*/  FADD.FTZ R6, R3, R0 ;  /* 0x0000000003067221 */ /* 0x000fe40000010000 */
[----:B------:R-:W1:Y:S01]  /*187b0*/  SHFL.BFLY PT, R0, R5, 0x2, 0x1f ;  /* 0x0c401f0005007f89 */ /* 0x000e6200000e0000 */
[C---:B------:R-:W-:Y:S02]  /*187c0*/  FMUL.FTZ R53, R2.reuse, R53 ;  /* 0x0000003502357220 */ /* 0x040fe40000410000 */
[----:B------:R-:W4:Y:S01]  /*187d0*/  MUFU.EX2 R13, R27 ;  /* 0x0000001b000d7308 */ /* 0x000f220000000800 */
[C---:B------:R-:W-:Y:S02]  /*187e0*/  FMUL.FTZ R56, R2.reuse, R56 ;  /* 0x0000003802387220 */ /* 0x040fe40000410000 */
[C---:B------:R-:W-:Y:S02]  /*187f0*/  FMUL.FTZ R57, R2.reuse, R57 ;  /* 0x0000003902397220 */ /* 0x040fe40000410000 */
[C---:B--2---:R-:W-:Y:S02]  /*18800*/  FMUL.FTZ R28, R2.reuse, R132 ;  /* 0x00000084021c7220 */ /* 0x044fe40000410000 */
        /* <DEDUP_REMOVED lines=8> */
[----:B-1----:R-:W-:Y:S01]  /*18890*/  FMNMX.FTZ R0, R5, R0, !PT ;  /* 0x0000000005007209 */ /* 0x002fe20007810000 */
[C---:B------:R-:W-:Y:S01]  /*188a0*/  FMUL.FTZ R72, R2.reuse, R72 ;  /* 0x0000004802487220 */ /* 0x040fe20000410000 */
[----:B----4-:R-:W-:Y:S01]  /*188b0*/  F2FP.PACK_AB R154, R13, R17 ;  /* 0x000000110d9a723e */ /* 0x010fe200000000ff */
[C---:B------:R-:W-:Y:S02]  /*188c0*/  FMUL.FTZ R73, R2.reuse, R73 ;  /* 0x0000004902497220 */ /* 0x040fe40000410000 */
        /* <DEDUP_REMOVED lines=41> */
[----:B------:R1:W-:Y:S01]  /*18b60*/  MUFU.EX2 R132, R7 ;  /* 0x0000000700847308 */ /* 0x0003e20000000800 */
[C---:B------:R-:W-:Y:S01]  /*18b70*/  FMUL.FTZ R12, R2.reuse, R116 ;  /* 0x00000074020c7220 */ /* 0x040fe20000410000 */
[----:B------:R-:W-:Y:S01]  /*18b80*/  F2FP.PACK_AB R116, R19, R23 ;  /* 0x000000171374723e */ /* 0x000fe200000000ff */
[----:B------:R-:W-:Y:S01]  /*18b90*/  FMUL.FTZ R16, R2, R120 ;  /* 0x0000007802107220 */ /* 0x000fe20000410000 */
[----:B--2---:R-:W-:Y:S01]  /*18ba0*/  F2FP.PACK_AB R153, R14, R15 ;  /* 0x0000000f0e99723e */ /* 0x004fe200000000ff */
[C---:B------:R-:W-:Y:S02]  /*18bb0*/  FMUL.FTZ R5, R2.reuse, R113 ;  /* 0x0000007102057220 */ /* 0x040fe40000410000 */
[C---:B------:R-:W-:Y:S02]  /*18bc0*/  FMUL.FTZ R17, R2.reuse, R121 ;  /* 0x0000007902117220 */ /* 0x040fe40000410000 */
[C---:B------:R-:W-:Y:S01]  /*18bd0*/  FMUL.FTZ R20, R2.reuse, R124 ;  /* 0x0000007c02147220 */ /* 0x040fe20000410000 */
[----:B------:R-:W2:Y:S01]  /*18be0*/  MUFU.EX2 R133, R18 ;  /* 0x0000001200857308 */ /* 0x000ea20000000800 */
[C---:B------:R-:W-:Y:S02]  /*18bf0*/  FMUL.FTZ R24, R2.reuse, R128 ;  /* 0x0000008002187220 */ /* 0x040fe40000410000 */
[----:B------:R-:W-:Y:S02]  /*18c00*/  FADD.FTZ R3, R13, R3 ;  /* 0x000000030d037221 */ /* 0x000fe40000010000 */
[----:B------:R-:W-:Y:S01]  /*18c10*/  FMUL.FTZ R13, R2, R117 ;  /* 0x00000075020d7220 */ /* 0x000fe20000410000 */
[----:B------:R-:W-:Y:S01]  /*18c20*/  IADD3 R2, R186, R176, RZ ;  /* 0x000000b0ba027210 */ /* 0x000fe20007ffe0ff */
[----:B------:R-:W-:Y:S02]  /*18c30*/  FADD.FTZ R3, R23, R3 ;  /* 0x0000000317037221 */ /* 0x000fe40000010000 */
[----:B---3--:R-:W-:Y:S01]  /*18c40*/  FFMA.FTZ R6, R0, R220, R15 ;  /* 0x000000dc00067223 */ /* 0x008fe2000001000f */
[----:B------:R-:W-:Y:S01]  /*18c50*/  MUFU.EX2 R117, R165 ;  /* 0x000000a500757308 */ /* 0x000fe20000000800 */
[----:B------:R-:W3:Y:S01]  /*18c60*/  LDSM.16.MT88.4 R156, [R2] ;  /* 0x00000000029c783b */ /* 0x000ee20000004200 */
[----:B------:R-:W-:Y:S01]  /*18c70*/  FADD.FTZ R107, R19, R3 ;  /* 0x00000003136b7221 */ /* 0x000fe20000010000 */
[----:B------:R-:W-:Y:S01]  /*18c80*/  IADD3 R3, R184, R2, RZ ;  /* 0x00000002b8037210 */ /* 0x000fe20007ffe0ff */
[----:B-1----:R-:W-:Y:S02]  /*18c90*/  FMUL.FTZ R7, R0, R115 ;  /* 0x0000007300077220 */ /* 0x002fe40000410000 */
[----:B------:R-:W-:Y:S02]  /*18ca0*/  FADD.FTZ R128, R14, R6 ;  /* 0x000000060e807221 */ /* 0x000fe40000010000 */
[C---:B------:R-:W-:Y:S02]  /*18cb0*/  FMUL.FTZ R6, R0.reuse, R114 ;  /* 0x0000007200067220 */ /* 0x040fe40000410000 */
[----:B------:R-:W1:Y:S01]  /*18cc0*/  LDSM.16.MT88.4 R112, [R3] ;  /* 0x000000000370783b */ /* 0x000e620000004200 */
[C---:B------:R-:W-:Y:S01]  /*18cd0*/  FMUL.FTZ R14, R0.reuse, R118 ;  /* 0x00000076000e7220 */ /* 0x040fe20000410000 */
[----:B------:R-:W-:Y:S01]  /*18ce0*/  MUFU.EX2 R129, R161 ;  /* 0x000000a100817308 */ /* 0x000fe20000000800 */
[C---:B------:R-:W-:Y:S01]  /*18cf0*/  FMUL.FTZ R15, R0.reuse, R119 ;  /* 0x00000077000f7220 */ /* 0x040fe20000410000 */
[----:B--2---:R-:W-:Y:S01]  /*18d00*/  F2FP.PACK_AB R155, R133, R132 ;  /* 0x00000084859b723e */ /* 0x004fe200000000ff */
[C---:B------:R-:W-:Y:S02]  /*18d10*/  FMUL.FTZ R18, R0.reuse, R122 ;  /* 0x0000007a00127220 */ /* 0x040fe40000410000 */
[C---:B------:R-:W-:Y:S02]  /*18d20*/  FMUL.FTZ R19, R0.reuse, R123 ;  /* 0x0000007b00137220 */ /* 0x040fe40000410000 */
[C---:B------:R-:W-:Y:S02]  /*18d30*/  FMUL.FTZ R30, R0.reuse, R134 ;  /* 0x00000086001e7220 */ /* 0x040fe40000410000 */
[C---:B------:R-:W-:Y:S01]  /*18d40*/  FMUL.FTZ R31, R0.reuse, R135 ;  /* 0x00000087001f7220 */ /* 0x040fe20000410000 */
[----:B------:R-:W-:Y:S01]  /*18d50*/  MUFU.EX2 R121, R174 ;  /* 0x000000ae00797308 */ /* 0x000fe20000000800 */
[C---:B------:R-:W-:Y:S02]  /*18d60*/  FMUL.FTZ R38, R0.reuse, R142 ;  /* 0x0000008e00267220 */ /* 0x040fe40000410000 */
[----:B------:R-:W-:Y:S02]  /*18d70*/  FMUL.FTZ R39, R0, R143 ;  /* 0x0000008f00277220 */ /* 0x000fe40000410000 */
[----:B------:R-:W-:Y:S02]  /*18d80*/  FADD.FTZ R128, R132, R128 ;  /* 0x0000008084807221 */ /* 0x000fe40000010000 */
[C---:B------:R-:W-:Y:S02]  /*18d90*/  FMUL.FTZ R22, R0.reuse, R126 ;  /* 0x0000007e00167220 */ /* 0x040fe40000410000 */
[C---:B------:R-:W-:Y:S01]  /*18da0*/  FMUL.FTZ R23, R0.reuse, R127 ;  /* 0x0000007f00177220 */ /* 0x040fe20000410000 */
[----:B------:R-:W-:Y:S01]  /*18db0*/  MUFU.EX2 R120, R173 ;  /* 0x000000ad00787308 */ /* 0x000fe20000000800 */
[C---:B------:R-:W-:Y:S02]  /*18dc0*/  FMUL.FTZ R26, R0.reuse, R130 ;  /* 0x00000082001a7220 */ /* 0x040fe40000410000 */
[C---:B------:R-:W-:Y:S02]  /*18dd0*/  FMUL.FTZ R27, R0.reuse, R131 ;  /* 0x00000083001b7220 */ /* 0x040fe40000410000 */
[C---:B------:R-:W-:Y:S02]  /*18de0*/  FMUL.FTZ R34, R0.reuse, R138 ;  /* 0x0000008a00227220 */ /* 0x040fe40000410000 */
[C---:B------:R-:W-:Y:S01]  /*18df0*/  FMUL.FTZ R35, R0.reuse, R139 ;  /* 0x0000008b00237220 */ /* 0x040fe20000410000 */
[C---:B---3--:R-:W-:Y:S02]  /*18e00*/  HMMA.16816.F32 R4, R152.reuse, R156, R4 ;  /* 0x0000009c9804723c */ /* 0x048fe40000001804 */
[----:B------:R-:W-:Y:S03]  /*18e10*/  MUFU.EX2 R127, R189 ;  /* 0x000000bd007f7308 */ /* 0x000fe60000000800 */
[C---:B------:R-:W-:Y:S02]  /*18e20*/  FMUL.FTZ R42, R0.reuse, R42 ;  /* 0x0000002a002a7220 */ /* 0x040fe40000410000 */
[C---:B------:R-:W-:Y:S01]  /*18e30*/  FMUL.FTZ R43, R0.reuse, R43 ;  /* 0x0000002b002b7220 */ /* 0x040fe20000410000 */
[C---:B------:R-:W-:Y:S04]  /*18e40*/  HMMA.16816.F32 R12, R152.reuse, R158, R12 ;  /* 0x0000009e980c723c */ /* 0x040fe8000000180c */
[----:B------:R-:W-:Y:S01]  /*18e50*/  MUFU.EX2 R126, R193 ;  /* 0x000000c1007e7308 */ /* 0x000fe20000000800 */
[C---:B------:R-:W-:Y:S02]  /*18e60*/  FMUL.FTZ R46, R0.reuse, R46 ;  /* 0x0000002e002e7220 */ /* 0x040fe40000410000 */
[C---:B------:R-:W-:Y:S01]  /*18e70*/  FMUL.FTZ R47, R0.reuse, R47 ;  /* 0x0000002f002f7220 */ /* 0x040fe20000410000 */
[C---:B-1----:R-:W-:Y:S04]  /*18e80*/  HMMA.16816.F32 R16, R152.reuse, R112, R16 ;  /* 0x000000709810723c */ /* 0x042fe80000001810 */
[C---:B------:R-:W-:Y:S02]  /*18e90*/  FMUL.FTZ R50, R0.reuse, R50 ;  /* 0x0000003200327220 */ /* 0x040fe40000410000 */
[----:B------:R-:W-:Y:S01]  /*18ea0*/  MUFU.EX2 R118, R164 ;  /* 0x000000a400767308 */ /* 0x000fe20000000800 */
[C---:B------:R-:W-:Y:S01]  /*18eb0*/  FMUL.FTZ R51, R0.reuse, R51 ;  /* 0x0000003300337220 */ /* 0x040fe20000410000 */
[C---:B------:R-:W-:Y:S01]  /*18ec0*/  HMMA.16816.F32 R20, R152.reuse, R114, R20 ;  /* 0x000000729814723c */ /* 0x040fe20000001814 */
[----:B------:R-:W1:Y:S03]  /*18ed0*/  LDSM.16.MT88.4 R112, [R106] ;  /* 0x000000006a70783b */ /* 0x000e660000004200 */
[C---:B------:R-:W-:Y:S02]  /*18ee0*/  FMUL.FTZ R54, R0.reuse, R54 ;  /* 0x0000003600367220 */ /* 0x040fe40000410000 */
[C---:B------:R-:W-:Y:S02]  /*18ef0*/  FMUL.FTZ R55, R0.reuse, R55 ;  /* 0x0000003700377220 */ /* 0x040fe40000410000 */
[----:B------:R-:W-:Y:S01]  /*18f00*/  MUFU.EX2 R131, R160 ;  /* 0x000000a000837308 */ /* 0x000fe20000000800 */
[C---:B------:R-:W-:Y:S03]  /*18f10*/  FMUL.FTZ R58, R0.reuse, R58 ;  /* 0x0000003a003a7220 */ /* 0x040fe60000410000 */
[C---:B------:R-:W-:Y:S02]  /*18f20*/  FMUL.FTZ R59, R0.reuse, R59 ;  /* 0x0000003b003b7220 */ /* 0x040fe40000410000 */
[C---:B------:R-:W-:Y:S02]  /*18f30*/  FMUL.FTZ R62, R0.reuse, R62 ;  /* 0x0000003e003e7220 */ /* 0x040fe40000410000 */
[C---:B------:R-:W-:Y:S02]  /*18f40*/  FMUL.FTZ R63, R0.reuse, R63 ;  /* 0x0000003f003f7220 */ /* 0x040fe40000410000 */
        /* <DEDUP_REMOVED lines=15> */
[C---:B-1----:R-:W-:Y:S03]  /*19040*/  HMMA.16816.F32 R24, R152.reuse, R112, R24 ;  /* 0x000000709818723c */ /* 0x042fe60000001818 */
[C---:B------:R-:W-:Y:S02]  /*19050*/  FMUL.FTZ R90, R0.reuse, R90 ;  /* 0x0000005a005a7220 */ /* 0x040fe40000410000 */
[C---:B------:R-:W-:Y:S01]  /*19060*/  FMUL.FTZ R91, R0.reuse, R91 ;  /* 0x0000005b005b7220 */ /* 0x040fe20000410000 */
[----:B------:R-:W-:Y:S01]  /*19070*/  MUFU.EX2 R162, R167 ;  /* 0x000000a700a27308 */ /* 0x000fe20000000800 */
[C---:B------:R-:W-:Y:S01]  /*19080*/  FMUL.FTZ R94, R0.reuse, R94 ;  /* 0x0000005e005e7220 */ /* 0x040fe20000410000 */
[C---:B------:R-:W-:Y:S04]  /*19090*/  HMMA.16816.F32 R28, R152.reuse, R114, R28 ;  /* 0x00000072981c723c */ /* 0x040fe8000000181c */
[----:B------:R-:W-:Y:S01]  /*190a0*/  FMUL.FTZ R95, R0, R95 ;  /* 0x0000005f005f7220 */ /* 0x000fe20000410000 */
[----:B--2---:R-:W-:Y:S01]  /*190b0*/  F2FP.PACK_AB R119, R164, R130 ;  /* 0x00000082a477723e */ /* 0x004fe200000000ff */
[C---:B------:R-:W-:Y:S02]  /*190c0*/  FMUL.FTZ R98, R0.reuse, R98 ;  /* 0x0000006200627220 */ /* 0x040fe40000410000 */
[C---:B------:R-:W-:Y:S01]  /*190d0*/  FMUL.FTZ R99, R0.reuse, R99 ;  /* 0x0000006300637220 */ /* 0x040fe20000410000 */
[----:B------:R-:W-:Y:S03]  /*190e0*/  MUFU.EX2 R163, R166 ;  /* 0x000000a600a37308 */ /* 0x000fe60000000800 */
[C---:B------:R-:W-:Y:S02]  /*190f0*/  FMUL.FTZ R102, R0.reuse, R102 ;  /* 0x0000006600667220 */ /* 0x040fe40000410000 */
[----:B------:R-:W-:Y:S01]  /*19100*/  FMUL.FTZ R103, R0, R103 ;  /* 0x0000006700677220 */ /* 0x000fe20000410000 */
[----:B------:R-:W-:Y:S01]  /*19110*/  IADD3 R0, R184, R106, RZ ;  /* 0x0000006ab8007210 */ /* 0x000fe20007ffe0ff */
[----:B------:R-:W-:Y:S03]  /*19120*/  FADD.FTZ R107, R117, R107 ;  /* 0x0000006b756b7221 */ /* 0x000fe60000010000 */
[----:B------:R-:W-:Y:S01]  /*19130*/  MUFU.EX2 R160, R168 ;  /* 0x000000a800a07308 */ /* 0x000fe20000000800 */
[----:B------:R-:W1:Y:S01]  /*19140*/  LDSM.16.MT88.4 R112, [R0] ;  /* 0x000000000070783b */ /* 0x000e620000004200 */
[C---:B------:R-:W-:Y:S01]  /*19150*/  FADD.FTZ R107, R118.reuse, R107 ;  /* 0x0000006b766b7221 */ /* 0x040fe20000010000 */
[----:B------:R-:W-:Y:S02]  /*19160*/  F2FP.PACK_AB R118, R118, R117 ;  /* 0x000000757676723e */ /* 0x000fe400000000ff */
[----:B------:R-:W-:Y:S01]  /*19170*/  F2FP.PACK_AB R117, R131, R129 ;  /* 0x000000818375723e */ /* 0x000fe200000000ff */
[----:B------:R-:W-:Y:S03]  /*19180*/  FADD.FTZ R107, R121, R107 ;  /* 0x0000006b796b7221 */ /* 0x000fe60000010000 */
[----:B------:R-:W-:Y:S01]  /*19190*/  LDSM.16.MT88.4 R140, [R0+0x1800] ;  /* 0x00180000008c783b */ /* 0x000fe20000004200 */
[----:B------:R-:W-:Y:S01]  /*191a0*/  FADD.FTZ R107, R120, R107 ;  /* 0x0000006b786b7221 */ /* 0x000fe20000010000 */
[----:B------:R-:W-:Y:S03]  /*191b0*/  MUFU.EX2 R161, R169 ;  /* 0x000000a900a17308 */ /* 0x000fe60000000800 */
[----:B------:R-:W-:Y:S04]  /*191c0*/  FADD.FTZ R107, R125, R107 ;  /* 0x0000006b7d6b7221 */ /* 0x000fe80000010000 */
[----:B---3--:R-:W-:Y:S03]  /*191d0*/  FADD.FTZ R107, R124, R107 ;  /* 0x0000006b7c6b7221 */ /* 0x008fe60000010000 */
[----:B------:R-:W-:Y:S01]  /*191e0*/  MUFU.EX2 R159, R170 ;  /* 0x000000aa009f7308 */ /* 0x000fe20000000800 */
[----:B------:R-:W-:Y:S09]  /*191f0*/  FADD.FTZ R107, R127, R107 ;  /* 0x0000006b7f6b7221 */ /* 0x000ff20000010000 */
[----:B------:R-:W2:Y:S01]  /*19200*/  MUFU.EX2 R158, R175 ;  /* 0x000000af009e7308 */ /* 0x000ea20000000800 */
[C---:B-1----:R-:W-:Y:S09]  /*19210*/  HMMA.16816.F32 R32, R152.reuse, R112, R32 ;  /* 0x000000709820723c */ /* 0x042ff20000001820 */
[----:B------:R-:W-:Y:S01]  /*19220*/  MUFU.EX2 R157, R190 ;  /* 0x000000be009d7308 */ /* 0x000fe20000000800 */
[C---:B------:R-:W-:Y:S01]  /*19230*/  HMMA.16816.F32 R36, R152.reuse, R114, R36 ;  /* 0x000000729824723c */ /* 0x040fe20000001824 */
[----:B------:R-:W1:Y:S08]  /*19240*/  LDSM.16.MT88.4 R112, [R2+0x2000] ;  /* 0x002000000270783b */ /* 0x000e700000004200 */
        /* <DEDUP_REMOVED lines=134> */
[----:B------:R2:W4:Y:S07]  /*19ab0*/  LDSM.16.MT88.4 R12, [R2+0x5800] ;  /* 0x00580000020c783b */ /* 0x00052e0000004200 */
[C---:B---3--:R-:W-:Y:S08]  /*19ac0*/  HMMA.16816.F32 R56, R152.reuse, R16, R56 ;  /* 0x000000109838723c */ /* 0x048ff00000001838 */
[C---:B------:R-:W-:Y:S01]  /*19ad0*/  HMMA.16816.F32 R60, R152.reuse, R18, R60 ;  /* 0x00000012983c723c */ /* 0x040fe2000000183c */
[----:B------:R3:W5:Y:S03]  /*19ae0*/  LDSM.16.MT88.4 R16, [R0+0x5800] ;  /* 0x005800000010783b */ /* 0x0007660000004200 */
[----:B--2---:R-:W-:Y:S04]  /*19af0*/  IADD3 R2, R188, -0x2, RZ ;  /* 0xfffffffebc027810 */ /* 0x004fe80007ffe0ff */
[C---:B-1----:R-:W-:Y:S03]  /*19b00*/  HMMA.16816.F32 R64, R152.reuse, R4, R64 ;  /* 0x000000049840723c */ /* 0x042fe60000001840 */
[----:B------:R-:W-:Y:S05]  /*19b10*/  ISETP.GE.AND P0, PT, R2, R226, PT ;  /* 0x000000e20200720c */ /* 0x000fea0003f06270 */
[C---:B------:R-:W-:Y:S04]  /*19b20*/  HMMA.16816.F32 R68, R152.reuse, R6, R68 ;  /* 0x000000069844723c */ /* 0x040fe80000001844 */
[----:B---3--:R-:W-:Y:S04]  /*19b30*/  FADD.FTZ R0, R164, R107 ;  /* 0x0000006ba4007221 */ /* 0x008fe80000010000 */
        /* <DEDUP_REMOVED lines=53> */
.L_x_3057:
        /* <DEDUP_REMOVED lines=22> */
.L_x_3058:
        /* <DEDUP_REMOVED lines=21> */
.L_x_2961:
[----:B------:R-:W-:Y:S05]  /*1a140*/  BSYNC B0 ;  /* 0x0000000000007941 */ /* 0x000fea0003800000 */
.L_x_2960:
        /* <DEDUP_REMOVED lines=10> */
.L_x_2954:
[----:B------:R-:W-:Y:S05]  /*1a1f0*/  BRA.DIV ~URZ, `(.L_x_2965) ;  /* 0x000076227f007947 */ /* 0x000fea000b800000 */
[----:B------:R1:W2:Y:S02]  /*1a200*/  SHFL.BFLY PT, R0, R221, 0x2, 0x1f ;  /* 0x0c401f00dd007f89 */ /* 0x0002a400000e0000 */
.L_x_3059:
[----:B--2---:R-:W-:Y:S01]  /*1a210*/  FADD.FTZ R0, R0, R221 ;  /* 0x000000dd00007221 */ /* 0x004fe20000010000 */
[----:B------:R-:W-:Y:S05]  /*1a220*/  BRA.DIV ~URZ, `(.L_x_2966) ;  /* 0x000076527f007947 */ /* 0x000fea000b800000 */
[----:B------:R-:W2:Y:S04]  /*1a230*/  SHFL.BFLY PT, R2, R220, 0x2, 0x1f ;  /* 0x0c401f00dc027f89 */ /* 0x000ea800000e0000 */
[----:B------:R-:W3:Y:S01]  /*1a240*/  SHFL.BFLY PT, R5, R0, 0x1, 0x1f ;  /* 0x0c201f0000057f89 */ /* 0x000ee200000e0000 */
[----:B--2---:R-:W-:-:S02]  /*1a250*/  FADD.FTZ R4, R2, R220 ;  /* 0x000000dc02047221 */ /* 0x004fc40000010000 */
[----:B---3--:R-:W-:-:S03]  /*1a260*/  FADD.FTZ R0, R0, R5 ;  /* 0x0000000500007221 */ /* 0x008fc60000010000 */
[----:B------:R2:W3:Y:S04]  /*1a270*/  SHFL.BFLY PT, R3, R4, 0x1, 0x1f ;  /* 0x0c201f0004037f89 */ /* 0x0004e800000e0000 */
.L_x_3060:
        /* <DEDUP_REMOVED lines=117> */
.L_x_2869:
[----:B------:R2:W5:Y:S01]  /*1a9d0*/  LDL R7, [R1] ;  /* 0x0000000001077983 */ /* 0x0005620000100800 */
[----:B------:R-:W-:Y:S03]  /*1a9e0*/  BSSY B0, `(.L_x_2967) ;  /* 0x0000012000007945 */ /* 0x000fe60003800000 */
[----:B------:R-:W3:Y:S02]  /*1a9f0*/  S2R R6, SR_TID.X ;  /* 0x0000000000067919 */ /* 0x000ee40000002100 */
[----:B---3--:R-:W-:-:S13]  /*1aa00*/  LOP3.LUT P0, RZ, R6, 0xff, RZ, 0xc0, !PT ;  /* 0x000000ff06ff7812 */ /* 0x008fda000780c0ff */
[----:B------:R-:W-:Y:S05]  /*1aa10*/  @P0 BRA `(.L_x_2968) ;  /* 0x000000e000000947 */ /* 0x000fea0003800000 */
[----:B--2---:R-:W2:Y:S01]  /*1aa20*/  S2R R4, SR_LANEID ;  /* 0x0000000000047919 */ /* 0x004ea20000000000 */
        /* <DEDUP_REMOVED lines=11> */
[----:B---3-5:R-:W-:-:S05]  /*1aae0*/  IADD3 R7, R3, c[0x0][0xc], R2 ;  /* 0x0000030003077a10 */ /* 0x028fca0007ffe002 */
[----:B------:R2:W-:Y:S02]  /*1aaf0*/  STL [R1], R7 ;  /* 0x0000000701007387 */ /* 0x0005e40000100800 */
.L_x_2968:
[----:B--2---:R-:W-:Y:S05]  /*1ab00*/  BSYNC B0 ;  /* 0x0000000000007941 */ /* 0x004fea0003800000 */
.L_x_2967:
[----:B------:R-:W-:Y:S01]  /*1ab10*/  PRMT R0, R0, 0x9910, RZ ;  /* 0x0000991000007816 */ /* 0x000fe200000000ff */
[----:B------:R-:W-:Y:S01]  /*1ab20*/  BSSY B1, `(.L_x_2969) ;  /* 0x00003ad000017945 */ /* 0x000fe20003800000 */
[----:B-----5:R-:W-:Y:S02]  /*1ab30*/  IMAD.MOV.U32 R35, RZ, RZ, R7 ;  /* 0x000000ffff237224 */ /* 0x020fe400078e0007 */
[----:B------:R-:W-:-:S13]  /*1ab40*/  ISETP.NE.AND P0, PT, R0, RZ, PT ;  /* 0x000000ff0000720c */ /* 0x000fda0003f05270 */
[----:B------:R-:W-:Y:S05]  /*1ab50*/  @!P0 BRA `(.L_x_2970) ;  /* 0x00002e4000008947 */ /* 0x000fea0003800000 */
[----:B------:R-:W2:Y:S01]  /*1ab60*/  LDL R4, [R1+0x10] ;  /* 0x0000100001047983 */ /* 0x000ea20000100800 */
[--C-:B------:R-:W-:Y:S02]  /*1ab70*/  SHF.R.S32.HI R2, RZ, 0x1f, R6.reuse ;  /* 0x0000001fff027819 */ /* 0x100fe40000011406 */
[----:B------:R-:W-:Y:S01]  /*1ab80*/  SHF.R.S32.HI R3, RZ, 0x1f, R6 ;  /* 0x0000001fff037819 */ /* 0x000fe20000011406 */
[----:B------:R-:W3:Y:S01]  /*1ab90*/  LDL.LU R15, [R1+0x14] ;  /* 0x00001400010f7983 */ /* 0x000ee20000300800 */
[-C--:B------:R-:W-:Y:S02]  /*1aba0*/  LEA.HI R2, R2, R6.reuse, RZ, 0x2 ;  /* 0x0000000602027211 */ /* 0x080fe400078f10ff */
[----:B------:R-:W-:Y:S01]  /*1abb0*/  LEA.HI R3, R3, R6, RZ, 0x5 ;  /* 0x0000000603037211 */ /* 0x000fe200078f28ff */
[----:B------:R-:W4:Y:S01]  /*1abc0*/  LDL.LU R14, [R1+0x18] ;  /* 0x00001800010e7983 */ /* 0x000f220000300800 */
[----:B------:R-:W-:Y:S02]  /*1abd0*/  LOP3.LUT R2, R2, 0xfffffffc, RZ, 0xc0, !PT ;  /* 0xfffffffc02027812 */ /* 0x000fe400078ec0ff */
[----:B------:R-:W-:Y:S01]  /*1abe0*/  SHF.R.S32.HI R3, RZ, 0x5, R3 ;  /* 0x00000005ff037819 */ /* 0x000fe20000011403 */
[----:B------:R-:W-:Y:S01]  /*1abf0*/  WARPSYNC 0xffffffff ;  /* 0xffffffff00007948 */ /* 0x000fe20003800000 */
[----:B------:R-:W-:Y:S01]  /*1ac00*/  LOP3.LUT R0, R150, R233, RZ, 0xfc, !PT ;  /* 0x000000e996007212 */ /* 0x000fe200078efcff */
[----:B------:R-:W-:-:S02]  /*1ac10*/  IMAD.IADD R2, R6, 0x1, -R2 ;  /* 0x0000000106027824 */ /* 0x000fc400078e0a02 */
[----:B------:R-:W-:Y:S01]  /*1ac20*/  IMAD.MOV.U32 R7, RZ, RZ, 0x20 ;  /* 0x00000020ff077424 */ /* 0x000fe200078e00ff */
[----:B------:R-:W-:Y:S01]  /*1ac30*/  F2FP.PACK_AB R5, R89, R88 ;  /* 0x000000585905723e */ /* 0x000fe200000000ff */
[----:B------:R-:W-:Y:S02]  /*1ac40*/  IMAD.SHL.U32 R3, R3, 0x400, RZ ;  /* 0x0000040003037824 */ /* 0x000fe400078e00ff */
[----:B------:R-:W-:Y:S01]  /*1ac50*/  IMAD.MOV.U32 R9, RZ, RZ, 0x40 ;  /* 0x00000040ff097424 */ /* 0x000fe200078e00ff */
[----:B------:R-:W-:Y:S01]  /*1ac60*/  F2FP.PACK_AB R8, R115, R114 ;  /* 0x000000727308723e */ /* 0x000fe200000000ff */
[----:B------:R-:W-:Y:S01]  /*1ac70*/  IMAD R3, R2, 0x2, R3 ;  /* 0x0000000202037824 */ /* 0x000fe200078e0203 */
[----:B------:R-:W3:Y:S03]  /*1ac80*/  LDL.LU R13, [R1+0x2c] ;  /* 0x00002c00010d7983 */ /* 0x000ee60000300800 */
[----:B------:R-:W-:-:S04]  /*1ac90*/  IMAD.IADD R0, R3, 0x1, R0 ;  /* 0x0000000103007824 */ /* 0x000fc800078e0200 */
[----:B------:R-:W-:-:S05]  /*1aca0*/  IMAD.SHL.U32 R0, R0, 0x2, RZ ;  /* 0x0000000200007824 */ /* 0x000fca00078e00ff */
[----:B------:R-:W-:Y:S02]  /*1acb0*/  IADD3 R3, R0, 0x80, RZ ;  /* 0x0000008000037810 */ /* 0x000fe40007ffe0ff */
[----:B------:R-:W-:Y:S01]  /*1acc0*/  F2FP.PACK_AB R6, R27, R26 ;  /* 0x0000001a1b06723e */ /* 0x000fe200000000ff */
[----:B------:R-:W-:Y:S01]  /*1acd0*/  IMAD.MOV.U32 R16, RZ, RZ, c[0x0][0x388] ;  /* 0x0000e200ff107624 */ /* 0x000fe200078e00ff */
[----:B------:R-:W-:Y:S01]  /*1ace0*/  BAR.SYNC.DEFER_BLOCKING 0x1, 0x100 ;  /* 0x0044000000007b1d */ /* 0x000fe20000010000 */
[----:B--2---:R-:W-:-:S04]  /*1acf0*/  LOP3.LUT R2, R4, 0x1, RZ, 0xc0, !PT ;  /* 0x0000000104027812 */ /* 0x004fc800078ec0ff */
[----:B------:R-:W-:-:S04]  /*1ad00*/  ISETP.NE.U32.AND P0, PT, R2, 0x1, PT ;  /* 0x000000010200780c */ /* 0x000fc80003f05070 */
[----:B------:R-:W-:Y:S02]  /*1ad10*/  R2P PR, R4, 0x6 ;  /* 0x0000000604007804 */ /* 0x000fe40000000000 */
[----:B------:R-:W-:Y:S02]  /*1ad20*/  F2FP.PACK_AB R4, R153, R152 ;  /* 0x000000989904723e */ /* 0x000fe400000000ff */
[----:B------:R-:W-:-:S03]  /*1ad30*/  IADD3 R2, R0, 0x70, RZ ;  /* 0x0000007000027810 */ /* 0x000fc60007ffe0ff */
[----:B------:R2:W-:Y:S02]  /*1ad40*/  STS [R0+0x80], R4 ;  /* 0x0000800400007388 */ /* 0x0005e40000000800 */
[----:B------:R-:W-:Y:S02]  /*1ad50*/  @P0 IADD3 R2, R3, 0x10, RZ ;  /* 0x0000001003020810 */ /* 0x000fe40007ffe0ff */
[----:B------:R-:W-:-:S05]  /*1ad60*/  F2FP.PACK_AB R3, R97, R96 ;  /* 0x000000606103723e */ /* 0x000fca00000000ff */
[----:B------:R1:W-:Y:S01]  /*1ad70*/  STS [R0+0x480], R3 ;  /* 0x0004800300007388 */ /* 0x0003e20000000800 */
[----:B------:R-:W-:-:S03]  /*1ad80*/  SEL R9, R9, 0xffffffc0, !P2 ;  /* 0xffffffc009097807 */ /* 0x000fc60005000000 */
[----:B------:R3:W-:Y:S04]  /*1ad90*/  STS [R2], R6 ;  /* 0x0000000602007388 */ /* 0x0007e80000000800 */
[----:B------:R4:W-:Y:S01]  /*1ada0*/  STS [R2+0x400], R5 ;  /* 0x0004000502007388 */ /* 0x0009e20000000800 */
[----:B--2---:R-:W-:Y:S02]  /*1adb0*/  SEL R4, R7, 0xffffffe0, !P1 ;  /* 0xffffffe007047807 */ /* 0x004fe40004800000 */
[----:B------:R-:W-:-:S03]  /*1adc0*/  F2FP.PACK_AB R7, R29, R28 ;  /* 0x0000001c1d07723e */ /* 0x000fc600000000ff */
[----:B-1----:R-:W-:Y:S02]  /*1add0*/  IMAD.IADD R3, R0, 0x1, R4 ;  /* 0x0000000100037824 */ /* 0x002fe400078e0204 */
[--C-:B------:R-:W-:Y:S01]  /*1ade0*/  IMAD.IADD R4, R4, 0x1, R2.reuse ;  /* 0x0000000104047824 */ /* 0x100fe200078e0202 */
[----:B---3--:R-:W-:Y:S02]  /*1adf0*/  F2FP.PACK_AB R6, R123, R122 ;  /* 0x0000007a7b06723e */ /* 0x008fe400000000ff */
[----:B----4-:R-:W-:Y:S01]  /*1ae00*/  F2FP.PACK_AB R5, R31, R30 ;  /* 0x0000001e1f05723e */ /* 0x010fe200000000ff */
[----:B------:R1:W-:Y:S04]  /*1ae10*/  STS [R3+0x80], R7 ;  /* 0x0000800703007388 */ /* 0x0003e80000000800 */
[----:B------:R2:W-:Y:S04]  /*1ae20*/  STS [R3+0x480], R6 ;  /* 0x0004800603007388 */ /* 0x0005e80000000800 */
[----:B------:R3:W-:Y:S01]  /*1ae30*/  STS [R4], R5 ;  /* 0x0000000504007388 */ /* 0x0007e20000000800 */
[----:B------:R-:W-:-:S03]  /*1ae40*/  IMAD.IADD R12, R9, 0x1, R2 ;  /* 0x00000001090c7824 */ /* 0x000fc600078e0202 */
[----:B------:R4:W-:Y:S01]  /*1ae50*/  STS [R4+0x400], R8 ;  /* 0x0004000804007388 */ /* 0x0009e20000000800 */
[----:B-1----:R-:W-:Y:S01]  /*1ae60*/  F2FP.PACK_AB R7, R37, R36 ;  /* 0x000000242507723e */ /* 0x002fe200000000ff */
[----:B--2---:R-:W-:Y:S01]  /*1ae70*/  IMAD.IADD R6, R0, 0x1, R9 ;  /* 0x0000000100067824 */ /* 0x004fe200078e0209 */
[----:B---3--:R-:W-:-:S04]  /*1ae80*/  F2FP.PACK_AB R5, R93, R92 ;  /* 0x0000005c5d05723e */ /* 0x008fc800000000ff */
[----:B------:R1:W-:Y:S04]  /*1ae90*/  STS [R6+0x80], R7 ;  /* 0x0000800706007388 */ /* 0x0003e80000000800 */
[----:B------:R2:W-:Y:S01]  /*1aea0*/  STS [R6+0x480], R5 ;  /* 0x0004800506007388 */ /* 0x0005e20000000800 */
[----:B----4-:R-:W-:Y:S02]  /*1aeb0*/  F2FP.PACK_AB R8, R107, R106 ;  /* 0x0000006a6b08723e */ /* 0x010fe400000000ff */
[----:B-1----:R-:W-:Y:S02]  /*1aec0*/  F2FP.PACK_AB R7, R39, R38 ;  /* 0x000000262707723e */ /* 0x002fe400000000ff */
[----:B--2---:R-:W-:-:S03]  /*1aed0*/  F2FP.PACK_AB R5, R129, R128 ;  /* 0x000000808105723e */ /* 0x004fc600000000ff */
[----:B------:R1:W-:Y:S04]  /*1aee0*/  STS [R12], R7 ;  /* 0x000000070c007388 */ /* 0x0003e80000000800 */
[----:B------:R2:W-:Y:S01]  /*1aef0*/  STS [R12+0x400], R5 ;  /* 0x000400050c007388 */ /* 0x0005e20000000800 */
[----:B-1----:R-:W-:Y:S01]  /*1af00*/  F2FP.PACK_AB R7, R119, R118 ;  /* 0x000000767707723e */ /* 0x002fe200000000ff */
[----:B--2---:R-:W-:-:S05]  /*1af10*/  IMAD.IADD R5, R9, 0x1, R3 ;  /* 0x0000000109057824 */ /* 0x004fca00078e0203 */
[----:B------:R1:W-:Y:S04]  /*1af20*/  STS [R5+0x480], R7 ;  /* 0x0004800705007388 */ /* 0x0003e80000000800 */
[----:B------:R2:W-:Y:S01]  /*1af30*/  STS [R5+0x80], R8 ;  /* 0x0000800805007388 */ /* 0x0005e20000000800 */
[----:B-1----:R-:W-:Y:S01]  /*1af40*/  IMAD.IADD R7, R4, 0x1, R9 ;  /* 0x0000000104077824 */ /* 0x002fe200078e0209 */
[----:B------:R-:W-:Y:S02]  /*1af50*/  F2FP.PACK_AB R9, R113, R112 ;  /* 0x000000707109723e */ /* 0x000fe400000000ff */
        /* <DEDUP_REMOVED lines=37> */
[----:B------:R-:W-:Y:S04]  /*1b1b0*/  STS [R0+0x8080], R9 ;  /* 0x0080800900007388 */ /* 0x000fe80000000800 */
[----:B------:R1:W-:Y:S02]  /*1b1c0*/  STS [R0+0x8480], R8 ;  /* 0x0084800800007388 */ /* 0x0003e40000000800 */
[----:B-1----:R-:W-:Y:S02]  /*1b1d0*/  F2FP.PACK_AB R0, R63, R62 ;  /* 0x0000003e3f00723e */ /* 0x002fe400000000ff */
[----:B------:R-:W-:-:S03]  /*1b1e0*/  F2FP.PACK_AB R8, R73, R72 ;  /* 0x000000484908723e */ /* 0x000fc600000000ff */
        /* <DEDUP_REMOVED lines=8> */
[----:B------:R1:W-:Y:S01]  /*1b270*/  STS [R4+0x8400], R0 ;  /* 0x0084000004007388 */ /* 0x0003e20000000800 */
[----:B------:R-:W-:-:S03]  /*1b280*/  F2FP.PACK_AB R3, R125, R124 ;  /* 0x0000007c7d03723e */ /* 0x000fc600000000ff */
[----:B------:R2:W-:Y:S04]  /*1b290*/  STS [R4+0x8000], R2 ;  /* 0x0080000204007388 */ /* 0x0005e80000000800 */
[----:B------:R3:W-:Y:S01]  /*1b2a0*/  STS [R6+0x8080], R3 ;  /* 0x0080800306007388 */ /* 0x0007e20000000800 */
[----:B------:R-:W-:Y:S02]  /*1b2b0*/  ISETP.NE.U32.AND P0, PT, RZ, c[0x0][0x508], PT ;  /* 0x00014200ff007a0c */ /* 0x000fe40003f05070 */
[----:B-1----:R-:W-:Y:S02]  /*1b2c0*/  F2FP.PACK_AB R0, R79, R78 ;  /* 0x0000004e4f00723e */ /* 0x002fe400000000ff */
[----:B--2---:R-:W-:-:S03]  /*1b2d0*/  F2FP.PACK_AB R2, R75, R74 ;  /* 0x0000004a4b02723e */ /* 0x004fc600000000ff */
[----:B------:R1:W-:Y:S01]  /*1b2e0*/  STS [R6+0x8480], R0 ;  /* 0x0084800006007388 */ /* 0x0003e20000000800 */
[----:B---3--:R-:W-:-:S03]  /*1b2f0*/  F2FP.PACK_AB R3, R121, R120 ;  /* 0x000000787903723e */ /* 0x008fc600000000ff */
[----:B------:R2:W-:Y:S04]  /*1b300*/  STS [R12+0x8400], R2 ;  /* 0x008400020c007388 */ /* 0x0005e80000000800 */
[----:B------:R3:W-:Y:S01]  /*1b310*/  STS [R12+0x8000], R3 ;  /* 0x008000030c007388 */ /* 0x0007e20000000800 */
[----:B------:R-:W-:Y:S02]  /*1b320*/  ISETP.NE.AND.EX P2, PT, RZ, c[0x0][0x50c], PT, P0 ;  /* 0x00014300ff007a0c */ /* 0x000fe40003f45300 */
[----:B-1----:R-:W-:Y:S02]  /*1b330*/  F2FP.PACK_AB R0, R85, R84 ;  /* 0x000000545500723e */ /* 0x002fe400000000ff */
[----:B--2---:R-:W-:-:S03]  /*1b340*/  F2FP.PACK_AB R2, R59, R58 ;  /* 0x0000003a3b02723e */ /* 0x004fc600000000ff */
[----:B------:R1:W-:Y:S01]  /*1b350*/  STS [R5+0x8080], R0 ;  /* 0x0080800005007388 */ /* 0x0003e20000000800 */
[----:B---3--:R-:W-:-:S03]  /*1b360*/  F2FP.PACK_AB R3, R55, R54 ;  /* 0x000000363703723e */ /* 0x008fc600000000ff */
[----:B------:R2:W-:Y:S04]  /*1b370*/  STS [R5+0x8480], R2 ;  /* 0x0084800205007388 */ /* 0x0005e80000000800 */
[----:B------:R-:W-:Y:S01]  /*1b380*/  STS [R7+0x8400], R3 ;  /* 0x0084000307007388 */ /* 0x000fe20000000800 */
[----:B------:R-:W-:Y:S02]  /*1b390*/  ISETP.NE.U32.AND P3, PT, RZ, c[0x0][0x500], PT ;  /* 0x00014000ff007a0c */ /* 0x000fe40003f65070 */
[----:B-1----:R-:W-:-:S05]  /*1b3a0*/  F2FP.PACK_AB R0, R25, R24 ;  /* 0x000000181900723e */ /* 0x002fca00000000ff */
[----:B------:R1:W-:Y:S04]  /*1b3b0*/  STS [R7+0x8000], R0 ;  /* 0x0080000007007388 */ /* 0x0003e80000000800 */
[----:B------:R-:W-:Y:S01]  /*1b3c0*/  BAR.SYNC.DEFER_BLOCKING 0x1, 0x100 ;  /* 0x0044000000007b1d */ /* 0x000fe20000010000 */
[----:B------:R-:W-:Y:S02]  /*1b3d0*/  ISETP.NE.AND.EX P3, PT, RZ, c[0x0][0x504], PT, P3 ;  /* 0x00014100ff007a0c */ /* 0x000fe40003f65330 */
[C---:B------:R-:W-:Y:S02]  /*1b3e0*/  @P2 IADD3 R8, P0, R15.reuse, c[0x0][0x508], RZ ;  /* 0x000142000f082a10 */ /* 0x040fe40007f1e0ff */
[----:B------:R-:W-:Y:S01]  /*1b3f0*/  IADD3 R4, P1, R15, c[0x0][0x500], RZ ;  /* 0x000140000f047a10 */ /* 0x000fe20007f3e0ff */
[----:B--2---:R-:W-:Y:S01]  /*1b400*/  IMAD.MOV.U32 R2, RZ, RZ, RZ ;  /* 0x000000ffff027224 */ /* 0x004fe200078e00ff */
[----:B------:R-:W-:-:S02]  /*1b410*/  @P2 IADD3.X R9, R14, c[0x0][0x50c], RZ, P0, !PT ;  /* 0x000143000e092a10 */ /* 0x000fc400007fe4ff */
[----:B------:R-:W-:-:S03]  /*1b420*/  IADD3.X R5, R14, c[0x0][0x504], RZ, P1, !PT ;  /* 0x000141000e057a10 */ /* 0x000fc60000ffe4ff */
[----:B------:R2:W5:Y:S04]  /*1b430*/  @P2 LDG.E R16, [R8.64] ;  /* 0x0000000808102981 */ /* 0x000568000c1e1900 */
[----:B------:R2:W5:Y:S01]  /*1b440*/  @P3 LDG.E R2, [R4.64] ;  /* 0x0000000804023981 */ /* 0x000562000c1e1900 */
[----:B------:R-:W-:-:S04]  /*1b450*/  ISETP.NE.AND P0, PT, R13, RZ, PT ;  /* 0x000000ff0d00720c */ /* 0x000fc80003f05270 */
[----:B-1----:R-:W-:Y:S01]  /*1b460*/  SEL R0, R13, c[0x0][0x3d4], P0 ;  /* 0x0000f5000d007a07 */ /* 0x002fe20000000000 */
[----:B------:R-:W-:Y:S05]  /*1b470*/  @P2 BRA `(.L_x_2971) ;  /* 0x0000004000002947 */ /* 0x000fea0003800000 */
[----:B------:R-:W-:Y:S05]  /*1b480*/  @!P3 BRA `(.L_x_2971) ;  /* 0x000000300000b947 */ /* 0x000fea0003800000 */
[----:B-----5:R1:W3:Y:S04]  /*1b490*/  LDG.E R16, [R4.64] ;  /* 0x0000000804107981 */ /* 0x0202e8000c1e1900 */
[----:B-12---:R-:W3:Y:S02]  /*1b4a0*/  LDG.E R4, [R4.64+0x4] ;  /* 0x0000040804047981 */ /* 0x006ee4000c1e1900 */
[----:B---3--:R-:W-:Y:S02]  /*1b4b0*/  IADD3 R16, -R16, R4, RZ ;  /* 0x0000000410107210 */ /* 0x008fe40007ffe1ff */
.L_x_2971:
[----:B--2---:R-:W2:Y:S04]  /*1b4c0*/  LDL.LU R5, [R1+0x1c] ;  /* 0x00001c0001057983 */ /* 0x004ea80000300800 */
[----:B------:R-:W3:Y:S04]  /*1b4d0*/  LDL.LU R4, [R1+0x8] ;  /* 0x0000080001047983 */ /* 0x000ee80000300800 */
[----:B------:R-:W4:Y:S04]  /*1b4e0*/  LDL.LU R3, [R1+0x28] ;  /* 0x0000280001037983 */ /* 0x000f280000300800 */
[----:B------:R-:W4:Y:S04]  /*1b4f0*/  LDL R13, [R1+0x64] ;  /* 0x00006400010d7983 */ /* 0x000f280000100800 */
[----:B------:R-:W4:Y:S04]  /*1b500*/  LDL R32, [R1+0x4] ;  /* 0x0000040001207983 */ /* 0x000f280000100800 */
[----:B------:R-:W4:Y:S04]  /*1b510*/  LDL R23, [R1+0x30] ;  /* 0x0000300001177983 */ /* 0x000f280000100800 */
[----:B------:R-:W4:Y:S01]  /*1b520*/  LDL R33, [R1+0x6c] ;  /* 0x00006c0001217983 */ /* 0x000f220000100800 */
[----:B------:R-:W-:Y:S01]  /*1b530*/  IMAD.MOV.U32 R12, RZ, RZ, 0x368 ;  /* 0x00000368ff0c7424 */ /* 0x000fe200078e00ff */
[----:B------:R-:W-:-:S04]  /*1b540*/  ISETP.GT.AND P2, PT, R0, 0x1, PT ;  /* 0x000000010000780c */ /* 0x000fc80003f44270 */
[----:B------:R-:W-:-:S04]  /*1b550*/  SEL R12, R12, 0x328, P2 ;  /* 0x000003280c0c7807 */ /* 0x000fc80001000000 */
[----:B------:R1:W2:Y:S08]  /*1b560*/  LDC.64 R6, c[0x0][R12+0x170] ;  /* 0x00005c000c067b82 */ /* 0x0002b00000000a00 */
[----:B------:R1:W2:Y:S08]  /*1b570*/  LDC.64 R8, c[0x0][R12+0x168] ;  /* 0x00005a000c087b82 */ /* 0x0002b00000000a00 */
[----:B------:R1:W2:Y:S01]  /*1b580*/  LDC.64 R18, c[0x0][R12+0x178] ;  /* 0x00005e000c127b82 */ /* 0x0002a20000000a00 */
[----:B------:R-:W-:-:S07]  /*1b590*/  ISETP.NE.U32.AND P0, PT, RZ, c[0x0][0x500], PT ;  /* 0x00014000ff007a0c */ /* 0x000fce0003f05070 */
[----:B------:R1:W2:Y:S01]  /*1b5a0*/  LDC.64 R20, c[0x0][R12+0x160] ;  /* 0x000058000c147b82 */ /* 0x0002a20000000a00 */
[----:B------:R-:W-:Y:S01]  /*1b5b0*/  ISETP.NE.AND.EX P0, PT, RZ, c[0x0][0x504], PT, P0 ;  /* 0x00014100ff007a0c */ /* 0x000fe20003f05300 */
[----:B-1----:R-:W-:-:S05]  /*1b5c0*/  IMAD.MOV.U32 R12, RZ, RZ, c[0x0][0x4e8] ;  /* 0x00013a00ff0c7624 */ /* 0x002fca00078e00ff */
[----:B------:R-:W-:Y:S01]  /*1b5d0*/  ISETP.NE.AND P5, PT, R12, 0x1, PT ;  /* 0x000000010c00780c */ /* 0x000fe20003fa5270 */
[----:B------:R-:W1:Y:S01]  /*1b5e0*/  S2R R86, SR_TID.X ;  /* 0x0000000000567919 */ /* 0x000e620000002100 */
[----:B--2---:R-:W-:Y:S02]  /*1b5f0*/  SEL R0, R5, RZ, !P0 ;  /* 0x000000ff05007207 */ /* 0x004fe40004000000 */
[----:B---3--:R-:W-:Y:S02]  /*1b600*/  LOP3.LUT R5, R4, 0xffff, RZ, 0xc0, !PT ;  /* 0x0000ffff04057812 */ /* 0x008fe400078ec0ff */
[----:B----4-:R-:W-:Y:S01]  /*1b610*/  SEL R4, R3, RZ, !P0 ;  /* 0x000000ff03047207 */ /* 0x010fe20004000000 */
[----:B------:R-:W-:-:S04]  /*1b620*/  IMAD R3, R7, R0, RZ ;  /* 0x0000000007037224 */ /* 0x000fc800078e02ff */
[----:B------:R-:W-:Y:S02]  /*1b630*/  IMAD R4, R6, R4, R3 ;  /* 0x0000000406047224 */ /* 0x000fe400078e0203 */
[-C--:B------:R-:W-:Y:S02]  /*1b640*/  IMAD R3, R9, R5.reuse, RZ ;  /* 0x0000000509037224 */ /* 0x080fe400078e02ff */
[----:B------:R-:W-:-:S04]  /*1b650*/  IMAD.WIDE.U32 R8, R8, R5, RZ ;  /* 0x0000000508087225 */ /* 0x000fc800078e00ff */
[----:B------:R-:W-:-:S04]  /*1b660*/  IMAD.WIDE.U32 R6, R6, R0, RZ ;  /* 0x0000000006067225 */ /* 0x000fc800078e00ff */
[----:B------:R-:W-:Y:S02]  /*1b670*/  IMAD.IADD R14, R9, 0x1, R3 ;  /* 0x00000001090e7824 */ /* 0x000fe400078e0203 */
[----:B------:R-:W-:Y:S01]  /*1b680*/  IMAD.IADD R3, R13, 0x1, R32 ;  /* 0x000000010d037824 */ /* 0x000fe200078e0220 */
[----:B-----5:R-:W-:Y:S02]  /*1b690*/  IADD3 R12, P4, P3, R6, R8, R2 ;  /* 0x00000008060c7210 */ /* 0x020fe40007b9e002 */
[----:B------:R-:W-:Y:S01]  /*1b6a0*/  SEL R6, R23, RZ, P2 ;  /* 0x000000ff17067207 */ /* 0x000fe20001000000 */
[----:B------:R-:W-:-:S04]  /*1b6b0*/  @P5 IMAD.HI.U32 R8, R3, c[0x0][0x4ec], RZ ;  /* 0x00013b0003085a27 */ /* 0x000fc800078e00ff */
[----:B------:R-:W-:Y:S02]  /*1b6c0*/  IMAD.IADD R15, R7, 0x1, R4 ;  /* 0x00000001070f7824 */ /* 0x000fe400078e0204 */
[-C--:B------:R-:W-:Y:S02]  /*1b6d0*/  IMAD R9, R19, R6.reuse, RZ ;  /* 0x0000000613097224 */ /* 0x080fe400078e02ff */
[----:B------:R-:W-:Y:S01]  /*1b6e0*/  IMAD.MOV.U32 R4, RZ, RZ, R3 ;  /* 0x000000ffff047224 */ /* 0x000fe200078e0003 */
[----:B------:R-:W-:Y:S01]  /*1b6f0*/  @P5 SHF.R.U32.HI R4, RZ, c[0x0][0x4f0], R8 ;  /* 0x00013c00ff045a19 */ /* 0x000fe20000011608 */
[----:B------:R-:W-:Y:S01]  /*1b700*/  IMAD.WIDE.U32 R6, R18, R6, RZ ;  /* 0x0000000612067225 */ /* 0x000fe200078e00ff */
[----:B------:R-:W-:-:S03]  /*1b710*/  SHF.R.S32.HI R8, RZ, 0x1f, R2 ;  /* 0x0000001fff087819 */ /* 0x000fc60000011402 */
[----:B------:R-:W-:Y:S02]  /*1b720*/  IMAD.IADD R13, R7, 0x1, R9 ;  /* 0x00000001070d7824 */ /* 0x000fe400078e0209 */
[----:B------:R-:W-:Y:S01]  /*1b730*/  IMAD.MOV R7, RZ, RZ, -R4 ;  /* 0x000000ffff077224 */ /* 0x000fe200078e0a04 */
[----:B------:R-:W-:Y:S02]  /*1b740*/  IADD3 R6, P1, P0, R4, R12, R6 ;  /* 0x0000000c04067210 */ /* 0x000fe4000783e006 */
[----:B------:R-:W-:Y:S01]  /*1b750*/  SHF.R.S32.HI R9, RZ, 0x1f, R4 ;  /* 0x0000001fff097819 */ /* 0x000fe20000011404 */
[----:B------:R-:W-:Y:S01]  /*1b760*/  IMAD R4, R7, c[0x0][0x4e8], R3 ;  /* 0x00013a0007047a24 */ /* 0x000fe200078e0203 */
[----:B------:R-:W-:-:S04]  /*1b770*/  IADD3.X R12, R15, R14, R8, P4, P3 ;  /* 0x0000000e0f0c7210 */ /* 0x000fc800027e6408 */
[----:B------:R-:W-:Y:S01]  /*1b780*/  IADD3.X R7, R9, R12, R13, P1, P0 ;  /* 0x0000000c09077210 */ /* 0x000fe20000fe040d */
[----:B------:R-:W-:Y:S01]  /*1b790*/  IMAD R9, R21, R4, RZ ;  /* 0x0000000415097224 */ /* 0x000fe200078e02ff */
[----:B------:R-:W-:-:S05]  /*1b7a0*/  SHF.R.S32.HI R12, RZ, 0x1f, R4 ;  /* 0x0000001fff0c7819 */ /* 0x000fca0000011404 */
[C---:B------:R-:W-:Y:S02]  /*1b7b0*/  IMAD R9, R20.reuse, R12, R9 ;  /* 0x0000000c14097224 */ /* 0x040fe400078e0209 */
[----:B------:R-:W-:Y:S02]  /*1b7c0*/  IMAD.MOV.U32 R12, RZ, RZ, c[0x0][0x4a8] ;  /* 0x00012a00ff0c7624 */ /* 0x000fe400078e00ff */
[----:B------:R-:W-:Y:S01]  /*1b7d0*/  IMAD.WIDE.U32 R6, R20, R4, R6 ;  /* 0x0000000414067225 */ /* 0x000fe200078e0006 */
[----:B-1----:R-:W-:Y:S02]  /*1b7e0*/  SHF.R.S32.HI R23, RZ, 0x1f, R86 ;  /* 0x0000001fff177819 */ /* 0x002fe40000011456 */
        /* <DEDUP_REMOVED lines=29> */
[-C--:B--2---:R-:W-:Y:S02]  /*1b9c0*/  IADD3 R12, R251, R32.reuse, RZ ;  /* 0x00000020fb0c7210 */ /* 0x084fe40007ffe0ff */
        /* <DEDUP_REMOVED lines=40> */
.L_x_3061:
[----:B------:R-:W-:Y:S05]  /*1bc50*/  BRA.DIV ~URZ, `(.L_x_2974) ;  /* 0x00005d827f007947 */ /* 0x000fea000b800000 */
[----:B------:R4:W2:Y:S02]  /*1bc60*/  SHFL.IDX PT, R0, R14, RZ, 0x181f ;  /* 0x00181fff0e007589 */ /* 0x0008a400000e0000 */
.L_x_3062:
        /* <DEDUP_REMOVED lines=15> */
.L_x_2976:
[----:B------:R-:W-:Y:S05]  /*1bd60*/  BSYNC B0 ;  /* 0x0000000000007941 */ /* 0x000fea0003800000 */
.L_x_2975:
[----:B------:R-:W-:Y:S05]  /*1bd70*/  BRA.DIV ~URZ, `(.L_x_2977) ;  /* 0x00005cd27f007947 */ /* 0x000fea000b800000 */
[----:B---3--:R3:W4:Y:S04]  /*1bd80*/  SHFL.IDX PT, R5, R13, 0x1, 0x181f ;  /* 0x00381f000d057f89 */ /* 0x00872800000e0000 */
[----:B--2---:R3:W2:Y:S02]  /*1bd90*/  SHFL.IDX PT, R0, R14, 0x1, 0x181f ;  /* 0x00381f000e007f89 */ /* 0x0046a400000e0000 */
.L_x_3063:
        /* <DEDUP_REMOVED lines=16> */
.L_x_2979:
[----:B------:R-:W-:Y:S05]  /*1bea0*/  BSYNC B0 ;  /* 0x0000000000007941 */ /* 0x000fea0003800000 */
.L_x_2978:
[----:B------:R-:W-:Y:S05]  /*1beb0*/  BRA.DIV ~URZ, `(.L_x_2980) ;  /* 0x00005c627f007947 */ /* 0x000fea000b800000 */
[----:B----4-:R4:W3:Y:S02]  /*1bec0*/  SHFL.IDX PT, R5, R13, 0x2, 0x181f ;  /* 0x00581f000d057f89 */ /* 0x0108e400000e0000 */
.L_x_3064:
[----:B------:R-:W-:Y:S05]  /*1bed0*/  BRA.DIV ~URZ, `(.L_x_2981) ;  /* 0x00005cb27f007947 */ /* 0x000fea000b800000 */
[----:B--2---:R2:W4:Y:S02]  /*1bee0*/  SHFL.IDX PT, R0, R14, 0x2, 0x181f ;  /* 0x00581f000e007f89 */ /* 0x00452400000e0000 */
.L_x_3065:
        /* <DEDUP_REMOVED lines=16> */
.L_x_2983:
[----:B------:R-:W-:Y:S05]  /*1bff0*/  BSYNC B0 ;  /* 0x0000000000007941 */ /* 0x000fea0003800000 */
.L_x_2982:
[----:B------:R-:W-:Y:S05]  /*1c000*/  BRA.DIV ~URZ, `(.L_x_2984) ;  /* 0x00005bf27f007947 */ /* 0x000fea000b800000 */
[----:B---3--:R3:W2:Y:S04]  /*1c010*/  SHFL.IDX PT, R6, R13, 0x3, 0x181f ;  /* 0x00781f000d067f89 */ /* 0x0086a800000e0000 */
[----:B----4-:R3:W4:Y:S02]  /*1c020*/  SHFL.IDX PT, R0, R14, 0x3, 0x181f ;  /* 0x00781f000e007f89 */ /* 0x01072400000e0000 */
.L_x_3066:
        /* <DEDUP_REMOVED lines=17> */
.L_x_2972:
[----:B------:R-:W3:Y:S01]  /*1c140*/  LDL.LU R9, [R1+0x30] ;  /* 0x0000300001097983 */ /* 0x000ee20000300800 */
        /* <DEDUP_REMOVED lines=16> */
[----:B------:R-:W-:-:S03]  /*1c250*/  IADD3 R6, -R0, RZ, RZ ;  /* 0x000000ff00067210 */ /* 0x000fc60007ffe1ff */
[----:B------:R-:W-:Y:S02]  /*1c260*/  IMAD R2, R2, c[0x0][0x430], RZ ;  /* 0x00010c0002027a24 */ /* 0x000fe400078e02ff */
[----:B------:R-:W-:Y:S02]  /*1c270*/  IMAD R6, R6, c[0x0][0x4e8], R3 ;  /* 0x00013a0006067a24 */ /* 0x000fe400078e0203 */
[----:B------:R-:W-:Y:S02]  /*1c280*/  IMAD R7, R0, c[0x0][0x434], R2 ;  /* 0x00010d0000077a24 */ /* 0x000fe400078e0202 */
[----:B---3--:R-:W-:-:S04]  /*1c290*/  IMAD.WIDE.U32 R4, R9, c[0x0][0x448], R4 ;  /* 0x0001120009047a25 */ /* 0x008fc800078e0004 */
        /* <DEDUP_REMOVED lines=12> */
.L_x_3067:
[----:B------:R-:W-:Y:S05]  /*1c360*/  BRA.DIV ~URZ, `(.L_x_2987) ;  /* 0x000059d27f007947 */ /* 0x000fea000b800000 */
[----:B------:R4:W1:Y:S02]  /*1c370*/  SHFL.IDX PT, R0, R14, RZ, 0x1c1f ;  /* 0x001c1fff0e007589 */ /* 0x00086400000e0000 */
.L_x_3068:
[----:B------:R-:W-:Y:S01]  /*1c380*/  BSSY B0, `(.L_x_2988) ;  /* 0x00000a8000007945 */ /* 0x000fe20003800000 */
[----:B------:R-:W-:Y:S05]  /*1c390*/  @P0 BRA `(.L_x_2989) ;  /* 0x00000a6000000947 */ /* 0x000fea0003800000 */
[C---:B------:R-:W-:Y:S02]  /*1c3a0*/  IADD3 R9, R252.reuse, 0x8, RZ ;  /* 0x00000008fc097810 */ /* 0x040fe40007ffe0ff */
[C---:B------:R-:W-:Y:S02]  /*1c3b0*/  ISETP.GE.AND P1, PT, R252.reuse, c[0x0][0x3c8], PT ;  /* 0x0000f200fc007a0c */ /* 0x040fe40003f26270 */
[----:B------:R-:W-:Y:S02]  /*1c3c0*/  ISETP.GE.AND P0, PT, R9, c[0x0][0x3c8], PT ;  /* 0x0000f20009007a0c */ /* 0x000fe40003f06270 */
[C---:B--2---:R-:W-:Y:S02]  /*1c3d0*/  IADD3 R12, R252.reuse, 0x10, RZ ;  /* 0x00000010fc0c7810 */ /* 0x044fe40007ffe0ff */
[----:B------:R-:W-:-:S02]  /*1c3e0*/  IADD3 R8, R252, 0x18, RZ ;  /* 0x00000018fc087810 */ /* 0x000fc40007ffe0ff */
[----:B------:R-:W-:Y:S02]  /*1c3f0*/  IADD3 R13, R252, 0x8, RZ ;  /* 0x00000008fc0d7810 */ /* 0x000fe40007ffe0ff */
[----:B------:R-:W-:Y:S02]  /*1c400*/  ISETP.GE.AND P3, PT, R12, c[0x0][0x3c8], PT ;  /* 0x0000f2000c007a0c */ /* 0x000fe40003f66270 */
        /* <DEDUP_REMOVED lines=12> */
[----:B------:R-:W-:Y:S01]  /*1c4d0*/  IADD3 R13, R252, 0x18, RZ ;  /* 0x00000018fc0d7810 */ /* 0x000fe20007ffe0ff */
[----:B------:R2:W-:Y:S01]  /*1c4e0*/  @!P0 ST.E.64 [R2.64], R26 ;  /* 0x0000001a02008985 */ /* 0x0005e2000c101b08 */
[----:B------:R-:W-:Y:S02]  /*1c4f0*/  ISETP.GE.AND P1, PT, R9, c[0x0][0x3c8], PT ;  /* 0x0000f20009007a0c */ /* 0x000fe40003f26270 */
[----:B------:R-:W-:-:S02]  /*1c500*/  SHF.R.S32.HI R17, RZ, 0x1f, R17 ;  /* 0x0000001fff117819 */ /* 0x000fc40000011411 */
[----:B------:R-:W-:Y:S02]  /*1c510*/  SHF.R.S32.HI R13, RZ, 0x1f, R13 ;  /* 0x0000001fff0d7819 */ /* 0x000fe4000001140d */
[C---:B------:R-:W-:Y:S02]  /*1c520*/  IADD3 R18, R252.reuse, 0x60, RZ ;  /* 0x00000060fc127810 */ /* 0x040fe40007ffe0ff */
[C---:B------:R-:W-:Y:S02]  /*1c530*/  IADD3 R19, R252.reuse, 0x80, RZ ;  /* 0x00000080fc137810 */ /* 0x040fe40007ffe0ff */
[----:B------:R-:W-:Y:S02]  /*1c540*/  SHF.R.S32.HI R18, RZ, 0x1f, R18 ;  /* 0x0000001fff127819 */ /* 0x000fe40000011412 */
[----:B------:R-:W-:Y:S02]  /*1c550*/  SHF.R.S32.HI R19, RZ, 0x1f, R19 ;  /* 0x0000001fff137819 */ /* 0x000fe40000011413 */
[----:B------:R-:W-:-:S02]  /*1c560*/  IADD3 R20, R252, 0xa8, RZ ;  /* 0x000000a8fc147810 */ /* 0x000fc40007ffe0ff */
[----:B------:R-:W-:-:S04]  /*1c570*/  IADD3 R21, R252, 0xa8, RZ ;  /* 0x000000a8fc157810 */ /* 0x000fc80007ffe0ff */
[----:B------:R-:W-:Y:S02]  /*1c580*/  SHF.R.S32.HI R21, RZ, 0x1f, R21 ;  /* 0x0000001fff157819 */ /* 0x000fe40000011415 */
        /* <DEDUP_REMOVED lines=11> */
[----:B------:R-:W-:Y:S02]  /*1c640*/  SHF.R.S32.HI R17, RZ, 0x1f, R17 ;  /* 0x0000001fff117819 */ /* 0x000fe40000011411 */
[----:B------:R-:W-:Y:S02]  /*1c650*/  ISETP.GE.AND P4, PT, R8, c[0x0][0x3c8], PT ;  /* 0x0000f20008007a0c */ /* 0x000fe40003f86270 */
        /* <DEDUP_REMOVED lines=11> */
[----:B------:R-:W-:Y:S02]  /*1c710*/  IADD3 R13, R252, 0x38, RZ ;  /* 0x00000038fc0d7810 */ /* 0x000fe40007ffe0ff */
[----:B------:R-:W-:Y:S02]  /*1c720*/  ISETP.GE.AND P1, PT, R9, c[0x0][0x3c8], PT ;  /* 0x0000f20009007a0c */ /* 0x000fe40003f26270 */
[----:B------:R-:W-:Y:S02]  /*1c730*/  SHF.R.S32.HI R17, RZ, 0x1f, R17 ;  /* 0x0000001fff117819 */ /* 0x000fe40000011411 */
[----:B------:R-:W-:-:S02]  /*1c740*/  SHF.R.S32.HI R13, RZ, 0x1f, R13 ;  /* 0x0000001fff0d7819 */ /* 0x000fc4000001140d */
        /* <DEDUP_REMOVED lines=40> */
[----:B------:R-:W-:Y:S02]  /*1c9d0*/  IADD3 R17, R252, 0x80, RZ ;  /* 0x00000080fc117810 */ /* 0x000fe40007ffe0ff */
[----:B-1----:R-:W-:-:S02]  /*1c9e0*/  @!P2 LEA R6, P5, R16, R0, 0x2 ;  /* 0x000000001006a211 */ /* 0x002fc400078a10ff */
[C---:B--2---:R-:W-:Y:S02]  /*1c9f0*/  @!P1 LEA R2, P0, R9.reuse, R0, 0x2 ;  /* 0x0000000009029211 */ /* 0x044fe400078010ff */
[-C--:B------:R-:W-:Y:S02]  /*1ca00*/  @!P2 LEA.HI.X R7, R16, R4.reuse, R18, 0x2, P5 ;  /* 0x000000041007a211 */ /* 0x080fe400028f1412 */
[----:B------:R-:W-:Y:S02]  /*1ca10*/  @!P1 LEA.HI.X R3, R9, R4, R13, 0x2, P0 ;  /* 0x0000000409039211 */ /* 0x000fe400000f140d */
[C---:B------:R-:W-:Y:S01]  /*1ca20*/  IADD3 R16, R252.reuse, 0x88, RZ ;  /* 0x00000088fc107810 */ /* 0x040fe20007ffe0ff */
[----:B------:R1:W-:Y:S01]  /*1ca30*/  @!P2 ST.E.64 [R6.64], R56 ;  /* 0x000000380600a985 */ /* 0x0003e2000c101b08 */
[C---:B------:R-:W-:Y:S02]  /*1ca40*/  IADD3 R18, R252.reuse, 0x70, RZ ;  /* 0x00000070fc127810 */ /* 0x040fe40007ffe0ff */
[----:B------:R-:W-:Y:S01]  /*1ca50*/  IADD3 R9, R252, 0x78, RZ ;  /* 0x00000078fc097810 */ /* 0x000fe20007ffe0ff */
[----:B------:R2:W-:Y:S01]  /*1ca60*/  @!P1 ST.E.64 [R2.64], R60 ;  /* 0x0000003c02009985 */ /* 0x0005e2000c101b08 */
[----:B------:R-:W-:-:S02]  /*1ca70*/  ISETP.GE.AND P1, PT, R16, c[0x0][0x3c8], PT ;  /* 0x0000f20010007a0c */ /* 0x000fc40003f26270 */
[----:B------:R-:W-:Y:S02]  /*1ca80*/  ISETP.GE.AND P2, PT, R17, c[0x0][0x3c8], PT ;  /* 0x0000f20011007a0c */ /* 0x000fe40003f46270 */
[----:B------:R-:W-:Y:S02]  /*1ca90*/  SHF.R.S32.HI R18, RZ, 0x1f, R18 ;  /* 0x0000001fff127819 */ /* 0x000fe40000011412 */
[----:B------:R-:W-:Y:S02]  /*1caa0*/  SHF.R.S32.HI R9, RZ, 0x1f, R9 ;  /* 0x0000001fff097819 */ /* 0x000fe40000011409 */
[----:B------:R-:W-:-:S04]  /*1cab0*/  IADD3 R13, R252, 0x90, RZ ;  /* 0x00000090fc0d7810 */ /* 0x000fc80007ffe0ff */
[----:B------:R-:W-:Y:S02]  /*1cac0*/  ISETP.GE.AND P6, PT, R13, c[0x0][0x3c8], PT ;  /* 0x0000f2000d007a0c */ /* 0x000fe40003fc6270 */
[-C--:B-1----:R-:W-:Y:S02]  /*1cad0*/  @!P3 LEA R6, P5, R12, R0.reuse, 0x2 ;  /* 0x000000000c06b211 */ /* 0x082fe400078a10ff */
[----:B--2---:R-:W-:Y:S02]  /*1cae0*/  @!P4 LEA R2, P0, R8, R0, 0x2 ;  /* 0x000000000802c211 */ /* 0x004fe400078010ff */
[-C--:B------:R-:W-:Y:S02]  /*1caf0*/  @!P3 LEA.HI.X R7, R12, R4.reuse, R18, 0x2, P5 ;  /* 0x000000040c07b211 */ /* 0x080fe400028f1412 */
[----:B------:R-:W-:Y:S02]  /*1cb00*/  @!P4 LEA.HI.X R3, R8, R4, R9, 0x2, P0 ;  /* 0x000000040803c211 */ /* 0x000fe400000f1409 */
[C---:B------:R-:W-:Y:S01]  /*1cb10*/  IADD3 R18, R252.reuse, 0x88, RZ ;  /* 0x00000088fc127810 */ /* 0x040fe20007ffe0ff */
[----:B------:R1:W-:Y:S01]  /*1cb20*/  @!P3 ST.E.64 [R6.64], R64 ;  /* 0x000000400600b985 */ /* 0x0003e2000c101b08 */
[----:B------:R-:W-:-:S02]  /*1cb30*/  IADD3 R12, R252, 0x98, RZ ;  /* 0x00000098fc0c7810 */ /* 0x000fc40007ffe0ff */
[----:B------:R-:W-:Y:S01]  /*1cb40*/  SHF.R.S32.HI R18, RZ, 0x1f, R18 ;  /* 0x0000001fff127819 */ /* 0x000fe20000011412 */
[----:B------:R2:W-:Y:S01]  /*1cb50*/  @!P4 ST.E.64 [R2.64], R68 ;  /* 0x000000440200c985 */ /* 0x0005e2000c101b08 */
[C---:B------:R-:W-:Y:S02]  /*1cb60*/  @!P2 LEA R8, P0, R17.reuse, R0, 0x2 ;  /* 0x000000001108a211 */ /* 0x040fe400078010ff */
[----:B------:R-:W-:Y:S02]  /*1cb70*/  ISETP.GE.AND P5, PT, R12, c[0x0][0x3c8], PT ;  /* 0x0000f2000c007a0c */ /* 0x000fe40003fa6270 */
[----:B------:R-:W-:Y:S02]  /*1cb80*/  @!P2 LEA.HI.X R9, R17, R4, R19, 0x2, P0 ;  /* 0x000000041109a211 */ /* 0x000fe400000f1413 */
[C---:B------:R-:W-:Y:S02]  /*1cb90*/  IADD3 R17, R252.reuse, 0xa0, RZ ;  /* 0x000000a0fc117810 */ /* 0x040fe40007ffe0ff */
[----:B------:R-:W-:Y:S01]  /*1cba0*/  IADD3 R19, R252, 0xa0, RZ ;  /* 0x000000a0fc137810 */ /* 0x000fe20007ffe0ff */
[----:B------:R-:W-:Y:S01]  /*1cbb0*/  @!P2 ST.E.64 [R8.64], R116 ;  /* 0x000000740800a985 */ /* 0x000fe2000c101b08 */
[----:B------:R-:W-:-:S02]  /*1cbc0*/  ISETP.GE.AND P4, PT, R17, c[0x0][0x3c8], PT ;  /* 0x0000f20011007a0c */ /* 0x000fc40003f86270 */
[----:B------:R-:W-:Y:S02]  /*1cbd0*/  ISETP.GE.AND P2, PT, R20, c[0x0][0x3c8], PT ;  /* 0x0000f20014007a0c */ /* 0x000fe40003f46270 */
[----:B------:R-:W-:Y:S02]  /*1cbe0*/  SHF.R.S32.HI R19, RZ, 0x1f, R19 ;  /* 0x0000001fff137819 */ /* 0x000fe40000011413 */
[-C--:B-1----:R-:W-:Y:S02]  /*1cbf0*/  @!P6 LEA R6, P0, R13, R0.reuse, 0x2 ;  /* 0x000000000d06e211 */ /* 0x082fe400078010ff */
[----:B--2---:R-:W-:-:S04]  /*1cc00*/  @!P1 LEA R2, P3, R16, R0, 0x2 ;  /* 0x0000000010029211 */ /* 0x004fc800078610ff */
        /* <DEDUP_REMOVED lines=31> */
.L_x_2989:
[----:B------:R-:W-:Y:S05]  /*1ce00*/  BSYNC B0 ;  /* 0x0000000000007941 */ /* 0x000fea0003800000 */
.L_x_2988:
[----:B------:R-:W-:Y:S05]  /*1ce10*/  BRA.DIV ~URZ, `(.L_x_2990) ;  /* 0x00004f927f007947 */ /* 0x000fea000b800000 */
[----:B---3--:R3:W2:Y:S04]  /*1ce20*/  SHFL.IDX PT, R4, R5, 0x1, 0x1c1f ;  /* 0x003c1f0005047f89 */ /* 0x0086a800000e0000 */
[----:B-1----:R3:W1:Y:S02]  /*1ce30*/  SHFL.IDX PT, R0, R14, 0x1, 0x1c1f ;  /* 0x003c1f000e007f89 */ /* 0x00266400000e0000 */
.L_x_3069:
        /* <DEDUP_REMOVED lines=182> */
.L_x_2970:
[----:B------:R-:W2:Y:S04]  /*1d9a0*/  LDL.LU R0, [R1+0x14] ;  /* 0x0000140001007983 */ /* 0x000ea80000300800 */
[----:B------:R-:W3:Y:S01]  /*1d9b0*/  LDL.LU R7, [R1+0x18] ;  /* 0x0000180001077983 */ /* 0x000ee20000300800 */
[----:B------:R-:W-:Y:S02]  /*1d9c0*/  ISETP.NE.U32.AND P0, PT, RZ, c[0x0][0x508], PT ;  /* 0x00014200ff007a0c */ /* 0x000fe40003f05070 */
[----:B------:R-:W-:Y:S01]  /*1d9d0*/  ISETP.NE.U32.AND P3, PT, RZ, c[0x0][0x500], PT ;  /* 0x00014000ff007a0c */ /* 0x000fe20003f65070 */
[----:B------:R-:W4:Y:S01]  /*1d9e0*/  LDL.LU R6, [R1+0x2c] ;  /* 0x00002c0001067983 */ /* 0x000f220000300800 */
[----:B------:R-:W-:Y:S01]  /*1d9f0*/  ISETP.NE.AND.EX P2, PT, RZ, c[0x0][0x50c], PT, P0 ;  /* 0x00014300ff007a0c */ /* 0x000fe20003f45300 */
[----:B------:R-:W-:Y:S01]  /*1da00*/  IMAD.MOV.U32 R20, RZ, RZ, c[0x0][0x388] ;  /* 0x0000e200ff147624 */ /* 0x000fe200078e00ff */
[----:B------:R-:W-:-:S02]  /*1da10*/  ISETP.NE.AND.EX P3, PT, RZ, c[0x0][0x504], PT, P3 ;  /* 0x00014100ff007a0c */ /* 0x000fc40003f65330 */
[----:B--2---:R-:W-:-:S09]  /*1da20*/  IADD3 R2, P1, R0, c[0x0][0x500], RZ ;  /* 0x0001400000027a10 */ /* 0x004fd20007f3e0ff */
[----:B------:R-:W-:Y:S01]  /*1da30*/  @P2 IADD3 R4, P0, R0, c[0x0][0x508], RZ ;  /* 0x0001420000042a10 */ /* 0x000fe20007f1e0ff */
[----:B------:R-:W-:Y:S01]  /*1da40*/  IMAD.MOV.U32 R0, RZ, RZ, RZ ;  /* 0x000000ffff007224 */ /* 0x000fe200078e00ff */
[C---:B---3--:R-:W-:Y:S02]  /*1da50*/  IADD3.X R3, R7.reuse, c[0x0][0x504], RZ, P1, !PT ;  /* 0x0001410007037a10 */ /* 0x048fe40000ffe4ff */
[----:B------:R-:W-:-:S03]  /*1da60*/  @P2 IADD3.X R5, R7, c[0x0][0x50c], RZ, P0, !PT ;  /* 0x0001430007052a10 */ /* 0x000fc600007fe4ff */
[----:B------:R2:W5:Y:S04]  /*1da70*/  @P3 LDG.E R0, [R2.64] ;  /* 0x0000000802003981 */ /* 0x000568000c1e1900 */
[----:B------:R2:W5:Y:S01]  /*1da80*/  @P2 LDG.E R20, [R4.64] ;  /* 0x0000000804142981 */ /* 0x000562000c1e1900 */
[----:B----4-:R-:W-:-:S04]  /*1da90*/  ISETP.NE.AND P0, PT, R6, RZ, PT ;  /* 0x000000ff0600720c */ /* 0x010fc80003f05270 */
[----:B------:R-:W-:Y:S01]  /*1daa0*/  SEL R21, R6, c[0x0][0x3d4], P0 ;  /* 0x0000f50006157a07 */ /* 0x000fe20000000000 */
[----:B------:R-:W-:Y:S05]  /*1dab0*/  @P2 BRA `(.L_x_2991) ;  /* 0x0000004000002947 */ /* 0x000fea0003800000 */
[----:B------:R-:W-:Y:S05]  /*1dac0*/  @!P3 BRA `(.L_x_2991) ;  /* 0x000000300000b947 */ /* 0x000fea0003800000 */
[----:B--2---:R2:W3:Y:S04]  /*1dad0*/  LDG.E R4, [R2.64] ;  /* 0x0000000802047981 */ /* 0x0044e8000c1e1900 */
[----:B--2---:R-:W3:Y:S02]  /*1dae0*/  LDG.E R2, [R2.64+0x4] ;  /* 0x0000040802027981 */ /* 0x004ee4000c1e1900 */
[----:B---3-5:R-:W-:Y:S02]  /*1daf0*/  IADD3 R20, -R4, R2, RZ ;  /* 0x0000000204147210 */ /* 0x028fe40007ffe1ff */
.L_x_2991:
[----:B--2---:R-:W2:Y:S04]  /*1db00*/  LDL.LU R5, [R1+0x8] ;  /* 0x0000080001057983 */ /* 0x004ea80000300800 */
[----:B------:R-:W3:Y:S04]  /*1db10*/  LDL.LU R3, [R1+0x1c] ;  /* 0x00001c0001037983 */ /* 0x000ee80000300800 */
[----:B------:R-:W4:Y:S01]  /*1db20*/  LDL.LU R2, [R1+0x28] ;  /* 0x0000280001027983 */ /* 0x000f220000300800 */
[----:B------:R-:W-:Y:S01]  /*1db30*/  BSSY B0, `(.L_x_2992) ;  /* 0x0000039000007945 */ /* 0x000fe20003800000 */
[----:B-----5:R-:W-:-:S02]  /*1db40*/  SHF.R.S32.HI R19, RZ, 0x1f, R0 ;  /* 0x0000001fff137819 */ /* 0x020fc40000011400 */
[----:B------:R-:W1:Y:S02]  /*1db50*/  S2R R4, SR_TID.X ;  /* 0x0000000000047919 */ /* 0x000e640000002100 */
[----:B-1----:R-:W-:Y:S02]  /*1db60*/  ISETP.GT.AND P0, PT, R4, 0x7f, PT ;  /* 0x0000007f0400780c */ /* 0x002fe40003f04270 */
[----:B--2---:R-:W-:Y:S02]  /*1db70*/  LOP3.LUT R8, R5, 0xffff, RZ, 0xc0, !PT ;  /* 0x0000ffff05087812 */ /* 0x004fe400078ec0ff */
[----:B---3--:R-:W-:Y:S02]  /*1db80*/  SEL R9, R3, RZ, !P3 ;  /* 0x000000ff03097207 */ /* 0x008fe40005800000 */
[----:B----4-:R-:W-:-:S07]  /*1db90*/  SEL R23, R2, RZ, !P3 ;  /* 0x000000ff02177207 */ /* 0x010fce0005800000 */
[----:B------:R-:W-:Y:S05]  /*1dba0*/  @P0 BRA `(.L_x_2993) ;  /* 0x0000031000000947 */ /* 0x000fea0003800000 */
[----:B------:R-:W2:Y:S01]  /*1dbb0*/  LDL R3, [R1+0x4] ;  /* 0x0000040001037983 */ /* 0x000ea20000100800 */
[----:B------:R-:W-:Y:S01]  /*1dbc0*/  IMAD R2, R20, c[0x0][0x4e8], RZ ;  /* 0x00013a0014027a24 */ /* 0x000fe200078e02ff */
[----:B--2---:R-:W-:-:S04]  /*1dbd0*/  IADD3 R18, R3, R4, RZ ;  /* 0x0000000403127210 */ /* 0x004fc80007ffe0ff */
[----:B------:R-:W-:-:S13]  /*1dbe0*/  ISETP.GE.AND P0, PT, R18, R2, PT ;  /* 0x000000021200720c */ /* 0x000fda0003f06270 */
[----:B------:R-:W-:Y:S05]  /*1dbf0*/  @P0 BRA `(.L_x_2993) ;  /* 0x000002c000000947 */ /* 0x000fea0003800000 */
[----:B------:R-:W2:Y:S01]  /*1dc00*/  LDL.LU R24, [R1+0x30] ;  /* 0x0000300001187983 */ /* 0x000ea20000300800 */
        /* <DEDUP_REMOVED lines=12> */
[----:B------:R-:W-:Y:S02]  /*1dcd0*/  IMAD R12, R12, R23, R3 ;  /* 0x000000170c0c7224 */ /* 0x000fe400078e0203 */
[-C--:B----4-:R-:W-:Y:S02]  /*1dce0*/  IMAD R13, R7, R8.reuse, RZ ;  /* 0x00000008070d7224 */ /* 0x090fe400078e02ff */
[----:B------:R-:W-:-:S04]  /*1dcf0*/  IMAD.WIDE.U32 R6, R6, R8, RZ ;  /* 0x0000000806067225 */ /* 0x000fc800078e00ff */
[----:B------:R-:W-:Y:S01]  /*1dd00*/  IMAD.IADD R13, R7, 0x1, R13 ;  /* 0x00000001070d7824 */ /* 0x000fe200078e020d */
[----:B------:R-:W-:Y:S01]  /*1dd10*/  IADD3 R7, R5, R12, RZ ;  /* 0x0000000c05077210 */ /* 0x000fe20007ffe0ff */
[----:B------:R-:W-:-:S05]  /*1dd20*/  @P0 IMAD.HI.U32 R22, R18, c[0x0][0x4ec], RZ ;  /* 0x00013b0012160a27 */ /* 0x000fca00078e00ff */
[----:B------:R-:W-:Y:S02]  /*1dd30*/  @P0 SHF.R.U32.HI R2, RZ, c[0x0][0x4f0], R22 ;  /* 0x00013c00ff020a19 */ /* 0x000fe40000011616 */
[----:B------:R-:W-:-:S03]  /*1dd40*/  IADD3 R22, P1, P0, R4, R6, R0 ;  /* 0x0000000604167210 */ /* 0x000fc6000783e000 */
[----:B------:R-:W-:Y:S01]  /*1dd50*/  IMAD.MOV R6, RZ, RZ, -R2 ;  /* 0x000000ffff067224 */ /* 0x000fe200078e0a02 */
[----:B------:R-:W-:Y:S02]  /*1dd60*/  IADD3.X R13, R7, R13, R19, P1, P0 ;  /* 0x0000000d070d7210 */ /* 0x000fe40000fe0413 */
[----:B--2---:R-:W-:-:S05]  /*1dd70*/  SEL R3, R24, RZ, P2 ;  /* 0x000000ff18037207 */ /* 0x004fca0001000000 */
[-C--:B-----5:R-:W-:Y:S02]  /*1dd80*/  IMAD R12, R17, R3.reuse, RZ ;  /* 0x00000003110c7224 */ /* 0x0a0fe400078e02ff */
[----:B------:R-:W-:-:S04]  /*1dd90*/  IMAD.WIDE.U32 R4, R16, R3, RZ ;  /* 0x0000000310047225 */ /* 0x000fc800078e00ff */
[----:B------:R-:W-:Y:S01]  /*1dda0*/  IMAD R3, R6, c[0x0][0x4e8], R18 ;  /* 0x00013a0006037a24 */ /* 0x000fe200078e0212 */
[----:B------:R-:W-:Y:S02]  /*1ddb0*/  IADD3 R7, R5, R12, RZ ;  /* 0x0000000c05077210 */ /* 0x000fe40007ffe0ff */
[----:B------:R-:W-:Y:S02]  /*1ddc0*/  IADD3 R4, P1, P0, R2, R22, R4 ;  /* 0x0000001602047210 */ /* 0x000fe4000783e004 */
[----:B------:R-:W-:Y:S01]  /*1ddd0*/  SHF.R.S32.HI R5, RZ, 0x1f, R2 ;  /* 0x0000001fff057819 */ /* 0x000fe20000011402 */
[----:B------:R-:W-:Y:S01]  /*1dde0*/  IMAD R2, R15, R3, RZ ;  /* 0x000000030f027224 */ /* 0x000fe200078e02ff */
[----:B------:R-:W-:Y:S02]  /*1ddf0*/  SHF.R.S32.HI R6, RZ, 0x1f, R3 ;  /* 0x0000001fff067819 */ /* 0x000fe40000011403 */
[----:B------:R-:W-:Y:S01]  /*1de00*/  IADD3.X R5, R5, R13, R7, P1, P0 ;  /* 0x0000000d05057210 */ /* 0x000fe20000fe0407 */
[----:B------:R-:W-:-:S02]  /*1de10*/  IMAD.MOV.U32 R7, RZ, RZ, c[0x0][0x4a8] ;  /* 0x00012a00ff077624 */ /* 0x000fc400078e00ff */
        /* <DEDUP_REMOVED lines=10> */
.L_x_2993:
[----:B------:R-:W-:Y:S05]  /*1dec0*/  BSYNC B0 ;  /* 0x0000000000007941 */ /* 0x000fea0003800000 */
.L_x_2992:
[----:B------:R-:W-:-:S13]  /*1ded0*/  ISETP.GT.AND P0, PT, R21, 0x1, PT ;  /* 0x000000011500780c */ /* 0x000fda0003f04270 */
[----:B------:R-:W-:Y:S05]  /*1dee0*/  @P0 BRA `(.L_x_2985) ;  /* 0x0000070000000947 */ /* 0x000fea0003800000 */
[----:B------:R-:W2:Y:S01]  /*1def0*/  LDL.LU R12, [R1+0x4] ;  /* 0x00000400010c7983 */ /* 0x000ea20000300800 */
[----:B-1----:R-:W-:Y:S01]  /*1df00*/  MOV R2, c[0x0][0x4e8] ;  /* 0x00013a0000027a02 */ /* 0x002fe20000000f00 */
[----:B------:R-:W-:Y:S02]  /*1df10*/  IMAD R4, R19, c[0x0][0x3a0], RZ ;  /* 0x0000e80013047a24 */ /* 0x000fe400078e02ff */
[----:B------:R-:W-:Y:S01]  /*1df20*/  IMAD R5, R23, c[0x0][0x3f0], RZ ;  /* 0x0000fc0017057a24 */ /* 0x000fe200078e02ff */
[----:B------:R-:W-:Y:S01]  /*1df30*/  ISETP.NE.AND P0, PT, R2, 0x1, PT ;  /* 0x000000010200780c */ /* 0x000fe20003f05270 */
[----:B------:R-:W-:-:S04]  /*1df40*/  IMAD.WIDE.U32 R2, R0, c[0x0][0x3a0], RZ ;  /* 0x0000e80000027a25 */ /* 0x000fc800078e00ff */
[----:B------:R-:W-:Y:S02]  /*1df50*/  IMAD R0, R0, c[0x0][0x3a4], R4 ;  /* 0x0000e90000007a24 */ /* 0x000fe400078e0204 */
[----:B------:R-:W-:-:S03]  /*1df60*/  IMAD R7, R9, c[0x0][0x3f4], R5 ;  /* 0x0000fd0009077a24 */ /* 0x000fc600078e0205 */
[----:B------:R-:W-:-:S05]  /*1df70*/  IADD3 R3, R3, R0, RZ ;  /* 0x0000000003037210 */ /* 0x000fca0007ffe0ff */
[----:B------:R-:W-:-:S04]  /*1df80*/  IMAD.WIDE.U32 R2, R8, c[0x0][0x3e8], R2 ;  /* 0x0000fa0008027a25 */ /* 0x000fc800078e0002 */
[----:B------:R-:W-:-:S04]  /*1df90*/  IMAD R3, R8, c[0x0][0x3ec], R3 ;  /* 0x0000fb0008037a24 */ /* 0x000fc800078e0203 */
[----:B------:R-:W-:-:S05]  /*1dfa0*/  IMAD.WIDE.U32 R2, R9, c[0x0][0x3f0], R2 ;  /* 0x0000fc0009027a25 */ /* 0x000fca00078e0002 */
[----:B------:R-:W-:Y:S02]  /*1dfb0*/  IADD3 R3, R3, R7, RZ ;  /* 0x0000000703037210 */ /* 0x000fe40007ffe0ff */
[-C--:B--2---:R-:W-:Y:S02]  /*1dfc0*/  IADD3 R4, R231, R12.reuse, RZ ;  /* 0x0000000ce7047210 */ /* 0x084fe40007ffe0ff */
[----:B------:R-:W-:Y:S02]  /*1dfd0*/  IADD3 R13, R251, R12, RZ ;  /* 0x0000000cfb0d7210 */ /* 0x000fe40007ffe0ff */
[----:B------:R-:W-:Y:S01]  /*1dfe0*/  MOV R0, R4 ;  /* 0x0000000400007202 */ /* 0x000fe20000000f00 */
[----:B------:R-:W-:-:S05]  /*1dff0*/  @P0 IMAD.HI.U32 R6, R4, c[0x0][0x4ec], RZ ;  /* 0x00013b0004060a27 */ /* 0x000fca00078e00ff */
[----:B------:R-:W-:-:S04]  /*1e000*/  @P0 SHF.R.U32.HI R0, RZ, c[0x0][0x4f0], R6 ;  /* 0x00013c00ff000a19 */ /* 0x000fc80000011606 */
[----:B------:R-:W-:Y:S01]  /*1e010*/  SHF.R.S32.HI R6, RZ, 0x1f, R0 ;  /* 0x0000001fff067819 */ /* 0x000fe20000011400 */
[C---:B------:R-:W-:Y:S01]  /*1e020*/  IMAD.WIDE.U32 R2, R0.reuse, c[0x0][0x3e0], R2 ;  /* 0x0000f80000027a25 */ /* 0x040fe200078e0002 */
[----:B------:R-:W-:-:S03]  /*1e030*/  IADD3 R5, -R0, RZ, RZ ;  /* 0x000000ff00057210 */ /* 0x000fc60007ffe1ff */
[----:B------:R-:W-:Y:S02]  /*1e040*/  IMAD R6, R6, c[0x0][0x3e0], RZ ;  /* 0x0000f80006067a24 */ /* 0x000fe400078e02ff */
[----:B------:R-:W-:Y:S02]  /*1e050*/  IMAD R4, R5, c[0x0][0x4e8], R4 ;  /* 0x00013a0005047a24 */ /* 0x000fe400078e0204 */
[----:B------:R-:W-:-:S03]  /*1e060*/  IMAD R6, R0, c[0x0][0x3e4], R6 ;  /* 0x0000f90000067a24 */ /* 0x000fc600078e0206 */
[----:B------:R-:W-:Y:S02]  /*1e070*/  SHF.R.S32.HI R0, RZ, 0x1f, R4 ;  /* 0x0000001fff007819 */ /* 0x000fe40000011404 */
[----:B------:R-:W-:-:S03]  /*1e080*/  IADD3 R3, R3, R6, RZ ;  /* 0x0000000603037210 */ /* 0x000fc60007ffe0ff */
[----:B------:R-:W-:Y:S02]  /*1e090*/  IMAD R0, R0, c[0x0][0x3d8], RZ ;  /* 0x0000f60000007a24 */ /* 0x000fe400078e02ff */
[----:B------:R-:W-:-:S04]  /*1e0a0*/  IMAD.WIDE.U32 R2, R4, c[0x0][0x3d8], R2 ;  /* 0x0000f60004027a25 */ /* 0x000fc800078e0002 */
[----:B------:R-:W-:Y:S01]  /*1e0b0*/  IMAD R4, R4, c[0x0][0x3dc], R0 ;  /* 0x0000f70004047a24 */ /* 0x000fe200078e0200 */
[----:B------:R-:W-:-:S04]  /*1e0c0*/  LEA R14, P0, R2, c[0x0][0x380], 0x1 ;  /* 0x0000e000020e7a11 */ /* 0x000fc800078008ff */
[----:B------:R-:W-:-:S04]  /*1e0d0*/  IADD3 R4, R3, R4, RZ ;  /* 0x0000000403047210 */ /* 0x000fc80007ffe0ff */
[----:B------:R-:W-:Y:S01]  /*1e0e0*/  LEA.HI.X R5, R2, c[0x0][0x384], R4, 0x1, P0 ;  /* 0x0000e10002057a11 */ /* 0x000fe200000f0c04 */
[----:B------:R-:W-:Y:S05]  /*1e0f0*/  BRA.DIV ~URZ, `(.L_x_2994) ;  /* 0x00003d827f007947 */ /* 0x000fea000b800000 */
[----:B------:R1:W2:Y:S02]  /*1e100*/  SHFL.IDX PT, R4, R5, RZ, 0x181f ;  /* 0x00181fff05047589 */ /* 0x0002a400000e0000 */
.L_x_3070:
[----:B------:R-:W-:Y:S05]  /*1e110*/  BRA.DIV ~URZ, `(.L_x_2995) ;  /* 0x00003dd27f007947 */ /* 0x000fea000b800000 */
[----:B------:R3:W4:Y:S02]  /*1e120*/  SHFL.IDX PT, R0, R14, RZ, 0x181f ;  /* 0x00181fff0e007589 */ /* 0x00072400000e0000 */
.L_x_3071:
        /* <DEDUP_REMOVED lines=16> */
.L_x_2997:
[----:B------:R-:W-:Y:S05]  /*1e230*/  BSYNC B0 ;  /* 0x0000000000007941 */ /* 0x000fea0003800000 */
.L_x_2996:
[----:B------:R-:W-:Y:S05]  /*1e240*/  BRA.DIV ~URZ, `(.L_x_2998) ;  /* 0x00003d127f007947 */ /* 0x000fea000b800000 */
[----:B--2---:R2:W1:Y:S04]  /*1e250*/  SHFL.IDX PT, R4, R5, 0x1, 0x181f ;  /* 0x00381f0005047f89 */ /* 0x00446800000e0000 */
[----:B----4-:R2:W4:Y:S02]  /*1e260*/  SHFL.IDX PT, R0, R14, 0x1, 0x181f ;  /* 0x00381f000e007f89 */ /* 0x01052400000e0000 */
.L_x_3072:
        /* <DEDUP_REMOVED lines=16> */
.L_x_3000:
[----:B------:R-:W-:Y:S05]  /*1e370*/  BSYNC B0 ;  /* 0x0000000000007941 */ /* 0x000fea0003800000 */
.L_x_2999:
[----:B------:R-:W-:Y:S05]  /*1e380*/  BRA.DIV ~URZ, `(.L_x_3001) ;  /* 0x00003ca27f007947 */ /* 0x000fea000b800000 */
[----:B-1----:R1:W2:Y:S02]  /*1e390*/  SHFL.IDX PT, R4, R5, 0x2, 0x181f ;  /* 0x00581f0005047f89 */ /* 0x0022a400000e0000 */
.L_x_3073:
[----:B------:R-:W-:Y:S05]  /*1e3a0*/  BRA.DIV ~URZ, `(.L_x_3002) ;  /* 0x00003cf27f007947 */ /* 0x000fea000b800000 */
[----:B----4-:R4:W1:Y:S02]  /*1e3b0*/  SHFL.IDX PT, R0, R14, 0x2, 0x181f ;  /* 0x00581f000e007f89 */ /* 0x01086400000e0000 */
.L_x_3074:
        /* <DEDUP_REMOVED lines=16> */
.L_x_3004:
[----:B------:R-:W-:Y:S05]  /*1e4c0*/  BSYNC B0 ;  /* 0x0000000000007941 */ /* 0x000fea0003800000 */
.L_x_3003:
[----:B------:R-:W-:Y:S05]  /*1e4d0*/  BRA.DIV ~URZ, `(.L_x_3005) ;  /* 0x00003c327f007947 */ /* 0x000fea000b800000 */
[----:B--2---:R2:W3:Y:S04]  /*1e4e0*/  SHFL.IDX PT, R4, R5, 0x3, 0x181f ;  /* 0x00781f0005047f89 */ /* 0x0044e800000e0000 */
[----:B-1----:R2:W1:Y:S02]  /*1e4f0*/  SHFL.IDX PT, R0, R14, 0x3, 0x181f ;  /* 0x00781f000e007f89 */ /* 0x00246400000e0000 */
.L_x_3075:
        /* <DEDUP_REMOVED lines=15> */
.L_x_2985:
[----:B------:R-:W-:Y:S05]  /*1e5f0*/  BSYNC B1 ;  /* 0x0000000000017941 */ /* 0x000fea0003800000 */
.L_x_2969:
[----:B-1--4-:R-:W4:Y:S02]  /*1e600*/  LDL R0, [R1+0x68] ;  /* 0x0000680001007983 */ /* 0x012f240000100800 */
[----:B----4-:R-:W-:-:S13]  /*1e610*/  ISETP.NE.AND P0, PT, R0, RZ, PT ;  /* 0x000000ff0000720c */ /* 0x010fda0003f05270 */
[----:B------:R-:W-:Y:S01]  /*1e620*/  @P0 WARPSYNC 0xffffffff ;  /* 0xffffffff00000948 */ /* 0x000fe20003800000 */
[----:B------:R-:W-:Y:S06]  /*1e630*/  @P0 BAR.SYNC.DEFER_BLOCKING 0x5, 0x100 ;  /* 0x0144000000000b1d */ /* 0x000fec0000010000 */
[----:B--23--:R-:W1:Y:S04]  /*1e640*/  @P0 LDS.128 R4, [0x24100] ;  /* 0x02410000ff040984 */ /* 0x00ce680000000c00 */
[----:B-1----:R1:W-:Y:S04]  /*1e650*/  @P0 STL.64 [R1], R4 ;  /* 0x0000000401000387 */ /* 0x0023e80000100a00 */
[----:B------:R1:W-:Y:S04]  /*1e660*/  @P0 STL.64 [R1+0x8], R6 ;  /* 0x0000080601000387 */ /* 0x0003e80000100a00 */
[----:B------:R-:W-:Y:S06]  /*1e670*/  @P0 BAR.ARV 0x4, 0x100 ;  /* 0x0104000000000b1d */ /* 0x000fec0000002000 */
[----:B------:R-:W-:Y:S05]  /*1e680*/  @P0 BRA `(.L_x_3006) ;  /* 0x0000105000000947 */ /* 0x000fea0003800000 */
[----:B------:R-:W2:Y:S01]  /*1e690*/  S2R R0, SR_TID.X ;  /* 0x0000000000007919 */ /* 0x000ea20000002100 */
[----:B------:R-:W-:Y:S01]  /*1e6a0*/  IMAD.MOV.U32 R8, RZ, RZ, RZ ;  /* 0x000000ffff087224 */ /* 0x000fe200078e00ff */
[----:B--2---:R-:W-:-:S04]  /*1e6b0*/  LOP3.LUT R15, R0, 0x1f, RZ, 0xc0, !PT ;  /* 0x0000001f000f7812 */ /* 0x004fc800078ec0ff */
[----:B------:R-:W-:Y:S01]  /*1e6c0*/  ISETP.NE.AND P6, PT, R15, 0x1f, PT ;  /* 0x0000001f0f00780c */ /* 0x000fe20003fc5270 */
[----:B------:R-:W-:Y:S10]  /*1e6d0*/  BRA.DIV ~URZ, `(.L_x_3007) ;  /* 0x00003b027f007947 */ /* 0x000ff4000b800000 */
[----:B------:R2:W3:Y:S02]  /*1e6e0*/  SHFL.IDX PT, R9, R35, RZ, 0x1f ;  /* 0x00001fff23097589 */ /* 0x0004e400000e0000 */
.L_x_3076:
[----:B------:R-:W-:Y:S05]  /*1e6f0*/  BRA.DIV ~URZ, `(.L_x_3008) ;  /* 0x00003b527f007947 */ /* 0x000fea000b800000 */
[----:B-1----:R1:W4:Y:S02]  /*1e700*/  SHFL.IDX PT, R6, R35, 0x1, 0x1f ;  /* 0x00201f0023067f89 */ /* 0x00232400000e0000 */
.L_x_3077:
[----:B------:R-:W5:Y:S01]  /*1e710*/  LDL R0, [R1+0xc] ;  /* 0x00000c0001007983 */ /* 0x000f620000100800 */
[----:B------:R-:W-:Y:S02]  /*1e720*/  IMAD.MOV.U32 R7, RZ, RZ, RZ ;  /* 0x000000ffff077224 */ /* 0x000fe400078e00ff */
[----:B-----5:R-:W-:-:S05]  /*1e730*/  IMAD.IADD R0, R0, 0x1, R15 ;  /* 0x0000000100007824 */ /* 0x020fca00078e020f */
[----:B------:R-:W-:-:S13]  /*1e740*/  ISETP.GE.OR P0, PT, R0, c[0x0][0x53c], !P6 ;  /* 0x00014f0000007a0c */ /* 0x000fda0007706670 */
[----:B------:R-:W-:Y:S01]  /*1e750*/  @!P0 MOV R2, 0x4 ;  /* 0x0000000400028802 */ /* 0x000fe20000000f00 */
[----:B------:R-:W-:-:S04]  /*1e760*/  @!P0 IMAD.MOV.U32 R4, RZ, RZ, 0x4 ;  /* 0x00000004ff048424 */ /* 0x000fc800078e00ff */
        /* <DEDUP_REMOVED lines=12> */
[----:B------:R1:W2:Y:S02]  /*1e830*/  SHFL.UP PT, R4, R0, 0x1, RZ ;  /* 0x0420000000047989 */ /* 0x0002a400000e00ff */
.L_x_3078:
        /* <DEDUP_REMOVED lines=16> */
.L_x_3079:
[----:B--2---:R-:W-:Y:S01]  /*1e940*/  IMAD R0, R0, c[0x0][0x538], RZ ;  /* 0x00014e0000007a24 */ /* 0x004fe200078e02ff */
[----:B------:R-:W-:Y:S04]  /*1e950*/  BSSY B1, `(.L_x_3011) ;  /* 0x00000cf000017945 */ /* 0x000fe80003800000 */
[----:B----4-:R-:W-:-:S04]  /*1e960*/  IADD3 R6, R0, R6, RZ ;  /* 0x0000000600067210 */ /* 0x010fc80007ffe0ff */
[----:B---3--:R-:W-:-:S13]  /*1e970*/  ISETP.GT.AND P0, PT, R6, R9, PT ;  /* 0x000000090600720c */ /* 0x008fda0003f04270 */
[----:B------:R-:W-:Y:S05]  /*1e980*/  @P0 BRA `(.L_x_3012) ;  /* 0x0000026000000947 */ /* 0x000fea0003800000 */
.L_x_3016:
[----:B------:R-:W2:Y:S02]  /*1e990*/  LDL.LU R0, [R1+0xc] ;  /* 0x00000c0001007983 */ /* 0x000ea40000300800 */
[----:B--2---:R-:W-:-:S04]  /*1e9a0*/  IADD3 R0, R0, 0x1f, RZ ;  /* 0x0000001f00007810 */ /* 0x004fc80007ffe0ff */
[----:B------:R-:W-:-:S13]  /*1e9b0*/  ISETP.GE.AND P0, PT, R0, c[0x0][0x53c], PT ;  /* 0x00014f0000007a0c */ /* 0x000fda0003f06270 */
[----:B------:R-:W-:Y:S05]  /*1e9c0*/  @P0 BRA `(.L_x_3013) ;  /* 0x00000c2000000947 */ /* 0x000fea0003800000 */
[----:B------:R2:W-:Y:S01]  /*1e9d0*/  STL [R1+0xc], R0 ;  /* 0x00000c0001007387 */ /* 0x0005e20000100800 */
[----:B------:R-:W-:Y:S02]  /*1e9e0*/  MOV R7, RZ ;  /* 0x000000ff00077202 */ /* 0x000fe40000000f00 */
[----:B------:R-:W-:Y:S02]  /*1e9f0*/  MOV R8, RZ ;  /* 0x000000ff00087202 */ /* 0x000fe40000000f00 */
[----:B--2---:R-:W-:-:S04]  /*1ea00*/  IADD3 R0, R0, R15, RZ ;  /* 0x0000000f00007210 */ /* 0x004fc80007ffe0ff */
[----:B------:R-:W-:-:S13]  /*1ea10*/  ISETP.GE.OR P0, PT, R0, c[0x0][0x53c], !P6 ;  /* 0x00014f0000007a0c */ /* 0x000fda0007706670 */
[----:B-1----:R-:W-:Y:S02]  /*1ea20*/  @!P0 MOV R4, 0x4 ;  /* 0x0000000400048802 */ /* 0x002fe40000000f00 */
        /* <DEDUP_REMOVED lines=8> */
.L_x_3080:
        /* <DEDUP_REMOVED lines=16> */
.L_x_3081:
[----:B--2---:R-:W-:-:S05]  /*1ebb0*/  IMAD R0, R0, c[0x0][0x538], RZ ;  /* 0x00014e0000007a24 */ /* 0x004fca00078e02ff */
[----:B------:R-:W-:-:S04]  /*1ebc0*/  IADD3 R6, R0, R6, RZ ;  /* 0x0000000600067210 */ /* 0x000fc80007ffe0ff */
[----:B------:R-:W-:-:S13]  /*1ebd0*/  ISETP.GT.AND P0, PT, R6, R9, PT ;  /* 0x000000090600720c */ /* 0x000fda0003f04270 */
[----:B-1----:R-:W-:Y:S05]  /*1ebe0*/  @!P0 BRA `(.L_x_3016) ;  /* 0xfffffda000008947 */ /* 0x002fea000383ffff */
.L_x_3012:
[----:B------:R-:W-:-:S05]  /*1ebf0*/  IADD3 R13, -R0, R6, RZ ;  /* 0x00000006000d7210 */ /* 0x000fca0007ffe1ff */
[----:B------:R-:W-:-:S05]  /*1ec00*/  IMAD R0, R4, c[0x0][0x538], R13 ;  /* 0x00014e0004007a24 */ /* 0x000fca00078e020d */
[----:B------:R-:W-:Y:S01]  /*1ec10*/  ISETP.GT.AND P0, PT, R0, R9, PT ;  /* 0x000000090000720c */ /* 0x000fe20003f04270 */
[----:B------:R-:W-:-:S12]  /*1ec20*/  BRA.DIV ~URZ, `(.L_x_3017) ;  /* 0x00003a827f007947 */ /* 0x000fd8000b800000 */
[----:B------:R-:W-:-:S03]  /*1ec30*/  VOTE.ANY R6, PT, !P0 ;  /* 0x0000000000067806 */ /* 0x000fc600040e0100 */
.L_x_3082:
[----:B------:R-:W2:Y:S01]  /*1ec40*/  LDL.LU R2, [R1+0xc] ;  /* 0x00000c0001027983 */ /* 0x000ea20000300800 */
[----:B------:R-:W2:Y:S02]  /*1ec50*/  POPC R0, R6 ;  /* 0x0000000600007309 */ /* 0x000ea40000000000 */
[----:B--2---:R-:W-:-:S05]  /*1ec60*/  IADD3 R2, R0, R2, RZ ;  /* 0x0000000200027210 */ /* 0x004fca0007ffe0ff */
[----:B------:R2:W-:Y:S01]  /*1ec70*/  STL [R1+0xc], R2 ;  /* 0x00000c0201007387 */ /* 0x0005e20000100800 */
[----:B------:R-:W-:Y:S05]  /*1ec80*/  BRA.DIV ~URZ, `(.L_x_3018) ;  /* 0x00003a727f007947 */ /* 0x000fea000b800000 */
[----:B------:R3:W4:Y:S04]  /*1ec90*/  SHFL.IDX PT, R12, R7, R0, 0x1f ;  /* 0x00001f00070c7589 */ /* 0x00072800000e0000 */
[----:B------:R3:W1:Y:S02]  /*1eca0*/  SHFL.IDX PT, R5, R8, R0, 0x1f ;  /* 0x00001f0008057589 */ /* 0x00066400000e0000 */
.L_x_3083:
[----:B------:R-:W-:Y:S01]  /*1ecb0*/  ISETP.NE.AND P0, PT, R6, RZ, PT ;  /* 0x000000ff0600720c */ /* 0x000fe20003f05270 */
[----:B------:R-:W-:-:S12]  /*1ecc0*/  BSSY B0, `(.L_x_3019) ;  /* 0x0000005000007945 */ /* 0x000fd80003800000 */
[----:B------:R-:W-:Y:S05]  /*1ecd0*/  @!P0 BRA `(.L_x_3020) ;  /* 0x0000003000008947 */ /* 0x000fea0003800000 */
[----:B---3--:R-:W-:Y:S01]  /*1ece0*/  IADD3 R0, R0, -0x1, RZ ;  /* 0xffffffff00007810 */ /* 0x008fe20007ffe0ff */
[----:B------:R-:W-:Y:S05]  /*1ecf0*/  BRA.DIV ~URZ, `(.L_x_3021) ;  /* 0x00003ad27f007947 */ /* 0x000fea000b800000 */
[----:B------:R3:W2:Y:S02]  /*1ed00*/  SHFL.IDX PT, R14, R4, R0, 0x1f ;  /* 0x00001f00040e7589 */ /* 0x0006a400000e0000 */
.L_x_3020:
[----:B------:R-:W-:Y:S05]  /*1ed10*/  BSYNC B0 ;  /* 0x0000000000007941 */ /* 0x000fea0003800000 */
.L_x_3019:
[----:B--23--:R-:W-:Y:S01]  /*1ed20*/  IMAD R0, R14, c[0x0][0x538], R13 ;  /* 0x00014e000e007a24 */ /* 0x00cfe200078e020d */
[----:B-1----:R-:W-:Y:S01]  /*1ed30*/  ISETP.NE.AND P0, PT, R5, 0x1, PT ;  /* 0x000000010500780c */ /* 0x002fe20003f05270 */
[----:B------:R-:W-:Y:S03]  /*1ed40*/  BSSY B0, `(.L_x_3022) ;  /* 0x0000086000007945 */ /* 0x000fe60003800000 */
[----:B------:R1:W-:Y:S01]  /*1ed50*/  STL [R1], R0 ;  /* 0x0000000001007387 */ /* 0x0003e20000100800 */
[----:B------:R-:W-:-:S08]  /*1ed60*/  IADD3 R8, -R0, R9, RZ ;  /* 0x0000000900087210 */ /* 0x000fd00007ffe1ff */
[----:B------:R-:W-:Y:S05]  /*1ed70*/  @!P0 BRA `(.L_x_3023) ;  /* 0x000003e000008947 */ /* 0x000fea0003800000 */
[-C--:B----4-:R-:W-:Y:S02]  /*1ed80*/  IABS R2, R12.reuse ;  /* 0x0000000c00027213 */ /* 0x090fe40000000000 */
[----:B------:R-:W-:Y:S02]  /*1ed90*/  IABS R9, R12 ;  /* 0x0000000c00097213 */ /* 0x000fe40000000000 */
[----:B-1----:R-:W1:Y:S08]  /*1eda0*/  I2F.RP R0, R2 ;  /* 0x0000000200007306 */ /* 0x002e700000209400 */
        /* <DEDUP_REMOVED lines=56> */
[----:B------:R-:W-:-:S05]  /*1f130*/  IMAD R0, R3, 0x10000, R0 ;  /* 0x0001000003007824 */ /* 0x000fca00078e0200 */
[----:B------:R1:W-:Y:S01]  /*1f140*/  STL [R1+0x8], R0 ;  /* 0x0000080001007387 */ /* 0x0003e20000100800 */
[----:B------:R-:W-:Y:S05]  /*1f150*/  BRA `(.L_x_3024) ;  /* 0x0000044000007947 */ /* 0x000fea0003800000 */
.L_x_3023:
[----:B-1----:R-:W2:Y:S01]  /*1f160*/  LDL R0, [R1+0xc] ;  /* 0x00000c0001007983 */ /* 0x002ea20000100800 */
[----:B------:R-:W-:-:S04]  /*1f170*/  IMAD.MOV.U32 R2, RZ, RZ, 0x4 ;  /* 0x00000004ff027424 */ /* 0x000fc800078e00ff */
[----:B--2---:R-:W-:-:S05]  /*1f180*/  IMAD.WIDE R2, R0, R2, c[0x0][0x590] ;  /* 0x0001640000027625 */ /* 0x004fca00078e0202 */
[----:B------:R-:W2:Y:S02]  /*1f190*/  LDG.E R4, [R2.64] ;  /* 0x0000000802047981 */ /* 0x000ea4000c1e1900 */
        /* <DEDUP_REMOVED lines=62> */
[----:B------:R-:W-:-:S05]  /*1f580*/  IMAD R0, R2, R3, R6 ;  /* 0x0000000302007224 */ /* 0x000fca00078e0206 */
[----:B------:R1:W-:Y:S02]  /*1f590*/  STL [R1+0x8], R0 ;  /* 0x0000080001007387 */ /* 0x0003e40000100800 */
.L_x_3024:
[----:B------:R-:W-:Y:S05]  /*1f5a0*/  BSYNC B0 ;  /* 0x0000000000007941 */ /* 0x000fea0003800000 */
.L_x_3022:
[----:B------:R-:W-:-:S04]  /*1f5b0*/  LOP3.LUT R2, RZ, R2, RZ, 0x33, !PT ;  /* 0x00000002ff027212 */ /* 0x000fc800078e33ff */
[----:B-1----:R-:W-:-:S05]  /*1f5c0*/  IADD3 R0, R2, R12, RZ ;  /* 0x0000000c02007210 */ /* 0x002fca0007ffe0ff */
[----:B------:R1:W-:Y:S01]  /*1f5d0*/  STL [R1+0x4], R0 ;  /* 0x0000040001007387 */ /* 0x0003e20000100800 */
[----:B------:R-:W-:Y:S05]  /*1f5e0*/  BRA `(.L_x_3025) ;  /* 0x0000005000007947 */ /* 0x000fea0003800000 */
.L_x_3013:
[----:B------:R-:W-:Y:S01]  /*1f5f0*/  MOV R0, c[0x0][0x53c] ;  /* 0x00014f0000007a02 */ /* 0x000fe20000000f00 */
[----:B------:R2:W-:Y:S04]  /*1f600*/  STL [R1], R9 ;  /* 0x0000000901007387 */ /* 0x0005e80000100800 */
[----:B------:R2:W-:Y:S04]  /*1f610*/  STL [R1+0x4], RZ ;  /* 0x000004ff01007387 */ /* 0x0005e80000100800 */
[----:B------:R2:W-:Y:S04]  /*1f620*/  STL [R1+0x8], RZ ;  /* 0x000008ff01007387 */ /* 0x0005e80000100800 */
[----:B------:R2:W-:Y:S02]  /*1f630*/  STL [R1+0xc], R0 ;  /* 0x00000c0001007387 */ /* 0x0005e40000100800 */
.L_x_3025:
[----:B------:R-:W-:Y:S05]  /*1f640*/  BSYNC B1 ;  /* 0x0000000000017941 */ /* 0x000fea0003800000 */
.L_x_3011:
[----:B-1----:R-:W3:Y:S04]  /*1f650*/  LDL R4, [R1] ;  /* 0x0000000001047983 */ /* 0x002ee80000100800 */
[----:B------:R-:W3:Y:S04]  /*1f660*/  LDL R5, [R1+0x4] ;  /* 0x0000040001057983 */ /* 0x000ee80000100800 */
[----:B------:R-:W3:Y:S04]  /*1f670*/  LDL R6, [R1+0x8] ;  /* 0x0000080001067983 */ /* 0x000ee80000100800 */
[----:B------:R-:W3:Y:S01]  /*1f680*/  LDL R7, [R1+0xc] ;  /* 0x00000c0001077983 */ /* 0x000ee20000100800 */
[----:B------:R-:W-:Y:S03]  /*1f690*/  WARPSYNC 0xffffffff ;  /* 0xffffffff00007948 */ /* 0x000fe60003800000 */
[----:B------:R-:W-:Y:S01]  /*1f6a0*/  BAR.SYNC.DEFER_BLOCKING 0x4, 0x100 ;  /* 0x0104000000007b1d */ /* 0x000fe20000010000 */
[----:B------:R-:W-:-:S13]  /*1f6b0*/  ISETP.NE.AND P0, PT, R15, RZ, PT ;  /* 0x000000ff0f00720c */ /* 0x000fda0003f05270 */
[----:B---3--:R1:W-:Y:S04]  /*1f6c0*/  @!P0 STS.128 [0x24100], R4 ;  /* 0x02410004ff008388 */ /* 0x0083e80000000c00 */
[----:B------:R-:W-:Y:S06]  /*1f6d0*/  BAR.ARV 0x5, 0x100 ;  /* 0x0144000000007b1d */ /* 0x000fec0000002000 */
.L_x_3006:
[----:B--2---:R-:W2:Y:S02]  /*1f6e0*/  LDL R0, [R1+0xc] ;  /* 0x00000c0001007983 */ /* 0x004ea40000100800 */
[----:B--2---:R-:W-:-:S13]  /*1f6f0*/  ISETP.GE.AND P0, PT, R0, c[0x0][0x53c], PT ;  /* 0x00014f0000007a0c */ /* 0x004fda0003f06270 */
[----:B-1----:R-:W-:Y:S01]  /*1f700*/  @P0 CALL.REL.NOINC `(.L_x_3026) ;  /* 0x0000001000000944 */ /* 0x002fe20003c00000 */
[----:B------:R-:W-:Y:S05]  /*1f710*/  BRA `(.L_x_3027) ;  /* 0xfffe27c000007947 */ /* 0x000fea000383ffff */
.L_x_3026:
[----:B------:R-:W-:Y:S05]  /*1f720*/  EXIT ;  /* 0x000000000000794d */ /* 0x000fea0003800000 */
.L_x_2824:
[----:B------:R-:W-:Y:S01]  /*1f730*/  IMAD.MOV.U32 R0, RZ, RZ, R5 ;  /* 0x000000ffff007224 */ /* 0x000fe200078e0005 */
[----:B------:R-:W-:Y:S02]  /*1f740*/  MOV R3, 0x1 ;  /* 0x0000000100037802 */ /* 0x000fe40000000f00 */
[----:B------:R-:W-:Y:S02]  /*1f750*/  MOV R2, 0x1f770 ;  /* 0x0001f77000027802 */ /* 0x000fe40000000f00 */
[----:B------:R-:W-:Y:S05]  /*1f760*/  CALL.REL.NOINC `($__internal_50_$__cuda_sm70_shflsync_up_p) ;  /* 0x0000317000007944 */ /* 0x000fea0003c00000 */
[----:B------:R-:W-:Y:S01]  /*1f770*/  MOV R0, R4 ;  /* 0x0000000400007202 */ /* 0x000fe20000000f00 */
[----:B------:R-:W-:Y:S05]  /*1f780*/  BRA `(.L_x_3028) ;  /* 0xfffe0cd000007947 */ /* 0x000fea000383ffff */
.L_x_2825:
[----:B------:R-:W-:Y:S01]  /*1f790*/  IMAD.MOV.U32 R0, RZ, RZ, R5 ;  /* 0x000000ffff007224 */ /* 0x000fe200078e0005 */
[----:B------:R-:W-:Y:S02]  /*1f7a0*/  MOV R3, 0x2 ;  /* 0x0000000200037802 */ /* 0x000fe40000000f00 */
[----:B------:R-:W-:Y:S02]  /*1f7b0*/  MOV R2, 0x1f7d0 ;  /* 0x0001f7d000027802 */ /* 0x000fe40000000f00 */
[----:B------:R-:W-:Y:S05]  /*1f7c0*/  CALL.REL.NOINC `($__internal_50_$__cuda_sm70_shflsync_up_p) ;  /* 0x0000311000007944 */ /* 0x000fea0003c00000 */
[----:B------:R-:W-:Y:S01]  /*1f7d0*/  SEL R4, R4, RZ, P4 ;  /* 0x000000ff04047207 */ /* 0x000fe20002000000 */
[----:B------:R-:W-:Y:S01]  /*1f7e0*/  IMAD.MOV.U32 R3, RZ, RZ, 0x4 ;  /* 0x00000004ff037424 */ /* 0x000fe200078e00ff */
[----:B------:R-:W-:-:S03]  /*1f7f0*/  MOV R2, 0x1f820 ;  /* 0x0001f82000027802 */ /* 0x000fc60000000f00 */
[----:B------:R-:W-:Y:S02]  /*1f800*/  IMAD.IADD R0, R5, 0x1, R4 ;  /* 0x0000000105007824 */ /* 0x000fe400078e0204 */
        /* <DEDUP_REMOVED lines=13> */
[----:B------:R-:W-:Y:S02]  /*1f8e0*/  MOV R32, 0x1f ;  /* 0x0000001f00207802 */ /* 0x000fe40000000f00 */
[----:B------:R-:W-:Y:S01]  /*1f8f0*/  MOV R3, 0x1f930 ;  /* 0x0001f93000037802 */ /* 0x000fe20000000f00 */
[----:B------:R-:W-:-:S04]  /*1f900*/  IMAD.IADD R4, R0, 0x1, R4 ;  /* 0x0000000100047824 */ /* 0x000fc800078e0204 */
[----:B------:R-:W-:Y:S02]  /*1f910*/  IMAD.MOV.U32 R33, RZ, RZ, R4 ;  /* 0x000000ffff217224 */ /* 0x000fe400078e0004 */
[----:B------:R-:W-:Y:S05]  /*1f920*/  CALL.REL.NOINC `($__internal_49_$__cuda_sm70_shflsync_idx_p) ;  /* 0x00002f5000007944 */ /* 0x000fea0003c00000 */
[----:B------:R-:W-:Y:S01]  /*1f930*/  MOV R0, R34 ;  /* 0x0000002200007202 */ /* 0x000fe20000000f00 */
[----:B------:R-:W-:Y:S05]  /*1f940*/  BRA `(.L_x_3029) ;  /* 0xfffe0c1000007947 */ /* 0x000fea000383ffff */
.L_x_2827:
[----:B------:R-:W-:Y:S02]  /*1f950*/  SEL R0, RZ, 0x1, P0 ;  /* 0x00000001ff007807 */ /* 0x000fe40000000000 */
[----:B------:R-:W-:Y:S02]  /*1f960*/  MOV R2, 0x1f980 ;  /* 0x0001f98000027802 */ /* 0x000fe40000000f00 */
[----:B------:R-:W-:Y:S05]  /*1f970*/  CALL.REL.NOINC `($__internal_51_$__cuda_sm70_votesync_ballot) ;  /* 0x00002fc000007944 */ /* 0x000fea0003c00000 */
[----:B------:R-:W-:Y:S01]  /*1f980*/  MOV R6, R0 ;  /* 0x0000000000067202 */ /* 0x000fe20000000f00 */
[----:B------:R-:W-:Y:S05]  /*1f990*/  BRA `(.L_x_3030) ;  /* 0xfffe0c5000007947 */ /* 0x000fea000383ffff */
.L_x_2828:
[----:B------:R-:W-:Y:S01]  /*1f9a0*/  IMAD.MOV.U32 R33, RZ, RZ, R9 ;  /* 0x000000ffff217224 */ /* 0x000fe200078e0009 */
[----:B-1----:R-:W-:Y:S01]  /*1f9b0*/  MOV R2, R0 ;  /* 0x0000000000027202 */ /* 0x002fe20000000f00 */
[----:B------:R-:W-:Y:S01]  /*1f9c0*/  IMAD.MOV.U32 R32, RZ, RZ, 0x1f ;  /* 0x0000001fff207424 */ /* 0x000fe200078e00ff */
[----:B------:R-:W-:Y:S02]  /*1f9d0*/  MOV R3, 0x1f9f0 ;  /* 0x0001f9f000037802 */ /* 0x000fe40000000f00 */
[----:B------:R-:W-:Y:S05]  /*1f9e0*/  CALL.REL.NOINC `($__internal_49_$__cuda_sm70_shflsync_idx_p) ;  /* 0x00002e9000007944 */ /* 0x000fea0003c00000 */
[----:B------:R-:W-:Y:S01]  /*1f9f0*/  IMAD.MOV.U32 R12, RZ, RZ, R34 ;  /* 0x000000ffff0c7224 */ /* 0x000fe200078e0022 */
[----:B------:R-:W-:Y:S01]  /*1fa00*/  MOV R33, R8 ;  /* 0x0000000800217202 */ /* 0x000fe20000000f00 */
[----:B------:R-:W-:Y:S01]  /*1fa10*/  IMAD.MOV.U32 R5, RZ, RZ, RZ ;  /* 0x000000ffff057224 */ /* 0x000fe200078e00ff */
[----:B------:R-:W-:Y:S01]  /*1fa20*/  MOV R2, R0 ;  /* 0x0000000000027202 */ /* 0x000fe20000000f00 */
[----:B------:R-:W-:Y:S01]  /*1fa30*/  IMAD.MOV.U32 R32, RZ, RZ, 0x1f ;  /* 0x0000001fff207424 */ /* 0x000fe200078e00ff */
[----:B------:R-:W-:-:S02]  /*1fa40*/  MOV R3, 0x1fa60 ;  /* 0x0001fa6000037802 */ /* 0x000fc40000000f00 */
[----:B------:R-:W-:Y:S05]  /*1fa50*/  CALL.REL.NOINC `($__internal_49_$__cuda_sm70_shflsync_idx_p) ;  /* 0x00002e2000007944 */ /* 0x000fea0003c00000 */
[----:B------:R-:W-:Y:S01]  /*1fa60*/  MOV R9, R34 ;  /* 0x0000002200097202 */ /* 0x000fe20000000f00 */
[----:B------:R-:W-:Y:S05]  /*1fa70*/  BRA `(.L_x_3031) ;  /* 0xfffe0be000007947 */ /* 0x000fea000383ffff */
.L_x_2831:
[----:B------:R-:W-:Y:S01]  /*1fa80*/  IMAD.MOV.U32 R33, RZ, RZ, R4 ;  /* 0x000000ffff217224 */ /* 0x000fe200078e0004 */
[----:B------:R-:W-:-:S02]  /*1fa90*/  MOV R32, 0x1f ;  /* 0x0000001f00207802 */ /* 0x000fc40000000f00 */
[----:B------:R-:W-:Y:S02]  /*1faa0*/  MOV R3, 0x1fac0 ;  /* 0x0001fac000037802 */ /* 0x000fe40000000f00 */
[----:B--234-:R-:W-:Y:S05]  /*1fab0*/  CALL.REL.NOINC `($__internal_49_$__cuda_sm70_shflsync_idx_p) ;  /* 0x00002dc000007944 */ /* 0x01cfea0003c00000 */
[----:B------:R-:W-:Y:S01]  /*1fac0*/  MOV R5, R34 ;  /* 0x0000002200057202 */ /* 0x000fe20000000f00 */
[----:B------:R-:W-:Y:S05]  /*1fad0*/  BRA `(.L_x_2830) ;  /* 0xfffe0be000007947 */ /* 0x000fea000383ffff */
.L_x_2870:
[----:B------:R-:W-:Y:S01]  /*1fae0*/  IMAD.MOV.U32 R33, RZ, RZ, R12 ;  /* 0x000000ffff217224 */ /* 0x000fe200078e000c */
[----:B------:R-:W-:Y:S01]  /*1faf0*/  MOV R2, RZ ;  /* 0x000000ff00027202 */ /* 0x000fe20000000f00 */
[----:B------:R-:W-:Y:S01]  /*1fb00*/  IMAD.MOV.U32 R32, RZ, RZ, 0x181f ;  /* 0x0000181fff207424 */ /* 0x000fe200078e00ff */
[----:B------:R-:W-:Y:S02]  /*1fb10*/  MOV R3, 0x1fb30 ;  /* 0x0001fb3000037802 */ /* 0x000fe40000000f00 */
[----:B-----5:R-:W-:Y:S05]  /*1fb20*/  CALL.REL.NOINC `($__internal_49_$__cuda_sm70_shflsync_idx_p) ;  /* 0x00002d5000007944 */ /* 0x020fea0003c00000 */
[----:B------:R-:W-:Y:S01]  /*1fb30*/  MOV R4, R34 ;  /* 0x0000002200047202 */ /* 0x000fe20000000f00 */
[----:B------:R-:W-:Y:S05]  /*1fb40*/  BRA `(.L_x_3032) ;  /* 0xfffe8ca000007947 */ /* 0x000fea000383ffff */
.L_x_2871:
[----:B------:R-:W-:Y:S01]  /*1fb50*/  IMAD.MOV.U32 R33, RZ, RZ, R13 ;  /* 0x000000ffff217224 */ /* 0x000fe200078e000d */
[----:B------:R-:W-:Y:S01]  /*1fb60*/  MOV R2, RZ ;  /* 0x000000ff00027202 */ /* 0x000fe20000000f00 */
[----:B------:R-:W-:Y:S01]  /*1fb70*/  IMAD.MOV.U32 R32, RZ, RZ, 0x181f ;  /* 0x0000181fff207424 */ /* 0x000fe200078e00ff */
[----:B------:R-:W-:Y:S02]  /*1fb80*/  MOV R3, 0x1fba0 ;  /* 0x0001fba000037802 */ /* 0x000fe40000000f00 */
[----:B-12--5:R-:W-:Y:S05]  /*1fb90*/  CALL.REL.NOINC `($__internal_49_$__cuda_sm70_shflsync_idx_p) ;  /* 0x00002ce000007944 */ /* 0x026fea0003c00000 */
[----:B------:R-:W-:Y:S01]  /*1fba0*/  MOV R0, R34 ;  /* 0x0000002200007202 */ /* 0x000fe20000000f00 */
[----:B------:R-:W-:Y:S05]  /*1fbb0*/  BRA `(.L_x_3033) ;  /* 0xfffe8c5000007947 */ /* 0x000fea000383ffff */
.L_x_2874:
[----:B------:R-:W-:Y:S01]  /*1fbc0*/  IMAD.MOV.U32 R33, RZ, RZ, R12 ;  /* 0x000000ffff217224 */ /* 0x000fe200078e000c */
[----:B--2---:R-:W-:Y:S01]  /*1fbd0*/  MOV R2, 0x1 ;  /* 0x0000000100027802 */ /* 0x004fe20000000f00 */
[----:B------:R-:W-:Y:S01]  /*1fbe0*/  IMAD.MOV.U32 R32, RZ, RZ, 0x181f ;  /* 0x0000181fff207424 */ /* 0x000fe200078e00ff */
[----:B------:R-:W-:-:S02]  /*1fbf0*/  MOV R3, 0x1fc10 ;  /* 0x0001fc1000037802 */ /* 0x000fc40000000f00 */
[----:B-1-345:R-:W-:Y:S05]  /*1fc00*/  CALL.REL.NOINC `($__internal_49_$__cuda_sm70_shflsync_idx_p) ;  /* 0x00002c7000007944 */ /* 0x03afea0003c00000 */
[----:B------:R-:W-:Y:S01]  /*1fc10*/  IMAD.MOV.U32 R4, RZ, RZ, R34 ;  /* 0x000000ffff047224 */ /* 0x000fe200078e0022 */
[----:B------:R-:W-:Y:S01]  /*1fc20*/  MOV R2, 0x1 ;  /* 0x0000000100027802 */ /* 0x000fe20000000f00 */
[----:B------:R-:W-:Y:S01]  /*1fc30*/  IMAD.MOV.U32 R33, RZ, RZ, R13 ;  /* 0x000000ffff217224 */ /* 0x000fe200078e000d */
[----:B------:R-:W-:-:S02]  /*1fc40*/  MOV R32, 0x181f ;  /* 0x0000181f00207802 */ /* 0x000fc40000000f00 */
[----:B------:R-:W-:Y:S02]  /*1fc50*/  MOV R3, 0x1fc70 ;  /* 0x0001fc7000037802 */ /* 0x000fe40000000f00 */
[----:B------:R-:W-:Y:S05]  /*1fc60*/  CALL.REL.NOINC `($__internal_49_$__cuda_sm70_shflsync_idx_p) ;  /* 0x00002c1000007944 */ /* 0x000fea0003c00000 */
[----:B------:R-:W-:Y:S01]  /*1fc70*/  MOV R0, R34 ;  /* 0x0000002200007202 */ /* 0x000fe20000000f00 */
[----:B------:R-:W-:Y:S05]  /*1fc80*/  BRA `(.L_x_3034) ;  /* 0xfffe8cc000007947 */ /* 0x000fea000383ffff */
.L_x_2877:
[----:B------:R-:W-:Y:S01]  /*1fc90*/  IMAD.MOV.U32 R33, RZ, RZ, R12 ;  /* 0x000000ffff217224 */ /* 0x000fe200078e000c */
[----:B-1----:R-:W-:Y:S01]  /*1fca0*/  MOV R2, 0x2 ;  /* 0x0000000200027802 */ /* 0x002fe20000000f00 */
[----:B------:R-:W-:Y:S01]  /*1fcb0*/  IMAD.MOV.U32 R32, RZ, RZ, 0x181f ;  /* 0x0000181fff207424 */ /* 0x000fe200078e00ff */
[----:B------:R-:W-:Y:S02]  /*1fcc0*/  MOV R3, 0x1fce0 ;  /* 0x0001fce000037802 */ /* 0x000fe40000000f00 */
[----:B--2345:R-:W-:Y:S05]  /*1fcd0*/  CALL.REL.NOINC `($__internal_49_$__cuda_sm70_shflsync_idx_p) ;  /* 0x00002ba000007944 */ /* 0x03cfea0003c00000 */
[----:B------:R-:W-:Y:S01]  /*1fce0*/  MOV R4, R34 ;  /* 0x0000002200047202 */ /* 0x000fe20000000f00 */
[----:B------:R-:W-:Y:S05]  /*1fcf0*/  BRA `(.L_x_3035) ;  /* 0xfffe8d8000007947 */ /* 0x000fea000383ffff */
.L_x_2878:
[----:B------:R-:W-:Y:S01]  /*1fd00*/  IMAD.MOV.U32 R33, RZ, RZ, R13 ;  /* 0x000000ffff217224 */ /* 0x000fe200078e000d */
[----:B------:R-:W-:Y:S01]  /*1fd10*/  MOV R2, 0x2 ;  /* 0x0000000200027802 */ /* 0x000fe20000000f00 */
[----:B------:R-:W-:Y:S01]  /*1fd20*/  IMAD.MOV.U32 R32, RZ, RZ, 0x181f ;  /* 0x0000181fff207424 */ /* 0x000fe200078e00ff */
[----:B------:R-:W-:Y:S02]  /*1fd30*/  MOV R3, 0x1fd50 ;  /* 0x0001fd5000037802 */ /* 0x000fe40000000f00 */
[----:B-12345:R-:W-:Y:S05]  /*1fd40*/  CALL.REL.NOINC `($__internal_49_$__cuda_sm70_shflsync_idx_p) ;  /* 0x00002b3000007944 */ /* 0x03efea0003c00000 */
[----:B------:R-:W-:Y:S01]  /*1fd50*/  MOV R0, R34 ;  /* 0x0000002200007202 */ /* 0x000fe20000000f00 */
[----:B------:R-:W-:Y:S05]  /*1fd60*/  BRA `(.L_x_3036) ;  /* 0xfffe8d3000007947 */ /* 0x000fea000383ffff */
.L_x_2881:
[----:B------:R-:W-:Y:S01]  /*1fd70*/  IMAD.MOV.U32 R33, RZ, RZ, R12 ;  /* 0x000000ffff217224 */ /* 0x000fe200078e000c */
[----:B-1----:R-:W-:Y:S01]  /*1fd80*/  MOV R2, 0x3 ;  /* 0x0000000300027802 */ /* 0x002fe20000000f00 */
[----:B------:R-:W-:Y:S01]  /*1fd90*/  IMAD.MOV.U32 R32, RZ, RZ, 0x181f ;  /* 0x0000181fff207424 */ /* 0x000fe200078e00ff */
[----:B------:R-:W-:-:S02]  /*1fda0*/  MOV R3, 0x1fdc0 ;  /* 0x0001fdc000037802 */ /* 0x000fc40000000f00 */
[----:B--2345:R-:W-:Y:S05]  /*1fdb0*/  CALL.REL.NOINC `($__internal_49_$__cuda_sm70_shflsync_idx_p) ;  /* 0x00002ac000007944 */ /* 0x03cfea0003c00000 */
        /* <DEDUP_REMOVED lines=8> */
.L_x_2884:
[----:B------:R-:W-:Y:S01]  /*1fe40*/  IMAD.MOV.U32 R33, RZ, RZ, R5 ;  /* 0x000000ffff217224 */ /* 0x000fe200078e0005 */
[----:B------:R-:W-:Y:S01]  /*1fe50*/  MOV R2, RZ ;  /* 0x000000ff00027202 */ /* 0x000fe20000000f00 */
[----:B------:R-:W-:Y:S01]  /*1fe60*/  IMAD.MOV.U32 R32, RZ, RZ, 0x181f ;  /* 0x0000181fff207424 */ /* 0x000fe200078e00ff */
[----:B------:R-:W-:Y:S02]  /*1fe70*/  MOV R3, 0x1fe90 ;  /* 0x0001fe9000037802 */ /* 0x000fe40000000f00 */
[----:B------:R-:W-:Y:S05]  /*1fe80*/  CALL.REL.NOINC `($__internal_49_$__cuda_sm70_shflsync_idx_p) ;  /* 0x000029f000007944 */ /* 0x000fea0003c00000 */
[----:B------:R-:W-:Y:S01]  /*1fe90*/  MOV R4, R34 ;  /* 0x0000002200047202 */ /* 0x000fe20000000f00 */
[----:B------:R-:W-:Y:S05]  /*1fea0*/  BRA `(.L_x_3038) ;  /* 0xfffe980000007947 */ /* 0x000fea000383ffff */
.L_x_2885:
[----:B------:R-:W-:Y:S01]  /*1feb0*/  IMAD.MOV.U32 R33, RZ, RZ, R14 ;  /* 0x000000ffff217224 */ /* 0x000fe200078e000e */
[----:B------:R-:W-:Y:S01]  /*1fec0*/  MOV R2, RZ ;  /* 0x000000ff00027202 */ /* 0x000fe20000000f00 */
[----:B------:R-:W-:Y:S01]  /*1fed0*/  IMAD.MOV.U32 R32, RZ, RZ, 0x181f ;  /* 0x0000181fff207424 */ /* 0x000fe200078e00ff */
[----:B------:R-:W-:Y:S02]  /*1fee0*/  MOV R3, 0x1ff00 ;  /* 0x0001ff0000037802 */ /* 0x000fe40000000f00 */
[----:B-12---:R-:W-:Y:S05]  /*1fef0*/  CALL.REL.NOINC `($__internal_49_$__cuda_sm70_shflsync_idx_p) ;  /* 0x0000298000007944 */ /* 0x006fea0003c00000 */
[C---:B------:R-:W-:Y:S01]  /*1ff00*/  IADD3 R6, P1, R34.reuse, R17, RZ ;  /* 0x0000001122067210 */ /* 0x040fe20007f3e0ff */
[----:B------:R-:W-:Y:S01]  /*1ff10*/  IMAD.MOV.U32 R33, RZ, RZ, R5 ;  /* 0x000000ffff217224 */ /* 0x000fe200078e0005 */
[----:B------:R-:W-:Y:S01]  /*1ff20*/  IADD3 R8, P0, R34, R15, RZ ;  /* 0x0000000f22087210 */ /* 0x000fe20007f1e0ff */
[----:B------:R-:W-:Y:S01]  /*1ff30*/  IMAD.MOV.U32 R32, RZ, RZ, 0x181f ;  /* 0x0000181fff207424 */ /* 0x000fe200078e00ff */
[----:B------:R-:W-:Y:S01]  /*1ff40*/  ISETP.GE.AND P2, PT, R216, c[0x0][0x1d4], PT ;  /* 0x00007500d8007a0c */ /* 0x000fe20003f46270 */
[----:B------:R-:W-:Y:S01]  /*1ff50*/  IMAD.X R7, R4, 0x1, R20, P1 ;  /* 0x0000000104077824 */ /* 0x000fe200008e0614 */
[----:B------:R-:W-:Y:S01]  /*1ff60*/  ISETP.GE.AND P1, PT, R218, c[0x0][0x1d4], PT ;  /* 0x00007500da007a0c */ /* 0x000fe20003f26270 */
[----:B------:R-:W-:Y:S01]  /*1ff70*/  IMAD.X R9, R4, 0x1, R16, P0 ;  /* 0x0000000104097824 */ /* 0x000fe200000e0610 */
[----:B------:R-:W-:-:S02]  /*1ff80*/  ISETP.GE.AND P0, PT, R219, c[0x0][0x1d4], PT ;  /* 0x00007500db007a0c */ /* 0x000fc40003f06270 */
[----:B------:R-:W-:Y:S02]  /*1ff90*/  IADD3 R2, P3, R34, R19, RZ ;  /* 0x0000001322027210 */ /* 0x000fe40007f7e0ff */
        /* <DEDUP_REMOVED lines=12> */
[----:B-1----:R-:W-:Y:S05]  /*20060*/  CALL.REL.NOINC `($__internal_49_$__cuda_sm70_shflsync_idx_p) ;  /* 0x0000281000007944 */ /* 0x002fea0003c00000 */
        /* <DEDUP_REMOVED lines=8> */
.L_x_2890:
[----:B------:R-:W-:Y:S01]  /*200f0*/  IMAD.MOV.U32 R33, RZ, RZ, R42 ;  /* 0x000000ffff217224 */ /* 0x000fe200078e002a */
[----:B------:R-:W-:Y:S01]  /*20100*/  MOV R2, RZ ;  /* 0x000000ff00027202 */ /* 0x000fe20000000f00 */
[----:B------:R-:W-:Y:S01]  /*20110*/  IMAD.MOV.U32 R32, RZ, RZ, 0x1c1f ;  /* 0x00001c1fff207424 */ /* 0x000fe200078e00ff */
[----:B------:R-:W-:Y:S02]  /*20120*/  MOV R3, 0x20140 ;  /* 0x0002014000037802 */ /* 0x000fe40000000f00 */
[----:B------:R-:W-:Y:S05]  /*20130*/  CALL.REL.NOINC `($__internal_49_$__cuda_sm70_shflsync_idx_p) ;  /* 0x0000274000007944 */ /* 0x000fea0003c00000 */
[----:B------:R-:W-:Y:S01]  /*20140*/  MOV R5, R34 ;  /* 0x0000002200057202 */ /* 0x000fe20000000f00 */
[----:B------:R-:W-:Y:S05]  /*20150*/  BRA `(.L_x_3040) ;  /* 0xfffe9af000007947 */ /* 0x000fea000383ffff */
.L_x_2891:
[----:B------:R-:W-:Y:S01]  /*20160*/  IMAD.MOV.U32 R33, RZ, RZ, R43 ;  /* 0x000000ffff217224 */ /* 0x000fe200078e002b */
[----:B------:R-:W-:Y:S01]  /*20170*/  MOV R2, RZ ;  /* 0x000000ff00027202 */ /* 0x000fe20000000f00 */
[----:B------:R-:W-:Y:S01]  /*20180*/  IMAD.MOV.U32 R32, RZ, RZ, 0x1c1f ;  /* 0x00001c1fff207424 */ /* 0x000fe200078e00ff */
[----:B------:R-:W-:Y:S02]  /*20190*/  MOV R3, 0x201b0 ;  /* 0x000201b000037802 */ /* 0x000fe40000000f00 */
[----:B-12---:R-:W-:Y:S05]  /*201a0*/  CALL.REL.NOINC `($__internal_49_$__cuda_sm70_shflsync_idx_p) ;  /* 0x000026d000007944 */ /* 0x006fea0003c00000 */
[----:B------:R-:W-:Y:S01]  /*201b0*/  IMAD.MOV.U32 R33, RZ, RZ, R13 ;  /* 0x000000ffff217224 */ /* 0x000fe200078e000d */
[----:B------:R-:W-:Y:S01]  /*201c0*/  MOV R32, 0x1c1f ;  /* 0x00001c1f00207802 */ /* 0x000fe20000000f00 */
[----:B------:R-:W-:Y:S01]  /*201d0*/  IMAD.MOV.U32 R2, RZ, RZ, RZ ;  /* 0x000000ffff027224 */ /* 0x000fe200078e00ff */
[----:B------:R-:W-:-:S02]  /*201e0*/  MOV R4, R34 ;  /* 0x0000002200047202 */ /* 0x000fc40000000f00 */
[----:B------:R-:W-:Y:S02]  /*201f0*/  MOV R3, 0x20210 ;  /* 0x0002021000037802 */ /* 0x000fe40000000f00 */
[----:B------:R-:W-:Y:S05]  /*20200*/  CALL.REL.NOINC `($__internal_49_$__cuda_sm70_shflsync_idx_p) ;  /* 0x0000267000007944 */ /* 0x000fea0003c00000 */
[----:B------:R-:W-:Y:S01]  /*20210*/  IMAD.MOV.U32 R12, RZ, RZ, R34 ;  /* 0x000000ffff0c7224 */ /* 0x000fe200078e0022 */
[----:B------:R-:W-:Y:S01]  /*20220*/  MOV R2, RZ ;  /* 0x000000ff00027202 */ /* 0x000fe20000000f00 */
[----:B------:R-:W-:Y:S01]  /*20230*/  IMAD.MOV.U32 R33, RZ, RZ, R44 ;  /* 0x000000ffff217224 */ /* 0x000fe200078e002c */
[----:B------:R-:W-:Y:S02]  /*20240*/  MOV R32, 0x1c1f ;  /* 0x00001c1f00207802 */ /* 0x000fe40000000f00 */
[----:B------:R-:W-:Y:S02]  /*20250*/  MOV R3, 0x20270 ;  /* 0x0002027000037802 */ /* 0x000fe40000000f00 */
[----:B------:R-:W-:Y:S05]  /*20260*/  CALL.REL.NOINC `($__internal_49_$__cuda_sm70_shflsync_idx_p) ;  /* 0x0000261000007944 */ /* 0x000fea0003c00000 */
[----:B------:R-:W-:Y:S01]  /*20270*/  MOV R0, R34 ;  /* 0x0000002200007202 */ /* 0x000fe20000000f00 */
[----:B------:R-:W-:Y:S05]  /*20280*/  BRA `(.L_x_3041) ;  /* 0xfffe9a0000007947 */ /* 0x000fea000383ffff */
.L_x_2894:
[----:B------:R-:W-:Y:S01]  /*20290*/  IMAD.MOV.U32 R33, RZ, RZ, R42 ;  /* 0x000000ffff217224 */ /* 0x000fe200078e002a */
[----:B------:R-:W-:Y:S01]  /*202a0*/  MOV R2, 0x1 ;  /* 0x0000000100027802 */ /* 0x000fe20000000f00 */
[----:B------:R-:W-:Y:S01]  /*202b0*/  IMAD.MOV.U32 R32, RZ, RZ, 0x1c1f ;  /* 0x00001c1fff207424 */ /* 0x000fe200078e00ff */
[----:B------:R-:W-:Y:S02]  /*202c0*/  MOV R3, 0x202e0 ;  /* 0x000202e000037802 */ /* 0x000fe40000000f00 */
[----:B---3--:R-:W-:Y:S05]  /*202d0*/  CALL.REL.NOINC `($__internal_49_$__cuda_sm70_shflsync_idx_p) ;  /* 0x000025a000007944 */ /* 0x008fea0003c00000 */
[----:B------:R-:W-:Y:S01]  /*202e0*/  IMAD.MOV.U32 R5, RZ, RZ, R34 ;  /* 0x000000ffff057224 */ /* 0x000fe200078e0022 */
[----:B------:R-:W-:Y:S01]  /*202f0*/  MOV R2, 0x1 ;  /* 0x0000000100027802 */ /* 0x000fe20000000f00 */
[----:B------:R-:W-:Y:S01]  /*20300*/  IMAD.MOV.U32 R33, RZ, RZ, R43 ;  /* 0x000000ffff217224 */ /* 0x000fe200078e002b */
[----:B------:R-:W-:-:S02]  /*20310*/  MOV R32, 0x1c1f ;  /* 0x00001c1f00207802 */ /* 0x000fc40000000f00 */
[----:B------:R-:W-:Y:S02]  /*20320*/  MOV R3, 0x20340 ;  /* 0x0002034000037802 */ /* 0x000fe40000000f00 */
[----:B------:R-:W-:Y:S05]  /*20330*/  CALL.REL.NOINC `($__internal_49_$__cuda_sm70_shflsync_idx_p) ;  /* 0x0000254000007944 */ /* 0x000fea0003c00000 */
[----:B------:R-:W-:Y:S01]  /*20340*/  IMAD.MOV.U32 R33, RZ, RZ, R13 ;  /* 0x000000ffff217224 */ /* 0x000fe200078e000d */
[----:B------:R-:W-:Y:S01]  /*20350*/  MOV R32, 0x1c1f ;  /* 0x00001c1f00207802 */ /* 0x000fe20000000f00 */
[----:B------:R-:W-:Y:S01]  /*20360*/  IMAD.MOV.U32 R2, RZ, RZ, 0x1 ;  /* 0x00000001ff027424 */ /* 0x000fe200078e00ff */
[----:B------:R-:W-:Y:S02]  /*20370*/  MOV R4, R34 ;  /* 0x0000002200047202 */ /* 0x000fe40000000f00 */
[----:B------:R-:W-:Y:S02]  /*20380*/  MOV R3, 0x203a0 ;  /* 0x000203a000037802 */ /* 0x000fe40000000f00 */
[----:B------:R-:W-:Y:S05]  /*20390*/  CALL.REL.NOINC `($__internal_49_$__cuda_sm70_shflsync_idx_p) ;  /* 0x000024e000007944 */ /* 0x000fea0003c00000 */
[----:B------:R-:W-:Y:S01]  /*203a0*/  IMAD.MOV.U32 R12, RZ, RZ, R34 ;  /* 0x000000ffff0c7224 */ /* 0x000fe200078e0022 */
[----:B------:R-:W-:Y:S01]  /*203b0*/  MOV R2, 0x1 ;  /* 0x0000000100027802 */ /* 0x000fe20000000f00 */
[----:B------:R-:W-:Y:S01]  /*203c0*/  IMAD.MOV.U32 R33, RZ, RZ, R44 ;  /* 0x000000ffff217224 */ /* 0x000fe200078e002c */
[----:B------:R-:W-:Y:S02]  /*203d0*/  MOV R32, 0x1c1f ;  /* 0x00001c1f00207802 */ /* 0x000fe40000000f00 */
[----:B------:R-:W-:-:S02]  /*203e0*/  MOV R3, 0x20400 ;  /* 0x0002040000037802 */ /* 0x000fc40000000f00 */
[----:B------:R-:W-:Y:S05]  /*203f0*/  CALL.REL.NOINC `($__internal_49_$__cuda_sm70_shflsync_idx_p) ;  /* 0x0000248000007944 */ /* 0x000fea0003c00000 */
[----:B------:R-:W-:Y:S01]  /*20400*/  MOV R0, R34 ;  /* 0x0000002200007202 */ /* 0x000fe20000000f00 */
[----:B------:R-:W-:Y:S05]  /*20410*/  BRA `(.L_x_3042) ;  /* 0xfffea0c000007947 */ /* 0x000fea000383ffff */
.L_x_2919:
[----:B------:R-:W-:Y:S01]  /*20420*/  IMAD.MOV.U32 R33, RZ, RZ, R22 ;  /* 0x000000ffff217224 */ /* 0x000fe200078e0016 */
[----:B------:R-:W-:Y:S01]  /*20430*/  MOV R2, RZ ;  /* 0x000000ff00027202 */ /* 0x000fe20000000f00 */
[----:B------:R-:W-:Y:S01]  /*20440*/  IMAD.MOV.U32 R32, RZ, RZ, 0x1c1f ;  /* 0x00001c1fff207424 */ /* 0x000fe200078e00ff */
[----:B------:R-:W-:-:S02]  /*20450*/  MOV R3, 0x20470 ;  /* 0x0002047000037802 */ /* 0x000fc40000000f00 */
[----:B------:R-:W-:Y:S05]  /*20460*/  CALL.REL.NOINC `($__internal_49_$__cuda_sm70_shflsync_idx_p) ;  /* 0x0000241000007944 */ /* 0x000fea0003c00000 */
[----:B------:R-:W-:Y:S01]  /*20470*/  MOV R0, R34 ;  /* 0x0000002200007202 */ /* 0x000fe20000000f00 */
[----:B------:R-:W-:Y:S05]  /*20480*/  BRA `(.L_x_3043) ;  /* 0xfffecd4000007947 */ /* 0x000fea000383ffff */
.L_x_2920:
[----:B------:R-:W-:Y:S01]  /*20490*/  IMAD.MOV.U32 R33, RZ, RZ, R23 ;  /* 0x000000ffff217224 */ /* 0x000fe200078e0017 */
[----:B------:R-:W-:Y:S01]  /*204a0*/  MOV R2, RZ ;  /* 0x000000ff00027202 */ /* 0x000fe20000000f00 */
[----:B------:R-:W-:Y:S01]  /*204b0*/  IMAD.MOV.U32 R32, RZ, RZ, 0x1c1f ;  /* 0x00001c1fff207424 */ /* 0x000fe200078e00ff */
[----:B------:R-:W-:-:S02]  /*204c0*/  MOV R3, 0x204e0 ;  /* 0x000204e000037802 */ /* 0x000fc40000000f00 */
[----:B-12---:R-:W-:Y:S05]  /*204d0*/  CALL.REL.NOINC `($__internal_49_$__cuda_sm70_shflsync_idx_p) ;  /* 0x000023a000007944 */ /* 0x006fea0003c00000 */
[----:B------:R-:W-:Y:S01]  /*204e0*/  IMAD.MOV.U32 R33, RZ, RZ, R21 ;  /* 0x000000ffff217224 */ /* 0x000fe200078e0015 */
[----:B------:R-:W-:Y:S01]  /*204f0*/  MOV R2, RZ ;  /* 0x000000ff00027202 */ /* 0x000fe20000000f00 */
[----:B------:R-:W-:Y:S01]  /*20500*/  IMAD.MOV.U32 R32, RZ, RZ, 0x1c1f ;  /* 0x00001c1fff207424 */ /* 0x000fe200078e00ff */
[----:B------:R-:W-:Y:S01]  /*20510*/  MOV R8, R34 ;  /* 0x0000002200087202 */ /* 0x000fe20000000f00 */
[----:B------:R-:W-:Y:S01]  /*20520*/  IMAD.MOV.U32 R9, RZ, RZ, R0 ;  /* 0x000000ffff097224 */ /* 0x000fe200078e0000 */
[----:B------:R-:W-:-:S02]  /*20530*/  MOV R3, 0x20550 ;  /* 0x0002055000037802 */ /* 0x000fc40000000f00 */
[----:B------:R-:W-:Y:S05]  /*20540*/  CALL.REL.NOINC `($__internal_49_$__cuda_sm70_shflsync_idx_p) ;  /* 0x0000233000007944 */ /* 0x000fea0003c00000 */
[----:B------:R-:W-:Y:S01]  /*20550*/  IMAD.MOV.U32 R20, RZ, RZ, R34 ;  /* 0x000000ffff147224 */ /* 0x000fe200078e0022 */
[----:B------:R-:W-:Y:S01]  /*20560*/  MOV R2, RZ ;  /* 0x000000ff00027202 */ /* 0x000fe20000000f00 */
[----:B------:R-:W-:Y:S01]  /*20570*/  IMAD.MOV.U32 R33, RZ, RZ, R24 ;  /* 0x000000ffff217224 */ /* 0x000fe200078e0018 */
[----:B------:R-:W-:-:S02]  /*20580*/  MOV R32, 0x1c1f ;  /* 0x00001c1f00207802 */ /* 0x000fc40000000f00 */
[----:B------:R-:W-:Y:S02]  /*20590*/  MOV R3, 0x205b0 ;  /* 0x000205b000037802 */ /* 0x000fe40000000f00 */
[----:B------:R-:W-:Y:S05]  /*205a0*/  CALL.REL.NOINC `($__internal_49_$__cuda_sm70_shflsync_idx_p) ;  /* 0x000022d000007944 */ /* 0x000fea0003c00000 */
[----:B------:R-:W-:Y:S01]  /*205b0*/  MOV R3, R34 ;  /* 0x0000002200037202 */ /* 0x000fe20000000f00 */
[----:B------:R-:W-:Y:S05]  /*205c0*/  BRA `(.L_x_3044) ;  /* 0xfffecc5000007947 */ /* 0x000fea000383ffff */
.L_x_2923:
[----:B------:R-:W-:Y:S01]  /*205d0*/  IMAD.MOV.U32 R33, RZ, RZ, R22 ;  /* 0x000000ffff217224 */ /* 0x000fe200078e0016 */
[----:B------:R-:W-:Y:S01]  /*205e0*/  MOV R2, 0x1 ;  /* 0x0000000100027802 */ /* 0x000fe20000000f00 */
[----:B------:R-:W-:Y:S01]  /*205f0*/  IMAD.MOV.U32 R32, RZ, RZ, 0x1c1f ;  /* 0x00001c1fff207424 */ /* 0x000fe200078e00ff */
[----:B------:R-:W-:Y:S02]  /*20600*/  MOV R3, 0x20620 ;  /* 0x0002062000037802 */ /* 0x000fe40000000f00 */
[----:B--2---:R-:W-:Y:S05]  /*20610*/  CALL.REL.NOINC `($__internal_49_$__cuda_sm70_shflsync_idx_p) ;  /* 0x0000226000007944 */ /* 0x004fea0003c00000 */
[----:B------:R-:W-:Y:S01]  /*20620*/  IMAD.MOV.U32 R0, RZ, RZ, R34 ;  /* 0x000000ffff007224 */ /* 0x000fe200078e0022 */
[----:B------:R-:W-:Y:S01]  /*20630*/  MOV R2, 0x1 ;  /* 0x0000000100027802 */ /* 0x000fe20000000f00 */
[----:B------:R-:W-:Y:S01]  /*20640*/  IMAD.MOV.U32 R33, RZ, RZ, R23 ;  /* 0x000000ffff217224 */ /* 0x000fe200078e0017 */
[----:B------:R-:W-:Y:S02]  /*20650*/  MOV R32, 0x1c1f ;  /* 0x00001c1f00207802 */ /* 0x000fe40000000f00 */
[----:B------:R-:W-:Y:S02]  /*20660*/  MOV R3, 0x20680 ;  /* 0x0002068000037802 */ /* 0x000fe40000000f00 */
[----:B------:R-:W-:Y:S05]  /*20670*/  CALL.REL.NOINC `($__internal_49_$__cuda_sm70_shflsync_idx_p) ;  /* 0x0000220000007944 */ /* 0x000fea0003c00000 */
[----:B------:R-:W-:Y:S01]  /*20680*/  IMAD.MOV.U32 R33, RZ, RZ, R21 ;  /* 0x000000ffff217224 */ /* 0x000fe200078e0015 */
[----:B------:R-:W-:Y:S01]  /*20690*/  MOV R2, 0x1 ;  /* 0x0000000100027802 */ /* 0x000fe20000000f00 */
[----:B------:R-:W-:Y:S01]  /*206a0*/  IMAD.MOV.U32 R32, RZ, RZ, 0x1c1f ;  /* 0x00001c1fff207424 */ /* 0x000fe200078e00ff */
[----:B------:R-:W-:Y:S01]  /*206b0*/  MOV R8, R34 ;  /* 0x0000002200087202 */ /* 0x000fe20000000f00 */
[----:B------:R-:W-:Y:S01]  /*206c0*/  IMAD.MOV.U32 R9, RZ, RZ, R0 ;  /* 0x000000ffff097224 */ /* 0x000fe200078e0000 */
[----:B------:R-:W-:-:S02]  /*206d0*/  MOV R3, 0x206f0 ;  /* 0x000206f000037802 */ /* 0x000fc40000000f00 */
[----:B------:R-:W-:Y:S05]  /*206e0*/  CALL.REL.NOINC `($__internal_49_$__cuda_sm70_shflsync_idx_p) ;  /* 0x0000219000007944 */ /* 0x000fea0003c00000 */
        /* <DEDUP_REMOVED lines=8> */
.L_x_2938:
[----:B------:R-:W-:Y:S01]  /*20770*/  IMAD.MOV.U32 R33, RZ, RZ, R12 ;  /* 0x000000ffff217224 */ /* 0x000fe200078e000c */
[----:B------:R-:W-:Y:S01]  /*20780*/  MOV R2, RZ ;  /* 0x000000ff00027202 */ /* 0x000fe20000000f00 */
[----:B------:R-:W-:Y:S01]  /*20790*/  IMAD.MOV.U32 R32, RZ, RZ, 0x181f ;  /* 0x0000181fff207424 */ /* 0x000fe200078e00ff */
[----:B------:R-:W-:Y:S02]  /*207a0*/  MOV R3, 0x207c0 ;  /* 0x000207c000037802 */ /* 0x000fe40000000f00 */
[----:B-1-345:R-:W-:Y:S05]  /*207b0*/  CALL.REL.NOINC `($__internal_49_$__cuda_sm70_shflsync_idx_p) ;  /* 0x000020c000007944 */ /* 0x03afea0003c00000 */
[----:B------:R-:W-:Y:S01]  /*207c0*/  MOV R5, R34 ;  /* 0x0000002200057202 */ /* 0x000fe20000000f00 */
[----:B------:R-:W-:Y:S05]  /*207d0*/  BRA `(.L_x_3046) ;  /* 0xffff009000007947 */ /* 0x000fea000383ffff */
.L_x_2939:
[----:B------:R-:W-:Y:S01]  /*207e0*/  IMAD.MOV.U32 R33, RZ, RZ, R15 ;  /* 0x000000ffff217224 */ /* 0x000fe200078e000f */
[----:B------:R-:W-:Y:S01]  /*207f0*/  MOV R2, RZ ;  /* 0x000000ff00027202 */ /* 0x000fe20000000f00 */
[----:B------:R-:W-:Y:S01]  /*20800*/  IMAD.MOV.U32 R32, RZ, RZ, 0x181f ;  /* 0x0000181fff207424 */ /* 0x000fe200078e00ff */
[----:B------:R-:W-:Y:S02]  /*20810*/  MOV R3, 0x20830 ;  /* 0x0002083000037802 */ /* 0x000fe40000000f00 */
[----:B-12345:R-:W-:Y:S05]  /*20820*/  CALL.REL.NOINC `($__internal_49_$__cuda_sm70_shflsync_idx_p) ;  /* 0x0000205000007944 */ /* 0x03efea0003c00000 */
[----:B------:R-:W-:Y:S01]  /*20830*/  ISETP.GE.AND P2, PT, R216, c[0x0][0x1d4], PT ;  /* 0x00007500d8007a0c */ /* 0x000fe20003f46270 */
[----:B------:R-:W-:Y:S01]  /*20840*/  IMAD.MOV.U32 R33, RZ, RZ, R12 ;  /* 0x000000ffff217224 */ /* 0x000fe200078e000c */
[C---:B------:R-:W-:Y:S01]  /*20850*/  IADD3 R2, P0, R34.reuse, R24, RZ ;  /* 0x0000001822027210 */ /* 0x040fe20007f1e0ff */
[----:B------:R-:W-:Y:S01]  /*20860*/  IMAD.MOV.U32 R32, RZ, RZ, 0x181f ;  /* 0x0000181fff207424 */ /* 0x000fe200078e00ff */
[----:B------:R-:W-:-:S02]  /*20870*/  IADD3 R6, P3, R34, R25, RZ ;  /* 0x0000001922067210 */ /* 0x000fc40007f7e0ff */
[----:B------:R-:W-:Y:S01]  /*20880*/  ISETP.GE.AND P1, PT, R218, c[0x0][0x1d4], PT ;  /* 0x00007500da007a0c */ /* 0x000fe20003f26270 */
[----:B------:R-:W-:Y:S01]  /*20890*/  IMAD.X R3, R5, 0x1, R26, P0 ;  /* 0x0000000105037824 */ /* 0x000fe200000e061a */
[----:B------:R-:W-:Y:S01]  /*208a0*/  ISETP.GE.AND P0, PT, R219, c[0x0][0x1d4], PT ;  /* 0x00007500db007a0c */ /* 0x000fe20003f06270 */
[----:B------:R-:W-:Y:S01]  /*208b0*/  IMAD.X R7, R5, 0x1, R27, P3 ;  /* 0x0000000105077824 */ /* 0x000fe200018e061b */
[----:B------:R-:W-:Y:S02]  /*208c0*/  SEL R14, RZ, 0x10, P2 ;  /* 0x00000010ff0e7807 */ /* 0x000fe40001000000 */
[----:B------:R-:W-:Y:S01]  /*208d0*/  SEL R13, RZ, 0x10, P1 ;  /* 0x00000010ff0d7807 */ /* 0x000fe20000800000 */
[----:B------:R-:W-:Y:S01]  /*208e0*/  @!PT LDS RZ, [RZ] ;  /* 0x00000000fffff984 */ /* 0x000fe20000000800 */
[----:B------:R-:W-:Y:S01]  /*208f0*/  @!PT LDS RZ, [RZ] ;  /* 0x00000000fffff984 */ /* 0x000fe20000000800 */
[----:B------:R-:W-:Y:S01]  /*20900*/  @!PT LDS RZ, [RZ] ;  /* 0x00000000fffff984 */ /* 0x000fe20000000800 */
[----:B------:R1:W-:Y:S01]  /*20910*/  LDGSTS.E.BYPASS.LTC128B.128 [R144+0x6100], [R2.64], !P2 ;  /* 0x0610000002907fae */ /* 0x0003e2000d101d48 */
[----:B------:R-:W-:-:S05]  /*20920*/  SEL R12, RZ, 0x10, P0 ;  /* 0x00000010ff0c7807 */ /* 0x000fca0000000000 */
[----:B------:R2:W-:Y:S01]  /*20930*/  LDGSTS.E.BYPASS.LTC128B.128 [R144+0x8100], [R6.64], !P1 ;  /* 0x0810000006907fae */ /* 0x0005e2000c901d48 */
[----:B-1----:R-:W-:-:S05]  /*20940*/  IADD3 R2, P3, R34, R28, RZ ;  /* 0x0000001c22027210 */ /* 0x002fca0007f7e0ff */
[----:B------:R-:W-:-:S05]  /*20950*/  IMAD.X R3, R5, 0x1, R29, P3 ;  /* 0x0000000105037824 */ /* 0x000fca00018e061d */
[----:B------:R1:W-:Y:S02]  /*20960*/  LDGSTS.E.BYPASS.LTC128B.128 [R144+0xa100], [R2.64], !P0 ;  /* 0x0a10000002907fae */ /* 0x0003e4000c101d48 */
[----:B-1----:R-:W-:Y:S01]  /*20970*/  IMAD.MOV.U32 R2, RZ, RZ, 0x1 ;  /* 0x00000001ff027424 */ /* 0x002fe200078e00ff */
        /* <DEDUP_REMOVED lines=8> */
[----:B------:R-:W-:Y:S01]  /*20a00*/  MOV R0, R34 ;  /* 0x0000002200007202 */ /* 0x000fe20000000f00 */
[----:B------:R-:W-:Y:S05]  /*20a10*/  BRA `(.L_x_3047) ;  /* 0xfffeffa000007947 */ /* 0x000fea000383ffff */
.L_x_2942:
[----:B------:R-:W-:Y:S01]  /*20a20*/  IMAD.MOV.U32 R33, RZ, RZ, R5 ;  /* 0x000000ffff217224 */ /* 0x000fe200078e0005 */
[----:B------:R-:W-:Y:S01]  /*20a30*/  MOV R2, RZ ;  /* 0x000000ff00027202 */ /* 0x000fe20000000f00 */
[----:B------:R-:W-:Y:S01]  /*20a40*/  IMAD.MOV.U32 R32, RZ, RZ, 0x181f ;  /* 0x0000181fff207424 */ /* 0x000fe200078e00ff */
[----:B------:R-:W-:-:S02]  /*20a50*/  MOV R3, 0x20a70 ;  /* 0x00020a7000037802 */ /* 0x000fc40000000f00 */
[----:B------:R-:W-:Y:S05]  /*20a60*/  CALL.REL.NOINC `($__internal_49_$__cuda_sm70_shflsync_idx_p) ;  /* 0x00001e1000007944 */ /* 0x000fea0003c00000 */
[----:B------:R-:W-:Y:S01]  /*20a70*/  MOV R4, R34 ;  /* 0x0000002200047202 */ /* 0x000fe20000000f00 */
[----:B------:R-:W-:Y:S05]  /*20a80*/  BRA `(.L_x_3048) ;  /* 0xffff297000007947 */ /* 0x000fea000383ffff */
.L_x_2943:
[----:B------:R-:W-:Y:S01]  /*20a90*/  IMAD.MOV.U32 R33, RZ, RZ, R12 ;  /* 0x000000ffff217224 */ /* 0x000fe200078e000c */
[----:B------:R-:W-:Y:S01]  /*20aa0*/  MOV R2, RZ ;  /* 0x000000ff00027202 */ /* 0x000fe20000000f00 */
[----:B------:R-:W-:Y:S01]  /*20ab0*/  IMAD.MOV.U32 R32, RZ, RZ, 0x181f ;  /* 0x0000181fff207424 */ /* 0x000fe200078e00ff */
[----:B------:R-:W-:-:S02]  /*20ac0*/  MOV R3, 0x20ae0 ;  /* 0x00020ae000037802 */ /* 0x000fc40000000f00 */
[----:B-12---:R-:W-:Y:S05]  /*20ad0*/  CALL.REL.NOINC `($__internal_49_$__cuda_sm70_shflsync_idx_p) ;  /* 0x00001da000007944 */ /* 0x006fea0003c00000 */
        /* <DEDUP_REMOVED lines=17> */
[----:B-1----:R-:W-:-:S05]  /*20bf0*/  IADD3 R2, P3, R34, R17, RZ ;  /* 0x0000001122027210 */ /* 0x002fca0007f7e0ff */
[----:B------:R-:W-:-:S05]  /*20c00*/  IMAD.X R3, R4, 0x1, R18, P3 ;  /* 0x0000000104037824 */ /* 0x000fca00018e0612 */
[----:B------:R1:W-:Y:S02]  /*20c10*/  LDGSTS.E.BYPASS.LTC128B.128 [R144+0x10100], [R2.64], !P0 ;  /* 0x1010000002907fae */ /* 0x0003e4000c101d48 */
[----:B-1----:R-:W-:Y:S01]  /*20c20*/  IMAD.MOV.U32 R2, RZ, RZ, 0x1 ;  /* 0x00000001ff027424 */ /* 0x002fe200078e00ff */
[----:B------:R-:W-:Y:S02]  /*20c30*/  MOV R3, 0x20c50 ;  /* 0x00020c5000037802 */ /* 0x000fe40000000f00 */
[----:B------:R-:W-:Y:S05]  /*20c40*/  CALL.REL.NOINC `($__internal_49_$__cuda_sm70_shflsync_idx_p) ;  /* 0x00001c3000007944 */ /* 0x000fea0003c00000 */
        /* <DEDUP_REMOVED lines=8> */
.L_x_2947:
[----:B------:R-:W-:Y:S01]  /*20cd0*/  MOV R2, RZ ;  /* 0x000000ff00027202 */ /* 0x000fe20000000f00 */
[----:B------:R-:W-:Y:S01]  /*20ce0*/  IMAD.MOV.U32 R33, RZ, RZ, R8 ;  /* 0x000000ffff217224 */ /* 0x000fe200078e0008 */
[----:B------:R-:W-:Y:S01]  /*20cf0*/  MOV R3, 0x20d20 ;  /* 0x00020d2000037802 */ /* 0x000fe20000000f00 */
[----:B------:R-:W-:Y:S02]  /*20d00*/  IMAD.MOV.U32 R32, RZ, RZ, 0x181f ;  /* 0x0000181fff207424 */ /* 0x000fe400078e00ff */
[----:B-1234-:R-:W-:Y:S05]  /*20d10*/  CALL.REL.NOINC `($__internal_49_$__cuda_sm70_shflsync_idx_p) ;  /* 0x00001b6000007944 */ /* 0x01efea0003c00000 */
[----:B------:R-:W-:Y:S01]  /*20d20*/  MOV R5, R34 ;  /* 0x0000002200057202 */ /* 0x000fe20000000f00 */
[----:B------:R-:W-:-:S05]  /*20d30*/  BRA `(.L_x_3050) ;  /* 0xffff2d3000007947 */ /* 0x000fca000383ffff */
.L_x_2948:
[----:B------:R-:W-:Y:S01]  /*20d40*/  MOV R2, RZ ;  /* 0x000000ff00027202 */ /* 0x000fe20000000f00 */
[----:B------:R-:W-:Y:S01]  /*20d50*/  IMAD.MOV.U32 R33, RZ, RZ, R17 ;  /* 0x000000ffff217224 */ /* 0x000fe200078e0011 */
[----:B------:R-:W-:Y:S01]  /*20d60*/  MOV R3, 0x20d90 ;  /* 0x00020d9000037802 */ /* 0x000fe20000000f00 */
[----:B------:R-:W-:Y:S02]  /*20d70*/  IMAD.MOV.U32 R32, RZ, RZ, 0x181f ;  /* 0x0000181fff207424 */ /* 0x000fe400078e00ff */
[----:B-1234-:R-:W-:Y:S05]  /*20d80*/  CALL.REL.NOINC `($__internal_49_$__cuda_sm70_shflsync_idx_p) ;  /* 0x00001af000007944 */ /* 0x01efea0003c00000 */
[----:B------:R-:W-:Y:S01]  /*20d90*/  ISETP.GE.AND P2, PT, R216, c[0x0][0x1d4], PT ;  /* 0x00007500d8007a0c */ /* 0x000fe20003f46270 */
[----:B------:R-:W-:Y:S01]  /*20da0*/  IMAD R4, R214, 0x6000, R10 ;  /* 0x00006000d6047824 */ /* 0x000fe200078e020a */
[----:B------:R-:W-:Y:S01]  /*20db0*/  IADD3 R2, P0, R34, R18, RZ ;  /* 0x0000001222027210 */ /* 0x000fe20007f1e0ff */
[----:B------:R-:W-:Y:S01]  /*20dc0*/  IMAD.MOV.U32 R33, RZ, RZ, R8 ;  /* 0x000000ffff217224 */ /* 0x000fe200078e0008 */
[----:B------:R-:W-:Y:S01]  /*20dd0*/  ISETP.GE.AND P1, PT, R218, c[0x0][0x1d4], PT ;  /* 0x00007500da007a0c */ /* 0x000fe20003f26270 */
[----:B------:R-:W-:Y:S01]  /*20de0*/  IMAD.MOV.U32 R32, RZ, RZ, 0x181f ;  /* 0x0000181fff207424 */ /* 0x000fe200078e00ff */
        /* <DEDUP_REMOVED lines=11> */
[----:B-1----:R-:W-:Y:S02]  /*20ea0*/  IADD3 R2, P3, R34, R26, RZ ;  /* 0x0000001a22027210 */ /* 0x002fe40007f7e0ff */
[----:B--2---:R-:W-:Y:S03]  /*20eb0*/  SEL R6, RZ, 0x10, P2 ;  /* 0x00000010ff067807 */ /* 0x004fe60001000000 */
[----:B------:R-:W-:Y:S05]  /*20ec0*/  IMAD.X R3, R5, 0x1, R27, P3 ;  /* 0x0000000105037824 */ /* 0x000fea00018e061b */
[----:B------:R1:W-:Y:S02]  /*20ed0*/  LDGSTS.E.BYPASS.LTC128B.128 [R4+0x4000], [R2.64], !P0 ;  /* 0x0400000002047fae */ /* 0x0003e4000c101d48 */
[----:B-1----:R-:W-:Y:S01]  /*20ee0*/  MOV R3, 0x20f10 ;  /* 0x00020f1000037802 */ /* 0x002fe20000000f00 */
[----:B------:R-:W-:Y:S02]  /*20ef0*/  IMAD.MOV.U32 R2, RZ, RZ, 0x1 ;  /* 0x00000001ff027424 */ /* 0x000fe400078e00ff */
[----:B------:R-:W-:Y:S05]  /*20f00*/  CALL.REL.NOINC `($__internal_49_$__cuda_sm70_shflsync_idx_p) ;  /* 0x0000197000007944 */ /* 0x000fea0003c00000 */
[----:B------:R-:W-:Y:S01]  /*20f10*/  MOV R2, 0x1 ;  /* 0x0000000100027802 */ /* 0x000fe20000000f00 */
[----:B------:R-:W-:Y:S01]  /*20f20*/  IMAD.MOV.U32 R5, RZ, RZ, R34 ;  /* 0x000000ffff057224 */ /* 0x000fe200078e0022 */
[----:B------:R-:W-:Y:S01]  /*20f30*/  MOV R32, 0x181f ;  /* 0x0000181f00207802 */ /* 0x000fe20000000f00 */
[----:B------:R-:W-:Y:S01]  /*20f40*/  IMAD.MOV.U32 R33, RZ, RZ, R17 ;  /* 0x000000ffff217224 */ /* 0x000fe200078e0011 */
[----:B------:R-:W-:Y:S02]  /*20f50*/  MOV R3, 0x20f70 ;  /* 0x00020f7000037802 */ /* 0x000fe40000000f00 */
[----:B------:R-:W-:Y:S05]  /*20f60*/  CALL.REL.NOINC `($__internal_49_$__cuda_sm70_shflsync_idx_p) ;  /* 0x0000191000007944 */ /* 0x000fea0003c00000 */
[----:B------:R-:W-:Y:S01]  /*20f70*/  MOV R2, R34 ;  /* 0x0000002200027202 */ /* 0x000fe20000000f00 */
[----:B------:R-:W-:-:S05]  /*20f80*/  BRA `(.L_x_3051) ;  /* 0xffff2c4000007947 */ /* 0x000fca000383ffff */
.L_x_2951:
[----:B------:R-:W-:Y:S01]  /*20f90*/  MOV R2, RZ ;  /* 0x000000ff00027202 */ /* 0x000fe20000000f00 */
[----:B------:R-:W-:Y:S01]  /*20fa0*/  IMAD.MOV.U32 R33, RZ, RZ, R5 ;  /* 0x000000ffff217224 */ /* 0x000fe200078e0005 */
[----:B------:R-:W-:Y:S01]  /*20fb0*/  MOV R3, 0x20fe0 ;  /* 0x00020fe000037802 */ /* 0x000fe20000000f00 */
[----:B------:R-:W-:Y:S02]  /*20fc0*/  IMAD.MOV.U32 R32, RZ, RZ, 0x181f ;  /* 0x0000181fff207424 */ /* 0x000fe400078e00ff */
[----:B------:R-:W-:Y:S05]  /*20fd0*/  CALL.REL.NOINC `($__internal_49_$__cuda_sm70_shflsync_idx_p) ;  /* 0x000018a000007944 */ /* 0x000fea0003c00000 */
[----:B------:R-:W-:Y:S01]  /*20fe0*/  MOV R4, R34 ;  /* 0x0000002200047202 */ /* 0x000fe20000000f00 */
[----:B------:R-:W-:-:S05]  /*20ff0*/  BRA `(.L_x_3052) ;  /* 0xffff5c0000007947 */ /* 0x000fca000383ffff */
.L_x_2952:
[----:B------:R-:W-:Y:S01]  /*21000*/  MOV R2, RZ ;  /* 0x000000ff00027202 */ /* 0x000fe20000000f00 */
[----:B------:R-:W-:Y:S01]  /*21010*/  IMAD.MOV.U32 R33, RZ, RZ, R14 ;  /* 0x000000ffff217224 */ /* 0x000fe200078e000e */
[----:B------:R-:W-:Y:S01]  /*21020*/  MOV R3, 0x21050 ;  /* 0x0002105000037802 */ /* 0x000fe20000000f00 */
[----:B------:R-:W-:Y:S02]  /*21030*/  IMAD.MOV.U32 R32, RZ, RZ, 0x181f ;  /* 0x0000181fff207424 */ /* 0x000fe400078e00ff */
[----:B-12---:R-:W-:Y:S05]  /*21040*/  CALL.REL.NOINC `($__internal_49_$__cuda_sm70_shflsync_idx_p) ;  /* 0x0000183000007944 */ /* 0x006fea0003c00000 */
[----:B------:R-:W-:Y:S01]  /*21050*/  ISETP.GE.AND P2, PT, R216, c[0x0][0x1d4], PT ;  /* 0x00007500d8007a0c */ /* 0x000fe20003f46270 */
[----:B------:R-:W-:Y:S01]  /*21060*/  IMAD R0, R214, 0x6000, R11 ;  /* 0x00006000d6007824 */ /* 0x000fe200078e020b */
[----:B------:R-:W-:Y:S01]  /*21070*/  IADD3 R2, P0, R34, R15, RZ ;  /* 0x0000000f22027210 */ /* 0x000fe20007f1e0ff */
[----:B------:R-:W-:Y:S01]  /*21080*/  IMAD.MOV.U32 R33, RZ, RZ, R5 ;  /* 0x000000ffff217224 */ /* 0x000fe200078e0005 */
[----:B------:R-:W-:Y:S01]  /*21090*/  ISETP.GE.AND P1, PT, R218, c[0x0][0x1d4], PT ;  /* 0x00007500da007a0c */ /* 0x000fe20003f26270 */
[----:B------:R-:W-:Y:S01]  /*210a0*/  IMAD.MOV.U32 R32, RZ, RZ, 0x181f ;  /* 0x0000181fff207424 */ /* 0x000fe200078e00ff */
        /* <DEDUP_REMOVED lines=9> */
[----:B------:R1:W-:Y:S01]  /*21140*/  LDGSTS.E.BYPASS.LTC128B.128 [R0], [R2.64], !P2 ;  /* 0x0000000002007fae */ /* 0x0003e2000d101d48 */
[----:B------:R-:W-:Y:S03]  /*21150*/  SEL R12, RZ, 0x10, P0 ;  /* 0x00000010ff0c7807 */ /* 0x000fe60000000000 */
[----:B------:R2:W-:Y:S01]  /*21160*/  LDGSTS.E.BYPASS.LTC128B.128 [R0+0x2000], [R6.64], !P1 ;  /* 0x0200000006007fae */ /* 0x0005e2000c901d48 */
[----:B-1----:R-:W-:Y:S05]  /*21170*/  IADD3 R2, P3, R34, R19, RZ ;  /* 0x0000001322027210 */ /* 0x002fea0007f7e0ff */
[----:B------:R-:W-:Y:S05]  /*21180*/  IMAD.X R3, R4, 0x1, R20, P3 ;  /* 0x0000000104037824 */ /* 0x000fea00018e0614 */
[----:B------:R1:W-:Y:S02]  /*21190*/  LDGSTS.E.BYPASS.LTC128B.128 [R0+0x4000], [R2.64], !P0 ;  /* 0x0400000002007fae */ /* 0x0003e4000c101d48 */
[----:B-1----:R-:W-:Y:S01]  /*211a0*/  MOV R3, 0x211d0 ;  /* 0x000211d000037802 */ /* 0x002fe20000000f00 */
[----:B------:R-:W-:Y:S02]  /*211b0*/  IMAD.MOV.U32 R2, RZ, RZ, 0x1 ;  /* 0x00000001ff027424 */ /* 0x000fe400078e00ff */
[----:B--2---:R-:W-:Y:S05]  /*211c0*/  CALL.REL.NOINC `($__internal_49_$__cuda_sm70_shflsync_idx_p) ;  /* 0x000016b000007944 */ /* 0x004fea0003c00000 */
        /* <DEDUP_REMOVED lines=8> */
.L_x_2957:
[----:B------:R-:W-:Y:S01]  /*21250*/  MOV R2, RZ ;  /* 0x000000ff00027202 */ /* 0x000fe20000000f00 */
[----:B------:R-:W-:Y:S01]  /*21260*/  IMAD.MOV.U32 R33, RZ, RZ, R9 ;  /* 0x000000ffff217224 */ /* 0x000fe200078e0009 */
[----:B------:R-:W-:Y:S01]  /*21270*/  MOV R3, 0x212a0 ;  /* 0x000212a000037802 */ /* 0x000fe20000000f00 */
[----:B------:R-:W-:Y:S02]  /*21280*/  IMAD.MOV.U32 R32, RZ, RZ, 0x181f ;  /* 0x0000181fff207424 */ /* 0x000fe400078e00ff */
[----:B-1234-:R-:W-:Y:S05]  /*21290*/  CALL.REL.NOINC `($__internal_49_$__cuda_sm70_shflsync_idx_p) ;  /* 0x000015e000007944 */ /* 0x01efea0003c00000 */
[----:B------:R-:W-:Y:S01]  /*212a0*/  MOV R5, R34 ;  /* 0x0000002200057202 */ /* 0x000fe20000000f00 */
[----:B------:R-:W-:-:S05]  /*212b0*/  BRA `(.L_x_3054) ;  /* 0xffff5f7000007947 */ /* 0x000fca000383ffff */
.L_x_2958:
        /* <DEDUP_REMOVED lines=37> */
.L_x_2959:
[----:B------:R-:W-:Y:S02]  /*21510*/  MOV R3, 0x2 ;  /* 0x0000000200037802 */ /* 0x000fe40000000f00 */
[----:B------:R-:W-:Y:S02]  /*21520*/  MOV R2, 0x21540 ;  /* 0x0002154000027802 */ /* 0x000fe40000000f00 */
[----:B------:R-:W-:Y:S05]  /*21530*/  CALL.REL.NOINC `($__internal_48_$__cuda_sm70_shflsync_bfly_p) ;  /* 0x0000130000007944 */ /* 0x000fea0003c00000 */
[----:B------:R-:W-:Y:S01]  /*21540*/  MOV R2, R23 ;  /* 0x0000001700027202 */ /* 0x000fe20000000f00 */
[----:B------:R-:W-:-:S05]  /*21550*/  BRA `(.L_x_3056) ;  /* 0xffff6f6000007947 */ /* 0x000fca000383ffff */
.L_x_2962:
[----:B------:R-:W-:Y:S01]  /*21560*/  MOV R2, RZ ;  /* 0x000000ff00027202 */ /* 0x000fe20000000f00 */
[----:B------:R-:W-:Y:S01]  /*21570*/  IMAD.MOV.U32 R33, RZ, RZ, R5 ;  /* 0x000000ffff217224 */ /* 0x000fe200078e0005 */
[----:B------:R-:W-:Y:S01]  /*21580*/  MOV R3, 0x215b0 ;  /* 0x000215b000037802 */ /* 0x000fe20000000f00 */
[----:B------:R-:W-:Y:S02]  /*21590*/  IMAD.MOV.U32 R32, RZ, RZ, 0x181f ;  /* 0x0000181fff207424 */ /* 0x000fe400078e00ff */
[----:B------:R-:W-:Y:S05]  /*215a0*/  CALL.REL.NOINC `($__internal_49_$__cuda_sm70_shflsync_idx_p) ;  /* 0x000012d000007944 */ /* 0x000fea0003c00000 */
[----:B------:R-:W-:Y:S01]  /*215b0*/  MOV R4, R34 ;  /* 0x0000002200047202 */ /* 0x000fe20000000f00 */
[----:B------:R-:W-:-:S05]  /*215c0*/  BRA `(.L_x_3057) ;  /* 0xffff88c000007947 */ /* 0x000fca000383ffff */
.L_x_2963:
        /* <DEDUP_REMOVED lines=37> */
.L_x_2965:
[----:B------:R-:W-:Y:S01]  /*21820*/  IMAD.MOV.U32 R4, RZ, RZ, R221 ;  /* 0x000000ffff047224 */ /* 0x000fe200078e00dd */
[----:B------:R-:W-:-:S02]  /*21830*/  MOV R3, 0x2 ;  /* 0x0000000200037802 */ /* 0x000fc40000000f00 */
[----:B------:R-:W-:Y:S02]  /*21840*/  MOV R2, 0x21860 ;  /* 0x0002186000027802 */ /* 0x000fe40000000f00 */
[----:B------:R-:W-:Y:S05]  /*21850*/  CALL.REL.NOINC `($__internal_48_$__cuda_sm70_shflsync_bfly_p) ;  /* 0x00000fe000007944 */ /* 0x000fea0003c00000 */
[----:B------:R-:W-:Y:S01]  /*21860*/  MOV R0, R23 ;  /* 0x0000001700007202 */ /* 0x000fe20000000f00 */
[----:B------:R-:W-:Y:S05]  /*21870*/  BRA `(.L_x_3059) ;  /* 0xffff899000007947 */ /* 0x000fea000383ffff */
.L_x_2966:
[----:B------:R-:W-:Y:S01]  /*21880*/  IMAD.MOV.U32 R4, RZ, RZ, R0 ;  /* 0x000000ffff047224 */ /* 0x000fe200078e0000 */
[----:B------:R-:W-:Y:S02]  /*21890*/  MOV R3, 0x1 ;  /* 0x0000000100037802 */ /* 0x000fe40000000f00 */
[----:B------:R-:W-:Y:S02]  /*218a0*/  MOV R2, 0x218c0 ;  /* 0x000218c000027802 */ /* 0x000fe40000000f00 */
[----:B-1----:R-:W-:Y:S05]  /*218b0*/  CALL.REL.NOINC `($__internal_48_$__cuda_sm70_shflsync_bfly_p) ;  /* 0x00000f8000007944 */ /* 0x002fea0003c00000 */
[----:B------:R-:W-:Y:S01]  /*218c0*/  FADD.FTZ R0, R0, R23 ;  /* 0x0000001700007221 */ /* 0x000fe20000010000 */
[----:B------:R-:W-:Y:S02]  /*218d0*/  MOV R4, R220 ;  /* 0x000000dc00047202 */ /* 0x000fe40000000f00 */
[----:B------:R-:W-:Y:S02]  /*218e0*/  MOV R3, 0x2 ;  /* 0x0000000200037802 */ /* 0x000fe40000000f00 */
[----:B------:R-:W-:Y:S02]  /*218f0*/  MOV R2, 0x21910 ;  /* 0x0002191000027802 */ /* 0x000fe40000000f00 */
[----:B------:R-:W-:Y:S05]  /*21900*/  CALL.REL.NOINC `($__internal_48_$__cuda_sm70_shflsync_bfly_p) ;  /* 0x00000f3000007944 */ /* 0x000fea0003c00000 */
[----:B------:R-:W-:Y:S01]  /*21910*/  FADD.FTZ R4, R220, R23 ;  /* 0x00000017dc047221 */ /* 0x000fe20000010000 */
[----:B------:R-:W-:-:S02]  /*21920*/  MOV R3, 0x1 ;  /* 0x0000000100037802 */ /* 0x000fc40000000f00 */
[----:B------:R-:W-:Y:S02]  /*21930*/  MOV R2, 0x21950 ;  /* 0x0002195000027802 */ /* 0x000fe40000000f00 */
[----:B------:R-:W-:Y:S05]  /*21940*/  CALL.REL.NOINC `($__internal_48_$__cuda_sm70_shflsync_bfly_p) ;  /* 0x00000ef000007944 */ /* 0x000fea0003c00000 */
[----:B------:R-:W-:Y:S01]  /*21950*/  MOV R3, R23 ;  /* 0x0000001700037202 */ /* 0x000fe20000000f00 */
[----:B------:R-:W-:Y:S05]  /*21960*/  BRA `(.L_x_3060) ;  /* 0xffff891000007947 */ /* 0x000fea000383ffff */
.L_x_2973:
[----:B--234-:R-:W-:Y:S01]  /*21970*/  IMAD.MOV.U32 R33, RZ, RZ, R13 ;  /* 0x000000ffff217224 */ /* 0x01cfe200078e000d */
[----:B------:R-:W-:Y:S01]  /*21980*/  MOV R2, RZ ;  /* 0x000000ff00027202 */ /* 0x000fe20000000f00 */
[----:B------:R-:W-:Y:S01]  /*21990*/  IMAD.MOV.U32 R32, RZ, RZ, 0x181f ;  /* 0x0000181fff207424 */ /* 0x000fe200078e00ff */
[----:B------:R-:W-:Y:S02]  /*219a0*/  MOV R3, 0x219c0 ;  /* 0x000219c000037802 */ /* 0x000fe40000000f00 */
[----:B-1----:R-:W-:Y:S05]  /*219b0*/  CALL.REL.NOINC `($__internal_49_$__cuda_sm70_shflsync_idx_p) ;  /* 0x00000ec000007944 */ /* 0x002fea0003c00000 */
[----:B------:R-:W-:Y:S01]  /*219c0*/  MOV R5, R34 ;  /* 0x0000002200057202 */ /* 0x000fe20000000f00 */
[----:B------:R-:W-:Y:S05]  /*219d0*/  BRA `(.L_x_3061) ;  /* 0xffffa27000007947 */ /* 0x000fea000383ffff */
.L_x_2974:
[----:B------:R-:W-:Y:S01]  /*219e0*/  IMAD.MOV.U32 R33, RZ, RZ, R14 ;  /* 0x000000ffff217224 */ /* 0x000fe200078e000e */
[----:B------:R-:W-:Y:S01]  /*219f0*/  MOV R2, RZ ;  /* 0x000000ff00027202 */ /* 0x000fe20000000f00 */
[----:B------:R-:W-:Y:S01]  /*21a00*/  IMAD.MOV.U32 R32, RZ, RZ, 0x181f ;  /* 0x0000181fff207424 */ /* 0x000fe200078e00ff */
[----:B------:R-:W-:Y:S02]  /*21a10*/  MOV R3, 0x21a30 ;  /* 0x00021a3000037802 */ /* 0x000fe40000000f00 */
[----:B-123--:R-:W-:Y:S05]  /*21a20*/  CALL.REL.NOINC `($__internal_49_$__cuda_sm70_shflsync_idx_p) ;  /* 0x00000e5000007944 */ /* 0x00efea0003c00000 */
[----:B------:R-:W-:Y:S01]  /*21a30*/  MOV R0, R34 ;  /* 0x0000002200007202 */ /* 0x000fe20000000f00 */
[----:B------:R-:W-:Y:S05]  /*21a40*/  BRA `(.L_x_3062) ;  /* 0xffffa22000007947 */ /* 0x000fea000383ffff */
.L_x_2977:
[----:B------:R-:W-:Y:S01]  /*21a50*/  IMAD.MOV.U32 R33, RZ, RZ, R13 ;  /* 0x000000ffff217224 */ /* 0x000fe200078e000d */
[----:B--2---:R-:W-:Y:S01]  /*21a60*/  MOV R2, 0x1 ;  /* 0x0000000100027802 */ /* 0x004fe20000000f00 */
[----:B------:R-:W-:Y:S01]  /*21a70*/  IMAD.MOV.U32 R32, RZ, RZ, 0x181f ;  /* 0x0000181fff207424 */ /* 0x000fe200078e00ff */
[----:B------:R-:W-:-:S02]  /*21a80*/  MOV R3, 0x21aa0 ;  /* 0x00021aa000037802 */ /* 0x000fc40000000f00 */
[----:B-1-34-:R-:W-:Y:S05]  /*21a90*/  CALL.REL.NOINC `($__internal_49_$__cuda_sm70_shflsync_idx_p) ;  /* 0x00000de000007944 */ /* 0x01afea0003c00000 */
        /* <DEDUP_REMOVED lines=8> */
.L_x_2980:
[----:B------:R-:W-:Y:S01]  /*21b20*/  IMAD.MOV.U32 R33, RZ, RZ, R13 ;  /* 0x000000ffff217224 */ /* 0x000fe200078e000d */
[----:B--2---:R-:W-:Y:S01]  /*21b30*/  MOV R2, 0x2 ;  /* 0x0000000200027802 */ /* 0x004fe20000000f00 */
[----:B------:R-:W-:Y:S01]  /*21b40*/  IMAD.MOV.U32 R32, RZ, RZ, 0x181f ;  /* 0x0000181fff207424 */ /* 0x000fe200078e00ff */
[----:B------:R-:W-:Y:S02]  /*21b50*/  MOV R3, 0x21b70 ;  /* 0x00021b7000037802 */ /* 0x000fe40000000f00 */
[----:B-1-34-:R-:W-:Y:S05]  /*21b60*/  CALL.REL.NOINC `($__internal_49_$__cuda_sm70_shflsync_idx_p) ;  /* 0x00000d1000007944 */ /* 0x01afea0003c00000 */
[----:B------:R-:W-:Y:S01]  /*21b70*/  MOV R5, R34 ;  /* 0x0000002200057202 */ /* 0x000fe20000000f00 */
[----:B------:R-:W-:Y:S05]  /*21b80*/  BRA `(.L_x_3064) ;  /* 0xffffa34000007947 */ /* 0x000fea000383ffff */
.L_x_2981:
[----:B------:R-:W-:Y:S01]  /*21b90*/  IMAD.MOV.U32 R33, RZ, RZ, R14 ;  /* 0x000000ffff217224 */ /* 0x000fe200078e000e */
[----:B--2---:R-:W-:Y:S01]  /*21ba0*/  MOV R2, 0x2 ;  /* 0x0000000200027802 */ /* 0x004fe20000000f00 */
[----:B------:R-:W-:Y:S01]  /*21bb0*/  IMAD.MOV.U32 R32, RZ, RZ, 0x181f ;  /* 0x0000181fff207424 */ /* 0x000fe200078e00ff */
[----:B------:R-:W-:Y:S02]  /*21bc0*/  MOV R3, 0x21be0 ;  /* 0x00021be000037802 */ /* 0x000fe40000000f00 */
[----:B-1-34-:R-:W-:Y:S05]  /*21bd0*/  CALL.REL.NOINC `($__internal_49_$__cuda_sm70_shflsync_idx_p) ;  /* 0x00000ca000007944 */ /* 0x01afea0003c00000 */
[----:B------:R-:W-:Y:S01]  /*21be0*/  MOV R0, R34 ;  /* 0x0000002200007202 */ /* 0x000fe20000000f00 */
[----:B------:R-:W-:Y:S05]  /*21bf0*/  BRA `(.L_x_3065) ;  /* 0xffffa2f000007947 */ /* 0x000fea000383ffff */
.L_x_2984:
[----:B------:R-:W-:Y:S01]  /*21c00*/  IMAD.MOV.U32 R33, RZ, RZ, R13 ;  /* 0x000000ffff217224 */ /* 0x000fe200078e000d */
[----:B---3--:R-:W-:Y:S01]  /*21c10*/  MOV R2, 0x3 ;  /* 0x0000000300027802 */ /* 0x008fe20000000f00 */
        /* <DEDUP_REMOVED lines=11> */
.L_x_2986:
[----:B------:R-:W-:Y:S01]  /*21cd0*/  IMAD.MOV.U32 R33, RZ, RZ, R5 ;  /* 0x000000ffff217224 */ /* 0x000fe200078e0005 */
[----:B------:R-:W-:Y:S01]  /*21ce0*/  MOV R2, RZ ;  /* 0x000000ff00027202 */ /* 0x000fe20000000f00 */
[----:B------:R-:W-:Y:S01]  /*21cf0*/  IMAD.MOV.U32 R32, RZ, RZ, 0x1c1f ;  /* 0x00001c1fff207424 */ /* 0x000fe200078e00ff */
[----:B------:R-:W-:Y:S02]  /*21d00*/  MOV R3, 0x21d20 ;  /* 0x00021d2000037802 */ /* 0x000fe40000000f00 */
[----:B--2---:R-:W-:Y:S05]  /*21d10*/  CALL.REL.NOINC `($__internal_49_$__cuda_sm70_shflsync_idx_p) ;  /* 0x00000b6000007944 */ /* 0x004fea0003c00000 */
[----:B------:R-:W-:Y:S01]  /*21d20*/  MOV R4, R34 ;  /* 0x0000002200047202 */ /* 0x000fe20000000f00 */
[----:B------:R-:W-:Y:S05]  /*21d30*/  BRA `(.L_x_3067) ;  /* 0xffffa62000007947 */ /* 0x000fea000383ffff */
.L_x_2987:
[----:B------:R-:W-:Y:S01]  /*21d40*/  IMAD.MOV.U32 R33, RZ, RZ, R14 ;  /* 0x000000ffff217224 */ /* 0x000fe200078e000e */
[----:B------:R-:W-:Y:S01]  /*21d50*/  MOV R2, RZ ;  /* 0x000000ff00027202 */ /* 0x000fe20000000f00 */
[----:B------:R-:W-:Y:S01]  /*21d60*/  IMAD.MOV.U32 R32, RZ, RZ, 0x1c1f ;  /* 0x00001c1fff207424 */ /* 0x000fe200078e00ff */
[----:B------:R-:W-:Y:S02]  /*21d70*/  MOV R3, 0x21d90 ;  /* 0x00021d9000037802 */ /* 0x000fe40000000f00 */
[----:B-123--:R-:W-:Y:S05]  /*21d80*/  CALL.REL.NOINC `($__internal_49_$__cuda_sm70_shflsync_idx_p) ;  /* 0x00000af000007944 */ /* 0x00efea0003c00000 */
[----:B------:R-:W-:Y:S01]  /*21d90*/  MOV R0, R34 ;  /* 0x0000002200007202 */ /* 0x000fe20000000f00 */
[----:B------:R-:W-:Y:S05]  /*21da0*/  BRA `(.L_x_3068) ;  /* 0xffffa5d000007947 */ /* 0x000fea000383ffff */
.L_x_2990:
        /* <DEDUP_REMOVED lines=13> */
.L_x_2994:
[----:B------:R-:W-:Y:S01]  /*21e80*/  IMAD.MOV.U32 R33, RZ, RZ, R5 ;  /* 0x000000ffff217224 */ /* 0x000fe200078e0005 */
[----:B------:R-:W-:Y:S01]  /*21e90*/  MOV R2, RZ ;  /* 0x000000ff00027202 */ /* 0x000fe20000000f00 */
[----:B------:R-:W-:Y:S01]  /*21ea0*/  IMAD.MOV.U32 R32, RZ, RZ, 0x181f ;  /* 0x0000181fff207424 */ /* 0x000fe200078e00ff */
[----:B------:R-:W-:Y:S02]  /*21eb0*/  MOV R3, 0x21ed0 ;  /* 0x00021ed000037802 */ /* 0x000fe40000000f00 */
[----:B------:R-:W-:Y:S05]  /*21ec0*/  CALL.REL.NOINC `($__internal_49_$__cuda_sm70_shflsync_idx_p) ;  /* 0x000009b000007944 */ /* 0x000fea0003c00000 */
[----:B------:R-:W-:Y:S01]  /*21ed0*/  MOV R4, R34 ;  /* 0x0000002200047202 */ /* 0x000fe20000000f00 */
[----:B------:R-:W-:Y:S05]  /*21ee0*/  BRA `(.L_x_3070) ;  /* 0xffffc22000007947 */ /* 0x000fea000383ffff */
.L_x_2995:
[----:B------:R-:W-:Y:S01]  /*21ef0*/  IMAD.MOV.U32 R33, RZ, RZ, R14 ;  /* 0x000000ffff217224 */ /* 0x000fe200078e000e */
[----:B------:R-:W-:Y:S01]  /*21f00*/  MOV R2, RZ ;  /* 0x000000ff00027202 */ /* 0x000fe20000000f00 */
[----:B------:R-:W-:Y:S01]  /*21f10*/  IMAD.MOV.U32 R32, RZ, RZ, 0x181f ;  /* 0x0000181fff207424 */ /* 0x000fe200078e00ff */
[----:B------:R-:W-:Y:S02]  /*21f20*/  MOV R3, 0x21f40 ;  /* 0x00021f4000037802 */ /* 0x000fe40000000f00 */
[----:B-12---:R-:W-:Y:S05]  /*21f30*/  CALL.REL.NOINC `($__internal_49_$__cuda_sm70_shflsync_idx_p) ;  /* 0x0000094000007944 */ /* 0x006fea0003c00000 */
[----:B------:R-:W-:Y:S01]  /*21f40*/  MOV R0, R34 ;  /* 0x0000002200007202 */ /* 0x000fe20000000f00 */
[----:B------:R-:W-:Y:S05]  /*21f50*/  BRA `(.L_x_3071) ;  /* 0xffffc1d000007947 */ /* 0x000fea000383ffff */
.L_x_2998:
        /* <DEDUP_REMOVED lines=13> */
.L_x_3001:
[----:B------:R-:W-:Y:S01]  /*22030*/  IMAD.MOV.U32 R33, RZ, RZ, R5 ;  /* 0x000000ffff217224 */ /* 0x000fe200078e0005 */
[----:B-1----:R-:W-:Y:S01]  /*22040*/  MOV R2, 0x2 ;  /* 0x0000000200027802 */ /* 0x002fe20000000f00 */
[----:B------:R-:W-:Y:S01]  /*22050*/  IMAD.MOV.U32 R32, RZ, RZ, 0x181f ;  /* 0x0000181fff207424 */ /* 0x000fe200078e00ff */
[----:B------:R-:W-:Y:S02]  /*22060*/  MOV R3, 0x22080 ;  /* 0x0002208000037802 */ /* 0x000fe40000000f00 */
[----:B--234-:R-:W-:Y:S05]  /*22070*/  CALL.REL.NOINC `($__internal_49_$__cuda_sm70_shflsync_idx_p) ;  /* 0x0000080000007944 */ /* 0x01cfea0003c00000 */
[----:B------:R-:W-:Y:S01]  /*22080*/  MOV R4, R34 ;  /* 0x0000002200047202 */ /* 0x000fe20000000f00 */
[----:B------:R-:W-:Y:S05]  /*22090*/  BRA `(.L_x_3073) ;  /* 0xffffc30000007947 */ /* 0x000fea000383ffff */
.L_x_3002:
[----:B------:R-:W-:Y:S01]  /*220a0*/  IMAD.MOV.U32 R33, RZ, RZ, R14 ;  /* 0x000000ffff217224 */ /* 0x000fe200078e000e */
[----:B------:R-:W-:Y:S01]  /*220b0*/  MOV R2, 0x2 ;  /* 0x0000000200027802 */ /* 0x000fe20000000f00 */
[----:B------:R-:W-:Y:S01]  /*220c0*/  IMAD.MOV.U32 R32, RZ, RZ, 0x181f ;  /* 0x0000181fff207424 */ /* 0x000fe200078e00ff */
[----:B------:R-:W-:Y:S02]  /*220d0*/  MOV R3, 0x220f0 ;  /* 0x000220f000037802 */ /* 0x000fe40000000f00 */
[----:B-1234-:R-:W-:Y:S05]  /*220e0*/  CALL.REL.NOINC `($__internal_49_$__cuda_sm70_shflsync_idx_p) ;  /* 0x0000079000007944 */ /* 0x01efea0003c00000 */
[----:B------:R-:W-:Y:S01]  /*220f0*/  MOV R0, R34 ;  /* 0x0000002200007202 */ /* 0x000fe20000000f00 */
[----:B------:R-:W-:Y:S05]  /*22100*/  BRA `(.L_x_3074) ;  /* 0xffffc2b000007947 */ /* 0x000fea000383ffff */
.L_x_3005:
[----:B------:R-:W-:Y:S01]  /*22110*/  IMAD.MOV.U32 R33, RZ, RZ, R5 ;  /* 0x000000ffff217224 */ /* 0x000fe200078e0005 */
[----:B-1----:R-:W-:Y:S01]  /*22120*/  MOV R2, 0x3 ;  /* 0x0000000300027802 */ /* 0x002fe20000000f00 */
[----:B------:R-:W-:Y:S01]  /*22130*/  IMAD.MOV.U32 R32, RZ, RZ, 0x181f ;  /* 0x0000181fff207424 */ /* 0x000fe200078e00ff */
[----:B------:R-:W-:-:S02]  /*22140*/  MOV R3, 0x22160 ;  /* 0x0002216000037802 */ /* 0x000fc40000000f00 */
[----:B--234-:R-:W-:Y:S05]  /*22150*/  CALL.REL.NOINC `($__internal_49_$__cuda_sm70_shflsync_idx_p) ;  /* 0x0000072000007944 */ /* 0x01cfea0003c00000 */
        /* <DEDUP_REMOVED lines=8> */
.L_x_3007:
[----:B------:R-:W-:Y:S01]  /*221e0*/  IMAD.MOV.U32 R33, RZ, RZ, R35 ;  /* 0x000000ffff217224 */ /* 0x000fe200078e0023 */
[----:B------:R-:W-:Y:S01]  /*221f0*/  MOV R2, RZ ;  /* 0x000000ff00027202 */ /* 0x000fe20000000f00 */
[----:B------:R-:W-:Y:S01]  /*22200*/  IMAD.MOV.U32 R32, RZ, RZ, 0x1f ;  /* 0x0000001fff207424 */ /* 0x000fe200078e00ff */
[----:B------:R-:W-:Y:S02]  /*22210*/  MOV R3, 0x22230 ;  /* 0x0002223000037802 */ /* 0x000fe40000000f00 */
[----:B-1----:R-:W-:Y:S05]  /*22220*/  CALL.REL.NOINC `($__internal_49_$__cuda_sm70_shflsync_idx_p) ;  /* 0x0000065000007944 */ /* 0x002fea0003c00000 */
[----:B------:R-:W-:Y:S01]  /*22230*/  MOV R9, R34 ;  /* 0x0000002200097202 */ /* 0x000fe20000000f00 */
[----:B------:R-:W-:Y:S05]  /*22240*/  BRA `(.L_x_3076) ;  /* 0xffffc4a000007947 */ /* 0x000fea000383ffff */
.L_x_3008:
[----:B------:R-:W-:Y:S01]  /*22250*/  IMAD.MOV.U32 R33, RZ, RZ, R35 ;  /* 0x000000ffff217224 */ /* 0x000fe200078e0023 */
[----:B------:R-:W-:Y:S01]  /*22260*/  MOV R2, 0x1 ;  /* 0x0000000100027802 */ /* 0x000fe20000000f00 */
[----:B------:R-:W-:Y:S01]  /*22270*/  IMAD.MOV.U32 R32, RZ, RZ, 0x1f ;  /* 0x0000001fff207424 */ /* 0x000fe200078e00ff */
[----:B------:R-:W-:Y:S02]  /*22280*/  MOV R3, 0x222a0 ;  /* 0x000222a000037802 */ /* 0x000fe40000000f00 */
[----:B-123--:R-:W-:Y:S05]  /*22290*/  CALL.REL.NOINC `($__internal_49_$__cuda_sm70_shflsync_idx_p) ;  /* 0x000005e000007944 */ /* 0x00efea0003c00000 */
[----:B------:R-:W-:Y:S01]  /*222a0*/  MOV R6, R34 ;  /* 0x0000002200067202 */ /* 0x000fe20000000f00 */
[----:B------:R-:W-:Y:S05]  /*222b0*/  BRA `(.L_x_3077) ;  /* 0xffffc45000007947 */ /* 0x000fea000383ffff */
.L_x_3009:
[----:B------:R-:W-:Y:S02]  /*222c0*/  MOV R3, 0x1 ;  /* 0x0000000100037802 */ /* 0x000fe40000000f00 */
[----:B------:R-:W-:-:S02]  /*222d0*/  MOV R2, 0x222f0 ;  /* 0x000222f000027802 */ /* 0x000fc40000000f00 */
[----:B-1234-:R-:W-:Y:S05]  /*222e0*/  CALL.REL.NOINC `($__internal_50_$__cuda_sm70_shflsync_up_p) ;  /* 0x000005f000007944 */ /* 0x01efea0003c00000 */
[----:B------:R-:W-:Y:S05]  /*222f0*/  BRA `(.L_x_3078) ;  /* 0xffffc54000007947 */ /* 0x000fea000383ffff */
.L_x_3010:
[----:B------:R-:W-:Y:S02]  /*22300*/  MOV R3, 0x2 ;  /* 0x0000000200037802 */ /* 0x000fe40000000f00 */
[----:B------:R-:W-:-:S02]  /*22310*/  MOV R2, 0x22330 ;  /* 0x0002233000027802 */ /* 0x000fc40000000f00 */
[----:B---34-:R-:W-:Y:S05]  /*22320*/  CALL.REL.NOINC `($__internal_50_$__cuda_sm70_shflsync_up_p) ;  /* 0x000005b000007944 */ /* 0x018fea0003c00000 */
        /* <DEDUP_REMOVED lines=24> */
.L_x_3014:
[----:B------:R-:W-:Y:S02]  /*224b0*/  MOV R3, 0x1 ;  /* 0x0000000100037802 */ /* 0x000fe40000000f00 */
[----:B------:R-:W-:Y:S02]  /*224c0*/  MOV R2, 0x224e0 ;  /* 0x000224e000027802 */ /* 0x000fe40000000f00 */
[----:B------:R-:W-:Y:S05]  /*224d0*/  CALL.REL.NOINC `($__internal_50_$__cuda_sm70_shflsync_up_p) ;  /* 0x0000040000007944 */ /* 0x000fea0003c00000 */
[----:B------:R-:W-:Y:S01]  /*224e0*/  MOV R2, R4 ;  /* 0x0000000400027202 */ /* 0x000fe20000000f00 */
[----:B------:R-:W-:Y:S05]  /*224f0*/  BRA `(.L_x_3080) ;  /* 0xffffc5b000007947 */ /* 0x000fea000383ffff */
.L_x_3015:
        /* <DEDUP_REMOVED lines=27> */
.L_x_3017:
[----:B------:R-:W-:Y:S02]  /*226b0*/  SEL R0, RZ, 0x1, P0 ;  /* 0x00000001ff007807 */ /* 0x000fe40000000000 */
[----:B------:R-:W-:Y:S02]  /*226c0*/  MOV R2, 0x226e0 ;  /* 0x000226e000027802 */ /* 0x000fe40000000f00 */
[----:B-1----:R-:W-:Y:S05]  /*226d0*/  CALL.REL.NOINC `($__internal_51_$__cuda_sm70_votesync_ballot) ;  /* 0x0000026000007944 */ /* 0x002fea0003c00000 */
[----:B------:R-:W-:Y:S01]  /*226e0*/  MOV R6, R0 ;  /* 0x0000000000067202 */ /* 0x000fe20000000f00 */
[----:B------:R-:W-:Y:S05]  /*226f0*/  BRA `(.L_x_3082) ;  /* 0xffffc54000007947 */ /* 0x000fea000383ffff */
.L_x_3018:
[----:B------:R-:W-:Y:S01]  /*22700*/  IMAD.MOV.U32 R33, RZ, RZ, R7 ;  /* 0x000000ffff217224 */ /* 0x000fe200078e0007 */
[----:B--2---:R-:W-:Y:S01]  /*22710*/  MOV R2, R0 ;  /* 0x0000000000027202 */ /* 0x004fe20000000f00 */
[----:B------:R-:W-:Y:S01]  /*22720*/  IMAD.MOV.U32 R32, RZ, RZ, 0x1f ;  /* 0x0000001fff207424 */ /* 0x000fe200078e00ff */
[----:B------:R-:W-:Y:S02]  /*22730*/  MOV R3, 0x22750 ;  /* 0x0002275000037802 */ /* 0x000fe40000000f00 */
[----:B-1----:R-:W-:Y:S05]  /*22740*/  CALL.REL.NOINC `($__internal_49_$__cuda_sm70_shflsync_idx_p) ;  /* 0x0000013000007944 */ /* 0x002fea0003c00000 */
[----:B------:R-:W-:Y:S01]  /*22750*/  IMAD.MOV.U32 R12, RZ, RZ, R34 ;  /* 0x000000ffff0c7224 */ /* 0x000fe200078e0022 */
[----:B------:R-:W-:Y:S01]  /*22760*/  MOV R2, R0 ;  /* 0x0000000000027202 */ /* 0x000fe20000000f00 */
[----:B------:R-:W-:Y:S01]  /*22770*/  IMAD.MOV.U32 R33, RZ, RZ, R8 ;  /* 0x000000ffff217224 */ /* 0x000fe200078e0008 */
[----:B------:R-:W-:-:S02]  /*22780*/  MOV R32, 0x1f ;  /* 0x0000001f00207802 */ /* 0x000fc40000000f00 */
[----:B------:R-:W-:Y:S02]  /*22790*/  MOV R3, 0x227b0 ;  /* 0x000227b000037802 */ /* 0x000fe40000000f00 */
[----:B------:R-:W-:Y:S05]  /*227a0*/  CALL.REL.NOINC `($__internal_49_$__cuda_sm70_shflsync_idx_p) ;  /* 0x000000d000007944 */ /* 0x000fea0003c00000 */
[----:B------:R-:W-:Y:S01]  /*227b0*/  MOV R5, R34 ;  /* 0x0000002200057202 */ /* 0x000fe20000000f00 */
[----:B------:R-:W-:Y:S05]  /*227c0*/  BRA `(.L_x_3083) ;  /* 0xffffc4e000007947 */ /* 0x000fea000383ffff */
.L_x_3021:
[----:B------:R-:W-:Y:S01]  /*227d0*/  IMAD.MOV.U32 R33, RZ, RZ, R4 ;  /* 0x000000ffff217224 */ /* 0x000fe200078e0004 */
[----:B--2---:R-:W-:Y:S01]  /*227e0*/  MOV R2, R0 ;  /* 0x0000000000027202 */ /* 0x004fe20000000f00 */
[----:B------:R-:W-:Y:S01]  /*227f0*/  IMAD.MOV.U32 R32, RZ, RZ, 0x1f ;  /* 0x0000001fff207424 */ /* 0x000fe200078e00ff */
[----:B------:R-:W-:Y:S02]  /*22800*/  MOV R3, 0x22820 ;  /* 0x0002282000037802 */ /* 0x000fe40000000f00 */
[----:B-1--4-:R-:W-:Y:S05]  /*22810*/  CALL.REL.NOINC `($__internal_49_$__cuda_sm70_shflsync_idx_p) ;  /* 0x0000006000007944 */ /* 0x012fea0003c00000 */
[----:B------:R-:W-:Y:S01]  /*22820*/  MOV R14, R34 ;  /* 0x00000022000e7202 */ /* 0x000fe20000000f00 */
[----:B------:R-:W-:Y:S05]  /*22830*/  BRA `(.L_x_3020) ;  /* 0xffffc4d000007947 */ /* 0x000fea000383ffff */
        .weak           $__internal_48_$__cuda_sm70_shflsync_bfly_p
        .type           $__internal_48_$__cuda_sm70_shflsync_bfly_p,@function
        .size           $__internal_48_$__cuda_sm70_shflsync_bfly_p,($__internal_49_$__cuda_sm70_shflsync_idx_p - $__internal_48_$__cuda_sm70_shflsync_bfly_p)
$__internal_48_$__cuda_sm70_shflsync_bfly_p:
[----:B------:R-:W-:Y:S04]  /*22840*/  WARPSYNC R196 ;  /* 0x000000c400007348 */ /* 0x000fe80003800000 */
[----:B------:R1:W2:Y:S02]  /*22850*/  SHFL.BFLY PT, R23, R4, R3, R197 ;  /* 0x0c00000304177389 */ /* 0x0002a400000e00c5 */
[----:B-1----:R-:W-:-:S04]  /*22860*/  MOV R3, 0x0 ;  /* 0x0000000000037802 */ /* 0x002fc80000000f00 */
[----:B--2---:R-:W-:Y:S05]  /*22870*/  RET.REL.NODEC R2 `(_ZN7cutlass13device_kernelIN5flash19enable_sm80_to_sm89INS1_16FlashAttnFwdSm80INS1_25CollectiveMainloopFwdSm80ILi8ELi2ELb0EN4cute5tupleIJNS5_1CILi128EEENS7_ILi64EEENS7_ILi192EEEEEELi192ENS_6half_tEfNS_4arch4Sm80ELb1ELb0ELb1ELb1ELb1ELb1ELb1ELb1EEENS1_21CollectiveEpilogueFwdINS6_IJS8_SA_S9_EEENS6_IJNS7_ILi1EEESI_SI_EEESC_SE_Li256ELb1ELb1ELb1ELb0EEENS1_36VarlenDynamicPersistentTileSchedulerILi128ELi64ELi256ELi256ELb1ELb1ELb0ELb1ELb1ELb1EEEEEEEEEvNT_6ParamsE) ;  /* 0xfffdd78002007950 */ /* 0x004fea0003c3ffff */
        .weak           $__internal_49_$__cuda_sm70_shflsync_idx_p
        .type           $__internal_49_$__cuda_sm70_shflsync_idx_p,@function
        .size           $__internal_49_$__cuda_sm70_shflsync_idx_p,($__internal_50_$__cuda_sm70_shflsync_up_p - $__internal_49_$__cuda_sm70_shflsync_idx_p)
$__internal_49_$__cuda_sm70_shflsync_idx_p:
[----:B------:R-:W-:-:S04]  /*22880*/  MOV R34, 0xffffffff ;  /* 0xffffffff00227802 */ /* 0x000fc80000000f00 */
[----:B------:R-:W-:Y:S04]  /*22890*/  WARPSYNC R34 ;  /* 0x0000002200007348 */ /* 0x000fe80003800000 */
[----:B------:R1:W2:Y:S02]  /*228a0*/  SHFL.IDX PT, R34, R33, R2, R32 ;  /* 0x0000000221227389 */ /* 0x0002a400000e0020 */
[----:B-1----:R-:W-:Y:S02]  /*228b0*/  MOV R2, R3 ;  /* 0x0000000300027202 */ /* 0x002fe40000000f00 */
[----:B------:R-:W-:-:S04]  /*228c0*/  MOV R3, 0x0 ;  /* 0x0000000000037802 */ /* 0x000fc80000000f00 */
[----:B--2---:R-:W-:Y:S05]  /*228d0*/  RET.REL.NODEC R2 `(_ZN7cutlass13device_kernelIN5flash19enable_sm80_to_sm89INS1_16FlashAttnFwdSm80INS1_25CollectiveMainloopFwdSm80ILi8ELi2ELb0EN4cute5tupleIJNS5_1CILi128EEENS7_ILi64EEENS7_ILi192EEEEEELi192ENS_6half_tEfNS_4arch4Sm80ELb1ELb0ELb1ELb1ELb1ELb1ELb1ELb1EEENS1_21CollectiveEpilogueFwdINS6_IJS8_SA_S9_EEENS6_IJNS7_ILi1EEESI_SI_EEESC_SE_Li256ELb1ELb1ELb1ELb0EEENS1_36VarlenDynamicPersistentTileSchedulerILi128ELi64ELi256ELi256ELb1ELb1ELb0ELb1ELb1ELb1EEEEEEEEEvNT_6ParamsE) ;  /* 0xfffdd72002007950 */ /* 0x004fea0003c3ffff */
        .weak           $__internal_50_$__cuda_sm70_shflsync_up_p
        .type           $__internal_50_$__cuda_sm70_shflsync_up_p,@function
        .size           $__internal_50_$__cuda_sm70_shflsync_up_p,($__internal_51_$__cuda_sm70_votesync_ballot - $__internal_50_$__cuda_sm70_shflsync_up_p)
$__internal_50_$__cuda_sm70_shflsync_up_p:
[----:B------:R-:W-:Y:S02]  /*228e0*/  MOV R4, RZ ;  /* 0x000000ff00047202 */ /* 0x000fe40000000f00 */
[----:B------:R-:W-:-:S04]  /*228f0*/  MOV R12, 0xffffffff ;  /* 0xffffffff000c7802 */ /* 0x000fc80000000f00 */
[----:B------:R-:W-:Y:S04]  /*22900*/  WARPSYNC R12 ;  /* 0x0000000c00007348 */ /* 0x000fe80003800000 */
[----:B------:R1:W2:Y:S02]  /*22910*/  SHFL.UP PT, R4, R0, R3, R4 ;  /* 0x0400000300047389 */ /* 0x0002a400000e0004 */
[----:B-1----:R-:W-:-:S04]  /*22920*/  MOV R3, 0x0 ;  /* 0x0000000000037802 */ /* 0x002fc80000000f00 */
[----:B--2---:R-:W-:Y:S05]  /*22930*/  RET.REL.NODEC R2 `(_ZN7cutlass13device_kernelIN5flash19enable_sm80_to_sm89INS1_16FlashAttnFwdSm80INS1_25CollectiveMainloopFwdSm80ILi8ELi2ELb0EN4cute5tupleIJNS5_1CILi128EEENS7_ILi64EEENS7_ILi192EEEEEELi192ENS_6half_tEfNS_4arch4Sm80ELb1ELb0ELb1ELb1ELb1ELb1ELb1ELb1EEENS1_21CollectiveEpilogueFwdINS6_IJS8_SA_S9_EEENS6_IJNS7_ILi1EEESI_SI_EEESC_SE_Li256ELb1ELb1ELb1ELb0EEENS1_36VarlenDynamicPersistentTileSchedulerILi128ELi64ELi256ELi256ELb1ELb1ELb0ELb1ELb1ELb1EEEEEEEEEvNT_6ParamsE) ;  /* 0xfffdd6c002007950 */ /* 0x004fea0003c3ffff */
        .weak           $__internal_51_$__cuda_sm70_votesync_ballot
        .type           $__internal_51_$__cuda_sm70_votesync_ballot,@function
        .size           $__internal_51_$__cuda_sm70_votesync_ballot,(.L_x_3150 - $__internal_51_$__cuda_sm70_votesync_ballot)
$__internal_51_$__cuda_sm70_votesync_ballot:
[----:B------:R-:W-:Y:S01]  /*22940*/  ISETP.NE.U32.AND P0, PT, R0, 0x1, PT ;  /* 0x000000010000780c */ /* 0x000fe20003f05070 */
[----:B------:R-:W-:-:S04]  /*22950*/  IMAD.MOV.U32 R3, RZ, RZ, -0x1 ;  /* 0xffffffffff037424 */ /* 0x000fc800078e00ff */
[----:B------:R-:W-:Y:S08]  /*22960*/  WARPSYNC R3 ;  /* 0x0000000300007348 */ /* 0x000ff00003800000 */
[----:B------:R-:W-:-:S04]  /*22970*/  VOTE.ANY R0, PT, !P0 ;  /* 0x0000000000007806 */ /* 0x000fc800040e0100 */
[----:B------:R-:W-:Y:S01]  /*22980*/  LOP3.LUT R0, R0, R3, RZ, 0xc0, !PT ;  /* 0x0000000300007212 */ /* 0x000fe200078ec0ff */
[----:B------:R-:W-:-:S04]  /*22990*/  IMAD.MOV.U32 R3, RZ, RZ, 0x0 ;  /* 0x00000000ff037424 */ /* 0x000fc800078e00ff */
[----:B------:R-:W-:Y:S05]  /*229a0*/  RET.REL.NODEC R2 `(_ZN7cutlass13device_kernelIN5flash19enable_sm80_to_sm89INS1_16FlashAttnFwdSm80INS1_25CollectiveMainloopFwdSm80ILi8ELi2ELb0EN4cute5tupleIJNS5_1CILi128EEENS7_ILi64EEENS7_ILi192EEEEEELi192ENS_6half_tEfNS_4arch4Sm80ELb1ELb0ELb1ELb1ELb1ELb1ELb1ELb1EEENS1_21CollectiveEpilogueFwdINS6_IJS8_SA_S9_EEENS6_IJNS7_ILi1EEESI_SI_EEESC_SE_Li256ELb1ELb1ELb1ELb0EEENS1_36VarlenDynamicPersistentTileSchedulerILi128ELi64ELi256ELi256ELb1ELb1ELb0ELb1ELb1ELb1EEEEEEEEEvNT_6ParamsE) ;  /* 0xfffdd65002007950 */ /* 0x000fea0003c3ffff */
.L_x_3084:
        /* <DEDUP_REMOVED lines=13> */
.L_x_3150:


//--------------------- .nv.shared._ZN7cutlass13device_kernelIN5flash19enable_sm80_to_sm89INS1_16FlashAttnFwdSm80INS1_25CollectiveMainloopFwdSm80ILi8ELi1ELb0EN4cute5tupleIJNS5_1CILi128EEENS7_ILi64EEENS7_ILi192EEEEEELi192ENS_6half_tEfNS_4arch4Sm80ELb0ELb0ELb1ELb0ELb1ELb0ELb1ELb1EEENS1_21CollectiveEpilogueFwdINS6_IJS8_SA_S9_EEENS6_IJNS7_ILi1EEESI_SI_EEESC_SE_Li256ELb0ELb1ELb1ELb0EEENS1_19SingleTileSchedulerILb0ELb1ELb1ELi128EEEEEEEEEvNT_6ParamsE --------------------------
	.section	.nv.shared._ZN7cutlass13device_kernelIN5flash19enable_sm80_to_sm89INS1_16FlashAttnFwdSm80INS1_25CollectiveMainloopFwdSm80ILi8ELi1ELb0EN4cute5tupleIJNS5_1CILi128EEENS7_ILi64EEENS7_ILi192EEEEEELi192ENS_6half_tEfNS_4arch4Sm80ELb0ELb0ELb1ELb0ELb1ELb0ELb1ELb1EEENS1_21CollectiveEpilogueFwdINS6_IJS8_SA_S9_EEENS6_IJNS7_ILi1EEESI_SI_EEESC_SE_Li256ELb0ELb1ELb1ELb0EEENS1_19SingleTileSchedulerILb0ELb1ELb1ELi128EEEEEEEEEvNT_6ParamsE,"aw",@nobits
	.sectionflags	@""
	.align	16


//--------------------- .nv.global                --------------------------
	.section	.nv.global,"aw",@nobits
.nv.global:
	.type		_ZN86_INTERNAL_238bc430_50_flash_fwd_hdim192_fp16_paged_split_softcap_sm80_cu_3fbc093a_33174cute1_E,@object
	.size		_ZN86_INTERNAL_238bc430_50_flash_fwd_hdim192_fp16_paged_split_softcap_sm80_cu_3fbc093a_33174cute1_E,(_ZN86_INTERNAL_238bc430_50_flash_fwd_hdim192_fp16_paged_split_softcap_sm80_cu_3fbc093a_33174cuda3std3__45__cpo6cbeginE - _ZN86_INTERNAL_238bc430_50_flash_fwd_hdim192_fp16_paged_split_softcap_sm80_cu_3fbc093a_33174cute1_E)
_ZN86_INTERNAL_238bc430_50_flash_fwd_hdim192_fp16_paged_split_softcap_sm80_cu_3fbc093a_33174cute1_E:
	.zero		1
	.type		_ZN86_INTERNAL_238bc430_50_flash_fwd_hdim192_fp16_paged_split_softcap_sm80_cu_3fbc093a_33174cuda3std3__45__cpo6cbeginE,@object
	.size		_ZN86_INTERNAL_238bc430_50_flash_fwd_hdim192_fp16_paged_split_softcap_sm80_cu_3fbc093a_33174cuda3std3__45__cpo6cbeginE,(_ZN86_INTERNAL_238bc430_50_flash_fwd_hdim192_fp16_paged_split_softcap_sm80_cu_3fbc093a_33174cuda3std3__48in_placeE - _ZN86_INTERNAL_238bc430_50_flash_fwd_hdim192_fp16_paged_split_softcap_sm80_cu_3fbc093a_33174cuda3std3__45__cpo6cbeginE)
_ZN86_INTERNAL_238bc430_50_flash_fwd_hdim192_fp16_paged_split_softcap_sm80_cu_3fbc093a_33174cuda3std3__45__cpo6cbeginE:
	.zero		1
	.type		_ZN86_INTERNAL_238bc430_50_flash_fwd_hdim192_fp16_paged_split_softcap_sm80_cu_3fbc093a_33174cuda3std3__48in_placeE,@object
	.size		_ZN86_INTERNAL_238bc430_50_flash_fwd_hdim192_fp16_paged_split_softcap_sm80_cu_3fbc093a_33174cuda3std3__48in_placeE,(_ZN86_INTERNAL_238bc430_50_flash_fwd_hdim192_fp16_paged_split_softcap_sm80_cu_3fbc093a_33174cuda3std6ranges3__45__cpo9iter_moveE - _ZN86_INTERNAL_238bc430_50_flash_fwd_hdim192_fp16_paged_split_softcap_sm80_cu_3fbc093a_33174cuda3std3__48in_placeE)
_ZN86_INTERNAL_238bc430_50_flash_fwd_hdim192_fp16_paged_split_softcap_sm80_cu_3fbc093a_33174cuda3std3__48in_placeE:
	.zero		1
	.type		_ZN86_INTERNAL_238bc430_50_flash_fwd_hdim192_fp16_paged_split_softcap_sm80_cu_3fbc093a_33174cuda3std6ranges3__45__cpo9iter_moveE,@object
	.size		_ZN86_INTERNAL_238bc430_50_flash_fwd_hdim192_fp16_paged_split_softcap_sm80_cu_3fbc093a_33174cuda3std6ranges3__45__cpo9iter_moveE,(_ZN86_INTERNAL_238bc430_50_flash_fwd_hdim192_fp16_paged_split_softcap_sm80_cu_3fbc093a_33174cuda3std3__45__cpo5beginE - _ZN86_INTERNAL_238bc430_50_flash_fwd_hdim192_fp16_paged_split_softcap_sm80_cu_3fbc093a_33174cuda3std6ranges3__45__cpo9iter_moveE)
_ZN86_INTERNAL_238bc430_50_flash_fwd_hdim192_fp16_paged_split_softcap_sm80_cu_3fbc093a_33174cuda3std6ranges3__45__cpo9iter_moveE:
	.zero		1
	.type		_ZN86_INTERNAL_238bc430_50_flash_fwd_hdim192_fp16_paged_split_softcap_sm80_cu_3fbc093a_33174cuda3std3__45__cpo5beginE,@object
	.size		_ZN86_INTERNAL_238bc430_50_flash_fwd_hdim192_fp16_paged_split_softcap_sm80_cu_3fbc093a_33174cuda3std3__45__cpo5beginE,(_ZN86_INTERNAL_238bc430_50_flash_fwd_hdim192_fp16_paged_split_softcap_sm80_cu_3fbc093a_33174cuda3std3__488_GLOBAL__N__238bc430_50_flash_fwd_hdim192_fp16_paged_split_softcap_sm80_cu_3fbc093a_33176ignoreE - _ZN86_INTERNAL_238bc430_50_flash_fwd_hdim192_fp16_paged_split_softcap_sm80_cu_3fbc093a_33174cuda3std3__45__cpo5beginE)
_ZN86_INTERNAL_238bc430_50_flash_fwd_hdim192_fp16_paged_split_softcap_sm80_cu_3fbc093a_33174cuda3std3__45__cpo5beginE:
	.zero		1
	.type		_ZN86_INTERNAL_238bc430_50_flash_fwd_hdim192_fp16_paged_split_softcap_sm80_cu_3fbc093a_33174cuda3std3__488_GLOBAL__N__238bc430_50_flash_fwd_hdim192_fp16_paged_split_softcap_sm80_cu_3fbc093a_33176ignoreE,@object
	.size		_ZN86_INTERNAL_238bc430_50_flash_fwd_hdim192_fp16_paged_split_softcap_sm80_cu_3fbc093a_33174cuda3std3__488_GLOBAL__N__238bc430_50_flash_fwd_hdim192_fp16_paged_split_softcap_sm80_cu_3fbc093a_33176ignoreE,(_ZN86_INTERNAL_238bc430_50_flash_fwd_hdim192_fp16_paged_split_softcap_sm80_cu_3fbc093a_33174cute7productE - _ZN86_INTERNAL_238bc430_50_flash_fwd_hdim192_fp16_paged_split_softcap_sm80_cu_3fbc093a_33174cuda3std3__488_GLOBAL__N__238bc430_50_flash_fwd_hdim192_fp16_paged_split_softcap_sm80_cu_3fbc093a_33176ignoreE)
_ZN86_INTERNAL_238bc430_50_flash_fwd_hdim192_fp16_paged_split_softcap_sm80_cu_3fbc093a_33174cuda3std3__488_GLOBAL__N__238bc430_50_flash_fwd_hdim192_fp16_paged_split_softcap_sm80_cu_3fbc093a_33176ignoreE:
	.zero		1
	.type		_ZN86_INTERNAL_238bc430_50_flash_fwd_hdim192_fp16_paged_split_softcap_sm80_cu_3fbc093a_33174cute7productE,@object
	.size		_ZN86_INTERNAL_238bc430_50_flash_fwd_hdim192_fp16_paged_split_softcap_sm80_cu_3fbc093a_33174cute7productE,(_ZN86_INTERNAL_238bc430_50_flash_fwd_hdim192_fp16_paged_split_softcap_sm80_cu_3fbc093a_33174cuda3std3__45__cpo3endE - _ZN86_INTERNAL_238bc430_50_flash_fwd_hdim192_fp16_paged_split_softcap_sm80_cu_3fbc093a_33174cute7productE)
_ZN86_INTERNAL_238bc430_50_flash_fwd_hdim192_fp16_paged_split_softcap_sm80_cu_3fbc093a_33174cute7productE:
	.zero		1
	.type		_ZN86_INTERNAL_238bc430_50_flash_fwd_hdim192_fp16_paged_split_softcap_sm80_cu_3fbc093a_33174cuda3std3__45__cpo3endE,@object
	.size		_ZN86_INTERNAL_238bc430_50_flash_fwd_hdim192_fp16_paged_split_softcap_sm80_cu_3fbc093a_33174cuda3std3__45__cpo3endE,(_ZN86_INTERNAL_238bc430_50_flash_fwd_hdim192_fp16_paged_split_softcap_sm80_cu_3fbc093a_33174cuda3std3__419piecewise_constructE - _ZN86_INTERNAL_238bc430_50_flash_fwd_hdim192_fp16_paged_split_softcap_sm80_cu_3fbc093a_33174cuda3std3__45__cpo3endE)
_ZN86_INTERNAL_238bc430_50_flash_fwd_hdim192_fp16_paged_split_softcap_sm80_cu_3fbc093a_33174cuda3std3__45__cpo3endE:
	.zero		1
	.type		_ZN86_INTERNAL_238bc430_50_flash_fwd_hdim192_fp16_paged_split_softcap_sm80_cu_3fbc093a_33174cuda3std3__419piecewise_constructE,@object
	.size		_ZN86_INTERNAL_238bc430_50_flash_fwd_hdim192_fp16_paged_split_softcap_sm80_cu_3fbc093a_33174cuda3std3__419piecewise_constructE,(_ZN86_INTERNAL_238bc430_50_flash_fwd_hdim192_fp16_paged_split_softcap_sm80_cu_3fbc093a_33174cuda3std3__45__cpo4cendE - _ZN86_INTERNAL_238bc430_50_flash_fwd_hdim192_fp16_paged_split_softcap_sm80_cu_3fbc093a_33174cuda3std3__419piecewise_constructE)
_ZN86_INTERNAL_238bc430_50_flash_fwd_hdim192_fp16_paged_split_softcap_sm80_cu_3fbc093a_33174cuda3std3__419piecewise_constructE:
	.zero		1
	.type		_ZN86_INTERNAL_238bc430_50_flash_fwd_hdim192_fp16_paged_split_softcap_sm80_cu_3fbc093a_33174cuda3std3__45__cpo4cendE,@object
	.size		_ZN86_INTERNAL_238bc430_50_flash_fwd_hdim192_fp16_paged_split_softcap_sm80_cu_3fbc093a_33174cuda3std3__45__cpo4cendE,(_ZN86_INTERNAL_238bc430_50_flash_fwd_hdim192_fp16_paged_split_softcap_sm80_cu_3fbc093a_33174cuda3std6ranges3__45__cpo4swapE - _ZN86_INTERNAL_238bc430_50_flash_fwd_hdim192_fp16_paged_split_softcap_sm80_cu_3fbc093a_33174cuda3std3__45__cpo4cendE)
_ZN86_INTERNAL_238bc430_50_flash_fwd_hdim192_fp16_paged_split_softcap_sm80_cu_3fbc093a_33174cuda3std3__45__cpo4cendE:
	.zero		1
	.type		_ZN86_INTERNAL_238bc430_50_flash_fwd_hdim192_fp16_paged_split_softcap_sm80_cu_3fbc093a_33174cuda3std6ranges3__45__cpo4swapE,@object
	.size		_ZN86_INTERNAL_238bc430_50_flash_fwd_hdim192_fp16_paged_split_softcap_sm80_cu_3fbc093a_33174cuda3std6ranges3__45__cpo4swapE,(.L_7 - _ZN86_INTERNAL_238bc430_50_flash_fwd_hdim192_fp16_paged_split_softcap_sm80_cu_3fbc093a_33174cuda3std6ranges3__45__cpo4swapE)
_ZN86_INTERNAL_238bc430_50_flash_fwd_hdim192_fp16_paged_split_softcap_sm80_cu_3fbc093a_33174cuda3std6ranges3__45__cpo4swapE:
	.zero		1
.L_7:


//--------------------- .nv.shared._ZN7cutlass13device_kernelIN5flash19enable_sm80_to_sm89INS1_16FlashAttnFwdSm80INS1_25CollectiveMainloopFwdSm80ILi8ELi1ELb0EN4cute5tupleIJNS5_1CILi128EEENS7_ILi64EEENS7_ILi192EEEEEELi192ENS_6half_tEfNS_4arch4Sm80ELb0ELb0ELb1ELb1ELb1ELb0ELb1ELb1EEENS1_21CollectiveEpilogueFwdINS6_IJS8_SA_S9_EEENS6_IJNS7_ILi1EEESI_SI_EEESC_SE_Li256ELb1ELb1ELb1ELb0EEENS1_36VarlenDynamicPersistentTileSchedulerILi128ELi64ELi256ELi256ELb1ELb1ELb0ELb0ELb1ELb1EEEEEEEEEvNT_6ParamsE --------------------------
	.section	.nv.shared._ZN7cutlass13device_kernelIN5flash19enable_sm80_to_sm89INS1_16FlashAttnFwdSm80INS1_25CollectiveMainloopFwdSm80ILi8ELi1ELb0EN4cute5tupleIJNS5_1CILi128EEENS7_ILi64EEENS7_ILi192EEEEEELi192ENS_6half_tEfNS_4arch4Sm80ELb0ELb0ELb1ELb1ELb1ELb0ELb1ELb1EEENS1_21CollectiveEpilogueFwdINS6_IJS8_SA_S9_EEENS6_IJNS7_ILi1EEESI_SI_EEESC_SE_Li256ELb1ELb1ELb1ELb0EEENS1_36VarlenDynamicPersistentTileSchedulerILi128ELi64ELi256ELi256ELb1ELb1ELb0ELb0ELb1ELb1EEEEEEEEEvNT_6ParamsE,"aw",@nobits
	.sectionflags	@""
	.align	16


//--------------------- .nv.shared._ZN7cutlass13device_kernelIN5flash19enable_sm80_to_sm89INS1_16FlashAttnFwdSm80INS1_25CollectiveMainloopFwdSm80ILi8ELi1ELb0EN4cute5tupleIJNS5_1CILi128EEENS7_ILi64EEENS7_ILi192EEEEEELi192ENS_6half_tEfNS_4arch4Sm80ELb0ELb0ELb1ELb1ELb1ELb1ELb1ELb1EEENS1_21CollectiveEpilogueFwdINS6_IJS8_SA_S9_EEENS6_IJNS7_ILi1EEESI_SI_EEESC_SE_Li256ELb1ELb1ELb1ELb0EEENS1_36VarlenDynamicPersistentTileSchedulerILi128ELi64ELi256ELi256ELb1ELb1ELb0ELb0ELb1ELb1EEEEEEEEEvNT_6ParamsE --------------------------
	.section	.nv.shared._ZN7cutlass13device_kernelIN5flash19enable_sm80_to_sm89INS1_16FlashAttnFwdSm80INS1_25CollectiveMainloopFwdSm80ILi8ELi1ELb0EN4cute5tupleIJNS5_1CILi128EEENS7_ILi64EEENS7_ILi192EEEEEELi192ENS_6half_tEfNS_4arch4Sm80ELb0ELb0ELb1ELb1ELb1ELb1ELb1ELb1EEENS1_21CollectiveEpilogueFwdINS6_IJS8_SA_S9_EEENS6_IJNS7_ILi1EEESI_SI_EEESC_SE_Li256ELb1ELb1ELb1ELb0EEENS1_36VarlenDynamicPersistentTileSchedulerILi128ELi64ELi256ELi256ELb1ELb1ELb0ELb0ELb1ELb1EEEEEEEEEvNT_6ParamsE,"aw",@nobits
	.sectionflags	@""
	.align	16


//--------------------- .nv.shared._ZN7cutlass13device_kernelIN5flash19enable_sm80_to_sm89INS1_16FlashAttnFwdSm80INS1_25CollectiveMainloopFwdSm80ILi8ELi1ELb0EN4cute5tupleIJNS5_1CILi128EEENS7_ILi64EEENS7_ILi192EEEEEELi192ENS_6half_tEfNS_4arch4Sm80ELb0ELb1ELb1ELb0ELb1ELb0ELb1ELb1EEENS1_21CollectiveEpilogueFwdINS6_IJS8_SA_S9_EEENS6_IJNS7_ILi1EEESI_SI_EEESC_SE_Li256ELb0ELb1ELb1ELb0EEENS1_19SingleTileSchedulerILb0ELb1ELb1ELi128EEEEEEEEEvNT_6ParamsE --------------------------
	.section	.nv.shared._ZN7cutlass13device_kernelIN5flash19enable_sm80_to_sm89INS1_16FlashAttnFwdSm80INS1_25CollectiveMainloopFwdSm80ILi8ELi1ELb0EN4cute5tupleIJNS5_1CILi128EEENS7_ILi64EEENS7_ILi192EEEEEELi192ENS_6half_tEfNS_4arch4Sm80ELb0ELb1ELb1ELb0ELb1ELb0ELb1ELb1EEENS1_21CollectiveEpilogueFwdINS6_IJS8_SA_S9_EEENS6_IJNS7_ILi1EEESI_SI_EEESC_SE_Li256ELb0ELb1ELb1ELb0EEENS1_19SingleTileSchedulerILb0ELb1ELb1ELi128EEEEEEEEEvNT_6ParamsE,"aw",@nobits
	.sectionflags	@""
	.align	16


//--------------------- .nv.shared._ZN7cutlass13device_kernelIN5flash19enable_sm80_to_sm89INS1_16FlashAttnFwdSm80INS1_25CollectiveMainloopFwdSm80ILi8ELi1ELb0EN4cute5tupleIJNS5_1CILi128EEENS7_ILi64EEENS7_ILi192EEEEEELi192ENS_6half_tEfNS_4arch4Sm80ELb0ELb1ELb1ELb1ELb1ELb0ELb1ELb1EEENS1_21CollectiveEpilogueFwdINS6_IJS8_SA_S9_EEENS6_IJNS7_ILi1EEESI_SI_EEESC_SE_Li256ELb1ELb1ELb1ELb0EEENS1_36VarlenDynamicPersistentTileSchedulerILi128ELi64ELi256ELi256ELb1ELb1ELb0ELb1ELb0ELb1EEEEEEEEEvNT_6ParamsE --------------------------
	.section	.nv.shared._ZN7cutlass13device_kernelIN5flash19enable_sm80_to_sm89INS1_16FlashAttnFwdSm80INS1_25CollectiveMainloopFwdSm80ILi8ELi1ELb0EN4cute5tupleIJNS5_1CILi128EEENS7_ILi64EEENS7_ILi192EEEEEELi192ENS_6half_tEfNS_4arch4Sm80ELb0ELb1ELb1ELb1ELb1ELb0ELb1ELb1EEENS1_21CollectiveEpilogueFwdINS6_IJS8_SA_S9_EEENS6_IJNS7_ILi1EEESI_SI_EEESC_SE_Li256ELb1ELb1ELb1ELb0EEENS1_36VarlenDynamicPersistentTileSchedulerILi128ELi64ELi256ELi256ELb1ELb1ELb0ELb1ELb0ELb1EEEEEEEEEvNT_6ParamsE,"aw",@nobits
	.sectionflags	@""
	.align	16


//--------------------- .nv.shared._ZN7cutlass13device_kernelIN5flash19enable_sm80_to_sm89INS1_16FlashAttnFwdSm80INS1_25CollectiveMainloopFwdSm80ILi8ELi1ELb0EN4cute5tupleIJNS5_1CILi128EEENS7_ILi64EEENS7_ILi192EEEEEELi192ENS_6half_tEfNS_4arch4Sm80ELb0ELb1ELb1ELb1ELb1ELb1ELb1ELb1EEENS1_21CollectiveEpilogueFwdINS6_IJS8_SA_S9_EEENS6_IJNS7_ILi1EEESI_SI_EEESC_SE_Li256ELb1ELb1ELb1ELb0EEENS1_36VarlenDynamicPersistentTileSchedulerILi128ELi64ELi256ELi256ELb1ELb1ELb0ELb1ELb0ELb1EEEEEEEEEvNT_6ParamsE --------------------------
	.section	.nv.shared._ZN7cutlass13device_kernelIN5flash19enable_sm80_to_sm89INS1_16FlashAttnFwdSm80INS1_25CollectiveMainloopFwdSm80ILi8ELi1ELb0EN4cute5tupleIJNS5_1CILi128EEENS7_ILi64EEENS7_ILi192EEEEEELi192ENS_6half_tEfNS_4arch4Sm80ELb0ELb1ELb1ELb1ELb1ELb1ELb1ELb1EEENS1_21CollectiveEpilogueFwdINS6_IJS8_SA_S9_EEENS6_IJNS7_ILi1EEESI_SI_EEESC_SE_Li256ELb1ELb1ELb1ELb0EEENS1_36VarlenDynamicPersistentTileSchedulerILi128ELi64ELi256ELi256ELb1ELb1ELb0ELb1ELb0ELb1EEEEEEEEEvNT_6ParamsE,"aw",@nobits
	.sectionflags	@""
	.align	16


//--------------------- .nv.shared._ZN7cutlass13device_kernelIN5flash19enable_sm80_to_sm89INS1_16FlashAttnFwdSm80INS1_25CollectiveMainloopFwdSm80ILi8ELi1ELb0EN4cute5tupleIJNS5_1CILi128EEENS7_ILi64EEENS7_ILi192EEEEEELi192ENS_6half_tEfNS_4arch4Sm80ELb1ELb0ELb1ELb0ELb1ELb0ELb1ELb1EEENS1_21CollectiveEpilogueFwdINS6_IJS8_SA_S9_EEENS6_IJNS7_ILi1EEESI_SI_EEESC_SE_Li256ELb0ELb1ELb1ELb0EEENS1_30DynamicPersistentTileSchedulerILi256ELi256ELb1ELb1ELb0EEEEEEEEEvNT_6ParamsE --------------------------
	.section	.nv.shared._ZN7cutlass13device_kernelIN5flash19enable_sm80_to_sm89INS1_16FlashAttnFwdSm80INS1_25CollectiveMainloopFwdSm80ILi8ELi1ELb0EN4cute5tupleIJNS5_1CILi128EEENS7_ILi64EEENS7_ILi192EEEEEELi192ENS_6half_tEfNS_4arch4Sm80ELb1ELb0ELb1ELb0ELb1ELb0ELb1ELb1EEENS1_21CollectiveEpilogueFwdINS6_IJS8_SA_S9_EEENS6_IJNS7_ILi1EEESI_SI_EEESC_SE_Li256ELb0ELb1ELb1ELb0EEENS1_30DynamicPersistentTileSchedulerILi256ELi256ELb1ELb1ELb0EEEEEEEEEvNT_6ParamsE,"aw",@nobits
	.sectionflags	@""
	.align	16


//--------------------- .nv.shared._ZN7cutlass13device_kernelIN5flash19enable_sm80_to_sm89INS1_16FlashAttnFwdSm80INS1_25CollectiveMainloopFwdSm80ILi8ELi1ELb0EN4cute5tupleIJNS5_1CILi128EEENS7_ILi64EEENS7_ILi192EEEEEELi192ENS_6half_tEfNS_4arch4Sm80ELb1ELb0ELb1ELb1ELb1ELb0ELb1ELb1EEENS1_21CollectiveEpilogueFwdINS6_IJS8_SA_S9_EEENS6_IJNS7_ILi1EEESI_SI_EEESC_SE_Li256ELb1ELb1ELb1ELb0EEENS1_36VarlenDynamicPersistentTileSchedulerILi128ELi64ELi256ELi256ELb1ELb1ELb0ELb1ELb1ELb1EEEEEEEEEvNT_6ParamsE --------------------------
	.section	.nv.shared._ZN7cutlass13device_kernelIN5flash19enable_sm80_to_sm89INS1_16FlashAttnFwdSm80INS1_25CollectiveMainloopFwdSm80ILi8ELi1ELb0EN4cute5tupleIJNS5_1CILi128EEENS7_ILi64EEENS7_ILi192EEEEEELi192ENS_6half_tEfNS_4arch4Sm80ELb1ELb0ELb1ELb1ELb1ELb0ELb1ELb1EEENS1_21CollectiveEpilogueFwdINS6_IJS8_SA_S9_EEENS6_IJNS7_ILi1EEESI_SI_EEESC_SE_Li256ELb1ELb1ELb1ELb0EEENS1_36VarlenDynamicPersistentTileSchedulerILi128ELi64ELi256ELi256ELb1ELb1ELb0ELb1ELb1ELb1EEEEEEEEEvNT_6ParamsE,"aw",@nobits
	.sectionflags	@""
	.align	16


//--------------------- .nv.shared._ZN7cutlass13device_kernelIN5flash19enable_sm80_to_sm89INS1_16FlashAttnFwdSm80INS1_25CollectiveMainloopFwdSm80ILi8ELi1ELb0EN4cute5tupleIJNS5_1CILi128EEENS7_ILi64EEENS7_ILi192EEEEEELi192ENS_6half_tEfNS_4arch4Sm80ELb1ELb0ELb1ELb1ELb1ELb1ELb1ELb1EEENS1_21CollectiveEpilogueFwdINS6_IJS8_SA_S9_EEENS6_IJNS7_ILi1EEESI_SI_EEESC_SE_Li256ELb1ELb1ELb1ELb0EEENS1_36VarlenDynamicPersistentTileSchedulerILi128ELi64ELi256ELi256ELb1ELb1ELb0ELb1ELb1ELb1EEEEEEEEEvNT_6ParamsE --------------------------
	.section	.nv.shared._ZN7cutlass13device_kernelIN5flash19enable_sm80_to_sm89INS1_16FlashAttnFwdSm80INS1_25CollectiveMainloopFwdSm80ILi8ELi1ELb0EN4cute5tupleIJNS5_1CILi128EEENS7_ILi64EEENS7_ILi192EEEEEELi192ENS_6half_tEfNS_4arch4Sm80ELb1ELb0ELb1ELb1ELb1ELb1ELb1ELb1EEENS1_21CollectiveEpilogueFwdINS6_IJS8_SA_S9_EEENS6_IJNS7_ILi1EEESI_SI_EEESC_SE_Li256ELb1ELb1ELb1ELb0EEENS1_36VarlenDynamicPersistentTileSchedulerILi128ELi64ELi256ELi256ELb1ELb1ELb0ELb1ELb1ELb1EEEEEEEEEvNT_6ParamsE,"aw",@nobits
	.sectionflags	@""
	.align	16


//--------------------- .nv.shared._ZN7cutlass13device_kernelIN5flash19enable_sm80_to_sm89INS1_16FlashAttnFwdSm80INS1_25CollectiveMainloopFwdSm80ILi8ELi2ELb0EN4cute5tupleIJNS5_1CILi128EEENS7_ILi64EEENS7_ILi192EEEEEELi192ENS_6half_tEfNS_4arch4Sm80ELb0ELb0ELb1ELb0ELb1ELb0ELb1ELb1EEENS1_21CollectiveEpilogueFwdINS6_IJS8_SA_S9_EEENS6_IJNS7_ILi1EEESI_SI_EEESC_SE_Li256ELb0ELb1ELb1ELb0EEENS1_19SingleTileSchedulerILb0ELb1ELb1ELi128EEEEEEEEEvNT_6ParamsE --------------------------
	.section	.nv.shared._ZN7cutlass13device_kernelIN5flash19enable_sm80_to_sm89INS1_16FlashAttnFwdSm80INS1_25CollectiveMainloopFwdSm80ILi8ELi2ELb0EN4cute5tupleIJNS5_1CILi128EEENS7_ILi64EEENS7_ILi192EEEEEELi192ENS_6half_tEfNS_4arch4Sm80ELb0ELb0ELb1ELb0ELb1ELb0ELb1ELb1EEENS1_21CollectiveEpilogueFwdINS6_IJS8_SA_S9_EEENS6_IJNS7_ILi1EEESI_SI_EEESC_SE_Li256ELb0ELb1ELb1ELb0EEENS1_19SingleTileSchedulerILb0ELb1ELb1ELi128EEEEEEEEEvNT_6ParamsE,"aw",@nobits
	.sectionflags	@""
	.align	16


//--------------------- .nv.shared._ZN7cutlass13device_kernelIN5flash19enable_sm80_to_sm89INS1_16FlashAttnFwdSm80INS1_25CollectiveMainloopFwdSm80ILi8ELi2ELb0EN4cute5tupleIJNS5_1CILi128EEENS7_ILi64EEENS7_ILi192EEEEEELi192ENS_6half_tEfNS_4arch4Sm80ELb0ELb0ELb1ELb1ELb1ELb0ELb1ELb1EEENS1_21CollectiveEpilogueFwdINS6_IJS8_SA_S9_EEENS6_IJNS7_ILi1EEESI_SI_EEESC_SE_Li256ELb1ELb1ELb1ELb0EEENS1_36VarlenDynamicPersistentTileSchedulerILi128ELi64ELi256ELi256ELb1ELb1ELb0ELb0ELb1ELb1EEEEEEEEEvNT_6ParamsE --------------------------
	.section	.nv.shared._ZN7cutlass13device_kernelIN5flash19enable_sm80_to_sm89INS1_16FlashAttnFwdSm80INS1_25CollectiveMainloopFwdSm80ILi8ELi2ELb0EN4cute5tupleIJNS5_1CILi128EEENS7_ILi64EEENS7_ILi192EEEEEELi192ENS_6half_tEfNS_4arch4Sm80ELb0ELb0ELb1ELb1ELb1ELb0ELb1ELb1EEENS1_21CollectiveEpilogueFwdINS6_IJS8_SA_S9_EEENS6_IJNS7_ILi1EEESI_SI_EEESC_SE_Li256ELb1ELb1ELb1ELb0EEENS1_36VarlenDynamicPersistentTileSchedulerILi128ELi64ELi256ELi256ELb1ELb1ELb0ELb0ELb1ELb1EEEEEEEEEvNT_6ParamsE,"aw",@nobits
	.sectionflags	@""
	.align	16


//--------------------- .nv.shared._ZN7cutlass13device_kernelIN5flash19enable_sm80_to_sm89INS1_16FlashAttnFwdSm80INS1_25CollectiveMainloopFwdSm80ILi8ELi2ELb0EN4cute5tupleIJNS5_1CILi128EEENS7_ILi64EEENS7_ILi192EEEEEELi192ENS_6half_tEfNS_4arch4Sm80ELb0ELb0ELb1ELb1ELb1ELb1ELb1ELb1EEENS1_21CollectiveEpilogueFwdINS6_IJS8_SA_S9_EEENS6_IJNS7_ILi1EEESI_SI_EEESC_SE_Li256ELb1ELb1ELb1ELb0EEENS1_36VarlenDynamicPersistentTileSchedulerILi128ELi64ELi256ELi256ELb1ELb1ELb0ELb0ELb1ELb1EEEEEEEEEvNT_6ParamsE --------------------------
	.section	.nv.shared._ZN7cutlass13device_kernelIN5flash19enable_sm80_to_sm89INS1_16FlashAttnFwdSm80INS1_25CollectiveMainloopFwdSm80ILi8ELi2ELb0EN4cute5tupleIJNS5_1CILi128EEENS7_ILi64EEENS7_ILi192EEEEEELi192ENS_6half_tEfNS_4arch4Sm80ELb0ELb0ELb1ELb1ELb1ELb1ELb1ELb1EEENS1_21CollectiveEpilogueFwdINS6_IJS8_SA_S9_EEENS6_IJNS7_ILi1EEESI_SI_EEESC_SE_Li256ELb1ELb1ELb1ELb0EEENS1_36VarlenDynamicPersistentTileSchedulerILi128ELi64ELi256ELi256ELb1ELb1ELb0ELb0ELb1ELb1EEEEEEEEEvNT_6ParamsE,"aw",@nobits
	.sectionflags	@""
	.align	16


//--------------------- .nv.shared._ZN7cutlass13device_kernelIN5flash19enable_sm80_to_sm89INS1_16FlashAttnFwdSm80INS1_25CollectiveMainloopFwdSm80ILi8ELi2ELb0EN4cute5tupleIJNS5_1CILi128EEENS7_ILi64EEENS7_ILi192EEEEEELi192ENS_6half_tEfNS_4arch4Sm80ELb0ELb1ELb1ELb0ELb1ELb0ELb1ELb1EEENS1_21CollectiveEpilogueFwdINS6_IJS8_SA_S9_EEENS6_IJNS7_ILi1EEESI_SI_EEESC_SE_Li256ELb0ELb1ELb1ELb0EEENS1_19SingleTileSchedulerILb0ELb1ELb1ELi128EEEEEEEEEvNT_6ParamsE --------------------------
	.section	.nv.shared._ZN7cutlass13device_kernelIN5flash19enable_sm80_to_sm89INS1_16FlashAttnFwdSm80INS1_25CollectiveMainloopFwdSm80ILi8ELi2ELb0EN4cute5tupleIJNS5_1CILi128EEENS7_ILi64EEENS7_ILi192EEEEEELi192ENS_6half_tEfNS_4arch4Sm80ELb0ELb1ELb1ELb0ELb1ELb0ELb1ELb1EEENS1_21CollectiveEpilogueFwdINS6_IJS8_SA_S9_EEENS6_IJNS7_ILi1EEESI_SI_EEESC_SE_Li256ELb0ELb1ELb1ELb0EEENS1_19SingleTileSchedulerILb0ELb1ELb1ELi128EEEEEEEEEvNT_6ParamsE,"aw",@nobits
	.sectionflags	@""
	.align	16


//--------------------- .nv.shared._ZN7cutlass13device_kernelIN5flash19enable_sm80_to_sm89INS1_16FlashAttnFwdSm80INS1_25CollectiveMainloopFwdSm80ILi8ELi2ELb0EN4cute5tupleIJNS5_1CILi128EEENS7_ILi64EEENS7_ILi192EEEEEELi192ENS_6half_tEfNS_4arch4Sm80ELb0ELb1ELb1ELb1ELb1ELb0ELb1ELb1EEENS1_21CollectiveEpilogueFwdINS6_IJS8_SA_S9_EEENS6_IJNS7_ILi1EEESI_SI_EEESC_SE_Li256ELb1ELb1ELb1ELb0EEENS1_36VarlenDynamicPersistentTileSchedulerILi128ELi64ELi256ELi256ELb1ELb1ELb0ELb1ELb0ELb1EEEEEEEEEvNT_6ParamsE --------------------------
	.section	.nv.shared._ZN7cutlass13device_kernelIN5flash19enable_sm80_to_sm89INS1_16FlashAttnFwdSm80INS1_25CollectiveMainloopFwdSm80ILi8ELi2ELb0EN4cute5tupleIJNS5_1CILi128EEENS7_ILi64EEENS7_ILi192EEEEEELi192ENS_6half_tEfNS_4arch4Sm80ELb0ELb1ELb1ELb1ELb1ELb0ELb1ELb1EEENS1_21CollectiveEpilogueFwdINS6_IJS8_SA_S9_EEENS6_IJNS7_ILi1EEESI_SI_EEESC_SE_Li256ELb1ELb1ELb1ELb0EEENS1_36VarlenDynamicPersistentTileSchedulerILi128ELi64ELi256ELi256ELb1ELb1ELb0ELb1ELb0ELb1EEEEEEEEEvNT_6ParamsE,"aw",@nobits
	.sectionflags	@""
	.align	16


//--------------------- .nv.shared._ZN7cutlass13device_kernelIN5flash19enable_sm80_to_sm89INS1_16FlashAttnFwdSm80INS1_25CollectiveMainloopFwdSm80ILi8ELi2ELb0EN4cute5tupleIJNS5_1CILi128EEENS7_ILi64EEENS7_ILi192EEEEEELi192ENS_6half_tEfNS_4arch4Sm80ELb0ELb1ELb1ELb1ELb1ELb1ELb1ELb1EEENS1_21CollectiveEpilogueFwdINS6_IJS8_SA_S9_EEENS6_IJNS7_ILi1EEESI_SI_EEESC_SE_Li256ELb1ELb1ELb1ELb0EEENS1_36VarlenDynamicPersistentTileSchedulerILi128ELi64ELi256ELi256ELb1ELb1ELb0ELb1ELb0ELb1EEEEEEEEEvNT_6ParamsE --------------------------
	.section	.nv.shared._ZN7cutlass13device_kernelIN5flash19enable_sm80_to_sm89INS1_16FlashAttnFwdSm80INS1_25CollectiveMainloopFwdSm80ILi8ELi2ELb0EN4cute5tupleIJNS5_1CILi128EEENS7_ILi64EEENS7_ILi192EEEEEELi192ENS_6half_tEfNS_4arch4Sm80ELb0ELb1ELb1ELb1ELb1ELb1ELb1ELb1EEENS1_21CollectiveEpilogueFwdINS6_IJS8_SA_S9_EEENS6_IJNS7_ILi1EEESI_SI_EEESC_SE_Li256ELb1ELb1ELb1ELb0EEENS1_36VarlenDynamicPersistentTileSchedulerILi128ELi64ELi256ELi256ELb1ELb1ELb0ELb1ELb0ELb1EEEEEEEEEvNT_6ParamsE,"aw",@nobits
	.sectionflags	@""
	.align	16


//--------------------- .nv.shared._ZN7cutlass13device_kernelIN5flash19enable_sm80_to_sm89INS1_16FlashAttnFwdSm80INS1_25CollectiveMainloopFwdSm80ILi8ELi2ELb0EN4cute5tupleIJNS5_1CILi128EEENS7_ILi64EEENS7_ILi192EEEEEELi192ENS_6half_tEfNS_4arch4Sm80ELb1ELb0ELb1ELb0ELb1ELb0ELb1ELb1EEENS1_21CollectiveEpilogueFwdINS6_IJS8_SA_S9_EEENS6_IJNS7_ILi1EEESI_SI_EEESC_SE_Li256ELb0ELb1ELb1ELb0EEENS1_30DynamicPersistentTileSchedulerILi256ELi256ELb1ELb1ELb0EEEEEEEEEvNT_6ParamsE --------------------------
	.section	.nv.shared._ZN7cutlass13device_kernelIN5flash19enable_sm80_to_sm89INS1_16FlashAttnFwdSm80INS1_25CollectiveMainloopFwdSm80ILi8ELi2ELb0EN4cute5tupleIJNS5_1CILi128EEENS7_ILi64EEENS7_ILi192EEEEEELi192ENS_6half_tEfNS_4arch4Sm80ELb1ELb0ELb1ELb0ELb1ELb0ELb1ELb1EEENS1_21CollectiveEpilogueFwdINS6_IJS8_SA_S9_EEENS6_IJNS7_ILi1EEESI_SI_EEESC_SE_Li256ELb0ELb1ELb1ELb0EEENS1_30DynamicPersistentTileSchedulerILi256ELi256ELb1ELb1ELb0EEEEEEEEEvNT_6ParamsE,"aw",@nobits
	.sectionflags	@""
	.align	16


//--------------------- .nv.shared._ZN7cutlass13device_kernelIN5flash19enable_sm80_to_sm89INS1_16FlashAttnFwdSm80INS1_25CollectiveMainloopFwdSm80ILi8ELi2ELb0EN4cute5tupleIJNS5_1CILi128EEENS7_ILi64EEENS7_ILi192EEEEEELi192ENS_6half_tEfNS_4arch4Sm80ELb1ELb0ELb1ELb1ELb1ELb0ELb1ELb1EEENS1_21CollectiveEpilogueFwdINS6_IJS8_SA_S9_EEENS6_IJNS7_ILi1EEESI_SI_EEESC_SE_Li256ELb1ELb1ELb1ELb0EEENS1_36VarlenDynamicPersistentTileSchedulerILi128ELi64ELi256ELi256ELb1ELb1ELb0ELb1ELb1ELb1EEEEEEEEEvNT_6ParamsE --------------------------
	.section	.nv.shared._ZN7cutlass13device_kernelIN5flash19enable_sm80_to_sm89INS1_16FlashAttnFwdSm80INS1_25CollectiveMainloopFwdSm80ILi8ELi2ELb0EN4cute5tupleIJNS5_1CILi128EEENS7_ILi64EEENS7_ILi192EEEEEELi192ENS_6half_tEfNS_4arch4Sm80ELb1ELb0ELb1ELb1ELb1ELb0ELb1ELb1EEENS1_21CollectiveEpilogueFwdINS6_IJS8_SA_S9_EEENS6_IJNS7_ILi1EEESI_SI_EEESC_SE_Li256ELb1ELb1ELb1ELb0EEENS1_36VarlenDynamicPersistentTileSchedulerILi128ELi64ELi256ELi256ELb1ELb1ELb0ELb1ELb1ELb1EEEEEEEEEvNT_6ParamsE,"aw",@nobits
	.sectionflags	@""
	.align	16


//--------------------- .nv.shared._ZN7cutlass13device_kernelIN5flash19enable_sm80_to_sm89INS1_16FlashAttnFwdSm80INS1_25CollectiveMainloopFwdSm80ILi8ELi2ELb0EN4cute5tupleIJNS5_1CILi128EEENS7_ILi64EEENS7_ILi192EEEEEELi192ENS_6half_tEfNS_4arch4Sm80ELb1ELb0ELb1ELb1ELb1ELb1ELb1ELb1EEENS1_21CollectiveEpilogueFwdINS6_IJS8_SA_S9_EEENS6_IJNS7_ILi1EEESI_SI_EEESC_SE_Li256ELb1ELb1ELb1ELb0EEENS1_36VarlenDynamicPersistentTileSchedulerILi128ELi64ELi256ELi256ELb1ELb1ELb0ELb1ELb1ELb1EEEEEEEEEvNT_6ParamsE --------------------------
	.section	.nv.shared._ZN7cutlass13device_kernelIN5flash19enable_sm80_to_sm89INS1_16FlashAttnFwdSm80INS1_25CollectiveMainloopFwdSm80ILi8ELi2ELb0EN4cute5tupleIJNS5_1CILi128EEENS7_ILi64EEENS7_ILi192EEEEEELi192ENS_6half_tEfNS_4arch4Sm80ELb1ELb0ELb1ELb1ELb1ELb1ELb1ELb1EEENS1_21CollectiveEpilogueFwdINS6_IJS8_SA_S9_EEENS6_IJNS7_ILi1EEESI_SI_EEESC_SE_Li256ELb1ELb1ELb1ELb0EEENS1_36VarlenDynamicPersistentTileSchedulerILi128ELi64ELi256ELi256ELb1ELb1ELb0ELb1ELb1ELb1EEEEEEEEEvNT_6ParamsE,"aw",@nobits
	.sectionflags	@""
	.align	16
